	.target	sm_80

	.elftype	@"ET_EXEC"


//--------------------- .note.nv.tkinfo           --------------------------
	.section	.note.nv.tkinfo,"",@"SHT_NOTE"
	.sectionflags	@"SHF_NOTE_NV_TKINFO"
	.tkinfo
        /*0018*/ 	.word	0x00000002
        /*0030*/ 	.string	""
        /*0030*/ 	.string	"ptxas"
        /*0030*/ 	.string	"Cuda compilation tools, release 13.0, V13.0.88"
        /*0030*/ 	.string	"Build cuda_13.0.r13.0/compiler.36424714_0"
        /*0030*/ 	.string	"-arch sm_80 -m 64 "



//--------------------- .note.nv.cuinfo           --------------------------
	.section	.note.nv.cuinfo,"",@"SHT_NOTE"
	.sectionflags	@"SHF_NOTE_NV_CUINFO"
        /*0018*/ 	.short	0x0002
        /*001a*/ 	.short	0x0050
        /*001c*/ 	.short	0x0082
	.zero		2


//--------------------- .nv.info                  --------------------------
	.section	.nv.info,"",@"SHT_CUDA_INFO"
	.align	4


	//----- nvinfo : EIATTR_REGCOUNT
	.align		4
        /*0000*/ 	.byte	0x04, 0x2f
        /*0002*/ 	.short	(.L_10 - .L_9)
	.align		4
.L_9:
        /*0004*/ 	.word	index@(_ZN10layer_norm13ln_fwd_kernelINS_13Kernel_traitsIfffffjLj3072ELj1ELj1ELj4ELj16ENS_18Kernel_traits_baseILj3072EfffffjLj128EEEEELb1ELb1ELb1ELb1EEEvNS_9FwdParamsE)
        /*0008*/ 	.word	0x00000097


	//----- nvinfo : EIATTR_FRAME_SIZE
	.align		4
.L_10:
        /*000c*/ 	.byte	0x04, 0x11
        /*000e*/ 	.short	(.L_12 - .L_11)
	.align		4
.L_11:
        /*0010*/ 	.word	index@($__internal_159_$__cuda_sm70_shflsync_bfly_p)
        /*0014*/ 	.word	0x00000000


	//----- nvinfo : EIATTR_FRAME_SIZE
	.align		4
.L_12:
        /*0018*/ 	.byte	0x04, 0x11
        /*001a*/ 	.short	(.L_14 - .L_13)
	.align		4
.L_13:
        /*001c*/ 	.word	index@(_ZN10layer_norm13ln_fwd_kernelINS_13Kernel_traitsIfffffjLj3072ELj1ELj1ELj4ELj16ENS_18Kernel_traits_baseILj3072EfffffjLj128EEEEELb1ELb1ELb1ELb1EEEvNS_9FwdParamsE)
        /*0020*/ 	.word	0x00000000


	//----- nvinfo : EIATTR_REGCOUNT
	.align		4
.L_14:
        /*0024*/ 	.byte	0x04, 0x2f
        /*0026*/ 	.short	(.L_16 - .L_15)
	.align		4
.L_15:
        /*0028*/ 	.word	index@(_ZN10layer_norm13ln_fwd_kernelINS_13Kernel_traitsIfffffjLj3072ELj1ELj1ELj4ELj16ENS_18Kernel_traits_baseILj3072EfffffjLj128EEEEELb1ELb1ELb1ELb0EEEvNS_9FwdParamsE)
        /*002c*/ 	.word	0x00000095


	//----- nvinfo : EIATTR_FRAME_SIZE
	.align		4
.L_16:
        /*0030*/ 	.byte	0x04, 0x11
        /*0032*/ 	.short	(.L_18 - .L_17)
	.align		4
.L_17:
        /*0034*/ 	.word	index@($__internal_158_$__cuda_sm70_shflsync_bfly_p)
        /*0038*/ 	.word	0x00000000


	//----- nvinfo : EIATTR_FRAME_SIZE
	.align		4
.L_18:
        /*003c*/ 	.byte	0x04, 0x11
        /*003e*/ 	.short	(.L_20 - .L_19)
	.align		4
.L_19:
        /*0040*/ 	.word	index@(_ZN10layer_norm13ln_fwd_kernelINS_13Kernel_traitsIfffffjLj3072ELj1ELj1ELj4ELj16ENS_18Kernel_traits_baseILj3072EfffffjLj128EEEEELb1ELb1ELb1ELb0EEEvNS_9FwdParamsE)
        /*0044*/ 	.word	0x00000000


	//----- nvinfo : EIATTR_REGCOUNT
	.align		4
.L_20:
        /*0048*/ 	.byte	0x04, 0x2f
        /*004a*/ 	.short	(.L_22 - .L_21)
	.align		4
.L_21:
        /*004c*/ 	.word	index@(_ZN10layer_norm13ln_fwd_kernelINS_13Kernel_traitsIfffffjLj3072ELj1ELj1ELj4ELj16ENS_18Kernel_traits_baseILj3072EfffffjLj128EEEEELb1ELb1ELb0ELb1EEEvNS_9FwdParamsE)
        /*0050*/ 	.word	0x00000080


	//----- nvinfo : EIATTR_FRAME_SIZE
	.align		4
.L_22:
        /*0054*/ 	.byte	0x04, 0x11
        /*0056*/ 	.short	(.L_24 - .L_23)
	.align		4
.L_23:
        /*0058*/ 	.word	index@($__internal_157_$__cuda_sm70_shflsync_bfly_p)
        /*005c*/ 	.word	0x00000000


	//----- nvinfo : EIATTR_FRAME_SIZE
	.align		4
.L_24:
        /*0060*/ 	.byte	0x04, 0x11
        /*0062*/ 	.short	(.L_26 - .L_25)
	.align		4
.L_25:
        /*0064*/ 	.word	index@(_ZN10layer_norm13ln_fwd_kernelINS_13Kernel_traitsIfffffjLj3072ELj1ELj1ELj4ELj16ENS_18Kernel_traits_baseILj3072EfffffjLj128EEEEELb1ELb1ELb0ELb1EEEvNS_9FwdParamsE)
        /*0068*/ 	.word	0x00000000


	//----- nvinfo : EIATTR_REGCOUNT
	.align		4
.L_26:
        /*006c*/ 	.byte	0x04, 0x2f
        /*006e*/ 	.short	(.L_28 - .L_27)
	.align		4
.L_27:
        /*0070*/ 	.word	index@(_ZN10layer_norm13ln_fwd_kernelINS_13Kernel_traitsIfffffjLj3072ELj1ELj1ELj4ELj16ENS_18Kernel_traits_baseILj3072EfffffjLj128EEEEELb1ELb1ELb0ELb0EEEvNS_9FwdParamsE)
        /*0074*/ 	.word	0x00000088


	//----- nvinfo : EIATTR_FRAME_SIZE
	.align		4
.L_28:
        /*0078*/ 	.byte	0x04, 0x11
        /*007a*/ 	.short	(.L_30 - .L_29)
	.align		4
.L_29:
        /*007c*/ 	.word	index@($__internal_156_$__cuda_sm70_shflsync_bfly_p)
        /*0080*/ 	.word	0x00000000


	//----- nvinfo : EIATTR_FRAME_SIZE
	.align		4
.L_30:
        /*0084*/ 	.byte	0x04, 0x11
        /*0086*/ 	.short	(.L_32 - .L_31)
	.align		4
.L_31:
        /*0088*/ 	.word	index@(_ZN10layer_norm13ln_fwd_kernelINS_13Kernel_traitsIfffffjLj3072ELj1ELj1ELj4ELj16ENS_18Kernel_traits_baseILj3072EfffffjLj128EEEEELb1ELb1ELb0ELb0EEEvNS_9FwdParamsE)
        /*008c*/ 	.word	0x00000000


	//----- nvinfo : EIATTR_REGCOUNT
	.align		4
.L_32:
        /*0090*/ 	.byte	0x04, 0x2f
        /*0092*/ 	.short	(.L_34 - .L_33)
	.align		4
.L_33:
        /*0094*/ 	.word	index@(_ZN10layer_norm13ln_fwd_kernelINS_13Kernel_traitsIfffffjLj3072ELj1ELj1ELj4ELj16ENS_18Kernel_traits_baseILj3072EfffffjLj128EEEEELb1ELb0ELb1ELb1EEEvNS_9FwdParamsE)
        /*0098*/ 	.word	0x0000007f


	//----- nvinfo : EIATTR_FRAME_SIZE
	.align		4
.L_34:
        /*009c*/ 	.byte	0x04, 0x11
        /*009e*/ 	.short	(.L_36 - .L_35)
	.align		4
.L_35:
        /*00a0*/ 	.word	index@($__internal_155_$__cuda_sm70_shflsync_bfly_p)
        /*00a4*/ 	.word	0x00000000


	//----- nvinfo : EIATTR_FRAME_SIZE
	.align		4
.L_36:
        /*00a8*/ 	.byte	0x04, 0x11
        /*00aa*/ 	.short	(.L_38 - .L_37)
	.align		4
.L_37:
        /*00ac*/ 	.word	index@(_ZN10layer_norm13ln_fwd_kernelINS_13Kernel_traitsIfffffjLj3072ELj1ELj1ELj4ELj16ENS_18Kernel_traits_baseILj3072EfffffjLj128EEEEELb1ELb0ELb1ELb1EEEvNS_9FwdParamsE)
        /*00b0*/ 	.word	0x00000000


	//----- nvinfo : EIATTR_REGCOUNT
	.align		4
.L_38:
        /*00b4*/ 	.byte	0x04, 0x2f
        /*00b6*/ 	.short	(.L_40 - .L_39)
	.align		4
.L_39:
        /*00b8*/ 	.word	index@(_ZN10layer_norm13ln_fwd_kernelINS_13Kernel_traitsIfffffjLj3072ELj1ELj1ELj4ELj16ENS_18Kernel_traits_baseILj3072EfffffjLj128EEEEELb1ELb0ELb1ELb0EEEvNS_9FwdParamsE)
        /*00bc*/ 	.word	0x0000007c


	//----- nvinfo : EIATTR_FRAME_SIZE
	.align		4
.L_40:
        /*00c0*/ 	.byte	0x04, 0x11
        /*00c2*/ 	.short	(.L_42 - .L_41)
	.align		4
.L_41:
        /*00c4*/ 	.word	index@($__internal_154_$__cuda_sm70_shflsync_bfly_p)
        /*00c8*/ 	.word	0x00000000


	//----- nvinfo : EIATTR_FRAME_SIZE
	.align		4
.L_42:
        /*00cc*/ 	.byte	0x04, 0x11
        /*00ce*/ 	.short	(.L_44 - .L_43)
	.align		4
.L_43:
        /*00d0*/ 	.word	index@(_ZN10layer_norm13ln_fwd_kernelINS_13Kernel_traitsIfffffjLj3072ELj1ELj1ELj4ELj16ENS_18Kernel_traits_baseILj3072EfffffjLj128EEEEELb1ELb0ELb1ELb0EEEvNS_9FwdParamsE)
        /*00d4*/ 	.word	0x00000000


	//----- nvinfo : EIATTR_REGCOUNT
	.align		4
.L_44:
        /*00d8*/ 	.byte	0x04, 0x2f
        /*00da*/ 	.short	(.L_46 - .L_45)
	.align		4
.L_45:
        /*00dc*/ 	.word	index@(_ZN10layer_norm13ln_fwd_kernelINS_13Kernel_traitsIfffffjLj3072ELj1ELj1ELj4ELj16ENS_18Kernel_traits_baseILj3072EfffffjLj128EEEEELb1ELb0ELb0ELb1EEEvNS_9FwdParamsE)
        /*00e0*/ 	.word	0x0000007f


	//----- nvinfo : EIATTR_FRAME_SIZE
	.align		4
.L_46:
        /*00e4*/ 	.byte	0x04, 0x11
        /*00e6*/ 	.short	(.L_48 - .L_47)
	.align		4
.L_47:
        /*00e8*/ 	.word	index@($__internal_153_$__cuda_sm70_shflsync_bfly_p)
        /*00ec*/ 	.word	0x00000000


	//----- nvinfo : EIATTR_FRAME_SIZE
	.align		4
.L_48:
        /*00f0*/ 	.byte	0x04, 0x11
        /*00f2*/ 	.short	(.L_50 - .L_49)
	.align		4
.L_49:
        /*00f4*/ 	.word	index@(_ZN10layer_norm13ln_fwd_kernelINS_13Kernel_traitsIfffffjLj3072ELj1ELj1ELj4ELj16ENS_18Kernel_traits_baseILj3072EfffffjLj128EEEEELb1ELb0ELb0ELb1EEEvNS_9FwdParamsE)
        /*00f8*/ 	.word	0x00000000


	//----- nvinfo : EIATTR_REGCOUNT
	.align		4
.L_50:
        /*00fc*/ 	.byte	0x04, 0x2f
        /*00fe*/ 	.short	(.L_52 - .L_51)
	.align		4
.L_51:
        /*0100*/ 	.word	index@(_ZN10layer_norm13ln_fwd_kernelINS_13Kernel_traitsIfffffjLj3072ELj1ELj1ELj4ELj16ENS_18Kernel_traits_baseILj3072EfffffjLj128EEEEELb1ELb0ELb0ELb0EEEvNS_9FwdParamsE)
        /*0104*/ 	.word	0x00000073


	//----- nvinfo : EIATTR_FRAME_SIZE
	.align		4
.L_52:
        /*0108*/ 	.byte	0x04, 0x11
        /*010a*/ 	.short	(.L_54 - .L_53)
	.align		4
.L_53:
        /*010c*/ 	.word	index@($__internal_152_$__cuda_sm70_shflsync_bfly_p)
        /*0110*/ 	.word	0x00000000


	//----- nvinfo : EIATTR_FRAME_SIZE
	.align		4
.L_54:
        /*0114*/ 	.byte	0x04, 0x11
        /*0116*/ 	.short	(.L_56 - .L_55)
	.align		4
.L_55:
        /*0118*/ 	.word	index@(_ZN10layer_norm13ln_fwd_kernelINS_13Kernel_traitsIfffffjLj3072ELj1ELj1ELj4ELj16ENS_18Kernel_traits_baseILj3072EfffffjLj128EEEEELb1ELb0ELb0ELb0EEEvNS_9FwdParamsE)
        /*011c*/ 	.word	0x00000000


	//----- nvinfo : EIATTR_REGCOUNT
	.align		4
.L_56:
        /*0120*/ 	.byte	0x04, 0x2f
        /*0122*/ 	.short	(.L_58 - .L_57)
	.align		4
.L_57:
        /*0124*/ 	.word	index@(_ZN10layer_norm13ln_fwd_kernelINS_13Kernel_traitsIfffffjLj3072ELj1ELj1ELj4ELj16ENS_18Kernel_traits_baseILj3072EfffffjLj128EEEEELb0ELb1ELb1ELb1EEEvNS_9FwdParamsE)
        /*0128*/ 	.word	0x00000080


	//----- nvinfo : EIATTR_FRAME_SIZE
	.align		4
.L_58:
        /*012c*/ 	.byte	0x04, 0x11
        /*012e*/ 	.short	(.L_60 - .L_59)
	.align		4
.L_59:
        /*0130*/ 	.word	index@($__internal_151_$__cuda_sm70_shflsync_bfly_p)
        /*0134*/ 	.word	0x00000000


	//----- nvinfo : EIATTR_FRAME_SIZE
	.align		4
.L_60:
        /*0138*/ 	.byte	0x04, 0x11
        /*013a*/ 	.short	(.L_62 - .L_61)
	.align		4
.L_61:
        /*013c*/ 	.word	index@(_ZN10layer_norm13ln_fwd_kernelINS_13Kernel_traitsIfffffjLj3072ELj1ELj1ELj4ELj16ENS_18Kernel_traits_baseILj3072EfffffjLj128EEEEELb0ELb1ELb1ELb1EEEvNS_9FwdParamsE)
        /*0140*/ 	.word	0x00000000


	//----- nvinfo : EIATTR_REGCOUNT
	.align		4
.L_62:
        /*0144*/ 	.byte	0x04, 0x2f
        /*0146*/ 	.short	(.L_64 - .L_63)
	.align		4
.L_63:
        /*0148*/ 	.word	index@(_ZN10layer_norm13ln_fwd_kernelINS_13Kernel_traitsIfffffjLj3072ELj1ELj1ELj4ELj16ENS_18Kernel_traits_baseILj3072EfffffjLj128EEEEELb0ELb1ELb1ELb0EEEvNS_9FwdParamsE)
        /*014c*/ 	.word	0x00000080


	//----- nvinfo : EIATTR_FRAME_SIZE
	.align		4
.L_64:
        /*0150*/ 	.byte	0x04, 0x11
        /*0152*/ 	.short	(.L_66 - .L_65)
	.align		4
.L_65:
        /*0154*/ 	.word	index@($__internal_150_$__cuda_sm70_shflsync_bfly_p)
        /*0158*/ 	.word	0x00000000


	//----- nvinfo : EIATTR_FRAME_SIZE
	.align		4
.L_66:
        /*015c*/ 	.byte	0x04, 0x11
        /*015e*/ 	.short	(.L_68 - .L_67)
	.align		4
.L_67:
        /*0160*/ 	.word	index@(_ZN10layer_norm13ln_fwd_kernelINS_13Kernel_traitsIfffffjLj3072ELj1ELj1ELj4ELj16ENS_18Kernel_traits_baseILj3072EfffffjLj128EEEEELb0ELb1ELb1ELb0EEEvNS_9FwdParamsE)
        /*0164*/ 	.word	0x00000000


	//----- nvinfo : EIATTR_REGCOUNT
	.align		4
.L_68:
        /*0168*/ 	.byte	0x04, 0x2f
        /*016a*/ 	.short	(.L_70 - .L_69)
	.align		4
.L_69:
        /*016c*/ 	.word	index@(_ZN10layer_norm13ln_fwd_kernelINS_13Kernel_traitsIfffffjLj3072ELj1ELj1ELj4ELj16ENS_18Kernel_traits_baseILj3072EfffffjLj128EEEEELb0ELb1ELb0ELb1EEEvNS_9FwdParamsE)
        /*0170*/ 	.word	0x00000080


	//----- nvinfo : EIATTR_FRAME_SIZE
	.align		4
.L_70:
        /*0174*/ 	.byte	0x04, 0x11
        /*0176*/ 	.short	(.L_72 - .L_71)
	.align		4
.L_71:
        /*0178*/ 	.word	index@($__internal_149_$__cuda_sm70_shflsync_bfly_p)
        /*017c*/ 	.word	0x00000000


	//----- nvinfo : EIATTR_FRAME_SIZE
	.align		4
.L_72:
        /*0180*/ 	.byte	0x04, 0x11
        /*0182*/ 	.short	(.L_74 - .L_73)
	.align		4
.L_73:
        /*0184*/ 	.word	index@(_ZN10layer_norm13ln_fwd_kernelINS_13Kernel_traitsIfffffjLj3072ELj1ELj1ELj4ELj16ENS_18Kernel_traits_baseILj3072EfffffjLj128EEEEELb0ELb1ELb0ELb1EEEvNS_9FwdParamsE)
        /*0188*/ 	.word	0x00000000


	//----- nvinfo : EIATTR_REGCOUNT
	.align		4
.L_74:
        /*018c*/ 	.byte	0x04, 0x2f
        /*018e*/ 	.short	(.L_76 - .L_75)
	.align		4
.L_75:
        /*0190*/ 	.word	index@(_ZN10layer_norm13ln_fwd_kernelINS_13Kernel_traitsIfffffjLj3072ELj1ELj1ELj4ELj16ENS_18Kernel_traits_baseILj3072EfffffjLj128EEEEELb0ELb1ELb0ELb0EEEvNS_9FwdParamsE)
        /*0194*/ 	.word	0x0000007c


	//----- nvinfo : EIATTR_FRAME_SIZE
	.align		4
.L_76:
        /*0198*/ 	.byte	0x04, 0x11
        /*019a*/ 	.short	(.L_78 - .L_77)
	.align		4
.L_77:
        /*019c*/ 	.word	index@($__internal_148_$__cuda_sm70_shflsync_bfly_p)
        /*01a0*/ 	.word	0x00000000


	//----- nvinfo : EIATTR_FRAME_SIZE
	.align		4
.L_78:
        /*01a4*/ 	.byte	0x04, 0x11
        /*01a6*/ 	.short	(.L_80 - .L_79)
	.align		4
.L_79:
        /*01a8*/ 	.word	index@(_ZN10layer_norm13ln_fwd_kernelINS_13Kernel_traitsIfffffjLj3072ELj1ELj1ELj4ELj16ENS_18Kernel_traits_baseILj3072EfffffjLj128EEEEELb0ELb1ELb0ELb0EEEvNS_9FwdParamsE)
        /*01ac*/ 	.word	0x00000000


	//----- nvinfo : EIATTR_REGCOUNT
	.align		4
.L_80:
        /*01b0*/ 	.byte	0x04, 0x2f
        /*01b2*/ 	.short	(.L_82 - .L_81)
	.align		4
.L_81:
        /*01b4*/ 	.word	index@(_ZN10layer_norm13ln_fwd_kernelINS_13Kernel_traitsIfffffjLj3072ELj1ELj1ELj4ELj16ENS_18Kernel_traits_baseILj3072EfffffjLj128EEEEELb0ELb0ELb1ELb1EEEvNS_9FwdParamsE)
        /*01b8*/ 	.word	0x00000078


	//----- nvinfo : EIATTR_FRAME_SIZE
	.align		4
.L_82:
        /*01bc*/ 	.byte	0x04, 0x11
        /*01be*/ 	.short	(.L_84 - .L_83)
	.align		4
.L_83:
        /*01c0*/ 	.word	index@($__internal_147_$__cuda_sm70_shflsync_bfly_p)
        /*01c4*/ 	.word	0x00000000


	//----- nvinfo : EIATTR_FRAME_SIZE
	.align		4
.L_84:
        /*01c8*/ 	.byte	0x04, 0x11
        /*01ca*/ 	.short	(.L_86 - .L_85)
	.align		4
.L_85:
        /*01cc*/ 	.word	index@(_ZN10layer_norm13ln_fwd_kernelINS_13Kernel_traitsIfffffjLj3072ELj1ELj1ELj4ELj16ENS_18Kernel_traits_baseILj3072EfffffjLj128EEEEELb0ELb0ELb1ELb1EEEvNS_9FwdParamsE)
        /*01d0*/ 	.word	0x00000000


	//----- nvinfo : EIATTR_REGCOUNT
	.align		4
.L_86:
        /*01d4*/ 	.byte	0x04, 0x2f
        /*01d6*/ 	.short	(.L_88 - .L_87)
	.align		4
.L_87:
        /*01d8*/ 	.word	index@(_ZN10layer_norm13ln_fwd_kernelINS_13Kernel_traitsIfffffjLj3072ELj1ELj1ELj4ELj16ENS_18Kernel_traits_baseILj3072EfffffjLj128EEEEELb0ELb0ELb1ELb0EEEvNS_9FwdParamsE)
        /*01dc*/ 	.word	0x0000006c


	//----- nvinfo : EIATTR_FRAME_SIZE
	.align		4
.L_88:
        /*01e0*/ 	.byte	0x04, 0x11
        /*01e2*/ 	.short	(.L_90 - .L_89)
	.align		4
.L_89:
        /*01e4*/ 	.word	index@($__internal_146_$__cuda_sm70_shflsync_bfly_p)
        /*01e8*/ 	.word	0x00000000


	//----- nvinfo : EIATTR_FRAME_SIZE
	.align		4
.L_90:
        /*01ec*/ 	.byte	0x04, 0x11
        /*01ee*/ 	.short	(.L_92 - .L_91)
	.align		4
.L_91:
        /*01f0*/ 	.word	index@(_ZN10layer_norm13ln_fwd_kernelINS_13Kernel_traitsIfffffjLj3072ELj1ELj1ELj4ELj16ENS_18Kernel_traits_baseILj3072EfffffjLj128EEEEELb0ELb0ELb1ELb0EEEvNS_9FwdParamsE)
        /*01f4*/ 	.word	0x00000000


	//----- nvinfo : EIATTR_REGCOUNT
	.align		4
.L_92:
        /*01f8*/ 	.byte	0x04, 0x2f
        /*01fa*/ 	.short	(.L_94 - .L_93)
	.align		4
.L_93:
        /*01fc*/ 	.word	index@(_ZN10layer_norm13ln_fwd_kernelINS_13Kernel_traitsIfffffjLj3072ELj1ELj1ELj4ELj16ENS_18Kernel_traits_baseILj3072EfffffjLj128EEEEELb0ELb0ELb0ELb1EEEvNS_9FwdParamsE)
        /*0200*/ 	.word	0x0000007e


	//----- nvinfo : EIATTR_FRAME_SIZE
	.align		4
.L_94:
        /*0204*/ 	.byte	0x04, 0x11
        /*0206*/ 	.short	(.L_96 - .L_95)
	.align		4
.L_95:
        /*0208*/ 	.word	index@($__internal_145_$__cuda_sm70_shflsync_bfly_p)
        /*020c*/ 	.word	0x00000000


	//----- nvinfo : EIATTR_FRAME_SIZE
	.align		4
.L_96:
        /*0210*/ 	.byte	0x04, 0x11
        /*0212*/ 	.short	(.L_98 - .L_97)
	.align		4
.L_97:
        /*0214*/ 	.word	index@(_ZN10layer_norm13ln_fwd_kernelINS_13Kernel_traitsIfffffjLj3072ELj1ELj1ELj4ELj16ENS_18Kernel_traits_baseILj3072EfffffjLj128EEEEELb0ELb0ELb0ELb1EEEvNS_9FwdParamsE)
        /*0218*/ 	.word	0x00000000


	//----- nvinfo : EIATTR_REGCOUNT
	.align		4
.L_98:
        /*021c*/ 	.byte	0x04, 0x2f
        /*021e*/ 	.short	(.L_100 - .L_99)
	.align		4
.L_99:
        /*0220*/ 	.word	index@(_ZN10layer_norm13ln_fwd_kernelINS_13Kernel_traitsIfffffjLj3072ELj1ELj1ELj4ELj16ENS_18Kernel_traits_baseILj3072EfffffjLj128EEEEELb0ELb0ELb0ELb0EEEvNS_9FwdParamsE)
        /*0224*/ 	.word	0x0000006d


	//----- nvinfo : EIATTR_FRAME_SIZE
	.align		4
.L_100:
        /*0228*/ 	.byte	0x04, 0x11
        /*022a*/ 	.short	(.L_102 - .L_101)
	.align		4
.L_101:
        /*022c*/ 	.word	index@($__internal_144_$__cuda_sm70_shflsync_bfly_p)
        /*0230*/ 	.word	0x00000000


	//----- nvinfo : EIATTR_FRAME_SIZE
	.align		4
.L_102:
        /*0234*/ 	.byte	0x04, 0x11
        /*0236*/ 	.short	(.L_104 - .L_103)
	.align		4
.L_103:
        /*0238*/ 	.word	index@(_ZN10layer_norm13ln_fwd_kernelINS_13Kernel_traitsIfffffjLj3072ELj1ELj1ELj4ELj16ENS_18Kernel_traits_baseILj3072EfffffjLj128EEEEELb0ELb0ELb0ELb0EEEvNS_9FwdParamsE)
        /*023c*/ 	.word	0x00000000


	//----- nvinfo : EIATTR_REGCOUNT
	.align		4
.L_104:
        /*0240*/ 	.byte	0x04, 0x2f
        /*0242*/ 	.short	(.L_106 - .L_105)
	.align		4
.L_105:
        /*0244*/ 	.word	index@(_ZN10layer_norm13ln_fwd_kernelINS_13Kernel_traitsI6__halfffffjLj3072ELj1ELj1ELj4ELj16ENS_18Kernel_traits_baseILj3072ES2_ffffjLj128EEEEELb1ELb1ELb1ELb1EEEvNS_9FwdParamsE)
        /*0248*/ 	.word	0x0000009d


	//----- nvinfo : EIATTR_FRAME_SIZE
	.align		4
.L_106:
        /*024c*/ 	.byte	0x04, 0x11
        /*024e*/ 	.short	(.L_108 - .L_107)
	.align		4
.L_107:
        /*0250*/ 	.word	index@($__internal_143_$__cuda_sm70_shflsync_bfly_p)
        /*0254*/ 	.word	0x00000000


	//----- nvinfo : EIATTR_FRAME_SIZE
	.align		4
.L_108:
        /*0258*/ 	.byte	0x04, 0x11
        /*025a*/ 	.short	(.L_110 - .L_109)
	.align		4
.L_109:
        /*025c*/ 	.word	index@(_ZN10layer_norm13ln_fwd_kernelINS_13Kernel_traitsI6__halfffffjLj3072ELj1ELj1ELj4ELj16ENS_18Kernel_traits_baseILj3072ES2_ffffjLj128EEEEELb1ELb1ELb1ELb1EEEvNS_9FwdParamsE)
        /*0260*/ 	.word	0x00000000


	//----- nvinfo : EIATTR_REGCOUNT
	.align		4
.L_110:
        /*0264*/ 	.byte	0x04, 0x2f
        /*0266*/ 	.short	(.L_112 - .L_111)
	.align		4
.L_111:
        /*0268*/ 	.word	index@(_ZN10layer_norm13ln_fwd_kernelINS_13Kernel_traitsI6__halfffffjLj3072ELj1ELj1ELj4ELj16ENS_18Kernel_traits_baseILj3072ES2_ffffjLj128EEEEELb1ELb1ELb1ELb0EEEvNS_9FwdParamsE)
        /*026c*/ 	.word	0x00000095


	//----- nvinfo : EIATTR_FRAME_SIZE
	.align		4
.L_112:
        /*0270*/ 	.byte	0x04, 0x11
        /*0272*/ 	.short	(.L_114 - .L_113)
	.align		4
.L_113:
        /*0274*/ 	.word	index@($__internal_142_$__cuda_sm70_shflsync_bfly_p)
        /*0278*/ 	.word	0x00000000


	//----- nvinfo : EIATTR_FRAME_SIZE
	.align		4
.L_114:
        /*027c*/ 	.byte	0x04, 0x11
        /*027e*/ 	.short	(.L_116 - .L_115)
	.align		4
.L_115:
        /*0280*/ 	.word	index@(_ZN10layer_norm13ln_fwd_kernelINS_13Kernel_traitsI6__halfffffjLj3072ELj1ELj1ELj4ELj16ENS_18Kernel_traits_baseILj3072ES2_ffffjLj128EEEEELb1ELb1ELb1ELb0EEEvNS_9FwdParamsE)
        /*0284*/ 	.word	0x00000000


	//----- nvinfo : EIATTR_REGCOUNT
	.align		4
.L_116:
        /*0288*/ 	.byte	0x04, 0x2f
        /*028a*/ 	.short	(.L_118 - .L_117)
	.align		4
.L_117:
        /*028c*/ 	.word	index@(_ZN10layer_norm13ln_fwd_kernelINS_13Kernel_traitsI6__halfffffjLj3072ELj1ELj1ELj4ELj16ENS_18Kernel_traits_baseILj3072ES2_ffffjLj128EEEEELb1ELb1ELb0ELb1EEEvNS_9FwdParamsE)
        /*0290*/ 	.word	0x00000080


	//----- nvinfo : EIATTR_FRAME_SIZE
	.align		4
.L_118:
        /*0294*/ 	.byte	0x04, 0x11
        /*0296*/ 	.short	(.L_120 - .L_119)
	.align		4
.L_119:
        /*0298*/ 	.word	index@($__internal_141_$__cuda_sm70_shflsync_bfly_p)
        /*029c*/ 	.word	0x00000000


	//----- nvinfo : EIATTR_FRAME_SIZE
	.align		4
.L_120:
        /*02a0*/ 	.byte	0x04, 0x11
        /*02a2*/ 	.short	(.L_122 - .L_121)
	.align		4
.L_121:
        /*02a4*/ 	.word	index@(_ZN10layer_norm13ln_fwd_kernelINS_13Kernel_traitsI6__halfffffjLj3072ELj1ELj1ELj4ELj16ENS_18Kernel_traits_baseILj3072ES2_ffffjLj128EEEEELb1ELb1ELb0ELb1EEEvNS_9FwdParamsE)
        /*02a8*/ 	.word	0x00000000


	//----- nvinfo : EIATTR_REGCOUNT
	.align		4
.L_122:
        /*02ac*/ 	.byte	0x04, 0x2f
        /*02ae*/ 	.short	(.L_124 - .L_123)
	.align		4
.L_123:
        /*02b0*/ 	.word	index@(_ZN10layer_norm13ln_fwd_kernelINS_13Kernel_traitsI6__halfffffjLj3072ELj1ELj1ELj4ELj16ENS_18Kernel_traits_baseILj3072ES2_ffffjLj128EEEEELb1ELb1ELb0ELb0EEEvNS_9FwdParamsE)
        /*02b4*/ 	.word	0x00000087


	//----- nvinfo : EIATTR_FRAME_SIZE
	.align		4
.L_124:
        /*02b8*/ 	.byte	0x04, 0x11
        /*02ba*/ 	.short	(.L_126 - .L_125)
	.align		4
.L_125:
        /*02bc*/ 	.word	index@($__internal_140_$__cuda_sm70_shflsync_bfly_p)
        /*02c0*/ 	.word	0x00000000


	//----- nvinfo : EIATTR_FRAME_SIZE
	.align		4
.L_126:
        /*02c4*/ 	.byte	0x04, 0x11
        /*02c6*/ 	.short	(.L_128 - .L_127)
	.align		4
.L_127:
        /*02c8*/ 	.word	index@(_ZN10layer_norm13ln_fwd_kernelINS_13Kernel_traitsI6__halfffffjLj3072ELj1ELj1ELj4ELj16ENS_18Kernel_traits_baseILj3072ES2_ffffjLj128EEEEELb1ELb1ELb0ELb0EEEvNS_9FwdParamsE)
        /*02cc*/ 	.word	0x00000000


	//----- nvinfo : EIATTR_REGCOUNT
	.align		4
.L_128:
        /*02d0*/ 	.byte	0x04, 0x2f
        /*02d2*/ 	.short	(.L_130 - .L_129)
	.align		4
.L_129:
        /*02d4*/ 	.word	index@(_ZN10layer_norm13ln_fwd_kernelINS_13Kernel_traitsI6__halfffffjLj3072ELj1ELj1ELj4ELj16ENS_18Kernel_traits_baseILj3072ES2_ffffjLj128EEEEELb1ELb0ELb1ELb1EEEvNS_9FwdParamsE)
        /*02d8*/ 	.word	0x0000007f


	//----- nvinfo : EIATTR_FRAME_SIZE
	.align		4
.L_130:
        /*02dc*/ 	.byte	0x04, 0x11
        /*02de*/ 	.short	(.L_132 - .L_131)
	.align		4
.L_131:
        /*02e0*/ 	.word	index@($__internal_139_$__cuda_sm70_shflsync_bfly_p)
        /*02e4*/ 	.word	0x00000000


	//----- nvinfo : EIATTR_FRAME_SIZE
	.align		4
.L_132:
        /*02e8*/ 	.byte	0x04, 0x11
        /*02ea*/ 	.short	(.L_134 - .L_133)
	.align		4
.L_133:
        /*02ec*/ 	.word	index@(_ZN10layer_norm13ln_fwd_kernelINS_13Kernel_traitsI6__halfffffjLj3072ELj1ELj1ELj4ELj16ENS_18Kernel_traits_baseILj3072ES2_ffffjLj128EEEEELb1ELb0ELb1ELb1EEEvNS_9FwdParamsE)
        /*02f0*/ 	.word	0x00000000


	//----- nvinfo : EIATTR_REGCOUNT
	.align		4
.L_134:
        /*02f4*/ 	.byte	0x04, 0x2f
        /*02f6*/ 	.short	(.L_136 - .L_135)
	.align		4
.L_135:
        /*02f8*/ 	.word	index@(_ZN10layer_norm13ln_fwd_kernelINS_13Kernel_traitsI6__halfffffjLj3072ELj1ELj1ELj4ELj16ENS_18Kernel_traits_baseILj3072ES2_ffffjLj128EEEEELb1ELb0ELb1ELb0EEEvNS_9FwdParamsE)
        /*02fc*/ 	.word	0x0000007c


	//----- nvinfo : EIATTR_FRAME_SIZE
	.align		4
.L_136:
        /*0300*/ 	.byte	0x04, 0x11
        /*0302*/ 	.short	(.L_138 - .L_137)
	.align		4
.L_137:
        /*0304*/ 	.word	index@($__internal_138_$__cuda_sm70_shflsync_bfly_p)
        /*0308*/ 	.word	0x00000000


	//----- nvinfo : EIATTR_FRAME_SIZE
	.align		4
.L_138:
        /*030c*/ 	.byte	0x04, 0x11
        /*030e*/ 	.short	(.L_140 - .L_139)
	.align		4
.L_139:
        /*0310*/ 	.word	index@(_ZN10layer_norm13ln_fwd_kernelINS_13Kernel_traitsI6__halfffffjLj3072ELj1ELj1ELj4ELj16ENS_18Kernel_traits_baseILj3072ES2_ffffjLj128EEEEELb1ELb0ELb1ELb0EEEvNS_9FwdParamsE)
        /*0314*/ 	.word	0x00000000


	//----- nvinfo : EIATTR_REGCOUNT
	.align		4
.L_140:
        /*0318*/ 	.byte	0x04, 0x2f
        /*031a*/ 	.short	(.L_142 - .L_141)
	.align		4
.L_141:
        /*031c*/ 	.word	index@(_ZN10layer_norm13ln_fwd_kernelINS_13Kernel_traitsI6__halfffffjLj3072ELj1ELj1ELj4ELj16ENS_18Kernel_traits_baseILj3072ES2_ffffjLj128EEEEELb1ELb0ELb0ELb1EEEvNS_9FwdParamsE)
        /*0320*/ 	.word	0x0000007f


	//----- nvinfo : EIATTR_FRAME_SIZE
	.align		4
.L_142:
        /*0324*/ 	.byte	0x04, 0x11
        /*0326*/ 	.short	(.L_144 - .L_143)
	.align		4
.L_143:
        /*0328*/ 	.word	index@($__internal_137_$__cuda_sm70_shflsync_bfly_p)
        /*032c*/ 	.word	0x00000000


	//----- nvinfo : EIATTR_FRAME_SIZE
	.align		4
.L_144:
        /*0330*/ 	.byte	0x04, 0x11
        /*0332*/ 	.short	(.L_146 - .L_145)
	.align		4
.L_145:
        /*0334*/ 	.word	index@(_ZN10layer_norm13ln_fwd_kernelINS_13Kernel_traitsI6__halfffffjLj3072ELj1ELj1ELj4ELj16ENS_18Kernel_traits_baseILj3072ES2_ffffjLj128EEEEELb1ELb0ELb0ELb1EEEvNS_9FwdParamsE)
        /*0338*/ 	.word	0x00000000


	//----- nvinfo : EIATTR_REGCOUNT
	.align		4
.L_146:
        /*033c*/ 	.byte	0x04, 0x2f
        /*033e*/ 	.short	(.L_148 - .L_147)
	.align		4
.L_147:
        /*0340*/ 	.word	index@(_ZN10layer_norm13ln_fwd_kernelINS_13Kernel_traitsI6__halfffffjLj3072ELj1ELj1ELj4ELj16ENS_18Kernel_traits_baseILj3072ES2_ffffjLj128EEEEELb1ELb0ELb0ELb0EEEvNS_9FwdParamsE)
        /*0344*/ 	.word	0x00000073


	//----- nvinfo : EIATTR_FRAME_SIZE
	.align		4
.L_148:
        /*0348*/ 	.byte	0x04, 0x11
        /*034a*/ 	.short	(.L_150 - .L_149)
	.align		4
.L_149:
        /*034c*/ 	.word	index@($__internal_136_$__cuda_sm70_shflsync_bfly_p)
        /*0350*/ 	.word	0x00000000


	//----- nvinfo : EIATTR_FRAME_SIZE
	.align		4
.L_150:
        /*0354*/ 	.byte	0x04, 0x11
        /*0356*/ 	.short	(.L_152 - .L_151)
	.align		4
.L_151:
        /*0358*/ 	.word	index@(_ZN10layer_norm13ln_fwd_kernelINS_13Kernel_traitsI6__halfffffjLj3072ELj1ELj1ELj4ELj16ENS_18Kernel_traits_baseILj3072ES2_ffffjLj128EEEEELb1ELb0ELb0ELb0EEEvNS_9FwdParamsE)
        /*035c*/ 	.word	0x00000000


	//----- nvinfo : EIATTR_REGCOUNT
	.align		4
.L_152:
        /*0360*/ 	.byte	0x04, 0x2f
        /*0362*/ 	.short	(.L_154 - .L_153)
	.align		4
.L_153:
        /*0364*/ 	.word	index@(_ZN10layer_norm13ln_fwd_kernelINS_13Kernel_traitsI6__halfffffjLj3072ELj1ELj1ELj4ELj16ENS_18Kernel_traits_baseILj3072ES2_ffffjLj128EEEEELb0ELb1ELb1ELb1EEEvNS_9FwdParamsE)
        /*0368*/ 	.word	0x00000080


	//----- nvinfo : EIATTR_FRAME_SIZE
	.align		4
.L_154:
        /*036c*/ 	.byte	0x04, 0x11
        /*036e*/ 	.short	(.L_156 - .L_155)
	.align		4
.L_155:
        /*0370*/ 	.word	index@($__internal_135_$__cuda_sm70_shflsync_bfly_p)
        /*0374*/ 	.word	0x00000000


	//----- nvinfo : EIATTR_FRAME_SIZE
	.align		4
.L_156:
        /*0378*/ 	.byte	0x04, 0x11
        /*037a*/ 	.short	(.L_158 - .L_157)
	.align		4
.L_157:
        /*037c*/ 	.word	index@(_ZN10layer_norm13ln_fwd_kernelINS_13Kernel_traitsI6__halfffffjLj3072ELj1ELj1ELj4ELj16ENS_18Kernel_traits_baseILj3072ES2_ffffjLj128EEEEELb0ELb1ELb1ELb1EEEvNS_9FwdParamsE)
        /*0380*/ 	.word	0x00000000


	//----- nvinfo : EIATTR_REGCOUNT
	.align		4
.L_158:
        /*0384*/ 	.byte	0x04, 0x2f
        /*0386*/ 	.short	(.L_160 - .L_159)
	.align		4
.L_159:
        /*0388*/ 	.word	index@(_ZN10layer_norm13ln_fwd_kernelINS_13Kernel_traitsI6__halfffffjLj3072ELj1ELj1ELj4ELj16ENS_18Kernel_traits_baseILj3072ES2_ffffjLj128EEEEELb0ELb1ELb1ELb0EEEvNS_9FwdParamsE)
        /*038c*/ 	.word	0x00000080


	//----- nvinfo : EIATTR_FRAME_SIZE
	.align		4
.L_160:
        /*0390*/ 	.byte	0x04, 0x11
        /*0392*/ 	.short	(.L_162 - .L_161)
	.align		4
.L_161:
        /*0394*/ 	.word	index@($__internal_134_$__cuda_sm70_shflsync_bfly_p)
        /*0398*/ 	.word	0x00000000


	//----- nvinfo : EIATTR_FRAME_SIZE
	.align		4
.L_162:
        /*039c*/ 	.byte	0x04, 0x11
        /*039e*/ 	.short	(.L_164 - .L_163)
	.align		4
.L_163:
        /*03a0*/ 	.word	index@(_ZN10layer_norm13ln_fwd_kernelINS_13Kernel_traitsI6__halfffffjLj3072ELj1ELj1ELj4ELj16ENS_18Kernel_traits_baseILj3072ES2_ffffjLj128EEEEELb0ELb1ELb1ELb0EEEvNS_9FwdParamsE)
        /*03a4*/ 	.word	0x00000000


	//----- nvinfo : EIATTR_REGCOUNT
	.align		4
.L_164:
        /*03a8*/ 	.byte	0x04, 0x2f
        /*03aa*/ 	.short	(.L_166 - .L_165)
	.align		4
.L_165:
        /*03ac*/ 	.word	index@(_ZN10layer_norm13ln_fwd_kernelINS_13Kernel_traitsI6__halfffffjLj3072ELj1ELj1ELj4ELj16ENS_18Kernel_traits_baseILj3072ES2_ffffjLj128EEEEELb0ELb1ELb0ELb1EEEvNS_9FwdParamsE)
        /*03b0*/ 	.word	0x0000007f


	//----- nvinfo : EIATTR_FRAME_SIZE
	.align		4
.L_166:
        /*03b4*/ 	.byte	0x04, 0x11
        /*03b6*/ 	.short	(.L_168 - .L_167)
	.align		4
.L_167:
        /*03b8*/ 	.word	index@($__internal_133_$__cuda_sm70_shflsync_bfly_p)
        /*03bc*/ 	.word	0x00000000


	//----- nvinfo : EIATTR_FRAME_SIZE
	.align		4
.L_168:
        /*03c0*/ 	.byte	0x04, 0x11
        /*03c2*/ 	.short	(.L_170 - .L_169)
	.align		4
.L_169:
        /*03c4*/ 	.word	index@(_ZN10layer_norm13ln_fwd_kernelINS_13Kernel_traitsI6__halfffffjLj3072ELj1ELj1ELj4ELj16ENS_18Kernel_traits_baseILj3072ES2_ffffjLj128EEEEELb0ELb1ELb0ELb1EEEvNS_9FwdParamsE)
        /*03c8*/ 	.word	0x00000000


	//----- nvinfo : EIATTR_REGCOUNT
	.align		4
.L_170:
        /*03cc*/ 	.byte	0x04, 0x2f
        /*03ce*/ 	.short	(.L_172 - .L_171)
	.align		4
.L_171:
        /*03d0*/ 	.word	index@(_ZN10layer_norm13ln_fwd_kernelINS_13Kernel_traitsI6__halfffffjLj3072ELj1ELj1ELj4ELj16ENS_18Kernel_traits_baseILj3072ES2_ffffjLj128EEEEELb0ELb1ELb0ELb0EEEvNS_9FwdParamsE)
        /*03d4*/ 	.word	0x0000007c


	//----- nvinfo : EIATTR_FRAME_SIZE
	.align		4
.L_172:
        /*03d8*/ 	.byte	0x04, 0x11
        /*03da*/ 	.short	(.L_174 - .L_173)
	.align		4
.L_173:
        /*03dc*/ 	.word	index@($__internal_132_$__cuda_sm70_shflsync_bfly_p)
        /*03e0*/ 	.word	0x00000000


	//----- nvinfo : EIATTR_FRAME_SIZE
	.align		4
.L_174:
        /*03e4*/ 	.byte	0x04, 0x11
        /*03e6*/ 	.short	(.L_176 - .L_175)
	.align		4
.L_175:
        /*03e8*/ 	.word	index@(_ZN10layer_norm13ln_fwd_kernelINS_13Kernel_traitsI6__halfffffjLj3072ELj1ELj1ELj4ELj16ENS_18Kernel_traits_baseILj3072ES2_ffffjLj128EEEEELb0ELb1ELb0ELb0EEEvNS_9FwdParamsE)
        /*03ec*/ 	.word	0x00000000


	//----- nvinfo : EIATTR_REGCOUNT
	.align		4
.L_176:
        /*03f0*/ 	.byte	0x04, 0x2f
        /*03f2*/ 	.short	(.L_178 - .L_177)
	.align		4
.L_177:
        /*03f4*/ 	.word	index@(_ZN10layer_norm13ln_fwd_kernelINS_13Kernel_traitsI6__halfffffjLj3072ELj1ELj1ELj4ELj16ENS_18Kernel_traits_baseILj3072ES2_ffffjLj128EEEEELb0ELb0ELb1ELb1EEEvNS_9FwdParamsE)
        /*03f8*/ 	.word	0x00000060


	//----- nvinfo : EIATTR_FRAME_SIZE
	.align		4
.L_178:
        /*03fc*/ 	.byte	0x04, 0x11
        /*03fe*/ 	.short	(.L_180 - .L_179)
	.align		4
.L_179:
        /*0400*/ 	.word	index@($__internal_131_$__cuda_sm70_shflsync_bfly_p)
        /*0404*/ 	.word	0x00000000


	//----- nvinfo : EIATTR_FRAME_SIZE
	.align		4
.L_180:
        /*0408*/ 	.byte	0x04, 0x11
        /*040a*/ 	.short	(.L_182 - .L_181)
	.align		4
.L_181:
        /*040c*/ 	.word	index@(_ZN10layer_norm13ln_fwd_kernelINS_13Kernel_traitsI6__halfffffjLj3072ELj1ELj1ELj4ELj16ENS_18Kernel_traits_baseILj3072ES2_ffffjLj128EEEEELb0ELb0ELb1ELb1EEEvNS_9FwdParamsE)
        /*0410*/ 	.word	0x00000000


	//----- nvinfo : EIATTR_REGCOUNT
	.align		4
.L_182:
        /*0414*/ 	.byte	0x04, 0x2f
        /*0416*/ 	.short	(.L_184 - .L_183)
	.align		4
.L_183:
        /*0418*/ 	.word	index@(_ZN10layer_norm13ln_fwd_kernelINS_13Kernel_traitsI6__halfffffjLj3072ELj1ELj1ELj4ELj16ENS_18Kernel_traits_baseILj3072ES2_ffffjLj128EEEEELb0ELb0ELb1ELb0EEEvNS_9FwdParamsE)
        /*041c*/ 	.word	0x0000006c


	//----- nvinfo : EIATTR_FRAME_SIZE
	.align		4
.L_184:
        /*0420*/ 	.byte	0x04, 0x11
        /*0422*/ 	.short	(.L_186 - .L_185)
	.align		4
.L_185:
        /*0424*/ 	.word	index@($__internal_130_$__cuda_sm70_shflsync_bfly_p)
        /*0428*/ 	.word	0x00000000


	//----- nvinfo : EIATTR_FRAME_SIZE
	.align		4
.L_186:
        /*042c*/ 	.byte	0x04, 0x11
        /*042e*/ 	.short	(.L_188 - .L_187)
	.align		4
.L_187:
        /*0430*/ 	.word	index@(_ZN10layer_norm13ln_fwd_kernelINS_13Kernel_traitsI6__halfffffjLj3072ELj1ELj1ELj4ELj16ENS_18Kernel_traits_baseILj3072ES2_ffffjLj128EEEEELb0ELb0ELb1ELb0EEEvNS_9FwdParamsE)
        /*0434*/ 	.word	0x00000000


	//----- nvinfo : EIATTR_REGCOUNT
	.align		4
.L_188:
        /*0438*/ 	.byte	0x04, 0x2f
        /*043a*/ 	.short	(.L_190 - .L_189)
	.align		4
.L_189:
        /*043c*/ 	.word	index@(_ZN10layer_norm13ln_fwd_kernelINS_13Kernel_traitsI6__halfffffjLj3072ELj1ELj1ELj4ELj16ENS_18Kernel_traits_baseILj3072ES2_ffffjLj128EEEEELb0ELb0ELb0ELb1EEEvNS_9FwdParamsE)
        /*0440*/ 	.word	0x0000007f


	//----- nvinfo : EIATTR_FRAME_SIZE
	.align		4
.L_190:
        /*0444*/ 	.byte	0x04, 0x11
        /*0446*/ 	.short	(.L_192 - .L_191)
	.align		4
.L_191:
        /*0448*/ 	.word	index@($__internal_129_$__cuda_sm70_shflsync_bfly_p)
        /*044c*/ 	.word	0x00000000


	//----- nvinfo : EIATTR_FRAME_SIZE
	.align		4
.L_192:
        /*0450*/ 	.byte	0x04, 0x11
        /*0452*/ 	.short	(.L_194 - .L_193)
	.align		4
.L_193:
        /*0454*/ 	.word	index@(_ZN10layer_norm13ln_fwd_kernelINS_13Kernel_traitsI6__halfffffjLj3072ELj1ELj1ELj4ELj16ENS_18Kernel_traits_baseILj3072ES2_ffffjLj128EEEEELb0ELb0ELb0ELb1EEEvNS_9FwdParamsE)
        /*0458*/ 	.word	0x00000000


	//----- nvinfo : EIATTR_REGCOUNT
	.align		4
.L_194:
        /*045c*/ 	.byte	0x04, 0x2f
        /*045e*/ 	.short	(.L_196 - .L_195)
	.align		4
.L_195:
        /*0460*/ 	.word	index@(_ZN10layer_norm13ln_fwd_kernelINS_13Kernel_traitsI6__halfffffjLj3072ELj1ELj1ELj4ELj16ENS_18Kernel_traits_baseILj3072ES2_ffffjLj128EEEEELb0ELb0ELb0ELb0EEEvNS_9FwdParamsE)
        /*0464*/ 	.word	0x0000007e


	//----- nvinfo : EIATTR_FRAME_SIZE
	.align		4
.L_196:
        /*0468*/ 	.byte	0x04, 0x11
        /*046a*/ 	.short	(.L_198 - .L_197)
	.align		4
.L_197:
        /*046c*/ 	.word	index@($__internal_128_$__cuda_sm70_shflsync_bfly_p)
        /*0470*/ 	.word	0x00000000


	//----- nvinfo : EIATTR_FRAME_SIZE
	.align		4
.L_198:
        /*0474*/ 	.byte	0x04, 0x11
        /*0476*/ 	.short	(.L_200 - .L_199)
	.align		4
.L_199:
        /*0478*/ 	.word	index@(_ZN10layer_norm13ln_fwd_kernelINS_13Kernel_traitsI6__halfffffjLj3072ELj1ELj1ELj4ELj16ENS_18Kernel_traits_baseILj3072ES2_ffffjLj128EEEEELb0ELb0ELb0ELb0EEEvNS_9FwdParamsE)
        /*047c*/ 	.word	0x00000000


	//----- nvinfo : EIATTR_REGCOUNT
	.align		4
.L_200:
        /*0480*/ 	.byte	0x04, 0x2f
        /*0482*/ 	.short	(.L_202 - .L_201)
	.align		4
.L_201:
        /*0484*/ 	.word	index@(_ZN10layer_norm13ln_fwd_kernelINS_13Kernel_traitsIf6__halffS2_fjLj3072ELj1ELj1ELj4ELj16ENS_18Kernel_traits_baseILj3072EfS2_fS2_fjLj128EEEEELb1ELb1ELb1ELb1EEEvNS_9FwdParamsE)
        /*0488*/ 	.word	0x0000009d


	//----- nvinfo : EIATTR_FRAME_SIZE
	.align		4
.L_202:
        /*048c*/ 	.byte	0x04, 0x11
        /*048e*/ 	.short	(.L_204 - .L_203)
	.align		4
.L_203:
        /*0490*/ 	.word	index@($__internal_127_$__cuda_sm70_shflsync_bfly_p)
        /*0494*/ 	.word	0x00000000


	//----- nvinfo : EIATTR_FRAME_SIZE
	.align		4
.L_204:
        /*0498*/ 	.byte	0x04, 0x11
        /*049a*/ 	.short	(.L_206 - .L_205)
	.align		4
.L_205:
        /*049c*/ 	.word	index@(_ZN10layer_norm13ln_fwd_kernelINS_13Kernel_traitsIf6__halffS2_fjLj3072ELj1ELj1ELj4ELj16ENS_18Kernel_traits_baseILj3072EfS2_fS2_fjLj128EEEEELb1ELb1ELb1ELb1EEEvNS_9FwdParamsE)
        /*04a0*/ 	.word	0x00000000


	//----- nvinfo : EIATTR_REGCOUNT
	.align		4
.L_206:
        /*04a4*/ 	.byte	0x04, 0x2f
        /*04a6*/ 	.short	(.L_208 - .L_207)
	.align		4
.L_207:
        /*04a8*/ 	.word	index@(_ZN10layer_norm13ln_fwd_kernelINS_13Kernel_traitsIf6__halffS2_fjLj3072ELj1ELj1ELj4ELj16ENS_18Kernel_traits_baseILj3072EfS2_fS2_fjLj128EEEEELb1ELb1ELb1ELb0EEEvNS_9FwdParamsE)
        /*04ac*/ 	.word	0x00000099


	//----- nvinfo : EIATTR_FRAME_SIZE
	.align		4
.L_208:
        /*04b0*/ 	.byte	0x04, 0x11
        /*04b2*/ 	.short	(.L_210 - .L_209)
	.align		4
.L_209:
        /*04b4*/ 	.word	index@($__internal_126_$__cuda_sm70_shflsync_bfly_p)
        /*04b8*/ 	.word	0x00000000


	//----- nvinfo : EIATTR_FRAME_SIZE
	.align		4
.L_210:
        /*04bc*/ 	.byte	0x04, 0x11
        /*04be*/ 	.short	(.L_212 - .L_211)
	.align		4
.L_211:
        /*04c0*/ 	.word	index@(_ZN10layer_norm13ln_fwd_kernelINS_13Kernel_traitsIf6__halffS2_fjLj3072ELj1ELj1ELj4ELj16ENS_18Kernel_traits_baseILj3072EfS2_fS2_fjLj128EEEEELb1ELb1ELb1ELb0EEEvNS_9FwdParamsE)
        /*04c4*/ 	.word	0x00000000


	//----- nvinfo : EIATTR_REGCOUNT
	.align		4
.L_212:
        /*04c8*/ 	.byte	0x04, 0x2f
        /*04ca*/ 	.short	(.L_214 - .L_213)
	.align		4
.L_213:
        /*04cc*/ 	.word	index@(_ZN10layer_norm13ln_fwd_kernelINS_13Kernel_traitsIf6__halffS2_fjLj3072ELj1ELj1ELj4ELj16ENS_18Kernel_traits_baseILj3072EfS2_fS2_fjLj128EEEEELb1ELb1ELb0ELb1EEEvNS_9FwdParamsE)
        /*04d0*/ 	.word	0x0000008a


	//----- nvinfo : EIATTR_FRAME_SIZE
	.align		4
.L_214:
        /*04d4*/ 	.byte	0x04, 0x11
        /*04d6*/ 	.short	(.L_216 - .L_215)
	.align		4
.L_215:
        /*04d8*/ 	.word	index@($__internal_125_$__cuda_sm70_shflsync_bfly_p)
        /*04dc*/ 	.word	0x00000000


	//----- nvinfo : EIATTR_FRAME_SIZE
	.align		4
.L_216:
        /*04e0*/ 	.byte	0x04, 0x11
        /*04e2*/ 	.short	(.L_218 - .L_217)
	.align		4
.L_217:
        /*04e4*/ 	.word	index@(_ZN10layer_norm13ln_fwd_kernelINS_13Kernel_traitsIf6__halffS2_fjLj3072ELj1ELj1ELj4ELj16ENS_18Kernel_traits_baseILj3072EfS2_fS2_fjLj128EEEEELb1ELb1ELb0ELb1EEEvNS_9FwdParamsE)
        /*04e8*/ 	.word	0x00000000


	//----- nvinfo : EIATTR_REGCOUNT
	.align		4
.L_218:
        /*04ec*/ 	.byte	0x04, 0x2f
        /*04ee*/ 	.short	(.L_220 - .L_219)
	.align		4
.L_219:
        /*04f0*/ 	.word	index@(_ZN10layer_norm13ln_fwd_kernelINS_13Kernel_traitsIf6__halffS2_fjLj3072ELj1ELj1ELj4ELj16ENS_18Kernel_traits_baseILj3072EfS2_fS2_fjLj128EEEEELb1ELb1ELb0ELb0EEEvNS_9FwdParamsE)
        /*04f4*/ 	.word	0x0000008f


	//----- nvinfo : EIATTR_FRAME_SIZE
	.align		4
.L_220:
        /*04f8*/ 	.byte	0x04, 0x11
        /*04fa*/ 	.short	(.L_222 - .L_221)
	.align		4
.L_221:
        /*04fc*/ 	.word	index@($__internal_124_$__cuda_sm70_shflsync_bfly_p)
        /*0500*/ 	.word	0x00000000


	//----- nvinfo : EIATTR_FRAME_SIZE
	.align		4
.L_222:
        /*0504*/ 	.byte	0x04, 0x11
        /*0506*/ 	.short	(.L_224 - .L_223)
	.align		4
.L_223:
        /*0508*/ 	.word	index@(_ZN10layer_norm13ln_fwd_kernelINS_13Kernel_traitsIf6__halffS2_fjLj3072ELj1ELj1ELj4ELj16ENS_18Kernel_traits_baseILj3072EfS2_fS2_fjLj128EEEEELb1ELb1ELb0ELb0EEEvNS_9FwdParamsE)
        /*050c*/ 	.word	0x00000000


	//----- nvinfo : EIATTR_REGCOUNT
	.align		4
.L_224:
        /*0510*/ 	.byte	0x04, 0x2f
        /*0512*/ 	.short	(.L_226 - .L_225)
	.align		4
.L_225:
        /*0514*/ 	.word	index@(_ZN10layer_norm13ln_fwd_kernelINS_13Kernel_traitsIf6__halffS2_fjLj3072ELj1ELj1ELj4ELj16ENS_18Kernel_traits_baseILj3072EfS2_fS2_fjLj128EEEEELb1ELb0ELb1ELb1EEEvNS_9FwdParamsE)
        /*0518*/ 	.word	0x0000007f


	//----- nvinfo : EIATTR_FRAME_SIZE
	.align		4
.L_226:
        /*051c*/ 	.byte	0x04, 0x11
        /*051e*/ 	.short	(.L_228 - .L_227)
	.align		4
.L_227:
        /*0520*/ 	.word	index@($__internal_123_$__cuda_sm70_shflsync_bfly_p)
        /*0524*/ 	.word	0x00000000


	//----- nvinfo : EIATTR_FRAME_SIZE
	.align		4
.L_228:
        /*0528*/ 	.byte	0x04, 0x11
        /*052a*/ 	.short	(.L_230 - .L_229)
	.align		4
.L_229:
        /*052c*/ 	.word	index@(_ZN10layer_norm13ln_fwd_kernelINS_13Kernel_traitsIf6__halffS2_fjLj3072ELj1ELj1ELj4ELj16ENS_18Kernel_traits_baseILj3072EfS2_fS2_fjLj128EEEEELb1ELb0ELb1ELb1EEEvNS_9FwdParamsE)
        /*0530*/ 	.word	0x00000000


	//----- nvinfo : EIATTR_REGCOUNT
	.align		4
.L_230:
        /*0534*/ 	.byte	0x04, 0x2f
        /*0536*/ 	.short	(.L_232 - .L_231)
	.align		4
.L_231:
        /*0538*/ 	.word	index@(_ZN10layer_norm13ln_fwd_kernelINS_13Kernel_traitsIf6__halffS2_fjLj3072ELj1ELj1ELj4ELj16ENS_18Kernel_traits_baseILj3072EfS2_fS2_fjLj128EEEEELb1ELb0ELb1ELb0EEEvNS_9FwdParamsE)
        /*053c*/ 	.word	0x0000007f


	//----- nvinfo : EIATTR_FRAME_SIZE
	.align		4
.L_232:
        /*0540*/ 	.byte	0x04, 0x11
        /*0542*/ 	.short	(.L_234 - .L_233)
	.align		4
.L_233:
        /*0544*/ 	.word	index@($__internal_122_$__cuda_sm70_shflsync_bfly_p)
        /*0548*/ 	.word	0x00000000


	//----- nvinfo : EIATTR_FRAME_SIZE
	.align		4
.L_234:
        /*054c*/ 	.byte	0x04, 0x11
        /*054e*/ 	.short	(.L_236 - .L_235)
	.align		4
.L_235:
        /*0550*/ 	.word	index@(_ZN10layer_norm13ln_fwd_kernelINS_13Kernel_traitsIf6__halffS2_fjLj3072ELj1ELj1ELj4ELj16ENS_18Kernel_traits_baseILj3072EfS2_fS2_fjLj128EEEEELb1ELb0ELb1ELb0EEEvNS_9FwdParamsE)
        /*0554*/ 	.word	0x00000000


	//----- nvinfo : EIATTR_REGCOUNT
	.align		4
.L_236:
        /*0558*/ 	.byte	0x04, 0x2f
        /*055a*/ 	.short	(.L_238 - .L_237)
	.align		4
.L_237:
        /*055c*/ 	.word	index@(_ZN10layer_norm13ln_fwd_kernelINS_13Kernel_traitsIf6__halffS2_fjLj3072ELj1ELj1ELj4ELj16ENS_18Kernel_traits_baseILj3072EfS2_fS2_fjLj128EEEEELb1ELb0ELb0ELb1EEEvNS_9FwdParamsE)
        /*0560*/ 	.word	0x0000007b


	//----- nvinfo : EIATTR_FRAME_SIZE
	.align		4
.L_238:
        /*0564*/ 	.byte	0x04, 0x11
        /*0566*/ 	.short	(.L_240 - .L_239)
	.align		4
.L_239:
        /*0568*/ 	.word	index@($__internal_121_$__cuda_sm70_shflsync_bfly_p)
        /*056c*/ 	.word	0x00000000


	//----- nvinfo : EIATTR_FRAME_SIZE
	.align		4
.L_240:
        /*0570*/ 	.byte	0x04, 0x11
        /*0572*/ 	.short	(.L_242 - .L_241)
	.align		4
.L_241:
        /*0574*/ 	.word	index@(_ZN10layer_norm13ln_fwd_kernelINS_13Kernel_traitsIf6__halffS2_fjLj3072ELj1ELj1ELj4ELj16ENS_18Kernel_traits_baseILj3072EfS2_fS2_fjLj128EEEEELb1ELb0ELb0ELb1EEEvNS_9FwdParamsE)
        /*0578*/ 	.word	0x00000000


	//----- nvinfo : EIATTR_REGCOUNT
	.align		4
.L_242:
        /*057c*/ 	.byte	0x04, 0x2f
        /*057e*/ 	.short	(.L_244 - .L_243)
	.align		4
.L_243:
        /*0580*/ 	.word	index@(_ZN10layer_norm13ln_fwd_kernelINS_13Kernel_traitsIf6__halffS2_fjLj3072ELj1ELj1ELj4ELj16ENS_18Kernel_traits_baseILj3072EfS2_fS2_fjLj128EEEEELb1ELb0ELb0ELb0EEEvNS_9FwdParamsE)
        /*0584*/ 	.word	0x00000078


	//----- nvinfo : EIATTR_FRAME_SIZE
	.align		4
.L_244:
        /*0588*/ 	.byte	0x04, 0x11
        /*058a*/ 	.short	(.L_246 - .L_245)
	.align		4
.L_245:
        /*058c*/ 	.word	index@($__internal_120_$__cuda_sm70_shflsync_bfly_p)
        /*0590*/ 	.word	0x00000000


	//----- nvinfo : EIATTR_FRAME_SIZE
	.align		4
.L_246:
        /*0594*/ 	.byte	0x04, 0x11
        /*0596*/ 	.short	(.L_248 - .L_247)
	.align		4
.L_247:
        /*0598*/ 	.word	index@(_ZN10layer_norm13ln_fwd_kernelINS_13Kernel_traitsIf6__halffS2_fjLj3072ELj1ELj1ELj4ELj16ENS_18Kernel_traits_baseILj3072EfS2_fS2_fjLj128EEEEELb1ELb0ELb0ELb0EEEvNS_9FwdParamsE)
        /*059c*/ 	.word	0x00000000


	//----- nvinfo : EIATTR_REGCOUNT
	.align		4
.L_248:
        /*05a0*/ 	.byte	0x04, 0x2f
        /*05a2*/ 	.short	(.L_250 - .L_249)
	.align		4
.L_249:
        /*05a4*/ 	.word	index@(_ZN10layer_norm13ln_fwd_kernelINS_13Kernel_traitsIf6__halffS2_fjLj3072ELj1ELj1ELj4ELj16ENS_18Kernel_traits_baseILj3072EfS2_fS2_fjLj128EEEEELb0ELb1ELb1ELb1EEEvNS_9FwdParamsE)
        /*05a8*/ 	.word	0x00000080


	//----- nvinfo : EIATTR_FRAME_SIZE
	.align		4
.L_250:
        /*05ac*/ 	.byte	0x04, 0x11
        /*05ae*/ 	.short	(.L_252 - .L_251)
	.align		4
.L_251:
        /*05b0*/ 	.word	index@($__internal_119_$__cuda_sm70_shflsync_bfly_p)
        /*05b4*/ 	.word	0x00000000


	//----- nvinfo : EIATTR_FRAME_SIZE
	.align		4
.L_252:
        /*05b8*/ 	.byte	0x04, 0x11
        /*05ba*/ 	.short	(.L_254 - .L_253)
	.align		4
.L_253:
        /*05bc*/ 	.word	index@(_ZN10layer_norm13ln_fwd_kernelINS_13Kernel_traitsIf6__halffS2_fjLj3072ELj1ELj1ELj4ELj16ENS_18Kernel_traits_baseILj3072EfS2_fS2_fjLj128EEEEELb0ELb1ELb1ELb1EEEvNS_9FwdParamsE)
        /*05c0*/ 	.word	0x00000000


	//----- nvinfo : EIATTR_REGCOUNT
	.align		4
.L_254:
        /*05c4*/ 	.byte	0x04, 0x2f
        /*05c6*/ 	.short	(.L_256 - .L_255)
	.align		4
.L_255:
        /*05c8*/ 	.word	index@(_ZN10layer_norm13ln_fwd_kernelINS_13Kernel_traitsIf6__halffS2_fjLj3072ELj1ELj1ELj4ELj16ENS_18Kernel_traits_baseILj3072EfS2_fS2_fjLj128EEEEELb0ELb1ELb1ELb0EEEvNS_9FwdParamsE)
        /*05cc*/ 	.word	0x00000080


	//----- nvinfo : EIATTR_FRAME_SIZE
	.align		4
.L_256:
        /*05d0*/ 	.byte	0x04, 0x11
        /*05d2*/ 	.short	(.L_258 - .L_257)
	.align		4
.L_257:
        /*05d4*/ 	.word	index@($__internal_118_$__cuda_sm70_shflsync_bfly_p)
        /*05d8*/ 	.word	0x00000000


	//----- nvinfo : EIATTR_FRAME_SIZE
	.align		4
.L_258:
        /*05dc*/ 	.byte	0x04, 0x11
        /*05de*/ 	.short	(.L_260 - .L_259)
	.align		4
.L_259:
        /*05e0*/ 	.word	index@(_ZN10layer_norm13ln_fwd_kernelINS_13Kernel_traitsIf6__halffS2_fjLj3072ELj1ELj1ELj4ELj16ENS_18Kernel_traits_baseILj3072EfS2_fS2_fjLj128EEEEELb0ELb1ELb1ELb0EEEvNS_9FwdParamsE)
        /*05e4*/ 	.word	0x00000000


	//----- nvinfo : EIATTR_REGCOUNT
	.align		4
.L_260:
        /*05e8*/ 	.byte	0x04, 0x2f
        /*05ea*/ 	.short	(.L_262 - .L_261)
	.align		4
.L_261:
        /*05ec*/ 	.word	index@(_ZN10layer_norm13ln_fwd_kernelINS_13Kernel_traitsIf6__halffS2_fjLj3072ELj1ELj1ELj4ELj16ENS_18Kernel_traits_baseILj3072EfS2_fS2_fjLj128EEEEELb0ELb1ELb0ELb1EEEvNS_9FwdParamsE)
        /*05f0*/ 	.word	0x00000080


	//----- nvinfo : EIATTR_FRAME_SIZE
	.align		4
.L_262:
        /*05f4*/ 	.byte	0x04, 0x11
        /*05f6*/ 	.short	(.L_264 - .L_263)
	.align		4
.L_263:
        /*05f8*/ 	.word	index@($__internal_117_$__cuda_sm70_shflsync_bfly_p)
        /*05fc*/ 	.word	0x00000000


	//----- nvinfo : EIATTR_FRAME_SIZE
	.align		4
.L_264:
        /*0600*/ 	.byte	0x04, 0x11
        /*0602*/ 	.short	(.L_266 - .L_265)
	.align		4
.L_265:
        /*0604*/ 	.word	index@(_ZN10layer_norm13ln_fwd_kernelINS_13Kernel_traitsIf6__halffS2_fjLj3072ELj1ELj1ELj4ELj16ENS_18Kernel_traits_baseILj3072EfS2_fS2_fjLj128EEEEELb0ELb1ELb0ELb1EEEvNS_9FwdParamsE)
        /*0608*/ 	.word	0x00000000


	//----- nvinfo : EIATTR_REGCOUNT
	.align		4
.L_266:
        /*060c*/ 	.byte	0x04, 0x2f
        /*060e*/ 	.short	(.L_268 - .L_267)
	.align		4
.L_267:
        /*0610*/ 	.word	index@(_ZN10layer_norm13ln_fwd_kernelINS_13Kernel_traitsIf6__halffS2_fjLj3072ELj1ELj1ELj4ELj16ENS_18Kernel_traits_baseILj3072EfS2_fS2_fjLj128EEEEELb0ELb1ELb0ELb0EEEvNS_9FwdParamsE)
        /*0614*/ 	.word	0x00000080


	//----- nvinfo : EIATTR_FRAME_SIZE
	.align		4
.L_268:
        /*0618*/ 	.byte	0x04, 0x11
        /*061a*/ 	.short	(.L_270 - .L_269)
	.align		4
.L_269:
        /*061c*/ 	.word	index@($__internal_116_$__cuda_sm70_shflsync_bfly_p)
        /*0620*/ 	.word	0x00000000


	//----- nvinfo : EIATTR_FRAME_SIZE
	.align		4
.L_270:
        /*0624*/ 	.byte	0x04, 0x11
        /*0626*/ 	.short	(.L_272 - .L_271)
	.align		4
.L_271:
        /*0628*/ 	.word	index@(_ZN10layer_norm13ln_fwd_kernelINS_13Kernel_traitsIf6__halffS2_fjLj3072ELj1ELj1ELj4ELj16ENS_18Kernel_traits_baseILj3072EfS2_fS2_fjLj128EEEEELb0ELb1ELb0ELb0EEEvNS_9FwdParamsE)
        /*062c*/ 	.word	0x00000000


	//----- nvinfo : EIATTR_REGCOUNT
	.align		4
.L_272:
        /*0630*/ 	.byte	0x04, 0x2f
        /*0632*/ 	.short	(.L_274 - .L_273)
	.align		4
.L_273:
        /*0634*/ 	.word	index@(_ZN10layer_norm13ln_fwd_kernelINS_13Kernel_traitsIf6__halffS2_fjLj3072ELj1ELj1ELj4ELj16ENS_18Kernel_traits_baseILj3072EfS2_fS2_fjLj128EEEEELb0ELb0ELb1ELb1EEEvNS_9FwdParamsE)
        /*0638*/ 	.word	0x0000007e


	//----- nvinfo : EIATTR_FRAME_SIZE
	.align		4
.L_274:
        /*063c*/ 	.byte	0x04, 0x11
        /*063e*/ 	.short	(.L_276 - .L_275)
	.align		4
.L_275:
        /*0640*/ 	.word	index@($__internal_115_$__cuda_sm70_shflsync_bfly_p)
        /*0644*/ 	.word	0x00000000


	//----- nvinfo : EIATTR_FRAME_SIZE
	.align		4
.L_276:
        /*0648*/ 	.byte	0x04, 0x11
        /*064a*/ 	.short	(.L_278 - .L_277)
	.align		4
.L_277:
        /*064c*/ 	.word	index@(_ZN10layer_norm13ln_fwd_kernelINS_13Kernel_traitsIf6__halffS2_fjLj3072ELj1ELj1ELj4ELj16ENS_18Kernel_traits_baseILj3072EfS2_fS2_fjLj128EEEEELb0ELb0ELb1ELb1EEEvNS_9FwdParamsE)
        /*0650*/ 	.word	0x00000000


	//----- nvinfo : EIATTR_REGCOUNT
	.align		4
.L_278:
        /*0654*/ 	.byte	0x04, 0x2f
        /*0656*/ 	.short	(.L_280 - .L_279)
	.align		4
.L_279:
        /*0658*/ 	.word	index@(_ZN10layer_norm13ln_fwd_kernelINS_13Kernel_traitsIf6__halffS2_fjLj3072ELj1ELj1ELj4ELj16ENS_18Kernel_traits_baseILj3072EfS2_fS2_fjLj128EEEEELb0ELb0ELb1ELb0EEEvNS_9FwdParamsE)
        /*065c*/ 	.word	0x0000006f


	//----- nvinfo : EIATTR_FRAME_SIZE
	.align		4
.L_280:
        /*0660*/ 	.byte	0x04, 0x11
        /*0662*/ 	.short	(.L_282 - .L_281)
	.align		4
.L_281:
        /*0664*/ 	.word	index@($__internal_114_$__cuda_sm70_shflsync_bfly_p)
        /*0668*/ 	.word	0x00000000


	//----- nvinfo : EIATTR_FRAME_SIZE
	.align		4
.L_282:
        /*066c*/ 	.byte	0x04, 0x11
        /*066e*/ 	.short	(.L_284 - .L_283)
	.align		4
.L_283:
        /*0670*/ 	.word	index@(_ZN10layer_norm13ln_fwd_kernelINS_13Kernel_traitsIf6__halffS2_fjLj3072ELj1ELj1ELj4ELj16ENS_18Kernel_traits_baseILj3072EfS2_fS2_fjLj128EEEEELb0ELb0ELb1ELb0EEEvNS_9FwdParamsE)
        /*0674*/ 	.word	0x00000000


	//----- nvinfo : EIATTR_REGCOUNT
	.align		4
.L_284:
        /*0678*/ 	.byte	0x04, 0x2f
        /*067a*/ 	.short	(.L_286 - .L_285)
	.align		4
.L_285:
        /*067c*/ 	.word	index@(_ZN10layer_norm13ln_fwd_kernelINS_13Kernel_traitsIf6__halffS2_fjLj3072ELj1ELj1ELj4ELj16ENS_18Kernel_traits_baseILj3072EfS2_fS2_fjLj128EEEEELb0ELb0ELb0ELb1EEEvNS_9FwdParamsE)
        /*0680*/ 	.word	0x00000072


	//----- nvinfo : EIATTR_FRAME_SIZE
	.align		4
.L_286:
        /*0684*/ 	.byte	0x04, 0x11
        /*0686*/ 	.short	(.L_288 - .L_287)
	.align		4
.L_287:
        /*0688*/ 	.word	index@($__internal_113_$__cuda_sm70_shflsync_bfly_p)
        /*068c*/ 	.word	0x00000000


	//----- nvinfo : EIATTR_FRAME_SIZE
	.align		4
.L_288:
        /*0690*/ 	.byte	0x04, 0x11
        /*0692*/ 	.short	(.L_290 - .L_289)
	.align		4
.L_289:
        /*0694*/ 	.word	index@(_ZN10layer_norm13ln_fwd_kernelINS_13Kernel_traitsIf6__halffS2_fjLj3072ELj1ELj1ELj4ELj16ENS_18Kernel_traits_baseILj3072EfS2_fS2_fjLj128EEEEELb0ELb0ELb0ELb1EEEvNS_9FwdParamsE)
        /*0698*/ 	.word	0x00000000


	//----- nvinfo : EIATTR_REGCOUNT
	.align		4
.L_290:
        /*069c*/ 	.byte	0x04, 0x2f
        /*069e*/ 	.short	(.L_292 - .L_291)
	.align		4
.L_291:
        /*06a0*/ 	.word	index@(_ZN10layer_norm13ln_fwd_kernelINS_13Kernel_traitsIf6__halffS2_fjLj3072ELj1ELj1ELj4ELj16ENS_18Kernel_traits_baseILj3072EfS2_fS2_fjLj128EEEEELb0ELb0ELb0ELb0EEEvNS_9FwdParamsE)
        /*06a4*/ 	.word	0x0000006c


	//----- nvinfo : EIATTR_FRAME_SIZE
	.align		4
.L_292:
        /*06a8*/ 	.byte	0x04, 0x11
        /*06aa*/ 	.short	(.L_294 - .L_293)
	.align		4
.L_293:
        /*06ac*/ 	.word	index@($__internal_112_$__cuda_sm70_shflsync_bfly_p)
        /*06b0*/ 	.word	0x00000000


	//----- nvinfo : EIATTR_FRAME_SIZE
	.align		4
.L_294:
        /*06b4*/ 	.byte	0x04, 0x11
        /*06b6*/ 	.short	(.L_296 - .L_295)
	.align		4
.L_295:
        /*06b8*/ 	.word	index@(_ZN10layer_norm13ln_fwd_kernelINS_13Kernel_traitsIf6__halffS2_fjLj3072ELj1ELj1ELj4ELj16ENS_18Kernel_traits_baseILj3072EfS2_fS2_fjLj128EEEEELb0ELb0ELb0ELb0EEEvNS_9FwdParamsE)
        /*06bc*/ 	.word	0x00000000


	//----- nvinfo : EIATTR_REGCOUNT
	.align		4
.L_296:
        /*06c0*/ 	.byte	0x04, 0x2f
        /*06c2*/ 	.short	(.L_298 - .L_297)
	.align		4
.L_297:
        /*06c4*/ 	.word	index@(_ZN10layer_norm13ln_fwd_kernelINS_13Kernel_traitsI6__halfS2_fS2_fjLj3072ELj1ELj1ELj4ELj16ENS_18Kernel_traits_baseILj3072ES2_S2_fS2_fjLj128EEEEELb1ELb1ELb1ELb1EEEvNS_9FwdParamsE)
        /*06c8*/ 	.word	0x0000007f


	//----- nvinfo : EIATTR_FRAME_SIZE
	.align		4
.L_298:
        /*06cc*/ 	.byte	0x04, 0x11
        /*06ce*/ 	.short	(.L_300 - .L_299)
	.align		4
.L_299:
        /*06d0*/ 	.word	index@($__internal_111_$__cuda_sm70_shflsync_bfly_p)
        /*06d4*/ 	.word	0x00000000


	//----- nvinfo : EIATTR_FRAME_SIZE
	.align		4
.L_300:
        /*06d8*/ 	.byte	0x04, 0x11
        /*06da*/ 	.short	(.L_302 - .L_301)
	.align		4
.L_301:
        /*06dc*/ 	.word	index@(_ZN10layer_norm13ln_fwd_kernelINS_13Kernel_traitsI6__halfS2_fS2_fjLj3072ELj1ELj1ELj4ELj16ENS_18Kernel_traits_baseILj3072ES2_S2_fS2_fjLj128EEEEELb1ELb1ELb1ELb1EEEvNS_9FwdParamsE)
        /*06e0*/ 	.word	0x00000000


	//----- nvinfo : EIATTR_REGCOUNT
	.align		4
.L_302:
        /*06e4*/ 	.byte	0x04, 0x2f
        /*06e6*/ 	.short	(.L_304 - .L_303)
	.align		4
.L_303:
        /*06e8*/ 	.word	index@(_ZN10layer_norm13ln_fwd_kernelINS_13Kernel_traitsI6__halfS2_fS2_fjLj3072ELj1ELj1ELj4ELj16ENS_18Kernel_traits_baseILj3072ES2_S2_fS2_fjLj128EEEEELb1ELb1ELb1ELb0EEEvNS_9FwdParamsE)
        /*06ec*/ 	.word	0x00000099


	//----- nvinfo : EIATTR_FRAME_SIZE
	.align		4
.L_304:
        /*06f0*/ 	.byte	0x04, 0x11
        /*06f2*/ 	.short	(.L_306 - .L_305)
	.align		4
.L_305:
        /*06f4*/ 	.word	index@($__internal_110_$__cuda_sm70_shflsync_bfly_p)
        /*06f8*/ 	.word	0x00000000


	//----- nvinfo : EIATTR_FRAME_SIZE
	.align		4
.L_306:
        /*06fc*/ 	.byte	0x04, 0x11
        /*06fe*/ 	.short	(.L_308 - .L_307)
	.align		4
.L_307:
        /*0700*/ 	.word	index@(_ZN10layer_norm13ln_fwd_kernelINS_13Kernel_traitsI6__halfS2_fS2_fjLj3072ELj1ELj1ELj4ELj16ENS_18Kernel_traits_baseILj3072ES2_S2_fS2_fjLj128EEEEELb1ELb1ELb1ELb0EEEvNS_9FwdParamsE)
        /*0704*/ 	.word	0x00000000


	//----- nvinfo : EIATTR_REGCOUNT
	.align		4
.L_308:
        /*0708*/ 	.byte	0x04, 0x2f
        /*070a*/ 	.short	(.L_310 - .L_309)
	.align		4
.L_309:
        /*070c*/ 	.word	index@(_ZN10layer_norm13ln_fwd_kernelINS_13Kernel_traitsI6__halfS2_fS2_fjLj3072ELj1ELj1ELj4ELj16ENS_18Kernel_traits_baseILj3072ES2_S2_fS2_fjLj128EEEEELb1ELb1ELb0ELb1EEEvNS_9FwdParamsE)
        /*0710*/ 	.word	0x0000007d


	//----- nvinfo : EIATTR_FRAME_SIZE
	.align		4
.L_310:
        /*0714*/ 	.byte	0x04, 0x11
        /*0716*/ 	.short	(.L_312 - .L_311)
	.align		4
.L_311:
        /*0718*/ 	.word	index@($__internal_109_$__cuda_sm70_shflsync_bfly_p)
        /*071c*/ 	.word	0x00000000


	//----- nvinfo : EIATTR_FRAME_SIZE
	.align		4
.L_312:
        /*0720*/ 	.byte	0x04, 0x11
        /*0722*/ 	.short	(.L_314 - .L_313)
	.align		4
.L_313:
        /*0724*/ 	.word	index@(_ZN10layer_norm13ln_fwd_kernelINS_13Kernel_traitsI6__halfS2_fS2_fjLj3072ELj1ELj1ELj4ELj16ENS_18Kernel_traits_baseILj3072ES2_S2_fS2_fjLj128EEEEELb1ELb1ELb0ELb1EEEvNS_9FwdParamsE)
        /*0728*/ 	.word	0x00000000


	//----- nvinfo : EIATTR_REGCOUNT
	.align		4
.L_314:
        /*072c*/ 	.byte	0x04, 0x2f
        /*072e*/ 	.short	(.L_316 - .L_315)
	.align		4
.L_315:
        /*0730*/ 	.word	index@(_ZN10layer_norm13ln_fwd_kernelINS_13Kernel_traitsI6__halfS2_fS2_fjLj3072ELj1ELj1ELj4ELj16ENS_18Kernel_traits_baseILj3072ES2_S2_fS2_fjLj128EEEEELb1ELb1ELb0ELb0EEEvNS_9FwdParamsE)
        /*0734*/ 	.word	0x0000008f


	//----- nvinfo : EIATTR_FRAME_SIZE
	.align		4
.L_316:
        /*0738*/ 	.byte	0x04, 0x11
        /*073a*/ 	.short	(.L_318 - .L_317)
	.align		4
.L_317:
        /*073c*/ 	.word	index@($__internal_108_$__cuda_sm70_shflsync_bfly_p)
        /*0740*/ 	.word	0x00000000


	//----- nvinfo : EIATTR_FRAME_SIZE
	.align		4
.L_318:
        /*0744*/ 	.byte	0x04, 0x11
        /*0746*/ 	.short	(.L_320 - .L_319)
	.align		4
.L_319:
        /*0748*/ 	.word	index@(_ZN10layer_norm13ln_fwd_kernelINS_13Kernel_traitsI6__halfS2_fS2_fjLj3072ELj1ELj1ELj4ELj16ENS_18Kernel_traits_baseILj3072ES2_S2_fS2_fjLj128EEEEELb1ELb1ELb0ELb0EEEvNS_9FwdParamsE)
        /*074c*/ 	.word	0x00000000


	//----- nvinfo : EIATTR_REGCOUNT
	.align		4
.L_320:
        /*0750*/ 	.byte	0x04, 0x2f
        /*0752*/ 	.short	(.L_322 - .L_321)
	.align		4
.L_321:
        /*0754*/ 	.word	index@(_ZN10layer_norm13ln_fwd_kernelINS_13Kernel_traitsI6__halfS2_fS2_fjLj3072ELj1ELj1ELj4ELj16ENS_18Kernel_traits_baseILj3072ES2_S2_fS2_fjLj128EEEEELb1ELb0ELb1ELb1EEEvNS_9FwdParamsE)
        /*0758*/ 	.word	0x0000007f


	//----- nvinfo : EIATTR_FRAME_SIZE
	.align		4
.L_322:
        /*075c*/ 	.byte	0x04, 0x11
        /*075e*/ 	.short	(.L_324 - .L_323)
	.align		4
.L_323:
        /*0760*/ 	.word	index@($__internal_107_$__cuda_sm70_shflsync_bfly_p)
        /*0764*/ 	.word	0x00000000


	//----- nvinfo : EIATTR_FRAME_SIZE
	.align		4
.L_324:
        /*0768*/ 	.byte	0x04, 0x11
        /*076a*/ 	.short	(.L_326 - .L_325)
	.align		4
.L_325:
        /*076c*/ 	.word	index@(_ZN10layer_norm13ln_fwd_kernelINS_13Kernel_traitsI6__halfS2_fS2_fjLj3072ELj1ELj1ELj4ELj16ENS_18Kernel_traits_baseILj3072ES2_S2_fS2_fjLj128EEEEELb1ELb0ELb1ELb1EEEvNS_9FwdParamsE)
        /*0770*/ 	.word	0x00000000


	//----- nvinfo : EIATTR_REGCOUNT
	.align		4
.L_326:
        /*0774*/ 	.byte	0x04, 0x2f
        /*0776*/ 	.short	(.L_328 - .L_327)
	.align		4
.L_327:
        /*0778*/ 	.word	index@(_ZN10layer_norm13ln_fwd_kernelINS_13Kernel_traitsI6__halfS2_fS2_fjLj3072ELj1ELj1ELj4ELj16ENS_18Kernel_traits_baseILj3072ES2_S2_fS2_fjLj128EEEEELb1ELb0ELb1ELb0EEEvNS_9FwdParamsE)
        /*077c*/ 	.word	0x0000007f


	//----- nvinfo : EIATTR_FRAME_SIZE
	.align		4
.L_328:
        /*0780*/ 	.byte	0x04, 0x11
        /*0782*/ 	.short	(.L_330 - .L_329)
	.align		4
.L_329:
        /*0784*/ 	.word	index@($__internal_106_$__cuda_sm70_shflsync_bfly_p)
        /*0788*/ 	.word	0x00000000


	//----- nvinfo : EIATTR_FRAME_SIZE
	.align		4
.L_330:
        /*078c*/ 	.byte	0x04, 0x11
        /*078e*/ 	.short	(.L_332 - .L_331)
	.align		4
.L_331:
        /*0790*/ 	.word	index@(_ZN10layer_norm13ln_fwd_kernelINS_13Kernel_traitsI6__halfS2_fS2_fjLj3072ELj1ELj1ELj4ELj16ENS_18Kernel_traits_baseILj3072ES2_S2_fS2_fjLj128EEEEELb1ELb0ELb1ELb0EEEvNS_9FwdParamsE)
        /*0794*/ 	.word	0x00000000


	//----- nvinfo : EIATTR_REGCOUNT
	.align		4
.L_332:
        /*0798*/ 	.byte	0x04, 0x2f
        /*079a*/ 	.short	(.L_334 - .L_333)
	.align		4
.L_333:
        /*079c*/ 	.word	index@(_ZN10layer_norm13ln_fwd_kernelINS_13Kernel_traitsI6__halfS2_fS2_fjLj3072ELj1ELj1ELj4ELj16ENS_18Kernel_traits_baseILj3072ES2_S2_fS2_fjLj128EEEEELb1ELb0ELb0ELb1EEEvNS_9FwdParamsE)
        /*07a0*/ 	.word	0x00000060


	//----- nvinfo : EIATTR_FRAME_SIZE
	.align		4
.L_334:
        /*07a4*/ 	.byte	0x04, 0x11
        /*07a6*/ 	.short	(.L_336 - .L_335)
	.align		4
.L_335:
        /*07a8*/ 	.word	index@($__internal_105_$__cuda_sm70_shflsync_bfly_p)
        /*07ac*/ 	.word	0x00000000


	//----- nvinfo : EIATTR_FRAME_SIZE
	.align		4
.L_336:
        /*07b0*/ 	.byte	0x04, 0x11
        /*07b2*/ 	.short	(.L_338 - .L_337)
	.align		4
.L_337:
        /*07b4*/ 	.word	index@(_ZN10layer_norm13ln_fwd_kernelINS_13Kernel_traitsI6__halfS2_fS2_fjLj3072ELj1ELj1ELj4ELj16ENS_18Kernel_traits_baseILj3072ES2_S2_fS2_fjLj128EEEEELb1ELb0ELb0ELb1EEEvNS_9FwdParamsE)
        /*07b8*/ 	.word	0x00000000


	//----- nvinfo : EIATTR_REGCOUNT
	.align		4
.L_338:
        /*07bc*/ 	.byte	0x04, 0x2f
        /*07be*/ 	.short	(.L_340 - .L_339)
	.align		4
.L_339:
        /*07c0*/ 	.word	index@(_ZN10layer_norm13ln_fwd_kernelINS_13Kernel_traitsI6__halfS2_fS2_fjLj3072ELj1ELj1ELj4ELj16ENS_18Kernel_traits_baseILj3072ES2_S2_fS2_fjLj128EEEEELb1ELb0ELb0ELb0EEEvNS_9FwdParamsE)
        /*07c4*/ 	.word	0x00000077


	//----- nvinfo : EIATTR_FRAME_SIZE
	.align		4
.L_340:
        /*07c8*/ 	.byte	0x04, 0x11
        /*07ca*/ 	.short	(.L_342 - .L_341)
	.align		4
.L_341:
        /*07cc*/ 	.word	index@($__internal_104_$__cuda_sm70_shflsync_bfly_p)
        /*07d0*/ 	.word	0x00000000


	//----- nvinfo : EIATTR_FRAME_SIZE
	.align		4
.L_342:
        /*07d4*/ 	.byte	0x04, 0x11
        /*07d6*/ 	.short	(.L_344 - .L_343)
	.align		4
.L_343:
        /*07d8*/ 	.word	index@(_ZN10layer_norm13ln_fwd_kernelINS_13Kernel_traitsI6__halfS2_fS2_fjLj3072ELj1ELj1ELj4ELj16ENS_18Kernel_traits_baseILj3072ES2_S2_fS2_fjLj128EEEEELb1ELb0ELb0ELb0EEEvNS_9FwdParamsE)
        /*07dc*/ 	.word	0x00000000


	//----- nvinfo : EIATTR_REGCOUNT
	.align		4
.L_344:
        /*07e0*/ 	.byte	0x04, 0x2f
        /*07e2*/ 	.short	(.L_346 - .L_345)
	.align		4
.L_345:
        /*07e4*/ 	.word	index@(_ZN10layer_norm13ln_fwd_kernelINS_13Kernel_traitsI6__halfS2_fS2_fjLj3072ELj1ELj1ELj4ELj16ENS_18Kernel_traits_baseILj3072ES2_S2_fS2_fjLj128EEEEELb0ELb1ELb1ELb1EEEvNS_9FwdParamsE)
        /*07e8*/ 	.word	0x0000007f


	//----- nvinfo : EIATTR_FRAME_SIZE
	.align		4
.L_346:
        /*07ec*/ 	.byte	0x04, 0x11
        /*07ee*/ 	.short	(.L_348 - .L_347)
	.align		4
.L_347:
        /*07f0*/ 	.word	index@($__internal_103_$__cuda_sm70_shflsync_bfly_p)
        /*07f4*/ 	.word	0x00000000


	//----- nvinfo : EIATTR_FRAME_SIZE
	.align		4
.L_348:
        /*07f8*/ 	.byte	0x04, 0x11
        /*07fa*/ 	.short	(.L_350 - .L_349)
	.align		4
.L_349:
        /*07fc*/ 	.word	index@(_ZN10layer_norm13ln_fwd_kernelINS_13Kernel_traitsI6__halfS2_fS2_fjLj3072ELj1ELj1ELj4ELj16ENS_18Kernel_traits_baseILj3072ES2_S2_fS2_fjLj128EEEEELb0ELb1ELb1ELb1EEEvNS_9FwdParamsE)
        /*0800*/ 	.word	0x00000000


	//----- nvinfo : EIATTR_REGCOUNT
	.align		4
.L_350:
        /*0804*/ 	.byte	0x04, 0x2f
        /*0806*/ 	.short	(.L_352 - .L_351)
	.align		4
.L_351:
        /*0808*/ 	.word	index@(_ZN10layer_norm13ln_fwd_kernelINS_13Kernel_traitsI6__halfS2_fS2_fjLj3072ELj1ELj1ELj4ELj16ENS_18Kernel_traits_baseILj3072ES2_S2_fS2_fjLj128EEEEELb0ELb1ELb1ELb0EEEvNS_9FwdParamsE)
        /*080c*/ 	.word	0x00000080


	//----- nvinfo : EIATTR_FRAME_SIZE
	.align		4
.L_352:
        /*0810*/ 	.byte	0x04, 0x11
        /*0812*/ 	.short	(.L_354 - .L_353)
	.align		4
.L_353:
        /*0814*/ 	.word	index@($__internal_102_$__cuda_sm70_shflsync_bfly_p)
        /*0818*/ 	.word	0x00000000


	//----- nvinfo : EIATTR_FRAME_SIZE
	.align		4
.L_354:
        /*081c*/ 	.byte	0x04, 0x11
        /*081e*/ 	.short	(.L_356 - .L_355)
	.align		4
.L_355:
        /*0820*/ 	.word	index@(_ZN10layer_norm13ln_fwd_kernelINS_13Kernel_traitsI6__halfS2_fS2_fjLj3072ELj1ELj1ELj4ELj16ENS_18Kernel_traits_baseILj3072ES2_S2_fS2_fjLj128EEEEELb0ELb1ELb1ELb0EEEvNS_9FwdParamsE)
        /*0824*/ 	.word	0x00000000


	//----- nvinfo : EIATTR_REGCOUNT
	.align		4
.L_356:
        /*0828*/ 	.byte	0x04, 0x2f
        /*082a*/ 	.short	(.L_358 - .L_357)
	.align		4
.L_357:
        /*082c*/ 	.word	index@(_ZN10layer_norm13ln_fwd_kernelINS_13Kernel_traitsI6__halfS2_fS2_fjLj3072ELj1ELj1ELj4ELj16ENS_18Kernel_traits_baseILj3072ES2_S2_fS2_fjLj128EEEEELb0ELb1ELb0ELb1EEEvNS_9FwdParamsE)
        /*0830*/ 	.word	0x00000080


	//----- nvinfo : EIATTR_FRAME_SIZE
	.align		4
.L_358:
        /*0834*/ 	.byte	0x04, 0x11
        /*0836*/ 	.short	(.L_360 - .L_359)
	.align		4
.L_359:
        /*0838*/ 	.word	index@($__internal_101_$__cuda_sm70_shflsync_bfly_p)
        /*083c*/ 	.word	0x00000000


	//----- nvinfo : EIATTR_FRAME_SIZE
	.align		4
.L_360:
        /*0840*/ 	.byte	0x04, 0x11
        /*0842*/ 	.short	(.L_362 - .L_361)
	.align		4
.L_361:
        /*0844*/ 	.word	index@(_ZN10layer_norm13ln_fwd_kernelINS_13Kernel_traitsI6__halfS2_fS2_fjLj3072ELj1ELj1ELj4ELj16ENS_18Kernel_traits_baseILj3072ES2_S2_fS2_fjLj128EEEEELb0ELb1ELb0ELb1EEEvNS_9FwdParamsE)
        /*0848*/ 	.word	0x00000000


	//----- nvinfo : EIATTR_REGCOUNT
	.align		4
.L_362:
        /*084c*/ 	.byte	0x04, 0x2f
        /*084e*/ 	.short	(.L_364 - .L_363)
	.align		4
.L_363:
        /*0850*/ 	.word	index@(_ZN10layer_norm13ln_fwd_kernelINS_13Kernel_traitsI6__halfS2_fS2_fjLj3072ELj1ELj1ELj4ELj16ENS_18Kernel_traits_baseILj3072ES2_S2_fS2_fjLj128EEEEELb0ELb1ELb0ELb0EEEvNS_9FwdParamsE)
        /*0854*/ 	.word	0x00000080


	//----- nvinfo : EIATTR_FRAME_SIZE
	.align		4
.L_364:
        /*0858*/ 	.byte	0x04, 0x11
        /*085a*/ 	.short	(.L_366 - .L_365)
	.align		4
.L_365:
        /*085c*/ 	.word	index@($__internal_100_$__cuda_sm70_shflsync_bfly_p)
        /*0860*/ 	.word	0x00000000


	//----- nvinfo : EIATTR_FRAME_SIZE
	.align		4
.L_366:
        /*0864*/ 	.byte	0x04, 0x11
        /*0866*/ 	.short	(.L_368 - .L_367)
	.align		4
.L_367:
        /*0868*/ 	.word	index@(_ZN10layer_norm13ln_fwd_kernelINS_13Kernel_traitsI6__halfS2_fS2_fjLj3072ELj1ELj1ELj4ELj16ENS_18Kernel_traits_baseILj3072ES2_S2_fS2_fjLj128EEEEELb0ELb1ELb0ELb0EEEvNS_9FwdParamsE)
        /*086c*/ 	.word	0x00000000


	//----- nvinfo : EIATTR_REGCOUNT
	.align		4
.L_368:
        /*0870*/ 	.byte	0x04, 0x2f
        /*0872*/ 	.short	(.L_370 - .L_369)
	.align		4
.L_369:
        /*0874*/ 	.word	index@(_ZN10layer_norm13ln_fwd_kernelINS_13Kernel_traitsI6__halfS2_fS2_fjLj3072ELj1ELj1ELj4ELj16ENS_18Kernel_traits_baseILj3072ES2_S2_fS2_fjLj128EEEEELb0ELb0ELb1ELb1EEEvNS_9FwdParamsE)
        /*0878*/ 	.word	0x0000007d


	//----- nvinfo : EIATTR_FRAME_SIZE
	.align		4
.L_370:
        /*087c*/ 	.byte	0x04, 0x11
        /*087e*/ 	.short	(.L_372 - .L_371)
	.align		4
.L_371:
        /*0880*/ 	.word	index@($__internal_99_$__cuda_sm70_shflsync_bfly_p)
        /*0884*/ 	.word	0x00000000


	//----- nvinfo : EIATTR_FRAME_SIZE
	.align		4
.L_372:
        /*0888*/ 	.byte	0x04, 0x11
        /*088a*/ 	.short	(.L_374 - .L_373)
	.align		4
.L_373:
        /*088c*/ 	.word	index@(_ZN10layer_norm13ln_fwd_kernelINS_13Kernel_traitsI6__halfS2_fS2_fjLj3072ELj1ELj1ELj4ELj16ENS_18Kernel_traits_baseILj3072ES2_S2_fS2_fjLj128EEEEELb0ELb0ELb1ELb1EEEvNS_9FwdParamsE)
        /*0890*/ 	.word	0x00000000


	//----- nvinfo : EIATTR_REGCOUNT
	.align		4
.L_374:
        /*0894*/ 	.byte	0x04, 0x2f
        /*0896*/ 	.short	(.L_376 - .L_375)
	.align		4
.L_375:
        /*0898*/ 	.word	index@(_ZN10layer_norm13ln_fwd_kernelINS_13Kernel_traitsI6__halfS2_fS2_fjLj3072ELj1ELj1ELj4ELj16ENS_18Kernel_traits_baseILj3072ES2_S2_fS2_fjLj128EEEEELb0ELb0ELb1ELb0EEEvNS_9FwdParamsE)
        /*089c*/ 	.word	0x0000006f


	//----- nvinfo : EIATTR_FRAME_SIZE
	.align		4
.L_376:
        /*08a0*/ 	.byte	0x04, 0x11
        /*08a2*/ 	.short	(.L_378 - .L_377)
	.align		4
.L_377:
        /*08a4*/ 	.word	index@($__internal_98_$__cuda_sm70_shflsync_bfly_p)
        /*08a8*/ 	.word	0x00000000


	//----- nvinfo : EIATTR_FRAME_SIZE
	.align		4
.L_378:
        /*08ac*/ 	.byte	0x04, 0x11
        /*08ae*/ 	.short	(.L_380 - .L_379)
	.align		4
.L_379:
        /*08b0*/ 	.word	index@(_ZN10layer_norm13ln_fwd_kernelINS_13Kernel_traitsI6__halfS2_fS2_fjLj3072ELj1ELj1ELj4ELj16ENS_18Kernel_traits_baseILj3072ES2_S2_fS2_fjLj128EEEEELb0ELb0ELb1ELb0EEEvNS_9FwdParamsE)
        /*08b4*/ 	.word	0x00000000


	//----- nvinfo : EIATTR_REGCOUNT
	.align		4
.L_380:
        /*08b8*/ 	.byte	0x04, 0x2f
        /*08ba*/ 	.short	(.L_382 - .L_381)
	.align		4
.L_381:
        /*08bc*/ 	.word	index@(_ZN10layer_norm13ln_fwd_kernelINS_13Kernel_traitsI6__halfS2_fS2_fjLj3072ELj1ELj1ELj4ELj16ENS_18Kernel_traits_baseILj3072ES2_S2_fS2_fjLj128EEEEELb0ELb0ELb0ELb1EEEvNS_9FwdParamsE)
        /*08c0*/ 	.word	0x0000005f


	//----- nvinfo : EIATTR_FRAME_SIZE
	.align		4
.L_382:
        /*08c4*/ 	.byte	0x04, 0x11
        /*08c6*/ 	.short	(.L_384 - .L_383)
	.align		4
.L_383:
        /*08c8*/ 	.word	index@($__internal_97_$__cuda_sm70_shflsync_bfly_p)
        /*08cc*/ 	.word	0x00000000


	//----- nvinfo : EIATTR_FRAME_SIZE
	.align		4
.L_384:
        /*08d0*/ 	.byte	0x04, 0x11
        /*08d2*/ 	.short	(.L_386 - .L_385)
	.align		4
.L_385:
        /*08d4*/ 	.word	index@(_ZN10layer_norm13ln_fwd_kernelINS_13Kernel_traitsI6__halfS2_fS2_fjLj3072ELj1ELj1ELj4ELj16ENS_18Kernel_traits_baseILj3072ES2_S2_fS2_fjLj128EEEEELb0ELb0ELb0ELb1EEEvNS_9FwdParamsE)
        /*08d8*/ 	.word	0x00000000


	//----- nvinfo : EIATTR_REGCOUNT
	.align		4
.L_386:
        /*08dc*/ 	.byte	0x04, 0x2f
        /*08de*/ 	.short	(.L_388 - .L_387)
	.align		4
.L_387:
        /*08e0*/ 	.word	index@(_ZN10layer_norm13ln_fwd_kernelINS_13Kernel_traitsI6__halfS2_fS2_fjLj3072ELj1ELj1ELj4ELj16ENS_18Kernel_traits_baseILj3072ES2_S2_fS2_fjLj128EEEEELb0ELb0ELb0ELb0EEEvNS_9FwdParamsE)
        /*08e4*/ 	.word	0x0000006c


	//----- nvinfo : EIATTR_FRAME_SIZE
	.align		4
.L_388:
        /*08e8*/ 	.byte	0x04, 0x11
        /*08ea*/ 	.short	(.L_390 - .L_389)
	.align		4
.L_389:
        /*08ec*/ 	.word	index@($__internal_96_$__cuda_sm70_shflsync_bfly_p)
        /*08f0*/ 	.word	0x00000000


	//----- nvinfo : EIATTR_FRAME_SIZE
	.align		4
.L_390:
        /*08f4*/ 	.byte	0x04, 0x11
        /*08f6*/ 	.short	(.L_392 - .L_391)
	.align		4
.L_391:
        /*08f8*/ 	.word	index@(_ZN10layer_norm13ln_fwd_kernelINS_13Kernel_traitsI6__halfS2_fS2_fjLj3072ELj1ELj1ELj4ELj16ENS_18Kernel_traits_baseILj3072ES2_S2_fS2_fjLj128EEEEELb0ELb0ELb0ELb0EEEvNS_9FwdParamsE)
        /*08fc*/ 	.word	0x00000000


	//----- nvinfo : EIATTR_REGCOUNT
	.align		4
.L_392:
        /*0900*/ 	.byte	0x04, 0x2f
        /*0902*/ 	.short	(.L_394 - .L_393)
	.align		4
.L_393:
        /*0904*/ 	.word	index@(_ZN10layer_norm13ln_fwd_kernelINS_13Kernel_traitsIf6__halfS2_S2_fjLj3072ELj1ELj1ELj4ELj16ENS_18Kernel_traits_baseILj3072EfS2_S2_S2_fjLj128EEEEELb1ELb1ELb1ELb1EEEvNS_9FwdParamsE)
        /*0908*/ 	.word	0x00000099


	//----- nvinfo : EIATTR_FRAME_SIZE
	.align		4
.L_394:
        /*090c*/ 	.byte	0x04, 0x11
        /*090e*/ 	.short	(.L_396 - .L_395)
	.align		4
.L_395:
        /*0910*/ 	.word	index@($__internal_95_$__cuda_sm70_shflsync_bfly_p)
        /*0914*/ 	.word	0x00000000


	//----- nvinfo : EIATTR_FRAME_SIZE
	.align		4
.L_396:
        /*0918*/ 	.byte	0x04, 0x11
        /*091a*/ 	.short	(.L_398 - .L_397)
	.align		4
.L_397:
        /*091c*/ 	.word	index@(_ZN10layer_norm13ln_fwd_kernelINS_13Kernel_traitsIf6__halfS2_S2_fjLj3072ELj1ELj1ELj4ELj16ENS_18Kernel_traits_baseILj3072EfS2_S2_S2_fjLj128EEEEELb1ELb1ELb1ELb1EEEvNS_9FwdParamsE)
        /*0920*/ 	.word	0x00000000


	//----- nvinfo : EIATTR_REGCOUNT
	.align		4
.L_398:
        /*0924*/ 	.byte	0x04, 0x2f
        /*0926*/ 	.short	(.L_400 - .L_399)
	.align		4
.L_399:
        /*0928*/ 	.word	index@(_ZN10layer_norm13ln_fwd_kernelINS_13Kernel_traitsIf6__halfS2_S2_fjLj3072ELj1ELj1ELj4ELj16ENS_18Kernel_traits_baseILj3072EfS2_S2_S2_fjLj128EEEEELb1ELb1ELb1ELb0EEEvNS_9FwdParamsE)
        /*092c*/ 	.word	0x00000098


	//----- nvinfo : EIATTR_FRAME_SIZE
	.align		4
.L_400:
        /*0930*/ 	.byte	0x04, 0x11
        /*0932*/ 	.short	(.L_402 - .L_401)
	.align		4
.L_401:
        /*0934*/ 	.word	index@($__internal_94_$__cuda_sm70_shflsync_bfly_p)
        /*0938*/ 	.word	0x00000000


	//----- nvinfo : EIATTR_FRAME_SIZE
	.align		4
.L_402:
        /*093c*/ 	.byte	0x04, 0x11
        /*093e*/ 	.short	(.L_404 - .L_403)
	.align		4
.L_403:
        /*0940*/ 	.word	index@(_ZN10layer_norm13ln_fwd_kernelINS_13Kernel_traitsIf6__halfS2_S2_fjLj3072ELj1ELj1ELj4ELj16ENS_18Kernel_traits_baseILj3072EfS2_S2_S2_fjLj128EEEEELb1ELb1ELb1ELb0EEEvNS_9FwdParamsE)
        /*0944*/ 	.word	0x00000000


	//----- nvinfo : EIATTR_REGCOUNT
	.align		4
.L_404:
        /*0948*/ 	.byte	0x04, 0x2f
        /*094a*/ 	.short	(.L_406 - .L_405)
	.align		4
.L_405:
        /*094c*/ 	.word	index@(_ZN10layer_norm13ln_fwd_kernelINS_13Kernel_traitsIf6__halfS2_S2_fjLj3072ELj1ELj1ELj4ELj16ENS_18Kernel_traits_baseILj3072EfS2_S2_S2_fjLj128EEEEELb1ELb1ELb0ELb1EEEvNS_9FwdParamsE)
        /*0950*/ 	.word	0x0000008f


	//----- nvinfo : EIATTR_FRAME_SIZE
	.align		4
.L_406:
        /*0954*/ 	.byte	0x04, 0x11
        /*0956*/ 	.short	(.L_408 - .L_407)
	.align		4
.L_407:
        /*0958*/ 	.word	index@($__internal_93_$__cuda_sm70_shflsync_bfly_p)
        /*095c*/ 	.word	0x00000000


	//----- nvinfo : EIATTR_FRAME_SIZE
	.align		4
.L_408:
        /*0960*/ 	.byte	0x04, 0x11
        /*0962*/ 	.short	(.L_410 - .L_409)
	.align		4
.L_409:
        /*0964*/ 	.word	index@(_ZN10layer_norm13ln_fwd_kernelINS_13Kernel_traitsIf6__halfS2_S2_fjLj3072ELj1ELj1ELj4ELj16ENS_18Kernel_traits_baseILj3072EfS2_S2_S2_fjLj128EEEEELb1ELb1ELb0ELb1EEEvNS_9FwdParamsE)
        /*0968*/ 	.word	0x00000000


	//----- nvinfo : EIATTR_REGCOUNT
	.align		4
.L_410:
        /*096c*/ 	.byte	0x04, 0x2f
        /*096e*/ 	.short	(.L_412 - .L_411)
	.align		4
.L_411:
        /*0970*/ 	.word	index@(_ZN10layer_norm13ln_fwd_kernelINS_13Kernel_traitsIf6__halfS2_S2_fjLj3072ELj1ELj1ELj4ELj16ENS_18Kernel_traits_baseILj3072EfS2_S2_S2_fjLj128EEEEELb1ELb1ELb0ELb0EEEvNS_9FwdParamsE)
        /*0974*/ 	.word	0x0000008c


	//----- nvinfo : EIATTR_FRAME_SIZE
	.align		4
.L_412:
        /*0978*/ 	.byte	0x04, 0x11
        /*097a*/ 	.short	(.L_414 - .L_413)
	.align		4
.L_413:
        /*097c*/ 	.word	index@($__internal_92_$__cuda_sm70_shflsync_bfly_p)
        /*0980*/ 	.word	0x00000000


	//----- nvinfo : EIATTR_FRAME_SIZE
	.align		4
.L_414:
        /*0984*/ 	.byte	0x04, 0x11
        /*0986*/ 	.short	(.L_416 - .L_415)
	.align		4
.L_415:
        /*0988*/ 	.word	index@(_ZN10layer_norm13ln_fwd_kernelINS_13Kernel_traitsIf6__halfS2_S2_fjLj3072ELj1ELj1ELj4ELj16ENS_18Kernel_traits_baseILj3072EfS2_S2_S2_fjLj128EEEEELb1ELb1ELb0ELb0EEEvNS_9FwdParamsE)
        /*098c*/ 	.word	0x00000000


	//----- nvinfo : EIATTR_REGCOUNT
	.align		4
.L_416:
        /*0990*/ 	.byte	0x04, 0x2f
        /*0992*/ 	.short	(.L_418 - .L_417)
	.align		4
.L_417:
        /*0994*/ 	.word	index@(_ZN10layer_norm13ln_fwd_kernelINS_13Kernel_traitsIf6__halfS2_S2_fjLj3072ELj1ELj1ELj4ELj16ENS_18Kernel_traits_baseILj3072EfS2_S2_S2_fjLj128EEEEELb1ELb0ELb1ELb1EEEvNS_9FwdParamsE)
        /*0998*/ 	.word	0x00000080


	//----- nvinfo : EIATTR_FRAME_SIZE
	.align		4
.L_418:
        /*099c*/ 	.byte	0x04, 0x11
        /*099e*/ 	.short	(.L_420 - .L_419)
	.align		4
.L_419:
        /*09a0*/ 	.word	index@($__internal_91_$__cuda_sm70_shflsync_bfly_p)
        /*09a4*/ 	.word	0x00000000


	//----- nvinfo : EIATTR_FRAME_SIZE
	.align		4
.L_420:
        /*09a8*/ 	.byte	0x04, 0x11
        /*09aa*/ 	.short	(.L_422 - .L_421)
	.align		4
.L_421:
        /*09ac*/ 	.word	index@(_ZN10layer_norm13ln_fwd_kernelINS_13Kernel_traitsIf6__halfS2_S2_fjLj3072ELj1ELj1ELj4ELj16ENS_18Kernel_traits_baseILj3072EfS2_S2_S2_fjLj128EEEEELb1ELb0ELb1ELb1EEEvNS_9FwdParamsE)
        /*09b0*/ 	.word	0x00000000


	//----- nvinfo : EIATTR_REGCOUNT
	.align		4
.L_422:
        /*09b4*/ 	.byte	0x04, 0x2f
        /*09b6*/ 	.short	(.L_424 - .L_423)
	.align		4
.L_423:
        /*09b8*/ 	.word	index@(_ZN10layer_norm13ln_fwd_kernelINS_13Kernel_traitsIf6__halfS2_S2_fjLj3072ELj1ELj1ELj4ELj16ENS_18Kernel_traits_baseILj3072EfS2_S2_S2_fjLj128EEEEELb1ELb0ELb1ELb0EEEvNS_9FwdParamsE)
        /*09bc*/ 	.word	0x0000007b


	//----- nvinfo : EIATTR_FRAME_SIZE
	.align		4
.L_424:
        /*09c0*/ 	.byte	0x04, 0x11
        /*09c2*/ 	.short	(.L_426 - .L_425)
	.align		4
.L_425:
        /*09c4*/ 	.word	index@($__internal_90_$__cuda_sm70_shflsync_bfly_p)
        /*09c8*/ 	.word	0x00000000


	//----- nvinfo : EIATTR_FRAME_SIZE
	.align		4
.L_426:
        /*09cc*/ 	.byte	0x04, 0x11
        /*09ce*/ 	.short	(.L_428 - .L_427)
	.align		4
.L_427:
        /*09d0*/ 	.word	index@(_ZN10layer_norm13ln_fwd_kernelINS_13Kernel_traitsIf6__halfS2_S2_fjLj3072ELj1ELj1ELj4ELj16ENS_18Kernel_traits_baseILj3072EfS2_S2_S2_fjLj128EEEEELb1ELb0ELb1ELb0EEEvNS_9FwdParamsE)
        /*09d4*/ 	.word	0x00000000


	//----- nvinfo : EIATTR_REGCOUNT
	.align		4
.L_428:
        /*09d8*/ 	.byte	0x04, 0x2f
        /*09da*/ 	.short	(.L_430 - .L_429)
	.align		4
.L_429:
        /*09dc*/ 	.word	index@(_ZN10layer_norm13ln_fwd_kernelINS_13Kernel_traitsIf6__halfS2_S2_fjLj3072ELj1ELj1ELj4ELj16ENS_18Kernel_traits_baseILj3072EfS2_S2_S2_fjLj128EEEEELb1ELb0ELb0ELb1EEEvNS_9FwdParamsE)
        /*09e0*/ 	.word	0x0000007d


	//----- nvinfo : EIATTR_FRAME_SIZE
	.align		4
.L_430:
        /*09e4*/ 	.byte	0x04, 0x11
        /*09e6*/ 	.short	(.L_432 - .L_431)
	.align		4
.L_431:
        /*09e8*/ 	.word	index@($__internal_89_$__cuda_sm70_shflsync_bfly_p)
        /*09ec*/ 	.word	0x00000000


	//----- nvinfo : EIATTR_FRAME_SIZE
	.align		4
.L_432:
        /*09f0*/ 	.byte	0x04, 0x11
        /*09f2*/ 	.short	(.L_434 - .L_433)
	.align		4
.L_433:
        /*09f4*/ 	.word	index@(_ZN10layer_norm13ln_fwd_kernelINS_13Kernel_traitsIf6__halfS2_S2_fjLj3072ELj1ELj1ELj4ELj16ENS_18Kernel_traits_baseILj3072EfS2_S2_S2_fjLj128EEEEELb1ELb0ELb0ELb1EEEvNS_9FwdParamsE)
        /*09f8*/ 	.word	0x00000000


	//----- nvinfo : EIATTR_REGCOUNT
	.align		4
.L_434:
        /*09fc*/ 	.byte	0x04, 0x2f
        /*09fe*/ 	.short	(.L_436 - .L_435)
	.align		4
.L_435:
        /*0a00*/ 	.word	index@(_ZN10layer_norm13ln_fwd_kernelINS_13Kernel_traitsIf6__halfS2_S2_fjLj3072ELj1ELj1ELj4ELj16ENS_18Kernel_traits_baseILj3072EfS2_S2_S2_fjLj128EEEEELb1ELb0ELb0ELb0EEEvNS_9FwdParamsE)
        /*0a04*/ 	.word	0x00000078


	//----- nvinfo : EIATTR_FRAME_SIZE
	.align		4
.L_436:
        /*0a08*/ 	.byte	0x04, 0x11
        /*0a0a*/ 	.short	(.L_438 - .L_437)
	.align		4
.L_437:
        /*0a0c*/ 	.word	index@($__internal_88_$__cuda_sm70_shflsync_bfly_p)
        /*0a10*/ 	.word	0x00000000


	//----- nvinfo : EIATTR_FRAME_SIZE
	.align		4
.L_438:
        /*0a14*/ 	.byte	0x04, 0x11
        /*0a16*/ 	.short	(.L_440 - .L_439)
	.align		4
.L_439:
        /*0a18*/ 	.word	index@(_ZN10layer_norm13ln_fwd_kernelINS_13Kernel_traitsIf6__halfS2_S2_fjLj3072ELj1ELj1ELj4ELj16ENS_18Kernel_traits_baseILj3072EfS2_S2_S2_fjLj128EEEEELb1ELb0ELb0ELb0EEEvNS_9FwdParamsE)
        /*0a1c*/ 	.word	0x00000000


	//----- nvinfo : EIATTR_REGCOUNT
	.align		4
.L_440:
        /*0a20*/ 	.byte	0x04, 0x2f
        /*0a22*/ 	.short	(.L_442 - .L_441)
	.align		4
.L_441:
        /*0a24*/ 	.word	index@(_ZN10layer_norm13ln_fwd_kernelINS_13Kernel_traitsIf6__halfS2_S2_fjLj3072ELj1ELj1ELj4ELj16ENS_18Kernel_traits_baseILj3072EfS2_S2_S2_fjLj128EEEEELb0ELb1ELb1ELb1EEEvNS_9FwdParamsE)
        /*0a28*/ 	.word	0x00000080


	//----- nvinfo : EIATTR_FRAME_SIZE
	.align		4
.L_442:
        /*0a2c*/ 	.byte	0x04, 0x11
        /*0a2e*/ 	.short	(.L_444 - .L_443)
	.align		4
.L_443:
        /*0a30*/ 	.word	index@($__internal_87_$__cuda_sm70_shflsync_bfly_p)
        /*0a34*/ 	.word	0x00000000


	//----- nvinfo : EIATTR_FRAME_SIZE
	.align		4
.L_444:
        /*0a38*/ 	.byte	0x04, 0x11
        /*0a3a*/ 	.short	(.L_446 - .L_445)
	.align		4
.L_445:
        /*0a3c*/ 	.word	index@(_ZN10layer_norm13ln_fwd_kernelINS_13Kernel_traitsIf6__halfS2_S2_fjLj3072ELj1ELj1ELj4ELj16ENS_18Kernel_traits_baseILj3072EfS2_S2_S2_fjLj128EEEEELb0ELb1ELb1ELb1EEEvNS_9FwdParamsE)
        /*0a40*/ 	.word	0x00000000


	//----- nvinfo : EIATTR_REGCOUNT
	.align		4
.L_446:
        /*0a44*/ 	.byte	0x04, 0x2f
        /*0a46*/ 	.short	(.L_448 - .L_447)
	.align		4
.L_447:
        /*0a48*/ 	.word	index@(_ZN10layer_norm13ln_fwd_kernelINS_13Kernel_traitsIf6__halfS2_S2_fjLj3072ELj1ELj1ELj4ELj16ENS_18Kernel_traits_baseILj3072EfS2_S2_S2_fjLj128EEEEELb0ELb1ELb1ELb0EEEvNS_9FwdParamsE)
        /*0a4c*/ 	.word	0x00000080


	//----- nvinfo : EIATTR_FRAME_SIZE
	.align		4
.L_448:
        /*0a50*/ 	.byte	0x04, 0x11
        /*0a52*/ 	.short	(.L_450 - .L_449)
	.align		4
.L_449:
        /*0a54*/ 	.word	index@($__internal_86_$__cuda_sm70_shflsync_bfly_p)
        /*0a58*/ 	.word	0x00000000


	//----- nvinfo : EIATTR_FRAME_SIZE
	.align		4
.L_450:
        /*0a5c*/ 	.byte	0x04, 0x11
        /*0a5e*/ 	.short	(.L_452 - .L_451)
	.align		4
.L_451:
        /*0a60*/ 	.word	index@(_ZN10layer_norm13ln_fwd_kernelINS_13Kernel_traitsIf6__halfS2_S2_fjLj3072ELj1ELj1ELj4ELj16ENS_18Kernel_traits_baseILj3072EfS2_S2_S2_fjLj128EEEEELb0ELb1ELb1ELb0EEEvNS_9FwdParamsE)
        /*0a64*/ 	.word	0x00000000


	//----- nvinfo : EIATTR_REGCOUNT
	.align		4
.L_452:
        /*0a68*/ 	.byte	0x04, 0x2f
        /*0a6a*/ 	.short	(.L_454 - .L_453)
	.align		4
.L_453:
        /*0a6c*/ 	.word	index@(_ZN10layer_norm13ln_fwd_kernelINS_13Kernel_traitsIf6__halfS2_S2_fjLj3072ELj1ELj1ELj4ELj16ENS_18Kernel_traits_baseILj3072EfS2_S2_S2_fjLj128EEEEELb0ELb1ELb0ELb1EEEvNS_9FwdParamsE)
        /*0a70*/ 	.word	0x00000080


	//----- nvinfo : EIATTR_FRAME_SIZE
	.align		4
.L_454:
        /*0a74*/ 	.byte	0x04, 0x11
        /*0a76*/ 	.short	(.L_456 - .L_455)
	.align		4
.L_455:
        /*0a78*/ 	.word	index@($__internal_85_$__cuda_sm70_shflsync_bfly_p)
        /*0a7c*/ 	.word	0x00000000


	//----- nvinfo : EIATTR_FRAME_SIZE
	.align		4
.L_456:
        /*0a80*/ 	.byte	0x04, 0x11
        /*0a82*/ 	.short	(.L_458 - .L_457)
	.align		4
.L_457:
        /*0a84*/ 	.word	index@(_ZN10layer_norm13ln_fwd_kernelINS_13Kernel_traitsIf6__halfS2_S2_fjLj3072ELj1ELj1ELj4ELj16ENS_18Kernel_traits_baseILj3072EfS2_S2_S2_fjLj128EEEEELb0ELb1ELb0ELb1EEEvNS_9FwdParamsE)
        /*0a88*/ 	.word	0x00000000


	//----- nvinfo : EIATTR_REGCOUNT
	.align		4
.L_458:
        /*0a8c*/ 	.byte	0x04, 0x2f
        /*0a8e*/ 	.short	(.L_460 - .L_459)
	.align		4
.L_459:
        /*0a90*/ 	.word	index@(_ZN10layer_norm13ln_fwd_kernelINS_13Kernel_traitsIf6__halfS2_S2_fjLj3072ELj1ELj1ELj4ELj16ENS_18Kernel_traits_baseILj3072EfS2_S2_S2_fjLj128EEEEELb0ELb1ELb0ELb0EEEvNS_9FwdParamsE)
        /*0a94*/ 	.word	0x00000080


	//----- nvinfo : EIATTR_FRAME_SIZE
	.align		4
.L_460:
        /*0a98*/ 	.byte	0x04, 0x11
        /*0a9a*/ 	.short	(.L_462 - .L_461)
	.align		4
.L_461:
        /*0a9c*/ 	.word	index@($__internal_84_$__cuda_sm70_shflsync_bfly_p)
        /*0aa0*/ 	.word	0x00000000


	//----- nvinfo : EIATTR_FRAME_SIZE
	.align		4
.L_462:
        /*0aa4*/ 	.byte	0x04, 0x11
        /*0aa6*/ 	.short	(.L_464 - .L_463)
	.align		4
.L_463:
        /*0aa8*/ 	.word	index@(_ZN10layer_norm13ln_fwd_kernelINS_13Kernel_traitsIf6__halfS2_S2_fjLj3072ELj1ELj1ELj4ELj16ENS_18Kernel_traits_baseILj3072EfS2_S2_S2_fjLj128EEEEELb0ELb1ELb0ELb0EEEvNS_9FwdParamsE)
        /*0aac*/ 	.word	0x00000000


	//----- nvinfo : EIATTR_REGCOUNT
	.align		4
.L_464:
        /*0ab0*/ 	.byte	0x04, 0x2f
        /*0ab2*/ 	.short	(.L_466 - .L_465)
	.align		4
.L_465:
        /*0ab4*/ 	.word	index@(_ZN10layer_norm13ln_fwd_kernelINS_13Kernel_traitsIf6__halfS2_S2_fjLj3072ELj1ELj1ELj4ELj16ENS_18Kernel_traits_baseILj3072EfS2_S2_S2_fjLj128EEEEELb0ELb0ELb1ELb1EEEvNS_9FwdParamsE)
        /*0ab8*/ 	.word	0x0000007e


	//----- nvinfo : EIATTR_FRAME_SIZE
	.align		4
.L_466:
        /*0abc*/ 	.byte	0x04, 0x11
        /*0abe*/ 	.short	(.L_468 - .L_467)
	.align		4
.L_467:
        /*0ac0*/ 	.word	index@($__internal_83_$__cuda_sm70_shflsync_bfly_p)
        /*0ac4*/ 	.word	0x00000000


	//----- nvinfo : EIATTR_FRAME_SIZE
	.align		4
.L_468:
        /*0ac8*/ 	.byte	0x04, 0x11
        /*0aca*/ 	.short	(.L_470 - .L_469)
	.align		4
.L_469:
        /*0acc*/ 	.word	index@(_ZN10layer_norm13ln_fwd_kernelINS_13Kernel_traitsIf6__halfS2_S2_fjLj3072ELj1ELj1ELj4ELj16ENS_18Kernel_traits_baseILj3072EfS2_S2_S2_fjLj128EEEEELb0ELb0ELb1ELb1EEEvNS_9FwdParamsE)
        /*0ad0*/ 	.word	0x00000000


	//----- nvinfo : EIATTR_REGCOUNT
	.align		4
.L_470:
        /*0ad4*/ 	.byte	0x04, 0x2f
        /*0ad6*/ 	.short	(.L_472 - .L_471)
	.align		4
.L_471:
        /*0ad8*/ 	.word	index@(_ZN10layer_norm13ln_fwd_kernelINS_13Kernel_traitsIf6__halfS2_S2_fjLj3072ELj1ELj1ELj4ELj16ENS_18Kernel_traits_baseILj3072EfS2_S2_S2_fjLj128EEEEELb0ELb0ELb1ELb0EEEvNS_9FwdParamsE)
        /*0adc*/ 	.word	0x0000006b


	//----- nvinfo : EIATTR_FRAME_SIZE
	.align		4
.L_472:
        /*0ae0*/ 	.byte	0x04, 0x11
        /*0ae2*/ 	.short	(.L_474 - .L_473)
	.align		4
.L_473:
        /*0ae4*/ 	.word	index@($__internal_82_$__cuda_sm70_shflsync_bfly_p)
        /*0ae8*/ 	.word	0x00000000


	//----- nvinfo : EIATTR_FRAME_SIZE
	.align		4
.L_474:
        /*0aec*/ 	.byte	0x04, 0x11
        /*0aee*/ 	.short	(.L_476 - .L_475)
	.align		4
.L_475:
        /*0af0*/ 	.word	index@(_ZN10layer_norm13ln_fwd_kernelINS_13Kernel_traitsIf6__halfS2_S2_fjLj3072ELj1ELj1ELj4ELj16ENS_18Kernel_traits_baseILj3072EfS2_S2_S2_fjLj128EEEEELb0ELb0ELb1ELb0EEEvNS_9FwdParamsE)
        /*0af4*/ 	.word	0x00000000


	//----- nvinfo : EIATTR_REGCOUNT
	.align		4
.L_476:
        /*0af8*/ 	.byte	0x04, 0x2f
        /*0afa*/ 	.short	(.L_478 - .L_477)
	.align		4
.L_477:
        /*0afc*/ 	.word	index@(_ZN10layer_norm13ln_fwd_kernelINS_13Kernel_traitsIf6__halfS2_S2_fjLj3072ELj1ELj1ELj4ELj16ENS_18Kernel_traits_baseILj3072EfS2_S2_S2_fjLj128EEEEELb0ELb0ELb0ELb1EEEvNS_9FwdParamsE)
        /*0b00*/ 	.word	0x00000060


	//----- nvinfo : EIATTR_FRAME_SIZE
	.align		4
.L_478:
        /*0b04*/ 	.byte	0x04, 0x11
        /*0b06*/ 	.short	(.L_480 - .L_479)
	.align		4
.L_479:
        /*0b08*/ 	.word	index@($__internal_81_$__cuda_sm70_shflsync_bfly_p)
        /*0b0c*/ 	.word	0x00000000


	//----- nvinfo : EIATTR_FRAME_SIZE
	.align		4
.L_480:
        /*0b10*/ 	.byte	0x04, 0x11
        /*0b12*/ 	.short	(.L_482 - .L_481)
	.align		4
.L_481:
        /*0b14*/ 	.word	index@(_ZN10layer_norm13ln_fwd_kernelINS_13Kernel_traitsIf6__halfS2_S2_fjLj3072ELj1ELj1ELj4ELj16ENS_18Kernel_traits_baseILj3072EfS2_S2_S2_fjLj128EEEEELb0ELb0ELb0ELb1EEEvNS_9FwdParamsE)
        /*0b18*/ 	.word	0x00000000


	//----- nvinfo : EIATTR_REGCOUNT
	.align		4
.L_482:
        /*0b1c*/ 	.byte	0x04, 0x2f
        /*0b1e*/ 	.short	(.L_484 - .L_483)
	.align		4
.L_483:
        /*0b20*/ 	.word	index@(_ZN10layer_norm13ln_fwd_kernelINS_13Kernel_traitsIf6__halfS2_S2_fjLj3072ELj1ELj1ELj4ELj16ENS_18Kernel_traits_baseILj3072EfS2_S2_S2_fjLj128EEEEELb0ELb0ELb0ELb0EEEvNS_9FwdParamsE)
        /*0b24*/ 	.word	0x0000007e


	//----- nvinfo : EIATTR_FRAME_SIZE
	.align		4
.L_484:
        /*0b28*/ 	.byte	0x04, 0x11
        /*0b2a*/ 	.short	(.L_486 - .L_485)
	.align		4
.L_485:
        /*0b2c*/ 	.word	index@($__internal_80_$__cuda_sm70_shflsync_bfly_p)
        /*0b30*/ 	.word	0x00000000


	//----- nvinfo : EIATTR_FRAME_SIZE
	.align		4
.L_486:
        /*0b34*/ 	.byte	0x04, 0x11
        /*0b36*/ 	.short	(.L_488 - .L_487)
	.align		4
.L_487:
        /*0b38*/ 	.word	index@(_ZN10layer_norm13ln_fwd_kernelINS_13Kernel_traitsIf6__halfS2_S2_fjLj3072ELj1ELj1ELj4ELj16ENS_18Kernel_traits_baseILj3072EfS2_S2_S2_fjLj128EEEEELb0ELb0ELb0ELb0EEEvNS_9FwdParamsE)
        /*0b3c*/ 	.word	0x00000000


	//----- nvinfo : EIATTR_REGCOUNT
	.align		4
.L_488:
        /*0b40*/ 	.byte	0x04, 0x2f
        /*0b42*/ 	.short	(.L_490 - .L_489)
	.align		4
.L_489:
        /*0b44*/ 	.word	index@(_ZN10layer_norm13ln_fwd_kernelINS_13Kernel_traitsIf13__nv_bfloat16fS2_fjLj3072ELj1ELj1ELj4ELj16ENS_18Kernel_traits_baseILj3072EfS2_fS2_fjLj128EEEEELb1ELb1ELb1ELb1EEEvNS_9FwdParamsE)
        /*0b48*/ 	.word	0x0000009d


	//----- nvinfo : EIATTR_FRAME_SIZE
	.align		4
.L_490:
        /*0b4c*/ 	.byte	0x04, 0x11
        /*0b4e*/ 	.short	(.L_492 - .L_491)
	.align		4
.L_491:
        /*0b50*/ 	.word	index@($__internal_79_$__cuda_sm70_shflsync_bfly_p)
        /*0b54*/ 	.word	0x00000000


	//----- nvinfo : EIATTR_FRAME_SIZE
	.align		4
.L_492:
        /*0b58*/ 	.byte	0x04, 0x11
        /*0b5a*/ 	.short	(.L_494 - .L_493)
	.align		4
.L_493:
        /*0b5c*/ 	.word	index@(_ZN10layer_norm13ln_fwd_kernelINS_13Kernel_traitsIf13__nv_bfloat16fS2_fjLj3072ELj1ELj1ELj4ELj16ENS_18Kernel_traits_baseILj3072EfS2_fS2_fjLj128EEEEELb1ELb1ELb1ELb1EEEvNS_9FwdParamsE)
        /*0b60*/ 	.word	0x00000000


	//----- nvinfo : EIATTR_REGCOUNT
	.align		4
.L_494:
        /*0b64*/ 	.byte	0x04, 0x2f
        /*0b66*/ 	.short	(.L_496 - .L_495)
	.align		4
.L_495:
        /*0b68*/ 	.word	index@(_ZN10layer_norm13ln_fwd_kernelINS_13Kernel_traitsIf13__nv_bfloat16fS2_fjLj3072ELj1ELj1ELj4ELj16ENS_18Kernel_traits_baseILj3072EfS2_fS2_fjLj128EEEEELb1ELb1ELb1ELb0EEEvNS_9FwdParamsE)
        /*0b6c*/ 	.word	0x00000099


	//----- nvinfo : EIATTR_FRAME_SIZE
	.align		4
.L_496:
        /*0b70*/ 	.byte	0x04, 0x11
        /*0b72*/ 	.short	(.L_498 - .L_497)
	.align		4
.L_497:
        /*0b74*/ 	.word	index@($__internal_78_$__cuda_sm70_shflsync_bfly_p)
        /*0b78*/ 	.word	0x00000000


	//----- nvinfo : EIATTR_FRAME_SIZE
	.align		4
.L_498:
        /*0b7c*/ 	.byte	0x04, 0x11
        /*0b7e*/ 	.short	(.L_500 - .L_499)
	.align		4
.L_499:
        /*0b80*/ 	.word	index@(_ZN10layer_norm13ln_fwd_kernelINS_13Kernel_traitsIf13__nv_bfloat16fS2_fjLj3072ELj1ELj1ELj4ELj16ENS_18Kernel_traits_baseILj3072EfS2_fS2_fjLj128EEEEELb1ELb1ELb1ELb0EEEvNS_9FwdParamsE)
        /*0b84*/ 	.word	0x00000000


	//----- nvinfo : EIATTR_REGCOUNT
	.align		4
.L_500:
        /*0b88*/ 	.byte	0x04, 0x2f
        /*0b8a*/ 	.short	(.L_502 - .L_501)
	.align		4
.L_501:
        /*0b8c*/ 	.word	index@(_ZN10layer_norm13ln_fwd_kernelINS_13Kernel_traitsIf13__nv_bfloat16fS2_fjLj3072ELj1ELj1ELj4ELj16ENS_18Kernel_traits_baseILj3072EfS2_fS2_fjLj128EEEEELb1ELb1ELb0ELb1EEEvNS_9FwdParamsE)
        /*0b90*/ 	.word	0x0000008a


	//----- nvinfo : EIATTR_FRAME_SIZE
	.align		4
.L_502:
        /*0b94*/ 	.byte	0x04, 0x11
        /*0b96*/ 	.short	(.L_504 - .L_503)
	.align		4
.L_503:
        /*0b98*/ 	.word	index@($__internal_77_$__cuda_sm70_shflsync_bfly_p)
        /*0b9c*/ 	.word	0x00000000


	//----- nvinfo : EIATTR_FRAME_SIZE
	.align		4
.L_504:
        /*0ba0*/ 	.byte	0x04, 0x11
        /*0ba2*/ 	.short	(.L_506 - .L_505)
	.align		4
.L_505:
        /*0ba4*/ 	.word	index@(_ZN10layer_norm13ln_fwd_kernelINS_13Kernel_traitsIf13__nv_bfloat16fS2_fjLj3072ELj1ELj1ELj4ELj16ENS_18Kernel_traits_baseILj3072EfS2_fS2_fjLj128EEEEELb1ELb1ELb0ELb1EEEvNS_9FwdParamsE)
        /*0ba8*/ 	.word	0x00000000


	//----- nvinfo : EIATTR_REGCOUNT
	.align		4
.L_506:
        /*0bac*/ 	.byte	0x04, 0x2f
        /*0bae*/ 	.short	(.L_508 - .L_507)
	.align		4
.L_507:
        /*0bb0*/ 	.word	index@(_ZN10layer_norm13ln_fwd_kernelINS_13Kernel_traitsIf13__nv_bfloat16fS2_fjLj3072ELj1ELj1ELj4ELj16ENS_18Kernel_traits_baseILj3072EfS2_fS2_fjLj128EEEEELb1ELb1ELb0ELb0EEEvNS_9FwdParamsE)
        /*0bb4*/ 	.word	0x0000008f


	//----- nvinfo : EIATTR_FRAME_SIZE
	.align		4
.L_508:
        /*0bb8*/ 	.byte	0x04, 0x11
        /*0bba*/ 	.short	(.L_510 - .L_509)
	.align		4
.L_509:
        /*0bbc*/ 	.word	index@($__internal_76_$__cuda_sm70_shflsync_bfly_p)
        /*0bc0*/ 	.word	0x00000000


	//----- nvinfo : EIATTR_FRAME_SIZE
	.align		4
.L_510:
        /*0bc4*/ 	.byte	0x04, 0x11
        /*0bc6*/ 	.short	(.L_512 - .L_511)
	.align		4
.L_511:
        /*0bc8*/ 	.word	index@(_ZN10layer_norm13ln_fwd_kernelINS_13Kernel_traitsIf13__nv_bfloat16fS2_fjLj3072ELj1ELj1ELj4ELj16ENS_18Kernel_traits_baseILj3072EfS2_fS2_fjLj128EEEEELb1ELb1ELb0ELb0EEEvNS_9FwdParamsE)
        /*0bcc*/ 	.word	0x00000000


	//----- nvinfo : EIATTR_REGCOUNT
	.align		4
.L_512:
        /*0bd0*/ 	.byte	0x04, 0x2f
        /*0bd2*/ 	.short	(.L_514 - .L_513)
	.align		4
.L_513:
        /*0bd4*/ 	.word	index@(_ZN10layer_norm13ln_fwd_kernelINS_13Kernel_traitsIf13__nv_bfloat16fS2_fjLj3072ELj1ELj1ELj4ELj16ENS_18Kernel_traits_baseILj3072EfS2_fS2_fjLj128EEEEELb1ELb0ELb1ELb1EEEvNS_9FwdParamsE)
        /*0bd8*/ 	.word	0x0000007f


	//----- nvinfo : EIATTR_FRAME_SIZE
	.align		4
.L_514:
        /*0bdc*/ 	.byte	0x04, 0x11
        /*0bde*/ 	.short	(.L_516 - .L_515)
	.align		4
.L_515:
        /*0be0*/ 	.word	index@($__internal_75_$__cuda_sm70_shflsync_bfly_p)
        /*0be4*/ 	.word	0x00000000


	//----- nvinfo : EIATTR_FRAME_SIZE
	.align		4
.L_516:
        /*0be8*/ 	.byte	0x04, 0x11
        /*0bea*/ 	.short	(.L_518 - .L_517)
	.align		4
.L_517:
        /*0bec*/ 	.word	index@(_ZN10layer_norm13ln_fwd_kernelINS_13Kernel_traitsIf13__nv_bfloat16fS2_fjLj3072ELj1ELj1ELj4ELj16ENS_18Kernel_traits_baseILj3072EfS2_fS2_fjLj128EEEEELb1ELb0ELb1ELb1EEEvNS_9FwdParamsE)
        /*0bf0*/ 	.word	0x00000000


	//----- nvinfo : EIATTR_REGCOUNT
	.align		4
.L_518:
        /*0bf4*/ 	.byte	0x04, 0x2f
        /*0bf6*/ 	.short	(.L_520 - .L_519)
	.align		4
.L_519:
        /*0bf8*/ 	.word	index@(_ZN10layer_norm13ln_fwd_kernelINS_13Kernel_traitsIf13__nv_bfloat16fS2_fjLj3072ELj1ELj1ELj4ELj16ENS_18Kernel_traits_baseILj3072EfS2_fS2_fjLj128EEEEELb1ELb0ELb1ELb0EEEvNS_9FwdParamsE)
        /*0bfc*/ 	.word	0x0000007f


	//----- nvinfo : EIATTR_FRAME_SIZE
	.align		4
.L_520:
        /*0c00*/ 	.byte	0x04, 0x11
        /*0c02*/ 	.short	(.L_522 - .L_521)
	.align		4
.L_521:
        /*0c04*/ 	.word	index@($__internal_74_$__cuda_sm70_shflsync_bfly_p)
        /*0c08*/ 	.word	0x00000000


	//----- nvinfo : EIATTR_FRAME_SIZE
	.align		4
.L_522:
        /*0c0c*/ 	.byte	0x04, 0x11
        /*0c0e*/ 	.short	(.L_524 - .L_523)
	.align		4
.L_523:
        /*0c10*/ 	.word	index@(_ZN10layer_norm13ln_fwd_kernelINS_13Kernel_traitsIf13__nv_bfloat16fS2_fjLj3072ELj1ELj1ELj4ELj16ENS_18Kernel_traits_baseILj3072EfS2_fS2_fjLj128EEEEELb1ELb0ELb1ELb0EEEvNS_9FwdParamsE)
        /*0c14*/ 	.word	0x00000000


	//----- nvinfo : EIATTR_REGCOUNT
	.align		4
.L_524:
        /*0c18*/ 	.byte	0x04, 0x2f
        /*0c1a*/ 	.short	(.L_526 - .L_525)
	.align		4
.L_525:
        /*0c1c*/ 	.word	index@(_ZN10layer_norm13ln_fwd_kernelINS_13Kernel_traitsIf13__nv_bfloat16fS2_fjLj3072ELj1ELj1ELj4ELj16ENS_18Kernel_traits_baseILj3072EfS2_fS2_fjLj128EEEEELb1ELb0ELb0ELb1EEEvNS_9FwdParamsE)
        /*0c20*/ 	.word	0x0000007b


	//----- nvinfo : EIATTR_FRAME_SIZE
	.align		4
.L_526:
        /*0c24*/ 	.byte	0x04, 0x11
        /*0c26*/ 	.short	(.L_528 - .L_527)
	.align		4
.L_527:
        /*0c28*/ 	.word	index@($__internal_73_$__cuda_sm70_shflsync_bfly_p)
        /*0c2c*/ 	.word	0x00000000


	//----- nvinfo : EIATTR_FRAME_SIZE
	.align		4
.L_528:
        /*0c30*/ 	.byte	0x04, 0x11
        /*0c32*/ 	.short	(.L_530 - .L_529)
	.align		4
.L_529:
        /*0c34*/ 	.word	index@(_ZN10layer_norm13ln_fwd_kernelINS_13Kernel_traitsIf13__nv_bfloat16fS2_fjLj3072ELj1ELj1ELj4ELj16ENS_18Kernel_traits_baseILj3072EfS2_fS2_fjLj128EEEEELb1ELb0ELb0ELb1EEEvNS_9FwdParamsE)
        /*0c38*/ 	.word	0x00000000


	//----- nvinfo : EIATTR_REGCOUNT
	.align		4
.L_530:
        /*0c3c*/ 	.byte	0x04, 0x2f
        /*0c3e*/ 	.short	(.L_532 - .L_531)
	.align		4
.L_531:
        /*0c40*/ 	.word	index@(_ZN10layer_norm13ln_fwd_kernelINS_13Kernel_traitsIf13__nv_bfloat16fS2_fjLj3072ELj1ELj1ELj4ELj16ENS_18Kernel_traits_baseILj3072EfS2_fS2_fjLj128EEEEELb1ELb0ELb0ELb0EEEvNS_9FwdParamsE)
        /*0c44*/ 	.word	0x00000078


	//----- nvinfo : EIATTR_FRAME_SIZE
	.align		4
.L_532:
        /*0c48*/ 	.byte	0x04, 0x11
        /*0c4a*/ 	.short	(.L_534 - .L_533)
	.align		4
.L_533:
        /*0c4c*/ 	.word	index@($__internal_72_$__cuda_sm70_shflsync_bfly_p)
        /*0c50*/ 	.word	0x00000000


	//----- nvinfo : EIATTR_FRAME_SIZE
	.align		4
.L_534:
        /*0c54*/ 	.byte	0x04, 0x11
        /*0c56*/ 	.short	(.L_536 - .L_535)
	.align		4
.L_535:
        /*0c58*/ 	.word	index@(_ZN10layer_norm13ln_fwd_kernelINS_13Kernel_traitsIf13__nv_bfloat16fS2_fjLj3072ELj1ELj1ELj4ELj16ENS_18Kernel_traits_baseILj3072EfS2_fS2_fjLj128EEEEELb1ELb0ELb0ELb0EEEvNS_9FwdParamsE)
        /*0c5c*/ 	.word	0x00000000


	//----- nvinfo : EIATTR_REGCOUNT
	.align		4
.L_536:
        /*0c60*/ 	.byte	0x04, 0x2f
        /*0c62*/ 	.short	(.L_538 - .L_537)
	.align		4
.L_537:
        /*0c64*/ 	.word	index@(_ZN10layer_norm13ln_fwd_kernelINS_13Kernel_traitsIf13__nv_bfloat16fS2_fjLj3072ELj1ELj1ELj4ELj16ENS_18Kernel_traits_baseILj3072EfS2_fS2_fjLj128EEEEELb0ELb1ELb1ELb1EEEvNS_9FwdParamsE)
        /*0c68*/ 	.word	0x00000080


	//----- nvinfo : EIATTR_FRAME_SIZE
	.align		4
.L_538:
        /*0c6c*/ 	.byte	0x04, 0x11
        /*0c6e*/ 	.short	(.L_540 - .L_539)
	.align		4
.L_539:
        /*0c70*/ 	.word	index@($__internal_71_$__cuda_sm70_shflsync_bfly_p)
        /*0c74*/ 	.word	0x00000000


	//----- nvinfo : EIATTR_FRAME_SIZE
	.align		4
.L_540:
        /*0c78*/ 	.byte	0x04, 0x11
        /*0c7a*/ 	.short	(.L_542 - .L_541)
	.align		4
.L_541:
        /*0c7c*/ 	.word	index@(_ZN10layer_norm13ln_fwd_kernelINS_13Kernel_traitsIf13__nv_bfloat16fS2_fjLj3072ELj1ELj1ELj4ELj16ENS_18Kernel_traits_baseILj3072EfS2_fS2_fjLj128EEEEELb0ELb1ELb1ELb1EEEvNS_9FwdParamsE)
        /*0c80*/ 	.word	0x00000000


	//----- nvinfo : EIATTR_REGCOUNT
	.align		4
.L_542:
        /*0c84*/ 	.byte	0x04, 0x2f
        /*0c86*/ 	.short	(.L_544 - .L_543)
	.align		4
.L_543:
        /*0c88*/ 	.word	index@(_ZN10layer_norm13ln_fwd_kernelINS_13Kernel_traitsIf13__nv_bfloat16fS2_fjLj3072ELj1ELj1ELj4ELj16ENS_18Kernel_traits_baseILj3072EfS2_fS2_fjLj128EEEEELb0ELb1ELb1ELb0EEEvNS_9FwdParamsE)
        /*0c8c*/ 	.word	0x00000080


	//----- nvinfo : EIATTR_FRAME_SIZE
	.align		4
.L_544:
        /*0c90*/ 	.byte	0x04, 0x11
        /*0c92*/ 	.short	(.L_546 - .L_545)
	.align		4
.L_545:
        /*0c94*/ 	.word	index@($__internal_70_$__cuda_sm70_shflsync_bfly_p)
        /*0c98*/ 	.word	0x00000000


	//----- nvinfo : EIATTR_FRAME_SIZE
	.align		4
.L_546:
        /*0c9c*/ 	.byte	0x04, 0x11
        /*0c9e*/ 	.short	(.L_548 - .L_547)
	.align		4
.L_547:
        /*0ca0*/ 	.word	index@(_ZN10layer_norm13ln_fwd_kernelINS_13Kernel_traitsIf13__nv_bfloat16fS2_fjLj3072ELj1ELj1ELj4ELj16ENS_18Kernel_traits_baseILj3072EfS2_fS2_fjLj128EEEEELb0ELb1ELb1ELb0EEEvNS_9FwdParamsE)
        /*0ca4*/ 	.word	0x00000000


	//----- nvinfo : EIATTR_REGCOUNT
	.align		4
.L_548:
        /*0ca8*/ 	.byte	0x04, 0x2f
        /*0caa*/ 	.short	(.L_550 - .L_549)
	.align		4
.L_549:
        /*0cac*/ 	.word	index@(_ZN10layer_norm13ln_fwd_kernelINS_13Kernel_traitsIf13__nv_bfloat16fS2_fjLj3072ELj1ELj1ELj4ELj16ENS_18Kernel_traits_baseILj3072EfS2_fS2_fjLj128EEEEELb0ELb1ELb0ELb1EEEvNS_9FwdParamsE)
        /*0cb0*/ 	.word	0x00000080


	//----- nvinfo : EIATTR_FRAME_SIZE
	.align		4
.L_550:
        /*0cb4*/ 	.byte	0x04, 0x11
        /*0cb6*/ 	.short	(.L_552 - .L_551)
	.align		4
.L_551:
        /*0cb8*/ 	.word	index@($__internal_69_$__cuda_sm70_shflsync_bfly_p)
        /*0cbc*/ 	.word	0x00000000


	//----- nvinfo : EIATTR_FRAME_SIZE
	.align		4
.L_552:
        /*0cc0*/ 	.byte	0x04, 0x11
        /*0cc2*/ 	.short	(.L_554 - .L_553)
	.align		4
.L_553:
        /*0cc4*/ 	.word	index@(_ZN10layer_norm13ln_fwd_kernelINS_13Kernel_traitsIf13__nv_bfloat16fS2_fjLj3072ELj1ELj1ELj4ELj16ENS_18Kernel_traits_baseILj3072EfS2_fS2_fjLj128EEEEELb0ELb1ELb0ELb1EEEvNS_9FwdParamsE)
        /*0cc8*/ 	.word	0x00000000


	//----- nvinfo : EIATTR_REGCOUNT
	.align		4
.L_554:
        /*0ccc*/ 	.byte	0x04, 0x2f
        /*0cce*/ 	.short	(.L_556 - .L_555)
	.align		4
.L_555:
        /*0cd0*/ 	.word	index@(_ZN10layer_norm13ln_fwd_kernelINS_13Kernel_traitsIf13__nv_bfloat16fS2_fjLj3072ELj1ELj1ELj4ELj16ENS_18Kernel_traits_baseILj3072EfS2_fS2_fjLj128EEEEELb0ELb1ELb0ELb0EEEvNS_9FwdParamsE)
        /*0cd4*/ 	.word	0x00000080


	//----- nvinfo : EIATTR_FRAME_SIZE
	.align		4
.L_556:
        /*0cd8*/ 	.byte	0x04, 0x11
        /*0cda*/ 	.short	(.L_558 - .L_557)
	.align		4
.L_557:
        /*0cdc*/ 	.word	index@($__internal_68_$__cuda_sm70_shflsync_bfly_p)
        /*0ce0*/ 	.word	0x00000000


	//----- nvinfo : EIATTR_FRAME_SIZE
	.align		4
.L_558:
        /*0ce4*/ 	.byte	0x04, 0x11
        /*0ce6*/ 	.short	(.L_560 - .L_559)
	.align		4
.L_559:
        /*0ce8*/ 	.word	index@(_ZN10layer_norm13ln_fwd_kernelINS_13Kernel_traitsIf13__nv_bfloat16fS2_fjLj3072ELj1ELj1ELj4ELj16ENS_18Kernel_traits_baseILj3072EfS2_fS2_fjLj128EEEEELb0ELb1ELb0ELb0EEEvNS_9FwdParamsE)
        /*0cec*/ 	.word	0x00000000


	//----- nvinfo : EIATTR_REGCOUNT
	.align		4
.L_560:
        /*0cf0*/ 	.byte	0x04, 0x2f
        /*0cf2*/ 	.short	(.L_562 - .L_561)
	.align		4
.L_561:
        /*0cf4*/ 	.word	index@(_ZN10layer_norm13ln_fwd_kernelINS_13Kernel_traitsIf13__nv_bfloat16fS2_fjLj3072ELj1ELj1ELj4ELj16ENS_18Kernel_traits_baseILj3072EfS2_fS2_fjLj128EEEEELb0ELb0ELb1ELb1EEEvNS_9FwdParamsE)
        /*0cf8*/ 	.word	0x0000007e


	//----- nvinfo : EIATTR_FRAME_SIZE
	.align		4
.L_562:
        /*0cfc*/ 	.byte	0x04, 0x11
        /*0cfe*/ 	.short	(.L_564 - .L_563)
	.align		4
.L_563:
        /*0d00*/ 	.word	index@($__internal_67_$__cuda_sm70_shflsync_bfly_p)
        /*0d04*/ 	.word	0x00000000


	//----- nvinfo : EIATTR_FRAME_SIZE
	.align		4
.L_564:
        /*0d08*/ 	.byte	0x04, 0x11
        /*0d0a*/ 	.short	(.L_566 - .L_565)
	.align		4
.L_565:
        /*0d0c*/ 	.word	index@(_ZN10layer_norm13ln_fwd_kernelINS_13Kernel_traitsIf13__nv_bfloat16fS2_fjLj3072ELj1ELj1ELj4ELj16ENS_18Kernel_traits_baseILj3072EfS2_fS2_fjLj128EEEEELb0ELb0ELb1ELb1EEEvNS_9FwdParamsE)
        /*0d10*/ 	.word	0x00000000


	//----- nvinfo : EIATTR_REGCOUNT
	.align		4
.L_566:
        /*0d14*/ 	.byte	0x04, 0x2f
        /*0d16*/ 	.short	(.L_568 - .L_567)
	.align		4
.L_567:
        /*0d18*/ 	.word	index@(_ZN10layer_norm13ln_fwd_kernelINS_13Kernel_traitsIf13__nv_bfloat16fS2_fjLj3072ELj1ELj1ELj4ELj16ENS_18Kernel_traits_baseILj3072EfS2_fS2_fjLj128EEEEELb0ELb0ELb1ELb0EEEvNS_9FwdParamsE)
        /*0d1c*/ 	.word	0x0000006f


	//----- nvinfo : EIATTR_FRAME_SIZE
	.align		4
.L_568:
        /*0d20*/ 	.byte	0x04, 0x11
        /*0d22*/ 	.short	(.L_570 - .L_569)
	.align		4
.L_569:
        /*0d24*/ 	.word	index@($__internal_66_$__cuda_sm70_shflsync_bfly_p)
        /*0d28*/ 	.word	0x00000000


	//----- nvinfo : EIATTR_FRAME_SIZE
	.align		4
.L_570:
        /*0d2c*/ 	.byte	0x04, 0x11
        /*0d2e*/ 	.short	(.L_572 - .L_571)
	.align		4
.L_571:
        /*0d30*/ 	.word	index@(_ZN10layer_norm13ln_fwd_kernelINS_13Kernel_traitsIf13__nv_bfloat16fS2_fjLj3072ELj1ELj1ELj4ELj16ENS_18Kernel_traits_baseILj3072EfS2_fS2_fjLj128EEEEELb0ELb0ELb1ELb0EEEvNS_9FwdParamsE)
        /*0d34*/ 	.word	0x00000000


	//----- nvinfo : EIATTR_REGCOUNT
	.align		4
.L_572:
        /*0d38*/ 	.byte	0x04, 0x2f
        /*0d3a*/ 	.short	(.L_574 - .L_573)
	.align		4
.L_573:
        /*0d3c*/ 	.word	index@(_ZN10layer_norm13ln_fwd_kernelINS_13Kernel_traitsIf13__nv_bfloat16fS2_fjLj3072ELj1ELj1ELj4ELj16ENS_18Kernel_traits_baseILj3072EfS2_fS2_fjLj128EEEEELb0ELb0ELb0ELb1EEEvNS_9FwdParamsE)
        /*0d40*/ 	.word	0x00000072


	//----- nvinfo : EIATTR_FRAME_SIZE
	.align		4
.L_574:
        /*0d44*/ 	.byte	0x04, 0x11
        /*0d46*/ 	.short	(.L_576 - .L_575)
	.align		4
.L_575:
        /*0d48*/ 	.word	index@($__internal_65_$__cuda_sm70_shflsync_bfly_p)
        /*0d4c*/ 	.word	0x00000000


	//----- nvinfo : EIATTR_FRAME_SIZE
	.align		4
.L_576:
        /*0d50*/ 	.byte	0x04, 0x11
        /*0d52*/ 	.short	(.L_578 - .L_577)
	.align		4
.L_577:
        /*0d54*/ 	.word	index@(_ZN10layer_norm13ln_fwd_kernelINS_13Kernel_traitsIf13__nv_bfloat16fS2_fjLj3072ELj1ELj1ELj4ELj16ENS_18Kernel_traits_baseILj3072EfS2_fS2_fjLj128EEEEELb0ELb0ELb0ELb1EEEvNS_9FwdParamsE)
        /*0d58*/ 	.word	0x00000000


	//----- nvinfo : EIATTR_REGCOUNT
	.align		4
.L_578:
        /*0d5c*/ 	.byte	0x04, 0x2f
        /*0d5e*/ 	.short	(.L_580 - .L_579)
	.align		4
.L_579:
        /*0d60*/ 	.word	index@(_ZN10layer_norm13ln_fwd_kernelINS_13Kernel_traitsIf13__nv_bfloat16fS2_fjLj3072ELj1ELj1ELj4ELj16ENS_18Kernel_traits_baseILj3072EfS2_fS2_fjLj128EEEEELb0ELb0ELb0ELb0EEEvNS_9FwdParamsE)
        /*0d64*/ 	.word	0x0000006c


	//----- nvinfo : EIATTR_FRAME_SIZE
	.align		4
.L_580:
        /*0d68*/ 	.byte	0x04, 0x11
        /*0d6a*/ 	.short	(.L_582 - .L_581)
	.align		4
.L_581:
        /*0d6c*/ 	.word	index@($__internal_64_$__cuda_sm70_shflsync_bfly_p)
        /*0d70*/ 	.word	0x00000000


	//----- nvinfo : EIATTR_FRAME_SIZE
	.align		4
.L_582:
        /*0d74*/ 	.byte	0x04, 0x11
        /*0d76*/ 	.short	(.L_584 - .L_583)
	.align		4
.L_583:
        /*0d78*/ 	.word	index@(_ZN10layer_norm13ln_fwd_kernelINS_13Kernel_traitsIf13__nv_bfloat16fS2_fjLj3072ELj1ELj1ELj4ELj16ENS_18Kernel_traits_baseILj3072EfS2_fS2_fjLj128EEEEELb0ELb0ELb0ELb0EEEvNS_9FwdParamsE)
        /*0d7c*/ 	.word	0x00000000


	//----- nvinfo : EIATTR_REGCOUNT
	.align		4
.L_584:
        /*0d80*/ 	.byte	0x04, 0x2f
        /*0d82*/ 	.short	(.L_586 - .L_585)
	.align		4
.L_585:
        /*0d84*/ 	.word	index@(_ZN10layer_norm13ln_fwd_kernelINS_13Kernel_traitsI13__nv_bfloat16S2_fS2_fjLj3072ELj1ELj1ELj4ELj16ENS_18Kernel_traits_baseILj3072ES2_S2_fS2_fjLj128EEEEELb1ELb1ELb1ELb1EEEvNS_9FwdParamsE)
        /*0d88*/ 	.word	0x0000007f


	//----- nvinfo : EIATTR_FRAME_SIZE
	.align		4
.L_586:
        /*0d8c*/ 	.byte	0x04, 0x11
        /*0d8e*/ 	.short	(.L_588 - .L_587)
	.align		4
.L_587:
        /*0d90*/ 	.word	index@($__internal_63_$__cuda_sm70_shflsync_bfly_p)
        /*0d94*/ 	.word	0x00000000


	//----- nvinfo : EIATTR_FRAME_SIZE
	.align		4
.L_588:
        /*0d98*/ 	.byte	0x04, 0x11
        /*0d9a*/ 	.short	(.L_590 - .L_589)
	.align		4
.L_589:
        /*0d9c*/ 	.word	index@(_ZN10layer_norm13ln_fwd_kernelINS_13Kernel_traitsI13__nv_bfloat16S2_fS2_fjLj3072ELj1ELj1ELj4ELj16ENS_18Kernel_traits_baseILj3072ES2_S2_fS2_fjLj128EEEEELb1ELb1ELb1ELb1EEEvNS_9FwdParamsE)
        /*0da0*/ 	.word	0x00000000


	//----- nvinfo : EIATTR_REGCOUNT
	.align		4
.L_590:
        /*0da4*/ 	.byte	0x04, 0x2f
        /*0da6*/ 	.short	(.L_592 - .L_591)
	.align		4
.L_591:
        /*0da8*/ 	.word	index@(_ZN10layer_norm13ln_fwd_kernelINS_13Kernel_traitsI13__nv_bfloat16S2_fS2_fjLj3072ELj1ELj1ELj4ELj16ENS_18Kernel_traits_baseILj3072ES2_S2_fS2_fjLj128EEEEELb1ELb1ELb1ELb0EEEvNS_9FwdParamsE)
        /*0dac*/ 	.word	0x00000099


	//----- nvinfo : EIATTR_FRAME_SIZE
	.align		4
.L_592:
        /*0db0*/ 	.byte	0x04, 0x11
        /*0db2*/ 	.short	(.L_594 - .L_593)
	.align		4
.L_593:
        /*0db4*/ 	.word	index@($__internal_62_$__cuda_sm70_shflsync_bfly_p)
        /*0db8*/ 	.word	0x00000000


	//----- nvinfo : EIATTR_FRAME_SIZE
	.align		4
.L_594:
        /*0dbc*/ 	.byte	0x04, 0x11
        /*0dbe*/ 	.short	(.L_596 - .L_595)
	.align		4
.L_595:
        /*0dc0*/ 	.word	index@(_ZN10layer_norm13ln_fwd_kernelINS_13Kernel_traitsI13__nv_bfloat16S2_fS2_fjLj3072ELj1ELj1ELj4ELj16ENS_18Kernel_traits_baseILj3072ES2_S2_fS2_fjLj128EEEEELb1ELb1ELb1ELb0EEEvNS_9FwdParamsE)
        /*0dc4*/ 	.word	0x00000000


	//----- nvinfo : EIATTR_REGCOUNT
	.align		4
.L_596:
        /*0dc8*/ 	.byte	0x04, 0x2f
        /*0dca*/ 	.short	(.L_598 - .L_597)
	.align		4
.L_597:
        /*0dcc*/ 	.word	index@(_ZN10layer_norm13ln_fwd_kernelINS_13Kernel_traitsI13__nv_bfloat16S2_fS2_fjLj3072ELj1ELj1ELj4ELj16ENS_18Kernel_traits_baseILj3072ES2_S2_fS2_fjLj128EEEEELb1ELb1ELb0ELb1EEEvNS_9FwdParamsE)
        /*0dd0*/ 	.word	0x0000007f


	//----- nvinfo : EIATTR_FRAME_SIZE
	.align		4
.L_598:
        /*0dd4*/ 	.byte	0x04, 0x11
        /*0dd6*/ 	.short	(.L_600 - .L_599)
	.align		4
.L_599:
        /*0dd8*/ 	.word	index@($__internal_61_$__cuda_sm70_shflsync_bfly_p)
        /*0ddc*/ 	.word	0x00000000


	//----- nvinfo : EIATTR_FRAME_SIZE
	.align		4
.L_600:
        /*0de0*/ 	.byte	0x04, 0x11
        /*0de2*/ 	.short	(.L_602 - .L_601)
	.align		4
.L_601:
        /*0de4*/ 	.word	index@(_ZN10layer_norm13ln_fwd_kernelINS_13Kernel_traitsI13__nv_bfloat16S2_fS2_fjLj3072ELj1ELj1ELj4ELj16ENS_18Kernel_traits_baseILj3072ES2_S2_fS2_fjLj128EEEEELb1ELb1ELb0ELb1EEEvNS_9FwdParamsE)
        /*0de8*/ 	.word	0x00000000


	//----- nvinfo : EIATTR_REGCOUNT
	.align		4
.L_602:
        /*0dec*/ 	.byte	0x04, 0x2f
        /*0dee*/ 	.short	(.L_604 - .L_603)
	.align		4
.L_603:
        /*0df0*/ 	.word	index@(_ZN10layer_norm13ln_fwd_kernelINS_13Kernel_traitsI13__nv_bfloat16S2_fS2_fjLj3072ELj1ELj1ELj4ELj16ENS_18Kernel_traits_baseILj3072ES2_S2_fS2_fjLj128EEEEELb1ELb1ELb0ELb0EEEvNS_9FwdParamsE)
        /*0df4*/ 	.word	0x00000091


	//----- nvinfo : EIATTR_FRAME_SIZE
	.align		4
.L_604:
        /*0df8*/ 	.byte	0x04, 0x11
        /*0dfa*/ 	.short	(.L_606 - .L_605)
	.align		4
.L_605:
        /*0dfc*/ 	.word	index@($__internal_60_$__cuda_sm70_shflsync_bfly_p)
        /*0e00*/ 	.word	0x00000000


	//----- nvinfo : EIATTR_FRAME_SIZE
	.align		4
.L_606:
        /*0e04*/ 	.byte	0x04, 0x11
        /*0e06*/ 	.short	(.L_608 - .L_607)
	.align		4
.L_607:
        /*0e08*/ 	.word	index@(_ZN10layer_norm13ln_fwd_kernelINS_13Kernel_traitsI13__nv_bfloat16S2_fS2_fjLj3072ELj1ELj1ELj4ELj16ENS_18Kernel_traits_baseILj3072ES2_S2_fS2_fjLj128EEEEELb1ELb1ELb0ELb0EEEvNS_9FwdParamsE)
        /*0e0c*/ 	.word	0x00000000


	//----- nvinfo : EIATTR_REGCOUNT
	.align		4
.L_608:
        /*0e10*/ 	.byte	0x04, 0x2f
        /*0e12*/ 	.short	(.L_610 - .L_609)
	.align		4
.L_609:
        /*0e14*/ 	.word	index@(_ZN10layer_norm13ln_fwd_kernelINS_13Kernel_traitsI13__nv_bfloat16S2_fS2_fjLj3072ELj1ELj1ELj4ELj16ENS_18Kernel_traits_baseILj3072ES2_S2_fS2_fjLj128EEEEELb1ELb0ELb1ELb1EEEvNS_9FwdParamsE)
        /*0e18*/ 	.word	0x0000007f


	//----- nvinfo : EIATTR_FRAME_SIZE
	.align		4
.L_610:
        /*0e1c*/ 	.byte	0x04, 0x11
        /*0e1e*/ 	.short	(.L_612 - .L_611)
	.align		4
.L_611:
        /*0e20*/ 	.word	index@($__internal_59_$__cuda_sm70_shflsync_bfly_p)
        /*0e24*/ 	.word	0x00000000


	//----- nvinfo : EIATTR_FRAME_SIZE
	.align		4
.L_612:
        /*0e28*/ 	.byte	0x04, 0x11
        /*0e2a*/ 	.short	(.L_614 - .L_613)
	.align		4
.L_613:
        /*0e2c*/ 	.word	index@(_ZN10layer_norm13ln_fwd_kernelINS_13Kernel_traitsI13__nv_bfloat16S2_fS2_fjLj3072ELj1ELj1ELj4ELj16ENS_18Kernel_traits_baseILj3072ES2_S2_fS2_fjLj128EEEEELb1ELb0ELb1ELb1EEEvNS_9FwdParamsE)
        /*0e30*/ 	.word	0x00000000


	//----- nvinfo : EIATTR_REGCOUNT
	.align		4
.L_614:
        /*0e34*/ 	.byte	0x04, 0x2f
        /*0e36*/ 	.short	(.L_616 - .L_615)
	.align		4
.L_615:
        /*0e38*/ 	.word	index@(_ZN10layer_norm13ln_fwd_kernelINS_13Kernel_traitsI13__nv_bfloat16S2_fS2_fjLj3072ELj1ELj1ELj4ELj16ENS_18Kernel_traits_baseILj3072ES2_S2_fS2_fjLj128EEEEELb1ELb0ELb1ELb0EEEvNS_9FwdParamsE)
        /*0e3c*/ 	.word	0x0000007f


	//----- nvinfo : EIATTR_FRAME_SIZE
	.align		4
.L_616:
        /*0e40*/ 	.byte	0x04, 0x11
        /*0e42*/ 	.short	(.L_618 - .L_617)
	.align		4
.L_617:
        /*0e44*/ 	.word	index@($__internal_58_$__cuda_sm70_shflsync_bfly_p)
        /*0e48*/ 	.word	0x00000000


	//----- nvinfo : EIATTR_FRAME_SIZE
	.align		4
.L_618:
        /*0e4c*/ 	.byte	0x04, 0x11
        /*0e4e*/ 	.short	(.L_620 - .L_619)
	.align		4
.L_619:
        /*0e50*/ 	.word	index@(_ZN10layer_norm13ln_fwd_kernelINS_13Kernel_traitsI13__nv_bfloat16S2_fS2_fjLj3072ELj1ELj1ELj4ELj16ENS_18Kernel_traits_baseILj3072ES2_S2_fS2_fjLj128EEEEELb1ELb0ELb1ELb0EEEvNS_9FwdParamsE)
        /*0e54*/ 	.word	0x00000000


	//----- nvinfo : EIATTR_REGCOUNT
	.align		4
.L_620:
        /*0e58*/ 	.byte	0x04, 0x2f
        /*0e5a*/ 	.short	(.L_622 - .L_621)
	.align		4
.L_621:
        /*0e5c*/ 	.word	index@(_ZN10layer_norm13ln_fwd_kernelINS_13Kernel_traitsI13__nv_bfloat16S2_fS2_fjLj3072ELj1ELj1ELj4ELj16ENS_18Kernel_traits_baseILj3072ES2_S2_fS2_fjLj128EEEEELb1ELb0ELb0ELb1EEEvNS_9FwdParamsE)
        /*0e60*/ 	.word	0x00000060


	//----- nvinfo : EIATTR_FRAME_SIZE
	.align		4
.L_622:
        /*0e64*/ 	.byte	0x04, 0x11
        /*0e66*/ 	.short	(.L_624 - .L_623)
	.align		4
.L_623:
        /*0e68*/ 	.word	index@($__internal_57_$__cuda_sm70_shflsync_bfly_p)
        /*0e6c*/ 	.word	0x00000000


	//----- nvinfo : EIATTR_FRAME_SIZE
	.align		4
.L_624:
        /*0e70*/ 	.byte	0x04, 0x11
        /*0e72*/ 	.short	(.L_626 - .L_625)
	.align		4
.L_625:
        /*0e74*/ 	.word	index@(_ZN10layer_norm13ln_fwd_kernelINS_13Kernel_traitsI13__nv_bfloat16S2_fS2_fjLj3072ELj1ELj1ELj4ELj16ENS_18Kernel_traits_baseILj3072ES2_S2_fS2_fjLj128EEEEELb1ELb0ELb0ELb1EEEvNS_9FwdParamsE)
        /*0e78*/ 	.word	0x00000000


	//----- nvinfo : EIATTR_REGCOUNT
	.align		4
.L_626:
        /*0e7c*/ 	.byte	0x04, 0x2f
        /*0e7e*/ 	.short	(.L_628 - .L_627)
	.align		4
.L_627:
        /*0e80*/ 	.word	index@(_ZN10layer_norm13ln_fwd_kernelINS_13Kernel_traitsI13__nv_bfloat16S2_fS2_fjLj3072ELj1ELj1ELj4ELj16ENS_18Kernel_traits_baseILj3072ES2_S2_fS2_fjLj128EEEEELb1ELb0ELb0ELb0EEEvNS_9FwdParamsE)
        /*0e84*/ 	.word	0x00000077


	//----- nvinfo : EIATTR_FRAME_SIZE
	.align		4
.L_628:
        /*0e88*/ 	.byte	0x04, 0x11
        /*0e8a*/ 	.short	(.L_630 - .L_629)
	.align		4
.L_629:
        /*0e8c*/ 	.word	index@($__internal_56_$__cuda_sm70_shflsync_bfly_p)
        /*0e90*/ 	.word	0x00000000


	//----- nvinfo : EIATTR_FRAME_SIZE
	.align		4
.L_630:
        /*0e94*/ 	.byte	0x04, 0x11
        /*0e96*/ 	.short	(.L_632 - .L_631)
	.align		4
.L_631:
        /*0e98*/ 	.word	index@(_ZN10layer_norm13ln_fwd_kernelINS_13Kernel_traitsI13__nv_bfloat16S2_fS2_fjLj3072ELj1ELj1ELj4ELj16ENS_18Kernel_traits_baseILj3072ES2_S2_fS2_fjLj128EEEEELb1ELb0ELb0ELb0EEEvNS_9FwdParamsE)
        /*0e9c*/ 	.word	0x00000000


	//----- nvinfo : EIATTR_REGCOUNT
	.align		4
.L_632:
        /*0ea0*/ 	.byte	0x04, 0x2f
        /*0ea2*/ 	.short	(.L_634 - .L_633)
	.align		4
.L_633:
        /*0ea4*/ 	.word	index@(_ZN10layer_norm13ln_fwd_kernelINS_13Kernel_traitsI13__nv_bfloat16S2_fS2_fjLj3072ELj1ELj1ELj4ELj16ENS_18Kernel_traits_baseILj3072ES2_S2_fS2_fjLj128EEEEELb0ELb1ELb1ELb1EEEvNS_9FwdParamsE)
        /*0ea8*/ 	.word	0x0000007f


	//----- nvinfo : EIATTR_FRAME_SIZE
	.align		4
.L_634:
        /*0eac*/ 	.byte	0x04, 0x11
        /*0eae*/ 	.short	(.L_636 - .L_635)
	.align		4
.L_635:
        /*0eb0*/ 	.word	index@($__internal_55_$__cuda_sm70_shflsync_bfly_p)
        /*0eb4*/ 	.word	0x00000000


	//----- nvinfo : EIATTR_FRAME_SIZE
	.align		4
.L_636:
        /*0eb8*/ 	.byte	0x04, 0x11
        /*0eba*/ 	.short	(.L_638 - .L_637)
	.align		4
.L_637:
        /*0ebc*/ 	.word	index@(_ZN10layer_norm13ln_fwd_kernelINS_13Kernel_traitsI13__nv_bfloat16S2_fS2_fjLj3072ELj1ELj1ELj4ELj16ENS_18Kernel_traits_baseILj3072ES2_S2_fS2_fjLj128EEEEELb0ELb1ELb1ELb1EEEvNS_9FwdParamsE)
        /*0ec0*/ 	.word	0x00000000


	//----- nvinfo : EIATTR_REGCOUNT
	.align		4
.L_638:
        /*0ec4*/ 	.byte	0x04, 0x2f
        /*0ec6*/ 	.short	(.L_640 - .L_639)
	.align		4
.L_639:
        /*0ec8*/ 	.word	index@(_ZN10layer_norm13ln_fwd_kernelINS_13Kernel_traitsI13__nv_bfloat16S2_fS2_fjLj3072ELj1ELj1ELj4ELj16ENS_18Kernel_traits_baseILj3072ES2_S2_fS2_fjLj128EEEEELb0ELb1ELb1ELb0EEEvNS_9FwdParamsE)
        /*0ecc*/ 	.word	0x00000080


	//----- nvinfo : EIATTR_FRAME_SIZE
	.align		4
.L_640:
        /*0ed0*/ 	.byte	0x04, 0x11
        /*0ed2*/ 	.short	(.L_642 - .L_641)
	.align		4
.L_641:
        /*0ed4*/ 	.word	index@($__internal_54_$__cuda_sm70_shflsync_bfly_p)
        /*0ed8*/ 	.word	0x00000000


	//----- nvinfo : EIATTR_FRAME_SIZE
	.align		4
.L_642:
        /*0edc*/ 	.byte	0x04, 0x11
        /*0ede*/ 	.short	(.L_644 - .L_643)
	.align		4
.L_643:
        /*0ee0*/ 	.word	index@(_ZN10layer_norm13ln_fwd_kernelINS_13Kernel_traitsI13__nv_bfloat16S2_fS2_fjLj3072ELj1ELj1ELj4ELj16ENS_18Kernel_traits_baseILj3072ES2_S2_fS2_fjLj128EEEEELb0ELb1ELb1ELb0EEEvNS_9FwdParamsE)
        /*0ee4*/ 	.word	0x00000000


	//----- nvinfo : EIATTR_REGCOUNT
	.align		4
.L_644:
        /*0ee8*/ 	.byte	0x04, 0x2f
        /*0eea*/ 	.short	(.L_646 - .L_645)
	.align		4
.L_645:
        /*0eec*/ 	.word	index@(_ZN10layer_norm13ln_fwd_kernelINS_13Kernel_traitsI13__nv_bfloat16S2_fS2_fjLj3072ELj1ELj1ELj4ELj16ENS_18Kernel_traits_baseILj3072ES2_S2_fS2_fjLj128EEEEELb0ELb1ELb0ELb1EEEvNS_9FwdParamsE)
        /*0ef0*/ 	.word	0x00000080


	//----- nvinfo : EIATTR_FRAME_SIZE
	.align		4
.L_646:
        /*0ef4*/ 	.byte	0x04, 0x11
        /*0ef6*/ 	.short	(.L_648 - .L_647)
	.align		4
.L_647:
        /*0ef8*/ 	.word	index@($__internal_53_$__cuda_sm70_shflsync_bfly_p)
        /*0efc*/ 	.word	0x00000000


	//----- nvinfo : EIATTR_FRAME_SIZE
	.align		4
.L_648:
        /*0f00*/ 	.byte	0x04, 0x11
        /*0f02*/ 	.short	(.L_650 - .L_649)
	.align		4
.L_649:
        /*0f04*/ 	.word	index@(_ZN10layer_norm13ln_fwd_kernelINS_13Kernel_traitsI13__nv_bfloat16S2_fS2_fjLj3072ELj1ELj1ELj4ELj16ENS_18Kernel_traits_baseILj3072ES2_S2_fS2_fjLj128EEEEELb0ELb1ELb0ELb1EEEvNS_9FwdParamsE)
        /*0f08*/ 	.word	0x00000000


	//----- nvinfo : EIATTR_REGCOUNT
	.align		4
.L_650:
        /*0f0c*/ 	.byte	0x04, 0x2f
        /*0f0e*/ 	.short	(.L_652 - .L_651)
	.align		4
.L_651:
        /*0f10*/ 	.word	index@(_ZN10layer_norm13ln_fwd_kernelINS_13Kernel_traitsI13__nv_bfloat16S2_fS2_fjLj3072ELj1ELj1ELj4ELj16ENS_18Kernel_traits_baseILj3072ES2_S2_fS2_fjLj128EEEEELb0ELb1ELb0ELb0EEEvNS_9FwdParamsE)
        /*0f14*/ 	.word	0x00000080


	//----- nvinfo : EIATTR_FRAME_SIZE
	.align		4
.L_652:
        /*0f18*/ 	.byte	0x04, 0x11
        /*0f1a*/ 	.short	(.L_654 - .L_653)
	.align		4
.L_653:
        /*0f1c*/ 	.word	index@($__internal_52_$__cuda_sm70_shflsync_bfly_p)
        /*0f20*/ 	.word	0x00000000


	//----- nvinfo : EIATTR_FRAME_SIZE
	.align		4
.L_654:
        /*0f24*/ 	.byte	0x04, 0x11
        /*0f26*/ 	.short	(.L_656 - .L_655)
	.align		4
.L_655:
        /*0f28*/ 	.word	index@(_ZN10layer_norm13ln_fwd_kernelINS_13Kernel_traitsI13__nv_bfloat16S2_fS2_fjLj3072ELj1ELj1ELj4ELj16ENS_18Kernel_traits_baseILj3072ES2_S2_fS2_fjLj128EEEEELb0ELb1ELb0ELb0EEEvNS_9FwdParamsE)
        /*0f2c*/ 	.word	0x00000000


	//----- nvinfo : EIATTR_REGCOUNT
	.align		4
.L_656:
        /*0f30*/ 	.byte	0x04, 0x2f
        /*0f32*/ 	.short	(.L_658 - .L_657)
	.align		4
.L_657:
        /*0f34*/ 	.word	index@(_ZN10layer_norm13ln_fwd_kernelINS_13Kernel_traitsI13__nv_bfloat16S2_fS2_fjLj3072ELj1ELj1ELj4ELj16ENS_18Kernel_traits_baseILj3072ES2_S2_fS2_fjLj128EEEEELb0ELb0ELb1ELb1EEEvNS_9FwdParamsE)
        /*0f38*/ 	.word	0x0000007d


	//----- nvinfo : EIATTR_FRAME_SIZE
	.align		4
.L_658:
        /*0f3c*/ 	.byte	0x04, 0x11
        /*0f3e*/ 	.short	(.L_660 - .L_659)
	.align		4
.L_659:
        /*0f40*/ 	.word	index@($__internal_51_$__cuda_sm70_shflsync_bfly_p)
        /*0f44*/ 	.word	0x00000000


	//----- nvinfo : EIATTR_FRAME_SIZE
	.align		4
.L_660:
        /*0f48*/ 	.byte	0x04, 0x11
        /*0f4a*/ 	.short	(.L_662 - .L_661)
	.align		4
.L_661:
        /*0f4c*/ 	.word	index@(_ZN10layer_norm13ln_fwd_kernelINS_13Kernel_traitsI13__nv_bfloat16S2_fS2_fjLj3072ELj1ELj1ELj4ELj16ENS_18Kernel_traits_baseILj3072ES2_S2_fS2_fjLj128EEEEELb0ELb0ELb1ELb1EEEvNS_9FwdParamsE)
        /*0f50*/ 	.word	0x00000000


	//----- nvinfo : EIATTR_REGCOUNT
	.align		4
.L_662:
        /*0f54*/ 	.byte	0x04, 0x2f
        /*0f56*/ 	.short	(.L_664 - .L_663)
	.align		4
.L_663:
        /*0f58*/ 	.word	index@(_ZN10layer_norm13ln_fwd_kernelINS_13Kernel_traitsI13__nv_bfloat16S2_fS2_fjLj3072ELj1ELj1ELj4ELj16ENS_18Kernel_traits_baseILj3072ES2_S2_fS2_fjLj128EEEEELb0ELb0ELb1ELb0EEEvNS_9FwdParamsE)
        /*0f5c*/ 	.word	0x0000006f


	//----- nvinfo : EIATTR_FRAME_SIZE
	.align		4
.L_664:
        /*0f60*/ 	.byte	0x04, 0x11
        /*0f62*/ 	.short	(.L_666 - .L_665)
	.align		4
.L_665:
        /*0f64*/ 	.word	index@($__internal_50_$__cuda_sm70_shflsync_bfly_p)
        /*0f68*/ 	.word	0x00000000


	//----- nvinfo : EIATTR_FRAME_SIZE
	.align		4
.L_666:
        /*0f6c*/ 	.byte	0x04, 0x11
        /*0f6e*/ 	.short	(.L_668 - .L_667)
	.align		4
.L_667:
        /*0f70*/ 	.word	index@(_ZN10layer_norm13ln_fwd_kernelINS_13Kernel_traitsI13__nv_bfloat16S2_fS2_fjLj3072ELj1ELj1ELj4ELj16ENS_18Kernel_traits_baseILj3072ES2_S2_fS2_fjLj128EEEEELb0ELb0ELb1ELb0EEEvNS_9FwdParamsE)
        /*0f74*/ 	.word	0x00000000


	//----- nvinfo : EIATTR_REGCOUNT
	.align		4
.L_668:
        /*0f78*/ 	.byte	0x04, 0x2f
        /*0f7a*/ 	.short	(.L_670 - .L_669)
	.align		4
.L_669:
        /*0f7c*/ 	.word	index@(_ZN10layer_norm13ln_fwd_kernelINS_13Kernel_traitsI13__nv_bfloat16S2_fS2_fjLj3072ELj1ELj1ELj4ELj16ENS_18Kernel_traits_baseILj3072ES2_S2_fS2_fjLj128EEEEELb0ELb0ELb0ELb1EEEvNS_9FwdParamsE)
        /*0f80*/ 	.word	0x0000005f


	//----- nvinfo : EIATTR_FRAME_SIZE
	.align		4
.L_670:
        /*0f84*/ 	.byte	0x04, 0x11
        /*0f86*/ 	.short	(.L_672 - .L_671)
	.align		4
.L_671:
        /*0f88*/ 	.word	index@($__internal_49_$__cuda_sm70_shflsync_bfly_p)
        /*0f8c*/ 	.word	0x00000000


	//----- nvinfo : EIATTR_FRAME_SIZE
	.align		4
.L_672:
        /*0f90*/ 	.byte	0x04, 0x11
        /*0f92*/ 	.short	(.L_674 - .L_673)
	.align		4
.L_673:
        /*0f94*/ 	.word	index@(_ZN10layer_norm13ln_fwd_kernelINS_13Kernel_traitsI13__nv_bfloat16S2_fS2_fjLj3072ELj1ELj1ELj4ELj16ENS_18Kernel_traits_baseILj3072ES2_S2_fS2_fjLj128EEEEELb0ELb0ELb0ELb1EEEvNS_9FwdParamsE)
        /*0f98*/ 	.word	0x00000000


	//----- nvinfo : EIATTR_REGCOUNT
	.align		4
.L_674:
        /*0f9c*/ 	.byte	0x04, 0x2f
        /*0f9e*/ 	.short	(.L_676 - .L_675)
	.align		4
.L_675:
        /*0fa0*/ 	.word	index@(_ZN10layer_norm13ln_fwd_kernelINS_13Kernel_traitsI13__nv_bfloat16S2_fS2_fjLj3072ELj1ELj1ELj4ELj16ENS_18Kernel_traits_baseILj3072ES2_S2_fS2_fjLj128EEEEELb0ELb0ELb0ELb0EEEvNS_9FwdParamsE)
        /*0fa4*/ 	.word	0x0000006b


	//----- nvinfo : EIATTR_FRAME_SIZE
	.align		4
.L_676:
        /*0fa8*/ 	.byte	0x04, 0x11
        /*0faa*/ 	.short	(.L_678 - .L_677)
	.align		4
.L_677:
        /*0fac*/ 	.word	index@($__internal_48_$__cuda_sm70_shflsync_bfly_p)
        /*0fb0*/ 	.word	0x00000000


	//----- nvinfo : EIATTR_FRAME_SIZE
	.align		4
.L_678:
        /*0fb4*/ 	.byte	0x04, 0x11
        /*0fb6*/ 	.short	(.L_680 - .L_679)
	.align		4
.L_679:
        /*0fb8*/ 	.word	index@(_ZN10layer_norm13ln_fwd_kernelINS_13Kernel_traitsI13__nv_bfloat16S2_fS2_fjLj3072ELj1ELj1ELj4ELj16ENS_18Kernel_traits_baseILj3072ES2_S2_fS2_fjLj128EEEEELb0ELb0ELb0ELb0EEEvNS_9FwdParamsE)
        /*0fbc*/ 	.word	0x00000000


	//----- nvinfo : EIATTR_REGCOUNT
	.align		4
.L_680:
        /*0fc0*/ 	.byte	0x04, 0x2f
        /*0fc2*/ 	.short	(.L_682 - .L_681)
	.align		4
.L_681:
        /*0fc4*/ 	.word	index@(_ZN10layer_norm13ln_fwd_kernelINS_13Kernel_traitsIf13__nv_bfloat16S2_S2_fjLj3072ELj1ELj1ELj4ELj16ENS_18Kernel_traits_baseILj3072EfS2_S2_S2_fjLj128EEEEELb1ELb1ELb1ELb1EEEvNS_9FwdParamsE)
        /*0fc8*/ 	.word	0x00000099


	//----- nvinfo : EIATTR_FRAME_SIZE
	.align		4
.L_682:
        /*0fcc*/ 	.byte	0x04, 0x11
        /*0fce*/ 	.short	(.L_684 - .L_683)
	.align		4
.L_683:
        /*0fd0*/ 	.word	index@($__internal_47_$__cuda_sm70_shflsync_bfly_p)
        /*0fd4*/ 	.word	0x00000000


	//----- nvinfo : EIATTR_FRAME_SIZE
	.align		4
.L_684:
        /*0fd8*/ 	.byte	0x04, 0x11
        /*0fda*/ 	.short	(.L_686 - .L_685)
	.align		4
.L_685:
        /*0fdc*/ 	.word	index@(_ZN10layer_norm13ln_fwd_kernelINS_13Kernel_traitsIf13__nv_bfloat16S2_S2_fjLj3072ELj1ELj1ELj4ELj16ENS_18Kernel_traits_baseILj3072EfS2_S2_S2_fjLj128EEEEELb1ELb1ELb1ELb1EEEvNS_9FwdParamsE)
        /*0fe0*/ 	.word	0x00000000


	//----- nvinfo : EIATTR_REGCOUNT
	.align		4
.L_686:
        /*0fe4*/ 	.byte	0x04, 0x2f
        /*0fe6*/ 	.short	(.L_688 - .L_687)
	.align		4
.L_687:
        /*0fe8*/ 	.word	index@(_ZN10layer_norm13ln_fwd_kernelINS_13Kernel_traitsIf13__nv_bfloat16S2_S2_fjLj3072ELj1ELj1ELj4ELj16ENS_18Kernel_traits_baseILj3072EfS2_S2_S2_fjLj128EEEEELb1ELb1ELb1ELb0EEEvNS_9FwdParamsE)
        /*0fec*/ 	.word	0x00000098


	//----- nvinfo : EIATTR_FRAME_SIZE
	.align		4
.L_688:
        /*0ff0*/ 	.byte	0x04, 0x11
        /*0ff2*/ 	.short	(.L_690 - .L_689)
	.align		4
.L_689:
        /*0ff4*/ 	.word	index@($__internal_46_$__cuda_sm70_shflsync_bfly_p)
        /*0ff8*/ 	.word	0x00000000


	//----- nvinfo : EIATTR_FRAME_SIZE
	.align		4
.L_690:
        /*0ffc*/ 	.byte	0x04, 0x11
        /*0ffe*/ 	.short	(.L_692 - .L_691)
	.align		4
.L_691:
        /*1000*/ 	.word	index@(_ZN10layer_norm13ln_fwd_kernelINS_13Kernel_traitsIf13__nv_bfloat16S2_S2_fjLj3072ELj1ELj1ELj4ELj16ENS_18Kernel_traits_baseILj3072EfS2_S2_S2_fjLj128EEEEELb1ELb1ELb1ELb0EEEvNS_9FwdParamsE)
        /*1004*/ 	.word	0x00000000


	//----- nvinfo : EIATTR_REGCOUNT
	.align		4
.L_692:
        /*1008*/ 	.byte	0x04, 0x2f
        /*100a*/ 	.short	(.L_694 - .L_693)
	.align		4
.L_693:
        /*100c*/ 	.word	index@(_ZN10layer_norm13ln_fwd_kernelINS_13Kernel_traitsIf13__nv_bfloat16S2_S2_fjLj3072ELj1ELj1ELj4ELj16ENS_18Kernel_traits_baseILj3072EfS2_S2_S2_fjLj128EEEEELb1ELb1ELb0ELb1EEEvNS_9FwdParamsE)
        /*1010*/ 	.word	0x0000008f


	//----- nvinfo : EIATTR_FRAME_SIZE
	.align		4
.L_694:
        /*1014*/ 	.byte	0x04, 0x11
        /*1016*/ 	.short	(.L_696 - .L_695)
	.align		4
.L_695:
        /*1018*/ 	.word	index@($__internal_45_$__cuda_sm70_shflsync_bfly_p)
        /*101c*/ 	.word	0x00000000


	//----- nvinfo : EIATTR_FRAME_SIZE
	.align		4
.L_696:
        /*1020*/ 	.byte	0x04, 0x11
        /*1022*/ 	.short	(.L_698 - .L_697)
	.align		4
.L_697:
        /*1024*/ 	.word	index@(_ZN10layer_norm13ln_fwd_kernelINS_13Kernel_traitsIf13__nv_bfloat16S2_S2_fjLj3072ELj1ELj1ELj4ELj16ENS_18Kernel_traits_baseILj3072EfS2_S2_S2_fjLj128EEEEELb1ELb1ELb0ELb1EEEvNS_9FwdParamsE)
        /*1028*/ 	.word	0x00000000


	//----- nvinfo : EIATTR_REGCOUNT
	.align		4
.L_698:
        /*102c*/ 	.byte	0x04, 0x2f
        /*102e*/ 	.short	(.L_700 - .L_699)
	.align		4
.L_699:
        /*1030*/ 	.word	index@(_ZN10layer_norm13ln_fwd_kernelINS_13Kernel_traitsIf13__nv_bfloat16S2_S2_fjLj3072ELj1ELj1ELj4ELj16ENS_18Kernel_traits_baseILj3072EfS2_S2_S2_fjLj128EEEEELb1ELb1ELb0ELb0EEEvNS_9FwdParamsE)
        /*1034*/ 	.word	0x0000008c


	//----- nvinfo : EIATTR_FRAME_SIZE
	.align		4
.L_700:
        /*1038*/ 	.byte	0x04, 0x11
        /*103a*/ 	.short	(.L_702 - .L_701)
	.align		4
.L_701:
        /*103c*/ 	.word	index@($__internal_44_$__cuda_sm70_shflsync_bfly_p)
        /*1040*/ 	.word	0x00000000


	//----- nvinfo : EIATTR_FRAME_SIZE
	.align		4
.L_702:
        /*1044*/ 	.byte	0x04, 0x11
        /*1046*/ 	.short	(.L_704 - .L_703)
	.align		4
.L_703:
        /*1048*/ 	.word	index@(_ZN10layer_norm13ln_fwd_kernelINS_13Kernel_traitsIf13__nv_bfloat16S2_S2_fjLj3072ELj1ELj1ELj4ELj16ENS_18Kernel_traits_baseILj3072EfS2_S2_S2_fjLj128EEEEELb1ELb1ELb0ELb0EEEvNS_9FwdParamsE)
        /*104c*/ 	.word	0x00000000


	//----- nvinfo : EIATTR_REGCOUNT
	.align		4
.L_704:
        /*1050*/ 	.byte	0x04, 0x2f
        /*1052*/ 	.short	(.L_706 - .L_705)
	.align		4
.L_705:
        /*1054*/ 	.word	index@(_ZN10layer_norm13ln_fwd_kernelINS_13Kernel_traitsIf13__nv_bfloat16S2_S2_fjLj3072ELj1ELj1ELj4ELj16ENS_18Kernel_traits_baseILj3072EfS2_S2_S2_fjLj128EEEEELb1ELb0ELb1ELb1EEEvNS_9FwdParamsE)
        /*1058*/ 	.word	0x00000080


	//----- nvinfo : EIATTR_FRAME_SIZE
	.align		4
.L_706:
        /*105c*/ 	.byte	0x04, 0x11
        /*105e*/ 	.short	(.L_708 - .L_707)
	.align		4
.L_707:
        /*1060*/ 	.word	index@($__internal_43_$__cuda_sm70_shflsync_bfly_p)
        /*1064*/ 	.word	0x00000000


	//----- nvinfo : EIATTR_FRAME_SIZE
	.align		4
.L_708:
        /*1068*/ 	.byte	0x04, 0x11
        /*106a*/ 	.short	(.L_710 - .L_709)
	.align		4
.L_709:
        /*106c*/ 	.word	index@(_ZN10layer_norm13ln_fwd_kernelINS_13Kernel_traitsIf13__nv_bfloat16S2_S2_fjLj3072ELj1ELj1ELj4ELj16ENS_18Kernel_traits_baseILj3072EfS2_S2_S2_fjLj128EEEEELb1ELb0ELb1ELb1EEEvNS_9FwdParamsE)
        /*1070*/ 	.word	0x00000000


	//----- nvinfo : EIATTR_REGCOUNT
	.align		4
.L_710:
        /*1074*/ 	.byte	0x04, 0x2f
        /*1076*/ 	.short	(.L_712 - .L_711)
	.align		4
.L_711:
        /*1078*/ 	.word	index@(_ZN10layer_norm13ln_fwd_kernelINS_13Kernel_traitsIf13__nv_bfloat16S2_S2_fjLj3072ELj1ELj1ELj4ELj16ENS_18Kernel_traits_baseILj3072EfS2_S2_S2_fjLj128EEEEELb1ELb0ELb1ELb0EEEvNS_9FwdParamsE)
        /*107c*/ 	.word	0x0000007b


	//----- nvinfo : EIATTR_FRAME_SIZE
	.align		4
.L_712:
        /*1080*/ 	.byte	0x04, 0x11
        /*1082*/ 	.short	(.L_714 - .L_713)
	.align		4
.L_713:
        /*1084*/ 	.word	index@($__internal_42_$__cuda_sm70_shflsync_bfly_p)
        /*1088*/ 	.word	0x00000000


	//----- nvinfo : EIATTR_FRAME_SIZE
	.align		4
.L_714:
        /*108c*/ 	.byte	0x04, 0x11
        /*108e*/ 	.short	(.L_716 - .L_715)
	.align		4
.L_715:
        /*1090*/ 	.word	index@(_ZN10layer_norm13ln_fwd_kernelINS_13Kernel_traitsIf13__nv_bfloat16S2_S2_fjLj3072ELj1ELj1ELj4ELj16ENS_18Kernel_traits_baseILj3072EfS2_S2_S2_fjLj128EEEEELb1ELb0ELb1ELb0EEEvNS_9FwdParamsE)
        /*1094*/ 	.word	0x00000000


	//----- nvinfo : EIATTR_REGCOUNT
	.align		4
.L_716:
        /*1098*/ 	.byte	0x04, 0x2f
        /*109a*/ 	.short	(.L_718 - .L_717)
	.align		4
.L_717:
        /*109c*/ 	.word	index@(_ZN10layer_norm13ln_fwd_kernelINS_13Kernel_traitsIf13__nv_bfloat16S2_S2_fjLj3072ELj1ELj1ELj4ELj16ENS_18Kernel_traits_baseILj3072EfS2_S2_S2_fjLj128EEEEELb1ELb0ELb0ELb1EEEvNS_9FwdParamsE)
        /*10a0*/ 	.word	0x0000007d


	//----- nvinfo : EIATTR_FRAME_SIZE
	.align		4
.L_718:
        /*10a4*/ 	.byte	0x04, 0x11
        /*10a6*/ 	.short	(.L_720 - .L_719)
	.align		4
.L_719:
        /*10a8*/ 	.word	index@($__internal_41_$__cuda_sm70_shflsync_bfly_p)
        /*10ac*/ 	.word	0x00000000


	//----- nvinfo : EIATTR_FRAME_SIZE
	.align		4
.L_720:
        /*10b0*/ 	.byte	0x04, 0x11
        /*10b2*/ 	.short	(.L_722 - .L_721)
	.align		4
.L_721:
        /*10b4*/ 	.word	index@(_ZN10layer_norm13ln_fwd_kernelINS_13Kernel_traitsIf13__nv_bfloat16S2_S2_fjLj3072ELj1ELj1ELj4ELj16ENS_18Kernel_traits_baseILj3072EfS2_S2_S2_fjLj128EEEEELb1ELb0ELb0ELb1EEEvNS_9FwdParamsE)
        /*10b8*/ 	.word	0x00000000


	//----- nvinfo : EIATTR_REGCOUNT
	.align		4
.L_722:
        /*10bc*/ 	.byte	0x04, 0x2f
        /*10be*/ 	.short	(.L_724 - .L_723)
	.align		4
.L_723:
        /*10c0*/ 	.word	index@(_ZN10layer_norm13ln_fwd_kernelINS_13Kernel_traitsIf13__nv_bfloat16S2_S2_fjLj3072ELj1ELj1ELj4ELj16ENS_18Kernel_traits_baseILj3072EfS2_S2_S2_fjLj128EEEEELb1ELb0ELb0ELb0EEEvNS_9FwdParamsE)
        /*10c4*/ 	.word	0x00000078


	//----- nvinfo : EIATTR_FRAME_SIZE
	.align		4
.L_724:
        /*10c8*/ 	.byte	0x04, 0x11
        /*10ca*/ 	.short	(.L_726 - .L_725)
	.align		4
.L_725:
        /*10cc*/ 	.word	index@($__internal_40_$__cuda_sm70_shflsync_bfly_p)
        /*10d0*/ 	.word	0x00000000


	//----- nvinfo : EIATTR_FRAME_SIZE
	.align		4
.L_726:
        /*10d4*/ 	.byte	0x04, 0x11
        /*10d6*/ 	.short	(.L_728 - .L_727)
	.align		4
.L_727:
        /*10d8*/ 	.word	index@(_ZN10layer_norm13ln_fwd_kernelINS_13Kernel_traitsIf13__nv_bfloat16S2_S2_fjLj3072ELj1ELj1ELj4ELj16ENS_18Kernel_traits_baseILj3072EfS2_S2_S2_fjLj128EEEEELb1ELb0ELb0ELb0EEEvNS_9FwdParamsE)
        /*10dc*/ 	.word	0x00000000


	//----- nvinfo : EIATTR_REGCOUNT
	.align		4
.L_728:
        /*10e0*/ 	.byte	0x04, 0x2f
        /*10e2*/ 	.short	(.L_730 - .L_729)
	.align		4
.L_729:
        /*10e4*/ 	.word	index@(_ZN10layer_norm13ln_fwd_kernelINS_13Kernel_traitsIf13__nv_bfloat16S2_S2_fjLj3072ELj1ELj1ELj4ELj16ENS_18Kernel_traits_baseILj3072EfS2_S2_S2_fjLj128EEEEELb0ELb1ELb1ELb1EEEvNS_9FwdParamsE)
        /*10e8*/ 	.word	0x00000080


	//----- nvinfo : EIATTR_FRAME_SIZE
	.align		4
.L_730:
        /*10ec*/ 	.byte	0x04, 0x11
        /*10ee*/ 	.short	(.L_732 - .L_731)
	.align		4
.L_731:
        /*10f0*/ 	.word	index@($__internal_39_$__cuda_sm70_shflsync_bfly_p)
        /*10f4*/ 	.word	0x00000000


	//----- nvinfo : EIATTR_FRAME_SIZE
	.align		4
.L_732:
        /*10f8*/ 	.byte	0x04, 0x11
        /*10fa*/ 	.short	(.L_734 - .L_733)
	.align		4
.L_733:
        /*10fc*/ 	.word	index@(_ZN10layer_norm13ln_fwd_kernelINS_13Kernel_traitsIf13__nv_bfloat16S2_S2_fjLj3072ELj1ELj1ELj4ELj16ENS_18Kernel_traits_baseILj3072EfS2_S2_S2_fjLj128EEEEELb0ELb1ELb1ELb1EEEvNS_9FwdParamsE)
        /*1100*/ 	.word	0x00000000


	//----- nvinfo : EIATTR_REGCOUNT
	.align		4
.L_734:
        /*1104*/ 	.byte	0x04, 0x2f
        /*1106*/ 	.short	(.L_736 - .L_735)
	.align		4
.L_735:
        /*1108*/ 	.word	index@(_ZN10layer_norm13ln_fwd_kernelINS_13Kernel_traitsIf13__nv_bfloat16S2_S2_fjLj3072ELj1ELj1ELj4ELj16ENS_18Kernel_traits_baseILj3072EfS2_S2_S2_fjLj128EEEEELb0ELb1ELb1ELb0EEEvNS_9FwdParamsE)
        /*110c*/ 	.word	0x00000080


	//----- nvinfo : EIATTR_FRAME_SIZE
	.align		4
.L_736:
        /*1110*/ 	.byte	0x04, 0x11
        /*1112*/ 	.short	(.L_738 - .L_737)
	.align		4
.L_737:
        /*1114*/ 	.word	index@($__internal_38_$__cuda_sm70_shflsync_bfly_p)
        /*1118*/ 	.word	0x00000000


	//----- nvinfo : EIATTR_FRAME_SIZE
	.align		4
.L_738:
        /*111c*/ 	.byte	0x04, 0x11
        /*111e*/ 	.short	(.L_740 - .L_739)
	.align		4
.L_739:
        /*1120*/ 	.word	index@(_ZN10layer_norm13ln_fwd_kernelINS_13Kernel_traitsIf13__nv_bfloat16S2_S2_fjLj3072ELj1ELj1ELj4ELj16ENS_18Kernel_traits_baseILj3072EfS2_S2_S2_fjLj128EEEEELb0ELb1ELb1ELb0EEEvNS_9FwdParamsE)
        /*1124*/ 	.word	0x00000000


	//----- nvinfo : EIATTR_REGCOUNT
	.align		4
.L_740:
        /*1128*/ 	.byte	0x04, 0x2f
        /*112a*/ 	.short	(.L_742 - .L_741)
	.align		4
.L_741:
        /*112c*/ 	.word	index@(_ZN10layer_norm13ln_fwd_kernelINS_13Kernel_traitsIf13__nv_bfloat16S2_S2_fjLj3072ELj1ELj1ELj4ELj16ENS_18Kernel_traits_baseILj3072EfS2_S2_S2_fjLj128EEEEELb0ELb1ELb0ELb1EEEvNS_9FwdParamsE)
        /*1130*/ 	.word	0x00000080


	//----- nvinfo : EIATTR_FRAME_SIZE
	.align		4
.L_742:
        /*1134*/ 	.byte	0x04, 0x11
        /*1136*/ 	.short	(.L_744 - .L_743)
	.align		4
.L_743:
        /*1138*/ 	.word	index@($__internal_37_$__cuda_sm70_shflsync_bfly_p)
        /*113c*/ 	.word	0x00000000


	//----- nvinfo : EIATTR_FRAME_SIZE
	.align		4
.L_744:
        /*1140*/ 	.byte	0x04, 0x11
        /*1142*/ 	.short	(.L_746 - .L_745)
	.align		4
.L_745:
        /*1144*/ 	.word	index@(_ZN10layer_norm13ln_fwd_kernelINS_13Kernel_traitsIf13__nv_bfloat16S2_S2_fjLj3072ELj1ELj1ELj4ELj16ENS_18Kernel_traits_baseILj3072EfS2_S2_S2_fjLj128EEEEELb0ELb1ELb0ELb1EEEvNS_9FwdParamsE)
        /*1148*/ 	.word	0x00000000


	//----- nvinfo : EIATTR_REGCOUNT
	.align		4
.L_746:
        /*114c*/ 	.byte	0x04, 0x2f
        /*114e*/ 	.short	(.L_748 - .L_747)
	.align		4
.L_747:
        /*1150*/ 	.word	index@(_ZN10layer_norm13ln_fwd_kernelINS_13Kernel_traitsIf13__nv_bfloat16S2_S2_fjLj3072ELj1ELj1ELj4ELj16ENS_18Kernel_traits_baseILj3072EfS2_S2_S2_fjLj128EEEEELb0ELb1ELb0ELb0EEEvNS_9FwdParamsE)
        /*1154*/ 	.word	0x00000080


	//----- nvinfo : EIATTR_FRAME_SIZE
	.align		4
.L_748:
        /*1158*/ 	.byte	0x04, 0x11
        /*115a*/ 	.short	(.L_750 - .L_749)
	.align		4
.L_749:
        /*115c*/ 	.word	index@($__internal_36_$__cuda_sm70_shflsync_bfly_p)
        /*1160*/ 	.word	0x00000000


	//----- nvinfo : EIATTR_FRAME_SIZE
	.align		4
.L_750:
        /*1164*/ 	.byte	0x04, 0x11
        /*1166*/ 	.short	(.L_752 - .L_751)
	.align		4
.L_751:
        /*1168*/ 	.word	index@(_ZN10layer_norm13ln_fwd_kernelINS_13Kernel_traitsIf13__nv_bfloat16S2_S2_fjLj3072ELj1ELj1ELj4ELj16ENS_18Kernel_traits_baseILj3072EfS2_S2_S2_fjLj128EEEEELb0ELb1ELb0ELb0EEEvNS_9FwdParamsE)
        /*116c*/ 	.word	0x00000000


	//----- nvinfo : EIATTR_REGCOUNT
	.align		4
.L_752:
        /*1170*/ 	.byte	0x04, 0x2f
        /*1172*/ 	.short	(.L_754 - .L_753)
	.align		4
.L_753:
        /*1174*/ 	.word	index@(_ZN10layer_norm13ln_fwd_kernelINS_13Kernel_traitsIf13__nv_bfloat16S2_S2_fjLj3072ELj1ELj1ELj4ELj16ENS_18Kernel_traits_baseILj3072EfS2_S2_S2_fjLj128EEEEELb0ELb0ELb1ELb1EEEvNS_9FwdParamsE)
        /*1178*/ 	.word	0x0000007e


	//----- nvinfo : EIATTR_FRAME_SIZE
	.align		4
.L_754:
        /*117c*/ 	.byte	0x04, 0x11
        /*117e*/ 	.short	(.L_756 - .L_755)
	.align		4
.L_755:
        /*1180*/ 	.word	index@($__internal_35_$__cuda_sm70_shflsync_bfly_p)
        /*1184*/ 	.word	0x00000000


	//----- nvinfo : EIATTR_FRAME_SIZE
	.align		4
.L_756:
        /*1188*/ 	.byte	0x04, 0x11
        /*118a*/ 	.short	(.L_758 - .L_757)
	.align		4
.L_757:
        /*118c*/ 	.word	index@(_ZN10layer_norm13ln_fwd_kernelINS_13Kernel_traitsIf13__nv_bfloat16S2_S2_fjLj3072ELj1ELj1ELj4ELj16ENS_18Kernel_traits_baseILj3072EfS2_S2_S2_fjLj128EEEEELb0ELb0ELb1ELb1EEEvNS_9FwdParamsE)
        /*1190*/ 	.word	0x00000000


	//----- nvinfo : EIATTR_REGCOUNT
	.align		4
.L_758:
        /*1194*/ 	.byte	0x04, 0x2f
        /*1196*/ 	.short	(.L_760 - .L_759)
	.align		4
.L_759:
        /*1198*/ 	.word	index@(_ZN10layer_norm13ln_fwd_kernelINS_13Kernel_traitsIf13__nv_bfloat16S2_S2_fjLj3072ELj1ELj1ELj4ELj16ENS_18Kernel_traits_baseILj3072EfS2_S2_S2_fjLj128EEEEELb0ELb0ELb1ELb0EEEvNS_9FwdParamsE)
        /*119c*/ 	.word	0x0000006b


	//----- nvinfo : EIATTR_FRAME_SIZE
	.align		4
.L_760:
        /*11a0*/ 	.byte	0x04, 0x11
        /*11a2*/ 	.short	(.L_762 - .L_761)
	.align		4
.L_761:
        /*11a4*/ 	.word	index@($__internal_34_$__cuda_sm70_shflsync_bfly_p)
        /*11a8*/ 	.word	0x00000000


	//----- nvinfo : EIATTR_FRAME_SIZE
	.align		4
.L_762:
        /*11ac*/ 	.byte	0x04, 0x11
        /*11ae*/ 	.short	(.L_764 - .L_763)
	.align		4
.L_763:
        /*11b0*/ 	.word	index@(_ZN10layer_norm13ln_fwd_kernelINS_13Kernel_traitsIf13__nv_bfloat16S2_S2_fjLj3072ELj1ELj1ELj4ELj16ENS_18Kernel_traits_baseILj3072EfS2_S2_S2_fjLj128EEEEELb0ELb0ELb1ELb0EEEvNS_9FwdParamsE)
        /*11b4*/ 	.word	0x00000000


	//----- nvinfo : EIATTR_REGCOUNT
	.align		4
.L_764:
        /*11b8*/ 	.byte	0x04, 0x2f
        /*11ba*/ 	.short	(.L_766 - .L_765)
	.align		4
.L_765:
        /*11bc*/ 	.word	index@(_ZN10layer_norm13ln_fwd_kernelINS_13Kernel_traitsIf13__nv_bfloat16S2_S2_fjLj3072ELj1ELj1ELj4ELj16ENS_18Kernel_traits_baseILj3072EfS2_S2_S2_fjLj128EEEEELb0ELb0ELb0ELb1EEEvNS_9FwdParamsE)
        /*11c0*/ 	.word	0x00000060


	//----- nvinfo : EIATTR_FRAME_SIZE
	.align		4
.L_766:
        /*11c4*/ 	.byte	0x04, 0x11
        /*11c6*/ 	.short	(.L_768 - .L_767)
	.align		4
.L_767:
        /*11c8*/ 	.word	index@($__internal_33_$__cuda_sm70_shflsync_bfly_p)
        /*11cc*/ 	.word	0x00000000


	//----- nvinfo : EIATTR_FRAME_SIZE
	.align		4
.L_768:
        /*11d0*/ 	.byte	0x04, 0x11
        /*11d2*/ 	.short	(.L_770 - .L_769)
	.align		4
.L_769:
        /*11d4*/ 	.word	index@(_ZN10layer_norm13ln_fwd_kernelINS_13Kernel_traitsIf13__nv_bfloat16S2_S2_fjLj3072ELj1ELj1ELj4ELj16ENS_18Kernel_traits_baseILj3072EfS2_S2_S2_fjLj128EEEEELb0ELb0ELb0ELb1EEEvNS_9FwdParamsE)
        /*11d8*/ 	.word	0x00000000


	//----- nvinfo : EIATTR_REGCOUNT
	.align		4
.L_770:
        /*11dc*/ 	.byte	0x04, 0x2f
        /*11de*/ 	.short	(.L_772 - .L_771)
	.align		4
.L_771:
        /*11e0*/ 	.word	index@(_ZN10layer_norm13ln_fwd_kernelINS_13Kernel_traitsIf13__nv_bfloat16S2_S2_fjLj3072ELj1ELj1ELj4ELj16ENS_18Kernel_traits_baseILj3072EfS2_S2_S2_fjLj128EEEEELb0ELb0ELb0ELb0EEEvNS_9FwdParamsE)
        /*11e4*/ 	.word	0x0000007e


	//----- nvinfo : EIATTR_FRAME_SIZE
	.align		4
.L_772:
        /*11e8*/ 	.byte	0x04, 0x11
        /*11ea*/ 	.short	(.L_774 - .L_773)
	.align		4
.L_773:
        /*11ec*/ 	.word	index@($__internal_32_$__cuda_sm70_shflsync_bfly_p)
        /*11f0*/ 	.word	0x00000000


	//----- nvinfo : EIATTR_FRAME_SIZE
	.align		4
.L_774:
        /*11f4*/ 	.byte	0x04, 0x11
        /*11f6*/ 	.short	(.L_776 - .L_775)
	.align		4
.L_775:
        /*11f8*/ 	.word	index@(_ZN10layer_norm13ln_fwd_kernelINS_13Kernel_traitsIf13__nv_bfloat16S2_S2_fjLj3072ELj1ELj1ELj4ELj16ENS_18Kernel_traits_baseILj3072EfS2_S2_S2_fjLj128EEEEELb0ELb0ELb0ELb0EEEvNS_9FwdParamsE)
        /*11fc*/ 	.word	0x00000000


	//----- nvinfo : EIATTR_REGCOUNT
	.align		4
.L_776:
        /*1200*/ 	.byte	0x04, 0x2f
        /*1202*/ 	.short	(.L_778 - .L_777)
	.align		4
.L_777:
        /*1204*/ 	.word	index@(_ZN10layer_norm13ln_fwd_kernelINS_13Kernel_traitsI6__halfS2_S2_S2_fjLj3072ELj1ELj1ELj4ELj16ENS_18Kernel_traits_baseILj3072ES2_S2_S2_S2_fjLj128EEEEELb1ELb1ELb1ELb1EEEvNS_9FwdParamsE)
        /*1208*/ 	.word	0x00000080


	//----- nvinfo : EIATTR_FRAME_SIZE
	.align		4
.L_778:
        /*120c*/ 	.byte	0x04, 0x11
        /*120e*/ 	.short	(.L_780 - .L_779)
	.align		4
.L_779:
        /*1210*/ 	.word	index@($__internal_31_$__cuda_sm70_shflsync_bfly_p)
        /*1214*/ 	.word	0x00000000


	//----- nvinfo : EIATTR_FRAME_SIZE
	.align		4
.L_780:
        /*1218*/ 	.byte	0x04, 0x11
        /*121a*/ 	.short	(.L_782 - .L_781)
	.align		4
.L_781:
        /*121c*/ 	.word	index@(_ZN10layer_norm13ln_fwd_kernelINS_13Kernel_traitsI6__halfS2_S2_S2_fjLj3072ELj1ELj1ELj4ELj16ENS_18Kernel_traits_baseILj3072ES2_S2_S2_S2_fjLj128EEEEELb1ELb1ELb1ELb1EEEvNS_9FwdParamsE)
        /*1220*/ 	.word	0x00000000


	//----- nvinfo : EIATTR_REGCOUNT
	.align		4
.L_782:
        /*1224*/ 	.byte	0x04, 0x2f
        /*1226*/ 	.short	(.L_784 - .L_783)
	.align		4
.L_783:
        /*1228*/ 	.word	index@(_ZN10layer_norm13ln_fwd_kernelINS_13Kernel_traitsI6__halfS2_S2_S2_fjLj3072ELj1ELj1ELj4ELj16ENS_18Kernel_traits_baseILj3072ES2_S2_S2_S2_fjLj128EEEEELb1ELb1ELb1ELb0EEEvNS_9FwdParamsE)
        /*122c*/ 	.word	0x000000a0


	//----- nvinfo : EIATTR_FRAME_SIZE
	.align		4
.L_784:
        /*1230*/ 	.byte	0x04, 0x11
        /*1232*/ 	.short	(.L_786 - .L_785)
	.align		4
.L_785:
        /*1234*/ 	.word	index@($__internal_30_$__cuda_sm70_shflsync_bfly_p)
        /*1238*/ 	.word	0x00000000


	//----- nvinfo : EIATTR_FRAME_SIZE
	.align		4
.L_786:
        /*123c*/ 	.byte	0x04, 0x11
        /*123e*/ 	.short	(.L_788 - .L_787)
	.align		4
.L_787:
        /*1240*/ 	.word	index@(_ZN10layer_norm13ln_fwd_kernelINS_13Kernel_traitsI6__halfS2_S2_S2_fjLj3072ELj1ELj1ELj4ELj16ENS_18Kernel_traits_baseILj3072ES2_S2_S2_S2_fjLj128EEEEELb1ELb1ELb1ELb0EEEvNS_9FwdParamsE)
        /*1244*/ 	.word	0x00000000


	//----- nvinfo : EIATTR_REGCOUNT
	.align		4
.L_788:
        /*1248*/ 	.byte	0x04, 0x2f
        /*124a*/ 	.short	(.L_790 - .L_789)
	.align		4
.L_789:
        /*124c*/ 	.word	index@(_ZN10layer_norm13ln_fwd_kernelINS_13Kernel_traitsI6__halfS2_S2_S2_fjLj3072ELj1ELj1ELj4ELj16ENS_18Kernel_traits_baseILj3072ES2_S2_S2_S2_fjLj128EEEEELb1ELb1ELb0ELb1EEEvNS_9FwdParamsE)
        /*1250*/ 	.word	0x0000007f


	//----- nvinfo : EIATTR_FRAME_SIZE
	.align		4
.L_790:
        /*1254*/ 	.byte	0x04, 0x11
        /*1256*/ 	.short	(.L_792 - .L_791)
	.align		4
.L_791:
        /*1258*/ 	.word	index@($__internal_29_$__cuda_sm70_shflsync_bfly_p)
        /*125c*/ 	.word	0x00000000


	//----- nvinfo : EIATTR_FRAME_SIZE
	.align		4
.L_792:
        /*1260*/ 	.byte	0x04, 0x11
        /*1262*/ 	.short	(.L_794 - .L_793)
	.align		4
.L_793:
        /*1264*/ 	.word	index@(_ZN10layer_norm13ln_fwd_kernelINS_13Kernel_traitsI6__halfS2_S2_S2_fjLj3072ELj1ELj1ELj4ELj16ENS_18Kernel_traits_baseILj3072ES2_S2_S2_S2_fjLj128EEEEELb1ELb1ELb0ELb1EEEvNS_9FwdParamsE)
        /*1268*/ 	.word	0x00000000


	//----- nvinfo : EIATTR_REGCOUNT
	.align		4
.L_794:
        /*126c*/ 	.byte	0x04, 0x2f
        /*126e*/ 	.short	(.L_796 - .L_795)
	.align		4
.L_795:
        /*1270*/ 	.word	index@(_ZN10layer_norm13ln_fwd_kernelINS_13Kernel_traitsI6__halfS2_S2_S2_fjLj3072ELj1ELj1ELj4ELj16ENS_18Kernel_traits_baseILj3072ES2_S2_S2_S2_fjLj128EEEEELb1ELb1ELb0ELb0EEEvNS_9FwdParamsE)
        /*1274*/ 	.word	0x0000009a


	//----- nvinfo : EIATTR_FRAME_SIZE
	.align		4
.L_796:
        /*1278*/ 	.byte	0x04, 0x11
        /*127a*/ 	.short	(.L_798 - .L_797)
	.align		4
.L_797:
        /*127c*/ 	.word	index@($__internal_28_$__cuda_sm70_shflsync_bfly_p)
        /*1280*/ 	.word	0x00000000


	//----- nvinfo : EIATTR_FRAME_SIZE
	.align		4
.L_798:
        /*1284*/ 	.byte	0x04, 0x11
        /*1286*/ 	.short	(.L_800 - .L_799)
	.align		4
.L_799:
        /*1288*/ 	.word	index@(_ZN10layer_norm13ln_fwd_kernelINS_13Kernel_traitsI6__halfS2_S2_S2_fjLj3072ELj1ELj1ELj4ELj16ENS_18Kernel_traits_baseILj3072ES2_S2_S2_S2_fjLj128EEEEELb1ELb1ELb0ELb0EEEvNS_9FwdParamsE)
        /*128c*/ 	.word	0x00000000


	//----- nvinfo : EIATTR_REGCOUNT
	.align		4
.L_800:
        /*1290*/ 	.byte	0x04, 0x2f
        /*1292*/ 	.short	(.L_802 - .L_801)
	.align		4
.L_801:
        /*1294*/ 	.word	index@(_ZN10layer_norm13ln_fwd_kernelINS_13Kernel_traitsI6__halfS2_S2_S2_fjLj3072ELj1ELj1ELj4ELj16ENS_18Kernel_traits_baseILj3072ES2_S2_S2_S2_fjLj128EEEEELb1ELb0ELb1ELb1EEEvNS_9FwdParamsE)
        /*1298*/ 	.word	0x0000007f


	//----- nvinfo : EIATTR_FRAME_SIZE
	.align		4
.L_802:
        /*129c*/ 	.byte	0x04, 0x11
        /*129e*/ 	.short	(.L_804 - .L_803)
	.align		4
.L_803:
        /*12a0*/ 	.word	index@($__internal_27_$__cuda_sm70_shflsync_bfly_p)
        /*12a4*/ 	.word	0x00000000


	//----- nvinfo : EIATTR_FRAME_SIZE
	.align		4
.L_804:
        /*12a8*/ 	.byte	0x04, 0x11
        /*12aa*/ 	.short	(.L_806 - .L_805)
	.align		4
.L_805:
        /*12ac*/ 	.word	index@(_ZN10layer_norm13ln_fwd_kernelINS_13Kernel_traitsI6__halfS2_S2_S2_fjLj3072ELj1ELj1ELj4ELj16ENS_18Kernel_traits_baseILj3072ES2_S2_S2_S2_fjLj128EEEEELb1ELb0ELb1ELb1EEEvNS_9FwdParamsE)
        /*12b0*/ 	.word	0x00000000


	//----- nvinfo : EIATTR_REGCOUNT
	.align		4
.L_806:
        /*12b4*/ 	.byte	0x04, 0x2f
        /*12b6*/ 	.short	(.L_808 - .L_807)
	.align		4
.L_807:
        /*12b8*/ 	.word	index@(_ZN10layer_norm13ln_fwd_kernelINS_13Kernel_traitsI6__halfS2_S2_S2_fjLj3072ELj1ELj1ELj4ELj16ENS_18Kernel_traits_baseILj3072ES2_S2_S2_S2_fjLj128EEEEELb1ELb0ELb1ELb0EEEvNS_9FwdParamsE)
        /*12bc*/ 	.word	0x00000080


	//----- nvinfo : EIATTR_FRAME_SIZE
	.align		4
.L_808:
        /*12c0*/ 	.byte	0x04, 0x11
        /*12c2*/ 	.short	(.L_810 - .L_809)
	.align		4
.L_809:
        /*12c4*/ 	.word	index@($__internal_26_$__cuda_sm70_shflsync_bfly_p)
        /*12c8*/ 	.word	0x00000000


	//----- nvinfo : EIATTR_FRAME_SIZE
	.align		4
.L_810:
        /*12cc*/ 	.byte	0x04, 0x11
        /*12ce*/ 	.short	(.L_812 - .L_811)
	.align		4
.L_811:
        /*12d0*/ 	.word	index@(_ZN10layer_norm13ln_fwd_kernelINS_13Kernel_traitsI6__halfS2_S2_S2_fjLj3072ELj1ELj1ELj4ELj16ENS_18Kernel_traits_baseILj3072ES2_S2_S2_S2_fjLj128EEEEELb1ELb0ELb1ELb0EEEvNS_9FwdParamsE)
        /*12d4*/ 	.word	0x00000000


	//----- nvinfo : EIATTR_REGCOUNT
	.align		4
.L_812:
        /*12d8*/ 	.byte	0x04, 0x2f
        /*12da*/ 	.short	(.L_814 - .L_813)
	.align		4
.L_813:
        /*12dc*/ 	.word	index@(_ZN10layer_norm13ln_fwd_kernelINS_13Kernel_traitsI6__halfS2_S2_S2_fjLj3072ELj1ELj1ELj4ELj16ENS_18Kernel_traits_baseILj3072ES2_S2_S2_S2_fjLj128EEEEELb1ELb0ELb0ELb1EEEvNS_9FwdParamsE)
        /*12e0*/ 	.word	0x00000060


	//----- nvinfo : EIATTR_FRAME_SIZE
	.align		4
.L_814:
        /*12e4*/ 	.byte	0x04, 0x11
        /*12e6*/ 	.short	(.L_816 - .L_815)
	.align		4
.L_815:
        /*12e8*/ 	.word	index@($__internal_25_$__cuda_sm70_shflsync_bfly_p)
        /*12ec*/ 	.word	0x00000000


	//----- nvinfo : EIATTR_FRAME_SIZE
	.align		4
.L_816:
        /*12f0*/ 	.byte	0x04, 0x11
        /*12f2*/ 	.short	(.L_818 - .L_817)
	.align		4
.L_817:
        /*12f4*/ 	.word	index@(_ZN10layer_norm13ln_fwd_kernelINS_13Kernel_traitsI6__halfS2_S2_S2_fjLj3072ELj1ELj1ELj4ELj16ENS_18Kernel_traits_baseILj3072ES2_S2_S2_S2_fjLj128EEEEELb1ELb0ELb0ELb1EEEvNS_9FwdParamsE)
        /*12f8*/ 	.word	0x00000000


	//----- nvinfo : EIATTR_REGCOUNT
	.align		4
.L_818:
        /*12fc*/ 	.byte	0x04, 0x2f
        /*12fe*/ 	.short	(.L_820 - .L_819)
	.align		4
.L_819:
        /*1300*/ 	.word	index@(_ZN10layer_norm13ln_fwd_kernelINS_13Kernel_traitsI6__halfS2_S2_S2_fjLj3072ELj1ELj1ELj4ELj16ENS_18Kernel_traits_baseILj3072ES2_S2_S2_S2_fjLj128EEEEELb1ELb0ELb0ELb0EEEvNS_9FwdParamsE)
        /*1304*/ 	.word	0x00000073


	//----- nvinfo : EIATTR_FRAME_SIZE
	.align		4
.L_820:
        /*1308*/ 	.byte	0x04, 0x11
        /*130a*/ 	.short	(.L_822 - .L_821)
	.align		4
.L_821:
        /*130c*/ 	.word	index@($__internal_24_$__cuda_sm70_shflsync_bfly_p)
        /*1310*/ 	.word	0x00000000


	//----- nvinfo : EIATTR_FRAME_SIZE
	.align		4
.L_822:
        /*1314*/ 	.byte	0x04, 0x11
        /*1316*/ 	.short	(.L_824 - .L_823)
	.align		4
.L_823:
        /*1318*/ 	.word	index@(_ZN10layer_norm13ln_fwd_kernelINS_13Kernel_traitsI6__halfS2_S2_S2_fjLj3072ELj1ELj1ELj4ELj16ENS_18Kernel_traits_baseILj3072ES2_S2_S2_S2_fjLj128EEEEELb1ELb0ELb0ELb0EEEvNS_9FwdParamsE)
        /*131c*/ 	.word	0x00000000


	//----- nvinfo : EIATTR_REGCOUNT
	.align		4
.L_824:
        /*1320*/ 	.byte	0x04, 0x2f
        /*1322*/ 	.short	(.L_826 - .L_825)
	.align		4
.L_825:
        /*1324*/ 	.word	index@(_ZN10layer_norm13ln_fwd_kernelINS_13Kernel_traitsI6__halfS2_S2_S2_fjLj3072ELj1ELj1ELj4ELj16ENS_18Kernel_traits_baseILj3072ES2_S2_S2_S2_fjLj128EEEEELb0ELb1ELb1ELb1EEEvNS_9FwdParamsE)
        /*1328*/ 	.word	0x00000080


	//----- nvinfo : EIATTR_FRAME_SIZE
	.align		4
.L_826:
        /*132c*/ 	.byte	0x04, 0x11
        /*132e*/ 	.short	(.L_828 - .L_827)
	.align		4
.L_827:
        /*1330*/ 	.word	index@($__internal_23_$__cuda_sm70_shflsync_bfly_p)
        /*1334*/ 	.word	0x00000000


	//----- nvinfo : EIATTR_FRAME_SIZE
	.align		4
.L_828:
        /*1338*/ 	.byte	0x04, 0x11
        /*133a*/ 	.short	(.L_830 - .L_829)
	.align		4
.L_829:
        /*133c*/ 	.word	index@(_ZN10layer_norm13ln_fwd_kernelINS_13Kernel_traitsI6__halfS2_S2_S2_fjLj3072ELj1ELj1ELj4ELj16ENS_18Kernel_traits_baseILj3072ES2_S2_S2_S2_fjLj128EEEEELb0ELb1ELb1ELb1EEEvNS_9FwdParamsE)
        /*1340*/ 	.word	0x00000000


	//----- nvinfo : EIATTR_REGCOUNT
	.align		4
.L_830:
        /*1344*/ 	.byte	0x04, 0x2f
        /*1346*/ 	.short	(.L_832 - .L_831)
	.align		4
.L_831:
        /*1348*/ 	.word	index@(_ZN10layer_norm13ln_fwd_kernelINS_13Kernel_traitsI6__halfS2_S2_S2_fjLj3072ELj1ELj1ELj4ELj16ENS_18Kernel_traits_baseILj3072ES2_S2_S2_S2_fjLj128EEEEELb0ELb1ELb1ELb0EEEvNS_9FwdParamsE)
        /*134c*/ 	.word	0x00000080


	//----- nvinfo : EIATTR_FRAME_SIZE
	.align		4
.L_832:
        /*1350*/ 	.byte	0x04, 0x11
        /*1352*/ 	.short	(.L_834 - .L_833)
	.align		4
.L_833:
        /*1354*/ 	.word	index@($__internal_22_$__cuda_sm70_shflsync_bfly_p)
        /*1358*/ 	.word	0x00000000


	//----- nvinfo : EIATTR_FRAME_SIZE
	.align		4
.L_834:
        /*135c*/ 	.byte	0x04, 0x11
        /*135e*/ 	.short	(.L_836 - .L_835)
	.align		4
.L_835:
        /*1360*/ 	.word	index@(_ZN10layer_norm13ln_fwd_kernelINS_13Kernel_traitsI6__halfS2_S2_S2_fjLj3072ELj1ELj1ELj4ELj16ENS_18Kernel_traits_baseILj3072ES2_S2_S2_S2_fjLj128EEEEELb0ELb1ELb1ELb0EEEvNS_9FwdParamsE)
        /*1364*/ 	.word	0x00000000


	//----- nvinfo : EIATTR_REGCOUNT
	.align		4
.L_836:
        /*1368*/ 	.byte	0x04, 0x2f
        /*136a*/ 	.short	(.L_838 - .L_837)
	.align		4
.L_837:
        /*136c*/ 	.word	index@(_ZN10layer_norm13ln_fwd_kernelINS_13Kernel_traitsI6__halfS2_S2_S2_fjLj3072ELj1ELj1ELj4ELj16ENS_18Kernel_traits_baseILj3072ES2_S2_S2_S2_fjLj128EEEEELb0ELb1ELb0ELb1EEEvNS_9FwdParamsE)
        /*1370*/ 	.word	0x00000080


	//----- nvinfo : EIATTR_FRAME_SIZE
	.align		4
.L_838:
        /*1374*/ 	.byte	0x04, 0x11
        /*1376*/ 	.short	(.L_840 - .L_839)
	.align		4
.L_839:
        /*1378*/ 	.word	index@($__internal_21_$__cuda_sm70_shflsync_bfly_p)
        /*137c*/ 	.word	0x00000000


	//----- nvinfo : EIATTR_FRAME_SIZE
	.align		4
.L_840:
        /*1380*/ 	.byte	0x04, 0x11
        /*1382*/ 	.short	(.L_842 - .L_841)
	.align		4
.L_841:
        /*1384*/ 	.word	index@(_ZN10layer_norm13ln_fwd_kernelINS_13Kernel_traitsI6__halfS2_S2_S2_fjLj3072ELj1ELj1ELj4ELj16ENS_18Kernel_traits_baseILj3072ES2_S2_S2_S2_fjLj128EEEEELb0ELb1ELb0ELb1EEEvNS_9FwdParamsE)
        /*1388*/ 	.word	0x00000000


	//----- nvinfo : EIATTR_REGCOUNT
	.align		4
.L_842:
        /*138c*/ 	.byte	0x04, 0x2f
        /*138e*/ 	.short	(.L_844 - .L_843)
	.align		4
.L_843:
        /*1390*/ 	.word	index@(_ZN10layer_norm13ln_fwd_kernelINS_13Kernel_traitsI6__halfS2_S2_S2_fjLj3072ELj1ELj1ELj4ELj16ENS_18Kernel_traits_baseILj3072ES2_S2_S2_S2_fjLj128EEEEELb0ELb1ELb0ELb0EEEvNS_9FwdParamsE)
        /*1394*/ 	.word	0x00000080


	//----- nvinfo : EIATTR_FRAME_SIZE
	.align		4
.L_844:
        /*1398*/ 	.byte	0x04, 0x11
        /*139a*/ 	.short	(.L_846 - .L_845)
	.align		4
.L_845:
        /*139c*/ 	.word	index@($__internal_20_$__cuda_sm70_shflsync_bfly_p)
        /*13a0*/ 	.word	0x00000000


	//----- nvinfo : EIATTR_FRAME_SIZE
	.align		4
.L_846:
        /*13a4*/ 	.byte	0x04, 0x11
        /*13a6*/ 	.short	(.L_848 - .L_847)
	.align		4
.L_847:
        /*13a8*/ 	.word	index@(_ZN10layer_norm13ln_fwd_kernelINS_13Kernel_traitsI6__halfS2_S2_S2_fjLj3072ELj1ELj1ELj4ELj16ENS_18Kernel_traits_baseILj3072ES2_S2_S2_S2_fjLj128EEEEELb0ELb1ELb0ELb0EEEvNS_9FwdParamsE)
        /*13ac*/ 	.word	0x00000000


	//----- nvinfo : EIATTR_REGCOUNT
	.align		4
.L_848:
        /*13b0*/ 	.byte	0x04, 0x2f
        /*13b2*/ 	.short	(.L_850 - .L_849)
	.align		4
.L_849:
        /*13b4*/ 	.word	index@(_ZN10layer_norm13ln_fwd_kernelINS_13Kernel_traitsI6__halfS2_S2_S2_fjLj3072ELj1ELj1ELj4ELj16ENS_18Kernel_traits_baseILj3072ES2_S2_S2_S2_fjLj128EEEEELb0ELb0ELb1ELb1EEEvNS_9FwdParamsE)
        /*13b8*/ 	.word	0x0000007e


	//----- nvinfo : EIATTR_FRAME_SIZE
	.align		4
.L_850:
        /*13bc*/ 	.byte	0x04, 0x11
        /*13be*/ 	.short	(.L_852 - .L_851)
	.align		4
.L_851:
        /*13c0*/ 	.word	index@($__internal_19_$__cuda_sm70_shflsync_bfly_p)
        /*13c4*/ 	.word	0x00000000


	//----- nvinfo : EIATTR_FRAME_SIZE
	.align		4
.L_852:
        /*13c8*/ 	.byte	0x04, 0x11
        /*13ca*/ 	.short	(.L_854 - .L_853)
	.align		4
.L_853:
        /*13cc*/ 	.word	index@(_ZN10layer_norm13ln_fwd_kernelINS_13Kernel_traitsI6__halfS2_S2_S2_fjLj3072ELj1ELj1ELj4ELj16ENS_18Kernel_traits_baseILj3072ES2_S2_S2_S2_fjLj128EEEEELb0ELb0ELb1ELb1EEEvNS_9FwdParamsE)
        /*13d0*/ 	.word	0x00000000


	//----- nvinfo : EIATTR_REGCOUNT
	.align		4
.L_854:
        /*13d4*/ 	.byte	0x04, 0x2f
        /*13d6*/ 	.short	(.L_856 - .L_855)
	.align		4
.L_855:
        /*13d8*/ 	.word	index@(_ZN10layer_norm13ln_fwd_kernelINS_13Kernel_traitsI6__halfS2_S2_S2_fjLj3072ELj1ELj1ELj4ELj16ENS_18Kernel_traits_baseILj3072ES2_S2_S2_S2_fjLj128EEEEELb0ELb0ELb1ELb0EEEvNS_9FwdParamsE)
        /*13dc*/ 	.word	0x0000007a


	//----- nvinfo : EIATTR_FRAME_SIZE
	.align		4
.L_856:
        /*13e0*/ 	.byte	0x04, 0x11
        /*13e2*/ 	.short	(.L_858 - .L_857)
	.align		4
.L_857:
        /*13e4*/ 	.word	index@($__internal_18_$__cuda_sm70_shflsync_bfly_p)
        /*13e8*/ 	.word	0x00000000


	//----- nvinfo : EIATTR_FRAME_SIZE
	.align		4
.L_858:
        /*13ec*/ 	.byte	0x04, 0x11
        /*13ee*/ 	.short	(.L_860 - .L_859)
	.align		4
.L_859:
        /*13f0*/ 	.word	index@(_ZN10layer_norm13ln_fwd_kernelINS_13Kernel_traitsI6__halfS2_S2_S2_fjLj3072ELj1ELj1ELj4ELj16ENS_18Kernel_traits_baseILj3072ES2_S2_S2_S2_fjLj128EEEEELb0ELb0ELb1ELb0EEEvNS_9FwdParamsE)
        /*13f4*/ 	.word	0x00000000


	//----- nvinfo : EIATTR_REGCOUNT
	.align		4
.L_860:
        /*13f8*/ 	.byte	0x04, 0x2f
        /*13fa*/ 	.short	(.L_862 - .L_861)
	.align		4
.L_861:
        /*13fc*/ 	.word	index@(_ZN10layer_norm13ln_fwd_kernelINS_13Kernel_traitsI6__halfS2_S2_S2_fjLj3072ELj1ELj1ELj4ELj16ENS_18Kernel_traits_baseILj3072ES2_S2_S2_S2_fjLj128EEEEELb0ELb0ELb0ELb1EEEvNS_9FwdParamsE)
        /*1400*/ 	.word	0x00000060


	//----- nvinfo : EIATTR_FRAME_SIZE
	.align		4
.L_862:
        /*1404*/ 	.byte	0x04, 0x11
        /*1406*/ 	.short	(.L_864 - .L_863)
	.align		4
.L_863:
        /*1408*/ 	.word	index@($__internal_17_$__cuda_sm70_shflsync_bfly_p)
        /*140c*/ 	.word	0x00000000


	//----- nvinfo : EIATTR_FRAME_SIZE
	.align		4
.L_864:
        /*1410*/ 	.byte	0x04, 0x11
        /*1412*/ 	.short	(.L_866 - .L_865)
	.align		4
.L_865:
        /*1414*/ 	.word	index@(_ZN10layer_norm13ln_fwd_kernelINS_13Kernel_traitsI6__halfS2_S2_S2_fjLj3072ELj1ELj1ELj4ELj16ENS_18Kernel_traits_baseILj3072ES2_S2_S2_S2_fjLj128EEEEELb0ELb0ELb0ELb1EEEvNS_9FwdParamsE)
        /*1418*/ 	.word	0x00000000


	//----- nvinfo : EIATTR_REGCOUNT
	.align		4
.L_866:
        /*141c*/ 	.byte	0x04, 0x2f
        /*141e*/ 	.short	(.L_868 - .L_867)
	.align		4
.L_867:
        /*1420*/ 	.word	index@(_ZN10layer_norm13ln_fwd_kernelINS_13Kernel_traitsI6__halfS2_S2_S2_fjLj3072ELj1ELj1ELj4ELj16ENS_18Kernel_traits_baseILj3072ES2_S2_S2_S2_fjLj128EEEEELb0ELb0ELb0ELb0EEEvNS_9FwdParamsE)
        /*1424*/ 	.word	0x0000007a


	//----- nvinfo : EIATTR_FRAME_SIZE
	.align		4
.L_868:
        /*1428*/ 	.byte	0x04, 0x11
        /*142a*/ 	.short	(.L_870 - .L_869)
	.align		4
.L_869:
        /*142c*/ 	.word	index@($__internal_16_$__cuda_sm70_shflsync_bfly_p)
        /*1430*/ 	.word	0x00000000


	//----- nvinfo : EIATTR_FRAME_SIZE
	.align		4
.L_870:
        /*1434*/ 	.byte	0x04, 0x11
        /*1436*/ 	.short	(.L_872 - .L_871)
	.align		4
.L_871:
        /*1438*/ 	.word	index@(_ZN10layer_norm13ln_fwd_kernelINS_13Kernel_traitsI6__halfS2_S2_S2_fjLj3072ELj1ELj1ELj4ELj16ENS_18Kernel_traits_baseILj3072ES2_S2_S2_S2_fjLj128EEEEELb0ELb0ELb0ELb0EEEvNS_9FwdParamsE)
        /*143c*/ 	.word	0x00000000


	//----- nvinfo : EIATTR_REGCOUNT
	.align		4
.L_872:
        /*1440*/ 	.byte	0x04, 0x2f
        /*1442*/ 	.short	(.L_874 - .L_873)
	.align		4
.L_873:
        /*1444*/ 	.word	index@(_ZN10layer_norm13ln_fwd_kernelINS_13Kernel_traitsI13__nv_bfloat16S2_S2_S2_fjLj3072ELj1ELj1ELj4ELj16ENS_18Kernel_traits_baseILj3072ES2_S2_S2_S2_fjLj128EEEEELb1ELb1ELb1ELb1EEEvNS_9FwdParamsE)
        /*1448*/ 	.word	0x00000080


	//----- nvinfo : EIATTR_FRAME_SIZE
	.align		4
.L_874:
        /*144c*/ 	.byte	0x04, 0x11
        /*144e*/ 	.short	(.L_876 - .L_875)
	.align		4
.L_875:
        /*1450*/ 	.word	index@($__internal_15_$__cuda_sm70_shflsync_bfly_p)
        /*1454*/ 	.word	0x00000000


	//----- nvinfo : EIATTR_FRAME_SIZE
	.align		4
.L_876:
        /*1458*/ 	.byte	0x04, 0x11
        /*145a*/ 	.short	(.L_878 - .L_877)
	.align		4
.L_877:
        /*145c*/ 	.word	index@(_ZN10layer_norm13ln_fwd_kernelINS_13Kernel_traitsI13__nv_bfloat16S2_S2_S2_fjLj3072ELj1ELj1ELj4ELj16ENS_18Kernel_traits_baseILj3072ES2_S2_S2_S2_fjLj128EEEEELb1ELb1ELb1ELb1EEEvNS_9FwdParamsE)
        /*1460*/ 	.word	0x00000000


	//----- nvinfo : EIATTR_REGCOUNT
	.align		4
.L_878:
        /*1464*/ 	.byte	0x04, 0x2f
        /*1466*/ 	.short	(.L_880 - .L_879)
	.align		4
.L_879:
        /*1468*/ 	.word	index@(_ZN10layer_norm13ln_fwd_kernelINS_13Kernel_traitsI13__nv_bfloat16S2_S2_S2_fjLj3072ELj1ELj1ELj4ELj16ENS_18Kernel_traits_baseILj3072ES2_S2_S2_S2_fjLj128EEEEELb1ELb1ELb1ELb0EEEvNS_9FwdParamsE)
        /*146c*/ 	.word	0x000000a0


	//----- nvinfo : EIATTR_FRAME_SIZE
	.align		4
.L_880:
        /*1470*/ 	.byte	0x04, 0x11
        /*1472*/ 	.short	(.L_882 - .L_881)
	.align		4
.L_881:
        /*1474*/ 	.word	index@($__internal_14_$__cuda_sm70_shflsync_bfly_p)
        /*1478*/ 	.word	0x00000000


	//----- nvinfo : EIATTR_FRAME_SIZE
	.align		4
.L_882:
        /*147c*/ 	.byte	0x04, 0x11
        /*147e*/ 	.short	(.L_884 - .L_883)
	.align		4
.L_883:
        /*1480*/ 	.word	index@(_ZN10layer_norm13ln_fwd_kernelINS_13Kernel_traitsI13__nv_bfloat16S2_S2_S2_fjLj3072ELj1ELj1ELj4ELj16ENS_18Kernel_traits_baseILj3072ES2_S2_S2_S2_fjLj128EEEEELb1ELb1ELb1ELb0EEEvNS_9FwdParamsE)
        /*1484*/ 	.word	0x00000000


	//----- nvinfo : EIATTR_REGCOUNT
	.align		4
.L_884:
        /*1488*/ 	.byte	0x04, 0x2f
        /*148a*/ 	.short	(.L_886 - .L_885)
	.align		4
.L_885:
        /*148c*/ 	.word	index@(_ZN10layer_norm13ln_fwd_kernelINS_13Kernel_traitsI13__nv_bfloat16S2_S2_S2_fjLj3072ELj1ELj1ELj4ELj16ENS_18Kernel_traits_baseILj3072ES2_S2_S2_S2_fjLj128EEEEELb1ELb1ELb0ELb1EEEvNS_9FwdParamsE)
        /*1490*/ 	.word	0x00000080


	//----- nvinfo : EIATTR_FRAME_SIZE
	.align		4
.L_886:
        /*1494*/ 	.byte	0x04, 0x11
        /*1496*/ 	.short	(.L_888 - .L_887)
	.align		4
.L_887:
        /*1498*/ 	.word	index@($__internal_13_$__cuda_sm70_shflsync_bfly_p)
        /*149c*/ 	.word	0x00000000


	//----- nvinfo : EIATTR_FRAME_SIZE
	.align		4
.L_888:
        /*14a0*/ 	.byte	0x04, 0x11
        /*14a2*/ 	.short	(.L_890 - .L_889)
	.align		4
.L_889:
        /*14a4*/ 	.word	index@(_ZN10layer_norm13ln_fwd_kernelINS_13Kernel_traitsI13__nv_bfloat16S2_S2_S2_fjLj3072ELj1ELj1ELj4ELj16ENS_18Kernel_traits_baseILj3072ES2_S2_S2_S2_fjLj128EEEEELb1ELb1ELb0ELb1EEEvNS_9FwdParamsE)
        /*14a8*/ 	.word	0x00000000


	//----- nvinfo : EIATTR_REGCOUNT
	.align		4
.L_890:
        /*14ac*/ 	.byte	0x04, 0x2f
        /*14ae*/ 	.short	(.L_892 - .L_891)
	.align		4
.L_891:
        /*14b0*/ 	.word	index@(_ZN10layer_norm13ln_fwd_kernelINS_13Kernel_traitsI13__nv_bfloat16S2_S2_S2_fjLj3072ELj1ELj1ELj4ELj16ENS_18Kernel_traits_baseILj3072ES2_S2_S2_S2_fjLj128EEEEELb1ELb1ELb0ELb0EEEvNS_9FwdParamsE)
        /*14b4*/ 	.word	0x0000009a


	//----- nvinfo : EIATTR_FRAME_SIZE
	.align		4
.L_892:
        /*14b8*/ 	.byte	0x04, 0x11
        /*14ba*/ 	.short	(.L_894 - .L_893)
	.align		4
.L_893:
        /*14bc*/ 	.word	index@($__internal_12_$__cuda_sm70_shflsync_bfly_p)
        /*14c0*/ 	.word	0x00000000


	//----- nvinfo : EIATTR_FRAME_SIZE
	.align		4
.L_894:
        /*14c4*/ 	.byte	0x04, 0x11
        /*14c6*/ 	.short	(.L_896 - .L_895)
	.align		4
.L_895:
        /*14c8*/ 	.word	index@(_ZN10layer_norm13ln_fwd_kernelINS_13Kernel_traitsI13__nv_bfloat16S2_S2_S2_fjLj3072ELj1ELj1ELj4ELj16ENS_18Kernel_traits_baseILj3072ES2_S2_S2_S2_fjLj128EEEEELb1ELb1ELb0ELb0EEEvNS_9FwdParamsE)
        /*14cc*/ 	.word	0x00000000


	//----- nvinfo : EIATTR_REGCOUNT
	.align		4
.L_896:
        /*14d0*/ 	.byte	0x04, 0x2f
        /*14d2*/ 	.short	(.L_898 - .L_897)
	.align		4
.L_897:
        /*14d4*/ 	.word	index@(_ZN10layer_norm13ln_fwd_kernelINS_13Kernel_traitsI13__nv_bfloat16S2_S2_S2_fjLj3072ELj1ELj1ELj4ELj16ENS_18Kernel_traits_baseILj3072ES2_S2_S2_S2_fjLj128EEEEELb1ELb0ELb1ELb1EEEvNS_9FwdParamsE)
        /*14d8*/ 	.word	0x0000007d


	//----- nvinfo : EIATTR_FRAME_SIZE
	.align		4
.L_898:
        /*14dc*/ 	.byte	0x04, 0x11
        /*14de*/ 	.short	(.L_900 - .L_899)
	.align		4
.L_899:
        /*14e0*/ 	.word	index@($__internal_11_$__cuda_sm70_shflsync_bfly_p)
        /*14e4*/ 	.word	0x00000000


	//----- nvinfo : EIATTR_FRAME_SIZE
	.align		4
.L_900:
        /*14e8*/ 	.byte	0x04, 0x11
        /*14ea*/ 	.short	(.L_902 - .L_901)
	.align		4
.L_901:
        /*14ec*/ 	.word	index@(_ZN10layer_norm13ln_fwd_kernelINS_13Kernel_traitsI13__nv_bfloat16S2_S2_S2_fjLj3072ELj1ELj1ELj4ELj16ENS_18Kernel_traits_baseILj3072ES2_S2_S2_S2_fjLj128EEEEELb1ELb0ELb1ELb1EEEvNS_9FwdParamsE)
        /*14f0*/ 	.word	0x00000000


	//----- nvinfo : EIATTR_REGCOUNT
	.align		4
.L_902:
        /*14f4*/ 	.byte	0x04, 0x2f
        /*14f6*/ 	.short	(.L_904 - .L_903)
	.align		4
.L_903:
        /*14f8*/ 	.word	index@(_ZN10layer_norm13ln_fwd_kernelINS_13Kernel_traitsI13__nv_bfloat16S2_S2_S2_fjLj3072ELj1ELj1ELj4ELj16ENS_18Kernel_traits_baseILj3072ES2_S2_S2_S2_fjLj128EEEEELb1ELb0ELb1ELb0EEEvNS_9FwdParamsE)
        /*14fc*/ 	.word	0x00000080


	//----- nvinfo : EIATTR_FRAME_SIZE
	.align		4
.L_904:
        /*1500*/ 	.byte	0x04, 0x11
        /*1502*/ 	.short	(.L_906 - .L_905)
	.align		4
.L_905:
        /*1504*/ 	.word	index@($__internal_10_$__cuda_sm70_shflsync_bfly_p)
        /*1508*/ 	.word	0x00000000


	//----- nvinfo : EIATTR_FRAME_SIZE
	.align		4
.L_906:
        /*150c*/ 	.byte	0x04, 0x11
        /*150e*/ 	.short	(.L_908 - .L_907)
	.align		4
.L_907:
        /*1510*/ 	.word	index@(_ZN10layer_norm13ln_fwd_kernelINS_13Kernel_traitsI13__nv_bfloat16S2_S2_S2_fjLj3072ELj1ELj1ELj4ELj16ENS_18Kernel_traits_baseILj3072ES2_S2_S2_S2_fjLj128EEEEELb1ELb0ELb1ELb0EEEvNS_9FwdParamsE)
        /*1514*/ 	.word	0x00000000


	//----- nvinfo : EIATTR_REGCOUNT
	.align		4
.L_908:
        /*1518*/ 	.byte	0x04, 0x2f
        /*151a*/ 	.short	(.L_910 - .L_909)
	.align		4
.L_909:
        /*151c*/ 	.word	index@(_ZN10layer_norm13ln_fwd_kernelINS_13Kernel_traitsI13__nv_bfloat16S2_S2_S2_fjLj3072ELj1ELj1ELj4ELj16ENS_18Kernel_traits_baseILj3072ES2_S2_S2_S2_fjLj128EEEEELb1ELb0ELb0ELb1EEEvNS_9FwdParamsE)
        /*1520*/ 	.word	0x00000060


	//----- nvinfo : EIATTR_FRAME_SIZE
	.align		4
.L_910:
        /*1524*/ 	.byte	0x04, 0x11
        /*1526*/ 	.short	(.L_912 - .L_911)
	.align		4
.L_911:
        /*1528*/ 	.word	index@($__internal_9_$__cuda_sm70_shflsync_bfly_p)
        /*152c*/ 	.word	0x00000000


	//----- nvinfo : EIATTR_FRAME_SIZE
	.align		4
.L_912:
        /*1530*/ 	.byte	0x04, 0x11
        /*1532*/ 	.short	(.L_914 - .L_913)
	.align		4
.L_913:
        /*1534*/ 	.word	index@(_ZN10layer_norm13ln_fwd_kernelINS_13Kernel_traitsI13__nv_bfloat16S2_S2_S2_fjLj3072ELj1ELj1ELj4ELj16ENS_18Kernel_traits_baseILj3072ES2_S2_S2_S2_fjLj128EEEEELb1ELb0ELb0ELb1EEEvNS_9FwdParamsE)
        /*1538*/ 	.word	0x00000000


	//----- nvinfo : EIATTR_REGCOUNT
	.align		4
.L_914:
        /*153c*/ 	.byte	0x04, 0x2f
        /*153e*/ 	.short	(.L_916 - .L_915)
	.align		4
.L_915:
        /*1540*/ 	.word	index@(_ZN10layer_norm13ln_fwd_kernelINS_13Kernel_traitsI13__nv_bfloat16S2_S2_S2_fjLj3072ELj1ELj1ELj4ELj16ENS_18Kernel_traits_baseILj3072ES2_S2_S2_S2_fjLj128EEEEELb1ELb0ELb0ELb0EEEvNS_9FwdParamsE)
        /*1544*/ 	.word	0x00000073


	//----- nvinfo : EIATTR_FRAME_SIZE
	.align		4
.L_916:
        /*1548*/ 	.byte	0x04, 0x11
        /*154a*/ 	.short	(.L_918 - .L_917)
	.align		4
.L_917:
        /*154c*/ 	.word	index@($__internal_8_$__cuda_sm70_shflsync_bfly_p)
        /*1550*/ 	.word	0x00000000


	//----- nvinfo : EIATTR_FRAME_SIZE
	.align		4
.L_918:
        /*1554*/ 	.byte	0x04, 0x11
        /*1556*/ 	.short	(.L_920 - .L_919)
	.align		4
.L_919:
        /*1558*/ 	.word	index@(_ZN10layer_norm13ln_fwd_kernelINS_13Kernel_traitsI13__nv_bfloat16S2_S2_S2_fjLj3072ELj1ELj1ELj4ELj16ENS_18Kernel_traits_baseILj3072ES2_S2_S2_S2_fjLj128EEEEELb1ELb0ELb0ELb0EEEvNS_9FwdParamsE)
        /*155c*/ 	.word	0x00000000


	//----- nvinfo : EIATTR_REGCOUNT
	.align		4
.L_920:
        /*1560*/ 	.byte	0x04, 0x2f
        /*1562*/ 	.short	(.L_922 - .L_921)
	.align		4
.L_921:
        /*1564*/ 	.word	index@(_ZN10layer_norm13ln_fwd_kernelINS_13Kernel_traitsI13__nv_bfloat16S2_S2_S2_fjLj3072ELj1ELj1ELj4ELj16ENS_18Kernel_traits_baseILj3072ES2_S2_S2_S2_fjLj128EEEEELb0ELb1ELb1ELb1EEEvNS_9FwdParamsE)
        /*1568*/ 	.word	0x00000080


	//----- nvinfo : EIATTR_FRAME_SIZE
	.align		4
.L_922:
        /*156c*/ 	.byte	0x04, 0x11
        /*156e*/ 	.short	(.L_924 - .L_923)
	.align		4
.L_923:
        /*1570*/ 	.word	index@($__internal_7_$__cuda_sm70_shflsync_bfly_p)
        /*1574*/ 	.word	0x00000000


	//----- nvinfo : EIATTR_FRAME_SIZE
	.align		4
.L_924:
        /*1578*/ 	.byte	0x04, 0x11
        /*157a*/ 	.short	(.L_926 - .L_925)
	.align		4
.L_925:
        /*157c*/ 	.word	index@(_ZN10layer_norm13ln_fwd_kernelINS_13Kernel_traitsI13__nv_bfloat16S2_S2_S2_fjLj3072ELj1ELj1ELj4ELj16ENS_18Kernel_traits_baseILj3072ES2_S2_S2_S2_fjLj128EEEEELb0ELb1ELb1ELb1EEEvNS_9FwdParamsE)
        /*1580*/ 	.word	0x00000000


	//----- nvinfo : EIATTR_REGCOUNT
	.align		4
.L_926:
        /*1584*/ 	.byte	0x04, 0x2f
        /*1586*/ 	.short	(.L_928 - .L_927)
	.align		4
.L_927:
        /*1588*/ 	.word	index@(_ZN10layer_norm13ln_fwd_kernelINS_13Kernel_traitsI13__nv_bfloat16S2_S2_S2_fjLj3072ELj1ELj1ELj4ELj16ENS_18Kernel_traits_baseILj3072ES2_S2_S2_S2_fjLj128EEEEELb0ELb1ELb1ELb0EEEvNS_9FwdParamsE)
        /*158c*/ 	.word	0x00000080


	//----- nvinfo : EIATTR_FRAME_SIZE
	.align		4
.L_928:
        /*1590*/ 	.byte	0x04, 0x11
        /*1592*/ 	.short	(.L_930 - .L_929)
	.align		4
.L_929:
        /*1594*/ 	.word	index@($__internal_6_$__cuda_sm70_shflsync_bfly_p)
        /*1598*/ 	.word	0x00000000


	//----- nvinfo : EIATTR_FRAME_SIZE
	.align		4
.L_930:
        /*159c*/ 	.byte	0x04, 0x11
        /*159e*/ 	.short	(.L_932 - .L_931)
	.align		4
.L_931:
        /*15a0*/ 	.word	index@(_ZN10layer_norm13ln_fwd_kernelINS_13Kernel_traitsI13__nv_bfloat16S2_S2_S2_fjLj3072ELj1ELj1ELj4ELj16ENS_18Kernel_traits_baseILj3072ES2_S2_S2_S2_fjLj128EEEEELb0ELb1ELb1ELb0EEEvNS_9FwdParamsE)
        /*15a4*/ 	.word	0x00000000


	//----- nvinfo : EIATTR_REGCOUNT
	.align		4
.L_932:
        /*15a8*/ 	.byte	0x04, 0x2f
        /*15aa*/ 	.short	(.L_934 - .L_933)
	.align		4
.L_933:
        /*15ac*/ 	.word	index@(_ZN10layer_norm13ln_fwd_kernelINS_13Kernel_traitsI13__nv_bfloat16S2_S2_S2_fjLj3072ELj1ELj1ELj4ELj16ENS_18Kernel_traits_baseILj3072ES2_S2_S2_S2_fjLj128EEEEELb0ELb1ELb0ELb1EEEvNS_9FwdParamsE)
        /*15b0*/ 	.word	0x00000080


	//----- nvinfo : EIATTR_FRAME_SIZE
	.align		4
.L_934:
        /*15b4*/ 	.byte	0x04, 0x11
        /*15b6*/ 	.short	(.L_936 - .L_935)
	.align		4
.L_935:
        /*15b8*/ 	.word	index@($__internal_5_$__cuda_sm70_shflsync_bfly_p)
        /*15bc*/ 	.word	0x00000000


	//----- nvinfo : EIATTR_FRAME_SIZE
	.align		4
.L_936:
        /*15c0*/ 	.byte	0x04, 0x11
        /*15c2*/ 	.short	(.L_938 - .L_937)
	.align		4
.L_937:
        /*15c4*/ 	.word	index@(_ZN10layer_norm13ln_fwd_kernelINS_13Kernel_traitsI13__nv_bfloat16S2_S2_S2_fjLj3072ELj1ELj1ELj4ELj16ENS_18Kernel_traits_baseILj3072ES2_S2_S2_S2_fjLj128EEEEELb0ELb1ELb0ELb1EEEvNS_9FwdParamsE)
        /*15c8*/ 	.word	0x00000000


	//----- nvinfo : EIATTR_REGCOUNT
	.align		4
.L_938:
        /*15cc*/ 	.byte	0x04, 0x2f
        /*15ce*/ 	.short	(.L_940 - .L_939)
	.align		4
.L_939:
        /*15d0*/ 	.word	index@(_ZN10layer_norm13ln_fwd_kernelINS_13Kernel_traitsI13__nv_bfloat16S2_S2_S2_fjLj3072ELj1ELj1ELj4ELj16ENS_18Kernel_traits_baseILj3072ES2_S2_S2_S2_fjLj128EEEEELb0ELb1ELb0ELb0EEEvNS_9FwdParamsE)
        /*15d4*/ 	.word	0x0000007f


	//----- nvinfo : EIATTR_FRAME_SIZE
	.align		4
.L_940:
        /*15d8*/ 	.byte	0x04, 0x11
        /*15da*/ 	.short	(.L_942 - .L_941)
	.align		4
.L_941:
        /*15dc*/ 	.word	index@($__internal_4_$__cuda_sm70_shflsync_bfly_p)
        /*15e0*/ 	.word	0x00000000


	//----- nvinfo : EIATTR_FRAME_SIZE
	.align		4
.L_942:
        /*15e4*/ 	.byte	0x04, 0x11
        /*15e6*/ 	.short	(.L_944 - .L_943)
	.align		4
.L_943:
        /*15e8*/ 	.word	index@(_ZN10layer_norm13ln_fwd_kernelINS_13Kernel_traitsI13__nv_bfloat16S2_S2_S2_fjLj3072ELj1ELj1ELj4ELj16ENS_18Kernel_traits_baseILj3072ES2_S2_S2_S2_fjLj128EEEEELb0ELb1ELb0ELb0EEEvNS_9FwdParamsE)
        /*15ec*/ 	.word	0x00000000


	//----- nvinfo : EIATTR_REGCOUNT
	.align		4
.L_944:
        /*15f0*/ 	.byte	0x04, 0x2f
        /*15f2*/ 	.short	(.L_946 - .L_945)
	.align		4
.L_945:
        /*15f4*/ 	.word	index@(_ZN10layer_norm13ln_fwd_kernelINS_13Kernel_traitsI13__nv_bfloat16S2_S2_S2_fjLj3072ELj1ELj1ELj4ELj16ENS_18Kernel_traits_baseILj3072ES2_S2_S2_S2_fjLj128EEEEELb0ELb0ELb1ELb1EEEvNS_9FwdParamsE)
        /*15f8*/ 	.word	0x0000007e


	//----- nvinfo : EIATTR_FRAME_SIZE
	.align		4
.L_946:
        /*15fc*/ 	.byte	0x04, 0x11
        /*15fe*/ 	.short	(.L_948 - .L_947)
	.align		4
.L_947:
        /*1600*/ 	.word	index@($__internal_3_$__cuda_sm70_shflsync_bfly_p)
        /*1604*/ 	.word	0x00000000


	//----- nvinfo : EIATTR_FRAME_SIZE
	.align		4
.L_948:
        /*1608*/ 	.byte	0x04, 0x11
        /*160a*/ 	.short	(.L_950 - .L_949)
	.align		4
.L_949:
        /*160c*/ 	.word	index@(_ZN10layer_norm13ln_fwd_kernelINS_13Kernel_traitsI13__nv_bfloat16S2_S2_S2_fjLj3072ELj1ELj1ELj4ELj16ENS_18Kernel_traits_baseILj3072ES2_S2_S2_S2_fjLj128EEEEELb0ELb0ELb1ELb1EEEvNS_9FwdParamsE)
        /*1610*/ 	.word	0x00000000


	//----- nvinfo : EIATTR_REGCOUNT
	.align		4
.L_950:
        /*1614*/ 	.byte	0x04, 0x2f
        /*1616*/ 	.short	(.L_952 - .L_951)
	.align		4
.L_951:
        /*1618*/ 	.word	index@(_ZN10layer_norm13ln_fwd_kernelINS_13Kernel_traitsI13__nv_bfloat16S2_S2_S2_fjLj3072ELj1ELj1ELj4ELj16ENS_18Kernel_traits_baseILj3072ES2_S2_S2_S2_fjLj128EEEEELb0ELb0ELb1ELb0EEEvNS_9FwdParamsE)
        /*161c*/ 	.word	0x0000007a


	//----- nvinfo : EIATTR_FRAME_SIZE
	.align		4
.L_952:
        /*1620*/ 	.byte	0x04, 0x11
        /*1622*/ 	.short	(.L_954 - .L_953)
	.align		4
.L_953:
        /*1624*/ 	.word	index@($__internal_2_$__cuda_sm70_shflsync_bfly_p)
        /*1628*/ 	.word	0x00000000


	//----- nvinfo : EIATTR_FRAME_SIZE
	.align		4
.L_954:
        /*162c*/ 	.byte	0x04, 0x11
        /*162e*/ 	.short	(.L_956 - .L_955)
	.align		4
.L_955:
        /*1630*/ 	.word	index@(_ZN10layer_norm13ln_fwd_kernelINS_13Kernel_traitsI13__nv_bfloat16S2_S2_S2_fjLj3072ELj1ELj1ELj4ELj16ENS_18Kernel_traits_baseILj3072ES2_S2_S2_S2_fjLj128EEEEELb0ELb0ELb1ELb0EEEvNS_9FwdParamsE)
        /*1634*/ 	.word	0x00000000


	//----- nvinfo : EIATTR_REGCOUNT
	.align		4
.L_956:
        /*1638*/ 	.byte	0x04, 0x2f
        /*163a*/ 	.short	(.L_958 - .L_957)
	.align		4
.L_957:
        /*163c*/ 	.word	index@(_ZN10layer_norm13ln_fwd_kernelINS_13Kernel_traitsI13__nv_bfloat16S2_S2_S2_fjLj3072ELj1ELj1ELj4ELj16ENS_18Kernel_traits_baseILj3072ES2_S2_S2_S2_fjLj128EEEEELb0ELb0ELb0ELb1EEEvNS_9FwdParamsE)
        /*1640*/ 	.word	0x00000060


	//----- nvinfo : EIATTR_FRAME_SIZE
	.align		4
.L_958:
        /*1644*/ 	.byte	0x04, 0x11
        /*1646*/ 	.short	(.L_960 - .L_959)
	.align		4
.L_959:
        /*1648*/ 	.word	index@($__internal_1_$__cuda_sm70_shflsync_bfly_p)
        /*164c*/ 	.word	0x00000000


	//----- nvinfo : EIATTR_FRAME_SIZE
	.align		4
.L_960:
        /*1650*/ 	.byte	0x04, 0x11
        /*1652*/ 	.short	(.L_962 - .L_961)
	.align		4
.L_961:
        /*1654*/ 	.word	index@(_ZN10layer_norm13ln_fwd_kernelINS_13Kernel_traitsI13__nv_bfloat16S2_S2_S2_fjLj3072ELj1ELj1ELj4ELj16ENS_18Kernel_traits_baseILj3072ES2_S2_S2_S2_fjLj128EEEEELb0ELb0ELb0ELb1EEEvNS_9FwdParamsE)
        /*1658*/ 	.word	0x00000000


	//----- nvinfo : EIATTR_REGCOUNT
	.align		4
.L_962:
        /*165c*/ 	.byte	0x04, 0x2f
        /*165e*/ 	.short	(.L_964 - .L_963)
	.align		4
.L_963:
        /*1660*/ 	.word	index@(_ZN10layer_norm13ln_fwd_kernelINS_13Kernel_traitsI13__nv_bfloat16S2_S2_S2_fjLj3072ELj1ELj1ELj4ELj16ENS_18Kernel_traits_baseILj3072ES2_S2_S2_S2_fjLj128EEEEELb0ELb0ELb0ELb0EEEvNS_9FwdParamsE)
        /*1664*/ 	.word	0x0000007a


	//----- nvinfo : EIATTR_FRAME_SIZE
	.align		4
.L_964:
        /*1668*/ 	.byte	0x04, 0x11
        /*166a*/ 	.short	(.L_966 - .L_965)
	.align		4
.L_965:
        /*166c*/ 	.word	index@($__internal_0_$__cuda_sm70_shflsync_bfly_p)
        /*1670*/ 	.word	0x00000000


	//----- nvinfo : EIATTR_FRAME_SIZE
	.align		4
.L_966:
        /*1674*/ 	.byte	0x04, 0x11
        /*1676*/ 	.short	(.L_968 - .L_967)
	.align		4
.L_967:
        /*1678*/ 	.word	index@(_ZN10layer_norm13ln_fwd_kernelINS_13Kernel_traitsI13__nv_bfloat16S2_S2_S2_fjLj3072ELj1ELj1ELj4ELj16ENS_18Kernel_traits_baseILj3072ES2_S2_S2_S2_fjLj128EEEEELb0ELb0ELb0ELb0EEEvNS_9FwdParamsE)
        /*167c*/ 	.word	0x00000000


	//----- nvinfo : EIATTR_MIN_STACK_SIZE
	.align		4
.L_968:
        /*1680*/ 	.byte	0x04, 0x12
        /*1682*/ 	.short	(.L_970 - .L_969)
	.align		4
.L_969:
        /*1684*/ 	.word	index@(_ZN10layer_norm13ln_fwd_kernelINS_13Kernel_traitsI13__nv_bfloat16S2_S2_S2_fjLj3072ELj1ELj1ELj4ELj16ENS_18Kernel_traits_baseILj3072ES2_S2_S2_S2_fjLj128EEEEELb0ELb0ELb0ELb0EEEvNS_9FwdParamsE)
        /*1688*/ 	.word	0x00000000


	//----- nvinfo : EIATTR_MIN_STACK_SIZE
	.align		4
.L_970:
        /*168c*/ 	.byte	0x04, 0x12
        /*168e*/ 	.short	(.L_972 - .L_971)
	.align		4
.L_971:
        /*1690*/ 	.word	index@(_ZN10layer_norm13ln_fwd_kernelINS_13Kernel_traitsI13__nv_bfloat16S2_S2_S2_fjLj3072ELj1ELj1ELj4ELj16ENS_18Kernel_traits_baseILj3072ES2_S2_S2_S2_fjLj128EEEEELb0ELb0ELb0ELb1EEEvNS_9FwdParamsE)
        /*1694*/ 	.word	0x00000000


	//----- nvinfo : EIATTR_MIN_STACK_SIZE
	.align		4
.L_972:
        /*1698*/ 	.byte	0x04, 0x12
        /*169a*/ 	.short	(.L_974 - .L_973)
	.align		4
.L_973:
        /*169c*/ 	.word	index@(_ZN10layer_norm13ln_fwd_kernelINS_13Kernel_traitsI13__nv_bfloat16S2_S2_S2_fjLj3072ELj1ELj1ELj4ELj16ENS_18Kernel_traits_baseILj3072ES2_S2_S2_S2_fjLj128EEEEELb0ELb0ELb1ELb0EEEvNS_9FwdParamsE)
        /*16a0*/ 	.word	0x00000000


	//----- nvinfo : EIATTR_MIN_STACK_SIZE
	.align		4
.L_974:
        /*16a4*/ 	.byte	0x04, 0x12
        /*16a6*/ 	.short	(.L_976 - .L_975)
	.align		4
.L_975:
        /*16a8*/ 	.word	index@(_ZN10layer_norm13ln_fwd_kernelINS_13Kernel_traitsI13__nv_bfloat16S2_S2_S2_fjLj3072ELj1ELj1ELj4ELj16ENS_18Kernel_traits_baseILj3072ES2_S2_S2_S2_fjLj128EEEEELb0ELb0ELb1ELb1EEEvNS_9FwdParamsE)
        /*16ac*/ 	.word	0x00000000


	//----- nvinfo : EIATTR_MIN_STACK_SIZE
	.align		4
.L_976:
        /*16b0*/ 	.byte	0x04, 0x12
        /*16b2*/ 	.short	(.L_978 - .L_977)
	.align		4
.L_977:
        /*16b4*/ 	.word	index@(_ZN10layer_norm13ln_fwd_kernelINS_13Kernel_traitsI13__nv_bfloat16S2_S2_S2_fjLj3072ELj1ELj1ELj4ELj16ENS_18Kernel_traits_baseILj3072ES2_S2_S2_S2_fjLj128EEEEELb0ELb1ELb0ELb0EEEvNS_9FwdParamsE)
        /*16b8*/ 	.word	0x00000000


	//----- nvinfo : EIATTR_MIN_STACK_SIZE
	.align		4
.L_978:
        /*16bc*/ 	.byte	0x04, 0x12
        /*16be*/ 	.short	(.L_980 - .L_979)
	.align		4
.L_979:
        /*16c0*/ 	.word	index@(_ZN10layer_norm13ln_fwd_kernelINS_13Kernel_traitsI13__nv_bfloat16S2_S2_S2_fjLj3072ELj1ELj1ELj4ELj16ENS_18Kernel_traits_baseILj3072ES2_S2_S2_S2_fjLj128EEEEELb0ELb1ELb0ELb1EEEvNS_9FwdParamsE)
        /*16c4*/ 	.word	0x00000000


	//----- nvinfo : EIATTR_MIN_STACK_SIZE
	.align		4
.L_980:
        /*16c8*/ 	.byte	0x04, 0x12
        /*16ca*/ 	.short	(.L_982 - .L_981)
	.align		4
.L_981:
        /*16cc*/ 	.word	index@(_ZN10layer_norm13ln_fwd_kernelINS_13Kernel_traitsI13__nv_bfloat16S2_S2_S2_fjLj3072ELj1ELj1ELj4ELj16ENS_18Kernel_traits_baseILj3072ES2_S2_S2_S2_fjLj128EEEEELb0ELb1ELb1ELb0EEEvNS_9FwdParamsE)
        /*16d0*/ 	.word	0x00000000


	//----- nvinfo : EIATTR_MIN_STACK_SIZE
	.align		4
.L_982:
        /*16d4*/ 	.byte	0x04, 0x12
        /*16d6*/ 	.short	(.L_984 - .L_983)
	.align		4
.L_983:
        /*16d8*/ 	.word	index@(_ZN10layer_norm13ln_fwd_kernelINS_13Kernel_traitsI13__nv_bfloat16S2_S2_S2_fjLj3072ELj1ELj1ELj4ELj16ENS_18Kernel_traits_baseILj3072ES2_S2_S2_S2_fjLj128EEEEELb0ELb1ELb1ELb1EEEvNS_9FwdParamsE)
        /*16dc*/ 	.word	0x00000000


	//----- nvinfo : EIATTR_MIN_STACK_SIZE
	.align		4
.L_984:
        /*16e0*/ 	.byte	0x04, 0x12
        /*16e2*/ 	.short	(.L_986 - .L_985)
	.align		4
.L_985:
        /*16e4*/ 	.word	index@(_ZN10layer_norm13ln_fwd_kernelINS_13Kernel_traitsI13__nv_bfloat16S2_S2_S2_fjLj3072ELj1ELj1ELj4ELj16ENS_18Kernel_traits_baseILj3072ES2_S2_S2_S2_fjLj128EEEEELb1ELb0ELb0ELb0EEEvNS_9FwdParamsE)
        /*16e8*/ 	.word	0x00000000


	//----- nvinfo : EIATTR_MIN_STACK_SIZE
	.align		4
.L_986:
        /*16ec*/ 	.byte	0x04, 0x12
        /*16ee*/ 	.short	(.L_988 - .L_987)
	.align		4
.L_987:
        /*16f0*/ 	.word	index@(_ZN10layer_norm13ln_fwd_kernelINS_13Kernel_traitsI13__nv_bfloat16S2_S2_S2_fjLj3072ELj1ELj1ELj4ELj16ENS_18Kernel_traits_baseILj3072ES2_S2_S2_S2_fjLj128EEEEELb1ELb0ELb0ELb1EEEvNS_9FwdParamsE)
        /*16f4*/ 	.word	0x00000000


	//----- nvinfo : EIATTR_MIN_STACK_SIZE
	.align		4
.L_988:
        /*16f8*/ 	.byte	0x04, 0x12
        /*16fa*/ 	.short	(.L_990 - .L_989)
	.align		4
.L_989:
        /*16fc*/ 	.word	index@(_ZN10layer_norm13ln_fwd_kernelINS_13Kernel_traitsI13__nv_bfloat16S2_S2_S2_fjLj3072ELj1ELj1ELj4ELj16ENS_18Kernel_traits_baseILj3072ES2_S2_S2_S2_fjLj128EEEEELb1ELb0ELb1ELb0EEEvNS_9FwdParamsE)
        /*1700*/ 	.word	0x00000000


	//----- nvinfo : EIATTR_MIN_STACK_SIZE
	.align		4
.L_990:
        /*1704*/ 	.byte	0x04, 0x12
        /*1706*/ 	.short	(.L_992 - .L_991)
	.align		4
.L_991:
        /*1708*/ 	.word	index@(_ZN10layer_norm13ln_fwd_kernelINS_13Kernel_traitsI13__nv_bfloat16S2_S2_S2_fjLj3072ELj1ELj1ELj4ELj16ENS_18Kernel_traits_baseILj3072ES2_S2_S2_S2_fjLj128EEEEELb1ELb0ELb1ELb1EEEvNS_9FwdParamsE)
        /*170c*/ 	.word	0x00000000


	//----- nvinfo : EIATTR_MIN_STACK_SIZE
	.align		4
.L_992:
        /*1710*/ 	.byte	0x04, 0x12
        /*1712*/ 	.short	(.L_994 - .L_993)
	.align		4
.L_993:
        /*1714*/ 	.word	index@(_ZN10layer_norm13ln_fwd_kernelINS_13Kernel_traitsI13__nv_bfloat16S2_S2_S2_fjLj3072ELj1ELj1ELj4ELj16ENS_18Kernel_traits_baseILj3072ES2_S2_S2_S2_fjLj128EEEEELb1ELb1ELb0ELb0EEEvNS_9FwdParamsE)
        /*1718*/ 	.word	0x00000000


	//----- nvinfo : EIATTR_MIN_STACK_SIZE
	.align		4
.L_994:
        /*171c*/ 	.byte	0x04, 0x12
        /*171e*/ 	.short	(.L_996 - .L_995)
	.align		4
.L_995:
        /*1720*/ 	.word	index@(_ZN10layer_norm13ln_fwd_kernelINS_13Kernel_traitsI13__nv_bfloat16S2_S2_S2_fjLj3072ELj1ELj1ELj4ELj16ENS_18Kernel_traits_baseILj3072ES2_S2_S2_S2_fjLj128EEEEELb1ELb1ELb0ELb1EEEvNS_9FwdParamsE)
        /*1724*/ 	.word	0x00000000


	//----- nvinfo : EIATTR_MIN_STACK_SIZE
	.align		4
.L_996:
        /*1728*/ 	.byte	0x04, 0x12
        /*172a*/ 	.short	(.L_998 - .L_997)
	.align		4
.L_997:
        /*172c*/ 	.word	index@(_ZN10layer_norm13ln_fwd_kernelINS_13Kernel_traitsI13__nv_bfloat16S2_S2_S2_fjLj3072ELj1ELj1ELj4ELj16ENS_18Kernel_traits_baseILj3072ES2_S2_S2_S2_fjLj128EEEEELb1ELb1ELb1ELb0EEEvNS_9FwdParamsE)
        /*1730*/ 	.word	0x00000000


	//----- nvinfo : EIATTR_MIN_STACK_SIZE
	.align		4
.L_998:
        /*1734*/ 	.byte	0x04, 0x12
        /*1736*/ 	.short	(.L_1000 - .L_999)
	.align		4
.L_999:
        /*1738*/ 	.word	index@(_ZN10layer_norm13ln_fwd_kernelINS_13Kernel_traitsI13__nv_bfloat16S2_S2_S2_fjLj3072ELj1ELj1ELj4ELj16ENS_18Kernel_traits_baseILj3072ES2_S2_S2_S2_fjLj128EEEEELb1ELb1ELb1ELb1EEEvNS_9FwdParamsE)
        /*173c*/ 	.word	0x00000000


	//----- nvinfo : EIATTR_MIN_STACK_SIZE
	.align		4
.L_1000:
        /*1740*/ 	.byte	0x04, 0x12
        /*1742*/ 	.short	(.L_1002 - .L_1001)
	.align		4
.L_1001:
        /*1744*/ 	.word	index@(_ZN10layer_norm13ln_fwd_kernelINS_13Kernel_traitsI6__halfS2_S2_S2_fjLj3072ELj1ELj1ELj4ELj16ENS_18Kernel_traits_baseILj3072ES2_S2_S2_S2_fjLj128EEEEELb0ELb0ELb0ELb0EEEvNS_9FwdParamsE)
        /*1748*/ 	.word	0x00000000


	//----- nvinfo : EIATTR_MIN_STACK_SIZE
	.align		4
.L_1002:
        /*174c*/ 	.byte	0x04, 0x12
        /*174e*/ 	.short	(.L_1004 - .L_1003)
	.align		4
.L_1003:
        /*1750*/ 	.word	index@(_ZN10layer_norm13ln_fwd_kernelINS_13Kernel_traitsI6__halfS2_S2_S2_fjLj3072ELj1ELj1ELj4ELj16ENS_18Kernel_traits_baseILj3072ES2_S2_S2_S2_fjLj128EEEEELb0ELb0ELb0ELb1EEEvNS_9FwdParamsE)
        /*1754*/ 	.word	0x00000000


	//----- nvinfo : EIATTR_MIN_STACK_SIZE
	.align		4
.L_1004:
        /*1758*/ 	.byte	0x04, 0x12
        /*175a*/ 	.short	(.L_1006 - .L_1005)
	.align		4
.L_1005:
        /*175c*/ 	.word	index@(_ZN10layer_norm13ln_fwd_kernelINS_13Kernel_traitsI6__halfS2_S2_S2_fjLj3072ELj1ELj1ELj4ELj16ENS_18Kernel_traits_baseILj3072ES2_S2_S2_S2_fjLj128EEEEELb0ELb0ELb1ELb0EEEvNS_9FwdParamsE)
        /*1760*/ 	.word	0x00000000


	//----- nvinfo : EIATTR_MIN_STACK_SIZE
	.align		4
.L_1006:
        /*1764*/ 	.byte	0x04, 0x12
        /*1766*/ 	.short	(.L_1008 - .L_1007)
	.align		4
.L_1007:
        /*1768*/ 	.word	index@(_ZN10layer_norm13ln_fwd_kernelINS_13Kernel_traitsI6__halfS2_S2_S2_fjLj3072ELj1ELj1ELj4ELj16ENS_18Kernel_traits_baseILj3072ES2_S2_S2_S2_fjLj128EEEEELb0ELb0ELb1ELb1EEEvNS_9FwdParamsE)
        /*176c*/ 	.word	0x00000000


	//----- nvinfo : EIATTR_MIN_STACK_SIZE
	.align		4
.L_1008:
        /*1770*/ 	.byte	0x04, 0x12
        /*1772*/ 	.short	(.L_1010 - .L_1009)
	.align		4
.L_1009:
        /*1774*/ 	.word	index@(_ZN10layer_norm13ln_fwd_kernelINS_13Kernel_traitsI6__halfS2_S2_S2_fjLj3072ELj1ELj1ELj4ELj16ENS_18Kernel_traits_baseILj3072ES2_S2_S2_S2_fjLj128EEEEELb0ELb1ELb0ELb0EEEvNS_9FwdParamsE)
        /*1778*/ 	.word	0x00000000


	//----- nvinfo : EIATTR_MIN_STACK_SIZE
	.align		4
.L_1010:
        /*177c*/ 	.byte	0x04, 0x12
        /*177e*/ 	.short	(.L_1012 - .L_1011)
	.align		4
.L_1011:
        /*1780*/ 	.word	index@(_ZN10layer_norm13ln_fwd_kernelINS_13Kernel_traitsI6__halfS2_S2_S2_fjLj3072ELj1ELj1ELj4ELj16ENS_18Kernel_traits_baseILj3072ES2_S2_S2_S2_fjLj128EEEEELb0ELb1ELb0ELb1EEEvNS_9FwdParamsE)
        /*1784*/ 	.word	0x00000000


	//----- nvinfo : EIATTR_MIN_STACK_SIZE
	.align		4
.L_1012:
        /*1788*/ 	.byte	0x04, 0x12
        /*178a*/ 	.short	(.L_1014 - .L_1013)
	.align		4
.L_1013:
        /*178c*/ 	.word	index@(_ZN10layer_norm13ln_fwd_kernelINS_13Kernel_traitsI6__halfS2_S2_S2_fjLj3072ELj1ELj1ELj4ELj16ENS_18Kernel_traits_baseILj3072ES2_S2_S2_S2_fjLj128EEEEELb0ELb1ELb1ELb0EEEvNS_9FwdParamsE)
        /*1790*/ 	.word	0x00000000


	//----- nvinfo : EIATTR_MIN_STACK_SIZE
	.align		4
.L_1014:
        /*1794*/ 	.byte	0x04, 0x12
        /*1796*/ 	.short	(.L_1016 - .L_1015)
	.align		4
.L_1015:
        /*1798*/ 	.word	index@(_ZN10layer_norm13ln_fwd_kernelINS_13Kernel_traitsI6__halfS2_S2_S2_fjLj3072ELj1ELj1ELj4ELj16ENS_18Kernel_traits_baseILj3072ES2_S2_S2_S2_fjLj128EEEEELb0ELb1ELb1ELb1EEEvNS_9FwdParamsE)
        /*179c*/ 	.word	0x00000000


	//----- nvinfo : EIATTR_MIN_STACK_SIZE
	.align		4
.L_1016:
        /*17a0*/ 	.byte	0x04, 0x12
        /*17a2*/ 	.short	(.L_1018 - .L_1017)
	.align		4
.L_1017:
        /*17a4*/ 	.word	index@(_ZN10layer_norm13ln_fwd_kernelINS_13Kernel_traitsI6__halfS2_S2_S2_fjLj3072ELj1ELj1ELj4ELj16ENS_18Kernel_traits_baseILj3072ES2_S2_S2_S2_fjLj128EEEEELb1ELb0ELb0ELb0EEEvNS_9FwdParamsE)
        /*17a8*/ 	.word	0x00000000


	//----- nvinfo : EIATTR_MIN_STACK_SIZE
	.align		4
.L_1018:
        /*17ac*/ 	.byte	0x04, 0x12
        /*17ae*/ 	.short	(.L_1020 - .L_1019)
	.align		4
.L_1019:
        /*17b0*/ 	.word	index@(_ZN10layer_norm13ln_fwd_kernelINS_13Kernel_traitsI6__halfS2_S2_S2_fjLj3072ELj1ELj1ELj4ELj16ENS_18Kernel_traits_baseILj3072ES2_S2_S2_S2_fjLj128EEEEELb1ELb0ELb0ELb1EEEvNS_9FwdParamsE)
        /*17b4*/ 	.word	0x00000000


	//----- nvinfo : EIATTR_MIN_STACK_SIZE
	.align		4
.L_1020:
        /*17b8*/ 	.byte	0x04, 0x12
        /*17ba*/ 	.short	(.L_1022 - .L_1021)
	.align		4
.L_1021:
        /*17bc*/ 	.word	index@(_ZN10layer_norm13ln_fwd_kernelINS_13Kernel_traitsI6__halfS2_S2_S2_fjLj3072ELj1ELj1ELj4ELj16ENS_18Kernel_traits_baseILj3072ES2_S2_S2_S2_fjLj128EEEEELb1ELb0ELb1ELb0EEEvNS_9FwdParamsE)
        /*17c0*/ 	.word	0x00000000


	//----- nvinfo : EIATTR_MIN_STACK_SIZE
	.align		4
.L_1022:
        /*17c4*/ 	.byte	0x04, 0x12
        /*17c6*/ 	.short	(.L_1024 - .L_1023)
	.align		4
.L_1023:
        /*17c8*/ 	.word	index@(_ZN10layer_norm13ln_fwd_kernelINS_13Kernel_traitsI6__halfS2_S2_S2_fjLj3072ELj1ELj1ELj4ELj16ENS_18Kernel_traits_baseILj3072ES2_S2_S2_S2_fjLj128EEEEELb1ELb0ELb1ELb1EEEvNS_9FwdParamsE)
        /*17cc*/ 	.word	0x00000000


	//----- nvinfo : EIATTR_MIN_STACK_SIZE
	.align		4
.L_1024:
        /*17d0*/ 	.byte	0x04, 0x12
        /*17d2*/ 	.short	(.L_1026 - .L_1025)
	.align		4
.L_1025:
        /*17d4*/ 	.word	index@(_ZN10layer_norm13ln_fwd_kernelINS_13Kernel_traitsI6__halfS2_S2_S2_fjLj3072ELj1ELj1ELj4ELj16ENS_18Kernel_traits_baseILj3072ES2_S2_S2_S2_fjLj128EEEEELb1ELb1ELb0ELb0EEEvNS_9FwdParamsE)
        /*17d8*/ 	.word	0x00000000


	//----- nvinfo : EIATTR_MIN_STACK_SIZE
	.align		4
.L_1026:
        /*17dc*/ 	.byte	0x04, 0x12
        /*17de*/ 	.short	(.L_1028 - .L_1027)
	.align		4
.L_1027:
        /*17e0*/ 	.word	index@(_ZN10layer_norm13ln_fwd_kernelINS_13Kernel_traitsI6__halfS2_S2_S2_fjLj3072ELj1ELj1ELj4ELj16ENS_18Kernel_traits_baseILj3072ES2_S2_S2_S2_fjLj128EEEEELb1ELb1ELb0ELb1EEEvNS_9FwdParamsE)
        /*17e4*/ 	.word	0x00000000


	//----- nvinfo : EIATTR_MIN_STACK_SIZE
	.align		4
.L_1028:
        /*17e8*/ 	.byte	0x04, 0x12
        /*17ea*/ 	.short	(.L_1030 - .L_1029)
	.align		4
.L_1029:
        /*17ec*/ 	.word	index@(_ZN10layer_norm13ln_fwd_kernelINS_13Kernel_traitsI6__halfS2_S2_S2_fjLj3072ELj1ELj1ELj4ELj16ENS_18Kernel_traits_baseILj3072ES2_S2_S2_S2_fjLj128EEEEELb1ELb1ELb1ELb0EEEvNS_9FwdParamsE)
        /*17f0*/ 	.word	0x00000000


	//----- nvinfo : EIATTR_MIN_STACK_SIZE
	.align		4
.L_1030:
        /*17f4*/ 	.byte	0x04, 0x12
        /*17f6*/ 	.short	(.L_1032 - .L_1031)
	.align		4
.L_1031:
        /*17f8*/ 	.word	index@(_ZN10layer_norm13ln_fwd_kernelINS_13Kernel_traitsI6__halfS2_S2_S2_fjLj3072ELj1ELj1ELj4ELj16ENS_18Kernel_traits_baseILj3072ES2_S2_S2_S2_fjLj128EEEEELb1ELb1ELb1ELb1EEEvNS_9FwdParamsE)
        /*17fc*/ 	.word	0x00000000


	//----- nvinfo : EIATTR_MIN_STACK_SIZE
	.align		4
.L_1032:
        /*1800*/ 	.byte	0x04, 0x12
        /*1802*/ 	.short	(.L_1034 - .L_1033)
	.align		4
.L_1033:
        /*1804*/ 	.word	index@(_ZN10layer_norm13ln_fwd_kernelINS_13Kernel_traitsIf13__nv_bfloat16S2_S2_fjLj3072ELj1ELj1ELj4ELj16ENS_18Kernel_traits_baseILj3072EfS2_S2_S2_fjLj128EEEEELb0ELb0ELb0ELb0EEEvNS_9FwdParamsE)
        /*1808*/ 	.word	0x00000000


	//----- nvinfo : EIATTR_MIN_STACK_SIZE
	.align		4
.L_1034:
        /*180c*/ 	.byte	0x04, 0x12
        /*180e*/ 	.short	(.L_1036 - .L_1035)
	.align		4
.L_1035:
        /*1810*/ 	.word	index@(_ZN10layer_norm13ln_fwd_kernelINS_13Kernel_traitsIf13__nv_bfloat16S2_S2_fjLj3072ELj1ELj1ELj4ELj16ENS_18Kernel_traits_baseILj3072EfS2_S2_S2_fjLj128EEEEELb0ELb0ELb0ELb1EEEvNS_9FwdParamsE)
        /*1814*/ 	.word	0x00000000


	//----- nvinfo : EIATTR_MIN_STACK_SIZE
	.align		4
.L_1036:
        /*1818*/ 	.byte	0x04, 0x12
        /*181a*/ 	.short	(.L_1038 - .L_1037)
	.align		4
.L_1037:
        /*181c*/ 	.word	index@(_ZN10layer_norm13ln_fwd_kernelINS_13Kernel_traitsIf13__nv_bfloat16S2_S2_fjLj3072ELj1ELj1ELj4ELj16ENS_18Kernel_traits_baseILj3072EfS2_S2_S2_fjLj128EEEEELb0ELb0ELb1ELb0EEEvNS_9FwdParamsE)
        /*1820*/ 	.word	0x00000000


	//----- nvinfo : EIATTR_MIN_STACK_SIZE
	.align		4
.L_1038:
        /*1824*/ 	.byte	0x04, 0x12
        /*1826*/ 	.short	(.L_1040 - .L_1039)
	.align		4
.L_1039:
        /*1828*/ 	.word	index@(_ZN10layer_norm13ln_fwd_kernelINS_13Kernel_traitsIf13__nv_bfloat16S2_S2_fjLj3072ELj1ELj1ELj4ELj16ENS_18Kernel_traits_baseILj3072EfS2_S2_S2_fjLj128EEEEELb0ELb0ELb1ELb1EEEvNS_9FwdParamsE)
        /*182c*/ 	.word	0x00000000


	//----- nvinfo : EIATTR_MIN_STACK_SIZE
	.align		4
.L_1040:
        /*1830*/ 	.byte	0x04, 0x12
        /*1832*/ 	.short	(.L_1042 - .L_1041)
	.align		4
.L_1041:
        /*1834*/ 	.word	index@(_ZN10layer_norm13ln_fwd_kernelINS_13Kernel_traitsIf13__nv_bfloat16S2_S2_fjLj3072ELj1ELj1ELj4ELj16ENS_18Kernel_traits_baseILj3072EfS2_S2_S2_fjLj128EEEEELb0ELb1ELb0ELb0EEEvNS_9FwdParamsE)
        /*1838*/ 	.word	0x00000000


	//----- nvinfo : EIATTR_MIN_STACK_SIZE
	.align		4
.L_1042:
        /*183c*/ 	.byte	0x04, 0x12
        /*183e*/ 	.short	(.L_1044 - .L_1043)
	.align		4
.L_1043:
        /*1840*/ 	.word	index@(_ZN10layer_norm13ln_fwd_kernelINS_13Kernel_traitsIf13__nv_bfloat16S2_S2_fjLj3072ELj1ELj1ELj4ELj16ENS_18Kernel_traits_baseILj3072EfS2_S2_S2_fjLj128EEEEELb0ELb1ELb0ELb1EEEvNS_9FwdParamsE)
        /*1844*/ 	.word	0x00000000


	//----- nvinfo : EIATTR_MIN_STACK_SIZE
	.align		4
.L_1044:
        /*1848*/ 	.byte	0x04, 0x12
        /*184a*/ 	.short	(.L_1046 - .L_1045)
	.align		4
.L_1045:
        /*184c*/ 	.word	index@(_ZN10layer_norm13ln_fwd_kernelINS_13Kernel_traitsIf13__nv_bfloat16S2_S2_fjLj3072ELj1ELj1ELj4ELj16ENS_18Kernel_traits_baseILj3072EfS2_S2_S2_fjLj128EEEEELb0ELb1ELb1ELb0EEEvNS_9FwdParamsE)
        /*1850*/ 	.word	0x00000000


	//----- nvinfo : EIATTR_MIN_STACK_SIZE
	.align		4
.L_1046:
        /*1854*/ 	.byte	0x04, 0x12
        /*1856*/ 	.short	(.L_1048 - .L_1047)
	.align		4
.L_1047:
        /*1858*/ 	.word	index@(_ZN10layer_norm13ln_fwd_kernelINS_13Kernel_traitsIf13__nv_bfloat16S2_S2_fjLj3072ELj1ELj1ELj4ELj16ENS_18Kernel_traits_baseILj3072EfS2_S2_S2_fjLj128EEEEELb0ELb1ELb1ELb1EEEvNS_9FwdParamsE)
        /*185c*/ 	.word	0x00000000


	//----- nvinfo : EIATTR_MIN_STACK_SIZE
	.align		4
.L_1048:
        /*1860*/ 	.byte	0x04, 0x12
        /*1862*/ 	.short	(.L_1050 - .L_1049)
	.align		4
.L_1049:
        /*1864*/ 	.word	index@(_ZN10layer_norm13ln_fwd_kernelINS_13Kernel_traitsIf13__nv_bfloat16S2_S2_fjLj3072ELj1ELj1ELj4ELj16ENS_18Kernel_traits_baseILj3072EfS2_S2_S2_fjLj128EEEEELb1ELb0ELb0ELb0EEEvNS_9FwdParamsE)
        /*1868*/ 	.word	0x00000000


	//----- nvinfo : EIATTR_MIN_STACK_SIZE
	.align		4
.L_1050:
        /*186c*/ 	.byte	0x04, 0x12
        /*186e*/ 	.short	(.L_1052 - .L_1051)
	.align		4
.L_1051:
        /*1870*/ 	.word	index@(_ZN10layer_norm13ln_fwd_kernelINS_13Kernel_traitsIf13__nv_bfloat16S2_S2_fjLj3072ELj1ELj1ELj4ELj16ENS_18Kernel_traits_baseILj3072EfS2_S2_S2_fjLj128EEEEELb1ELb0ELb0ELb1EEEvNS_9FwdParamsE)
        /*1874*/ 	.word	0x00000000


	//----- nvinfo : EIATTR_MIN_STACK_SIZE
	.align		4
.L_1052:
        /*1878*/ 	.byte	0x04, 0x12
        /*187a*/ 	.short	(.L_1054 - .L_1053)
	.align		4
.L_1053:
        /*187c*/ 	.word	index@(_ZN10layer_norm13ln_fwd_kernelINS_13Kernel_traitsIf13__nv_bfloat16S2_S2_fjLj3072ELj1ELj1ELj4ELj16ENS_18Kernel_traits_baseILj3072EfS2_S2_S2_fjLj128EEEEELb1ELb0ELb1ELb0EEEvNS_9FwdParamsE)
        /*1880*/ 	.word	0x00000000


	//----- nvinfo : EIATTR_MIN_STACK_SIZE
	.align		4
.L_1054:
        /*1884*/ 	.byte	0x04, 0x12
        /*1886*/ 	.short	(.L_1056 - .L_1055)
	.align		4
.L_1055:
        /*1888*/ 	.word	index@(_ZN10layer_norm13ln_fwd_kernelINS_13Kernel_traitsIf13__nv_bfloat16S2_S2_fjLj3072ELj1ELj1ELj4ELj16ENS_18Kernel_traits_baseILj3072EfS2_S2_S2_fjLj128EEEEELb1ELb0ELb1ELb1EEEvNS_9FwdParamsE)
        /*188c*/ 	.word	0x00000000


	//----- nvinfo : EIATTR_MIN_STACK_SIZE
	.align		4
.L_1056:
        /*1890*/ 	.byte	0x04, 0x12
        /*1892*/ 	.short	(.L_1058 - .L_1057)
	.align		4
.L_1057:
        /*1894*/ 	.word	index@(_ZN10layer_norm13ln_fwd_kernelINS_13Kernel_traitsIf13__nv_bfloat16S2_S2_fjLj3072ELj1ELj1ELj4ELj16ENS_18Kernel_traits_baseILj3072EfS2_S2_S2_fjLj128EEEEELb1ELb1ELb0ELb0EEEvNS_9FwdParamsE)
        /*1898*/ 	.word	0x00000000


	//----- nvinfo : EIATTR_MIN_STACK_SIZE
	.align		4
.L_1058:
        /*189c*/ 	.byte	0x04, 0x12
        /*189e*/ 	.short	(.L_1060 - .L_1059)
	.align		4
.L_1059:
        /*18a0*/ 	.word	index@(_ZN10layer_norm13ln_fwd_kernelINS_13Kernel_traitsIf13__nv_bfloat16S2_S2_fjLj3072ELj1ELj1ELj4ELj16ENS_18Kernel_traits_baseILj3072EfS2_S2_S2_fjLj128EEEEELb1ELb1ELb0ELb1EEEvNS_9FwdParamsE)
        /*18a4*/ 	.word	0x00000000


	//----- nvinfo : EIATTR_MIN_STACK_SIZE
	.align		4
.L_1060:
        /*18a8*/ 	.byte	0x04, 0x12
        /*18aa*/ 	.short	(.L_1062 - .L_1061)
	.align		4
.L_1061:
        /*18ac*/ 	.word	index@(_ZN10layer_norm13ln_fwd_kernelINS_13Kernel_traitsIf13__nv_bfloat16S2_S2_fjLj3072ELj1ELj1ELj4ELj16ENS_18Kernel_traits_baseILj3072EfS2_S2_S2_fjLj128EEEEELb1ELb1ELb1ELb0EEEvNS_9FwdParamsE)
        /*18b0*/ 	.word	0x00000000


	//----- nvinfo : EIATTR_MIN_STACK_SIZE
	.align		4
.L_1062:
        /*18b4*/ 	.byte	0x04, 0x12
        /*18b6*/ 	.short	(.L_1064 - .L_1063)
	.align		4
.L_1063:
        /*18b8*/ 	.word	index@(_ZN10layer_norm13ln_fwd_kernelINS_13Kernel_traitsIf13__nv_bfloat16S2_S2_fjLj3072ELj1ELj1ELj4ELj16ENS_18Kernel_traits_baseILj3072EfS2_S2_S2_fjLj128EEEEELb1ELb1ELb1ELb1EEEvNS_9FwdParamsE)
        /*18bc*/ 	.word	0x00000000


	//----- nvinfo : EIATTR_MIN_STACK_SIZE
	.align		4
.L_1064:
        /*18c0*/ 	.byte	0x04, 0x12
        /*18c2*/ 	.short	(.L_1066 - .L_1065)
	.align		4
.L_1065:
        /*18c4*/ 	.word	index@(_ZN10layer_norm13ln_fwd_kernelINS_13Kernel_traitsI13__nv_bfloat16S2_fS2_fjLj3072ELj1ELj1ELj4ELj16ENS_18Kernel_traits_baseILj3072ES2_S2_fS2_fjLj128EEEEELb0ELb0ELb0ELb0EEEvNS_9FwdParamsE)
        /*18c8*/ 	.word	0x00000000


	//----- nvinfo : EIATTR_MIN_STACK_SIZE
	.align		4
.L_1066:
        /*18cc*/ 	.byte	0x04, 0x12
        /*18ce*/ 	.short	(.L_1068 - .L_1067)
	.align		4
.L_1067:
        /*18d0*/ 	.word	index@(_ZN10layer_norm13ln_fwd_kernelINS_13Kernel_traitsI13__nv_bfloat16S2_fS2_fjLj3072ELj1ELj1ELj4ELj16ENS_18Kernel_traits_baseILj3072ES2_S2_fS2_fjLj128EEEEELb0ELb0ELb0ELb1EEEvNS_9FwdParamsE)
        /*18d4*/ 	.word	0x00000000


	//----- nvinfo : EIATTR_MIN_STACK_SIZE
	.align		4
.L_1068:
        /*18d8*/ 	.byte	0x04, 0x12
        /*18da*/ 	.short	(.L_1070 - .L_1069)
	.align		4
.L_1069:
        /*18dc*/ 	.word	index@(_ZN10layer_norm13ln_fwd_kernelINS_13Kernel_traitsI13__nv_bfloat16S2_fS2_fjLj3072ELj1ELj1ELj4ELj16ENS_18Kernel_traits_baseILj3072ES2_S2_fS2_fjLj128EEEEELb0ELb0ELb1ELb0EEEvNS_9FwdParamsE)
        /*18e0*/ 	.word	0x00000000


	//----- nvinfo : EIATTR_MIN_STACK_SIZE
	.align		4
.L_1070:
        /*18e4*/ 	.byte	0x04, 0x12
        /*18e6*/ 	.short	(.L_1072 - .L_1071)
	.align		4
.L_1071:
        /*18e8*/ 	.word	index@(_ZN10layer_norm13ln_fwd_kernelINS_13Kernel_traitsI13__nv_bfloat16S2_fS2_fjLj3072ELj1ELj1ELj4ELj16ENS_18Kernel_traits_baseILj3072ES2_S2_fS2_fjLj128EEEEELb0ELb0ELb1ELb1EEEvNS_9FwdParamsE)
        /*18ec*/ 	.word	0x00000000


	//----- nvinfo : EIATTR_MIN_STACK_SIZE
	.align		4
.L_1072:
        /*18f0*/ 	.byte	0x04, 0x12
        /*18f2*/ 	.short	(.L_1074 - .L_1073)
	.align		4
.L_1073:
        /*18f4*/ 	.word	index@(_ZN10layer_norm13ln_fwd_kernelINS_13Kernel_traitsI13__nv_bfloat16S2_fS2_fjLj3072ELj1ELj1ELj4ELj16ENS_18Kernel_traits_baseILj3072ES2_S2_fS2_fjLj128EEEEELb0ELb1ELb0ELb0EEEvNS_9FwdParamsE)
        /*18f8*/ 	.word	0x00000000


	//----- nvinfo : EIATTR_MIN_STACK_SIZE
	.align		4
.L_1074:
        /*18fc*/ 	.byte	0x04, 0x12
        /*18fe*/ 	.short	(.L_1076 - .L_1075)
	.align		4
.L_1075:
        /*1900*/ 	.word	index@(_ZN10layer_norm13ln_fwd_kernelINS_13Kernel_traitsI13__nv_bfloat16S2_fS2_fjLj3072ELj1ELj1ELj4ELj16ENS_18Kernel_traits_baseILj3072ES2_S2_fS2_fjLj128EEEEELb0ELb1ELb0ELb1EEEvNS_9FwdParamsE)
        /*1904*/ 	.word	0x00000000


	//----- nvinfo : EIATTR_MIN_STACK_SIZE
	.align		4
.L_1076:
        /*1908*/ 	.byte	0x04, 0x12
        /*190a*/ 	.short	(.L_1078 - .L_1077)
	.align		4
.L_1077:
        /*190c*/ 	.word	index@(_ZN10layer_norm13ln_fwd_kernelINS_13Kernel_traitsI13__nv_bfloat16S2_fS2_fjLj3072ELj1ELj1ELj4ELj16ENS_18Kernel_traits_baseILj3072ES2_S2_fS2_fjLj128EEEEELb0ELb1ELb1ELb0EEEvNS_9FwdParamsE)
        /*1910*/ 	.word	0x00000000


	//----- nvinfo : EIATTR_MIN_STACK_SIZE
	.align		4
.L_1078:
        /*1914*/ 	.byte	0x04, 0x12
        /*1916*/ 	.short	(.L_1080 - .L_1079)
	.align		4
.L_1079:
        /*1918*/ 	.word	index@(_ZN10layer_norm13ln_fwd_kernelINS_13Kernel_traitsI13__nv_bfloat16S2_fS2_fjLj3072ELj1ELj1ELj4ELj16ENS_18Kernel_traits_baseILj3072ES2_S2_fS2_fjLj128EEEEELb0ELb1ELb1ELb1EEEvNS_9FwdParamsE)
        /*191c*/ 	.word	0x00000000


	//----- nvinfo : EIATTR_MIN_STACK_SIZE
	.align		4
.L_1080:
        /*1920*/ 	.byte	0x04, 0x12
        /*1922*/ 	.short	(.L_1082 - .L_1081)
	.align		4
.L_1081:
        /*1924*/ 	.word	index@(_ZN10layer_norm13ln_fwd_kernelINS_13Kernel_traitsI13__nv_bfloat16S2_fS2_fjLj3072ELj1ELj1ELj4ELj16ENS_18Kernel_traits_baseILj3072ES2_S2_fS2_fjLj128EEEEELb1ELb0ELb0ELb0EEEvNS_9FwdParamsE)
        /*1928*/ 	.word	0x00000000


	//----- nvinfo : EIATTR_MIN_STACK_SIZE
	.align		4
.L_1082:
        /*192c*/ 	.byte	0x04, 0x12
        /*192e*/ 	.short	(.L_1084 - .L_1083)
	.align		4
.L_1083:
        /*1930*/ 	.word	index@(_ZN10layer_norm13ln_fwd_kernelINS_13Kernel_traitsI13__nv_bfloat16S2_fS2_fjLj3072ELj1ELj1ELj4ELj16ENS_18Kernel_traits_baseILj3072ES2_S2_fS2_fjLj128EEEEELb1ELb0ELb0ELb1EEEvNS_9FwdParamsE)
        /*1934*/ 	.word	0x00000000


	//----- nvinfo : EIATTR_MIN_STACK_SIZE
	.align		4
.L_1084:
        /*1938*/ 	.byte	0x04, 0x12
        /*193a*/ 	.short	(.L_1086 - .L_1085)
	.align		4
.L_1085:
        /*193c*/ 	.word	index@(_ZN10layer_norm13ln_fwd_kernelINS_13Kernel_traitsI13__nv_bfloat16S2_fS2_fjLj3072ELj1ELj1ELj4ELj16ENS_18Kernel_traits_baseILj3072ES2_S2_fS2_fjLj128EEEEELb1ELb0ELb1ELb0EEEvNS_9FwdParamsE)
        /*1940*/ 	.word	0x00000000


	//----- nvinfo : EIATTR_MIN_STACK_SIZE
	.align		4
.L_1086:
        /*1944*/ 	.byte	0x04, 0x12
        /*1946*/ 	.short	(.L_1088 - .L_1087)
	.align		4
.L_1087:
        /*1948*/ 	.word	index@(_ZN10layer_norm13ln_fwd_kernelINS_13Kernel_traitsI13__nv_bfloat16S2_fS2_fjLj3072ELj1ELj1ELj4ELj16ENS_18Kernel_traits_baseILj3072ES2_S2_fS2_fjLj128EEEEELb1ELb0ELb1ELb1EEEvNS_9FwdParamsE)
        /*194c*/ 	.word	0x00000000


	//----- nvinfo : EIATTR_MIN_STACK_SIZE
	.align		4
.L_1088:
        /*1950*/ 	.byte	0x04, 0x12
        /*1952*/ 	.short	(.L_1090 - .L_1089)
	.align		4
.L_1089:
        /*1954*/ 	.word	index@(_ZN10layer_norm13ln_fwd_kernelINS_13Kernel_traitsI13__nv_bfloat16S2_fS2_fjLj3072ELj1ELj1ELj4ELj16ENS_18Kernel_traits_baseILj3072ES2_S2_fS2_fjLj128EEEEELb1ELb1ELb0ELb0EEEvNS_9FwdParamsE)
        /*1958*/ 	.word	0x00000000


	//----- nvinfo : EIATTR_MIN_STACK_SIZE
	.align		4
.L_1090:
        /*195c*/ 	.byte	0x04, 0x12
        /*195e*/ 	.short	(.L_1092 - .L_1091)
	.align		4
.L_1091:
        /*1960*/ 	.word	index@(_ZN10layer_norm13ln_fwd_kernelINS_13Kernel_traitsI13__nv_bfloat16S2_fS2_fjLj3072ELj1ELj1ELj4ELj16ENS_18Kernel_traits_baseILj3072ES2_S2_fS2_fjLj128EEEEELb1ELb1ELb0ELb1EEEvNS_9FwdParamsE)
        /*1964*/ 	.word	0x00000000


	//----- nvinfo : EIATTR_MIN_STACK_SIZE
	.align		4
.L_1092:
        /*1968*/ 	.byte	0x04, 0x12
        /*196a*/ 	.short	(.L_1094 - .L_1093)
	.align		4
.L_1093:
        /*196c*/ 	.word	index@(_ZN10layer_norm13ln_fwd_kernelINS_13Kernel_traitsI13__nv_bfloat16S2_fS2_fjLj3072ELj1ELj1ELj4ELj16ENS_18Kernel_traits_baseILj3072ES2_S2_fS2_fjLj128EEEEELb1ELb1ELb1ELb0EEEvNS_9FwdParamsE)
        /*1970*/ 	.word	0x00000000


	//----- nvinfo : EIATTR_MIN_STACK_SIZE
	.align		4
.L_1094:
        /*1974*/ 	.byte	0x04, 0x12
        /*1976*/ 	.short	(.L_1096 - .L_1095)
	.align		4
.L_1095:
        /*1978*/ 	.word	index@(_ZN10layer_norm13ln_fwd_kernelINS_13Kernel_traitsI13__nv_bfloat16S2_fS2_fjLj3072ELj1ELj1ELj4ELj16ENS_18Kernel_traits_baseILj3072ES2_S2_fS2_fjLj128EEEEELb1ELb1ELb1ELb1EEEvNS_9FwdParamsE)
        /*197c*/ 	.word	0x00000000


	//----- nvinfo : EIATTR_MIN_STACK_SIZE
	.align		4
.L_1096:
        /*1980*/ 	.byte	0x04, 0x12
        /*1982*/ 	.short	(.L_1098 - .L_1097)
	.align		4
.L_1097:
        /*1984*/ 	.word	index@(_ZN10layer_norm13ln_fwd_kernelINS_13Kernel_traitsIf13__nv_bfloat16fS2_fjLj3072ELj1ELj1ELj4ELj16ENS_18Kernel_traits_baseILj3072EfS2_fS2_fjLj128EEEEELb0ELb0ELb0ELb0EEEvNS_9FwdParamsE)
        /*1988*/ 	.word	0x00000000


	//----- nvinfo : EIATTR_MIN_STACK_SIZE
	.align		4
.L_1098:
        /*198c*/ 	.byte	0x04, 0x12
        /*198e*/ 	.short	(.L_1100 - .L_1099)
	.align		4
.L_1099:
        /*1990*/ 	.word	index@(_ZN10layer_norm13ln_fwd_kernelINS_13Kernel_traitsIf13__nv_bfloat16fS2_fjLj3072ELj1ELj1ELj4ELj16ENS_18Kernel_traits_baseILj3072EfS2_fS2_fjLj128EEEEELb0ELb0ELb0ELb1EEEvNS_9FwdParamsE)
        /*1994*/ 	.word	0x00000000


	//----- nvinfo : EIATTR_MIN_STACK_SIZE
	.align		4
.L_1100:
        /*1998*/ 	.byte	0x04, 0x12
        /*199a*/ 	.short	(.L_1102 - .L_1101)
	.align		4
.L_1101:
        /*199c*/ 	.word	index@(_ZN10layer_norm13ln_fwd_kernelINS_13Kernel_traitsIf13__nv_bfloat16fS2_fjLj3072ELj1ELj1ELj4ELj16ENS_18Kernel_traits_baseILj3072EfS2_fS2_fjLj128EEEEELb0ELb0ELb1ELb0EEEvNS_9FwdParamsE)
        /*19a0*/ 	.word	0x00000000


	//----- nvinfo : EIATTR_MIN_STACK_SIZE
	.align		4
.L_1102:
        /*19a4*/ 	.byte	0x04, 0x12
        /*19a6*/ 	.short	(.L_1104 - .L_1103)
	.align		4
.L_1103:
        /*19a8*/ 	.word	index@(_ZN10layer_norm13ln_fwd_kernelINS_13Kernel_traitsIf13__nv_bfloat16fS2_fjLj3072ELj1ELj1ELj4ELj16ENS_18Kernel_traits_baseILj3072EfS2_fS2_fjLj128EEEEELb0ELb0ELb1ELb1EEEvNS_9FwdParamsE)
        /*19ac*/ 	.word	0x00000000


	//----- nvinfo : EIATTR_MIN_STACK_SIZE
	.align		4
.L_1104:
        /*19b0*/ 	.byte	0x04, 0x12
        /*19b2*/ 	.short	(.L_1106 - .L_1105)
	.align		4
.L_1105:
        /*19b4*/ 	.word	index@(_ZN10layer_norm13ln_fwd_kernelINS_13Kernel_traitsIf13__nv_bfloat16fS2_fjLj3072ELj1ELj1ELj4ELj16ENS_18Kernel_traits_baseILj3072EfS2_fS2_fjLj128EEEEELb0ELb1ELb0ELb0EEEvNS_9FwdParamsE)
        /*19b8*/ 	.word	0x00000000


	//----- nvinfo : EIATTR_MIN_STACK_SIZE
	.align		4
.L_1106:
        /*19bc*/ 	.byte	0x04, 0x12
        /*19be*/ 	.short	(.L_1108 - .L_1107)
	.align		4
.L_1107:
        /*19c0*/ 	.word	index@(_ZN10layer_norm13ln_fwd_kernelINS_13Kernel_traitsIf13__nv_bfloat16fS2_fjLj3072ELj1ELj1ELj4ELj16ENS_18Kernel_traits_baseILj3072EfS2_fS2_fjLj128EEEEELb0ELb1ELb0ELb1EEEvNS_9FwdParamsE)
        /*19c4*/ 	.word	0x00000000


	//----- nvinfo : EIATTR_MIN_STACK_SIZE
	.align		4
.L_1108:
        /*19c8*/ 	.byte	0x04, 0x12
        /*19ca*/ 	.short	(.L_1110 - .L_1109)
	.align		4
.L_1109:
        /*19cc*/ 	.word	index@(_ZN10layer_norm13ln_fwd_kernelINS_13Kernel_traitsIf13__nv_bfloat16fS2_fjLj3072ELj1ELj1ELj4ELj16ENS_18Kernel_traits_baseILj3072EfS2_fS2_fjLj128EEEEELb0ELb1ELb1ELb0EEEvNS_9FwdParamsE)
        /*19d0*/ 	.word	0x00000000


	//----- nvinfo : EIATTR_MIN_STACK_SIZE
	.align		4
.L_1110:
        /*19d4*/ 	.byte	0x04, 0x12
        /*19d6*/ 	.short	(.L_1112 - .L_1111)
	.align		4
.L_1111:
        /*19d8*/ 	.word	index@(_ZN10layer_norm13ln_fwd_kernelINS_13Kernel_traitsIf13__nv_bfloat16fS2_fjLj3072ELj1ELj1ELj4ELj16ENS_18Kernel_traits_baseILj3072EfS2_fS2_fjLj128EEEEELb0ELb1ELb1ELb1EEEvNS_9FwdParamsE)
        /*19dc*/ 	.word	0x00000000


	//----- nvinfo : EIATTR_MIN_STACK_SIZE
	.align		4
.L_1112:
        /*19e0*/ 	.byte	0x04, 0x12
        /*19e2*/ 	.short	(.L_1114 - .L_1113)
	.align		4
.L_1113:
        /*19e4*/ 	.word	index@(_ZN10layer_norm13ln_fwd_kernelINS_13Kernel_traitsIf13__nv_bfloat16fS2_fjLj3072ELj1ELj1ELj4ELj16ENS_18Kernel_traits_baseILj3072EfS2_fS2_fjLj128EEEEELb1ELb0ELb0ELb0EEEvNS_9FwdParamsE)
        /*19e8*/ 	.word	0x00000000


	//----- nvinfo : EIATTR_MIN_STACK_SIZE
	.align		4
.L_1114:
        /*19ec*/ 	.byte	0x04, 0x12
        /*19ee*/ 	.short	(.L_1116 - .L_1115)
	.align		4
.L_1115:
        /*19f0*/ 	.word	index@(_ZN10layer_norm13ln_fwd_kernelINS_13Kernel_traitsIf13__nv_bfloat16fS2_fjLj3072ELj1ELj1ELj4ELj16ENS_18Kernel_traits_baseILj3072EfS2_fS2_fjLj128EEEEELb1ELb0ELb0ELb1EEEvNS_9FwdParamsE)
        /*19f4*/ 	.word	0x00000000


	//----- nvinfo : EIATTR_MIN_STACK_SIZE
	.align		4
.L_1116:
        /*19f8*/ 	.byte	0x04, 0x12
        /*19fa*/ 	.short	(.L_1118 - .L_1117)
	.align		4
.L_1117:
        /*19fc*/ 	.word	index@(_ZN10layer_norm13ln_fwd_kernelINS_13Kernel_traitsIf13__nv_bfloat16fS2_fjLj3072ELj1ELj1ELj4ELj16ENS_18Kernel_traits_baseILj3072EfS2_fS2_fjLj128EEEEELb1ELb0ELb1ELb0EEEvNS_9FwdParamsE)
        /*1a00*/ 	.word	0x00000000


	//----- nvinfo : EIATTR_MIN_STACK_SIZE
	.align		4
.L_1118:
        /*1a04*/ 	.byte	0x04, 0x12
        /*1a06*/ 	.short	(.L_1120 - .L_1119)
	.align		4
.L_1119:
        /*1a08*/ 	.word	index@(_ZN10layer_norm13ln_fwd_kernelINS_13Kernel_traitsIf13__nv_bfloat16fS2_fjLj3072ELj1ELj1ELj4ELj16ENS_18Kernel_traits_baseILj3072EfS2_fS2_fjLj128EEEEELb1ELb0ELb1ELb1EEEvNS_9FwdParamsE)
        /*1a0c*/ 	.word	0x00000000


	//----- nvinfo : EIATTR_MIN_STACK_SIZE
	.align		4
.L_1120:
        /*1a10*/ 	.byte	0x04, 0x12
        /*1a12*/ 	.short	(.L_1122 - .L_1121)
	.align		4
.L_1121:
        /*1a14*/ 	.word	index@(_ZN10layer_norm13ln_fwd_kernelINS_13Kernel_traitsIf13__nv_bfloat16fS2_fjLj3072ELj1ELj1ELj4ELj16ENS_18Kernel_traits_baseILj3072EfS2_fS2_fjLj128EEEEELb1ELb1ELb0ELb0EEEvNS_9FwdParamsE)
        /*1a18*/ 	.word	0x00000000


	//----- nvinfo : EIATTR_MIN_STACK_SIZE
	.align		4
.L_1122:
        /*1a1c*/ 	.byte	0x04, 0x12
        /*1a1e*/ 	.short	(.L_1124 - .L_1123)
	.align		4
.L_1123:
        /*1a20*/ 	.word	index@(_ZN10layer_norm13ln_fwd_kernelINS_13Kernel_traitsIf13__nv_bfloat16fS2_fjLj3072ELj1ELj1ELj4ELj16ENS_18Kernel_traits_baseILj3072EfS2_fS2_fjLj128EEEEELb1ELb1ELb0ELb1EEEvNS_9FwdParamsE)
        /*1a24*/ 	.word	0x00000000


	//----- nvinfo : EIATTR_MIN_STACK_SIZE
	.align		4
.L_1124:
        /*1a28*/ 	.byte	0x04, 0x12
        /*1a2a*/ 	.short	(.L_1126 - .L_1125)
	.align		4
.L_1125:
        /*1a2c*/ 	.word	index@(_ZN10layer_norm13ln_fwd_kernelINS_13Kernel_traitsIf13__nv_bfloat16fS2_fjLj3072ELj1ELj1ELj4ELj16ENS_18Kernel_traits_baseILj3072EfS2_fS2_fjLj128EEEEELb1ELb1ELb1ELb0EEEvNS_9FwdParamsE)
        /*1a30*/ 	.word	0x00000000


	//----- nvinfo : EIATTR_MIN_STACK_SIZE
	.align		4
.L_1126:
        /*1a34*/ 	.byte	0x04, 0x12
        /*1a36*/ 	.short	(.L_1128 - .L_1127)
	.align		4
.L_1127:
        /*1a38*/ 	.word	index@(_ZN10layer_norm13ln_fwd_kernelINS_13Kernel_traitsIf13__nv_bfloat16fS2_fjLj3072ELj1ELj1ELj4ELj16ENS_18Kernel_traits_baseILj3072EfS2_fS2_fjLj128EEEEELb1ELb1ELb1ELb1EEEvNS_9FwdParamsE)
        /*1a3c*/ 	.word	0x00000000


	//----- nvinfo : EIATTR_MIN_STACK_SIZE
	.align		4
.L_1128:
        /*1a40*/ 	.byte	0x04, 0x12
        /*1a42*/ 	.short	(.L_1130 - .L_1129)
	.align		4
.L_1129:
        /*1a44*/ 	.word	index@(_ZN10layer_norm13ln_fwd_kernelINS_13Kernel_traitsIf6__halfS2_S2_fjLj3072ELj1ELj1ELj4ELj16ENS_18Kernel_traits_baseILj3072EfS2_S2_S2_fjLj128EEEEELb0ELb0ELb0ELb0EEEvNS_9FwdParamsE)
        /*1a48*/ 	.word	0x00000000


	//----- nvinfo : EIATTR_MIN_STACK_SIZE
	.align		4
.L_1130:
        /*1a4c*/ 	.byte	0x04, 0x12
        /*1a4e*/ 	.short	(.L_1132 - .L_1131)
	.align		4
.L_1131:
        /*1a50*/ 	.word	index@(_ZN10layer_norm13ln_fwd_kernelINS_13Kernel_traitsIf6__halfS2_S2_fjLj3072ELj1ELj1ELj4ELj16ENS_18Kernel_traits_baseILj3072EfS2_S2_S2_fjLj128EEEEELb0ELb0ELb0ELb1EEEvNS_9FwdParamsE)
        /*1a54*/ 	.word	0x00000000


	//----- nvinfo : EIATTR_MIN_STACK_SIZE
	.align		4
.L_1132:
        /*1a58*/ 	.byte	0x04, 0x12
        /*1a5a*/ 	.short	(.L_1134 - .L_1133)
	.align		4
.L_1133:
        /*1a5c*/ 	.word	index@(_ZN10layer_norm13ln_fwd_kernelINS_13Kernel_traitsIf6__halfS2_S2_fjLj3072ELj1ELj1ELj4ELj16ENS_18Kernel_traits_baseILj3072EfS2_S2_S2_fjLj128EEEEELb0ELb0ELb1ELb0EEEvNS_9FwdParamsE)
        /*1a60*/ 	.word	0x00000000


	//----- nvinfo : EIATTR_MIN_STACK_SIZE
	.align		4
.L_1134:
        /*1a64*/ 	.byte	0x04, 0x12
        /*1a66*/ 	.short	(.L_1136 - .L_1135)
	.align		4
.L_1135:
        /*1a68*/ 	.word	index@(_ZN10layer_norm13ln_fwd_kernelINS_13Kernel_traitsIf6__halfS2_S2_fjLj3072ELj1ELj1ELj4ELj16ENS_18Kernel_traits_baseILj3072EfS2_S2_S2_fjLj128EEEEELb0ELb0ELb1ELb1EEEvNS_9FwdParamsE)
        /*1a6c*/ 	.word	0x00000000


	//----- nvinfo : EIATTR_MIN_STACK_SIZE
	.align		4
.L_1136:
        /*1a70*/ 	.byte	0x04, 0x12
        /*1a72*/ 	.short	(.L_1138 - .L_1137)
	.align		4
.L_1137:
        /*1a74*/ 	.word	index@(_ZN10layer_norm13ln_fwd_kernelINS_13Kernel_traitsIf6__halfS2_S2_fjLj3072ELj1ELj1ELj4ELj16ENS_18Kernel_traits_baseILj3072EfS2_S2_S2_fjLj128EEEEELb0ELb1ELb0ELb0EEEvNS_9FwdParamsE)
        /*1a78*/ 	.word	0x00000000


	//----- nvinfo : EIATTR_MIN_STACK_SIZE
	.align		4
.L_1138:
        /*1a7c*/ 	.byte	0x04, 0x12
        /*1a7e*/ 	.short	(.L_1140 - .L_1139)
	.align		4
.L_1139:
        /*1a80*/ 	.word	index@(_ZN10layer_norm13ln_fwd_kernelINS_13Kernel_traitsIf6__halfS2_S2_fjLj3072ELj1ELj1ELj4ELj16ENS_18Kernel_traits_baseILj3072EfS2_S2_S2_fjLj128EEEEELb0ELb1ELb0ELb1EEEvNS_9FwdParamsE)
        /*1a84*/ 	.word	0x00000000


	//----- nvinfo : EIATTR_MIN_STACK_SIZE
	.align		4
.L_1140:
        /*1a88*/ 	.byte	0x04, 0x12
        /*1a8a*/ 	.short	(.L_1142 - .L_1141)
	.align		4
.L_1141:
        /*1a8c*/ 	.word	index@(_ZN10layer_norm13ln_fwd_kernelINS_13Kernel_traitsIf6__halfS2_S2_fjLj3072ELj1ELj1ELj4ELj16ENS_18Kernel_traits_baseILj3072EfS2_S2_S2_fjLj128EEEEELb0ELb1ELb1ELb0EEEvNS_9FwdParamsE)
        /*1a90*/ 	.word	0x00000000


	//----- nvinfo : EIATTR_MIN_STACK_SIZE
	.align		4
.L_1142:
        /*1a94*/ 	.byte	0x04, 0x12
        /*1a96*/ 	.short	(.L_1144 - .L_1143)
	.align		4
.L_1143:
        /*1a98*/ 	.word	index@(_ZN10layer_norm13ln_fwd_kernelINS_13Kernel_traitsIf6__halfS2_S2_fjLj3072ELj1ELj1ELj4ELj16ENS_18Kernel_traits_baseILj3072EfS2_S2_S2_fjLj128EEEEELb0ELb1ELb1ELb1EEEvNS_9FwdParamsE)
        /*1a9c*/ 	.word	0x00000000


	//----- nvinfo : EIATTR_MIN_STACK_SIZE
	.align		4
.L_1144:
        /*1aa0*/ 	.byte	0x04, 0x12
        /*1aa2*/ 	.short	(.L_1146 - .L_1145)
	.align		4
.L_1145:
        /*1aa4*/ 	.word	index@(_ZN10layer_norm13ln_fwd_kernelINS_13Kernel_traitsIf6__halfS2_S2_fjLj3072ELj1ELj1ELj4ELj16ENS_18Kernel_traits_baseILj3072EfS2_S2_S2_fjLj128EEEEELb1ELb0ELb0ELb0EEEvNS_9FwdParamsE)
        /*1aa8*/ 	.word	0x00000000


	//----- nvinfo : EIATTR_MIN_STACK_SIZE
	.align		4
.L_1146:
        /*1aac*/ 	.byte	0x04, 0x12
        /*1aae*/ 	.short	(.L_1148 - .L_1147)
	.align		4
.L_1147:
        /*1ab0*/ 	.word	index@(_ZN10layer_norm13ln_fwd_kernelINS_13Kernel_traitsIf6__halfS2_S2_fjLj3072ELj1ELj1ELj4ELj16ENS_18Kernel_traits_baseILj3072EfS2_S2_S2_fjLj128EEEEELb1ELb0ELb0ELb1EEEvNS_9FwdParamsE)
        /*1ab4*/ 	.word	0x00000000


	//----- nvinfo : EIATTR_MIN_STACK_SIZE
	.align		4
.L_1148:
        /*1ab8*/ 	.byte	0x04, 0x12
        /*1aba*/ 	.short	(.L_1150 - .L_1149)
	.align		4
.L_1149:
        /*1abc*/ 	.word	index@(_ZN10layer_norm13ln_fwd_kernelINS_13Kernel_traitsIf6__halfS2_S2_fjLj3072ELj1ELj1ELj4ELj16ENS_18Kernel_traits_baseILj3072EfS2_S2_S2_fjLj128EEEEELb1ELb0ELb1ELb0EEEvNS_9FwdParamsE)
        /*1ac0*/ 	.word	0x00000000


	//----- nvinfo : EIATTR_MIN_STACK_SIZE
	.align		4
.L_1150:
        /*1ac4*/ 	.byte	0x04, 0x12
        /*1ac6*/ 	.short	(.L_1152 - .L_1151)
	.align		4
.L_1151:
        /*1ac8*/ 	.word	index@(_ZN10layer_norm13ln_fwd_kernelINS_13Kernel_traitsIf6__halfS2_S2_fjLj3072ELj1ELj1ELj4ELj16ENS_18Kernel_traits_baseILj3072EfS2_S2_S2_fjLj128EEEEELb1ELb0ELb1ELb1EEEvNS_9FwdParamsE)
        /*1acc*/ 	.word	0x00000000


	//----- nvinfo : EIATTR_MIN_STACK_SIZE
	.align		4
.L_1152:
        /*1ad0*/ 	.byte	0x04, 0x12
        /*1ad2*/ 	.short	(.L_1154 - .L_1153)
	.align		4
.L_1153:
        /*1ad4*/ 	.word	index@(_ZN10layer_norm13ln_fwd_kernelINS_13Kernel_traitsIf6__halfS2_S2_fjLj3072ELj1ELj1ELj4ELj16ENS_18Kernel_traits_baseILj3072EfS2_S2_S2_fjLj128EEEEELb1ELb1ELb0ELb0EEEvNS_9FwdParamsE)
        /*1ad8*/ 	.word	0x00000000


	//----- nvinfo : EIATTR_MIN_STACK_SIZE
	.align		4
.L_1154:
        /*1adc*/ 	.byte	0x04, 0x12
        /*1ade*/ 	.short	(.L_1156 - .L_1155)
	.align		4
.L_1155:
        /*1ae0*/ 	.word	index@(_ZN10layer_norm13ln_fwd_kernelINS_13Kernel_traitsIf6__halfS2_S2_fjLj3072ELj1ELj1ELj4ELj16ENS_18Kernel_traits_baseILj3072EfS2_S2_S2_fjLj128EEEEELb1ELb1ELb0ELb1EEEvNS_9FwdParamsE)
        /*1ae4*/ 	.word	0x00000000


	//----- nvinfo : EIATTR_MIN_STACK_SIZE
	.align		4
.L_1156:
        /*1ae8*/ 	.byte	0x04, 0x12
        /*1aea*/ 	.short	(.L_1158 - .L_1157)
	.align		4
.L_1157:
        /*1aec*/ 	.word	index@(_ZN10layer_norm13ln_fwd_kernelINS_13Kernel_traitsIf6__halfS2_S2_fjLj3072ELj1ELj1ELj4ELj16ENS_18Kernel_traits_baseILj3072EfS2_S2_S2_fjLj128EEEEELb1ELb1ELb1ELb0EEEvNS_9FwdParamsE)
        /*1af0*/ 	.word	0x00000000


	//----- nvinfo : EIATTR_MIN_STACK_SIZE
	.align		4
.L_1158:
        /*1af4*/ 	.byte	0x04, 0x12
        /*1af6*/ 	.short	(.L_1160 - .L_1159)
	.align		4
.L_1159:
        /*1af8*/ 	.word	index@(_ZN10layer_norm13ln_fwd_kernelINS_13Kernel_traitsIf6__halfS2_S2_fjLj3072ELj1ELj1ELj4ELj16ENS_18Kernel_traits_baseILj3072EfS2_S2_S2_fjLj128EEEEELb1ELb1ELb1ELb1EEEvNS_9FwdParamsE)
        /*1afc*/ 	.word	0x00000000


	//----- nvinfo : EIATTR_MIN_STACK_SIZE
	.align		4
.L_1160:
        /*1b00*/ 	.byte	0x04, 0x12
        /*1b02*/ 	.short	(.L_1162 - .L_1161)
	.align		4
.L_1161:
        /*1b04*/ 	.word	index@(_ZN10layer_norm13ln_fwd_kernelINS_13Kernel_traitsI6__halfS2_fS2_fjLj3072ELj1ELj1ELj4ELj16ENS_18Kernel_traits_baseILj3072ES2_S2_fS2_fjLj128EEEEELb0ELb0ELb0ELb0EEEvNS_9FwdParamsE)
        /*1b08*/ 	.word	0x00000000


	//----- nvinfo : EIATTR_MIN_STACK_SIZE
	.align		4
.L_1162:
        /*1b0c*/ 	.byte	0x04, 0x12
        /*1b0e*/ 	.short	(.L_1164 - .L_1163)
	.align		4
.L_1163:
        /*1b10*/ 	.word	index@(_ZN10layer_norm13ln_fwd_kernelINS_13Kernel_traitsI6__halfS2_fS2_fjLj3072ELj1ELj1ELj4ELj16ENS_18Kernel_traits_baseILj3072ES2_S2_fS2_fjLj128EEEEELb0ELb0ELb0ELb1EEEvNS_9FwdParamsE)
        /*1b14*/ 	.word	0x00000000


	//----- nvinfo : EIATTR_MIN_STACK_SIZE
	.align		4
.L_1164:
        /*1b18*/ 	.byte	0x04, 0x12
        /*1b1a*/ 	.short	(.L_1166 - .L_1165)
	.align		4
.L_1165:
        /*1b1c*/ 	.word	index@(_ZN10layer_norm13ln_fwd_kernelINS_13Kernel_traitsI6__halfS2_fS2_fjLj3072ELj1ELj1ELj4ELj16ENS_18Kernel_traits_baseILj3072ES2_S2_fS2_fjLj128EEEEELb0ELb0ELb1ELb0EEEvNS_9FwdParamsE)
        /*1b20*/ 	.word	0x00000000


	//----- nvinfo : EIATTR_MIN_STACK_SIZE
	.align		4
.L_1166:
        /*1b24*/ 	.byte	0x04, 0x12
        /*1b26*/ 	.short	(.L_1168 - .L_1167)
	.align		4
.L_1167:
        /*1b28*/ 	.word	index@(_ZN10layer_norm13ln_fwd_kernelINS_13Kernel_traitsI6__halfS2_fS2_fjLj3072ELj1ELj1ELj4ELj16ENS_18Kernel_traits_baseILj3072ES2_S2_fS2_fjLj128EEEEELb0ELb0ELb1ELb1EEEvNS_9FwdParamsE)
        /*1b2c*/ 	.word	0x00000000


	//----- nvinfo : EIATTR_MIN_STACK_SIZE
	.align		4
.L_1168:
        /*1b30*/ 	.byte	0x04, 0x12
        /*1b32*/ 	.short	(.L_1170 - .L_1169)
	.align		4
.L_1169:
        /*1b34*/ 	.word	index@(_ZN10layer_norm13ln_fwd_kernelINS_13Kernel_traitsI6__halfS2_fS2_fjLj3072ELj1ELj1ELj4ELj16ENS_18Kernel_traits_baseILj3072ES2_S2_fS2_fjLj128EEEEELb0ELb1ELb0ELb0EEEvNS_9FwdParamsE)
        /*1b38*/ 	.word	0x00000000


	//----- nvinfo : EIATTR_MIN_STACK_SIZE
	.align		4
.L_1170:
        /*1b3c*/ 	.byte	0x04, 0x12
        /*1b3e*/ 	.short	(.L_1172 - .L_1171)
	.align		4
.L_1171:
        /*1b40*/ 	.word	index@(_ZN10layer_norm13ln_fwd_kernelINS_13Kernel_traitsI6__halfS2_fS2_fjLj3072ELj1ELj1ELj4ELj16ENS_18Kernel_traits_baseILj3072ES2_S2_fS2_fjLj128EEEEELb0ELb1ELb0ELb1EEEvNS_9FwdParamsE)
        /*1b44*/ 	.word	0x00000000


	//----- nvinfo : EIATTR_MIN_STACK_SIZE
	.align		4
.L_1172:
        /*1b48*/ 	.byte	0x04, 0x12
        /*1b4a*/ 	.short	(.L_1174 - .L_1173)
	.align		4
.L_1173:
        /*1b4c*/ 	.word	index@(_ZN10layer_norm13ln_fwd_kernelINS_13Kernel_traitsI6__halfS2_fS2_fjLj3072ELj1ELj1ELj4ELj16ENS_18Kernel_traits_baseILj3072ES2_S2_fS2_fjLj128EEEEELb0ELb1ELb1ELb0EEEvNS_9FwdParamsE)
        /*1b50*/ 	.word	0x00000000


	//----- nvinfo : EIATTR_MIN_STACK_SIZE
	.align		4
.L_1174:
        /*1b54*/ 	.byte	0x04, 0x12
        /*1b56*/ 	.short	(.L_1176 - .L_1175)
	.align		4
.L_1175:
        /*1b58*/ 	.word	index@(_ZN10layer_norm13ln_fwd_kernelINS_13Kernel_traitsI6__halfS2_fS2_fjLj3072ELj1ELj1ELj4ELj16ENS_18Kernel_traits_baseILj3072ES2_S2_fS2_fjLj128EEEEELb0ELb1ELb1ELb1EEEvNS_9FwdParamsE)
        /*1b5c*/ 	.word	0x00000000


	//----- nvinfo : EIATTR_MIN_STACK_SIZE
	.align		4
.L_1176:
        /*1b60*/ 	.byte	0x04, 0x12
        /*1b62*/ 	.short	(.L_1178 - .L_1177)
	.align		4
.L_1177:
        /*1b64*/ 	.word	index@(_ZN10layer_norm13ln_fwd_kernelINS_13Kernel_traitsI6__halfS2_fS2_fjLj3072ELj1ELj1ELj4ELj16ENS_18Kernel_traits_baseILj3072ES2_S2_fS2_fjLj128EEEEELb1ELb0ELb0ELb0EEEvNS_9FwdParamsE)
        /*1b68*/ 	.word	0x00000000


	//----- nvinfo : EIATTR_MIN_STACK_SIZE
	.align		4
.L_1178:
        /*1b6c*/ 	.byte	0x04, 0x12
        /*1b6e*/ 	.short	(.L_1180 - .L_1179)
	.align		4
.L_1179:
        /*1b70*/ 	.word	index@(_ZN10layer_norm13ln_fwd_kernelINS_13Kernel_traitsI6__halfS2_fS2_fjLj3072ELj1ELj1ELj4ELj16ENS_18Kernel_traits_baseILj3072ES2_S2_fS2_fjLj128EEEEELb1ELb0ELb0ELb1EEEvNS_9FwdParamsE)
        /*1b74*/ 	.word	0x00000000


	//----- nvinfo : EIATTR_MIN_STACK_SIZE
	.align		4
.L_1180:
        /*1b78*/ 	.byte	0x04, 0x12
        /*1b7a*/ 	.short	(.L_1182 - .L_1181)
	.align		4
.L_1181:
        /*1b7c*/ 	.word	index@(_ZN10layer_norm13ln_fwd_kernelINS_13Kernel_traitsI6__halfS2_fS2_fjLj3072ELj1ELj1ELj4ELj16ENS_18Kernel_traits_baseILj3072ES2_S2_fS2_fjLj128EEEEELb1ELb0ELb1ELb0EEEvNS_9FwdParamsE)
        /*1b80*/ 	.word	0x00000000


	//----- nvinfo : EIATTR_MIN_STACK_SIZE
	.align		4
.L_1182:
        /*1b84*/ 	.byte	0x04, 0x12
        /*1b86*/ 	.short	(.L_1184 - .L_1183)
	.align		4
.L_1183:
        /*1b88*/ 	.word	index@(_ZN10layer_norm13ln_fwd_kernelINS_13Kernel_traitsI6__halfS2_fS2_fjLj3072ELj1ELj1ELj4ELj16ENS_18Kernel_traits_baseILj3072ES2_S2_fS2_fjLj128EEEEELb1ELb0ELb1ELb1EEEvNS_9FwdParamsE)
        /*1b8c*/ 	.word	0x00000000


	//----- nvinfo : EIATTR_MIN_STACK_SIZE
	.align		4
.L_1184:
        /*1b90*/ 	.byte	0x04, 0x12
        /*1b92*/ 	.short	(.L_1186 - .L_1185)
	.align		4
.L_1185:
        /*1b94*/ 	.word	index@(_ZN10layer_norm13ln_fwd_kernelINS_13Kernel_traitsI6__halfS2_fS2_fjLj3072ELj1ELj1ELj4ELj16ENS_18Kernel_traits_baseILj3072ES2_S2_fS2_fjLj128EEEEELb1ELb1ELb0ELb0EEEvNS_9FwdParamsE)
        /*1b98*/ 	.word	0x00000000


	//----- nvinfo : EIATTR_MIN_STACK_SIZE
	.align		4
.L_1186:
        /*1b9c*/ 	.byte	0x04, 0x12
        /*1b9e*/ 	.short	(.L_1188 - .L_1187)
	.align		4
.L_1187:
        /*1ba0*/ 	.word	index@(_ZN10layer_norm13ln_fwd_kernelINS_13Kernel_traitsI6__halfS2_fS2_fjLj3072ELj1ELj1ELj4ELj16ENS_18Kernel_traits_baseILj3072ES2_S2_fS2_fjLj128EEEEELb1ELb1ELb0ELb1EEEvNS_9FwdParamsE)
        /*1ba4*/ 	.word	0x00000000


	//----- nvinfo : EIATTR_MIN_STACK_SIZE
	.align		4
.L_1188:
        /*1ba8*/ 	.byte	0x04, 0x12
        /*1baa*/ 	.short	(.L_1190 - .L_1189)
	.align		4
.L_1189:
        /*1bac*/ 	.word	index@(_ZN10layer_norm13ln_fwd_kernelINS_13Kernel_traitsI6__halfS2_fS2_fjLj3072ELj1ELj1ELj4ELj16ENS_18Kernel_traits_baseILj3072ES2_S2_fS2_fjLj128EEEEELb1ELb1ELb1ELb0EEEvNS_9FwdParamsE)
        /*1bb0*/ 	.word	0x00000000


	//----- nvinfo : EIATTR_MIN_STACK_SIZE
	.align		4
.L_1190:
        /*1bb4*/ 	.byte	0x04, 0x12
        /*1bb6*/ 	.short	(.L_1192 - .L_1191)
	.align		4
.L_1191:
        /*1bb8*/ 	.word	index@(_ZN10layer_norm13ln_fwd_kernelINS_13Kernel_traitsI6__halfS2_fS2_fjLj3072ELj1ELj1ELj4ELj16ENS_18Kernel_traits_baseILj3072ES2_S2_fS2_fjLj128EEEEELb1ELb1ELb1ELb1EEEvNS_9FwdParamsE)
        /*1bbc*/ 	.word	0x00000000


	//----- nvinfo : EIATTR_MIN_STACK_SIZE
	.align		4
.L_1192:
        /*1bc0*/ 	.byte	0x04, 0x12
        /*1bc2*/ 	.short	(.L_1194 - .L_1193)
	.align		4
.L_1193:
        /*1bc4*/ 	.word	index@(_ZN10layer_norm13ln_fwd_kernelINS_13Kernel_traitsIf6__halffS2_fjLj3072ELj1ELj1ELj4ELj16ENS_18Kernel_traits_baseILj3072EfS2_fS2_fjLj128EEEEELb0ELb0ELb0ELb0EEEvNS_9FwdParamsE)
        /*1bc8*/ 	.word	0x00000000


	//----- nvinfo : EIATTR_MIN_STACK_SIZE
	.align		4
.L_1194:
        /*1bcc*/ 	.byte	0x04, 0x12
        /*1bce*/ 	.short	(.L_1196 - .L_1195)
	.align		4
.L_1195:
        /*1bd0*/ 	.word	index@(_ZN10layer_norm13ln_fwd_kernelINS_13Kernel_traitsIf6__halffS2_fjLj3072ELj1ELj1ELj4ELj16ENS_18Kernel_traits_baseILj3072EfS2_fS2_fjLj128EEEEELb0ELb0ELb0ELb1EEEvNS_9FwdParamsE)
        /*1bd4*/ 	.word	0x00000000


	//----- nvinfo : EIATTR_MIN_STACK_SIZE
	.align		4
.L_1196:
        /*1bd8*/ 	.byte	0x04, 0x12
        /*1bda*/ 	.short	(.L_1198 - .L_1197)
	.align		4
.L_1197:
        /*1bdc*/ 	.word	index@(_ZN10layer_norm13ln_fwd_kernelINS_13Kernel_traitsIf6__halffS2_fjLj3072ELj1ELj1ELj4ELj16ENS_18Kernel_traits_baseILj3072EfS2_fS2_fjLj128EEEEELb0ELb0ELb1ELb0EEEvNS_9FwdParamsE)
        /*1be0*/ 	.word	0x00000000


	//----- nvinfo : EIATTR_MIN_STACK_SIZE
	.align		4
.L_1198:
        /*1be4*/ 	.byte	0x04, 0x12
        /*1be6*/ 	.short	(.L_1200 - .L_1199)
	.align		4
.L_1199:
        /*1be8*/ 	.word	index@(_ZN10layer_norm13ln_fwd_kernelINS_13Kernel_traitsIf6__halffS2_fjLj3072ELj1ELj1ELj4ELj16ENS_18Kernel_traits_baseILj3072EfS2_fS2_fjLj128EEEEELb0ELb0ELb1ELb1EEEvNS_9FwdParamsE)
        /*1bec*/ 	.word	0x00000000


	//----- nvinfo : EIATTR_MIN_STACK_SIZE
	.align		4
.L_1200:
        /*1bf0*/ 	.byte	0x04, 0x12
        /*1bf2*/ 	.short	(.L_1202 - .L_1201)
	.align		4
.L_1201:
        /*1bf4*/ 	.word	index@(_ZN10layer_norm13ln_fwd_kernelINS_13Kernel_traitsIf6__halffS2_fjLj3072ELj1ELj1ELj4ELj16ENS_18Kernel_traits_baseILj3072EfS2_fS2_fjLj128EEEEELb0ELb1ELb0ELb0EEEvNS_9FwdParamsE)
        /*1bf8*/ 	.word	0x00000000


	//----- nvinfo : EIATTR_MIN_STACK_SIZE
	.align		4
.L_1202:
        /*1bfc*/ 	.byte	0x04, 0x12
        /*1bfe*/ 	.short	(.L_1204 - .L_1203)
	.align		4
.L_1203:
        /*1c00*/ 	.word	index@(_ZN10layer_norm13ln_fwd_kernelINS_13Kernel_traitsIf6__halffS2_fjLj3072ELj1ELj1ELj4ELj16ENS_18Kernel_traits_baseILj3072EfS2_fS2_fjLj128EEEEELb0ELb1ELb0ELb1EEEvNS_9FwdParamsE)
        /*1c04*/ 	.word	0x00000000


	//----- nvinfo : EIATTR_MIN_STACK_SIZE
	.align		4
.L_1204:
        /*1c08*/ 	.byte	0x04, 0x12
        /*1c0a*/ 	.short	(.L_1206 - .L_1205)
	.align		4
.L_1205:
        /*1c0c*/ 	.word	index@(_ZN10layer_norm13ln_fwd_kernelINS_13Kernel_traitsIf6__halffS2_fjLj3072ELj1ELj1ELj4ELj16ENS_18Kernel_traits_baseILj3072EfS2_fS2_fjLj128EEEEELb0ELb1ELb1ELb0EEEvNS_9FwdParamsE)
        /*1c10*/ 	.word	0x00000000


	//----- nvinfo : EIATTR_MIN_STACK_SIZE
	.align		4
.L_1206:
        /*1c14*/ 	.byte	0x04, 0x12
        /*1c16*/ 	.short	(.L_1208 - .L_1207)
	.align		4
.L_1207:
        /*1c18*/ 	.word	index@(_ZN10layer_norm13ln_fwd_kernelINS_13Kernel_traitsIf6__halffS2_fjLj3072ELj1ELj1ELj4ELj16ENS_18Kernel_traits_baseILj3072EfS2_fS2_fjLj128EEEEELb0ELb1ELb1ELb1EEEvNS_9FwdParamsE)
        /*1c1c*/ 	.word	0x00000000


	//----- nvinfo : EIATTR_MIN_STACK_SIZE
	.align		4
.L_1208:
        /*1c20*/ 	.byte	0x04, 0x12
        /*1c22*/ 	.short	(.L_1210 - .L_1209)
	.align		4
.L_1209:
        /*1c24*/ 	.word	index@(_ZN10layer_norm13ln_fwd_kernelINS_13Kernel_traitsIf6__halffS2_fjLj3072ELj1ELj1ELj4ELj16ENS_18Kernel_traits_baseILj3072EfS2_fS2_fjLj128EEEEELb1ELb0ELb0ELb0EEEvNS_9FwdParamsE)
        /*1c28*/ 	.word	0x00000000


	//----- nvinfo : EIATTR_MIN_STACK_SIZE
	.align		4
.L_1210:
        /*1c2c*/ 	.byte	0x04, 0x12
        /*1c2e*/ 	.short	(.L_1212 - .L_1211)
	.align		4
.L_1211:
        /*1c30*/ 	.word	index@(_ZN10layer_norm13ln_fwd_kernelINS_13Kernel_traitsIf6__halffS2_fjLj3072ELj1ELj1ELj4ELj16ENS_18Kernel_traits_baseILj3072EfS2_fS2_fjLj128EEEEELb1ELb0ELb0ELb1EEEvNS_9FwdParamsE)
        /*1c34*/ 	.word	0x00000000


	//----- nvinfo : EIATTR_MIN_STACK_SIZE
	.align		4
.L_1212:
        /*1c38*/ 	.byte	0x04, 0x12
        /*1c3a*/ 	.short	(.L_1214 - .L_1213)
	.align		4
.L_1213:
        /*1c3c*/ 	.word	index@(_ZN10layer_norm13ln_fwd_kernelINS_13Kernel_traitsIf6__halffS2_fjLj3072ELj1ELj1ELj4ELj16ENS_18Kernel_traits_baseILj3072EfS2_fS2_fjLj128EEEEELb1ELb0ELb1ELb0EEEvNS_9FwdParamsE)
        /*1c40*/ 	.word	0x00000000


	//----- nvinfo : EIATTR_MIN_STACK_SIZE
	.align		4
.L_1214:
        /*1c44*/ 	.byte	0x04, 0x12
        /*1c46*/ 	.short	(.L_1216 - .L_1215)
	.align		4
.L_1215:
        /*1c48*/ 	.word	index@(_ZN10layer_norm13ln_fwd_kernelINS_13Kernel_traitsIf6__halffS2_fjLj3072ELj1ELj1ELj4ELj16ENS_18Kernel_traits_baseILj3072EfS2_fS2_fjLj128EEEEELb1ELb0ELb1ELb1EEEvNS_9FwdParamsE)
        /*1c4c*/ 	.word	0x00000000


	//----- nvinfo : EIATTR_MIN_STACK_SIZE
	.align		4
.L_1216:
        /*1c50*/ 	.byte	0x04, 0x12
        /*1c52*/ 	.short	(.L_1218 - .L_1217)
	.align		4
.L_1217:
        /*1c54*/ 	.word	index@(_ZN10layer_norm13ln_fwd_kernelINS_13Kernel_traitsIf6__halffS2_fjLj3072ELj1ELj1ELj4ELj16ENS_18Kernel_traits_baseILj3072EfS2_fS2_fjLj128EEEEELb1ELb1ELb0ELb0EEEvNS_9FwdParamsE)
        /*1c58*/ 	.word	0x00000000


	//----- nvinfo : EIATTR_MIN_STACK_SIZE
	.align		4
.L_1218:
        /*1c5c*/ 	.byte	0x04, 0x12
        /*1c5e*/ 	.short	(.L_1220 - .L_1219)
	.align		4
.L_1219:
        /*1c60*/ 	.word	index@(_ZN10layer_norm13ln_fwd_kernelINS_13Kernel_traitsIf6__halffS2_fjLj3072ELj1ELj1ELj4ELj16ENS_18Kernel_traits_baseILj3072EfS2_fS2_fjLj128EEEEELb1ELb1ELb0ELb1EEEvNS_9FwdParamsE)
        /*1c64*/ 	.word	0x00000000


	//----- nvinfo : EIATTR_MIN_STACK_SIZE
	.align		4
.L_1220:
        /*1c68*/ 	.byte	0x04, 0x12
        /*1c6a*/ 	.short	(.L_1222 - .L_1221)
	.align		4
.L_1221:
        /*1c6c*/ 	.word	index@(_ZN10layer_norm13ln_fwd_kernelINS_13Kernel_traitsIf6__halffS2_fjLj3072ELj1ELj1ELj4ELj16ENS_18Kernel_traits_baseILj3072EfS2_fS2_fjLj128EEEEELb1ELb1ELb1ELb0EEEvNS_9FwdParamsE)
        /*1c70*/ 	.word	0x00000000


	//----- nvinfo : EIATTR_MIN_STACK_SIZE
	.align		4
.L_1222:
        /*1c74*/ 	.byte	0x04, 0x12
        /*1c76*/ 	.short	(.L_1224 - .L_1223)
	.align		4
.L_1223:
        /*1c78*/ 	.word	index@(_ZN10layer_norm13ln_fwd_kernelINS_13Kernel_traitsIf6__halffS2_fjLj3072ELj1ELj1ELj4ELj16ENS_18Kernel_traits_baseILj3072EfS2_fS2_fjLj128EEEEELb1ELb1ELb1ELb1EEEvNS_9FwdParamsE)
        /*1c7c*/ 	.word	0x00000000


	//----- nvinfo : EIATTR_MIN_STACK_SIZE
	.align		4
.L_1224:
        /*1c80*/ 	.byte	0x04, 0x12
        /*1c82*/ 	.short	(.L_1226 - .L_1225)
	.align		4
.L_1225:
        /*1c84*/ 	.word	index@(_ZN10layer_norm13ln_fwd_kernelINS_13Kernel_traitsI6__halfffffjLj3072ELj1ELj1ELj4ELj16ENS_18Kernel_traits_baseILj3072ES2_ffffjLj128EEEEELb0ELb0ELb0ELb0EEEvNS_9FwdParamsE)
        /*1c88*/ 	.word	0x00000000


	//----- nvinfo : EIATTR_MIN_STACK_SIZE
	.align		4
.L_1226:
        /*1c8c*/ 	.byte	0x04, 0x12
        /*1c8e*/ 	.short	(.L_1228 - .L_1227)
	.align		4
.L_1227:
        /*1c90*/ 	.word	index@(_ZN10layer_norm13ln_fwd_kernelINS_13Kernel_traitsI6__halfffffjLj3072ELj1ELj1ELj4ELj16ENS_18Kernel_traits_baseILj3072ES2_ffffjLj128EEEEELb0ELb0ELb0ELb1EEEvNS_9FwdParamsE)
        /*1c94*/ 	.word	0x00000000


	//----- nvinfo : EIATTR_MIN_STACK_SIZE
	.align		4
.L_1228:
        /*1c98*/ 	.byte	0x04, 0x12
        /*1c9a*/ 	.short	(.L_1230 - .L_1229)
	.align		4
.L_1229:
        /*1c9c*/ 	.word	index@(_ZN10layer_norm13ln_fwd_kernelINS_13Kernel_traitsI6__halfffffjLj3072ELj1ELj1ELj4ELj16ENS_18Kernel_traits_baseILj3072ES2_ffffjLj128EEEEELb0ELb0ELb1ELb0EEEvNS_9FwdParamsE)
        /*1ca0*/ 	.word	0x00000000


	//----- nvinfo : EIATTR_MIN_STACK_SIZE
	.align		4
.L_1230:
        /*1ca4*/ 	.byte	0x04, 0x12
        /*1ca6*/ 	.short	(.L_1232 - .L_1231)
	.align		4
.L_1231:
        /*1ca8*/ 	.word	index@(_ZN10layer_norm13ln_fwd_kernelINS_13Kernel_traitsI6__halfffffjLj3072ELj1ELj1ELj4ELj16ENS_18Kernel_traits_baseILj3072ES2_ffffjLj128EEEEELb0ELb0ELb1ELb1EEEvNS_9FwdParamsE)
        /*1cac*/ 	.word	0x00000000


	//----- nvinfo : EIATTR_MIN_STACK_SIZE
	.align		4
.L_1232:
        /*1cb0*/ 	.byte	0x04, 0x12
        /*1cb2*/ 	.short	(.L_1234 - .L_1233)
	.align		4
.L_1233:
        /*1cb4*/ 	.word	index@(_ZN10layer_norm13ln_fwd_kernelINS_13Kernel_traitsI6__halfffffjLj3072ELj1ELj1ELj4ELj16ENS_18Kernel_traits_baseILj3072ES2_ffffjLj128EEEEELb0ELb1ELb0ELb0EEEvNS_9FwdParamsE)
        /*1cb8*/ 	.word	0x00000000


	//----- nvinfo : EIATTR_MIN_STACK_SIZE
	.align		4
.L_1234:
        /*1cbc*/ 	.byte	0x04, 0x12
        /*1cbe*/ 	.short	(.L_1236 - .L_1235)
	.align		4
.L_1235:
        /*1cc0*/ 	.word	index@(_ZN10layer_norm13ln_fwd_kernelINS_13Kernel_traitsI6__halfffffjLj3072ELj1ELj1ELj4ELj16ENS_18Kernel_traits_baseILj3072ES2_ffffjLj128EEEEELb0ELb1ELb0ELb1EEEvNS_9FwdParamsE)
        /*1cc4*/ 	.word	0x00000000


	//----- nvinfo : EIATTR_MIN_STACK_SIZE
	.align		4
.L_1236:
        /*1cc8*/ 	.byte	0x04, 0x12
        /*1cca*/ 	.short	(.L_1238 - .L_1237)
	.align		4
.L_1237:
        /*1ccc*/ 	.word	index@(_ZN10layer_norm13ln_fwd_kernelINS_13Kernel_traitsI6__halfffffjLj3072ELj1ELj1ELj4ELj16ENS_18Kernel_traits_baseILj3072ES2_ffffjLj128EEEEELb0ELb1ELb1ELb0EEEvNS_9FwdParamsE)
        /*1cd0*/ 	.word	0x00000000


	//----- nvinfo : EIATTR_MIN_STACK_SIZE
	.align		4
.L_1238:
        /*1cd4*/ 	.byte	0x04, 0x12
        /*1cd6*/ 	.short	(.L_1240 - .L_1239)
	.align		4
.L_1239:
        /*1cd8*/ 	.word	index@(_ZN10layer_norm13ln_fwd_kernelINS_13Kernel_traitsI6__halfffffjLj3072ELj1ELj1ELj4ELj16ENS_18Kernel_traits_baseILj3072ES2_ffffjLj128EEEEELb0ELb1ELb1ELb1EEEvNS_9FwdParamsE)
        /*1cdc*/ 	.word	0x00000000


	//----- nvinfo : EIATTR_MIN_STACK_SIZE
	.align		4
.L_1240:
        /*1ce0*/ 	.byte	0x04, 0x12
        /*1ce2*/ 	.short	(.L_1242 - .L_1241)
	.align		4
.L_1241:
        /*1ce4*/ 	.word	index@(_ZN10layer_norm13ln_fwd_kernelINS_13Kernel_traitsI6__halfffffjLj3072ELj1ELj1ELj4ELj16ENS_18Kernel_traits_baseILj3072ES2_ffffjLj128EEEEELb1ELb0ELb0ELb0EEEvNS_9FwdParamsE)
        /*1ce8*/ 	.word	0x00000000


	//----- nvinfo : EIATTR_MIN_STACK_SIZE
	.align		4
.L_1242:
        /*1cec*/ 	.byte	0x04, 0x12
        /*1cee*/ 	.short	(.L_1244 - .L_1243)
	.align		4
.L_1243:
        /*1cf0*/ 	.word	index@(_ZN10layer_norm13ln_fwd_kernelINS_13Kernel_traitsI6__halfffffjLj3072ELj1ELj1ELj4ELj16ENS_18Kernel_traits_baseILj3072ES2_ffffjLj128EEEEELb1ELb0ELb0ELb1EEEvNS_9FwdParamsE)
        /*1cf4*/ 	.word	0x00000000


	//----- nvinfo : EIATTR_MIN_STACK_SIZE
	.align		4
.L_1244:
        /*1cf8*/ 	.byte	0x04, 0x12
        /*1cfa*/ 	.short	(.L_1246 - .L_1245)
	.align		4
.L_1245:
        /*1cfc*/ 	.word	index@(_ZN10layer_norm13ln_fwd_kernelINS_13Kernel_traitsI6__halfffffjLj3072ELj1ELj1ELj4ELj16ENS_18Kernel_traits_baseILj3072ES2_ffffjLj128EEEEELb1ELb0ELb1ELb0EEEvNS_9FwdParamsE)
        /*1d00*/ 	.word	0x00000000


	//----- nvinfo : EIATTR_MIN_STACK_SIZE
	.align		4
.L_1246:
        /*1d04*/ 	.byte	0x04, 0x12
        /*1d06*/ 	.short	(.L_1248 - .L_1247)
	.align		4
.L_1247:
        /*1d08*/ 	.word	index@(_ZN10layer_norm13ln_fwd_kernelINS_13Kernel_traitsI6__halfffffjLj3072ELj1ELj1ELj4ELj16ENS_18Kernel_traits_baseILj3072ES2_ffffjLj128EEEEELb1ELb0ELb1ELb1EEEvNS_9FwdParamsE)
        /*1d0c*/ 	.word	0x00000000


	//----- nvinfo : EIATTR_MIN_STACK_SIZE
	.align		4
.L_1248:
        /*1d10*/ 	.byte	0x04, 0x12
        /*1d12*/ 	.short	(.L_1250 - .L_1249)
	.align		4
.L_1249:
        /*1d14*/ 	.word	index@(_ZN10layer_norm13ln_fwd_kernelINS_13Kernel_traitsI6__halfffffjLj3072ELj1ELj1ELj4ELj16ENS_18Kernel_traits_baseILj3072ES2_ffffjLj128EEEEELb1ELb1ELb0ELb0EEEvNS_9FwdParamsE)
        /*1d18*/ 	.word	0x00000000


	//----- nvinfo : EIATTR_MIN_STACK_SIZE
	.align		4
.L_1250:
        /*1d1c*/ 	.byte	0x04, 0x12
        /*1d1e*/ 	.short	(.L_1252 - .L_1251)
	.align		4
.L_1251:
        /*1d20*/ 	.word	index@(_ZN10layer_norm13ln_fwd_kernelINS_13Kernel_traitsI6__halfffffjLj3072ELj1ELj1ELj4ELj16ENS_18Kernel_traits_baseILj3072ES2_ffffjLj128EEEEELb1ELb1ELb0ELb1EEEvNS_9FwdParamsE)
        /*1d24*/ 	.word	0x00000000


	//----- nvinfo : EIATTR_MIN_STACK_SIZE
	.align		4
.L_1252:
        /*1d28*/ 	.byte	0x04, 0x12
        /*1d2a*/ 	.short	(.L_1254 - .L_1253)
	.align		4
.L_1253:
        /*1d2c*/ 	.word	index@(_ZN10layer_norm13ln_fwd_kernelINS_13Kernel_traitsI6__halfffffjLj3072ELj1ELj1ELj4ELj16ENS_18Kernel_traits_baseILj3072ES2_ffffjLj128EEEEELb1ELb1ELb1ELb0EEEvNS_9FwdParamsE)
        /*1d30*/ 	.word	0x00000000


	//----- nvinfo : EIATTR_MIN_STACK_SIZE
	.align		4
.L_1254:
        /*1d34*/ 	.byte	0x04, 0x12
        /*1d36*/ 	.short	(.L_1256 - .L_1255)
	.align		4
.L_1255:
        /*1d38*/ 	.word	index@(_ZN10layer_norm13ln_fwd_kernelINS_13Kernel_traitsI6__halfffffjLj3072ELj1ELj1ELj4ELj16ENS_18Kernel_traits_baseILj3072ES2_ffffjLj128EEEEELb1ELb1ELb1ELb1EEEvNS_9FwdParamsE)
        /*1d3c*/ 	.word	0x00000000


	//----- nvinfo : EIATTR_MIN_STACK_SIZE
	.align		4
.L_1256:
        /*1d40*/ 	.byte	0x04, 0x12
        /*1d42*/ 	.short	(.L_1258 - .L_1257)
	.align		4
.L_1257:
        /*1d44*/ 	.word	index@(_ZN10layer_norm13ln_fwd_kernelINS_13Kernel_traitsIfffffjLj3072ELj1ELj1ELj4ELj16ENS_18Kernel_traits_baseILj3072EfffffjLj128EEEEELb0ELb0ELb0ELb0EEEvNS_9FwdParamsE)
        /*1d48*/ 	.word	0x00000000


	//----- nvinfo : EIATTR_MIN_STACK_SIZE
	.align		4
.L_1258:
        /*1d4c*/ 	.byte	0x04, 0x12
        /*1d4e*/ 	.short	(.L_1260 - .L_1259)
	.align		4
.L_1259:
        /*1d50*/ 	.word	index@(_ZN10layer_norm13ln_fwd_kernelINS_13Kernel_traitsIfffffjLj3072ELj1ELj1ELj4ELj16ENS_18Kernel_traits_baseILj3072EfffffjLj128EEEEELb0ELb0ELb0ELb1EEEvNS_9FwdParamsE)
        /*1d54*/ 	.word	0x00000000


	//----- nvinfo : EIATTR_MIN_STACK_SIZE
	.align		4
.L_1260:
        /*1d58*/ 	.byte	0x04, 0x12
        /*1d5a*/ 	.short	(.L_1262 - .L_1261)
	.align		4
.L_1261:
        /*1d5c*/ 	.word	index@(_ZN10layer_norm13ln_fwd_kernelINS_13Kernel_traitsIfffffjLj3072ELj1ELj1ELj4ELj16ENS_18Kernel_traits_baseILj3072EfffffjLj128EEEEELb0ELb0ELb1ELb0EEEvNS_9FwdParamsE)
        /*1d60*/ 	.word	0x00000000


	//----- nvinfo : EIATTR_MIN_STACK_SIZE
	.align		4
.L_1262:
        /*1d64*/ 	.byte	0x04, 0x12
        /*1d66*/ 	.short	(.L_1264 - .L_1263)
	.align		4
.L_1263:
        /*1d68*/ 	.word	index@(_ZN10layer_norm13ln_fwd_kernelINS_13Kernel_traitsIfffffjLj3072ELj1ELj1ELj4ELj16ENS_18Kernel_traits_baseILj3072EfffffjLj128EEEEELb0ELb0ELb1ELb1EEEvNS_9FwdParamsE)
        /*1d6c*/ 	.word	0x00000000


	//----- nvinfo : EIATTR_MIN_STACK_SIZE
	.align		4
.L_1264:
        /*1d70*/ 	.byte	0x04, 0x12
        /*1d72*/ 	.short	(.L_1266 - .L_1265)
	.align		4
.L_1265:
        /*1d74*/ 	.word	index@(_ZN10layer_norm13ln_fwd_kernelINS_13Kernel_traitsIfffffjLj3072ELj1ELj1ELj4ELj16ENS_18Kernel_traits_baseILj3072EfffffjLj128EEEEELb0ELb1ELb0ELb0EEEvNS_9FwdParamsE)
        /*1d78*/ 	.word	0x00000000


	//----- nvinfo : EIATTR_MIN_STACK_SIZE
	.align		4
.L_1266:
        /*1d7c*/ 	.byte	0x04, 0x12
        /*1d7e*/ 	.short	(.L_1268 - .L_1267)
	.align		4
.L_1267:
        /*1d80*/ 	.word	index@(_ZN10layer_norm13ln_fwd_kernelINS_13Kernel_traitsIfffffjLj3072ELj1ELj1ELj4ELj16ENS_18Kernel_traits_baseILj3072EfffffjLj128EEEEELb0ELb1ELb0ELb1EEEvNS_9FwdParamsE)
        /*1d84*/ 	.word	0x00000000


	//----- nvinfo : EIATTR_MIN_STACK_SIZE
	.align		4
.L_1268:
        /*1d88*/ 	.byte	0x04, 0x12
        /*1d8a*/ 	.short	(.L_1270 - .L_1269)
	.align		4
.L_1269:
        /*1d8c*/ 	.word	index@(_ZN10layer_norm13ln_fwd_kernelINS_13Kernel_traitsIfffffjLj3072ELj1ELj1ELj4ELj16ENS_18Kernel_traits_baseILj3072EfffffjLj128EEEEELb0ELb1ELb1ELb0EEEvNS_9FwdParamsE)
        /*1d90*/ 	.word	0x00000000


	//----- nvinfo : EIATTR_MIN_STACK_SIZE
	.align		4
.L_1270:
        /*1d94*/ 	.byte	0x04, 0x12
        /*1d96*/ 	.short	(.L_1272 - .L_1271)
	.align		4
.L_1271:
        /*1d98*/ 	.word	index@(_ZN10layer_norm13ln_fwd_kernelINS_13Kernel_traitsIfffffjLj3072ELj1ELj1ELj4ELj16ENS_18Kernel_traits_baseILj3072EfffffjLj128EEEEELb0ELb1ELb1ELb1EEEvNS_9FwdParamsE)
        /*1d9c*/ 	.word	0x00000000


	//----- nvinfo : EIATTR_MIN_STACK_SIZE
	.align		4
.L_1272:
        /*1da0*/ 	.byte	0x04, 0x12
        /*1da2*/ 	.short	(.L_1274 - .L_1273)
	.align		4
.L_1273:
        /*1da4*/ 	.word	index@(_ZN10layer_norm13ln_fwd_kernelINS_13Kernel_traitsIfffffjLj3072ELj1ELj1ELj4ELj16ENS_18Kernel_traits_baseILj3072EfffffjLj128EEEEELb1ELb0ELb0ELb0EEEvNS_9FwdParamsE)
        /*1da8*/ 	.word	0x00000000


	//----- nvinfo : EIATTR_MIN_STACK_SIZE
	.align		4
.L_1274:
        /*1dac*/ 	.byte	0x04, 0x12
        /*1dae*/ 	.short	(.L_1276 - .L_1275)
	.align		4
.L_1275:
        /*1db0*/ 	.word	index@(_ZN10layer_norm13ln_fwd_kernelINS_13Kernel_traitsIfffffjLj3072ELj1ELj1ELj4ELj16ENS_18Kernel_traits_baseILj3072EfffffjLj128EEEEELb1ELb0ELb0ELb1EEEvNS_9FwdParamsE)
        /*1db4*/ 	.word	0x00000000


	//----- nvinfo : EIATTR_MIN_STACK_SIZE
	.align		4
.L_1276:
        /*1db8*/ 	.byte	0x04, 0x12
        /*1dba*/ 	.short	(.L_1278 - .L_1277)
	.align		4
.L_1277:
        /*1dbc*/ 	.word	index@(_ZN10layer_norm13ln_fwd_kernelINS_13Kernel_traitsIfffffjLj3072ELj1ELj1ELj4ELj16ENS_18Kernel_traits_baseILj3072EfffffjLj128EEEEELb1ELb0ELb1ELb0EEEvNS_9FwdParamsE)
        /*1dc0*/ 	.word	0x00000000


	//----- nvinfo : EIATTR_MIN_STACK_SIZE
	.align		4
.L_1278:
        /*1dc4*/ 	.byte	0x04, 0x12
        /*1dc6*/ 	.short	(.L_1280 - .L_1279)
	.align		4
.L_1279:
        /*1dc8*/ 	.word	index@(_ZN10layer_norm13ln_fwd_kernelINS_13Kernel_traitsIfffffjLj3072ELj1ELj1ELj4ELj16ENS_18Kernel_traits_baseILj3072EfffffjLj128EEEEELb1ELb0ELb1ELb1EEEvNS_9FwdParamsE)
        /*1dcc*/ 	.word	0x00000000


	//----- nvinfo : EIATTR_MIN_STACK_SIZE
	.align		4
.L_1280:
        /*1dd0*/ 	.byte	0x04, 0x12
        /*1dd2*/ 	.short	(.L_1282 - .L_1281)
	.align		4
.L_1281:
        /*1dd4*/ 	.word	index@(_ZN10layer_norm13ln_fwd_kernelINS_13Kernel_traitsIfffffjLj3072ELj1ELj1ELj4ELj16ENS_18Kernel_traits_baseILj3072EfffffjLj128EEEEELb1ELb1ELb0ELb0EEEvNS_9FwdParamsE)
        /*1dd8*/ 	.word	0x00000000


	//----- nvinfo : EIATTR_MIN_STACK_SIZE
	.align		4
.L_1282:
        /*1ddc*/ 	.byte	0x04, 0x12
        /*1dde*/ 	.short	(.L_1284 - .L_1283)
	.align		4
.L_1283:
        /*1de0*/ 	.word	index@(_ZN10layer_norm13ln_fwd_kernelINS_13Kernel_traitsIfffffjLj3072ELj1ELj1ELj4ELj16ENS_18Kernel_traits_baseILj3072EfffffjLj128EEEEELb1ELb1ELb0ELb1EEEvNS_9FwdParamsE)
        /*1de4*/ 	.word	0x00000000


	//----- nvinfo : EIATTR_MIN_STACK_SIZE
	.align		4
.L_1284:
        /*1de8*/ 	.byte	0x04, 0x12
        /*1dea*/ 	.short	(.L_1286 - .L_1285)
	.align		4
.L_1285:
        /*1dec*/ 	.word	index@(_ZN10layer_norm13ln_fwd_kernelINS_13Kernel_traitsIfffffjLj3072ELj1ELj1ELj4ELj16ENS_18Kernel_traits_baseILj3072EfffffjLj128EEEEELb1ELb1ELb1ELb0EEEvNS_9FwdParamsE)
        /*1df0*/ 	.word	0x00000000


	//----- nvinfo : EIATTR_MIN_STACK_SIZE
	.align		4
.L_1286:
        /*1df4*/ 	.byte	0x04, 0x12
        /*1df6*/ 	.short	(.L_1288 - .L_1287)
	.align		4
.L_1287:
        /*1df8*/ 	.word	index@(_ZN10layer_norm13ln_fwd_kernelINS_13Kernel_traitsIfffffjLj3072ELj1ELj1ELj4ELj16ENS_18Kernel_traits_baseILj3072EfffffjLj128EEEEELb1ELb1ELb1ELb1EEEvNS_9FwdParamsE)
        /*1dfc*/ 	.word	0x00000000
.L_1288:


//--------------------- .nv.info._ZN10layer_norm13ln_fwd_kernelINS_13Kernel_traitsI13__nv_bfloat16S2_S2_S2_fjLj3072ELj1ELj1ELj4ELj16ENS_18Kernel_traits_baseILj3072ES2_S2_S2_S2_fjLj128EEEEELb0ELb0ELb0ELb0EEEvNS_9FwdParamsE --------------------------
	.section	.nv.info._ZN10layer_norm13ln_fwd_kernelINS_13Kernel_traitsI13__nv_bfloat16S2_S2_S2_fjLj3072ELj1ELj1ELj4ELj16ENS_18Kernel_traits_baseILj3072ES2_S2_S2_S2_fjLj128EEEEELb0ELb0ELb0ELb0EEEvNS_9FwdParamsE,"",@"SHT_CUDA_INFO"
	.sectionflags	@""
	.align	4


	//----- nvinfo : EIATTR_CUDA_API_VERSION
	.align		4
        /*0000*/ 	.byte	0x04, 0x37
        /*0002*/ 	.short	(.L_1290 - .L_1289)
.L_1289:
        /*0004*/ 	.word	0x00000082


	//----- nvinfo : EIATTR_SW2861232_WAR
	.align		4
.L_1290:
        /*0008*/ 	.byte	0x01, 0x35
	.zero		2


	//----- nvinfo : EIATTR_PARAM_CBANK
	.align		4
        /*000c*/ 	.byte	0x04, 0x0a
        /*000e*/ 	.short	(.L_1292 - .L_1291)
	.align		4
.L_1291:
        /*0010*/ 	.word	index@(.nv.constant0._ZN10layer_norm13ln_fwd_kernelINS_13Kernel_traitsI13__nv_bfloat16S2_S2_S2_fjLj3072ELj1ELj1ELj4ELj16ENS_18Kernel_traits_baseILj3072ES2_S2_S2_S2_fjLj128EEEEELb0ELb0ELb0ELb0EEEvNS_9FwdParamsE)
        /*0014*/ 	.short	0x0160
        /*0016*/ 	.short	0x00e8


	//----- nvinfo : EIATTR_CBANK_PARAM_SIZE
	.align		4
.L_1292:
        /*0018*/ 	.byte	0x03, 0x19
        /*001a*/ 	.short	0x00e8


	//----- nvinfo : EIATTR_KPARAM_INFO
	.align		4
        /*001c*/ 	.byte	0x04, 0x17
        /*001e*/ 	.short	(.L_1294 - .L_1293)
.L_1293:
        /*0020*/ 	.word	0x00000000
        /*0024*/ 	.short	0x0000
        /*0026*/ 	.short	0x0000
        /*0028*/ 	.byte	0x00, 0xf0, 0xa1, 0x03


	//----- nvinfo : EIATTR_MAXREG_COUNT
	.align		4
.L_1294:
        /*002c*/ 	.byte	0x03, 0x1b
        /*002e*/ 	.short	0x00ff


	//----- nvinfo : EIATTR_NUM_BARRIERS
	.align		4
        /*0030*/ 	.byte	0x02, 0x4c
        /*0032*/ 	.byte	0x01
	.zero		1


	//----- nvinfo : EIATTR_MERCURY_ISA_VERSION
	.align		4
        /*0034*/ 	.byte	0x03, 0x5f
        /*0036*/ 	.short	0x0000


	//----- nvinfo : EIATTR_COOP_GROUP_MASK_REGIDS
	.align		4
        /*0038*/ 	.byte	0x04, 0x29
        /*003a*/ 	.short	(.L_1296 - .L_1295)


	//   ....[0]....
.L_1295:
        /*003c*/ 	.word	0xffffffff


	//   ....[1]....
        /*0040*/ 	.word	0xffffffff


	//   ....[2]....
        /*0044*/ 	.word	0xffffffff


	//   ....[3]....
        /*0048*/ 	.word	0xffffffff


	//   ....[4]....
        /*004c*/ 	.word	0xffffffff


	//   ....[5]....
        /*0050*/ 	.word	0xffffffff


	//   ....[6]....
        /*0054*/ 	.word	0xffffffff


	//   ....[7]....
        /*0058*/ 	.word	0xffffffff


	//   ....[8]....
        /*005c*/ 	.word	0xffffffff


	//   ....[9]....
        /*0060*/ 	.word	0xffffffff


	//   ....[10]....
        /*0064*/ 	.word	0xffffffff


	//   ....[11]....
        /*0068*/ 	.word	0xffffffff


	//   ....[12]....
        /*006c*/ 	.word	0xffffffff


	//   ....[13]....
        /*0070*/ 	.word	0xffffffff


	//   ....[14]....
        /*0074*/ 	.word	0xffffffff


	//   ....[15]....
        /*0078*/ 	.word	0xffffffff


	//   ....[16]....
        /*007c*/ 	.word	0xffffffff


	//   ....[17]....
        /*0080*/ 	.word	0xffffffff


	//   ....[18]....
        /*0084*/ 	.word	0xffffffff


	//   ....[19]....
        /*0088*/ 	.word	0xffffffff


	//   ....[20]....
        /*008c*/ 	.word	0xffffffff


	//   ....[21]....
        /*0090*/ 	.word	0xffffffff


	//   ....[22]....
        /*0094*/ 	.word	0xffffffff


	//   ....[23]....
        /*0098*/ 	.word	0xffffffff


	//   ....[24]....
        /*009c*/ 	.word	0xffffffff


	//   ....[25]....
        /*00a0*/ 	.word	0xffffffff


	//   ....[26]....
        /*00a4*/ 	.word	0xffffffff


	//   ....[27]....
        /*00a8*/ 	.word	0xffffffff


	//----- nvinfo : EIATTR_COOP_GROUP_INSTR_OFFSETS
	.align		4
.L_1296:
        /*00ac*/ 	.byte	0x04, 0x28
        /*00ae*/ 	.short	(.L_1298 - .L_1297)


	//   ....[0]....
.L_1297:
        /*00b0*/ 	.word	0x00001b90


	//   ....[1]....
        /*00b4*/ 	.word	0x00001bc0


	//   ....[2]....
        /*00b8*/ 	.word	0x00001be0


	//   ....[3]....
        /*00bc*/ 	.word	0x00001c00


	//   ....[4]....
        /*00c0*/ 	.word	0x00001c20


	//   ....[5]....
        /*00c4*/ 	.word	0x00001f60


	//   ....[6]....
        /*00c8*/ 	.word	0x00001f80


	//   ....[7]....
        /*00cc*/ 	.word	0x00001fa0


	//   ....[8]....
        /*00d0*/ 	.word	0x00001fc0


	//   ....[9]....
        /*00d4*/ 	.word	0x00001fe0


	//   ....[10]....
        /*00d8*/ 	.word	0x00002100


	//   ....[11]....
        /*00dc*/ 	.word	0x00002150


	//   ....[12]....
        /*00e0*/ 	.word	0x00002180


	//   ....[13]....
        /*00e4*/ 	.word	0x00002190


	//   ....[14]....
        /*00e8*/ 	.word	0x00002220


	//   ....[15]....
        /*00ec*/ 	.word	0x00002270


	//   ....[16]....
        /*00f0*/ 	.word	0x00002330


	//   ....[17]....
        /*00f4*/ 	.word	0x00002340


	//   ....[18]....
        /*00f8*/ 	.word	0x00002b40


	//   ....[19]....
        /*00fc*/ 	.word	0x00002bb0


	//   ....[20]....
        /*0100*/ 	.word	0x00002c10


	//   ....[21]....
        /*0104*/ 	.word	0x00002c70


	//   ....[22]....
        /*0108*/ 	.word	0x00002cd0


	//   ....[23]....
        /*010c*/ 	.word	0x00003050


	//   ....[24]....
        /*0110*/ 	.word	0x000030b0


	//   ....[25]....
        /*0114*/ 	.word	0x00003110


	//   ....[26]....
        /*0118*/ 	.word	0x00003170


	//   ....[27]....
        /*011c*/ 	.word	0x000031e0


	//----- nvinfo : EIATTR_EXIT_INSTR_OFFSETS
	.align		4
.L_1298:
        /*0120*/ 	.byte	0x04, 0x1c
        /*0122*/ 	.short	(.L_1300 - .L_1299)


	//   ....[0]....
.L_1299:
        /*0124*/ 	.word	0x000003c0


	//   ....[1]....
        /*0128*/ 	.word	0x00002ae0


	//----- nvinfo : EIATTR_MAX_THREADS
	.align		4
.L_1300:
        /*012c*/ 	.byte	0x04, 0x05
        /*012e*/ 	.short	(.L_1302 - .L_1301)
.L_1301:
        /*0130*/ 	.word	0x00000080
        /*0134*/ 	.word	0x00000001
        /*0138*/ 	.word	0x00000001


	//----- nvinfo : EIATTR_CRS_STACK_SIZE
	.align		4
.L_1302:
        /*013c*/ 	.byte	0x04, 0x1e
        /*013e*/ 	.short	(.L_1304 - .L_1303)
.L_1303:
        /*0140*/ 	.word	0x00000000
.L_1304:


//--------------------- .nv.info._ZN10layer_norm13ln_fwd_kernelINS_13Kernel_traitsI13__nv_bfloat16S2_S2_S2_fjLj3072ELj1ELj1ELj4ELj16ENS_18Kernel_traits_baseILj3072ES2_S2_S2_S2_fjLj128EEEEELb0ELb0ELb0ELb1EEEvNS_9FwdParamsE --------------------------
	.section	.nv.info._ZN10layer_norm13ln_fwd_kernelINS_13Kernel_traitsI13__nv_bfloat16S2_S2_S2_fjLj3072ELj1ELj1ELj4ELj16ENS_18Kernel_traits_baseILj3072ES2_S2_S2_S2_fjLj128EEEEELb0ELb0ELb0ELb1EEEvNS_9FwdParamsE,"",@"SHT_CUDA_INFO"
	.sectionflags	@""
	.align	4


	//----- nvinfo : EIATTR_CUDA_API_VERSION
	.align		4
        /*0000*/ 	.byte	0x04, 0x37
        /*0002*/ 	.short	(.L_1306 - .L_1305)
.L_1305:
        /*0004*/ 	.word	0x00000082


	//----- nvinfo : EIATTR_SW2861232_WAR
	.align		4
.L_1306:
        /*0008*/ 	.byte	0x01, 0x35
	.zero		2


	//----- nvinfo : EIATTR_PARAM_CBANK
	.align		4
        /*000c*/ 	.byte	0x04, 0x0a
        /*000e*/ 	.short	(.L_1308 - .L_1307)
	.align		4
.L_1307:
        /*0010*/ 	.word	index@(.nv.constant0._ZN10layer_norm13ln_fwd_kernelINS_13Kernel_traitsI13__nv_bfloat16S2_S2_S2_fjLj3072ELj1ELj1ELj4ELj16ENS_18Kernel_traits_baseILj3072ES2_S2_S2_S2_fjLj128EEEEELb0ELb0ELb0ELb1EEEvNS_9FwdParamsE)
        /*0014*/ 	.short	0x0160
        /*0016*/ 	.short	0x00e8


	//----- nvinfo : EIATTR_CBANK_PARAM_SIZE
	.align		4
.L_1308:
        /*0018*/ 	.byte	0x03, 0x19
        /*001a*/ 	.short	0x00e8


	//----- nvinfo : EIATTR_KPARAM_INFO
	.align		4
        /*001c*/ 	.byte	0x04, 0x17
        /*001e*/ 	.short	(.L_1310 - .L_1309)
.L_1309:
        /*0020*/ 	.word	0x00000000
        /*0024*/ 	.short	0x0000
        /*0026*/ 	.short	0x0000
        /*0028*/ 	.byte	0x00, 0xf0, 0xa1, 0x03


	//----- nvinfo : EIATTR_MAXREG_COUNT
	.align		4
.L_1310:
        /*002c*/ 	.byte	0x03, 0x1b
        /*002e*/ 	.short	0x00ff


	//----- nvinfo : EIATTR_NUM_BARRIERS
	.align		4
        /*0030*/ 	.byte	0x02, 0x4c
        /*0032*/ 	.byte	0x01
	.zero		1


	//----- nvinfo : EIATTR_MERCURY_ISA_VERSION
	.align		4
        /*0034*/ 	.byte	0x03, 0x5f
        /*0036*/ 	.short	0x0000


	//----- nvinfo : EIATTR_COOP_GROUP_MASK_REGIDS
	.align		4
        /*0038*/ 	.byte	0x04, 0x29
        /*003a*/ 	.short	(.L_1312 - .L_1311)


	//   ....[0]....
.L_1311:
        /*003c*/ 	.word	0xffffffff


	//   ....[1]....
        /*0040*/ 	.word	0xffffffff


	//   ....[2]....
        /*0044*/ 	.word	0xffffffff


	//   ....[3]....
        /*0048*/ 	.word	0xffffffff


	//   ....[4]....
        /*004c*/ 	.word	0xffffffff


	//   ....[5]....
        /*0050*/ 	.word	0xffffffff


	//   ....[6]....
        /*0054*/ 	.word	0xffffffff


	//   ....[7]....
        /*0058*/ 	.word	0xffffffff


	//   ....[8]....
        /*005c*/ 	.word	0xffffffff


	//   ....[9]....
        /*0060*/ 	.word	0xffffffff


	//   ....[10]....
        /*0064*/ 	.word	0xffffffff


	//   ....[11]....
        /*0068*/ 	.word	0xffffffff


	//   ....[12]....
        /*006c*/ 	.word	0xffffffff


	//   ....[13]....
        /*0070*/ 	.word	0xffffffff


	//   ....[14]....
        /*0074*/ 	.word	0xffffffff


	//   ....[15]....
        /*0078*/ 	.word	0xffffffff


	//   ....[16]....
        /*007c*/ 	.word	0xffffffff


	//   ....[17]....
        /*0080*/ 	.word	0xffffffff


	//   ....[18]....
        /*0084*/ 	.word	0xffffffff


	//   ....[19]....
        /*0088*/ 	.word	0xffffffff


	//   ....[20]....
        /*008c*/ 	.word	0xffffffff


	//   ....[21]....
        /*0090*/ 	.word	0xffffffff


	//   ....[22]....
        /*0094*/ 	.word	0xffffffff


	//   ....[23]....
        /*0098*/ 	.word	0xffffffff


	//   ....[24]....
        /*009c*/ 	.word	0xffffffff


	//   ....[25]....
        /*00a0*/ 	.word	0xffffffff


	//   ....[26]....
        /*00a4*/ 	.word	0xffffffff


	//   ....[27]....
        /*00a8*/ 	.word	0xffffffff


	//----- nvinfo : EIATTR_COOP_GROUP_INSTR_OFFSETS
	.align		4
.L_1312:
        /*00ac*/ 	.byte	0x04, 0x28
        /*00ae*/ 	.short	(.L_1314 - .L_1313)


	//   ....[0]....
.L_1313:
        /*00b0*/ 	.word	0x00001630


	//   ....[1]....
        /*00b4*/ 	.word	0x00001660


	//   ....[2]....
        /*00b8*/ 	.word	0x00001680


	//   ....[3]....
        /*00bc*/ 	.word	0x000016a0


	//   ....[4]....
        /*00c0*/ 	.word	0x000016c0


	//   ....[5]....
        /*00c4*/ 	.word	0x000019f0


	//   ....[6]....
        /*00c8*/ 	.word	0x00001a10


	//   ....[7]....
        /*00cc*/ 	.word	0x00001a30


	//   ....[8]....
        /*00d0*/ 	.word	0x00001a50


	//   ....[9]....
        /*00d4*/ 	.word	0x00001a70


	//   ....[10]....
        /*00d8*/ 	.word	0x00001b40


	//   ....[11]....
        /*00dc*/ 	.word	0x00001b90


	//   ....[12]....
        /*00e0*/ 	.word	0x00001bb0


	//   ....[13]....
        /*00e4*/ 	.word	0x00001bf0


	//   ....[14]....
        /*00e8*/ 	.word	0x00001c80


	//   ....[15]....
        /*00ec*/ 	.word	0x00001cb0


	//   ....[16]....
        /*00f0*/ 	.word	0x00001d70


	//   ....[17]....
        /*00f4*/ 	.word	0x00001db0


	//   ....[18]....
        /*00f8*/ 	.word	0x00002620


	//   ....[19]....
        /*00fc*/ 	.word	0x00002680


	//   ....[20]....
        /*0100*/ 	.word	0x000026e0


	//   ....[21]....
        /*0104*/ 	.word	0x00002740


	//   ....[22]....
        /*0108*/ 	.word	0x000027a0


	//   ....[23]....
        /*010c*/ 	.word	0x00002b10


	//   ....[24]....
        /*0110*/ 	.word	0x00002b70


	//   ....[25]....
        /*0114*/ 	.word	0x00002bd0


	//   ....[26]....
        /*0118*/ 	.word	0x00002c30


	//   ....[27]....
        /*011c*/ 	.word	0x00002c90


	//----- nvinfo : EIATTR_EXIT_INSTR_OFFSETS
	.align		4
.L_1314:
        /*0120*/ 	.byte	0x04, 0x1c
        /*0122*/ 	.short	(.L_1316 - .L_1315)


	//   ....[0]....
.L_1315:
        /*0124*/ 	.word	0x00000120


	//   ....[1]....
        /*0128*/ 	.word	0x000025d0


	//----- nvinfo : EIATTR_MAX_THREADS
	.align		4
.L_1316:
        /*012c*/ 	.byte	0x04, 0x05
        /*012e*/ 	.short	(.L_1318 - .L_1317)
.L_1317:
        /*0130*/ 	.word	0x00000080
        /*0134*/ 	.word	0x00000001
        /*0138*/ 	.word	0x00000001


	//----- nvinfo : EIATTR_CRS_STACK_SIZE
	.align		4
.L_1318:
        /*013c*/ 	.byte	0x04, 0x1e
        /*013e*/ 	.short	(.L_1320 - .L_1319)
.L_1319:
        /*0140*/ 	.word	0x00000000
.L_1320:


//--------------------- .nv.info._ZN10layer_norm13ln_fwd_kernelINS_13Kernel_traitsI13__nv_bfloat16S2_S2_S2_fjLj3072ELj1ELj1ELj4ELj16ENS_18Kernel_traits_baseILj3072ES2_S2_S2_S2_fjLj128EEEEELb0ELb0ELb1ELb0EEEvNS_9FwdParamsE --------------------------
	.section	.nv.info._ZN10layer_norm13ln_fwd_kernelINS_13Kernel_traitsI13__nv_bfloat16S2_S2_S2_fjLj3072ELj1ELj1ELj4ELj16ENS_18Kernel_traits_baseILj3072ES2_S2_S2_S2_fjLj128EEEEELb0ELb0ELb1ELb0EEEvNS_9FwdParamsE,"",@"SHT_CUDA_INFO"
	.sectionflags	@""
	.align	4


	//----- nvinfo : EIATTR_CUDA_API_VERSION
	.align		4
        /*0000*/ 	.byte	0x04, 0x37
        /*0002*/ 	.short	(.L_1322 - .L_1321)
.L_1321:
        /*0004*/ 	.word	0x00000082


	//----- nvinfo : EIATTR_SW2861232_WAR
	.align		4
.L_1322:
        /*0008*/ 	.byte	0x01, 0x35
	.zero		2


	//----- nvinfo : EIATTR_PARAM_CBANK
	.align		4
        /*000c*/ 	.byte	0x04, 0x0a
        /*000e*/ 	.short	(.L_1324 - .L_1323)
	.align		4
.L_1323:
        /*0010*/ 	.word	index@(.nv.constant0._ZN10layer_norm13ln_fwd_kernelINS_13Kernel_traitsI13__nv_bfloat16S2_S2_S2_fjLj3072ELj1ELj1ELj4ELj16ENS_18Kernel_traits_baseILj3072ES2_S2_S2_S2_fjLj128EEEEELb0ELb0ELb1ELb0EEEvNS_9FwdParamsE)
        /*0014*/ 	.short	0x0160
        /*0016*/ 	.short	0x00e8


	//----- nvinfo : EIATTR_CBANK_PARAM_SIZE
	.align		4
.L_1324:
        /*0018*/ 	.byte	0x03, 0x19
        /*001a*/ 	.short	0x00e8


	//----- nvinfo : EIATTR_KPARAM_INFO
	.align		4
        /*001c*/ 	.byte	0x04, 0x17
        /*001e*/ 	.short	(.L_1326 - .L_1325)
.L_1325:
        /*0020*/ 	.word	0x00000000
        /*0024*/ 	.short	0x0000
        /*0026*/ 	.short	0x0000
        /*0028*/ 	.byte	0x00, 0xf0, 0xa1, 0x03


	//----- nvinfo : EIATTR_MAXREG_COUNT
	.align		4
.L_1326:
        /*002c*/ 	.byte	0x03, 0x1b
        /*002e*/ 	.short	0x00ff


	//----- nvinfo : EIATTR_NUM_BARRIERS
	.align		4
        /*0030*/ 	.byte	0x02, 0x4c
        /*0032*/ 	.byte	0x01
	.zero		1


	//----- nvinfo : EIATTR_MERCURY_ISA_VERSION
	.align		4
        /*0034*/ 	.byte	0x03, 0x5f
        /*0036*/ 	.short	0x0000


	//----- nvinfo : EIATTR_COOP_GROUP_MASK_REGIDS
	.align		4
        /*0038*/ 	.byte	0x04, 0x29
        /*003a*/ 	.short	(.L_1328 - .L_1327)


	//   ....[0]....
.L_1327:
        /*003c*/ 	.word	0xffffffff


	//   ....[1]....
        /*0040*/ 	.word	0xffffffff


	//   ....[2]....
        /*0044*/ 	.word	0xffffffff


	//   ....[3]....
        /*0048*/ 	.word	0xffffffff


	//   ....[4]....
        /*004c*/ 	.word	0xffffffff


	//   ....[5]....
        /*0050*/ 	.word	0xffffffff


	//   ....[6]....
        /*0054*/ 	.word	0xffffffff


	//   ....[7]....
        /*0058*/ 	.word	0xffffffff


	//   ....[8]....
        /*005c*/ 	.word	0xffffffff


	//   ....[9]....
        /*0060*/ 	.word	0xffffffff


	//   ....[10]....
        /*0064*/ 	.word	0xffffffff


	//   ....[11]....
        /*0068*/ 	.word	0xffffffff


	//   ....[12]....
        /*006c*/ 	.word	0xffffffff


	//   ....[13]....
        /*0070*/ 	.word	0xffffffff


	//   ....[14]....
        /*0074*/ 	.word	0xffffffff


	//   ....[15]....
        /*0078*/ 	.word	0xffffffff


	//   ....[16]....
        /*007c*/ 	.word	0xffffffff


	//   ....[17]....
        /*0080*/ 	.word	0xffffffff


	//   ....[18]....
        /*0084*/ 	.word	0xffffffff


	//   ....[19]....
        /*0088*/ 	.word	0xffffffff


	//   ....[20]....
        /*008c*/ 	.word	0xffffffff


	//   ....[21]....
        /*0090*/ 	.word	0xffffffff


	//   ....[22]....
        /*0094*/ 	.word	0xffffffff


	//   ....[23]....
        /*0098*/ 	.word	0xffffffff


	//   ....[24]....
        /*009c*/ 	.word	0xffffffff


	//   ....[25]....
        /*00a0*/ 	.word	0xffffffff


	//   ....[26]....
        /*00a4*/ 	.word	0xffffffff


	//   ....[27]....
        /*00a8*/ 	.word	0xffffffff


	//----- nvinfo : EIATTR_COOP_GROUP_INSTR_OFFSETS
	.align		4
.L_1328:
        /*00ac*/ 	.byte	0x04, 0x28
        /*00ae*/ 	.short	(.L_1330 - .L_1329)


	//   ....[0]....
.L_1329:
        /*00b0*/ 	.word	0x00001f50


	//   ....[1]....
        /*00b4*/ 	.word	0x00001f80


	//   ....[2]....
        /*00b8*/ 	.word	0x00001fa0


	//   ....[3]....
        /*00bc*/ 	.word	0x00001fc0


	//   ....[4]....
        /*00c0*/ 	.word	0x00001fe0


	//   ....[5]....
        /*00c4*/ 	.word	0x00002320


	//   ....[6]....
        /*00c8*/ 	.word	0x00002340


	//   ....[7]....
        /*00cc*/ 	.word	0x00002360


	//   ....[8]....
        /*00d0*/ 	.word	0x00002380


	//   ....[9]....
        /*00d4*/ 	.word	0x000023a0


	//   ....[10]....
        /*00d8*/ 	.word	0x000024c0


	//   ....[11]....
        /*00dc*/ 	.word	0x00002510


	//   ....[12]....
        /*00e0*/ 	.word	0x00002530


	//   ....[13]....
        /*00e4*/ 	.word	0x00002550


	//   ....[14]....
        /*00e8*/ 	.word	0x000025d0


	//   ....[15]....
        /*00ec*/ 	.word	0x00002630


	//   ....[16]....
        /*00f0*/ 	.word	0x000026f0


	//   ....[17]....
        /*00f4*/ 	.word	0x00002700


	//   ....[18]....
        /*00f8*/ 	.word	0x00002f80


	//   ....[19]....
        /*00fc*/ 	.word	0x00002ff0


	//   ....[20]....
        /*0100*/ 	.word	0x00003050


	//   ....[21]....
        /*0104*/ 	.word	0x000030b0


	//   ....[22]....
        /*0108*/ 	.word	0x00003110


	//   ....[23]....
        /*010c*/ 	.word	0x00003490


	//   ....[24]....
        /*0110*/ 	.word	0x000034f0


	//   ....[25]....
        /*0114*/ 	.word	0x00003550


	//   ....[26]....
        /*0118*/ 	.word	0x000035b0


	//   ....[27]....
        /*011c*/ 	.word	0x00003620


	//----- nvinfo : EIATTR_EXIT_INSTR_OFFSETS
	.align		4
.L_1330:
        /*0120*/ 	.byte	0x04, 0x1c
        /*0122*/ 	.short	(.L_1332 - .L_1331)


	//   ....[0]....
.L_1331:
        /*0124*/ 	.word	0x00000380


	//   ....[1]....
        /*0128*/ 	.word	0x00002f20


	//----- nvinfo : EIATTR_MAX_THREADS
	.align		4
.L_1332:
        /*012c*/ 	.byte	0x04, 0x05
        /*012e*/ 	.short	(.L_1334 - .L_1333)
.L_1333:
        /*0130*/ 	.word	0x00000080
        /*0134*/ 	.word	0x00000001
        /*0138*/ 	.word	0x00000001


	//----- nvinfo : EIATTR_CRS_STACK_SIZE
	.align		4
.L_1334:
        /*013c*/ 	.byte	0x04, 0x1e
        /*013e*/ 	.short	(.L_1336 - .L_1335)
.L_1335:
        /*0140*/ 	.word	0x00000000
.L_1336:


//--------------------- .nv.info._ZN10layer_norm13ln_fwd_kernelINS_13Kernel_traitsI13__nv_bfloat16S2_S2_S2_fjLj3072ELj1ELj1ELj4ELj16ENS_18Kernel_traits_baseILj3072ES2_S2_S2_S2_fjLj128EEEEELb0ELb0ELb1ELb1EEEvNS_9FwdParamsE --------------------------
	.section	.nv.info._ZN10layer_norm13ln_fwd_kernelINS_13Kernel_traitsI13__nv_bfloat16S2_S2_S2_fjLj3072ELj1ELj1ELj4ELj16ENS_18Kernel_traits_baseILj3072ES2_S2_S2_S2_fjLj128EEEEELb0ELb0ELb1ELb1EEEvNS_9FwdParamsE,"",@"SHT_CUDA_INFO"
	.sectionflags	@""
	.align	4


	//----- nvinfo : EIATTR_CUDA_API_VERSION
	.align		4
        /*0000*/ 	.byte	0x04, 0x37
        /*0002*/ 	.short	(.L_1338 - .L_1337)
.L_1337:
        /*0004*/ 	.word	0x00000082


	//----- nvinfo : EIATTR_SW2861232_WAR
	.align		4
.L_1338:
        /*0008*/ 	.byte	0x01, 0x35
	.zero		2


	//----- nvinfo : EIATTR_PARAM_CBANK
	.align		4
        /*000c*/ 	.byte	0x04, 0x0a
        /*000e*/ 	.short	(.L_1340 - .L_1339)
	.align		4
.L_1339:
        /*0010*/ 	.word	index@(.nv.constant0._ZN10layer_norm13ln_fwd_kernelINS_13Kernel_traitsI13__nv_bfloat16S2_S2_S2_fjLj3072ELj1ELj1ELj4ELj16ENS_18Kernel_traits_baseILj3072ES2_S2_S2_S2_fjLj128EEEEELb0ELb0ELb1ELb1EEEvNS_9FwdParamsE)
        /*0014*/ 	.short	0x0160
        /*0016*/ 	.short	0x00e8


	//----- nvinfo : EIATTR_CBANK_PARAM_SIZE
	.align		4
.L_1340:
        /*0018*/ 	.byte	0x03, 0x19
        /*001a*/ 	.short	0x00e8


	//----- nvinfo : EIATTR_KPARAM_INFO
	.align		4
        /*001c*/ 	.byte	0x04, 0x17
        /*001e*/ 	.short	(.L_1342 - .L_1341)
.L_1341:
        /*0020*/ 	.word	0x00000000
        /*0024*/ 	.short	0x0000
        /*0026*/ 	.short	0x0000
        /*0028*/ 	.byte	0x00, 0xf0, 0xa1, 0x03


	//----- nvinfo : EIATTR_MAXREG_COUNT
	.align		4
.L_1342:
        /*002c*/ 	.byte	0x03, 0x1b
        /*002e*/ 	.short	0x00ff


	//----- nvinfo : EIATTR_NUM_BARRIERS
	.align		4
        /*0030*/ 	.byte	0x02, 0x4c
        /*0032*/ 	.byte	0x01
	.zero		1


	//----- nvinfo : EIATTR_MERCURY_ISA_VERSION
	.align		4
        /*0034*/ 	.byte	0x03, 0x5f
        /*0036*/ 	.short	0x0000


	//----- nvinfo : EIATTR_COOP_GROUP_MASK_REGIDS
	.align		4
        /*0038*/ 	.byte	0x04, 0x29
        /*003a*/ 	.short	(.L_1344 - .L_1343)


	//   ....[0]....
.L_1343:
        /*003c*/ 	.word	0xffffffff


	//   ....[1]....
        /*0040*/ 	.word	0xffffffff


	//   ....[2]....
        /*0044*/ 	.word	0xffffffff


	//   ....[3]....
        /*0048*/ 	.word	0xffffffff


	//   ....[4]....
        /*004c*/ 	.word	0xffffffff


	//   ....[5]....
        /*0050*/ 	.word	0xffffffff


	//   ....[6]....
        /*0054*/ 	.word	0xffffffff


	//   ....[7]....
        /*0058*/ 	.word	0xffffffff


	//   ....[8]....
        /*005c*/ 	.word	0xffffffff


	//   ....[9]....
        /*0060*/ 	.word	0xffffffff


	//   ....[10]....
        /*0064*/ 	.word	0xffffffff


	//   ....[11]....
        /*0068*/ 	.word	0xffffffff


	//   ....[12]....
        /*006c*/ 	.word	0xffffffff


	//   ....[13]....
        /*0070*/ 	.word	0xffffffff


	//   ....[14]....
        /*0074*/ 	.word	0xffffffff


	//   ....[15]....
        /*0078*/ 	.word	0xffffffff


	//   ....[16]....
        /*007c*/ 	.word	0xffffffff


	//   ....[17]....
        /*0080*/ 	.word	0xffffffff


	//   ....[18]....
        /*0084*/ 	.word	0xffffffff


	//   ....[19]....
        /*0088*/ 	.word	0xffffffff


	//   ....[20]....
        /*008c*/ 	.word	0xffffffff


	//   ....[21]....
        /*0090*/ 	.word	0xffffffff


	//   ....[22]....
        /*0094*/ 	.word	0xffffffff


	//   ....[23]....
        /*0098*/ 	.word	0xffffffff


	//   ....[24]....
        /*009c*/ 	.word	0xffffffff


	//   ....[25]....
        /*00a0*/ 	.word	0xffffffff


	//   ....[26]....
        /*00a4*/ 	.word	0xffffffff


	//   ....[27]....
        /*00a8*/ 	.word	0xffffffff


	//----- nvinfo : EIATTR_COOP_GROUP_INSTR_OFFSETS
	.align		4
.L_1344:
        /*00ac*/ 	.byte	0x04, 0x28
        /*00ae*/ 	.short	(.L_1346 - .L_1345)


	//   ....[0]....
.L_1345:
        /*00b0*/ 	.word	0x00001b00


	//   ....[1]....
        /*00b4*/ 	.word	0x00001b30


	//   ....[2]....
        /*00b8*/ 	.word	0x00001b50


	//   ....[3]....
        /*00bc*/ 	.word	0x00001b70


	//   ....[4]....
        /*00c0*/ 	.word	0x00001b90


	//   ....[5]....
        /*00c4*/ 	.word	0x00001ec0


	//   ....[6]....
        /*00c8*/ 	.word	0x00001ee0


	//   ....[7]....
        /*00cc*/ 	.word	0x00001f00


	//   ....[8]....
        /*00d0*/ 	.word	0x00001f20


	//   ....[9]....
        /*00d4*/ 	.word	0x00001f40


	//   ....[10]....
        /*00d8*/ 	.word	0x00002030


	//   ....[11]....
        /*00dc*/ 	.word	0x00002080


	//   ....[12]....
        /*00e0*/ 	.word	0x000020b0


	//   ....[13]....
        /*00e4*/ 	.word	0x000020c0


	//   ....[14]....
        /*00e8*/ 	.word	0x00002150


	//   ....[15]....
        /*00ec*/ 	.word	0x000021a0


	//   ....[16]....
        /*00f0*/ 	.word	0x00002260


	//   ....[17]....
        /*00f4*/ 	.word	0x00002270


	//   ....[18]....
        /*00f8*/ 	.word	0x00002a40


	//   ....[19]....
        /*00fc*/ 	.word	0x00002ab0


	//   ....[20]....
        /*0100*/ 	.word	0x00002b10


	//   ....[21]....
        /*0104*/ 	.word	0x00002b70


	//   ....[22]....
        /*0108*/ 	.word	0x00002bd0


	//   ....[23]....
        /*010c*/ 	.word	0x00002f40


	//   ....[24]....
        /*0110*/ 	.word	0x00002fa0


	//   ....[25]....
        /*0114*/ 	.word	0x00003000


	//   ....[26]....
        /*0118*/ 	.word	0x00003060


	//   ....[27]....
        /*011c*/ 	.word	0x000030c0


	//----- nvinfo : EIATTR_EXIT_INSTR_OFFSETS
	.align		4
.L_1346:
        /*0120*/ 	.byte	0x04, 0x1c
        /*0122*/ 	.short	(.L_1348 - .L_1347)


	//   ....[0]....
.L_1347:
        /*0124*/ 	.word	0x00000120


	//   ....[1]....
        /*0128*/ 	.word	0x000029f0


	//----- nvinfo : EIATTR_MAX_THREADS
	.align		4
.L_1348:
        /*012c*/ 	.byte	0x04, 0x05
        /*012e*/ 	.short	(.L_1350 - .L_1349)
.L_1349:
        /*0130*/ 	.word	0x00000080
        /*0134*/ 	.word	0x00000001
        /*0138*/ 	.word	0x00000001


	//----- nvinfo : EIATTR_CRS_STACK_SIZE
	.align		4
.L_1350:
        /*013c*/ 	.byte	0x04, 0x1e
        /*013e*/ 	.short	(.L_1352 - .L_1351)
.L_1351:
        /*0140*/ 	.word	0x00000000
.L_1352:


//--------------------- .nv.info._ZN10layer_norm13ln_fwd_kernelINS_13Kernel_traitsI13__nv_bfloat16S2_S2_S2_fjLj3072ELj1ELj1ELj4ELj16ENS_18Kernel_traits_baseILj3072ES2_S2_S2_S2_fjLj128EEEEELb0ELb1ELb0ELb0EEEvNS_9FwdParamsE --------------------------
	.section	.nv.info._ZN10layer_norm13ln_fwd_kernelINS_13Kernel_traitsI13__nv_bfloat16S2_S2_S2_fjLj3072ELj1ELj1ELj4ELj16ENS_18Kernel_traits_baseILj3072ES2_S2_S2_S2_fjLj128EEEEELb0ELb1ELb0ELb0EEEvNS_9FwdParamsE,"",@"SHT_CUDA_INFO"
	.sectionflags	@""
	.align	4


	//----- nvinfo : EIATTR_CUDA_API_VERSION
	.align		4
        /*0000*/ 	.byte	0x04, 0x37
        /*0002*/ 	.short	(.L_1354 - .L_1353)
.L_1353:
        /*0004*/ 	.word	0x00000082


	//----- nvinfo : EIATTR_SW2861232_WAR
	.align		4
.L_1354:
        /*0008*/ 	.byte	0x01, 0x35
	.zero		2


	//----- nvinfo : EIATTR_PARAM_CBANK
	.align		4
        /*000c*/ 	.byte	0x04, 0x0a
        /*000e*/ 	.short	(.L_1356 - .L_1355)
	.align		4
.L_1355:
        /*0010*/ 	.word	index@(.nv.constant0._ZN10layer_norm13ln_fwd_kernelINS_13Kernel_traitsI13__nv_bfloat16S2_S2_S2_fjLj3072ELj1ELj1ELj4ELj16ENS_18Kernel_traits_baseILj3072ES2_S2_S2_S2_fjLj128EEEEELb0ELb1ELb0ELb0EEEvNS_9FwdParamsE)
        /*0014*/ 	.short	0x0160
        /*0016*/ 	.short	0x00e8


	//----- nvinfo : EIATTR_CBANK_PARAM_SIZE
	.align		4
.L_1356:
        /*0018*/ 	.byte	0x03, 0x19
        /*001a*/ 	.short	0x00e8


	//----- nvinfo : EIATTR_KPARAM_INFO
	.align		4
        /*001c*/ 	.byte	0x04, 0x17
        /*001e*/ 	.short	(.L_1358 - .L_1357)
.L_1357:
        /*0020*/ 	.word	0x00000000
        /*0024*/ 	.short	0x0000
        /*0026*/ 	.short	0x0000
        /*0028*/ 	.byte	0x00, 0xf0, 0xa1, 0x03


	//----- nvinfo : EIATTR_MAXREG_COUNT
	.align		4
.L_1358:
        /*002c*/ 	.byte	0x03, 0x1b
        /*002e*/ 	.short	0x00ff


	//----- nvinfo : EIATTR_NUM_BARRIERS
	.align		4
        /*0030*/ 	.byte	0x02, 0x4c
        /*0032*/ 	.byte	0x01
	.zero		1


	//----- nvinfo : EIATTR_MERCURY_ISA_VERSION
	.align		4
        /*0034*/ 	.byte	0x03, 0x5f
        /*0036*/ 	.short	0x0000


	//----- nvinfo : EIATTR_COOP_GROUP_MASK_REGIDS
	.align		4
        /*0038*/ 	.byte	0x04, 0x29
        /*003a*/ 	.short	(.L_1360 - .L_1359)


	//   ....[0]....
.L_1359:
        /*003c*/ 	.word	0xffffffff


	//   ....[1]....
        /*0040*/ 	.word	0xffffffff


	//   ....[2]....
        /*0044*/ 	.word	0xffffffff


	//   ....[3]....
        /*0048*/ 	.word	0xffffffff


	//   ....[4]....
        /*004c*/ 	.word	0xffffffff


	//   ....[5]....
        /*0050*/ 	.word	0xffffffff


	//   ....[6]....
        /*0054*/ 	.word	0xffffffff


	//   ....[7]....
        /*0058*/ 	.word	0xffffffff


	//   ....[8]....
        /*005c*/ 	.word	0xffffffff


	//   ....[9]....
        /*0060*/ 	.word	0xffffffff


	//   ....[10]....
        /*0064*/ 	.word	0xffffffff


	//   ....[11]....
        /*0068*/ 	.word	0xffffffff


	//   ....[12]....
        /*006c*/ 	.word	0xffffffff


	//   ....[13]....
        /*0070*/ 	.word	0xffffffff


	//   ....[14]....
        /*0074*/ 	.word	0xffffffff


	//   ....[15]....
        /*0078*/ 	.word	0xffffffff


	//   ....[16]....
        /*007c*/ 	.word	0xffffffff


	//   ....[17]....
        /*0080*/ 	.word	0xffffffff


	//   ....[18]....
        /*0084*/ 	.word	0xffffffff


	//   ....[19]....
        /*0088*/ 	.word	0xffffffff


	//   ....[20]....
        /*008c*/ 	.word	0xffffffff


	//   ....[21]....
        /*0090*/ 	.word	0xffffffff


	//   ....[22]....
        /*0094*/ 	.word	0xffffffff


	//   ....[23]....
        /*0098*/ 	.word	0xffffffff


	//   ....[24]....
        /*009c*/ 	.word	0xffffffff


	//   ....[25]....
        /*00a0*/ 	.word	0xffffffff


	//   ....[26]....
        /*00a4*/ 	.word	0xffffffff


	//   ....[27]....
        /*00a8*/ 	.word	0xffffffff


	//----- nvinfo : EIATTR_COOP_GROUP_INSTR_OFFSETS
	.align		4
.L_1360:
        /*00ac*/ 	.byte	0x04, 0x28
        /*00ae*/ 	.short	(.L_1362 - .L_1361)


	//   ....[0]....
.L_1361:
        /*00b0*/ 	.word	0x00001800


	//   ....[1]....
        /*00b4*/ 	.word	0x00001830


	//   ....[2]....
        /*00b8*/ 	.word	0x00001850


	//   ....[3]....
        /*00bc*/ 	.word	0x00001870


	//   ....[4]....
        /*00c0*/ 	.word	0x00001890


	//   ....[5]....
        /*00c4*/ 	.word	0x00001bd0


	//   ....[6]....
        /*00c8*/ 	.word	0x00001bf0


	//   ....[7]....
        /*00cc*/ 	.word	0x00001c10


	//   ....[8]....
        /*00d0*/ 	.word	0x00001c30


	//   ....[9]....
        /*00d4*/ 	.word	0x00001c50


	//   ....[10]....
        /*00d8*/ 	.word	0x00001d40


	//   ....[11]....
        /*00dc*/ 	.word	0x00001d90


	//   ....[12]....
        /*00e0*/ 	.word	0x00001db0


	//   ....[13]....
        /*00e4*/ 	.word	0x00001de0


	//   ....[14]....
        /*00e8*/ 	.word	0x00001e90


	//   ....[15]....
        /*00ec*/ 	.word	0x00001ec0


	//   ....[16]....
        /*00f0*/ 	.word	0x00001f70


	//   ....[17]....
        /*00f4*/ 	.word	0x00001f90


	//   ....[18]....
        /*00f8*/ 	.word	0x00002770


	//   ....[19]....
        /*00fc*/ 	.word	0x000027d0


	//   ....[20]....
        /*0100*/ 	.word	0x00002830


	//   ....[21]....
        /*0104*/ 	.word	0x00002890


	//   ....[22]....
        /*0108*/ 	.word	0x000028f0


	//   ....[23]....
        /*010c*/ 	.word	0x00002c70


	//   ....[24]....
        /*0110*/ 	.word	0x00002cd0


	//   ....[25]....
        /*0114*/ 	.word	0x00002d30


	//   ....[26]....
        /*0118*/ 	.word	0x00002d90


	//   ....[27]....
        /*011c*/ 	.word	0x00002e00


	//----- nvinfo : EIATTR_EXIT_INSTR_OFFSETS
	.align		4
.L_1362:
        /*0120*/ 	.byte	0x04, 0x1c
        /*0122*/ 	.short	(.L_1364 - .L_1363)


	//   ....[0]....
.L_1363:
        /*0124*/ 	.word	0x00000420


	//   ....[1]....
        /*0128*/ 	.word	0x00002710


	//----- nvinfo : EIATTR_MAX_THREADS
	.align		4
.L_1364:
        /*012c*/ 	.byte	0x04, 0x05
        /*012e*/ 	.short	(.L_1366 - .L_1365)
.L_1365:
        /*0130*/ 	.word	0x00000080
        /*0134*/ 	.word	0x00000001
        /*0138*/ 	.word	0x00000001


	//----- nvinfo : EIATTR_CRS_STACK_SIZE
	.align		4
.L_1366:
        /*013c*/ 	.byte	0x04, 0x1e
        /*013e*/ 	.short	(.L_1368 - .L_1367)
.L_1367:
        /*0140*/ 	.word	0x00000000
.L_1368:


//--------------------- .nv.info._ZN10layer_norm13ln_fwd_kernelINS_13Kernel_traitsI13__nv_bfloat16S2_S2_S2_fjLj3072ELj1ELj1ELj4ELj16ENS_18Kernel_traits_baseILj3072ES2_S2_S2_S2_fjLj128EEEEELb0ELb1ELb0ELb1EEEvNS_9FwdParamsE --------------------------
	.section	.nv.info._ZN10layer_norm13ln_fwd_kernelINS_13Kernel_traitsI13__nv_bfloat16S2_S2_S2_fjLj3072ELj1ELj1ELj4ELj16ENS_18Kernel_traits_baseILj3072ES2_S2_S2_S2_fjLj128EEEEELb0ELb1ELb0ELb1EEEvNS_9FwdParamsE,"",@"SHT_CUDA_INFO"
	.sectionflags	@""
	.align	4


	//----- nvinfo : EIATTR_CUDA_API_VERSION
	.align		4
        /*0000*/ 	.byte	0x04, 0x37
        /*0002*/ 	.short	(.L_1370 - .L_1369)
.L_1369:
        /*0004*/ 	.word	0x00000082


	//----- nvinfo : EIATTR_SW2861232_WAR
	.align		4
.L_1370:
        /*0008*/ 	.byte	0x01, 0x35
	.zero		2


	//----- nvinfo : EIATTR_PARAM_CBANK
	.align		4
        /*000c*/ 	.byte	0x04, 0x0a
        /*000e*/ 	.short	(.L_1372 - .L_1371)
	.align		4
.L_1371:
        /*0010*/ 	.word	index@(.nv.constant0._ZN10layer_norm13ln_fwd_kernelINS_13Kernel_traitsI13__nv_bfloat16S2_S2_S2_fjLj3072ELj1ELj1ELj4ELj16ENS_18Kernel_traits_baseILj3072ES2_S2_S2_S2_fjLj128EEEEELb0ELb1ELb0ELb1EEEvNS_9FwdParamsE)
        /*0014*/ 	.short	0x0160
        /*0016*/ 	.short	0x00e8


	//----- nvinfo : EIATTR_CBANK_PARAM_SIZE
	.align		4
.L_1372:
        /*0018*/ 	.byte	0x03, 0x19
        /*001a*/ 	.short	0x00e8


	//----- nvinfo : EIATTR_KPARAM_INFO
	.align		4
        /*001c*/ 	.byte	0x04, 0x17
        /*001e*/ 	.short	(.L_1374 - .L_1373)
.L_1373:
        /*0020*/ 	.word	0x00000000
        /*0024*/ 	.short	0x0000
        /*0026*/ 	.short	0x0000
        /*0028*/ 	.byte	0x00, 0xf0, 0xa1, 0x03


	//----- nvinfo : EIATTR_MAXREG_COUNT
	.align		4
.L_1374:
        /*002c*/ 	.byte	0x03, 0x1b
        /*002e*/ 	.short	0x00ff


	//----- nvinfo : EIATTR_NUM_BARRIERS
	.align		4
        /*0030*/ 	.byte	0x02, 0x4c
        /*0032*/ 	.byte	0x01
	.zero		1


	//----- nvinfo : EIATTR_MERCURY_ISA_VERSION
	.align		4
        /*0034*/ 	.byte	0x03, 0x5f
        /*0036*/ 	.short	0x0000


	//----- nvinfo : EIATTR_COOP_GROUP_MASK_REGIDS
	.align		4
        /*0038*/ 	.byte	0x04, 0x29
        /*003a*/ 	.short	(.L_1376 - .L_1375)


	//   ....[0]....
.L_1375:
        /*003c*/ 	.word	0xffffffff


	//   ....[1]....
        /*0040*/ 	.word	0xffffffff


	//   ....[2]....
        /*0044*/ 	.word	0xffffffff


	//   ....[3]....
        /*0048*/ 	.word	0xffffffff


	//   ....[4]....
        /*004c*/ 	.word	0xffffffff


	//   ....[5]....
        /*0050*/ 	.word	0xffffffff


	//   ....[6]....
        /*0054*/ 	.word	0xffffffff


	//   ....[7]....
        /*0058*/ 	.word	0xffffffff


	//   ....[8]....
        /*005c*/ 	.word	0xffffffff


	//   ....[9]....
        /*0060*/ 	.word	0xffffffff


	//   ....[10]....
        /*0064*/ 	.word	0xffffffff


	//   ....[11]....
        /*0068*/ 	.word	0xffffffff


	//   ....[12]....
        /*006c*/ 	.word	0xffffffff


	//   ....[13]....
        /*0070*/ 	.word	0xffffffff


	//   ....[14]....
        /*0074*/ 	.word	0xffffffff


	//   ....[15]....
        /*0078*/ 	.word	0xffffffff


	//   ....[16]....
        /*007c*/ 	.word	0xffffffff


	//   ....[17]....
        /*0080*/ 	.word	0xffffffff


	//   ....[18]....
        /*0084*/ 	.word	0xffffffff


	//   ....[19]....
        /*0088*/ 	.word	0xffffffff


	//   ....[20]....
        /*008c*/ 	.word	0xffffffff


	//   ....[21]....
        /*0090*/ 	.word	0xffffffff


	//   ....[22]....
        /*0094*/ 	.word	0xffffffff


	//   ....[23]....
        /*0098*/ 	.word	0xffffffff


	//   ....[24]....
        /*009c*/ 	.word	0xffffffff


	//   ....[25]....
        /*00a0*/ 	.word	0xffffffff


	//   ....[26]....
        /*00a4*/ 	.word	0xffffffff


	//   ....[27]....
        /*00a8*/ 	.word	0xffffffff


	//----- nvinfo : EIATTR_COOP_GROUP_INSTR_OFFSETS
	.align		4
.L_1376:
        /*00ac*/ 	.byte	0x04, 0x28
        /*00ae*/ 	.short	(.L_1378 - .L_1377)


	//   ....[0]....
.L_1377:
        /*00b0*/ 	.word	0x000013a0


	//   ....[1]....
        /*00b4*/ 	.word	0x000013d0


	//   ....[2]....
        /*00b8*/ 	.word	0x000013f0


	//   ....[3]....
        /*00bc*/ 	.word	0x00001410


	//   ....[4]....
        /*00c0*/ 	.word	0x00001430


	//   ....[5]....
        /*00c4*/ 	.word	0x00001760


	//   ....[6]....
        /*00c8*/ 	.word	0x00001780


	//   ....[7]....
        /*00cc*/ 	.word	0x000017a0


	//   ....[8]....
        /*00d0*/ 	.word	0x000017c0


	//   ....[9]....
        /*00d4*/ 	.word	0x000017e0


	//   ....[10]....
        /*00d8*/ 	.word	0x000018c0


	//   ....[11]....
        /*00dc*/ 	.word	0x00001920


	//   ....[12]....
        /*00e0*/ 	.word	0x00001950


	//   ....[13]....
        /*00e4*/ 	.word	0x00001960


	//   ....[14]....
        /*00e8*/ 	.word	0x00001a00


	//   ....[15]....
        /*00ec*/ 	.word	0x00001a40


	//   ....[16]....
        /*00f0*/ 	.word	0x00001b10


	//   ....[17]....
        /*00f4*/ 	.word	0x00001b40


	//   ....[18]....
        /*00f8*/ 	.word	0x000022b0


	//   ....[19]....
        /*00fc*/ 	.word	0x00002320


	//   ....[20]....
        /*0100*/ 	.word	0x00002380


	//   ....[21]....
        /*0104*/ 	.word	0x000023e0


	//   ....[22]....
        /*0108*/ 	.word	0x00002440


	//   ....[23]....
        /*010c*/ 	.word	0x000027b0


	//   ....[24]....
        /*0110*/ 	.word	0x00002810


	//   ....[25]....
        /*0114*/ 	.word	0x00002870


	//   ....[26]....
        /*0118*/ 	.word	0x000028d0


	//   ....[27]....
        /*011c*/ 	.word	0x00002930


	//----- nvinfo : EIATTR_EXIT_INSTR_OFFSETS
	.align		4
.L_1378:
        /*0120*/ 	.byte	0x04, 0x1c
        /*0122*/ 	.short	(.L_1380 - .L_1379)


	//   ....[0]....
.L_1379:
        /*0124*/ 	.word	0x00000130


	//   ....[1]....
        /*0128*/ 	.word	0x00002260


	//----- nvinfo : EIATTR_MAX_THREADS
	.align		4
.L_1380:
        /*012c*/ 	.byte	0x04, 0x05
        /*012e*/ 	.short	(.L_1382 - .L_1381)
.L_1381:
        /*0130*/ 	.word	0x00000080
        /*0134*/ 	.word	0x00000001
        /*0138*/ 	.word	0x00000001


	//----- nvinfo : EIATTR_CRS_STACK_SIZE
	.align		4
.L_1382:
        /*013c*/ 	.byte	0x04, 0x1e
        /*013e*/ 	.short	(.L_1384 - .L_1383)
.L_1383:
        /*0140*/ 	.word	0x00000000
.L_1384:


//--------------------- .nv.info._ZN10layer_norm13ln_fwd_kernelINS_13Kernel_traitsI13__nv_bfloat16S2_S2_S2_fjLj3072ELj1ELj1ELj4ELj16ENS_18Kernel_traits_baseILj3072ES2_S2_S2_S2_fjLj128EEEEELb0ELb1ELb1ELb0EEEvNS_9FwdParamsE --------------------------
	.section	.nv.info._ZN10layer_norm13ln_fwd_kernelINS_13Kernel_traitsI13__nv_bfloat16S2_S2_S2_fjLj3072ELj1ELj1ELj4ELj16ENS_18Kernel_traits_baseILj3072ES2_S2_S2_S2_fjLj128EEEEELb0ELb1ELb1ELb0EEEvNS_9FwdParamsE,"",@"SHT_CUDA_INFO"
	.sectionflags	@""
	.align	4


	//----- nvinfo : EIATTR_CUDA_API_VERSION
	.align		4
        /*0000*/ 	.byte	0x04, 0x37
        /*0002*/ 	.short	(.L_1386 - .L_1385)
.L_1385:
        /*0004*/ 	.word	0x00000082


	//----- nvinfo : EIATTR_SW2861232_WAR
	.align		4
.L_1386:
        /*0008*/ 	.byte	0x01, 0x35
	.zero		2


	//----- nvinfo : EIATTR_PARAM_CBANK
	.align		4
        /*000c*/ 	.byte	0x04, 0x0a
        /*000e*/ 	.short	(.L_1388 - .L_1387)
	.align		4
.L_1387:
        /*0010*/ 	.word	index@(.nv.constant0._ZN10layer_norm13ln_fwd_kernelINS_13Kernel_traitsI13__nv_bfloat16S2_S2_S2_fjLj3072ELj1ELj1ELj4ELj16ENS_18Kernel_traits_baseILj3072ES2_S2_S2_S2_fjLj128EEEEELb0ELb1ELb1ELb0EEEvNS_9FwdParamsE)
        /*0014*/ 	.short	0x0160
        /*0016*/ 	.short	0x00e8


	//----- nvinfo : EIATTR_CBANK_PARAM_SIZE
	.align		4
.L_1388:
        /*0018*/ 	.byte	0x03, 0x19
        /*001a*/ 	.short	0x00e8


	//----- nvinfo : EIATTR_KPARAM_INFO
	.align		4
        /*001c*/ 	.byte	0x04, 0x17
        /*001e*/ 	.short	(.L_1390 - .L_1389)
.L_1389:
        /*0020*/ 	.word	0x00000000
        /*0024*/ 	.short	0x0000
        /*0026*/ 	.short	0x0000
        /*0028*/ 	.byte	0x00, 0xf0, 0xa1, 0x03


	//----- nvinfo : EIATTR_MAXREG_COUNT
	.align		4
.L_1390:
        /*002c*/ 	.byte	0x03, 0x1b
        /*002e*/ 	.short	0x00ff


	//----- nvinfo : EIATTR_NUM_BARRIERS
	.align		4
        /*0030*/ 	.byte	0x02, 0x4c
        /*0032*/ 	.byte	0x01
	.zero		1


	//----- nvinfo : EIATTR_MERCURY_ISA_VERSION
	.align		4
        /*0034*/ 	.byte	0x03, 0x5f
        /*0036*/ 	.short	0x0000


	//----- nvinfo : EIATTR_COOP_GROUP_MASK_REGIDS
	.align		4
        /*0038*/ 	.byte	0x04, 0x29
        /*003a*/ 	.short	(.L_1392 - .L_1391)


	//   ....[0]....
.L_1391:
        /*003c*/ 	.word	0xffffffff


	//   ....[1]....
        /*0040*/ 	.word	0xffffffff


	//   ....[2]....
        /*0044*/ 	.word	0xffffffff


	//   ....[3]....
        /*0048*/ 	.word	0xffffffff


	//   ....[4]....
        /*004c*/ 	.word	0xffffffff


	//   ....[5]....
        /*0050*/ 	.word	0xffffffff


	//   ....[6]....
        /*0054*/ 	.word	0xffffffff


	//   ....[7]....
        /*0058*/ 	.word	0xffffffff


	//   ....[8]....
        /*005c*/ 	.word	0xffffffff


	//   ....[9]....
        /*0060*/ 	.word	0xffffffff


	//   ....[10]....
        /*0064*/ 	.word	0xffffffff


	//   ....[11]....
        /*0068*/ 	.word	0xffffffff


	//   ....[12]....
        /*006c*/ 	.word	0xffffffff


	//   ....[13]....
        /*0070*/ 	.word	0xffffffff


	//   ....[14]....
        /*0074*/ 	.word	0xffffffff


	//   ....[15]....
        /*0078*/ 	.word	0xffffffff


	//   ....[16]....
        /*007c*/ 	.word	0xffffffff


	//   ....[17]....
        /*0080*/ 	.word	0xffffffff


	//   ....[18]....
        /*0084*/ 	.word	0xffffffff


	//   ....[19]....
        /*0088*/ 	.word	0xffffffff


	//   ....[20]....
        /*008c*/ 	.word	0xffffffff


	//   ....[21]....
        /*0090*/ 	.word	0xffffffff


	//   ....[22]....
        /*0094*/ 	.word	0xffffffff


	//   ....[23]....
        /*0098*/ 	.word	0xffffffff


	//   ....[24]....
        /*009c*/ 	.word	0xffffffff


	//   ....[25]....
        /*00a0*/ 	.word	0xffffffff


	//   ....[26]....
        /*00a4*/ 	.word	0xffffffff


	//   ....[27]....
        /*00a8*/ 	.word	0xffffffff


	//----- nvinfo : EIATTR_COOP_GROUP_INSTR_OFFSETS
	.align		4
.L_1392:
        /*00ac*/ 	.byte	0x04, 0x28
        /*00ae*/ 	.short	(.L_1394 - .L_1393)


	//   ....[0]....
.L_1393:
        /*00b0*/ 	.word	0x000022e0


	//   ....[1]....
        /*00b4*/ 	.word	0x00002310


	//   ....[2]....
        /*00b8*/ 	.word	0x00002330


	//   ....[3]....
        /*00bc*/ 	.word	0x00002350


	//   ....[4]....
        /*00c0*/ 	.word	0x00002370


	//   ....[5]....
        /*00c4*/ 	.word	0x000026b0


	//   ....[6]....
        /*00c8*/ 	.word	0x000026d0


	//   ....[7]....
        /*00cc*/ 	.word	0x000026f0


	//   ....[8]....
        /*00d0*/ 	.word	0x00002710


	//   ....[9]....
        /*00d4*/ 	.word	0x00002730


	//   ....[10]....
        /*00d8*/ 	.word	0x00002850


	//   ....[11]....
        /*00dc*/ 	.word	0x000028a0


	//   ....[12]....
        /*00e0*/ 	.word	0x00002910


	//   ....[13]....
        /*00e4*/ 	.word	0x00002930


	//   ....[14]....
        /*00e8*/ 	.word	0x00002990


	//   ....[15]....
        /*00ec*/ 	.word	0x000029b0


	//   ....[16]....
        /*00f0*/ 	.word	0x00002a80


	//   ....[17]....
        /*00f4*/ 	.word	0x00002a90


	//   ....[18]....
        /*00f8*/ 	.word	0x00003310


	//   ....[19]....
        /*00fc*/ 	.word	0x00003380


	//   ....[20]....
        /*0100*/ 	.word	0x000033e0


	//   ....[21]....
        /*0104*/ 	.word	0x00003440


	//   ....[22]....
        /*0108*/ 	.word	0x000034a0


	//   ....[23]....
        /*010c*/ 	.word	0x00003830


	//   ....[24]....
        /*0110*/ 	.word	0x00003890


	//   ....[25]....
        /*0114*/ 	.word	0x000038f0


	//   ....[26]....
        /*0118*/ 	.word	0x00003950


	//   ....[27]....
        /*011c*/ 	.word	0x000039b0


	//----- nvinfo : EIATTR_EXIT_INSTR_OFFSETS
	.align		4
.L_1394:
        /*0120*/ 	.byte	0x04, 0x1c
        /*0122*/ 	.short	(.L_1396 - .L_1395)


	//   ....[0]....
.L_1395:
        /*0124*/ 	.word	0x00000410


	//   ....[1]....
        /*0128*/ 	.word	0x000032b0


	//----- nvinfo : EIATTR_MAX_THREADS
	.align		4
.L_1396:
        /*012c*/ 	.byte	0x04, 0x05
        /*012e*/ 	.short	(.L_1398 - .L_1397)
.L_1397:
        /*0130*/ 	.word	0x00000080
        /*0134*/ 	.word	0x00000001
        /*0138*/ 	.word	0x00000001


	//----- nvinfo : EIATTR_CRS_STACK_SIZE
	.align		4
.L_1398:
        /*013c*/ 	.byte	0x04, 0x1e
        /*013e*/ 	.short	(.L_1400 - .L_1399)
.L_1399:
        /*0140*/ 	.word	0x00000000
.L_1400:


//--------------------- .nv.info._ZN10layer_norm13ln_fwd_kernelINS_13Kernel_traitsI13__nv_bfloat16S2_S2_S2_fjLj3072ELj1ELj1ELj4ELj16ENS_18Kernel_traits_baseILj3072ES2_S2_S2_S2_fjLj128EEEEELb0ELb1ELb1ELb1EEEvNS_9FwdParamsE --------------------------
	.section	.nv.info._ZN10layer_norm13ln_fwd_kernelINS_13Kernel_traitsI13__nv_bfloat16S2_S2_S2_fjLj3072ELj1ELj1ELj4ELj16ENS_18Kernel_traits_baseILj3072ES2_S2_S2_S2_fjLj128EEEEELb0ELb1ELb1ELb1EEEvNS_9FwdParamsE,"",@"SHT_CUDA_INFO"
	.sectionflags	@""
	.align	4


	//----- nvinfo : EIATTR_CUDA_API_VERSION
	.align		4
        /*0000*/ 	.byte	0x04, 0x37
        /*0002*/ 	.short	(.L_1402 - .L_1401)
.L_1401:
        /*0004*/ 	.word	0x00000082


	//----- nvinfo : EIATTR_SW2861232_WAR
	.align		4
.L_1402:
        /*0008*/ 	.byte	0x01, 0x35
	.zero		2


	//----- nvinfo : EIATTR_PARAM_CBANK
	.align		4
        /*000c*/ 	.byte	0x04, 0x0a
        /*000e*/ 	.short	(.L_1404 - .L_1403)
	.align		4
.L_1403:
        /*0010*/ 	.word	index@(.nv.constant0._ZN10layer_norm13ln_fwd_kernelINS_13Kernel_traitsI13__nv_bfloat16S2_S2_S2_fjLj3072ELj1ELj1ELj4ELj16ENS_18Kernel_traits_baseILj3072ES2_S2_S2_S2_fjLj128EEEEELb0ELb1ELb1ELb1EEEvNS_9FwdParamsE)
        /*0014*/ 	.short	0x0160
        /*0016*/ 	.short	0x00e8


	//----- nvinfo : EIATTR_CBANK_PARAM_SIZE
	.align		4
.L_1404:
        /*0018*/ 	.byte	0x03, 0x19
        /*001a*/ 	.short	0x00e8


	//----- nvinfo : EIATTR_KPARAM_INFO
	.align		4
        /*001c*/ 	.byte	0x04, 0x17
        /*001e*/ 	.short	(.L_1406 - .L_1405)
.L_1405:
        /*0020*/ 	.word	0x00000000
        /*0024*/ 	.short	0x0000
        /*0026*/ 	.short	0x0000
        /*0028*/ 	.byte	0x00, 0xf0, 0xa1, 0x03


	//----- nvinfo : EIATTR_MAXREG_COUNT
	.align		4
.L_1406:
        /*002c*/ 	.byte	0x03, 0x1b
        /*002e*/ 	.short	0x00ff


	//----- nvinfo : EIATTR_NUM_BARRIERS
	.align		4
        /*0030*/ 	.byte	0x02, 0x4c
        /*0032*/ 	.byte	0x01
	.zero		1


	//----- nvinfo : EIATTR_MERCURY_ISA_VERSION
	.align		4
        /*0034*/ 	.byte	0x03, 0x5f
        /*0036*/ 	.short	0x0000


	//----- nvinfo : EIATTR_COOP_GROUP_MASK_REGIDS
	.align		4
        /*0038*/ 	.byte	0x04, 0x29
        /*003a*/ 	.short	(.L_1408 - .L_1407)


	//   ....[0]....
.L_1407:
        /*003c*/ 	.word	0xffffffff


	//   ....[1]....
        /*0040*/ 	.word	0xffffffff


	//   ....[2]....
        /*0044*/ 	.word	0xffffffff


	//   ....[3]....
        /*0048*/ 	.word	0xffffffff


	//   ....[4]....
        /*004c*/ 	.word	0xffffffff


	//   ....[5]....
        /*0050*/ 	.word	0xffffffff


	//   ....[6]....
        /*0054*/ 	.word	0xffffffff


	//   ....[7]....
        /*0058*/ 	.word	0xffffffff


	//   ....[8]....
        /*005c*/ 	.word	0xffffffff


	//   ....[9]....
        /*0060*/ 	.word	0xffffffff


	//   ....[10]....
        /*0064*/ 	.word	0xffffffff


	//   ....[11]....
        /*0068*/ 	.word	0xffffffff


	//   ....[12]....
        /*006c*/ 	.word	0xffffffff


	//   ....[13]....
        /*0070*/ 	.word	0xffffffff


	//   ....[14]....
        /*0074*/ 	.word	0xffffffff


	//   ....[15]....
        /*0078*/ 	.word	0xffffffff


	//   ....[16]....
        /*007c*/ 	.word	0xffffffff


	//   ....[17]....
        /*0080*/ 	.word	0xffffffff


	//   ....[18]....
        /*0084*/ 	.word	0xffffffff


	//   ....[19]....
        /*0088*/ 	.word	0xffffffff


	//   ....[20]....
        /*008c*/ 	.word	0xffffffff


	//   ....[21]....
        /*0090*/ 	.word	0xffffffff


	//   ....[22]....
        /*0094*/ 	.word	0xffffffff


	//   ....[23]....
        /*0098*/ 	.word	0xffffffff


	//   ....[24]....
        /*009c*/ 	.word	0xffffffff


	//   ....[25]....
        /*00a0*/ 	.word	0xffffffff


	//   ....[26]....
        /*00a4*/ 	.word	0xffffffff


	//   ....[27]....
        /*00a8*/ 	.word	0xffffffff


	//----- nvinfo : EIATTR_COOP_GROUP_INSTR_OFFSETS
	.align		4
.L_1408:
        /*00ac*/ 	.byte	0x04, 0x28
        /*00ae*/ 	.short	(.L_1410 - .L_1409)


	//   ....[0]....
.L_1409:
        /*00b0*/ 	.word	0x00001de0


	//   ....[1]....
        /*00b4*/ 	.word	0x00001e10


	//   ....[2]....
        /*00b8*/ 	.word	0x00001e30


	//   ....[3]....
        /*00bc*/ 	.word	0x00001e50


	//   ....[4]....
        /*00c0*/ 	.word	0x00001e70


	//   ....[5]....
        /*00c4*/ 	.word	0x000021a0


	//   ....[6]....
        /*00c8*/ 	.word	0x000021c0


	//   ....[7]....
        /*00cc*/ 	.word	0x000021e0


	//   ....[8]....
        /*00d0*/ 	.word	0x00002200


	//   ....[9]....
        /*00d4*/ 	.word	0x00002220


	//   ....[10]....
        /*00d8*/ 	.word	0x00002310


	//   ....[11]....
        /*00dc*/ 	.word	0x00002360


	//   ....[12]....
        /*00e0*/ 	.word	0x00002380


	//   ....[13]....
        /*00e4*/ 	.word	0x000023b0


	//   ....[14]....
        /*00e8*/ 	.word	0x00002470


	//   ....[15]....
        /*00ec*/ 	.word	0x00002490


	//   ....[16]....
        /*00f0*/ 	.word	0x00002520


	//   ....[17]....
        /*00f4*/ 	.word	0x00002560


	//   ....[18]....
        /*00f8*/ 	.word	0x00002da0


	//   ....[19]....
        /*00fc*/ 	.word	0x00002e10


	//   ....[20]....
        /*0100*/ 	.word	0x00002e70


	//   ....[21]....
        /*0104*/ 	.word	0x00002ed0


	//   ....[22]....
        /*0108*/ 	.word	0x00002f30


	//   ....[23]....
        /*010c*/ 	.word	0x000032a0


	//   ....[24]....
        /*0110*/ 	.word	0x00003300


	//   ....[25]....
        /*0114*/ 	.word	0x00003360


	//   ....[26]....
        /*0118*/ 	.word	0x000033c0


	//   ....[27]....
        /*011c*/ 	.word	0x00003420


	//----- nvinfo : EIATTR_EXIT_INSTR_OFFSETS
	.align		4
.L_1410:
        /*0120*/ 	.byte	0x04, 0x1c
        /*0122*/ 	.short	(.L_1412 - .L_1411)


	//   ....[0]....
.L_1411:
        /*0124*/ 	.word	0x00000130


	//   ....[1]....
        /*0128*/ 	.word	0x00002d40


	//----- nvinfo : EIATTR_MAX_THREADS
	.align		4
.L_1412:
        /*012c*/ 	.byte	0x04, 0x05
        /*012e*/ 	.short	(.L_1414 - .L_1413)
.L_1413:
        /*0130*/ 	.word	0x00000080
        /*0134*/ 	.word	0x00000001
        /*0138*/ 	.word	0x00000001


	//----- nvinfo : EIATTR_CRS_STACK_SIZE
	.align		4
.L_1414:
        /*013c*/ 	.byte	0x04, 0x1e
        /*013e*/ 	.short	(.L_1416 - .L_1415)
.L_1415:
        /*0140*/ 	.word	0x00000000
.L_1416:


//--------------------- .nv.info._ZN10layer_norm13ln_fwd_kernelINS_13Kernel_traitsI13__nv_bfloat16S2_S2_S2_fjLj3072ELj1ELj1ELj4ELj16ENS_18Kernel_traits_baseILj3072ES2_S2_S2_S2_fjLj128EEEEELb1ELb0ELb0ELb0EEEvNS_9FwdParamsE --------------------------
	.section	.nv.info._ZN10layer_norm13ln_fwd_kernelINS_13Kernel_traitsI13__nv_bfloat16S2_S2_S2_fjLj3072ELj1ELj1ELj4ELj16ENS_18Kernel_traits_baseILj3072ES2_S2_S2_S2_fjLj128EEEEELb1ELb0ELb0ELb0EEEvNS_9FwdParamsE,"",@"SHT_CUDA_INFO"
	.sectionflags	@""
	.align	4


	//----- nvinfo : EIATTR_CUDA_API_VERSION
	.align		4
        /*0000*/ 	.byte	0x04, 0x37
        /*0002*/ 	.short	(.L_1418 - .L_1417)
.L_1417:
        /*0004*/ 	.word	0x00000082


	//----- nvinfo : EIATTR_SW2861232_WAR
	.align		4
.L_1418:
        /*0008*/ 	.byte	0x01, 0x35
	.zero		2


	//----- nvinfo : EIATTR_PARAM_CBANK
	.align		4
        /*000c*/ 	.byte	0x04, 0x0a
        /*000e*/ 	.short	(.L_1420 - .L_1419)
	.align		4
.L_1419:
        /*0010*/ 	.word	index@(.nv.constant0._ZN10layer_norm13ln_fwd_kernelINS_13Kernel_traitsI13__nv_bfloat16S2_S2_S2_fjLj3072ELj1ELj1ELj4ELj16ENS_18Kernel_traits_baseILj3072ES2_S2_S2_S2_fjLj128EEEEELb1ELb0ELb0ELb0EEEvNS_9FwdParamsE)
        /*0014*/ 	.short	0x0160
        /*0016*/ 	.short	0x00e8


	//----- nvinfo : EIATTR_CBANK_PARAM_SIZE
	.align		4
.L_1420:
        /*0018*/ 	.byte	0x03, 0x19
        /*001a*/ 	.short	0x00e8


	//----- nvinfo : EIATTR_KPARAM_INFO
	.align		4
        /*001c*/ 	.byte	0x04, 0x17
        /*001e*/ 	.short	(.L_1422 - .L_1421)
.L_1421:
        /*0020*/ 	.word	0x00000000
        /*0024*/ 	.short	0x0000
        /*0026*/ 	.short	0x0000
        /*0028*/ 	.byte	0x00, 0xf0, 0xa1, 0x03


	//----- nvinfo : EIATTR_MAXREG_COUNT
	.align		4
.L_1422:
        /*002c*/ 	.byte	0x03, 0x1b
        /*002e*/ 	.short	0x00ff


	//----- nvinfo : EIATTR_NUM_BARRIERS
	.align		4
        /*0030*/ 	.byte	0x02, 0x4c
        /*0032*/ 	.byte	0x01
	.zero		1


	//----- nvinfo : EIATTR_MERCURY_ISA_VERSION
	.align		4
        /*0034*/ 	.byte	0x03, 0x5f
        /*0036*/ 	.short	0x0000


	//----- nvinfo : EIATTR_COOP_GROUP_MASK_REGIDS
	.align		4
        /*0038*/ 	.byte	0x04, 0x29
        /*003a*/ 	.short	(.L_1424 - .L_1423)


	//   ....[0]....
.L_1423:
        /*003c*/ 	.word	0xffffffff


	//   ....[1]....
        /*0040*/ 	.word	0xffffffff


	//   ....[2]....
        /*0044*/ 	.word	0xffffffff


	//   ....[3]....
        /*0048*/ 	.word	0xffffffff


	//   ....[4]....
        /*004c*/ 	.word	0xffffffff


	//   ....[5]....
        /*0050*/ 	.word	0xffffffff


	//   ....[6]....
        /*0054*/ 	.word	0xffffffff


	//   ....[7]....
        /*0058*/ 	.word	0xffffffff


	//   ....[8]....
        /*005c*/ 	.word	0xffffffff


	//   ....[9]....
        /*0060*/ 	.word	0xffffffff


	//   ....[10]....
        /*0064*/ 	.word	0xffffffff


	//   ....[11]....
        /*0068*/ 	.word	0xffffffff


	//   ....[12]....
        /*006c*/ 	.word	0xffffffff


	//   ....[13]....
        /*0070*/ 	.word	0xffffffff


	//   ....[14]....
        /*0074*/ 	.word	0xffffffff


	//   ....[15]....
        /*0078*/ 	.word	0xffffffff


	//   ....[16]....
        /*007c*/ 	.word	0xffffffff


	//   ....[17]....
        /*0080*/ 	.word	0xffffffff


	//   ....[18]....
        /*0084*/ 	.word	0xffffffff


	//   ....[19]....
        /*0088*/ 	.word	0xffffffff


	//   ....[20]....
        /*008c*/ 	.word	0xffffffff


	//   ....[21]....
        /*0090*/ 	.word	0xffffffff


	//   ....[22]....
        /*0094*/ 	.word	0xffffffff


	//   ....[23]....
        /*0098*/ 	.word	0xffffffff


	//   ....[24]....
        /*009c*/ 	.word	0xffffffff


	//   ....[25]....
        /*00a0*/ 	.word	0xffffffff


	//   ....[26]....
        /*00a4*/ 	.word	0xffffffff


	//   ....[27]....
        /*00a8*/ 	.word	0xffffffff


	//----- nvinfo : EIATTR_COOP_GROUP_INSTR_OFFSETS
	.align		4
.L_1424:
        /*00ac*/ 	.byte	0x04, 0x28
        /*00ae*/ 	.short	(.L_1426 - .L_1425)


	//   ....[0]....
.L_1425:
        /*00b0*/ 	.word	0x00009820


	//   ....[1]....
        /*00b4*/ 	.word	0x00009850


	//   ....[2]....
        /*00b8*/ 	.word	0x00009880


	//   ....[3]....
        /*00bc*/ 	.word	0x000098a0


	//   ....[4]....
        /*00c0*/ 	.word	0x000098c0


	//   ....[5]....
        /*00c4*/ 	.word	0x00009c00


	//   ....[6]....
        /*00c8*/ 	.word	0x00009c20


	//   ....[7]....
        /*00cc*/ 	.word	0x00009c40


	//   ....[8]....
        /*00d0*/ 	.word	0x00009c60


	//   ....[9]....
        /*00d4*/ 	.word	0x00009c80


	//   ....[10]....
        /*00d8*/ 	.word	0x00009db0


	//   ....[11]....
        /*00dc*/ 	.word	0x00009e00


	//   ....[12]....
        /*00e0*/ 	.word	0x00009e30


	//   ....[13]....
        /*00e4*/ 	.word	0x00009e50


	//   ....[14]....
        /*00e8*/ 	.word	0x00009ef0


	//   ....[15]....
        /*00ec*/ 	.word	0x00009f30


	//   ....[16]....
        /*00f0*/ 	.word	0x00009fc0


	//   ....[17]....
        /*00f4*/ 	.word	0x0000a010


	//   ....[18]....
        /*00f8*/ 	.word	0x0000a810


	//   ....[19]....
        /*00fc*/ 	.word	0x0000a880


	//   ....[20]....
        /*0100*/ 	.word	0x0000a8e0


	//   ....[21]....
        /*0104*/ 	.word	0x0000a940


	//   ....[22]....
        /*0108*/ 	.word	0x0000a9a0


	//   ....[23]....
        /*010c*/ 	.word	0x0000ad30


	//   ....[24]....
        /*0110*/ 	.word	0x0000ad90


	//   ....[25]....
        /*0114*/ 	.word	0x0000adf0


	//   ....[26]....
        /*0118*/ 	.word	0x0000ae50


	//   ....[27]....
        /*011c*/ 	.word	0x0000aec0


	//----- nvinfo : EIATTR_EXIT_INSTR_OFFSETS
	.align		4
.L_1426:
        /*0120*/ 	.byte	0x04, 0x1c
        /*0122*/ 	.short	(.L_1428 - .L_1427)


	//   ....[0]....
.L_1427:
        /*0124*/ 	.word	0x00000830


	//   ....[1]....
        /*0128*/ 	.word	0x0000a7b0


	//----- nvinfo : EIATTR_MAX_THREADS
	.align		4
.L_1428:
        /*012c*/ 	.byte	0x04, 0x05
        /*012e*/ 	.short	(.L_1430 - .L_1429)
.L_1429:
        /*0130*/ 	.word	0x00000080
        /*0134*/ 	.word	0x00000001
        /*0138*/ 	.word	0x00000001


	//----- nvinfo : EIATTR_CRS_STACK_SIZE
	.align		4
.L_1430:
        /*013c*/ 	.byte	0x04, 0x1e
        /*013e*/ 	.short	(.L_1432 - .L_1431)
.L_1431:
        /*0140*/ 	.word	0x00000000
.L_1432:


//--------------------- .nv.info._ZN10layer_norm13ln_fwd_kernelINS_13Kernel_traitsI13__nv_bfloat16S2_S2_S2_fjLj3072ELj1ELj1ELj4ELj16ENS_18Kernel_traits_baseILj3072ES2_S2_S2_S2_fjLj128EEEEELb1ELb0ELb0ELb1EEEvNS_9FwdParamsE --------------------------
	.section	.nv.info._ZN10layer_norm13ln_fwd_kernelINS_13Kernel_traitsI13__nv_bfloat16S2_S2_S2_fjLj3072ELj1ELj1ELj4ELj16ENS_18Kernel_traits_baseILj3072ES2_S2_S2_S2_fjLj128EEEEELb1ELb0ELb0ELb1EEEvNS_9FwdParamsE,"",@"SHT_CUDA_INFO"
	.sectionflags	@""
	.align	4


	//----- nvinfo : EIATTR_CUDA_API_VERSION
	.align		4
        /*0000*/ 	.byte	0x04, 0x37
        /*0002*/ 	.short	(.L_1434 - .L_1433)
.L_1433:
        /*0004*/ 	.word	0x00000082


	//----- nvinfo : EIATTR_SW2861232_WAR
	.align		4
.L_1434:
        /*0008*/ 	.byte	0x01, 0x35
	.zero		2


	//----- nvinfo : EIATTR_PARAM_CBANK
	.align		4
        /*000c*/ 	.byte	0x04, 0x0a
        /*000e*/ 	.short	(.L_1436 - .L_1435)
	.align		4
.L_1435:
        /*0010*/ 	.word	index@(.nv.constant0._ZN10layer_norm13ln_fwd_kernelINS_13Kernel_traitsI13__nv_bfloat16S2_S2_S2_fjLj3072ELj1ELj1ELj4ELj16ENS_18Kernel_traits_baseILj3072ES2_S2_S2_S2_fjLj128EEEEELb1ELb0ELb0ELb1EEEvNS_9FwdParamsE)
        /*0014*/ 	.short	0x0160
        /*0016*/ 	.short	0x00e8


	//----- nvinfo : EIATTR_CBANK_PARAM_SIZE
	.align		4
.L_1436:
        /*0018*/ 	.byte	0x03, 0x19
        /*001a*/ 	.short	0x00e8


	//----- nvinfo : EIATTR_KPARAM_INFO
	.align		4
        /*001c*/ 	.byte	0x04, 0x17
        /*001e*/ 	.short	(.L_1438 - .L_1437)
.L_1437:
        /*0020*/ 	.word	0x00000000
        /*0024*/ 	.short	0x0000
        /*0026*/ 	.short	0x0000
        /*0028*/ 	.byte	0x00, 0xf0, 0xa1, 0x03


	//----- nvinfo : EIATTR_MAXREG_COUNT
	.align		4
.L_1438:
        /*002c*/ 	.byte	0x03, 0x1b
        /*002e*/ 	.short	0x00ff


	//----- nvinfo : EIATTR_NUM_BARRIERS
	.align		4
        /*0030*/ 	.byte	0x02, 0x4c
        /*0032*/ 	.byte	0x01
	.zero		1


	//----- nvinfo : EIATTR_MERCURY_ISA_VERSION
	.align		4
        /*0034*/ 	.byte	0x03, 0x5f
        /*0036*/ 	.short	0x0000


	//----- nvinfo : EIATTR_COOP_GROUP_MASK_REGIDS
	.align		4
        /*0038*/ 	.byte	0x04, 0x29
        /*003a*/ 	.short	(.L_1440 - .L_1439)


	//   ....[0]....
.L_1439:
        /*003c*/ 	.word	0xffffffff


	//   ....[1]....
        /*0040*/ 	.word	0xffffffff


	//   ....[2]....
        /*0044*/ 	.word	0xffffffff


	//   ....[3]....
        /*0048*/ 	.word	0xffffffff


	//   ....[4]....
        /*004c*/ 	.word	0xffffffff


	//   ....[5]....
        /*0050*/ 	.word	0xffffffff


	//   ....[6]....
        /*0054*/ 	.word	0xffffffff


	//   ....[7]....
        /*0058*/ 	.word	0xffffffff


	//   ....[8]....
        /*005c*/ 	.word	0xffffffff


	//   ....[9]....
        /*0060*/ 	.word	0xffffffff


	//   ....[10]....
        /*0064*/ 	.word	0xffffffff


	//   ....[11]....
        /*0068*/ 	.word	0xffffffff


	//   ....[12]....
        /*006c*/ 	.word	0xffffffff


	//   ....[13]....
        /*0070*/ 	.word	0xffffffff


	//   ....[14]....
        /*0074*/ 	.word	0xffffffff


	//   ....[15]....
        /*0078*/ 	.word	0xffffffff


	//   ....[16]....
        /*007c*/ 	.word	0xffffffff


	//   ....[17]....
        /*0080*/ 	.word	0xffffffff


	//   ....[18]....
        /*0084*/ 	.word	0xffffffff


	//   ....[19]....
        /*0088*/ 	.word	0xffffffff


	//   ....[20]....
        /*008c*/ 	.word	0xffffffff


	//   ....[21]....
        /*0090*/ 	.word	0xffffffff


	//   ....[22]....
        /*0094*/ 	.word	0xffffffff


	//   ....[23]....
        /*0098*/ 	.word	0xffffffff


	//   ....[24]....
        /*009c*/ 	.word	0xffffffff


	//   ....[25]....
        /*00a0*/ 	.word	0xffffffff


	//   ....[26]....
        /*00a4*/ 	.word	0xffffffff


	//   ....[27]....
        /*00a8*/ 	.word	0xffffffff


	//----- nvinfo : EIATTR_COOP_GROUP_INSTR_OFFSETS
	.align		4
.L_1440:
        /*00ac*/ 	.byte	0x04, 0x28
        /*00ae*/ 	.short	(.L_1442 - .L_1441)


	//   ....[0]....
.L_1441:
        /*00b0*/ 	.word	0x00009150


	//   ....[1]....
        /*00b4*/ 	.word	0x00009180


	//   ....[2]....
        /*00b8*/ 	.word	0x000091a0


	//   ....[3]....
        /*00bc*/ 	.word	0x000091c0


	//   ....[4]....
        /*00c0*/ 	.word	0x000091e0


	//   ....[5]....
        /*00c4*/ 	.word	0x00009510


	//   ....[6]....
        /*00c8*/ 	.word	0x00009530


	//   ....[7]....
        /*00cc*/ 	.word	0x00009550


	//   ....[8]....
        /*00d0*/ 	.word	0x00009570


	//   ....[9]....
        /*00d4*/ 	.word	0x00009590


	//   ....[10]....
        /*00d8*/ 	.word	0x00009690


	//   ....[11]....
        /*00dc*/ 	.word	0x000096e0


	//   ....[12]....
        /*00e0*/ 	.word	0x00009700


	//   ....[13]....
        /*00e4*/ 	.word	0x00009710


	//   ....[14]....
        /*00e8*/ 	.word	0x000097e0


	//   ....[15]....
        /*00ec*/ 	.word	0x00009800


	//   ....[16]....
        /*00f0*/ 	.word	0x000098a0


	//   ....[17]....
        /*00f4*/ 	.word	0x000098e0


	//   ....[18]....
        /*00f8*/ 	.word	0x0000a1b0


	//   ....[19]....
        /*00fc*/ 	.word	0x0000a210


	//   ....[20]....
        /*0100*/ 	.word	0x0000a270


	//   ....[21]....
        /*0104*/ 	.word	0x0000a2d0


	//   ....[22]....
        /*0108*/ 	.word	0x0000a330


	//   ....[23]....
        /*010c*/ 	.word	0x0000a6a0


	//   ....[24]....
        /*0110*/ 	.word	0x0000a700


	//   ....[25]....
        /*0114*/ 	.word	0x0000a760


	//   ....[26]....
        /*0118*/ 	.word	0x0000a7c0


	//   ....[27]....
        /*011c*/ 	.word	0x0000a820


	//----- nvinfo : EIATTR_EXIT_INSTR_OFFSETS
	.align		4
.L_1442:
        /*0120*/ 	.byte	0x04, 0x1c
        /*0122*/ 	.short	(.L_1444 - .L_1443)


	//   ....[0]....
.L_1443:
        /*0124*/ 	.word	0x00000570


	//   ....[1]....
        /*0128*/ 	.word	0x0000a160


	//----- nvinfo : EIATTR_MAX_THREADS
	.align		4
.L_1444:
        /*012c*/ 	.byte	0x04, 0x05
        /*012e*/ 	.short	(.L_1446 - .L_1445)
.L_1445:
        /*0130*/ 	.word	0x00000080
        /*0134*/ 	.word	0x00000001
        /*0138*/ 	.word	0x00000001


	//----- nvinfo : EIATTR_CRS_STACK_SIZE
	.align		4
.L_1446:
        /*013c*/ 	.byte	0x04, 0x1e
        /*013e*/ 	.short	(.L_1448 - .L_1447)
.L_1447:
        /*0140*/ 	.word	0x00000000
.L_1448:


//--------------------- .nv.info._ZN10layer_norm13ln_fwd_kernelINS_13Kernel_traitsI13__nv_bfloat16S2_S2_S2_fjLj3072ELj1ELj1ELj4ELj16ENS_18Kernel_traits_baseILj3072ES2_S2_S2_S2_fjLj128EEEEELb1ELb0ELb1ELb0EEEvNS_9FwdParamsE --------------------------
	.section	.nv.info._ZN10layer_norm13ln_fwd_kernelINS_13Kernel_traitsI13__nv_bfloat16S2_S2_S2_fjLj3072ELj1ELj1ELj4ELj16ENS_18Kernel_traits_baseILj3072ES2_S2_S2_S2_fjLj128EEEEELb1ELb0ELb1ELb0EEEvNS_9FwdParamsE,"",@"SHT_CUDA_INFO"
	.sectionflags	@""
	.align	4


	//----- nvinfo : EIATTR_CUDA_API_VERSION
	.align		4
        /*0000*/ 	.byte	0x04, 0x37
        /*0002*/ 	.short	(.L_1450 - .L_1449)
.L_1449:
        /*0004*/ 	.word	0x00000082


	//----- nvinfo : EIATTR_SW2861232_WAR
	.align		4
.L_1450:
        /*0008*/ 	.byte	0x01, 0x35
	.zero		2


	//----- nvinfo : EIATTR_PARAM_CBANK
	.align		4
        /*000c*/ 	.byte	0x04, 0x0a
        /*000e*/ 	.short	(.L_1452 - .L_1451)
	.align		4
.L_1451:
        /*0010*/ 	.word	index@(.nv.constant0._ZN10layer_norm13ln_fwd_kernelINS_13Kernel_traitsI13__nv_bfloat16S2_S2_S2_fjLj3072ELj1ELj1ELj4ELj16ENS_18Kernel_traits_baseILj3072ES2_S2_S2_S2_fjLj128EEEEELb1ELb0ELb1ELb0EEEvNS_9FwdParamsE)
        /*0014*/ 	.short	0x0160
        /*0016*/ 	.short	0x00e8


	//----- nvinfo : EIATTR_CBANK_PARAM_SIZE
	.align		4
.L_1452:
        /*0018*/ 	.byte	0x03, 0x19
        /*001a*/ 	.short	0x00e8


	//----- nvinfo : EIATTR_KPARAM_INFO
	.align		4
        /*001c*/ 	.byte	0x04, 0x17
        /*001e*/ 	.short	(.L_1454 - .L_1453)
.L_1453:
        /*0020*/ 	.word	0x00000000
        /*0024*/ 	.short	0x0000
        /*0026*/ 	.short	0x0000
        /*0028*/ 	.byte	0x00, 0xf0, 0xa1, 0x03


	//----- nvinfo : EIATTR_MAXREG_COUNT
	.align		4
.L_1454:
        /*002c*/ 	.byte	0x03, 0x1b
        /*002e*/ 	.short	0x00ff


	//----- nvinfo : EIATTR_NUM_BARRIERS
	.align		4
        /*0030*/ 	.byte	0x02, 0x4c
        /*0032*/ 	.byte	0x01
	.zero		1


	//----- nvinfo : EIATTR_MERCURY_ISA_VERSION
	.align		4
        /*0034*/ 	.byte	0x03, 0x5f
        /*0036*/ 	.short	0x0000


	//----- nvinfo : EIATTR_COOP_GROUP_MASK_REGIDS
	.align		4
        /*0038*/ 	.byte	0x04, 0x29
        /*003a*/ 	.short	(.L_1456 - .L_1455)


	//   ....[0]....
.L_1455:
        /*003c*/ 	.word	0xffffffff


	//   ....[1]....
        /*0040*/ 	.word	0xffffffff


	//   ....[2]....
        /*0044*/ 	.word	0xffffffff


	//   ....[3]....
        /*0048*/ 	.word	0xffffffff


	//   ....[4]....
        /*004c*/ 	.word	0xffffffff


	//   ....[5]....
        /*0050*/ 	.word	0xffffffff


	//   ....[6]....
        /*0054*/ 	.word	0xffffffff


	//   ....[7]....
        /*0058*/ 	.word	0xffffffff


	//   ....[8]....
        /*005c*/ 	.word	0xffffffff


	//   ....[9]....
        /*0060*/ 	.word	0xffffffff


	//   ....[10]....
        /*0064*/ 	.word	0xffffffff


	//   ....[11]....
        /*0068*/ 	.word	0xffffffff


	//   ....[12]....
        /*006c*/ 	.word	0xffffffff


	//   ....[13]....
        /*0070*/ 	.word	0xffffffff


	//   ....[14]....
        /*0074*/ 	.word	0xffffffff


	//   ....[15]....
        /*0078*/ 	.word	0xffffffff


	//   ....[16]....
        /*007c*/ 	.word	0xffffffff


	//   ....[17]....
        /*0080*/ 	.word	0xffffffff


	//   ....[18]....
        /*0084*/ 	.word	0xffffffff


	//   ....[19]....
        /*0088*/ 	.word	0xffffffff


	//   ....[20]....
        /*008c*/ 	.word	0xffffffff


	//   ....[21]....
        /*0090*/ 	.word	0xffffffff


	//   ....[22]....
        /*0094*/ 	.word	0xffffffff


	//   ....[23]....
        /*0098*/ 	.word	0xffffffff


	//   ....[24]....
        /*009c*/ 	.word	0xffffffff


	//   ....[25]....
        /*00a0*/ 	.word	0xffffffff


	//   ....[26]....
        /*00a4*/ 	.word	0xffffffff


	//   ....[27]....
        /*00a8*/ 	.word	0xffffffff


	//----- nvinfo : EIATTR_COOP_GROUP_INSTR_OFFSETS
	.align		4
.L_1456:
        /*00ac*/ 	.byte	0x04, 0x28
        /*00ae*/ 	.short	(.L_1458 - .L_1457)


	//   ....[0]....
.L_1457:
        /*00b0*/ 	.word	0x0000a7d0


	//   ....[1]....
        /*00b4*/ 	.word	0x0000a800


	//   ....[2]....
        /*00b8*/ 	.word	0x0000a820


	//   ....[3]....
        /*00bc*/ 	.word	0x0000a840


	//   ....[4]....
        /*00c0*/ 	.word	0x0000a860


	//   ....[5]....
        /*00c4*/ 	.word	0x0000aba0


	//   ....[6]....
        /*00c8*/ 	.word	0x0000abc0


	//   ....[7]....
        /*00cc*/ 	.word	0x0000abe0


	//   ....[8]....
        /*00d0*/ 	.word	0x0000ac00


	//   ....[9]....
        /*00d4*/ 	.word	0x0000ac20


	//   ....[10]....
        /*00d8*/ 	.word	0x0000ad40


	//   ....[11]....
        /*00dc*/ 	.word	0x0000ad90


	//   ....[12]....
        /*00e0*/ 	.word	0x0000adc0


	//   ....[13]....
        /*00e4*/ 	.word	0x0000ade0


	//   ....[14]....
        /*00e8*/ 	.word	0x0000ae90


	//   ....[15]....
        /*00ec*/ 	.word	0x0000aec0


	//   ....[16]....
        /*00f0*/ 	.word	0x0000af50


	//   ....[17]....
        /*00f4*/ 	.word	0x0000af80


	//   ....[18]....
        /*00f8*/ 	.word	0x0000b810


	//   ....[19]....
        /*00fc*/ 	.word	0x0000b880


	//   ....[20]....
        /*0100*/ 	.word	0x0000b8e0


	//   ....[21]....
        /*0104*/ 	.word	0x0000b940


	//   ....[22]....
        /*0108*/ 	.word	0x0000b9a0


	//   ....[23]....
        /*010c*/ 	.word	0x0000bd20


	//   ....[24]....
        /*0110*/ 	.word	0x0000bd80


	//   ....[25]....
        /*0114*/ 	.word	0x0000bde0


	//   ....[26]....
        /*0118*/ 	.word	0x0000be40


	//   ....[27]....
        /*011c*/ 	.word	0x0000beb0


	//----- nvinfo : EIATTR_EXIT_INSTR_OFFSETS
	.align		4
.L_1458:
        /*0120*/ 	.byte	0x04, 0x1c
        /*0122*/ 	.short	(.L_1460 - .L_1459)


	//   ....[0]....
.L_1459:
        /*0124*/ 	.word	0x00000810


	//   ....[1]....
        /*0128*/ 	.word	0x0000b7b0


	//----- nvinfo : EIATTR_MAX_THREADS
	.align		4
.L_1460:
        /*012c*/ 	.byte	0x04, 0x05
        /*012e*/ 	.short	(.L_1462 - .L_1461)
.L_1461:
        /*0130*/ 	.word	0x00000080
        /*0134*/ 	.word	0x00000001
        /*0138*/ 	.word	0x00000001


	//----- nvinfo : EIATTR_CRS_STACK_SIZE
	.align		4
.L_1462:
        /*013c*/ 	.byte	0x04, 0x1e
        /*013e*/ 	.short	(.L_1464 - .L_1463)
.L_1463:
        /*0140*/ 	.word	0x00000000
.L_1464:


//--------------------- .nv.info._ZN10layer_norm13ln_fwd_kernelINS_13Kernel_traitsI13__nv_bfloat16S2_S2_S2_fjLj3072ELj1ELj1ELj4ELj16ENS_18Kernel_traits_baseILj3072ES2_S2_S2_S2_fjLj128EEEEELb1ELb0ELb1ELb1EEEvNS_9FwdParamsE --------------------------
	.section	.nv.info._ZN10layer_norm13ln_fwd_kernelINS_13Kernel_traitsI13__nv_bfloat16S2_S2_S2_fjLj3072ELj1ELj1ELj4ELj16ENS_18Kernel_traits_baseILj3072ES2_S2_S2_S2_fjLj128EEEEELb1ELb0ELb1ELb1EEEvNS_9FwdParamsE,"",@"SHT_CUDA_INFO"
	.sectionflags	@""
	.align	4


	//----- nvinfo : EIATTR_CUDA_API_VERSION
	.align		4
        /*0000*/ 	.byte	0x04, 0x37
        /*0002*/ 	.short	(.L_1466 - .L_1465)
.L_1465:
        /*0004*/ 	.word	0x00000082


	//----- nvinfo : EIATTR_SW2861232_WAR
	.align		4
.L_1466:
        /*0008*/ 	.byte	0x01, 0x35
	.zero		2


	//----- nvinfo : EIATTR_PARAM_CBANK
	.align		4
        /*000c*/ 	.byte	0x04, 0x0a
        /*000e*/ 	.short	(.L_1468 - .L_1467)
	.align		4
.L_1467:
        /*0010*/ 	.word	index@(.nv.constant0._ZN10layer_norm13ln_fwd_kernelINS_13Kernel_traitsI13__nv_bfloat16S2_S2_S2_fjLj3072ELj1ELj1ELj4ELj16ENS_18Kernel_traits_baseILj3072ES2_S2_S2_S2_fjLj128EEEEELb1ELb0ELb1ELb1EEEvNS_9FwdParamsE)
        /*0014*/ 	.short	0x0160
        /*0016*/ 	.short	0x00e8


	//----- nvinfo : EIATTR_CBANK_PARAM_SIZE
	.align		4
.L_1468:
        /*0018*/ 	.byte	0x03, 0x19
        /*001a*/ 	.short	0x00e8


	//----- nvinfo : EIATTR_KPARAM_INFO
	.align		4
        /*001c*/ 	.byte	0x04, 0x17
        /*001e*/ 	.short	(.L_1470 - .L_1469)
.L_1469:
        /*0020*/ 	.word	0x00000000
        /*0024*/ 	.short	0x0000
        /*0026*/ 	.short	0x0000
        /*0028*/ 	.byte	0x00, 0xf0, 0xa1, 0x03


	//----- nvinfo : EIATTR_MAXREG_COUNT
	.align		4
.L_1470:
        /*002c*/ 	.byte	0x03, 0x1b
        /*002e*/ 	.short	0x00ff


	//----- nvinfo : EIATTR_NUM_BARRIERS
	.align		4
        /*0030*/ 	.byte	0x02, 0x4c
        /*0032*/ 	.byte	0x01
	.zero		1


	//----- nvinfo : EIATTR_MERCURY_ISA_VERSION
	.align		4
        /*0034*/ 	.byte	0x03, 0x5f
        /*0036*/ 	.short	0x0000


	//----- nvinfo : EIATTR_COOP_GROUP_MASK_REGIDS
	.align		4
        /*0038*/ 	.byte	0x04, 0x29
        /*003a*/ 	.short	(.L_1472 - .L_1471)


	//   ....[0]....
.L_1471:
        /*003c*/ 	.word	0xffffffff


	//   ....[1]....
        /*0040*/ 	.word	0xffffffff


	//   ....[2]....
        /*0044*/ 	.word	0xffffffff


	//   ....[3]....
        /*0048*/ 	.word	0xffffffff


	//   ....[4]....
        /*004c*/ 	.word	0xffffffff


	//   ....[5]....
        /*0050*/ 	.word	0xffffffff


	//   ....[6]....
        /*0054*/ 	.word	0xffffffff


	//   ....[7]....
        /*0058*/ 	.word	0xffffffff


	//   ....[8]....
        /*005c*/ 	.word	0xffffffff


	//   ....[9]....
        /*0060*/ 	.word	0xffffffff


	//   ....[10]....
        /*0064*/ 	.word	0xffffffff


	//   ....[11]....
        /*0068*/ 	.word	0xffffffff


	//   ....[12]....
        /*006c*/ 	.word	0xffffffff


	//   ....[13]....
        /*0070*/ 	.word	0xffffffff


	//   ....[14]....
        /*0074*/ 	.word	0xffffffff


	//   ....[15]....
        /*0078*/ 	.word	0xffffffff


	//   ....[16]....
        /*007c*/ 	.word	0xffffffff


	//   ....[17]....
        /*0080*/ 	.word	0xffffffff


	//   ....[18]....
        /*0084*/ 	.word	0xffffffff


	//   ....[19]....
        /*0088*/ 	.word	0xffffffff


	//   ....[20]....
        /*008c*/ 	.word	0xffffffff


	//   ....[21]....
        /*0090*/ 	.word	0xffffffff


	//   ....[22]....
        /*0094*/ 	.word	0xffffffff


	//   ....[23]....
        /*0098*/ 	.word	0xffffffff


	//   ....[24]....
        /*009c*/ 	.word	0xffffffff


	//   ....[25]....
        /*00a0*/ 	.word	0xffffffff


	//   ....[26]....
        /*00a4*/ 	.word	0xffffffff


	//   ....[27]....
        /*00a8*/ 	.word	0xffffffff


	//----- nvinfo : EIATTR_COOP_GROUP_INSTR_OFFSETS
	.align		4
.L_1472:
        /*00ac*/ 	.byte	0x04, 0x28
        /*00ae*/ 	.short	(.L_1474 - .L_1473)


	//   ....[0]....
.L_1473:
        /*00b0*/ 	.word	0x0000a380


	//   ....[1]....
        /*00b4*/ 	.word	0x0000a3b0


	//   ....[2]....
        /*00b8*/ 	.word	0x0000a3d0


	//   ....[3]....
        /*00bc*/ 	.word	0x0000a3f0


	//   ....[4]....
        /*00c0*/ 	.word	0x0000a410


	//   ....[5]....
        /*00c4*/ 	.word	0x0000a740


	//   ....[6]....
        /*00c8*/ 	.word	0x0000a760


	//   ....[7]....
        /*00cc*/ 	.word	0x0000a780


	//   ....[8]....
        /*00d0*/ 	.word	0x0000a7a0


	//   ....[9]....
        /*00d4*/ 	.word	0x0000a7c0


	//   ....[10]....
        /*00d8*/ 	.word	0x0000a8d0


	//   ....[11]....
        /*00dc*/ 	.word	0x0000a920


	//   ....[12]....
        /*00e0*/ 	.word	0x0000a960


	//   ....[13]....
        /*00e4*/ 	.word	0x0000a980


	//   ....[14]....
        /*00e8*/ 	.word	0x0000aa10


	//   ....[15]....
        /*00ec*/ 	.word	0x0000aa50


	//   ....[16]....
        /*00f0*/ 	.word	0x0000aaf0


	//   ....[17]....
        /*00f4*/ 	.word	0x0000ab10


	//   ....[18]....
        /*00f8*/ 	.word	0x0000b470


	//   ....[19]....
        /*00fc*/ 	.word	0x0000b4e0


	//   ....[20]....
        /*0100*/ 	.word	0x0000b540


	//   ....[21]....
        /*0104*/ 	.word	0x0000b5a0


	//   ....[22]....
        /*0108*/ 	.word	0x0000b600


	//   ....[23]....
        /*010c*/ 	.word	0x0000b970


	//   ....[24]....
        /*0110*/ 	.word	0x0000b9d0


	//   ....[25]....
        /*0114*/ 	.word	0x0000ba30


	//   ....[26]....
        /*0118*/ 	.word	0x0000ba90


	//   ....[27]....
        /*011c*/ 	.word	0x0000baf0


	//----- nvinfo : EIATTR_EXIT_INSTR_OFFSETS
	.align		4
.L_1474:
        /*0120*/ 	.byte	0x04, 0x1c
        /*0122*/ 	.short	(.L_1476 - .L_1475)


	//   ....[0]....
.L_1475:
        /*0124*/ 	.word	0x00000570


	//   ....[1]....
        /*0128*/ 	.word	0x0000b420


	//----- nvinfo : EIATTR_MAX_THREADS
	.align		4
.L_1476:
        /*012c*/ 	.byte	0x04, 0x05
        /*012e*/ 	.short	(.L_1478 - .L_1477)
.L_1477:
        /*0130*/ 	.word	0x00000080
        /*0134*/ 	.word	0x00000001
        /*0138*/ 	.word	0x00000001


	//----- nvinfo : EIATTR_CRS_STACK_SIZE
	.align		4
.L_1478:
        /*013c*/ 	.byte	0x04, 0x1e
        /*013e*/ 	.short	(.L_1480 - .L_1479)
.L_1479:
        /*0140*/ 	.word	0x00000000
.L_1480:


//--------------------- .nv.info._ZN10layer_norm13ln_fwd_kernelINS_13Kernel_traitsI13__nv_bfloat16S2_S2_S2_fjLj3072ELj1ELj1ELj4ELj16ENS_18Kernel_traits_baseILj3072ES2_S2_S2_S2_fjLj128EEEEELb1ELb1ELb0ELb0EEEvNS_9FwdParamsE --------------------------
	.section	.nv.info._ZN10layer_norm13ln_fwd_kernelINS_13Kernel_traitsI13__nv_bfloat16S2_S2_S2_fjLj3072ELj1ELj1ELj4ELj16ENS_18Kernel_traits_baseILj3072ES2_S2_S2_S2_fjLj128EEEEELb1ELb1ELb0ELb0EEEvNS_9FwdParamsE,"",@"SHT_CUDA_INFO"
	.sectionflags	@""
	.align	4


	//----- nvinfo : EIATTR_CUDA_API_VERSION
	.align		4
        /*0000*/ 	.byte	0x04, 0x37
        /*0002*/ 	.short	(.L_1482 - .L_1481)
.L_1481:
        /*0004*/ 	.word	0x00000082


	//----- nvinfo : EIATTR_SW2861232_WAR
	.align		4
.L_1482:
        /*0008*/ 	.byte	0x01, 0x35
	.zero		2


	//----- nvinfo : EIATTR_PARAM_CBANK
	.align		4
        /*000c*/ 	.byte	0x04, 0x0a
        /*000e*/ 	.short	(.L_1484 - .L_1483)
	.align		4
.L_1483:
        /*0010*/ 	.word	index@(.nv.constant0._ZN10layer_norm13ln_fwd_kernelINS_13Kernel_traitsI13__nv_bfloat16S2_S2_S2_fjLj3072ELj1ELj1ELj4ELj16ENS_18Kernel_traits_baseILj3072ES2_S2_S2_S2_fjLj128EEEEELb1ELb1ELb0ELb0EEEvNS_9FwdParamsE)
        /*0014*/ 	.short	0x0160
        /*0016*/ 	.short	0x00e8


	//----- nvinfo : EIATTR_CBANK_PARAM_SIZE
	.align		4
.L_1484:
        /*0018*/ 	.byte	0x03, 0x19
        /*001a*/ 	.short	0x00e8


	//----- nvinfo : EIATTR_KPARAM_INFO
	.align		4
        /*001c*/ 	.byte	0x04, 0x17
        /*001e*/ 	.short	(.L_1486 - .L_1485)
.L_1485:
        /*0020*/ 	.word	0x00000000
        /*0024*/ 	.short	0x0000
        /*0026*/ 	.short	0x0000
        /*0028*/ 	.byte	0x00, 0xf0, 0xa1, 0x03


	//----- nvinfo : EIATTR_MAXREG_COUNT
	.align		4
.L_1486:
        /*002c*/ 	.byte	0x03, 0x1b
        /*002e*/ 	.short	0x00ff


	//----- nvinfo : EIATTR_NUM_BARRIERS
	.align		4
        /*0030*/ 	.byte	0x02, 0x4c
        /*0032*/ 	.byte	0x01
	.zero		1


	//----- nvinfo : EIATTR_MERCURY_ISA_VERSION
	.align		4
        /*0034*/ 	.byte	0x03, 0x5f
        /*0036*/ 	.short	0x0000


	//----- nvinfo : EIATTR_COOP_GROUP_MASK_REGIDS
	.align		4
        /*0038*/ 	.byte	0x04, 0x29
        /*003a*/ 	.short	(.L_1488 - .L_1487)


	//   ....[0]....
.L_1487:
        /*003c*/ 	.word	0xffffffff


	//   ....[1]....
        /*0040*/ 	.word	0xffffffff


	//   ....[2]....
        /*0044*/ 	.word	0xffffffff


	//   ....[3]....
        /*0048*/ 	.word	0xffffffff


	//   ....[4]....
        /*004c*/ 	.word	0xffffffff


	//   ....[5]....
        /*0050*/ 	.word	0xffffffff


	//   ....[6]....
        /*0054*/ 	.word	0xffffffff


	//   ....[7]....
        /*0058*/ 	.word	0xffffffff


	//   ....[8]....
        /*005c*/ 	.word	0xffffffff


	//   ....[9]....
        /*0060*/ 	.word	0xffffffff


	//   ....[10]....
        /*0064*/ 	.word	0xffffffff


	//   ....[11]....
        /*0068*/ 	.word	0xffffffff


	//   ....[12]....
        /*006c*/ 	.word	0xffffffff


	//   ....[13]....
        /*0070*/ 	.word	0xffffffff


	//   ....[14]....
        /*0074*/ 	.word	0xffffffff


	//   ....[15]....
        /*0078*/ 	.word	0xffffffff


	//   ....[16]....
        /*007c*/ 	.word	0xffffffff


	//   ....[17]....
        /*0080*/ 	.word	0xffffffff


	//   ....[18]....
        /*0084*/ 	.word	0xffffffff


	//   ....[19]....
        /*0088*/ 	.word	0xffffffff


	//   ....[20]....
        /*008c*/ 	.word	0xffffffff


	//   ....[21]....
        /*0090*/ 	.word	0xffffffff


	//   ....[22]....
        /*0094*/ 	.word	0xffffffff


	//   ....[23]....
        /*0098*/ 	.word	0xffffffff


	//   ....[24]....
        /*009c*/ 	.word	0xffffffff


	//   ....[25]....
        /*00a0*/ 	.word	0xffffffff


	//   ....[26]....
        /*00a4*/ 	.word	0xffffffff


	//   ....[27]....
        /*00a8*/ 	.word	0xffffffff


	//----- nvinfo : EIATTR_COOP_GROUP_INSTR_OFFSETS
	.align		4
.L_1488:
        /*00ac*/ 	.byte	0x04, 0x28
        /*00ae*/ 	.short	(.L_1490 - .L_1489)


	//   ....[0]....
.L_1489:
        /*00b0*/ 	.word	0x00009a30


	//   ....[1]....
        /*00b4*/ 	.word	0x00009a60


	//   ....[2]....
        /*00b8*/ 	.word	0x00009a90


	//   ....[3]....
        /*00bc*/ 	.word	0x00009ab0


	//   ....[4]....
        /*00c0*/ 	.word	0x00009ad0


	//   ....[5]....
        /*00c4*/ 	.word	0x00009e10


	//   ....[6]....
        /*00c8*/ 	.word	0x00009e30


	//   ....[7]....
        /*00cc*/ 	.word	0x00009e50


	//   ....[8]....
        /*00d0*/ 	.word	0x00009e70


	//   ....[9]....
        /*00d4*/ 	.word	0x00009e90


	//   ....[10]....
        /*00d8*/ 	.word	0x00009fe0


	//   ....[11]....
        /*00dc*/ 	.word	0x0000a010


	//   ....[12]....
        /*00e0*/ 	.word	0x0000a020


	//   ....[13]....
        /*00e4*/ 	.word	0x0000a090


	//   ....[14]....
        /*00e8*/ 	.word	0x0000a110


	//   ....[15]....
        /*00ec*/ 	.word	0x0000a1a0


	//   ....[16]....
        /*00f0*/ 	.word	0x0000a1c0


	//   ....[17]....
        /*00f4*/ 	.word	0x0000a200


	//   ....[18]....
        /*00f8*/ 	.word	0x0000aa20


	//   ....[19]....
        /*00fc*/ 	.word	0x0000aa80


	//   ....[20]....
        /*0100*/ 	.word	0x0000aae0


	//   ....[21]....
        /*0104*/ 	.word	0x0000ab40


	//   ....[22]....
        /*0108*/ 	.word	0x0000aba0


	//   ....[23]....
        /*010c*/ 	.word	0x0000af30


	//   ....[24]....
        /*0110*/ 	.word	0x0000af90


	//   ....[25]....
        /*0114*/ 	.word	0x0000aff0


	//   ....[26]....
        /*0118*/ 	.word	0x0000b050


	//   ....[27]....
        /*011c*/ 	.word	0x0000b0c0


	//----- nvinfo : EIATTR_EXIT_INSTR_OFFSETS
	.align		4
.L_1490:
        /*0120*/ 	.byte	0x04, 0x1c
        /*0122*/ 	.short	(.L_1492 - .L_1491)


	//   ....[0]....
.L_1491:
        /*0124*/ 	.word	0x000008c0


	//   ....[1]....
        /*0128*/ 	.word	0x0000a9c0


	//----- nvinfo : EIATTR_MAX_THREADS
	.align		4
.L_1492:
        /*012c*/ 	.byte	0x04, 0x05
        /*012e*/ 	.short	(.L_1494 - .L_1493)
.L_1493:
        /*0130*/ 	.word	0x00000080
        /*0134*/ 	.word	0x00000001
        /*0138*/ 	.word	0x00000001


	//----- nvinfo : EIATTR_CRS_STACK_SIZE
	.align		4
.L_1494:
        /*013c*/ 	.byte	0x04, 0x1e
        /*013e*/ 	.short	(.L_1496 - .L_1495)
.L_1495:
        /*0140*/ 	.word	0x00000000
.L_1496:


//--------------------- .nv.info._ZN10layer_norm13ln_fwd_kernelINS_13Kernel_traitsI13__nv_bfloat16S2_S2_S2_fjLj3072ELj1ELj1ELj4ELj16ENS_18Kernel_traits_baseILj3072ES2_S2_S2_S2_fjLj128EEEEELb1ELb1ELb0ELb1EEEvNS_9FwdParamsE --------------------------
	.section	.nv.info._ZN10layer_norm13ln_fwd_kernelINS_13Kernel_traitsI13__nv_bfloat16S2_S2_S2_fjLj3072ELj1ELj1ELj4ELj16ENS_18Kernel_traits_baseILj3072ES2_S2_S2_S2_fjLj128EEEEELb1ELb1ELb0ELb1EEEvNS_9FwdParamsE,"",@"SHT_CUDA_INFO"
	.sectionflags	@""
	.align	4


	//----- nvinfo : EIATTR_CUDA_API_VERSION
	.align		4
        /*0000*/ 	.byte	0x04, 0x37
        /*0002*/ 	.short	(.L_1498 - .L_1497)
.L_1497:
        /*0004*/ 	.word	0x00000082


	//----- nvinfo : EIATTR_SW2861232_WAR
	.align		4
.L_1498:
        /*0008*/ 	.byte	0x01, 0x35
	.zero		2


	//----- nvinfo : EIATTR_PARAM_CBANK
	.align		4
        /*000c*/ 	.byte	0x04, 0x0a
        /*000e*/ 	.short	(.L_1500 - .L_1499)
	.align		4
.L_1499:
        /*0010*/ 	.word	index@(.nv.constant0._ZN10layer_norm13ln_fwd_kernelINS_13Kernel_traitsI13__nv_bfloat16S2_S2_S2_fjLj3072ELj1ELj1ELj4ELj16ENS_18Kernel_traits_baseILj3072ES2_S2_S2_S2_fjLj128EEEEELb1ELb1ELb0ELb1EEEvNS_9FwdParamsE)
        /*0014*/ 	.short	0x0160
        /*0016*/ 	.short	0x00e8


	//----- nvinfo : EIATTR_CBANK_PARAM_SIZE
	.align		4
.L_1500:
        /*0018*/ 	.byte	0x03, 0x19
        /*001a*/ 	.short	0x00e8


	//----- nvinfo : EIATTR_KPARAM_INFO
	.align		4
        /*001c*/ 	.byte	0x04, 0x17
        /*001e*/ 	.short	(.L_1502 - .L_1501)
.L_1501:
        /*0020*/ 	.word	0x00000000
        /*0024*/ 	.short	0x0000
        /*0026*/ 	.short	0x0000
        /*0028*/ 	.byte	0x00, 0xf0, 0xa1, 0x03


	//----- nvinfo : EIATTR_MAXREG_COUNT
	.align		4
.L_1502:
        /*002c*/ 	.byte	0x03, 0x1b
        /*002e*/ 	.short	0x00ff


	//----- nvinfo : EIATTR_NUM_BARRIERS
	.align		4
        /*0030*/ 	.byte	0x02, 0x4c
        /*0032*/ 	.byte	0x01
	.zero		1


	//----- nvinfo : EIATTR_MERCURY_ISA_VERSION
	.align		4
        /*0034*/ 	.byte	0x03, 0x5f
        /*0036*/ 	.short	0x0000


	//----- nvinfo : EIATTR_COOP_GROUP_MASK_REGIDS
	.align		4
        /*0038*/ 	.byte	0x04, 0x29
        /*003a*/ 	.short	(.L_1504 - .L_1503)


	//   ....[0]....
.L_1503:
        /*003c*/ 	.word	0xffffffff


	//   ....[1]....
        /*0040*/ 	.word	0xffffffff


	//   ....[2]....
        /*0044*/ 	.word	0xffffffff


	//   ....[3]....
        /*0048*/ 	.word	0xffffffff


	//   ....[4]....
        /*004c*/ 	.word	0xffffffff


	//   ....[5]....
        /*0050*/ 	.word	0xffffffff


	//   ....[6]....
        /*0054*/ 	.word	0xffffffff


	//   ....[7]....
        /*0058*/ 	.word	0xffffffff


	//   ....[8]....
        /*005c*/ 	.word	0xffffffff


	//   ....[9]....
        /*0060*/ 	.word	0xffffffff


	//   ....[10]....
        /*0064*/ 	.word	0xffffffff


	//   ....[11]....
        /*0068*/ 	.word	0xffffffff


	//   ....[12]....
        /*006c*/ 	.word	0xffffffff


	//   ....[13]....
        /*0070*/ 	.word	0xffffffff


	//   ....[14]....
        /*0074*/ 	.word	0xffffffff


	//   ....[15]....
        /*0078*/ 	.word	0xffffffff


	//   ....[16]....
        /*007c*/ 	.word	0xffffffff


	//   ....[17]....
        /*0080*/ 	.word	0xffffffff


	//   ....[18]....
        /*0084*/ 	.word	0xffffffff


	//   ....[19]....
        /*0088*/ 	.word	0xffffffff


	//   ....[20]....
        /*008c*/ 	.word	0xffffffff


	//   ....[21]....
        /*0090*/ 	.word	0xffffffff


	//   ....[22]....
        /*0094*/ 	.word	0xffffffff


	//   ....[23]....
        /*0098*/ 	.word	0xffffffff


	//   ....[24]....
        /*009c*/ 	.word	0xffffffff


	//   ....[25]....
        /*00a0*/ 	.word	0xffffffff


	//   ....[26]....
        /*00a4*/ 	.word	0xffffffff


	//   ....[27]....
        /*00a8*/ 	.word	0xffffffff


	//----- nvinfo : EIATTR_COOP_GROUP_INSTR_OFFSETS
	.align		4
.L_1504:
        /*00ac*/ 	.byte	0x04, 0x28
        /*00ae*/ 	.short	(.L_1506 - .L_1505)


	//   ....[0]....
.L_1505:
        /*00b0*/ 	.word	0x00009330


	//   ....[1]....
        /*00b4*/ 	.word	0x00009360


	//   ....[2]....
        /*00b8*/ 	.word	0x00009380


	//   ....[3]....
        /*00bc*/ 	.word	0x000093a0


	//   ....[4]....
        /*00c0*/ 	.word	0x000093c0


	//   ....[5]....
        /*00c4*/ 	.word	0x000096f0


	//   ....[6]....
        /*00c8*/ 	.word	0x00009710


	//   ....[7]....
        /*00cc*/ 	.word	0x00009730


	//   ....[8]....
        /*00d0*/ 	.word	0x00009750


	//   ....[9]....
        /*00d4*/ 	.word	0x00009770


	//   ....[10]....
        /*00d8*/ 	.word	0x00009870


	//   ....[11]....
        /*00dc*/ 	.word	0x000098c0


	//   ....[12]....
        /*00e0*/ 	.word	0x000098e0


	//   ....[13]....
        /*00e4*/ 	.word	0x000098f0


	//   ....[14]....
        /*00e8*/ 	.word	0x000099b0


	//   ....[15]....
        /*00ec*/ 	.word	0x000099f0


	//   ....[16]....
        /*00f0*/ 	.word	0x00009a90


	//   ....[17]....
        /*00f4*/ 	.word	0x00009ae0


	//   ....[18]....
        /*00f8*/ 	.word	0x0000a3d0


	//   ....[19]....
        /*00fc*/ 	.word	0x0000a440


	//   ....[20]....
        /*0100*/ 	.word	0x0000a4a0


	//   ....[21]....
        /*0104*/ 	.word	0x0000a500


	//   ....[22]....
        /*0108*/ 	.word	0x0000a560


	//   ....[23]....
        /*010c*/ 	.word	0x0000a8d0


	//   ....[24]....
        /*0110*/ 	.word	0x0000a930


	//   ....[25]....
        /*0114*/ 	.word	0x0000a990


	//   ....[26]....
        /*0118*/ 	.word	0x0000a9f0


	//   ....[27]....
        /*011c*/ 	.word	0x0000aa50


	//----- nvinfo : EIATTR_EXIT_INSTR_OFFSETS
	.align		4
.L_1506:
        /*0120*/ 	.byte	0x04, 0x1c
        /*0122*/ 	.short	(.L_1508 - .L_1507)


	//   ....[0]....
.L_1507:
        /*0124*/ 	.word	0x000005a0


	//   ....[1]....
        /*0128*/ 	.word	0x0000a370


	//----- nvinfo : EIATTR_MAX_THREADS
	.align		4
.L_1508:
        /*012c*/ 	.byte	0x04, 0x05
        /*012e*/ 	.short	(.L_1510 - .L_1509)
.L_1509:
        /*0130*/ 	.word	0x00000080
        /*0134*/ 	.word	0x00000001
        /*0138*/ 	.word	0x00000001


	//----- nvinfo : EIATTR_CRS_STACK_SIZE
	.align		4
.L_1510:
        /*013c*/ 	.byte	0x04, 0x1e
        /*013e*/ 	.short	(.L_1512 - .L_1511)
.L_1511:
        /*0140*/ 	.word	0x00000000
.L_1512:


//--------------------- .nv.info._ZN10layer_norm13ln_fwd_kernelINS_13Kernel_traitsI13__nv_bfloat16S2_S2_S2_fjLj3072ELj1ELj1ELj4ELj16ENS_18Kernel_traits_baseILj3072ES2_S2_S2_S2_fjLj128EEEEELb1ELb1ELb1ELb0EEEvNS_9FwdParamsE --------------------------
	.section	.nv.info._ZN10layer_norm13ln_fwd_kernelINS_13Kernel_traitsI13__nv_bfloat16S2_S2_S2_fjLj3072ELj1ELj1ELj4ELj16ENS_18Kernel_traits_baseILj3072ES2_S2_S2_S2_fjLj128EEEEELb1ELb1ELb1ELb0EEEvNS_9FwdParamsE,"",@"SHT_CUDA_INFO"
	.sectionflags	@""
	.align	4


	//----- nvinfo : EIATTR_CUDA_API_VERSION
	.align		4
        /*0000*/ 	.byte	0x04, 0x37
        /*0002*/ 	.short	(.L_1514 - .L_1513)
.L_1513:
        /*0004*/ 	.word	0x00000082


	//----- nvinfo : EIATTR_SW2861232_WAR
	.align		4
.L_1514:
        /*0008*/ 	.byte	0x01, 0x35
	.zero		2


	//----- nvinfo : EIATTR_PARAM_CBANK
	.align		4
        /*000c*/ 	.byte	0x04, 0x0a
        /*000e*/ 	.short	(.L_1516 - .L_1515)
	.align		4
.L_1515:
        /*0010*/ 	.word	index@(.nv.constant0._ZN10layer_norm13ln_fwd_kernelINS_13Kernel_traitsI13__nv_bfloat16S2_S2_S2_fjLj3072ELj1ELj1ELj4ELj16ENS_18Kernel_traits_baseILj3072ES2_S2_S2_S2_fjLj128EEEEELb1ELb1ELb1ELb0EEEvNS_9FwdParamsE)
        /*0014*/ 	.short	0x0160
        /*0016*/ 	.short	0x00e8


	//----- nvinfo : EIATTR_CBANK_PARAM_SIZE
	.align		4
.L_1516:
        /*0018*/ 	.byte	0x03, 0x19
        /*001a*/ 	.short	0x00e8


	//----- nvinfo : EIATTR_KPARAM_INFO
	.align		4
        /*001c*/ 	.byte	0x04, 0x17
        /*001e*/ 	.short	(.L_1518 - .L_1517)
.L_1517:
        /*0020*/ 	.word	0x00000000
        /*0024*/ 	.short	0x0000
        /*0026*/ 	.short	0x0000
        /*0028*/ 	.byte	0x00, 0xf0, 0xa1, 0x03


	//----- nvinfo : EIATTR_MAXREG_COUNT
	.align		4
.L_1518:
        /*002c*/ 	.byte	0x03, 0x1b
        /*002e*/ 	.short	0x00ff


	//----- nvinfo : EIATTR_NUM_BARRIERS
	.align		4
        /*0030*/ 	.byte	0x02, 0x4c
        /*0032*/ 	.byte	0x01
	.zero		1


	//----- nvinfo : EIATTR_MERCURY_ISA_VERSION
	.align		4
        /*0034*/ 	.byte	0x03, 0x5f
        /*0036*/ 	.short	0x0000


	//----- nvinfo : EIATTR_COOP_GROUP_MASK_REGIDS
	.align		4
        /*0038*/ 	.byte	0x04, 0x29
        /*003a*/ 	.short	(.L_1520 - .L_1519)


	//   ....[0]....
.L_1519:
        /*003c*/ 	.word	0xffffffff


	//   ....[1]....
        /*0040*/ 	.word	0xffffffff


	//   ....[2]....
        /*0044*/ 	.word	0xffffffff


	//   ....[3]....
        /*0048*/ 	.word	0xffffffff


	//   ....[4]....
        /*004c*/ 	.word	0xffffffff


	//   ....[5]....
        /*0050*/ 	.word	0xffffffff


	//   ....[6]....
        /*0054*/ 	.word	0xffffffff


	//   ....[7]....
        /*0058*/ 	.word	0xffffffff


	//   ....[8]....
        /*005c*/ 	.word	0xffffffff


	//   ....[9]....
        /*0060*/ 	.word	0xffffffff


	//   ....[10]....
        /*0064*/ 	.word	0xffffffff


	//   ....[11]....
        /*0068*/ 	.word	0xffffffff


	//   ....[12]....
        /*006c*/ 	.word	0xffffffff


	//   ....[13]....
        /*0070*/ 	.word	0xffffffff


	//   ....[14]....
        /*0074*/ 	.word	0xffffffff


	//   ....[15]....
        /*0078*/ 	.word	0xffffffff


	//   ....[16]....
        /*007c*/ 	.word	0xffffffff


	//   ....[17]....
        /*0080*/ 	.word	0xffffffff


	//   ....[18]....
        /*0084*/ 	.word	0xffffffff


	//   ....[19]....
        /*0088*/ 	.word	0xffffffff


	//   ....[20]....
        /*008c*/ 	.word	0xffffffff


	//   ....[21]....
        /*0090*/ 	.word	0xffffffff


	//   ....[22]....
        /*0094*/ 	.word	0xffffffff


	//   ....[23]....
        /*0098*/ 	.word	0xffffffff


	//   ....[24]....
        /*009c*/ 	.word	0xffffffff


	//   ....[25]....
        /*00a0*/ 	.word	0xffffffff


	//   ....[26]....
        /*00a4*/ 	.word	0xffffffff


	//   ....[27]....
        /*00a8*/ 	.word	0xffffffff


	//----- nvinfo : EIATTR_COOP_GROUP_INSTR_OFFSETS
	.align		4
.L_1520:
        /*00ac*/ 	.byte	0x04, 0x28
        /*00ae*/ 	.short	(.L_1522 - .L_1521)


	//   ....[0]....
.L_1521:
        /*00b0*/ 	.word	0x0000abd0


	//   ....[1]....
        /*00b4*/ 	.word	0x0000ac00


	//   ....[2]....
        /*00b8*/ 	.word	0x0000ac20


	//   ....[3]....
        /*00bc*/ 	.word	0x0000ac40


	//   ....[4]....
        /*00c0*/ 	.word	0x0000ac60


	//   ....[5]....
        /*00c4*/ 	.word	0x0000afa0


	//   ....[6]....
        /*00c8*/ 	.word	0x0000afc0


	//   ....[7]....
        /*00cc*/ 	.word	0x0000afe0


	//   ....[8]....
        /*00d0*/ 	.word	0x0000b000


	//   ....[9]....
        /*00d4*/ 	.word	0x0000b020


	//   ....[10]....
        /*00d8*/ 	.word	0x0000b140


	//   ....[11]....
        /*00dc*/ 	.word	0x0000b190


	//   ....[12]....
        /*00e0*/ 	.word	0x0000b1c0


	//   ....[13]....
        /*00e4*/ 	.word	0x0000b1d0


	//   ....[14]....
        /*00e8*/ 	.word	0x0000b250


	//   ....[15]....
        /*00ec*/ 	.word	0x0000b2b0


	//   ....[16]....
        /*00f0*/ 	.word	0x0000b370


	//   ....[17]....
        /*00f4*/ 	.word	0x0000b380


	//   ....[18]....
        /*00f8*/ 	.word	0x0000bc10


	//   ....[19]....
        /*00fc*/ 	.word	0x0000bc80


	//   ....[20]....
        /*0100*/ 	.word	0x0000bce0


	//   ....[21]....
        /*0104*/ 	.word	0x0000bd40


	//   ....[22]....
        /*0108*/ 	.word	0x0000bda0


	//   ....[23]....
        /*010c*/ 	.word	0x0000c120


	//   ....[24]....
        /*0110*/ 	.word	0x0000c180


	//   ....[25]....
        /*0114*/ 	.word	0x0000c1e0


	//   ....[26]....
        /*0118*/ 	.word	0x0000c240


	//   ....[27]....
        /*011c*/ 	.word	0x0000c2b0


	//----- nvinfo : EIATTR_EXIT_INSTR_OFFSETS
	.align		4
.L_1522:
        /*0120*/ 	.byte	0x04, 0x1c
        /*0122*/ 	.short	(.L_1524 - .L_1523)


	//   ....[0]....
.L_1523:
        /*0124*/ 	.word	0x000008a0


	//   ....[1]....
        /*0128*/ 	.word	0x0000bbb0


	//----- nvinfo : EIATTR_MAX_THREADS
	.align		4
.L_1524:
        /*012c*/ 	.byte	0x04, 0x05
        /*012e*/ 	.short	(.L_1526 - .L_1525)
.L_1525:
        /*0130*/ 	.word	0x00000080
        /*0134*/ 	.word	0x00000001
        /*0138*/ 	.word	0x00000001


	//----- nvinfo : EIATTR_CRS_STACK_SIZE
	.align		4
.L_1526:
        /*013c*/ 	.byte	0x04, 0x1e
        /*013e*/ 	.short	(.L_1528 - .L_1527)
.L_1527:
        /*0140*/ 	.word	0x00000000
.L_1528:


//--------------------- .nv.info._ZN10layer_norm13ln_fwd_kernelINS_13Kernel_traitsI13__nv_bfloat16S2_S2_S2_fjLj3072ELj1ELj1ELj4ELj16ENS_18Kernel_traits_baseILj3072ES2_S2_S2_S2_fjLj128EEEEELb1ELb1ELb1ELb1EEEvNS_9FwdParamsE --------------------------
	.section	.nv.info._ZN10layer_norm13ln_fwd_kernelINS_13Kernel_traitsI13__nv_bfloat16S2_S2_S2_fjLj3072ELj1ELj1ELj4ELj16ENS_18Kernel_traits_baseILj3072ES2_S2_S2_S2_fjLj128EEEEELb1ELb1ELb1ELb1EEEvNS_9FwdParamsE,"",@"SHT_CUDA_INFO"
	.sectionflags	@""
	.align	4


	//----- nvinfo : EIATTR_CUDA_API_VERSION
	.align		4
        /*0000*/ 	.byte	0x04, 0x37
        /*0002*/ 	.short	(.L_1530 - .L_1529)
.L_1529:
        /*0004*/ 	.word	0x00000082


	//----- nvinfo : EIATTR_SW2861232_WAR
	.align		4
.L_1530:
        /*0008*/ 	.byte	0x01, 0x35
	.zero		2


	//----- nvinfo : EIATTR_PARAM_CBANK
	.align		4
        /*000c*/ 	.byte	0x04, 0x0a
        /*000e*/ 	.short	(.L_1532 - .L_1531)
	.align		4
.L_1531:
        /*0010*/ 	.word	index@(.nv.constant0._ZN10layer_norm13ln_fwd_kernelINS_13Kernel_traitsI13__nv_bfloat16S2_S2_S2_fjLj3072ELj1ELj1ELj4ELj16ENS_18Kernel_traits_baseILj3072ES2_S2_S2_S2_fjLj128EEEEELb1ELb1ELb1ELb1EEEvNS_9FwdParamsE)
        /*0014*/ 	.short	0x0160
        /*0016*/ 	.short	0x00e8


	//----- nvinfo : EIATTR_CBANK_PARAM_SIZE
	.align		4
.L_1532:
        /*0018*/ 	.byte	0x03, 0x19
        /*001a*/ 	.short	0x00e8


	//----- nvinfo : EIATTR_KPARAM_INFO
	.align		4
        /*001c*/ 	.byte	0x04, 0x17
        /*001e*/ 	.short	(.L_1534 - .L_1533)
.L_1533:
        /*0020*/ 	.word	0x00000000
        /*0024*/ 	.short	0x0000
        /*0026*/ 	.short	0x0000
        /*0028*/ 	.byte	0x00, 0xf0, 0xa1, 0x03


	//----- nvinfo : EIATTR_MAXREG_COUNT
	.align		4
.L_1534:
        /*002c*/ 	.byte	0x03, 0x1b
        /*002e*/ 	.short	0x00ff


	//----- nvinfo : EIATTR_NUM_BARRIERS
	.align		4
        /*0030*/ 	.byte	0x02, 0x4c
        /*0032*/ 	.byte	0x01
	.zero		1


	//----- nvinfo : EIATTR_MERCURY_ISA_VERSION
	.align		4
        /*0034*/ 	.byte	0x03, 0x5f
        /*0036*/ 	.short	0x0000


	//----- nvinfo : EIATTR_COOP_GROUP_MASK_REGIDS
	.align		4
        /*0038*/ 	.byte	0x04, 0x29
        /*003a*/ 	.short	(.L_1536 - .L_1535)


	//   ....[0]....
.L_1535:
        /*003c*/ 	.word	0xffffffff


	//   ....[1]....
        /*0040*/ 	.word	0xffffffff


	//   ....[2]....
        /*0044*/ 	.word	0xffffffff


	//   ....[3]....
        /*0048*/ 	.word	0xffffffff


	//   ....[4]....
        /*004c*/ 	.word	0xffffffff


	//   ....[5]....
        /*0050*/ 	.word	0xffffffff


	//   ....[6]....
        /*0054*/ 	.word	0xffffffff


	//   ....[7]....
        /*0058*/ 	.word	0xffffffff


	//   ....[8]....
        /*005c*/ 	.word	0xffffffff


	//   ....[9]....
        /*0060*/ 	.word	0xffffffff


	//   ....[10]....
        /*0064*/ 	.word	0xffffffff


	//   ....[11]....
        /*0068*/ 	.word	0xffffffff


	//   ....[12]....
        /*006c*/ 	.word	0xffffffff


	//   ....[13]....
        /*0070*/ 	.word	0xffffffff


	//   ....[14]....
        /*0074*/ 	.word	0xffffffff


	//   ....[15]....
        /*0078*/ 	.word	0xffffffff


	//   ....[16]....
        /*007c*/ 	.word	0xffffffff


	//   ....[17]....
        /*0080*/ 	.word	0xffffffff


	//   ....[18]....
        /*0084*/ 	.word	0xffffffff


	//   ....[19]....
        /*0088*/ 	.word	0xffffffff


	//   ....[20]....
        /*008c*/ 	.word	0xffffffff


	//   ....[21]....
        /*0090*/ 	.word	0xffffffff


	//   ....[22]....
        /*0094*/ 	.word	0xffffffff


	//   ....[23]....
        /*0098*/ 	.word	0xffffffff


	//   ....[24]....
        /*009c*/ 	.word	0xffffffff


	//   ....[25]....
        /*00a0*/ 	.word	0xffffffff


	//   ....[26]....
        /*00a4*/ 	.word	0xffffffff


	//   ....[27]....
        /*00a8*/ 	.word	0xffffffff


	//----- nvinfo : EIATTR_COOP_GROUP_INSTR_OFFSETS
	.align		4
.L_1536:
        /*00ac*/ 	.byte	0x04, 0x28
        /*00ae*/ 	.short	(.L_1538 - .L_1537)


	//   ....[0]....
.L_1537:
        /*00b0*/ 	.word	0x0000a430


	//   ....[1]....
        /*00b4*/ 	.word	0x0000a460


	//   ....[2]....
        /*00b8*/ 	.word	0x0000a480


	//   ....[3]....
        /*00bc*/ 	.word	0x0000a4a0


	//   ....[4]....
        /*00c0*/ 	.word	0x0000a4c0


	//   ....[5]....
        /*00c4*/ 	.word	0x0000a7f0


	//   ....[6]....
        /*00c8*/ 	.word	0x0000a810


	//   ....[7]....
        /*00cc*/ 	.word	0x0000a830


	//   ....[8]....
        /*00d0*/ 	.word	0x0000a850


	//   ....[9]....
        /*00d4*/ 	.word	0x0000a870


	//   ....[10]....
        /*00d8*/ 	.word	0x0000a990


	//   ....[11]....
        /*00dc*/ 	.word	0x0000a9d0


	//   ....[12]....
        /*00e0*/ 	.word	0x0000aa00


	//   ....[13]....
        /*00e4*/ 	.word	0x0000aa10


	//   ....[14]....
        /*00e8*/ 	.word	0x0000aaa0


	//   ....[15]....
        /*00ec*/ 	.word	0x0000aaf0


	//   ....[16]....
        /*00f0*/ 	.word	0x0000abb0


	//   ....[17]....
        /*00f4*/ 	.word	0x0000abe0


	//   ....[18]....
        /*00f8*/ 	.word	0x0000b540


	//   ....[19]....
        /*00fc*/ 	.word	0x0000b5b0


	//   ....[20]....
        /*0100*/ 	.word	0x0000b610


	//   ....[21]....
        /*0104*/ 	.word	0x0000b670


	//   ....[22]....
        /*0108*/ 	.word	0x0000b6d0


	//   ....[23]....
        /*010c*/ 	.word	0x0000ba40


	//   ....[24]....
        /*0110*/ 	.word	0x0000baa0


	//   ....[25]....
        /*0114*/ 	.word	0x0000bb00


	//   ....[26]....
        /*0118*/ 	.word	0x0000bb60


	//   ....[27]....
        /*011c*/ 	.word	0x0000bbc0


	//----- nvinfo : EIATTR_EXIT_INSTR_OFFSETS
	.align		4
.L_1538:
        /*0120*/ 	.byte	0x04, 0x1c
        /*0122*/ 	.short	(.L_1540 - .L_1539)


	//   ....[0]....
.L_1539:
        /*0124*/ 	.word	0x000005a0


	//   ....[1]....
        /*0128*/ 	.word	0x0000b4f0


	//----- nvinfo : EIATTR_MAX_THREADS
	.align		4
.L_1540:
        /*012c*/ 	.byte	0x04, 0x05
        /*012e*/ 	.short	(.L_1542 - .L_1541)
.L_1541:
        /*0130*/ 	.word	0x00000080
        /*0134*/ 	.word	0x00000001
        /*0138*/ 	.word	0x00000001


	//----- nvinfo : EIATTR_CRS_STACK_SIZE
	.align		4
.L_1542:
        /*013c*/ 	.byte	0x04, 0x1e
        /*013e*/ 	.short	(.L_1544 - .L_1543)
.L_1543:
        /*0140*/ 	.word	0x00000000
.L_1544:


//--------------------- .nv.info._ZN10layer_norm13ln_fwd_kernelINS_13Kernel_traitsI6__halfS2_S2_S2_fjLj3072ELj1ELj1ELj4ELj16ENS_18Kernel_traits_baseILj3072ES2_S2_S2_S2_fjLj128EEEEELb0ELb0ELb0ELb0EEEvNS_9FwdParamsE --------------------------
	.section	.nv.info._ZN10layer_norm13ln_fwd_kernelINS_13Kernel_traitsI6__halfS2_S2_S2_fjLj3072ELj1ELj1ELj4ELj16ENS_18Kernel_traits_baseILj3072ES2_S2_S2_S2_fjLj128EEEEELb0ELb0ELb0ELb0EEEvNS_9FwdParamsE,"",@"SHT_CUDA_INFO"
	.sectionflags	@""
	.align	4


	//----- nvinfo : EIATTR_CUDA_API_VERSION
	.align		4
        /*0000*/ 	.byte	0x04, 0x37
        /*0002*/ 	.short	(.L_1546 - .L_1545)
.L_1545:
        /*0004*/ 	.word	0x00000082


	//----- nvinfo : EIATTR_SW2861232_WAR
	.align		4
.L_1546:
        /*0008*/ 	.byte	0x01, 0x35
	.zero		2


	//----- nvinfo : EIATTR_PARAM_CBANK
	.align		4
        /*000c*/ 	.byte	0x04, 0x0a
        /*000e*/ 	.short	(.L_1548 - .L_1547)
	.align		4
.L_1547:
        /*0010*/ 	.word	index@(.nv.constant0._ZN10layer_norm13ln_fwd_kernelINS_13Kernel_traitsI6__halfS2_S2_S2_fjLj3072ELj1ELj1ELj4ELj16ENS_18Kernel_traits_baseILj3072ES2_S2_S2_S2_fjLj128EEEEELb0ELb0ELb0ELb0EEEvNS_9FwdParamsE)
        /*0014*/ 	.short	0x0160
        /*0016*/ 	.short	0x00e8


	//----- nvinfo : EIATTR_CBANK_PARAM_SIZE
	.align		4
.L_1548:
        /*0018*/ 	.byte	0x03, 0x19
        /*001a*/ 	.short	0x00e8


	//----- nvinfo : EIATTR_KPARAM_INFO
	.align		4
        /*001c*/ 	.byte	0x04, 0x17
        /*001e*/ 	.short	(.L_1550 - .L_1549)
.L_1549:
        /*0020*/ 	.word	0x00000000
        /*0024*/ 	.short	0x0000
        /*0026*/ 	.short	0x0000
        /*0028*/ 	.byte	0x00, 0xf0, 0xa1, 0x03


	//----- nvinfo : EIATTR_MAXREG_COUNT
	.align		4
.L_1550:
        /*002c*/ 	.byte	0x03, 0x1b
        /*002e*/ 	.short	0x00ff


	//----- nvinfo : EIATTR_NUM_BARRIERS
	.align		4
        /*0030*/ 	.byte	0x02, 0x4c
        /*0032*/ 	.byte	0x01
	.zero		1


	//----- nvinfo : EIATTR_MERCURY_ISA_VERSION
	.align		4
        /*0034*/ 	.byte	0x03, 0x5f
        /*0036*/ 	.short	0x0000


	//----- nvinfo : EIATTR_COOP_GROUP_MASK_REGIDS
	.align		4
        /*0038*/ 	.byte	0x04, 0x29
        /*003a*/ 	.short	(.L_1552 - .L_1551)


	//   ....[0]....
.L_1551:
        /*003c*/ 	.word	0xffffffff


	//   ....[1]....
        /*0040*/ 	.word	0xffffffff


	//   ....[2]....
        /*0044*/ 	.word	0xffffffff


	//   ....[3]....
        /*0048*/ 	.word	0xffffffff


	//   ....[4]....
        /*004c*/ 	.word	0xffffffff


	//   ....[5]....
        /*0050*/ 	.word	0xffffffff


	//   ....[6]....
        /*0054*/ 	.word	0xffffffff


	//   ....[7]....
        /*0058*/ 	.word	0xffffffff


	//   ....[8]....
        /*005c*/ 	.word	0xffffffff


	//   ....[9]....
        /*0060*/ 	.word	0xffffffff


	//   ....[10]....
        /*0064*/ 	.word	0xffffffff


	//   ....[11]....
        /*0068*/ 	.word	0xffffffff


	//   ....[12]....
        /*006c*/ 	.word	0xffffffff


	//   ....[13]....
        /*0070*/ 	.word	0xffffffff


	//   ....[14]....
        /*0074*/ 	.word	0xffffffff


	//   ....[15]....
        /*0078*/ 	.word	0xffffffff


	//   ....[16]....
        /*007c*/ 	.word	0xffffffff


	//   ....[17]....
        /*0080*/ 	.word	0xffffffff


	//   ....[18]....
        /*0084*/ 	.word	0xffffffff


	//   ....[19]....
        /*0088*/ 	.word	0xffffffff


	//   ....[20]....
        /*008c*/ 	.word	0xffffffff


	//   ....[21]....
        /*0090*/ 	.word	0xffffffff


	//   ....[22]....
        /*0094*/ 	.word	0xffffffff


	//   ....[23]....
        /*0098*/ 	.word	0xffffffff


	//   ....[24]....
        /*009c*/ 	.word	0xffffffff


	//   ....[25]....
        /*00a0*/ 	.word	0xffffffff


	//   ....[26]....
        /*00a4*/ 	.word	0xffffffff


	//   ....[27]....
        /*00a8*/ 	.word	0xffffffff


	//----- nvinfo : EIATTR_COOP_GROUP_INSTR_OFFSETS
	.align		4
.L_1552:
        /*00ac*/ 	.byte	0x04, 0x28
        /*00ae*/ 	.short	(.L_1554 - .L_1553)


	//   ....[0]....
.L_1553:
        /*00b0*/ 	.word	0x00001b90


	//   ....[1]....
        /*00b4*/ 	.word	0x00001bc0


	//   ....[2]....
        /*00b8*/ 	.word	0x00001be0


	//   ....[3]....
        /*00bc*/ 	.word	0x00001c00


	//   ....[4]....
        /*00c0*/ 	.word	0x00001c20


	//   ....[5]....
        /*00c4*/ 	.word	0x00001f60


	//   ....[6]....
        /*00c8*/ 	.word	0x00001f80


	//   ....[7]....
        /*00cc*/ 	.word	0x00001fa0


	//   ....[8]....
        /*00d0*/ 	.word	0x00001fc0


	//   ....[9]....
        /*00d4*/ 	.word	0x00001fe0


	//   ....[10]....
        /*00d8*/ 	.word	0x00002100


	//   ....[11]....
        /*00dc*/ 	.word	0x00002150


	//   ....[12]....
        /*00e0*/ 	.word	0x00002180


	//   ....[13]....
        /*00e4*/ 	.word	0x00002190


	//   ....[14]....
        /*00e8*/ 	.word	0x00002220


	//   ....[15]....
        /*00ec*/ 	.word	0x00002270


	//   ....[16]....
        /*00f0*/ 	.word	0x00002330


	//   ....[17]....
        /*00f4*/ 	.word	0x00002340


	//   ....[18]....
        /*00f8*/ 	.word	0x00002b40


	//   ....[19]....
        /*00fc*/ 	.word	0x00002bb0


	//   ....[20]....
        /*0100*/ 	.word	0x00002c10


	//   ....[21]....
        /*0104*/ 	.word	0x00002c70


	//   ....[22]....
        /*0108*/ 	.word	0x00002cd0


	//   ....[23]....
        /*010c*/ 	.word	0x00003050


	//   ....[24]....
        /*0110*/ 	.word	0x000030b0


	//   ....[25]....
        /*0114*/ 	.word	0x00003110


	//   ....[26]....
        /*0118*/ 	.word	0x00003170


	//   ....[27]....
        /*011c*/ 	.word	0x000031e0


	//----- nvinfo : EIATTR_EXIT_INSTR_OFFSETS
	.align		4
.L_1554:
        /*0120*/ 	.byte	0x04, 0x1c
        /*0122*/ 	.short	(.L_1556 - .L_1555)


	//   ....[0]....
.L_1555:
        /*0124*/ 	.word	0x000003c0


	//   ....[1]....
        /*0128*/ 	.word	0x00002ae0


	//----- nvinfo : EIATTR_MAX_THREADS
	.align		4
.L_1556:
        /*012c*/ 	.byte	0x04, 0x05
        /*012e*/ 	.short	(.L_1558 - .L_1557)
.L_1557:
        /*0130*/ 	.word	0x00000080
        /*0134*/ 	.word	0x00000001
        /*0138*/ 	.word	0x00000001


	//----- nvinfo : EIATTR_CRS_STACK_SIZE
	.align		4
.L_1558:
        /*013c*/ 	.byte	0x04, 0x1e
        /*013e*/ 	.short	(.L_1560 - .L_1559)
.L_1559:
        /*0140*/ 	.word	0x00000000
.L_1560:


//--------------------- .nv.info._ZN10layer_norm13ln_fwd_kernelINS_13Kernel_traitsI6__halfS2_S2_S2_fjLj3072ELj1ELj1ELj4ELj16ENS_18Kernel_traits_baseILj3072ES2_S2_S2_S2_fjLj128EEEEELb0ELb0ELb0ELb1EEEvNS_9FwdParamsE --------------------------
	.section	.nv.info._ZN10layer_norm13ln_fwd_kernelINS_13Kernel_traitsI6__halfS2_S2_S2_fjLj3072ELj1ELj1ELj4ELj16ENS_18Kernel_traits_baseILj3072ES2_S2_S2_S2_fjLj128EEEEELb0ELb0ELb0ELb1EEEvNS_9FwdParamsE,"",@"SHT_CUDA_INFO"
	.sectionflags	@""
	.align	4


	//----- nvinfo : EIATTR_CUDA_API_VERSION
	.align		4
        /*0000*/ 	.byte	0x04, 0x37
        /*0002*/ 	.short	(.L_1562 - .L_1561)
.L_1561:
        /*0004*/ 	.word	0x00000082


	//----- nvinfo : EIATTR_SW2861232_WAR
	.align		4
.L_1562:
        /*0008*/ 	.byte	0x01, 0x35
	.zero		2


	//----- nvinfo : EIATTR_PARAM_CBANK
	.align		4
        /*000c*/ 	.byte	0x04, 0x0a
        /*000e*/ 	.short	(.L_1564 - .L_1563)
	.align		4
.L_1563:
        /*0010*/ 	.word	index@(.nv.constant0._ZN10layer_norm13ln_fwd_kernelINS_13Kernel_traitsI6__halfS2_S2_S2_fjLj3072ELj1ELj1ELj4ELj16ENS_18Kernel_traits_baseILj3072ES2_S2_S2_S2_fjLj128EEEEELb0ELb0ELb0ELb1EEEvNS_9FwdParamsE)
        /*0014*/ 	.short	0x0160
        /*0016*/ 	.short	0x00e8


	//----- nvinfo : EIATTR_CBANK_PARAM_SIZE
	.align		4
.L_1564:
        /*0018*/ 	.byte	0x03, 0x19
        /*001a*/ 	.short	0x00e8


	//----- nvinfo : EIATTR_KPARAM_INFO
	.align		4
        /*001c*/ 	.byte	0x04, 0x17
        /*001e*/ 	.short	(.L_1566 - .L_1565)
.L_1565:
        /*0020*/ 	.word	0x00000000
        /*0024*/ 	.short	0x0000
        /*0026*/ 	.short	0x0000
        /*0028*/ 	.byte	0x00, 0xf0, 0xa1, 0x03


	//----- nvinfo : EIATTR_MAXREG_COUNT
	.align		4
.L_1566:
        /*002c*/ 	.byte	0x03, 0x1b
        /*002e*/ 	.short	0x00ff


	//----- nvinfo : EIATTR_NUM_BARRIERS
	.align		4
        /*0030*/ 	.byte	0x02, 0x4c
        /*0032*/ 	.byte	0x01
	.zero		1


	//----- nvinfo : EIATTR_MERCURY_ISA_VERSION
	.align		4
        /*0034*/ 	.byte	0x03, 0x5f
        /*0036*/ 	.short	0x0000


	//----- nvinfo : EIATTR_COOP_GROUP_MASK_REGIDS
	.align		4
        /*0038*/ 	.byte	0x04, 0x29
        /*003a*/ 	.short	(.L_1568 - .L_1567)


	//   ....[0]....
.L_1567:
        /*003c*/ 	.word	0xffffffff


	//   ....[1]....
        /*0040*/ 	.word	0xffffffff


	//   ....[2]....
        /*0044*/ 	.word	0xffffffff


	//   ....[3]....
        /*0048*/ 	.word	0xffffffff


	//   ....[4]....
        /*004c*/ 	.word	0xffffffff


	//   ....[5]....
        /*0050*/ 	.word	0xffffffff


	//   ....[6]....
        /*0054*/ 	.word	0xffffffff


	//   ....[7]....
        /*0058*/ 	.word	0xffffffff


	//   ....[8]....
        /*005c*/ 	.word	0xffffffff


	//   ....[9]....
        /*0060*/ 	.word	0xffffffff


	//   ....[10]....
        /*0064*/ 	.word	0xffffffff


	//   ....[11]....
        /*0068*/ 	.word	0xffffffff


	//   ....[12]....
        /*006c*/ 	.word	0xffffffff


	//   ....[13]....
        /*0070*/ 	.word	0xffffffff


	//   ....[14]....
        /*0074*/ 	.word	0xffffffff


	//   ....[15]....
        /*0078*/ 	.word	0xffffffff


	//   ....[16]....
        /*007c*/ 	.word	0xffffffff


	//   ....[17]....
        /*0080*/ 	.word	0xffffffff


	//   ....[18]....
        /*0084*/ 	.word	0xffffffff


	//   ....[19]....
        /*0088*/ 	.word	0xffffffff


	//   ....[20]....
        /*008c*/ 	.word	0xffffffff


	//   ....[21]....
        /*0090*/ 	.word	0xffffffff


	//   ....[22]....
        /*0094*/ 	.word	0xffffffff


	//   ....[23]....
        /*0098*/ 	.word	0xffffffff


	//   ....[24]....
        /*009c*/ 	.word	0xffffffff


	//   ....[25]....
        /*00a0*/ 	.word	0xffffffff


	//   ....[26]....
        /*00a4*/ 	.word	0xffffffff


	//   ....[27]....
        /*00a8*/ 	.word	0xffffffff


	//----- nvinfo : EIATTR_COOP_GROUP_INSTR_OFFSETS
	.align		4
.L_1568:
        /*00ac*/ 	.byte	0x04, 0x28
        /*00ae*/ 	.short	(.L_1570 - .L_1569)


	//   ....[0]....
.L_1569:
        /*00b0*/ 	.word	0x00001640


	//   ....[1]....
        /*00b4*/ 	.word	0x00001670


	//   ....[2]....
        /*00b8*/ 	.word	0x00001690


	//   ....[3]....
        /*00bc*/ 	.word	0x000016b0


	//   ....[4]....
        /*00c0*/ 	.word	0x000016d0


	//   ....[5]....
        /*00c4*/ 	.word	0x00001a00


	//   ....[6]....
        /*00c8*/ 	.word	0x00001a20


	//   ....[7]....
        /*00cc*/ 	.word	0x00001a40


	//   ....[8]....
        /*00d0*/ 	.word	0x00001a60


	//   ....[9]....
        /*00d4*/ 	.word	0x00001a80


	//   ....[10]....
        /*00d8*/ 	.word	0x00001b50


	//   ....[11]....
        /*00dc*/ 	.word	0x00001ba0


	//   ....[12]....
        /*00e0*/ 	.word	0x00001bc0


	//   ....[13]....
        /*00e4*/ 	.word	0x00001c00


	//   ....[14]....
        /*00e8*/ 	.word	0x00001c90


	//   ....[15]....
        /*00ec*/ 	.word	0x00001cc0


	//   ....[16]....
        /*00f0*/ 	.word	0x00001d70


	//   ....[17]....
        /*00f4*/ 	.word	0x00001db0


	//   ....[18]....
        /*00f8*/ 	.word	0x00002630


	//   ....[19]....
        /*00fc*/ 	.word	0x00002690


	//   ....[20]....
        /*0100*/ 	.word	0x000026f0


	//   ....[21]....
        /*0104*/ 	.word	0x00002750


	//   ....[22]....
        /*0108*/ 	.word	0x000027b0


	//   ....[23]....
        /*010c*/ 	.word	0x00002b20


	//   ....[24]....
        /*0110*/ 	.word	0x00002b80


	//   ....[25]....
        /*0114*/ 	.word	0x00002be0


	//   ....[26]....
        /*0118*/ 	.word	0x00002c40


	//   ....[27]....
        /*011c*/ 	.word	0x00002ca0


	//----- nvinfo : EIATTR_EXIT_INSTR_OFFSETS
	.align		4
.L_1570:
        /*0120*/ 	.byte	0x04, 0x1c
        /*0122*/ 	.short	(.L_1572 - .L_1571)


	//   ....[0]....
.L_1571:
        /*0124*/ 	.word	0x00000120


	//   ....[1]....
        /*0128*/ 	.word	0x000025e0


	//----- nvinfo : EIATTR_MAX_THREADS
	.align		4
.L_1572:
        /*012c*/ 	.byte	0x04, 0x05
        /*012e*/ 	.short	(.L_1574 - .L_1573)
.L_1573:
        /*0130*/ 	.word	0x00000080
        /*0134*/ 	.word	0x00000001
        /*0138*/ 	.word	0x00000001


	//----- nvinfo : EIATTR_CRS_STACK_SIZE
	.align		4
.L_1574:
        /*013c*/ 	.byte	0x04, 0x1e
        /*013e*/ 	.short	(.L_1576 - .L_1575)
.L_1575:
        /*0140*/ 	.word	0x00000000
.L_1576:


//--------------------- .nv.info._ZN10layer_norm13ln_fwd_kernelINS_13Kernel_traitsI6__halfS2_S2_S2_fjLj3072ELj1ELj1ELj4ELj16ENS_18Kernel_traits_baseILj3072ES2_S2_S2_S2_fjLj128EEEEELb0ELb0ELb1ELb0EEEvNS_9FwdParamsE --------------------------
	.section	.nv.info._ZN10layer_norm13ln_fwd_kernelINS_13Kernel_traitsI6__halfS2_S2_S2_fjLj3072ELj1ELj1ELj4ELj16ENS_18Kernel_traits_baseILj3072ES2_S2_S2_S2_fjLj128EEEEELb0ELb0ELb1ELb0EEEvNS_9FwdParamsE,"",@"SHT_CUDA_INFO"
	.sectionflags	@""
	.align	4


	//----- nvinfo : EIATTR_CUDA_API_VERSION
	.align		4
        /*0000*/ 	.byte	0x04, 0x37
        /*0002*/ 	.short	(.L_1578 - .L_1577)
.L_1577:
        /*0004*/ 	.word	0x00000082


	//----- nvinfo : EIATTR_SW2861232_WAR
	.align		4
.L_1578:
        /*0008*/ 	.byte	0x01, 0x35
	.zero		2


	//----- nvinfo : EIATTR_PARAM_CBANK
	.align		4
        /*000c*/ 	.byte	0x04, 0x0a
        /*000e*/ 	.short	(.L_1580 - .L_1579)
	.align		4
.L_1579:
        /*0010*/ 	.word	index@(.nv.constant0._ZN10layer_norm13ln_fwd_kernelINS_13Kernel_traitsI6__halfS2_S2_S2_fjLj3072ELj1ELj1ELj4ELj16ENS_18Kernel_traits_baseILj3072ES2_S2_S2_S2_fjLj128EEEEELb0ELb0ELb1ELb0EEEvNS_9FwdParamsE)
        /*0014*/ 	.short	0x0160
        /*0016*/ 	.short	0x00e8


	//----- nvinfo : EIATTR_CBANK_PARAM_SIZE
	.align		4
.L_1580:
        /*0018*/ 	.byte	0x03, 0x19
        /*001a*/ 	.short	0x00e8


	//----- nvinfo : EIATTR_KPARAM_INFO
	.align		4
        /*001c*/ 	.byte	0x04, 0x17
        /*001e*/ 	.short	(.L_1582 - .L_1581)
.L_1581:
        /*0020*/ 	.word	0x00000000
        /*0024*/ 	.short	0x0000
        /*0026*/ 	.short	0x0000
        /*0028*/ 	.byte	0x00, 0xf0, 0xa1, 0x03


	//----- nvinfo : EIATTR_MAXREG_COUNT
	.align		4
.L_1582:
        /*002c*/ 	.byte	0x03, 0x1b
        /*002e*/ 	.short	0x00ff


	//----- nvinfo : EIATTR_NUM_BARRIERS
	.align		4
        /*0030*/ 	.byte	0x02, 0x4c
        /*0032*/ 	.byte	0x01
	.zero		1


	//----- nvinfo : EIATTR_MERCURY_ISA_VERSION
	.align		4
        /*0034*/ 	.byte	0x03, 0x5f
        /*0036*/ 	.short	0x0000


	//----- nvinfo : EIATTR_COOP_GROUP_MASK_REGIDS
	.align		4
        /*0038*/ 	.byte	0x04, 0x29
        /*003a*/ 	.short	(.L_1584 - .L_1583)


	//   ....[0]....
.L_1583:
        /*003c*/ 	.word	0xffffffff


	//   ....[1]....
        /*0040*/ 	.word	0xffffffff


	//   ....[2]....
        /*0044*/ 	.word	0xffffffff


	//   ....[3]....
        /*0048*/ 	.word	0xffffffff


	//   ....[4]....
        /*004c*/ 	.word	0xffffffff


	//   ....[5]....
        /*0050*/ 	.word	0xffffffff


	//   ....[6]....
        /*0054*/ 	.word	0xffffffff


	//   ....[7]....
        /*0058*/ 	.word	0xffffffff


	//   ....[8]....
        /*005c*/ 	.word	0xffffffff


	//   ....[9]....
        /*0060*/ 	.word	0xffffffff


	//   ....[10]....
        /*0064*/ 	.word	0xffffffff


	//   ....[11]....
        /*0068*/ 	.word	0xffffffff


	//   ....[12]....
        /*006c*/ 	.word	0xffffffff


	//   ....[13]....
        /*0070*/ 	.word	0xffffffff


	//   ....[14]....
        /*0074*/ 	.word	0xffffffff


	//   ....[15]....
        /*0078*/ 	.word	0xffffffff


	//   ....[16]....
        /*007c*/ 	.word	0xffffffff


	//   ....[17]....
        /*0080*/ 	.word	0xffffffff


	//   ....[18]....
        /*0084*/ 	.word	0xffffffff


	//   ....[19]....
        /*0088*/ 	.word	0xffffffff


	//   ....[20]....
        /*008c*/ 	.word	0xffffffff


	//   ....[21]....
        /*0090*/ 	.word	0xffffffff


	//   ....[22]....
        /*0094*/ 	.word	0xffffffff


	//   ....[23]....
        /*0098*/ 	.word	0xffffffff


	//   ....[24]....
        /*009c*/ 	.word	0xffffffff


	//   ....[25]....
        /*00a0*/ 	.word	0xffffffff


	//   ....[26]....
        /*00a4*/ 	.word	0xffffffff


	//   ....[27]....
        /*00a8*/ 	.word	0xffffffff


	//----- nvinfo : EIATTR_COOP_GROUP_INSTR_OFFSETS
	.align		4
.L_1584:
        /*00ac*/ 	.byte	0x04, 0x28
        /*00ae*/ 	.short	(.L_1586 - .L_1585)


	//   ....[0]....
.L_1585:
        /*00b0*/ 	.word	0x00001f50


	//   ....[1]....
        /*00b4*/ 	.word	0x00001f80


	//   ....[2]....
        /*00b8*/ 	.word	0x00001fa0


	//   ....[3]....
        /*00bc*/ 	.word	0x00001fc0


	//   ....[4]....
        /*00c0*/ 	.word	0x00001fe0


	//   ....[5]....
        /*00c4*/ 	.word	0x00002320


	//   ....[6]....
        /*00c8*/ 	.word	0x00002340


	//   ....[7]....
        /*00cc*/ 	.word	0x00002360


	//   ....[8]....
        /*00d0*/ 	.word	0x00002380


	//   ....[9]....
        /*00d4*/ 	.word	0x000023a0


	//   ....[10]....
        /*00d8*/ 	.word	0x000024c0


	//   ....[11]....
        /*00dc*/ 	.word	0x00002510


	//   ....[12]....
        /*00e0*/ 	.word	0x00002540


	//   ....[13]....
        /*00e4*/ 	.word	0x00002550


	//   ....[14]....
        /*00e8*/ 	.word	0x000025e0


	//   ....[15]....
        /*00ec*/ 	.word	0x00002630


	//   ....[16]....
        /*00f0*/ 	.word	0x000026f0


	//   ....[17]....
        /*00f4*/ 	.word	0x00002700


	//   ....[18]....
        /*00f8*/ 	.word	0x00002f80


	//   ....[19]....
        /*00fc*/ 	.word	0x00002ff0


	//   ....[20]....
        /*0100*/ 	.word	0x00003050


	//   ....[21]....
        /*0104*/ 	.word	0x000030b0


	//   ....[22]....
        /*0108*/ 	.word	0x00003110


	//   ....[23]....
        /*010c*/ 	.word	0x00003490


	//   ....[24]....
        /*0110*/ 	.word	0x000034f0


	//   ....[25]....
        /*0114*/ 	.word	0x00003550


	//   ....[26]....
        /*0118*/ 	.word	0x000035b0


	//   ....[27]....
        /*011c*/ 	.word	0x00003620


	//----- nvinfo : EIATTR_EXIT_INSTR_OFFSETS
	.align		4
.L_1586:
        /*0120*/ 	.byte	0x04, 0x1c
        /*0122*/ 	.short	(.L_1588 - .L_1587)


	//   ....[0]....
.L_1587:
        /*0124*/ 	.word	0x00000380


	//   ....[1]....
        /*0128*/ 	.word	0x00002f20


	//----- nvinfo : EIATTR_MAX_THREADS
	.align		4
.L_1588:
        /*012c*/ 	.byte	0x04, 0x05
        /*012e*/ 	.short	(.L_1590 - .L_1589)
.L_1589:
        /*0130*/ 	.word	0x00000080
        /*0134*/ 	.word	0x00000001
        /*0138*/ 	.word	0x00000001


	//----- nvinfo : EIATTR_CRS_STACK_SIZE
	.align		4
.L_1590:
        /*013c*/ 	.byte	0x04, 0x1e
        /*013e*/ 	.short	(.L_1592 - .L_1591)
.L_1591:
        /*0140*/ 	.word	0x00000000
.L_1592:


//--------------------- .nv.info._ZN10layer_norm13ln_fwd_kernelINS_13Kernel_traitsI6__halfS2_S2_S2_fjLj3072ELj1ELj1ELj4ELj16ENS_18Kernel_traits_baseILj3072ES2_S2_S2_S2_fjLj128EEEEELb0ELb0ELb1ELb1EEEvNS_9FwdParamsE --------------------------
	.section	.nv.info._ZN10layer_norm13ln_fwd_kernelINS_13Kernel_traitsI6__halfS2_S2_S2_fjLj3072ELj1ELj1ELj4ELj16ENS_18Kernel_traits_baseILj3072ES2_S2_S2_S2_fjLj128EEEEELb0ELb0ELb1ELb1EEEvNS_9FwdParamsE,"",@"SHT_CUDA_INFO"
	.sectionflags	@""
	.align	4


	//----- nvinfo : EIATTR_CUDA_API_VERSION
	.align		4
        /*0000*/ 	.byte	0x04, 0x37
        /*0002*/ 	.short	(.L_1594 - .L_1593)
.L_1593:
        /*0004*/ 	.word	0x00000082


	//----- nvinfo : EIATTR_SW2861232_WAR
	.align		4
.L_1594:
        /*0008*/ 	.byte	0x01, 0x35
	.zero		2


	//----- nvinfo : EIATTR_PARAM_CBANK
	.align		4
        /*000c*/ 	.byte	0x04, 0x0a
        /*000e*/ 	.short	(.L_1596 - .L_1595)
	.align		4
.L_1595:
        /*0010*/ 	.word	index@(.nv.constant0._ZN10layer_norm13ln_fwd_kernelINS_13Kernel_traitsI6__halfS2_S2_S2_fjLj3072ELj1ELj1ELj4ELj16ENS_18Kernel_traits_baseILj3072ES2_S2_S2_S2_fjLj128EEEEELb0ELb0ELb1ELb1EEEvNS_9FwdParamsE)
        /*0014*/ 	.short	0x0160
        /*0016*/ 	.short	0x00e8


	//----- nvinfo : EIATTR_CBANK_PARAM_SIZE
	.align		4
.L_1596:
        /*0018*/ 	.byte	0x03, 0x19
        /*001a*/ 	.short	0x00e8


	//----- nvinfo : EIATTR_KPARAM_INFO
	.align		4
        /*001c*/ 	.byte	0x04, 0x17
        /*001e*/ 	.short	(.L_1598 - .L_1597)
.L_1597:
        /*0020*/ 	.word	0x00000000
        /*0024*/ 	.short	0x0000
        /*0026*/ 	.short	0x0000
        /*0028*/ 	.byte	0x00, 0xf0, 0xa1, 0x03


	//----- nvinfo : EIATTR_MAXREG_COUNT
	.align		4
.L_1598:
        /*002c*/ 	.byte	0x03, 0x1b
        /*002e*/ 	.short	0x00ff


	//----- nvinfo : EIATTR_NUM_BARRIERS
	.align		4
        /*0030*/ 	.byte	0x02, 0x4c
        /*0032*/ 	.byte	0x01
	.zero		1


	//----- nvinfo : EIATTR_MERCURY_ISA_VERSION
	.align		4
        /*0034*/ 	.byte	0x03, 0x5f
        /*0036*/ 	.short	0x0000


	//----- nvinfo : EIATTR_COOP_GROUP_MASK_REGIDS
	.align		4
        /*0038*/ 	.byte	0x04, 0x29
        /*003a*/ 	.short	(.L_1600 - .L_1599)


	//   ....[0]....
.L_1599:
        /*003c*/ 	.word	0xffffffff


	//   ....[1]....
        /*0040*/ 	.word	0xffffffff


	//   ....[2]....
        /*0044*/ 	.word	0xffffffff


	//   ....[3]....
        /*0048*/ 	.word	0xffffffff


	//   ....[4]....
        /*004c*/ 	.word	0xffffffff


	//   ....[5]....
        /*0050*/ 	.word	0xffffffff


	//   ....[6]....
        /*0054*/ 	.word	0xffffffff


	//   ....[7]....
        /*0058*/ 	.word	0xffffffff


	//   ....[8]....
        /*005c*/ 	.word	0xffffffff


	//   ....[9]....
        /*0060*/ 	.word	0xffffffff


	//   ....[10]....
        /*0064*/ 	.word	0xffffffff


	//   ....[11]....
        /*0068*/ 	.word	0xffffffff


	//   ....[12]....
        /*006c*/ 	.word	0xffffffff


	//   ....[13]....
        /*0070*/ 	.word	0xffffffff


	//   ....[14]....
        /*0074*/ 	.word	0xffffffff


	//   ....[15]....
        /*0078*/ 	.word	0xffffffff


	//   ....[16]....
        /*007c*/ 	.word	0xffffffff


	//   ....[17]....
        /*0080*/ 	.word	0xffffffff


	//   ....[18]....
        /*0084*/ 	.word	0xffffffff


	//   ....[19]....
        /*0088*/ 	.word	0xffffffff


	//   ....[20]....
        /*008c*/ 	.word	0xffffffff


	//   ....[21]....
        /*0090*/ 	.word	0xffffffff


	//   ....[22]....
        /*0094*/ 	.word	0xffffffff


	//   ....[23]....
        /*0098*/ 	.word	0xffffffff


	//   ....[24]....
        /*009c*/ 	.word	0xffffffff


	//   ....[25]....
        /*00a0*/ 	.word	0xffffffff


	//   ....[26]....
        /*00a4*/ 	.word	0xffffffff


	//   ....[27]....
        /*00a8*/ 	.word	0xffffffff


	//----- nvinfo : EIATTR_COOP_GROUP_INSTR_OFFSETS
	.align		4
.L_1600:
        /*00ac*/ 	.byte	0x04, 0x28
        /*00ae*/ 	.short	(.L_1602 - .L_1601)


	//   ....[0]....
.L_1601:
        /*00b0*/ 	.word	0x00001b00


	//   ....[1]....
        /*00b4*/ 	.word	0x00001b30


	//   ....[2]....
        /*00b8*/ 	.word	0x00001b50


	//   ....[3]....
        /*00bc*/ 	.word	0x00001b70


	//   ....[4]....
        /*00c0*/ 	.word	0x00001b90


	//   ....[5]....
        /*00c4*/ 	.word	0x00001ec0


	//   ....[6]....
        /*00c8*/ 	.word	0x00001ee0


	//   ....[7]....
        /*00cc*/ 	.word	0x00001f00


	//   ....[8]....
        /*00d0*/ 	.word	0x00001f20


	//   ....[9]....
        /*00d4*/ 	.word	0x00001f40


	//   ....[10]....
        /*00d8*/ 	.word	0x00002030


	//   ....[11]....
        /*00dc*/ 	.word	0x00002080


	//   ....[12]....
        /*00e0*/ 	.word	0x000020b0


	//   ....[13]....
        /*00e4*/ 	.word	0x000020c0


	//   ....[14]....
        /*00e8*/ 	.word	0x00002150


	//   ....[15]....
        /*00ec*/ 	.word	0x000021a0


	//   ....[16]....
        /*00f0*/ 	.word	0x00002260


	//   ....[17]....
        /*00f4*/ 	.word	0x00002270


	//   ....[18]....
        /*00f8*/ 	.word	0x00002a40


	//   ....[19]....
        /*00fc*/ 	.word	0x00002ab0


	//   ....[20]....
        /*0100*/ 	.word	0x00002b10


	//   ....[21]....
        /*0104*/ 	.word	0x00002b70


	//   ....[22]....
        /*0108*/ 	.word	0x00002bd0


	//   ....[23]....
        /*010c*/ 	.word	0x00002f40


	//   ....[24]....
        /*0110*/ 	.word	0x00002fa0


	//   ....[25]....
        /*0114*/ 	.word	0x00003000


	//   ....[26]....
        /*0118*/ 	.word	0x00003060


	//   ....[27]....
        /*011c*/ 	.word	0x000030c0


	//----- nvinfo : EIATTR_EXIT_INSTR_OFFSETS
	.align		4
.L_1602:
        /*0120*/ 	.byte	0x04, 0x1c
        /*0122*/ 	.short	(.L_1604 - .L_1603)


	//   ....[0]....
.L_1603:
        /*0124*/ 	.word	0x00000120


	//   ....[1]....
        /*0128*/ 	.word	0x000029f0


	//----- nvinfo : EIATTR_MAX_THREADS
	.align		4
.L_1604:
        /*012c*/ 	.byte	0x04, 0x05
        /*012e*/ 	.short	(.L_1606 - .L_1605)
.L_1605:
        /*0130*/ 	.word	0x00000080
        /*0134*/ 	.word	0x00000001
        /*0138*/ 	.word	0x00000001


	//----- nvinfo : EIATTR_CRS_STACK_SIZE
	.align		4
.L_1606:
        /*013c*/ 	.byte	0x04, 0x1e
        /*013e*/ 	.short	(.L_1608 - .L_1607)
.L_1607:
        /*0140*/ 	.word	0x00000000
.L_1608:


//--------------------- .nv.info._ZN10layer_norm13ln_fwd_kernelINS_13Kernel_traitsI6__halfS2_S2_S2_fjLj3072ELj1ELj1ELj4ELj16ENS_18Kernel_traits_baseILj3072ES2_S2_S2_S2_fjLj128EEEEELb0ELb1ELb0ELb0EEEvNS_9FwdParamsE --------------------------
	.section	.nv.info._ZN10layer_norm13ln_fwd_kernelINS_13Kernel_traitsI6__halfS2_S2_S2_fjLj3072ELj1ELj1ELj4ELj16ENS_18Kernel_traits_baseILj3072ES2_S2_S2_S2_fjLj128EEEEELb0ELb1ELb0ELb0EEEvNS_9FwdParamsE,"",@"SHT_CUDA_INFO"
	.sectionflags	@""
	.align	4


	//----- nvinfo : EIATTR_CUDA_API_VERSION
	.align		4
        /*0000*/ 	.byte	0x04, 0x37
        /*0002*/ 	.short	(.L_1610 - .L_1609)
.L_1609:
        /*0004*/ 	.word	0x00000082


	//----- nvinfo : EIATTR_SW2861232_WAR
	.align		4
.L_1610:
        /*0008*/ 	.byte	0x01, 0x35
	.zero		2


	//----- nvinfo : EIATTR_PARAM_CBANK
	.align		4
        /*000c*/ 	.byte	0x04, 0x0a
        /*000e*/ 	.short	(.L_1612 - .L_1611)
	.align		4
.L_1611:
        /*0010*/ 	.word	index@(.nv.constant0._ZN10layer_norm13ln_fwd_kernelINS_13Kernel_traitsI6__halfS2_S2_S2_fjLj3072ELj1ELj1ELj4ELj16ENS_18Kernel_traits_baseILj3072ES2_S2_S2_S2_fjLj128EEEEELb0ELb1ELb0ELb0EEEvNS_9FwdParamsE)
        /*0014*/ 	.short	0x0160
        /*0016*/ 	.short	0x00e8


	//----- nvinfo : EIATTR_CBANK_PARAM_SIZE
	.align		4
.L_1612:
        /*0018*/ 	.byte	0x03, 0x19
        /*001a*/ 	.short	0x00e8


	//----- nvinfo : EIATTR_KPARAM_INFO
	.align		4
        /*001c*/ 	.byte	0x04, 0x17
        /*001e*/ 	.short	(.L_1614 - .L_1613)
.L_1613:
        /*0020*/ 	.word	0x00000000
        /*0024*/ 	.short	0x0000
        /*0026*/ 	.short	0x0000
        /*0028*/ 	.byte	0x00, 0xf0, 0xa1, 0x03


	//----- nvinfo : EIATTR_MAXREG_COUNT
	.align		4
.L_1614:
        /*002c*/ 	.byte	0x03, 0x1b
        /*002e*/ 	.short	0x00ff


	//----- nvinfo : EIATTR_NUM_BARRIERS
	.align		4
        /*0030*/ 	.byte	0x02, 0x4c
        /*0032*/ 	.byte	0x01
	.zero		1


	//----- nvinfo : EIATTR_MERCURY_ISA_VERSION
	.align		4
        /*0034*/ 	.byte	0x03, 0x5f
        /*0036*/ 	.short	0x0000


	//----- nvinfo : EIATTR_COOP_GROUP_MASK_REGIDS
	.align		4
        /*0038*/ 	.byte	0x04, 0x29
        /*003a*/ 	.short	(.L_1616 - .L_1615)


	//   ....[0]....
.L_1615:
        /*003c*/ 	.word	0xffffffff


	//   ....[1]....
        /*0040*/ 	.word	0xffffffff


	//   ....[2]....
        /*0044*/ 	.word	0xffffffff


	//   ....[3]....
        /*0048*/ 	.word	0xffffffff


	//   ....[4]....
        /*004c*/ 	.word	0xffffffff


	//   ....[5]....
        /*0050*/ 	.word	0xffffffff


	//   ....[6]....
        /*0054*/ 	.word	0xffffffff


	//   ....[7]....
        /*0058*/ 	.word	0xffffffff


	//   ....[8]....
        /*005c*/ 	.word	0xffffffff


	//   ....[9]....
        /*0060*/ 	.word	0xffffffff


	//   ....[10]....
        /*0064*/ 	.word	0xffffffff


	//   ....[11]....
        /*0068*/ 	.word	0xffffffff


	//   ....[12]....
        /*006c*/ 	.word	0xffffffff


	//   ....[13]....
        /*0070*/ 	.word	0xffffffff


	//   ....[14]....
        /*0074*/ 	.word	0xffffffff


	//   ....[15]....
        /*0078*/ 	.word	0xffffffff


	//   ....[16]....
        /*007c*/ 	.word	0xffffffff


	//   ....[17]....
        /*0080*/ 	.word	0xffffffff


	//   ....[18]....
        /*0084*/ 	.word	0xffffffff


	//   ....[19]....
        /*0088*/ 	.word	0xffffffff


	//   ....[20]....
        /*008c*/ 	.word	0xffffffff


	//   ....[21]....
        /*0090*/ 	.word	0xffffffff


	//   ....[22]....
        /*0094*/ 	.word	0xffffffff


	//   ....[23]....
        /*0098*/ 	.word	0xffffffff


	//   ....[24]....
        /*009c*/ 	.word	0xffffffff


	//   ....[25]....
        /*00a0*/ 	.word	0xffffffff


	//   ....[26]....
        /*00a4*/ 	.word	0xffffffff


	//   ....[27]....
        /*00a8*/ 	.word	0xffffffff


	//----- nvinfo : EIATTR_COOP_GROUP_INSTR_OFFSETS
	.align		4
.L_1616:
        /*00ac*/ 	.byte	0x04, 0x28
        /*00ae*/ 	.short	(.L_1618 - .L_1617)


	//   ....[0]....
.L_1617:
        /*00b0*/ 	.word	0x00001800


	//   ....[1]....
        /*00b4*/ 	.word	0x00001830


	//   ....[2]....
        /*00b8*/ 	.word	0x00001850


	//   ....[3]....
        /*00bc*/ 	.word	0x00001870


	//   ....[4]....
        /*00c0*/ 	.word	0x00001890


	//   ....[5]....
        /*00c4*/ 	.word	0x00001bd0


	//   ....[6]....
        /*00c8*/ 	.word	0x00001bf0


	//   ....[7]....
        /*00cc*/ 	.word	0x00001c10


	//   ....[8]....
        /*00d0*/ 	.word	0x00001c30


	//   ....[9]....
        /*00d4*/ 	.word	0x00001c50


	//   ....[10]....
        /*00d8*/ 	.word	0x00001d40


	//   ....[11]....
        /*00dc*/ 	.word	0x00001d90


	//   ....[12]....
        /*00e0*/ 	.word	0x00001db0


	//   ....[13]....
        /*00e4*/ 	.word	0x00001de0


	//   ....[14]....
        /*00e8*/ 	.word	0x00001e90


	//   ....[15]....
        /*00ec*/ 	.word	0x00001ec0


	//   ....[16]....
        /*00f0*/ 	.word	0x00001f60


	//   ....[17]....
        /*00f4*/ 	.word	0x00001f80


	//   ....[18]....
        /*00f8*/ 	.word	0x00002780


	//   ....[19]....
        /*00fc*/ 	.word	0x000027e0


	//   ....[20]....
        /*0100*/ 	.word	0x00002840


	//   ....[21]....
        /*0104*/ 	.word	0x000028a0


	//   ....[22]....
        /*0108*/ 	.word	0x00002900


	//   ....[23]....
        /*010c*/ 	.word	0x00002c80


	//   ....[24]....
        /*0110*/ 	.word	0x00002ce0


	//   ....[25]....
        /*0114*/ 	.word	0x00002d40


	//   ....[26]....
        /*0118*/ 	.word	0x00002da0


	//   ....[27]....
        /*011c*/ 	.word	0x00002e10


	//----- nvinfo : EIATTR_EXIT_INSTR_OFFSETS
	.align		4
.L_1618:
        /*0120*/ 	.byte	0x04, 0x1c
        /*0122*/ 	.short	(.L_1620 - .L_1619)


	//   ....[0]....
.L_1619:
        /*0124*/ 	.word	0x00000420


	//   ....[1]....
        /*0128*/ 	.word	0x00002720


	//----- nvinfo : EIATTR_MAX_THREADS
	.align		4
.L_1620:
        /*012c*/ 	.byte	0x04, 0x05
        /*012e*/ 	.short	(.L_1622 - .L_1621)
.L_1621:
        /*0130*/ 	.word	0x00000080
        /*0134*/ 	.word	0x00000001
        /*0138*/ 	.word	0x00000001


	//----- nvinfo : EIATTR_CRS_STACK_SIZE
	.align		4
.L_1622:
        /*013c*/ 	.byte	0x04, 0x1e
        /*013e*/ 	.short	(.L_1624 - .L_1623)
.L_1623:
        /*0140*/ 	.word	0x00000000
.L_1624:


//--------------------- .nv.info._ZN10layer_norm13ln_fwd_kernelINS_13Kernel_traitsI6__halfS2_S2_S2_fjLj3072ELj1ELj1ELj4ELj16ENS_18Kernel_traits_baseILj3072ES2_S2_S2_S2_fjLj128EEEEELb0ELb1ELb0ELb1EEEvNS_9FwdParamsE --------------------------
	.section	.nv.info._ZN10layer_norm13ln_fwd_kernelINS_13Kernel_traitsI6__halfS2_S2_S2_fjLj3072ELj1ELj1ELj4ELj16ENS_18Kernel_traits_baseILj3072ES2_S2_S2_S2_fjLj128EEEEELb0ELb1ELb0ELb1EEEvNS_9FwdParamsE,"",@"SHT_CUDA_INFO"
	.sectionflags	@""
	.align	4


	//----- nvinfo : EIATTR_CUDA_API_VERSION
	.align		4
        /*0000*/ 	.byte	0x04, 0x37
        /*0002*/ 	.short	(.L_1626 - .L_1625)
.L_1625:
        /*0004*/ 	.word	0x00000082


	//----- nvinfo : EIATTR_SW2861232_WAR
	.align		4
.L_1626:
        /*0008*/ 	.byte	0x01, 0x35
	.zero		2


	//----- nvinfo : EIATTR_PARAM_CBANK
	.align		4
        /*000c*/ 	.byte	0x04, 0x0a
        /*000e*/ 	.short	(.L_1628 - .L_1627)
	.align		4
.L_1627:
        /*0010*/ 	.word	index@(.nv.constant0._ZN10layer_norm13ln_fwd_kernelINS_13Kernel_traitsI6__halfS2_S2_S2_fjLj3072ELj1ELj1ELj4ELj16ENS_18Kernel_traits_baseILj3072ES2_S2_S2_S2_fjLj128EEEEELb0ELb1ELb0ELb1EEEvNS_9FwdParamsE)
        /*0014*/ 	.short	0x0160
        /*0016*/ 	.short	0x00e8


	//----- nvinfo : EIATTR_CBANK_PARAM_SIZE
	.align		4
.L_1628:
        /*0018*/ 	.byte	0x03, 0x19
        /*001a*/ 	.short	0x00e8


	//----- nvinfo : EIATTR_KPARAM_INFO
	.align		4
        /*001c*/ 	.byte	0x04, 0x17
        /*001e*/ 	.short	(.L_1630 - .L_1629)
.L_1629:
        /*0020*/ 	.word	0x00000000
        /*0024*/ 	.short	0x0000
        /*0026*/ 	.short	0x0000
        /*0028*/ 	.byte	0x00, 0xf0, 0xa1, 0x03


	//----- nvinfo : EIATTR_MAXREG_COUNT
	.align		4
.L_1630:
        /*002c*/ 	.byte	0x03, 0x1b
        /*002e*/ 	.short	0x00ff


	//----- nvinfo : EIATTR_NUM_BARRIERS
	.align		4
        /*0030*/ 	.byte	0x02, 0x4c
        /*0032*/ 	.byte	0x01
	.zero		1


	//----- nvinfo : EIATTR_MERCURY_ISA_VERSION
	.align		4
        /*0034*/ 	.byte	0x03, 0x5f
        /*0036*/ 	.short	0x0000


	//----- nvinfo : EIATTR_COOP_GROUP_MASK_REGIDS
	.align		4
        /*0038*/ 	.byte	0x04, 0x29
        /*003a*/ 	.short	(.L_1632 - .L_1631)


	//   ....[0]....
.L_1631:
        /*003c*/ 	.word	0xffffffff


	//   ....[1]....
        /*0040*/ 	.word	0xffffffff


	//   ....[2]....
        /*0044*/ 	.word	0xffffffff


	//   ....[3]....
        /*0048*/ 	.word	0xffffffff


	//   ....[4]....
        /*004c*/ 	.word	0xffffffff


	//   ....[5]....
        /*0050*/ 	.word	0xffffffff


	//   ....[6]....
        /*0054*/ 	.word	0xffffffff


	//   ....[7]....
        /*0058*/ 	.word	0xffffffff


	//   ....[8]....
        /*005c*/ 	.word	0xffffffff


	//   ....[9]....
        /*0060*/ 	.word	0xffffffff


	//   ....[10]....
        /*0064*/ 	.word	0xffffffff


	//   ....[11]....
        /*0068*/ 	.word	0xffffffff


	//   ....[12]....
        /*006c*/ 	.word	0xffffffff


	//   ....[13]....
        /*0070*/ 	.word	0xffffffff


	//   ....[14]....
        /*0074*/ 	.word	0xffffffff


	//   ....[15]....
        /*0078*/ 	.word	0xffffffff


	//   ....[16]....
        /*007c*/ 	.word	0xffffffff


	//   ....[17]....
        /*0080*/ 	.word	0xffffffff


	//   ....[18]....
        /*0084*/ 	.word	0xffffffff


	//   ....[19]....
        /*0088*/ 	.word	0xffffffff


	//   ....[20]....
        /*008c*/ 	.word	0xffffffff


	//   ....[21]....
        /*0090*/ 	.word	0xffffffff


	//   ....[22]....
        /*0094*/ 	.word	0xffffffff


	//   ....[23]....
        /*0098*/ 	.word	0xffffffff


	//   ....[24]....
        /*009c*/ 	.word	0xffffffff


	//   ....[25]....
        /*00a0*/ 	.word	0xffffffff


	//   ....[26]....
        /*00a4*/ 	.word	0xffffffff


	//   ....[27]....
        /*00a8*/ 	.word	0xffffffff


	//----- nvinfo : EIATTR_COOP_GROUP_INSTR_OFFSETS
	.align		4
.L_1632:
        /*00ac*/ 	.byte	0x04, 0x28
        /*00ae*/ 	.short	(.L_1634 - .L_1633)


	//   ....[0]....
.L_1633:
        /*00b0*/ 	.word	0x000013b0


	//   ....[1]....
        /*00b4*/ 	.word	0x000013e0


	//   ....[2]....
        /*00b8*/ 	.word	0x00001400


	//   ....[3]....
        /*00bc*/ 	.word	0x00001420


	//   ....[4]....
        /*00c0*/ 	.word	0x00001440


	//   ....[5]....
        /*00c4*/ 	.word	0x00001770


	//   ....[6]....
        /*00c8*/ 	.word	0x00001790


	//   ....[7]....
        /*00cc*/ 	.word	0x000017b0


	//   ....[8]....
        /*00d0*/ 	.word	0x000017d0


	//   ....[9]....
        /*00d4*/ 	.word	0x000017f0


	//   ....[10]....
        /*00d8*/ 	.word	0x000018d0


	//   ....[11]....
        /*00dc*/ 	.word	0x00001930


	//   ....[12]....
        /*00e0*/ 	.word	0x00001960


	//   ....[13]....
        /*00e4*/ 	.word	0x00001970


	//   ....[14]....
        /*00e8*/ 	.word	0x00001a10


	//   ....[15]....
        /*00ec*/ 	.word	0x00001a50


	//   ....[16]....
        /*00f0*/ 	.word	0x00001b00


	//   ....[17]....
        /*00f4*/ 	.word	0x00001b50


	//   ....[18]....
        /*00f8*/ 	.word	0x000022c0


	//   ....[19]....
        /*00fc*/ 	.word	0x00002330


	//   ....[20]....
        /*0100*/ 	.word	0x00002390


	//   ....[21]....
        /*0104*/ 	.word	0x000023f0


	//   ....[22]....
        /*0108*/ 	.word	0x00002450


	//   ....[23]....
        /*010c*/ 	.word	0x000027c0


	//   ....[24]....
        /*0110*/ 	.word	0x00002820


	//   ....[25]....
        /*0114*/ 	.word	0x00002880


	//   ....[26]....
        /*0118*/ 	.word	0x000028e0


	//   ....[27]....
        /*011c*/ 	.word	0x00002940


	//----- nvinfo : EIATTR_EXIT_INSTR_OFFSETS
	.align		4
.L_1634:
        /*0120*/ 	.byte	0x04, 0x1c
        /*0122*/ 	.short	(.L_1636 - .L_1635)


	//   ....[0]....
.L_1635:
        /*0124*/ 	.word	0x00000130


	//   ....[1]....
        /*0128*/ 	.word	0x00002270


	//----- nvinfo : EIATTR_MAX_THREADS
	.align		4
.L_1636:
        /*012c*/ 	.byte	0x04, 0x05
        /*012e*/ 	.short	(.L_1638 - .L_1637)
.L_1637:
        /*0130*/ 	.word	0x00000080
        /*0134*/ 	.word	0x00000001
        /*0138*/ 	.word	0x00000001


	//----- nvinfo : EIATTR_CRS_STACK_SIZE
	.align		4
.L_1638:
        /*013c*/ 	.byte	0x04, 0x1e
        /*013e*/ 	.short	(.L_1640 - .L_1639)
.L_1639:
        /*0140*/ 	.word	0x00000000
.L_1640:


//--------------------- .nv.info._ZN10layer_norm13ln_fwd_kernelINS_13Kernel_traitsI6__halfS2_S2_S2_fjLj3072ELj1ELj1ELj4ELj16ENS_18Kernel_traits_baseILj3072ES2_S2_S2_S2_fjLj128EEEEELb0ELb1ELb1ELb0EEEvNS_9FwdParamsE --------------------------
	.section	.nv.info._ZN10layer_norm13ln_fwd_kernelINS_13Kernel_traitsI6__halfS2_S2_S2_fjLj3072ELj1ELj1ELj4ELj16ENS_18Kernel_traits_baseILj3072ES2_S2_S2_S2_fjLj128EEEEELb0ELb1ELb1ELb0EEEvNS_9FwdParamsE,"",@"SHT_CUDA_INFO"
	.sectionflags	@""
	.align	4


	//----- nvinfo : EIATTR_CUDA_API_VERSION
	.align		4
        /*0000*/ 	.byte	0x04, 0x37
        /*0002*/ 	.short	(.L_1642 - .L_1641)
.L_1641:
        /*0004*/ 	.word	0x00000082


	//----- nvinfo : EIATTR_SW2861232_WAR
	.align		4
.L_1642:
        /*0008*/ 	.byte	0x01, 0x35
	.zero		2


	//----- nvinfo : EIATTR_PARAM_CBANK
	.align		4
        /*000c*/ 	.byte	0x04, 0x0a
        /*000e*/ 	.short	(.L_1644 - .L_1643)
	.align		4
.L_1643:
        /*0010*/ 	.word	index@(.nv.constant0._ZN10layer_norm13ln_fwd_kernelINS_13Kernel_traitsI6__halfS2_S2_S2_fjLj3072ELj1ELj1ELj4ELj16ENS_18Kernel_traits_baseILj3072ES2_S2_S2_S2_fjLj128EEEEELb0ELb1ELb1ELb0EEEvNS_9FwdParamsE)
        /*0014*/ 	.short	0x0160
        /*0016*/ 	.short	0x00e8


	//----- nvinfo : EIATTR_CBANK_PARAM_SIZE
	.align		4
.L_1644:
        /*0018*/ 	.byte	0x03, 0x19
        /*001a*/ 	.short	0x00e8


	//----- nvinfo : EIATTR_KPARAM_INFO
	.align		4
        /*001c*/ 	.byte	0x04, 0x17
        /*001e*/ 	.short	(.L_1646 - .L_1645)
.L_1645:
        /*0020*/ 	.word	0x00000000
        /*0024*/ 	.short	0x0000
        /*0026*/ 	.short	0x0000
        /*0028*/ 	.byte	0x00, 0xf0, 0xa1, 0x03


	//----- nvinfo : EIATTR_MAXREG_COUNT
	.align		4
.L_1646:
        /*002c*/ 	.byte	0x03, 0x1b
        /*002e*/ 	.short	0x00ff


	//----- nvinfo : EIATTR_NUM_BARRIERS
	.align		4
        /*0030*/ 	.byte	0x02, 0x4c
        /*0032*/ 	.byte	0x01
	.zero		1


	//----- nvinfo : EIATTR_MERCURY_ISA_VERSION
	.align		4
        /*0034*/ 	.byte	0x03, 0x5f
        /*0036*/ 	.short	0x0000


	//----- nvinfo : EIATTR_COOP_GROUP_MASK_REGIDS
	.align		4
        /*0038*/ 	.byte	0x04, 0x29
        /*003a*/ 	.short	(.L_1648 - .L_1647)


	//   ....[0]....
.L_1647:
        /*003c*/ 	.word	0xffffffff


	//   ....[1]....
        /*0040*/ 	.word	0xffffffff


	//   ....[2]....
        /*0044*/ 	.word	0xffffffff


	//   ....[3]....
        /*0048*/ 	.word	0xffffffff


	//   ....[4]....
        /*004c*/ 	.word	0xffffffff


	//   ....[5]....
        /*0050*/ 	.word	0xffffffff


	//   ....[6]....
        /*0054*/ 	.word	0xffffffff


	//   ....[7]....
        /*0058*/ 	.word	0xffffffff


	//   ....[8]....
        /*005c*/ 	.word	0xffffffff


	//   ....[9]....
        /*0060*/ 	.word	0xffffffff


	//   ....[10]....
        /*0064*/ 	.word	0xffffffff


	//   ....[11]....
        /*0068*/ 	.word	0xffffffff


	//   ....[12]....
        /*006c*/ 	.word	0xffffffff


	//   ....[13]....
        /*0070*/ 	.word	0xffffffff


	//   ....[14]....
        /*0074*/ 	.word	0xffffffff


	//   ....[15]....
        /*0078*/ 	.word	0xffffffff


	//   ....[16]....
        /*007c*/ 	.word	0xffffffff


	//   ....[17]....
        /*0080*/ 	.word	0xffffffff


	//   ....[18]....
        /*0084*/ 	.word	0xffffffff


	//   ....[19]....
        /*0088*/ 	.word	0xffffffff


	//   ....[20]....
        /*008c*/ 	.word	0xffffffff


	//   ....[21]....
        /*0090*/ 	.word	0xffffffff


	//   ....[22]....
        /*0094*/ 	.word	0xffffffff


	//   ....[23]....
        /*0098*/ 	.word	0xffffffff


	//   ....[24]....
        /*009c*/ 	.word	0xffffffff


	//   ....[25]....
        /*00a0*/ 	.word	0xffffffff


	//   ....[26]....
        /*00a4*/ 	.word	0xffffffff


	//   ....[27]....
        /*00a8*/ 	.word	0xffffffff


	//----- nvinfo : EIATTR_COOP_GROUP_INSTR_OFFSETS
	.align		4
.L_1648:
        /*00ac*/ 	.byte	0x04, 0x28
        /*00ae*/ 	.short	(.L_1650 - .L_1649)


	//   ....[0]....
.L_1649:
        /*00b0*/ 	.word	0x000022e0


	//   ....[1]....
        /*00b4*/ 	.word	0x00002310


	//   ....[2]....
        /*00b8*/ 	.word	0x00002330


	//   ....[3]....
        /*00bc*/ 	.word	0x00002350


	//   ....[4]....
        /*00c0*/ 	.word	0x00002370


	//   ....[5]....
        /*00c4*/ 	.word	0x000026b0


	//   ....[6]....
        /*00c8*/ 	.word	0x000026d0


	//   ....[7]....
        /*00cc*/ 	.word	0x000026f0


	//   ....[8]....
        /*00d0*/ 	.word	0x00002710


	//   ....[9]....
        /*00d4*/ 	.word	0x00002730


	//   ....[10]....
        /*00d8*/ 	.word	0x00002850


	//   ....[11]....
        /*00dc*/ 	.word	0x000028a0


	//   ....[12]....
        /*00e0*/ 	.word	0x00002910


	//   ....[13]....
        /*00e4*/ 	.word	0x00002930


	//   ....[14]....
        /*00e8*/ 	.word	0x00002990


	//   ....[15]....
        /*00ec*/ 	.word	0x000029b0


	//   ....[16]....
        /*00f0*/ 	.word	0x00002a80


	//   ....[17]....
        /*00f4*/ 	.word	0x00002a90


	//   ....[18]....
        /*00f8*/ 	.word	0x00003300


	//   ....[19]....
        /*00fc*/ 	.word	0x00003360


	//   ....[20]....
        /*0100*/ 	.word	0x000033c0


	//   ....[21]....
        /*0104*/ 	.word	0x00003420


	//   ....[22]....
        /*0108*/ 	.word	0x00003480


	//   ....[23]....
        /*010c*/ 	.word	0x00003800


	//   ....[24]....
        /*0110*/ 	.word	0x00003860


	//   ....[25]....
        /*0114*/ 	.word	0x000038c0


	//   ....[26]....
        /*0118*/ 	.word	0x00003920


	//   ....[27]....
        /*011c*/ 	.word	0x00003990


	//----- nvinfo : EIATTR_EXIT_INSTR_OFFSETS
	.align		4
.L_1650:
        /*0120*/ 	.byte	0x04, 0x1c
        /*0122*/ 	.short	(.L_1652 - .L_1651)


	//   ....[0]....
.L_1651:
        /*0124*/ 	.word	0x00000410


	//   ....[1]....
        /*0128*/ 	.word	0x000032b0


	//----- nvinfo : EIATTR_MAX_THREADS
	.align		4
.L_1652:
        /*012c*/ 	.byte	0x04, 0x05
        /*012e*/ 	.short	(.L_1654 - .L_1653)
.L_1653:
        /*0130*/ 	.word	0x00000080
        /*0134*/ 	.word	0x00000001
        /*0138*/ 	.word	0x00000001


	//----- nvinfo : EIATTR_CRS_STACK_SIZE
	.align		4
.L_1654:
        /*013c*/ 	.byte	0x04, 0x1e
        /*013e*/ 	.short	(.L_1656 - .L_1655)
.L_1655:
        /*0140*/ 	.word	0x00000000
.L_1656:


//--------------------- .nv.info._ZN10layer_norm13ln_fwd_kernelINS_13Kernel_traitsI6__halfS2_S2_S2_fjLj3072ELj1ELj1ELj4ELj16ENS_18Kernel_traits_baseILj3072ES2_S2_S2_S2_fjLj128EEEEELb0ELb1ELb1ELb1EEEvNS_9FwdParamsE --------------------------
	.section	.nv.info._ZN10layer_norm13ln_fwd_kernelINS_13Kernel_traitsI6__halfS2_S2_S2_fjLj3072ELj1ELj1ELj4ELj16ENS_18Kernel_traits_baseILj3072ES2_S2_S2_S2_fjLj128EEEEELb0ELb1ELb1ELb1EEEvNS_9FwdParamsE,"",@"SHT_CUDA_INFO"
	.sectionflags	@""
	.align	4


	//----- nvinfo : EIATTR_CUDA_API_VERSION
	.align		4
        /*0000*/ 	.byte	0x04, 0x37
        /*0002*/ 	.short	(.L_1658 - .L_1657)
.L_1657:
        /*0004*/ 	.word	0x00000082


	//----- nvinfo : EIATTR_SW2861232_WAR
	.align		4
.L_1658:
        /*0008*/ 	.byte	0x01, 0x35
	.zero		2


	//----- nvinfo : EIATTR_PARAM_CBANK
	.align		4
        /*000c*/ 	.byte	0x04, 0x0a
        /*000e*/ 	.short	(.L_1660 - .L_1659)
	.align		4
.L_1659:
        /*0010*/ 	.word	index@(.nv.constant0._ZN10layer_norm13ln_fwd_kernelINS_13Kernel_traitsI6__halfS2_S2_S2_fjLj3072ELj1ELj1ELj4ELj16ENS_18Kernel_traits_baseILj3072ES2_S2_S2_S2_fjLj128EEEEELb0ELb1ELb1ELb1EEEvNS_9FwdParamsE)
        /*0014*/ 	.short	0x0160
        /*0016*/ 	.short	0x00e8


	//----- nvinfo : EIATTR_CBANK_PARAM_SIZE
	.align		4
.L_1660:
        /*0018*/ 	.byte	0x03, 0x19
        /*001a*/ 	.short	0x00e8


	//----- nvinfo : EIATTR_KPARAM_INFO
	.align		4
        /*001c*/ 	.byte	0x04, 0x17
        /*001e*/ 	.short	(.L_1662 - .L_1661)
.L_1661:
        /*0020*/ 	.word	0x00000000
        /*0024*/ 	.short	0x0000
        /*0026*/ 	.short	0x0000
        /*0028*/ 	.byte	0x00, 0xf0, 0xa1, 0x03


	//----- nvinfo : EIATTR_MAXREG_COUNT
	.align		4
.L_1662:
        /*002c*/ 	.byte	0x03, 0x1b
        /*002e*/ 	.short	0x00ff


	//----- nvinfo : EIATTR_NUM_BARRIERS
	.align		4
        /*0030*/ 	.byte	0x02, 0x4c
        /*0032*/ 	.byte	0x01
	.zero		1


	//----- nvinfo : EIATTR_MERCURY_ISA_VERSION
	.align		4
        /*0034*/ 	.byte	0x03, 0x5f
        /*0036*/ 	.short	0x0000


	//----- nvinfo : EIATTR_COOP_GROUP_MASK_REGIDS
	.align		4
        /*0038*/ 	.byte	0x04, 0x29
        /*003a*/ 	.short	(.L_1664 - .L_1663)


	//   ....[0]....
.L_1663:
        /*003c*/ 	.word	0xffffffff


	//   ....[1]....
        /*0040*/ 	.word	0xffffffff


	//   ....[2]....
        /*0044*/ 	.word	0xffffffff


	//   ....[3]....
        /*0048*/ 	.word	0xffffffff


	//   ....[4]....
        /*004c*/ 	.word	0xffffffff


	//   ....[5]....
        /*0050*/ 	.word	0xffffffff


	//   ....[6]....
        /*0054*/ 	.word	0xffffffff


	//   ....[7]....
        /*0058*/ 	.word	0xffffffff


	//   ....[8]....
        /*005c*/ 	.word	0xffffffff


	//   ....[9]....
        /*0060*/ 	.word	0xffffffff


	//   ....[10]....
        /*0064*/ 	.word	0xffffffff


	//   ....[11]....
        /*0068*/ 	.word	0xffffffff


	//   ....[12]....
        /*006c*/ 	.word	0xffffffff


	//   ....[13]....
        /*0070*/ 	.word	0xffffffff


	//   ....[14]....
        /*0074*/ 	.word	0xffffffff


	//   ....[15]....
        /*0078*/ 	.word	0xffffffff


	//   ....[16]....
        /*007c*/ 	.word	0xffffffff


	//   ....[17]....
        /*0080*/ 	.word	0xffffffff


	//   ....[18]....
        /*0084*/ 	.word	0xffffffff


	//   ....[19]....
        /*0088*/ 	.word	0xffffffff


	//   ....[20]....
        /*008c*/ 	.word	0xffffffff


	//   ....[21]....
        /*0090*/ 	.word	0xffffffff


	//   ....[22]....
        /*0094*/ 	.word	0xffffffff


	//   ....[23]....
        /*0098*/ 	.word	0xffffffff


	//   ....[24]....
        /*009c*/ 	.word	0xffffffff


	//   ....[25]....
        /*00a0*/ 	.word	0xffffffff


	//   ....[26]....
        /*00a4*/ 	.word	0xffffffff


	//   ....[27]....
        /*00a8*/ 	.word	0xffffffff


	//----- nvinfo : EIATTR_COOP_GROUP_INSTR_OFFSETS
	.align		4
.L_1664:
        /*00ac*/ 	.byte	0x04, 0x28
        /*00ae*/ 	.short	(.L_1666 - .L_1665)


	//   ....[0]....
.L_1665:
        /*00b0*/ 	.word	0x00001df0


	//   ....[1]....
        /*00b4*/ 	.word	0x00001e20


	//   ....[2]....
        /*00b8*/ 	.word	0x00001e40


	//   ....[3]....
        /*00bc*/ 	.word	0x00001e60


	//   ....[4]....
        /*00c0*/ 	.word	0x00001e80


	//   ....[5]....
        /*00c4*/ 	.word	0x000021b0


	//   ....[6]....
        /*00c8*/ 	.word	0x000021d0


	//   ....[7]....
        /*00cc*/ 	.word	0x000021f0


	//   ....[8]....
        /*00d0*/ 	.word	0x00002210


	//   ....[9]....
        /*00d4*/ 	.word	0x00002230


	//   ....[10]....
        /*00d8*/ 	.word	0x00002320


	//   ....[11]....
        /*00dc*/ 	.word	0x00002370


	//   ....[12]....
        /*00e0*/ 	.word	0x00002390


	//   ....[13]....
        /*00e4*/ 	.word	0x000023c0


	//   ....[14]....
        /*00e8*/ 	.word	0x00002480


	//   ....[15]....
        /*00ec*/ 	.word	0x000024a0


	//   ....[16]....
        /*00f0*/ 	.word	0x00002530


	//   ....[17]....
        /*00f4*/ 	.word	0x00002570


	//   ....[18]....
        /*00f8*/ 	.word	0x00002db0


	//   ....[19]....
        /*00fc*/ 	.word	0x00002e20


	//   ....[20]....
        /*0100*/ 	.word	0x00002e80


	//   ....[21]....
        /*0104*/ 	.word	0x00002ee0


	//   ....[22]....
        /*0108*/ 	.word	0x00002f40


	//   ....[23]....
        /*010c*/ 	.word	0x000032b0


	//   ....[24]....
        /*0110*/ 	.word	0x00003310


	//   ....[25]....
        /*0114*/ 	.word	0x00003370


	//   ....[26]....
        /*0118*/ 	.word	0x000033d0


	//   ....[27]....
        /*011c*/ 	.word	0x00003430


	//----- nvinfo : EIATTR_EXIT_INSTR_OFFSETS
	.align		4
.L_1666:
        /*0120*/ 	.byte	0x04, 0x1c
        /*0122*/ 	.short	(.L_1668 - .L_1667)


	//   ....[0]....
.L_1667:
        /*0124*/ 	.word	0x00000130


	//   ....[1]....
        /*0128*/ 	.word	0x00002d50


	//----- nvinfo : EIATTR_MAX_THREADS
	.align		4
.L_1668:
        /*012c*/ 	.byte	0x04, 0x05
        /*012e*/ 	.short	(.L_1670 - .L_1669)
.L_1669:
        /*0130*/ 	.word	0x00000080
        /*0134*/ 	.word	0x00000001
        /*0138*/ 	.word	0x00000001


	//----- nvinfo : EIATTR_CRS_STACK_SIZE
	.align		4
.L_1670:
        /*013c*/ 	.byte	0x04, 0x1e
        /*013e*/ 	.short	(.L_1672 - .L_1671)
.L_1671:
        /*0140*/ 	.word	0x00000000
.L_1672:


//--------------------- .nv.info._ZN10layer_norm13ln_fwd_kernelINS_13Kernel_traitsI6__halfS2_S2_S2_fjLj3072ELj1ELj1ELj4ELj16ENS_18Kernel_traits_baseILj3072ES2_S2_S2_S2_fjLj128EEEEELb1ELb0ELb0ELb0EEEvNS_9FwdParamsE --------------------------
	.section	.nv.info._ZN10layer_norm13ln_fwd_kernelINS_13Kernel_traitsI6__halfS2_S2_S2_fjLj3072ELj1ELj1ELj4ELj16ENS_18Kernel_traits_baseILj3072ES2_S2_S2_S2_fjLj128EEEEELb1ELb0ELb0ELb0EEEvNS_9FwdParamsE,"",@"SHT_CUDA_INFO"
	.sectionflags	@""
	.align	4


	//----- nvinfo : EIATTR_CUDA_API_VERSION
	.align		4
        /*0000*/ 	.byte	0x04, 0x37
        /*0002*/ 	.short	(.L_1674 - .L_1673)
.L_1673:
        /*0004*/ 	.word	0x00000082


	//----- nvinfo : EIATTR_SW2861232_WAR
	.align		4
.L_1674:
        /*0008*/ 	.byte	0x01, 0x35
	.zero		2


	//----- nvinfo : EIATTR_PARAM_CBANK
	.align		4
        /*000c*/ 	.byte	0x04, 0x0a
        /*000e*/ 	.short	(.L_1676 - .L_1675)
	.align		4
.L_1675:
        /*0010*/ 	.word	index@(.nv.constant0._ZN10layer_norm13ln_fwd_kernelINS_13Kernel_traitsI6__halfS2_S2_S2_fjLj3072ELj1ELj1ELj4ELj16ENS_18Kernel_traits_baseILj3072ES2_S2_S2_S2_fjLj128EEEEELb1ELb0ELb0ELb0EEEvNS_9FwdParamsE)
        /*0014*/ 	.short	0x0160
        /*0016*/ 	.short	0x00e8


	//----- nvinfo : EIATTR_CBANK_PARAM_SIZE
	.align		4
.L_1676:
        /*0018*/ 	.byte	0x03, 0x19
        /*001a*/ 	.short	0x00e8


	//----- nvinfo : EIATTR_KPARAM_INFO
	.align		4
        /*001c*/ 	.byte	0x04, 0x17
        /*001e*/ 	.short	(.L_1678 - .L_1677)
.L_1677:
        /*0020*/ 	.word	0x00000000
        /*0024*/ 	.short	0x0000
        /*0026*/ 	.short	0x0000
        /*0028*/ 	.byte	0x00, 0xf0, 0xa1, 0x03


	//----- nvinfo : EIATTR_MAXREG_COUNT
	.align		4
.L_1678:
        /*002c*/ 	.byte	0x03, 0x1b
        /*002e*/ 	.short	0x00ff


	//----- nvinfo : EIATTR_NUM_BARRIERS
	.align		4
        /*0030*/ 	.byte	0x02, 0x4c
        /*0032*/ 	.byte	0x01
	.zero		1


	//----- nvinfo : EIATTR_MERCURY_ISA_VERSION
	.align		4
        /*0034*/ 	.byte	0x03, 0x5f
        /*0036*/ 	.short	0x0000


	//----- nvinfo : EIATTR_COOP_GROUP_MASK_REGIDS
	.align		4
        /*0038*/ 	.byte	0x04, 0x29
        /*003a*/ 	.short	(.L_1680 - .L_1679)


	//   ....[0]....
.L_1679:
        /*003c*/ 	.word	0xffffffff


	//   ....[1]....
        /*0040*/ 	.word	0xffffffff


	//   ....[2]....
        /*0044*/ 	.word	0xffffffff


	//   ....[3]....
        /*0048*/ 	.word	0xffffffff


	//   ....[4]....
        /*004c*/ 	.word	0xffffffff


	//   ....[5]....
        /*0050*/ 	.word	0xffffffff


	//   ....[6]....
        /*0054*/ 	.word	0xffffffff


	//   ....[7]....
        /*0058*/ 	.word	0xffffffff


	//   ....[8]....
        /*005c*/ 	.word	0xffffffff


	//   ....[9]....
        /*0060*/ 	.word	0xffffffff


	//   ....[10]....
        /*0064*/ 	.word	0xffffffff


	//   ....[11]....
        /*0068*/ 	.word	0xffffffff


	//   ....[12]....
        /*006c*/ 	.word	0xffffffff


	//   ....[13]....
        /*0070*/ 	.word	0xffffffff


	//   ....[14]....
        /*0074*/ 	.word	0xffffffff


	//   ....[15]....
        /*0078*/ 	.word	0xffffffff


	//   ....[16]....
        /*007c*/ 	.word	0xffffffff


	//   ....[17]....
        /*0080*/ 	.word	0xffffffff


	//   ....[18]....
        /*0084*/ 	.word	0xffffffff


	//   ....[19]....
        /*0088*/ 	.word	0xffffffff


	//   ....[20]....
        /*008c*/ 	.word	0xffffffff


	//   ....[21]....
        /*0090*/ 	.word	0xffffffff


	//   ....[22]....
        /*0094*/ 	.word	0xffffffff


	//   ....[23]....
        /*0098*/ 	.word	0xffffffff


	//   ....[24]....
        /*009c*/ 	.word	0xffffffff


	//   ....[25]....
        /*00a0*/ 	.word	0xffffffff


	//   ....[26]....
        /*00a4*/ 	.word	0xffffffff


	//   ....[27]....
        /*00a8*/ 	.word	0xffffffff


	//----- nvinfo : EIATTR_COOP_GROUP_INSTR_OFFSETS
	.align		4
.L_1680:
        /*00ac*/ 	.byte	0x04, 0x28
        /*00ae*/ 	.short	(.L_1682 - .L_1681)


	//   ....[0]....
.L_1681:
        /*00b0*/ 	.word	0x00009820


	//   ....[1]....
        /*00b4*/ 	.word	0x00009850


	//   ....[2]....
        /*00b8*/ 	.word	0x00009880


	//   ....[3]....
        /*00bc*/ 	.word	0x000098a0


	//   ....[4]....
        /*00c0*/ 	.word	0x000098c0


	//   ....[5]....
        /*00c4*/ 	.word	0x00009c00


	//   ....[6]....
        /*00c8*/ 	.word	0x00009c20


	//   ....[7]....
        /*00cc*/ 	.word	0x00009c40


	//   ....[8]....
        /*00d0*/ 	.word	0x00009c60


	//   ....[9]....
        /*00d4*/ 	.word	0x00009c80


	//   ....[10]....
        /*00d8*/ 	.word	0x00009db0


	//   ....[11]....
        /*00dc*/ 	.word	0x00009e00


	//   ....[12]....
        /*00e0*/ 	.word	0x00009e30


	//   ....[13]....
        /*00e4*/ 	.word	0x00009e40


	//   ....[14]....
        /*00e8*/ 	.word	0x00009ef0


	//   ....[15]....
        /*00ec*/ 	.word	0x00009f30


	//   ....[16]....
        /*00f0*/ 	.word	0x00009fd0


	//   ....[17]....
        /*00f4*/ 	.word	0x0000a010


	//   ....[18]....
        /*00f8*/ 	.word	0x0000a810


	//   ....[19]....
        /*00fc*/ 	.word	0x0000a880


	//   ....[20]....
        /*0100*/ 	.word	0x0000a8e0


	//   ....[21]....
        /*0104*/ 	.word	0x0000a940


	//   ....[22]....
        /*0108*/ 	.word	0x0000a9a0


	//   ....[23]....
        /*010c*/ 	.word	0x0000ad30


	//   ....[24]....
        /*0110*/ 	.word	0x0000ad90


	//   ....[25]....
        /*0114*/ 	.word	0x0000adf0


	//   ....[26]....
        /*0118*/ 	.word	0x0000ae50


	//   ....[27]....
        /*011c*/ 	.word	0x0000aec0


	//----- nvinfo : EIATTR_EXIT_INSTR_OFFSETS
	.align		4
.L_1682:
        /*0120*/ 	.byte	0x04, 0x1c
        /*0122*/ 	.short	(.L_1684 - .L_1683)


	//   ....[0]....
.L_1683:
        /*0124*/ 	.word	0x00000830


	//   ....[1]....
        /*0128*/ 	.word	0x0000a7b0


	//----- nvinfo : EIATTR_MAX_THREADS
	.align		4
.L_1684:
        /*012c*/ 	.byte	0x04, 0x05
        /*012e*/ 	.short	(.L_1686 - .L_1685)
.L_1685:
        /*0130*/ 	.word	0x00000080
        /*0134*/ 	.word	0x00000001
        /*0138*/ 	.word	0x00000001


	//----- nvinfo : EIATTR_CRS_STACK_SIZE
	.align		4
.L_1686:
        /*013c*/ 	.byte	0x04, 0x1e
        /*013e*/ 	.short	(.L_1688 - .L_1687)
.L_1687:
        /*0140*/ 	.word	0x00000000
.L_1688:


//--------------------- .nv.info._ZN10layer_norm13ln_fwd_kernelINS_13Kernel_traitsI6__halfS2_S2_S2_fjLj3072ELj1ELj1ELj4ELj16ENS_18Kernel_traits_baseILj3072ES2_S2_S2_S2_fjLj128EEEEELb1ELb0ELb0ELb1EEEvNS_9FwdParamsE --------------------------
	.section	.nv.info._ZN10layer_norm13ln_fwd_kernelINS_13Kernel_traitsI6__halfS2_S2_S2_fjLj3072ELj1ELj1ELj4ELj16ENS_18Kernel_traits_baseILj3072ES2_S2_S2_S2_fjLj128EEEEELb1ELb0ELb0ELb1EEEvNS_9FwdParamsE,"",@"SHT_CUDA_INFO"
	.sectionflags	@""
	.align	4


	//----- nvinfo : EIATTR_CUDA_API_VERSION
	.align		4
        /*0000*/ 	.byte	0x04, 0x37
        /*0002*/ 	.short	(.L_1690 - .L_1689)
.L_1689:
        /*0004*/ 	.word	0x00000082


	//----- nvinfo : EIATTR_SW2861232_WAR
	.align		4
.L_1690:
        /*0008*/ 	.byte	0x01, 0x35
	.zero		2


	//----- nvinfo : EIATTR_PARAM_CBANK
	.align		4
        /*000c*/ 	.byte	0x04, 0x0a
        /*000e*/ 	.short	(.L_1692 - .L_1691)
	.align		4
.L_1691:
        /*0010*/ 	.word	index@(.nv.constant0._ZN10layer_norm13ln_fwd_kernelINS_13Kernel_traitsI6__halfS2_S2_S2_fjLj3072ELj1ELj1ELj4ELj16ENS_18Kernel_traits_baseILj3072ES2_S2_S2_S2_fjLj128EEEEELb1ELb0ELb0ELb1EEEvNS_9FwdParamsE)
        /*0014*/ 	.short	0x0160
        /*0016*/ 	.short	0x00e8


	//----- nvinfo : EIATTR_CBANK_PARAM_SIZE
	.align		4
.L_1692:
        /*0018*/ 	.byte	0x03, 0x19
        /*001a*/ 	.short	0x00e8


	//----- nvinfo : EIATTR_KPARAM_INFO
	.align		4
        /*001c*/ 	.byte	0x04, 0x17
        /*001e*/ 	.short	(.L_1694 - .L_1693)
.L_1693:
        /*0020*/ 	.word	0x00000000
        /*0024*/ 	.short	0x0000
        /*0026*/ 	.short	0x0000
        /*0028*/ 	.byte	0x00, 0xf0, 0xa1, 0x03


	//----- nvinfo : EIATTR_MAXREG_COUNT
	.align		4
.L_1694:
        /*002c*/ 	.byte	0x03, 0x1b
        /*002e*/ 	.short	0x00ff


	//----- nvinfo : EIATTR_NUM_BARRIERS
	.align		4
        /*0030*/ 	.byte	0x02, 0x4c
        /*0032*/ 	.byte	0x01
	.zero		1


	//----- nvinfo : EIATTR_MERCURY_ISA_VERSION
	.align		4
        /*0034*/ 	.byte	0x03, 0x5f
        /*0036*/ 	.short	0x0000


	//----- nvinfo : EIATTR_COOP_GROUP_MASK_REGIDS
	.align		4
        /*0038*/ 	.byte	0x04, 0x29
        /*003a*/ 	.short	(.L_1696 - .L_1695)


	//   ....[0]....
.L_1695:
        /*003c*/ 	.word	0xffffffff


	//   ....[1]....
        /*0040*/ 	.word	0xffffffff


	//   ....[2]....
        /*0044*/ 	.word	0xffffffff


	//   ....[3]....
        /*0048*/ 	.word	0xffffffff


	//   ....[4]....
        /*004c*/ 	.word	0xffffffff


	//   ....[5]....
        /*0050*/ 	.word	0xffffffff


	//   ....[6]....
        /*0054*/ 	.word	0xffffffff


	//   ....[7]....
        /*0058*/ 	.word	0xffffffff


	//   ....[8]....
        /*005c*/ 	.word	0xffffffff


	//   ....[9]....
        /*0060*/ 	.word	0xffffffff


	//   ....[10]....
        /*0064*/ 	.word	0xffffffff


	//   ....[11]....
        /*0068*/ 	.word	0xffffffff


	//   ....[12]....
        /*006c*/ 	.word	0xffffffff


	//   ....[13]....
        /*0070*/ 	.word	0xffffffff


	//   ....[14]....
        /*0074*/ 	.word	0xffffffff


	//   ....[15]....
        /*0078*/ 	.word	0xffffffff


	//   ....[16]....
        /*007c*/ 	.word	0xffffffff


	//   ....[17]....
        /*0080*/ 	.word	0xffffffff


	//   ....[18]....
        /*0084*/ 	.word	0xffffffff


	//   ....[19]....
        /*0088*/ 	.word	0xffffffff


	//   ....[20]....
        /*008c*/ 	.word	0xffffffff


	//   ....[21]....
        /*0090*/ 	.word	0xffffffff


	//   ....[22]....
        /*0094*/ 	.word	0xffffffff


	//   ....[23]....
        /*0098*/ 	.word	0xffffffff


	//   ....[24]....
        /*009c*/ 	.word	0xffffffff


	//   ....[25]....
        /*00a0*/ 	.word	0xffffffff


	//   ....[26]....
        /*00a4*/ 	.word	0xffffffff


	//   ....[27]....
        /*00a8*/ 	.word	0xffffffff


	//----- nvinfo : EIATTR_COOP_GROUP_INSTR_OFFSETS
	.align		4
.L_1696:
        /*00ac*/ 	.byte	0x04, 0x28
        /*00ae*/ 	.short	(.L_1698 - .L_1697)


	//   ....[0]....
.L_1697:
        /*00b0*/ 	.word	0x00009160


	//   ....[1]....
        /*00b4*/ 	.word	0x00009190


	//   ....[2]....
        /*00b8*/ 	.word	0x000091b0


	//   ....[3]....
        /*00bc*/ 	.word	0x000091d0


	//   ....[4]....
        /*00c0*/ 	.word	0x000091f0


	//   ....[5]....
        /*00c4*/ 	.word	0x00009520


	//   ....[6]....
        /*00c8*/ 	.word	0x00009540


	//   ....[7]....
        /*00cc*/ 	.word	0x00009560


	//   ....[8]....
        /*00d0*/ 	.word	0x00009580


	//   ....[9]....
        /*00d4*/ 	.word	0x000095a0


	//   ....[10]....
        /*00d8*/ 	.word	0x00009690


	//   ....[11]....
        /*00dc*/ 	.word	0x000096f0


	//   ....[12]....
        /*00e0*/ 	.word	0x00009710


	//   ....[13]....
        /*00e4*/ 	.word	0x00009720


	//   ....[14]....
        /*00e8*/ 	.word	0x000097f0


	//   ....[15]....
        /*00ec*/ 	.word	0x00009810


	//   ....[16]....
        /*00f0*/ 	.word	0x000098b0


	//   ....[17]....
        /*00f4*/ 	.word	0x00009900


	//   ....[18]....
        /*00f8*/ 	.word	0x0000a1c0


	//   ....[19]....
        /*00fc*/ 	.word	0x0000a220


	//   ....[20]....
        /*0100*/ 	.word	0x0000a280


	//   ....[21]....
        /*0104*/ 	.word	0x0000a2e0


	//   ....[22]....
        /*0108*/ 	.word	0x0000a340


	//   ....[23]....
        /*010c*/ 	.word	0x0000a6b0


	//   ....[24]....
        /*0110*/ 	.word	0x0000a710


	//   ....[25]....
        /*0114*/ 	.word	0x0000a770


	//   ....[26]....
        /*0118*/ 	.word	0x0000a7d0


	//   ....[27]....
        /*011c*/ 	.word	0x0000a830


	//----- nvinfo : EIATTR_EXIT_INSTR_OFFSETS
	.align		4
.L_1698:
        /*0120*/ 	.byte	0x04, 0x1c
        /*0122*/ 	.short	(.L_1700 - .L_1699)


	//   ....[0]....
.L_1699:
        /*0124*/ 	.word	0x00000570


	//   ....[1]....
        /*0128*/ 	.word	0x0000a170


	//----- nvinfo : EIATTR_MAX_THREADS
	.align		4
.L_1700:
        /*012c*/ 	.byte	0x04, 0x05
        /*012e*/ 	.short	(.L_1702 - .L_1701)
.L_1701:
        /*0130*/ 	.word	0x00000080
        /*0134*/ 	.word	0x00000001
        /*0138*/ 	.word	0x00000001


	//----- nvinfo : EIATTR_CRS_STACK_SIZE
	.align		4
.L_1702:
        /*013c*/ 	.byte	0x04, 0x1e
        /*013e*/ 	.short	(.L_1704 - .L_1703)
.L_1703:
        /*0140*/ 	.word	0x00000000
.L_1704:


//--------------------- .nv.info._ZN10layer_norm13ln_fwd_kernelINS_13Kernel_traitsI6__halfS2_S2_S2_fjLj3072ELj1ELj1ELj4ELj16ENS_18Kernel_traits_baseILj3072ES2_S2_S2_S2_fjLj128EEEEELb1ELb0ELb1ELb0EEEvNS_9FwdParamsE --------------------------
	.section	.nv.info._ZN10layer_norm13ln_fwd_kernelINS_13Kernel_traitsI6__halfS2_S2_S2_fjLj3072ELj1ELj1ELj4ELj16ENS_18Kernel_traits_baseILj3072ES2_S2_S2_S2_fjLj128EEEEELb1ELb0ELb1ELb0EEEvNS_9FwdParamsE,"",@"SHT_CUDA_INFO"
	.sectionflags	@""
	.align	4


	//----- nvinfo : EIATTR_CUDA_API_VERSION
	.align		4
        /*0000*/ 	.byte	0x04, 0x37
        /*0002*/ 	.short	(.L_1706 - .L_1705)
.L_1705:
        /*0004*/ 	.word	0x00000082


	//----- nvinfo : EIATTR_SW2861232_WAR
	.align		4
.L_1706:
        /*0008*/ 	.byte	0x01, 0x35
	.zero		2


	//----- nvinfo : EIATTR_PARAM_CBANK
	.align		4
        /*000c*/ 	.byte	0x04, 0x0a
        /*000e*/ 	.short	(.L_1708 - .L_1707)
	.align		4
.L_1707:
        /*0010*/ 	.word	index@(.nv.constant0._ZN10layer_norm13ln_fwd_kernelINS_13Kernel_traitsI6__halfS2_S2_S2_fjLj3072ELj1ELj1ELj4ELj16ENS_18Kernel_traits_baseILj3072ES2_S2_S2_S2_fjLj128EEEEELb1ELb0ELb1ELb0EEEvNS_9FwdParamsE)
        /*0014*/ 	.short	0x0160
        /*0016*/ 	.short	0x00e8


	//----- nvinfo : EIATTR_CBANK_PARAM_SIZE
	.align		4
.L_1708:
        /*0018*/ 	.byte	0x03, 0x19
        /*001a*/ 	.short	0x00e8


	//----- nvinfo : EIATTR_KPARAM_INFO
	.align		4
        /*001c*/ 	.byte	0x04, 0x17
        /*001e*/ 	.short	(.L_1710 - .L_1709)
.L_1709:
        /*0020*/ 	.word	0x00000000
        /*0024*/ 	.short	0x0000
        /*0026*/ 	.short	0x0000
        /*0028*/ 	.byte	0x00, 0xf0, 0xa1, 0x03


	//----- nvinfo : EIATTR_MAXREG_COUNT
	.align		4
.L_1710:
        /*002c*/ 	.byte	0x03, 0x1b
        /*002e*/ 	.short	0x00ff


	//----- nvinfo : EIATTR_NUM_BARRIERS
	.align		4
        /*0030*/ 	.byte	0x02, 0x4c
        /*0032*/ 	.byte	0x01
	.zero		1


	//----- nvinfo : EIATTR_MERCURY_ISA_VERSION
	.align		4
        /*0034*/ 	.byte	0x03, 0x5f
        /*0036*/ 	.short	0x0000


	//----- nvinfo : EIATTR_COOP_GROUP_MASK_REGIDS
	.align		4
        /*0038*/ 	.byte	0x04, 0x29
        /*003a*/ 	.short	(.L_1712 - .L_1711)


	//   ....[0]....
.L_1711:
        /*003c*/ 	.word	0xffffffff


	//   ....[1]....
        /*0040*/ 	.word	0xffffffff


	//   ....[2]....
        /*0044*/ 	.word	0xffffffff


	//   ....[3]....
        /*0048*/ 	.word	0xffffffff


	//   ....[4]....
        /*004c*/ 	.word	0xffffffff


	//   ....[5]....
        /*0050*/ 	.word	0xffffffff


	//   ....[6]....
        /*0054*/ 	.word	0xffffffff


	//   ....[7]....
        /*0058*/ 	.word	0xffffffff


	//   ....[8]....
        /*005c*/ 	.word	0xffffffff


	//   ....[9]....
        /*0060*/ 	.word	0xffffffff


	//   ....[10]....
        /*0064*/ 	.word	0xffffffff


	//   ....[11]....
        /*0068*/ 	.word	0xffffffff


	//   ....[12]....
        /*006c*/ 	.word	0xffffffff


	//   ....[13]....
        /*0070*/ 	.word	0xffffffff


	//   ....[14]....
        /*0074*/ 	.word	0xffffffff


	//   ....[15]....
        /*0078*/ 	.word	0xffffffff


	//   ....[16]....
        /*007c*/ 	.word	0xffffffff


	//   ....[17]....
        /*0080*/ 	.word	0xffffffff


	//   ....[18]....
        /*0084*/ 	.word	0xffffffff


	//   ....[19]....
        /*0088*/ 	.word	0xffffffff


	//   ....[20]....
        /*008c*/ 	.word	0xffffffff


	//   ....[21]....
        /*0090*/ 	.word	0xffffffff


	//   ....[22]....
        /*0094*/ 	.word	0xffffffff


	//   ....[23]....
        /*0098*/ 	.word	0xffffffff


	//   ....[24]....
        /*009c*/ 	.word	0xffffffff


	//   ....[25]....
        /*00a0*/ 	.word	0xffffffff


	//   ....[26]....
        /*00a4*/ 	.word	0xffffffff


	//   ....[27]....
        /*00a8*/ 	.word	0xffffffff


	//----- nvinfo : EIATTR_COOP_GROUP_INSTR_OFFSETS
	.align		4
.L_1712:
        /*00ac*/ 	.byte	0x04, 0x28
        /*00ae*/ 	.short	(.L_1714 - .L_1713)


	//   ....[0]....
.L_1713:
        /*00b0*/ 	.word	0x0000a8b0


	//   ....[1]....
        /*00b4*/ 	.word	0x0000a8e0


	//   ....[2]....
        /*00b8*/ 	.word	0x0000a900


	//   ....[3]....
        /*00bc*/ 	.word	0x0000a920


	//   ....[4]....
        /*00c0*/ 	.word	0x0000a940


	//   ....[5]....
        /*00c4*/ 	.word	0x0000ac80


	//   ....[6]....
        /*00c8*/ 	.word	0x0000aca0


	//   ....[7]....
        /*00cc*/ 	.word	0x0000acc0


	//   ....[8]....
        /*00d0*/ 	.word	0x0000ace0


	//   ....[9]....
        /*00d4*/ 	.word	0x0000ad00


	//   ....[10]....
        /*00d8*/ 	.word	0x0000ae20


	//   ....[11]....
        /*00dc*/ 	.word	0x0000ae70


	//   ....[12]....
        /*00e0*/ 	.word	0x0000aeb0


	//   ....[13]....
        /*00e4*/ 	.word	0x0000aec0


	//   ....[14]....
        /*00e8*/ 	.word	0x0000af80


	//   ....[15]....
        /*00ec*/ 	.word	0x0000afa0


	//   ....[16]....
        /*00f0*/ 	.word	0x0000b040


	//   ....[17]....
        /*00f4*/ 	.word	0x0000b060


	//   ....[18]....
        /*00f8*/ 	.word	0x0000b8f0


	//   ....[19]....
        /*00fc*/ 	.word	0x0000b960


	//   ....[20]....
        /*0100*/ 	.word	0x0000b9c0


	//   ....[21]....
        /*0104*/ 	.word	0x0000ba20


	//   ....[22]....
        /*0108*/ 	.word	0x0000ba80


	//   ....[23]....
        /*010c*/ 	.word	0x0000be00


	//   ....[24]....
        /*0110*/ 	.word	0x0000be60


	//   ....[25]....
        /*0114*/ 	.word	0x0000bec0


	//   ....[26]....
        /*0118*/ 	.word	0x0000bf20


	//   ....[27]....
        /*011c*/ 	.word	0x0000bf90


	//----- nvinfo : EIATTR_EXIT_INSTR_OFFSETS
	.align		4
.L_1714:
        /*0120*/ 	.byte	0x04, 0x1c
        /*0122*/ 	.short	(.L_1716 - .L_1715)


	//   ....[0]....
.L_1715:
        /*0124*/ 	.word	0x00000810


	//   ....[1]....
        /*0128*/ 	.word	0x0000b890


	//----- nvinfo : EIATTR_MAX_THREADS
	.align		4
.L_1716:
        /*012c*/ 	.byte	0x04, 0x05
        /*012e*/ 	.short	(.L_1718 - .L_1717)
.L_1717:
        /*0130*/ 	.word	0x00000080
        /*0134*/ 	.word	0x00000001
        /*0138*/ 	.word	0x00000001


	//----- nvinfo : EIATTR_CRS_STACK_SIZE
	.align		4
.L_1718:
        /*013c*/ 	.byte	0x04, 0x1e
        /*013e*/ 	.short	(.L_1720 - .L_1719)
.L_1719:
        /*0140*/ 	.word	0x00000000
.L_1720:


//--------------------- .nv.info._ZN10layer_norm13ln_fwd_kernelINS_13Kernel_traitsI6__halfS2_S2_S2_fjLj3072ELj1ELj1ELj4ELj16ENS_18Kernel_traits_baseILj3072ES2_S2_S2_S2_fjLj128EEEEELb1ELb0ELb1ELb1EEEvNS_9FwdParamsE --------------------------
	.section	.nv.info._ZN10layer_norm13ln_fwd_kernelINS_13Kernel_traitsI6__halfS2_S2_S2_fjLj3072ELj1ELj1ELj4ELj16ENS_18Kernel_traits_baseILj3072ES2_S2_S2_S2_fjLj128EEEEELb1ELb0ELb1ELb1EEEvNS_9FwdParamsE,"",@"SHT_CUDA_INFO"
	.sectionflags	@""
	.align	4


	//----- nvinfo : EIATTR_CUDA_API_VERSION
	.align		4
        /*0000*/ 	.byte	0x04, 0x37
        /*0002*/ 	.short	(.L_1722 - .L_1721)
.L_1721:
        /*0004*/ 	.word	0x00000082


	//----- nvinfo : EIATTR_SW2861232_WAR
	.align		4
.L_1722:
        /*0008*/ 	.byte	0x01, 0x35
	.zero		2


	//----- nvinfo : EIATTR_PARAM_CBANK
	.align		4
        /*000c*/ 	.byte	0x04, 0x0a
        /*000e*/ 	.short	(.L_1724 - .L_1723)
	.align		4
.L_1723:
        /*0010*/ 	.word	index@(.nv.constant0._ZN10layer_norm13ln_fwd_kernelINS_13Kernel_traitsI6__halfS2_S2_S2_fjLj3072ELj1ELj1ELj4ELj16ENS_18Kernel_traits_baseILj3072ES2_S2_S2_S2_fjLj128EEEEELb1ELb0ELb1ELb1EEEvNS_9FwdParamsE)
        /*0014*/ 	.short	0x0160
        /*0016*/ 	.short	0x00e8


	//----- nvinfo : EIATTR_CBANK_PARAM_SIZE
	.align		4
.L_1724:
        /*0018*/ 	.byte	0x03, 0x19
        /*001a*/ 	.short	0x00e8


	//----- nvinfo : EIATTR_KPARAM_INFO
	.align		4
        /*001c*/ 	.byte	0x04, 0x17
        /*001e*/ 	.short	(.L_1726 - .L_1725)
.L_1725:
        /*0020*/ 	.word	0x00000000
        /*0024*/ 	.short	0x0000
        /*0026*/ 	.short	0x0000
        /*0028*/ 	.byte	0x00, 0xf0, 0xa1, 0x03


	//----- nvinfo : EIATTR_MAXREG_COUNT
	.align		4
.L_1726:
        /*002c*/ 	.byte	0x03, 0x1b
        /*002e*/ 	.short	0x00ff


	//----- nvinfo : EIATTR_NUM_BARRIERS
	.align		4
        /*0030*/ 	.byte	0x02, 0x4c
        /*0032*/ 	.byte	0x01
	.zero		1


	//----- nvinfo : EIATTR_MERCURY_ISA_VERSION
	.align		4
        /*0034*/ 	.byte	0x03, 0x5f
        /*0036*/ 	.short	0x0000


	//----- nvinfo : EIATTR_COOP_GROUP_MASK_REGIDS
	.align		4
        /*0038*/ 	.byte	0x04, 0x29
        /*003a*/ 	.short	(.L_1728 - .L_1727)


	//   ....[0]....
.L_1727:
        /*003c*/ 	.word	0xffffffff


	//   ....[1]....
        /*0040*/ 	.word	0xffffffff


	//   ....[2]....
        /*0044*/ 	.word	0xffffffff


	//   ....[3]....
        /*0048*/ 	.word	0xffffffff


	//   ....[4]....
        /*004c*/ 	.word	0xffffffff


	//   ....[5]....
        /*0050*/ 	.word	0xffffffff


	//   ....[6]....
        /*0054*/ 	.word	0xffffffff


	//   ....[7]....
        /*0058*/ 	.word	0xffffffff


	//   ....[8]....
        /*005c*/ 	.word	0xffffffff


	//   ....[9]....
        /*0060*/ 	.word	0xffffffff


	//   ....[10]....
        /*0064*/ 	.word	0xffffffff


	//   ....[11]....
        /*0068*/ 	.word	0xffffffff


	//   ....[12]....
        /*006c*/ 	.word	0xffffffff


	//   ....[13]....
        /*0070*/ 	.word	0xffffffff


	//   ....[14]....
        /*0074*/ 	.word	0xffffffff


	//   ....[15]....
        /*0078*/ 	.word	0xffffffff


	//   ....[16]....
        /*007c*/ 	.word	0xffffffff


	//   ....[17]....
        /*0080*/ 	.word	0xffffffff


	//   ....[18]....
        /*0084*/ 	.word	0xffffffff


	//   ....[19]....
        /*0088*/ 	.word	0xffffffff


	//   ....[20]....
        /*008c*/ 	.word	0xffffffff


	//   ....[21]....
        /*0090*/ 	.word	0xffffffff


	//   ....[22]....
        /*0094*/ 	.word	0xffffffff


	//   ....[23]....
        /*0098*/ 	.word	0xffffffff


	//   ....[24]....
        /*009c*/ 	.word	0xffffffff


	//   ....[25]....
        /*00a0*/ 	.word	0xffffffff


	//   ....[26]....
        /*00a4*/ 	.word	0xffffffff


	//   ....[27]....
        /*00a8*/ 	.word	0xffffffff


	//----- nvinfo : EIATTR_COOP_GROUP_INSTR_OFFSETS
	.align		4
.L_1728:
        /*00ac*/ 	.byte	0x04, 0x28
        /*00ae*/ 	.short	(.L_1730 - .L_1729)


	//   ....[0]....
.L_1729:
        /*00b0*/ 	.word	0x0000a200


	//   ....[1]....
        /*00b4*/ 	.word	0x0000a230


	//   ....[2]....
        /*00b8*/ 	.word	0x0000a250


	//   ....[3]....
        /*00bc*/ 	.word	0x0000a270


	//   ....[4]....
        /*00c0*/ 	.word	0x0000a290


	//   ....[5]....
        /*00c4*/ 	.word	0x0000a5c0


	//   ....[6]....
        /*00c8*/ 	.word	0x0000a5e0


	//   ....[7]....
        /*00cc*/ 	.word	0x0000a600


	//   ....[8]....
        /*00d0*/ 	.word	0x0000a620


	//   ....[9]....
        /*00d4*/ 	.word	0x0000a640


	//   ....[10]....
        /*00d8*/ 	.word	0x0000a750


	//   ....[11]....
        /*00dc*/ 	.word	0x0000a7a0


	//   ....[12]....
        /*00e0*/ 	.word	0x0000a7e0


	//   ....[13]....
        /*00e4*/ 	.word	0x0000a800


	//   ....[14]....
        /*00e8*/ 	.word	0x0000a890


	//   ....[15]....
        /*00ec*/ 	.word	0x0000a8d0


	//   ....[16]....
        /*00f0*/ 	.word	0x0000a970


	//   ....[17]....
        /*00f4*/ 	.word	0x0000a990


	//   ....[18]....
        /*00f8*/ 	.word	0x0000b2f0


	//   ....[19]....
        /*00fc*/ 	.word	0x0000b360


	//   ....[20]....
        /*0100*/ 	.word	0x0000b3c0


	//   ....[21]....
        /*0104*/ 	.word	0x0000b420


	//   ....[22]....
        /*0108*/ 	.word	0x0000b480


	//   ....[23]....
        /*010c*/ 	.word	0x0000b7f0


	//   ....[24]....
        /*0110*/ 	.word	0x0000b850


	//   ....[25]....
        /*0114*/ 	.word	0x0000b8b0


	//   ....[26]....
        /*0118*/ 	.word	0x0000b910


	//   ....[27]....
        /*011c*/ 	.word	0x0000b970


	//----- nvinfo : EIATTR_EXIT_INSTR_OFFSETS
	.align		4
.L_1730:
        /*0120*/ 	.byte	0x04, 0x1c
        /*0122*/ 	.short	(.L_1732 - .L_1731)


	//   ....[0]....
.L_1731:
        /*0124*/ 	.word	0x00000570


	//   ....[1]....
        /*0128*/ 	.word	0x0000b2a0


	//----- nvinfo : EIATTR_MAX_THREADS
	.align		4
.L_1732:
        /*012c*/ 	.byte	0x04, 0x05
        /*012e*/ 	.short	(.L_1734 - .L_1733)
.L_1733:
        /*0130*/ 	.word	0x00000080
        /*0134*/ 	.word	0x00000001
        /*0138*/ 	.word	0x00000001


	//----- nvinfo : EIATTR_CRS_STACK_SIZE
	.align		4
.L_1734:
        /*013c*/ 	.byte	0x04, 0x1e
        /*013e*/ 	.short	(.L_1736 - .L_1735)
.L_1735:
        /*0140*/ 	.word	0x00000000
.L_1736:


//--------------------- .nv.info._ZN10layer_norm13ln_fwd_kernelINS_13Kernel_traitsI6__halfS2_S2_S2_fjLj3072ELj1ELj1ELj4ELj16ENS_18Kernel_traits_baseILj3072ES2_S2_S2_S2_fjLj128EEEEELb1ELb1ELb0ELb0EEEvNS_9FwdParamsE --------------------------
	.section	.nv.info._ZN10layer_norm13ln_fwd_kernelINS_13Kernel_traitsI6__halfS2_S2_S2_fjLj3072ELj1ELj1ELj4ELj16ENS_18Kernel_traits_baseILj3072ES2_S2_S2_S2_fjLj128EEEEELb1ELb1ELb0ELb0EEEvNS_9FwdParamsE,"",@"SHT_CUDA_INFO"
	.sectionflags	@""
	.align	4


	//----- nvinfo : EIATTR_CUDA_API_VERSION
	.align		4
        /*0000*/ 	.byte	0x04, 0x37
        /*0002*/ 	.short	(.L_1738 - .L_1737)
.L_1737:
        /*0004*/ 	.word	0x00000082


	//----- nvinfo : EIATTR_SW2861232_WAR
	.align		4
.L_1738:
        /*0008*/ 	.byte	0x01, 0x35
	.zero		2


	//----- nvinfo : EIATTR_PARAM_CBANK
	.align		4
        /*000c*/ 	.byte	0x04, 0x0a
        /*000e*/ 	.short	(.L_1740 - .L_1739)
	.align		4
.L_1739:
        /*0010*/ 	.word	index@(.nv.constant0._ZN10layer_norm13ln_fwd_kernelINS_13Kernel_traitsI6__halfS2_S2_S2_fjLj3072ELj1ELj1ELj4ELj16ENS_18Kernel_traits_baseILj3072ES2_S2_S2_S2_fjLj128EEEEELb1ELb1ELb0ELb0EEEvNS_9FwdParamsE)
        /*0014*/ 	.short	0x0160
        /*0016*/ 	.short	0x00e8


	//----- nvinfo : EIATTR_CBANK_PARAM_SIZE
	.align		4
.L_1740:
        /*0018*/ 	.byte	0x03, 0x19
        /*001a*/ 	.short	0x00e8


	//----- nvinfo : EIATTR_KPARAM_INFO
	.align		4
        /*001c*/ 	.byte	0x04, 0x17
        /*001e*/ 	.short	(.L_1742 - .L_1741)
.L_1741:
        /*0020*/ 	.word	0x00000000
        /*0024*/ 	.short	0x0000
        /*0026*/ 	.short	0x0000
        /*0028*/ 	.byte	0x00, 0xf0, 0xa1, 0x03


	//----- nvinfo : EIATTR_MAXREG_COUNT
	.align		4
.L_1742:
        /*002c*/ 	.byte	0x03, 0x1b
        /*002e*/ 	.short	0x00ff


	//----- nvinfo : EIATTR_NUM_BARRIERS
	.align		4
        /*0030*/ 	.byte	0x02, 0x4c
        /*0032*/ 	.byte	0x01
	.zero		1


	//----- nvinfo : EIATTR_MERCURY_ISA_VERSION
	.align		4
        /*0034*/ 	.byte	0x03, 0x5f
        /*0036*/ 	.short	0x0000


	//----- nvinfo : EIATTR_COOP_GROUP_MASK_REGIDS
	.align		4
        /*0038*/ 	.byte	0x04, 0x29
        /*003a*/ 	.short	(.L_1744 - .L_1743)


	//   ....[0]....
.L_1743:
        /*003c*/ 	.word	0xffffffff


	//   ....[1]....
        /*0040*/ 	.word	0xffffffff


	//   ....[2]....
        /*0044*/ 	.word	0xffffffff


	//   ....[3]....
        /*0048*/ 	.word	0xffffffff


	//   ....[4]....
        /*004c*/ 	.word	0xffffffff


	//   ....[5]....
        /*0050*/ 	.word	0xffffffff


	//   ....[6]....
        /*0054*/ 	.word	0xffffffff


	//   ....[7]....
        /*0058*/ 	.word	0xffffffff


	//   ....[8]....
        /*005c*/ 	.word	0xffffffff


	//   ....[9]....
        /*0060*/ 	.word	0xffffffff


	//   ....[10]....
        /*0064*/ 	.word	0xffffffff


	//   ....[11]....
        /*0068*/ 	.word	0xffffffff


	//   ....[12]....
        /*006c*/ 	.word	0xffffffff


	//   ....[13]....
        /*0070*/ 	.word	0xffffffff


	//   ....[14]....
        /*0074*/ 	.word	0xffffffff


	//   ....[15]....
        /*0078*/ 	.word	0xffffffff


	//   ....[16]....
        /*007c*/ 	.word	0xffffffff


	//   ....[17]....
        /*0080*/ 	.word	0xffffffff


	//   ....[18]....
        /*0084*/ 	.word	0xffffffff


	//   ....[19]....
        /*0088*/ 	.word	0xffffffff


	//   ....[20]....
        /*008c*/ 	.word	0xffffffff


	//   ....[21]....
        /*0090*/ 	.word	0xffffffff


	//   ....[22]....
        /*0094*/ 	.word	0xffffffff


	//   ....[23]....
        /*0098*/ 	.word	0xffffffff


	//   ....[24]....
        /*009c*/ 	.word	0xffffffff


	//   ....[25]....
        /*00a0*/ 	.word	0xffffffff


	//   ....[26]....
        /*00a4*/ 	.word	0xffffffff


	//   ....[27]....
        /*00a8*/ 	.word	0xffffffff


	//----- nvinfo : EIATTR_COOP_GROUP_INSTR_OFFSETS
	.align		4
.L_1744:
        /*00ac*/ 	.byte	0x04, 0x28
        /*00ae*/ 	.short	(.L_1746 - .L_1745)


	//   ....[0]....
.L_1745:
        /*00b0*/ 	.word	0x00009920


	//   ....[1]....
        /*00b4*/ 	.word	0x00009950


	//   ....[2]....
        /*00b8*/ 	.word	0x00009980


	//   ....[3]....
        /*00bc*/ 	.word	0x000099a0


	//   ....[4]....
        /*00c0*/ 	.word	0x000099c0


	//   ....[5]....
        /*00c4*/ 	.word	0x00009d00


	//   ....[6]....
        /*00c8*/ 	.word	0x00009d20


	//   ....[7]....
        /*00cc*/ 	.word	0x00009d40


	//   ....[8]....
        /*00d0*/ 	.word	0x00009d60


	//   ....[9]....
        /*00d4*/ 	.word	0x00009d80


	//   ....[10]....
        /*00d8*/ 	.word	0x00009ed0


	//   ....[11]....
        /*00dc*/ 	.word	0x00009f00


	//   ....[12]....
        /*00e0*/ 	.word	0x00009f10


	//   ....[13]....
        /*00e4*/ 	.word	0x00009f80


	//   ....[14]....
        /*00e8*/ 	.word	0x0000a000


	//   ....[15]....
        /*00ec*/ 	.word	0x0000a090


	//   ....[16]....
        /*00f0*/ 	.word	0x0000a0b0


	//   ....[17]....
        /*00f4*/ 	.word	0x0000a0f0


	//   ....[18]....
        /*00f8*/ 	.word	0x0000a910


	//   ....[19]....
        /*00fc*/ 	.word	0x0000a970


	//   ....[20]....
        /*0100*/ 	.word	0x0000a9d0


	//   ....[21]....
        /*0104*/ 	.word	0x0000aa30


	//   ....[22]....
        /*0108*/ 	.word	0x0000aa90


	//   ....[23]....
        /*010c*/ 	.word	0x0000ae20


	//   ....[24]....
        /*0110*/ 	.word	0x0000ae80


	//   ....[25]....
        /*0114*/ 	.word	0x0000aee0


	//   ....[26]....
        /*0118*/ 	.word	0x0000af40


	//   ....[27]....
        /*011c*/ 	.word	0x0000afb0


	//----- nvinfo : EIATTR_EXIT_INSTR_OFFSETS
	.align		4
.L_1746:
        /*0120*/ 	.byte	0x04, 0x1c
        /*0122*/ 	.short	(.L_1748 - .L_1747)


	//   ....[0]....
.L_1747:
        /*0124*/ 	.word	0x000008c0


	//   ....[1]....
        /*0128*/ 	.word	0x0000a8b0


	//----- nvinfo : EIATTR_MAX_THREADS
	.align		4
.L_1748:
        /*012c*/ 	.byte	0x04, 0x05
        /*012e*/ 	.short	(.L_1750 - .L_1749)
.L_1749:
        /*0130*/ 	.word	0x00000080
        /*0134*/ 	.word	0x00000001
        /*0138*/ 	.word	0x00000001


	//----- nvinfo : EIATTR_CRS_STACK_SIZE
	.align		4
.L_1750:
        /*013c*/ 	.byte	0x04, 0x1e
        /*013e*/ 	.short	(.L_1752 - .L_1751)
.L_1751:
        /*0140*/ 	.word	0x00000000
.L_1752:


//--------------------- .nv.info._ZN10layer_norm13ln_fwd_kernelINS_13Kernel_traitsI6__halfS2_S2_S2_fjLj3072ELj1ELj1ELj4ELj16ENS_18Kernel_traits_baseILj3072ES2_S2_S2_S2_fjLj128EEEEELb1ELb1ELb0ELb1EEEvNS_9FwdParamsE --------------------------
	.section	.nv.info._ZN10layer_norm13ln_fwd_kernelINS_13Kernel_traitsI6__halfS2_S2_S2_fjLj3072ELj1ELj1ELj4ELj16ENS_18Kernel_traits_baseILj3072ES2_S2_S2_S2_fjLj128EEEEELb1ELb1ELb0ELb1EEEvNS_9FwdParamsE,"",@"SHT_CUDA_INFO"
	.sectionflags	@""
	.align	4


	//----- nvinfo : EIATTR_CUDA_API_VERSION
	.align		4
        /*0000*/ 	.byte	0x04, 0x37
        /*0002*/ 	.short	(.L_1754 - .L_1753)
.L_1753:
        /*0004*/ 	.word	0x00000082


	//----- nvinfo : EIATTR_SW2861232_WAR
	.align		4
.L_1754:
        /*0008*/ 	.byte	0x01, 0x35
	.zero		2


	//----- nvinfo : EIATTR_PARAM_CBANK
	.align		4
        /*000c*/ 	.byte	0x04, 0x0a
        /*000e*/ 	.short	(.L_1756 - .L_1755)
	.align		4
.L_1755:
        /*0010*/ 	.word	index@(.nv.constant0._ZN10layer_norm13ln_fwd_kernelINS_13Kernel_traitsI6__halfS2_S2_S2_fjLj3072ELj1ELj1ELj4ELj16ENS_18Kernel_traits_baseILj3072ES2_S2_S2_S2_fjLj128EEEEELb1ELb1ELb0ELb1EEEvNS_9FwdParamsE)
        /*0014*/ 	.short	0x0160
        /*0016*/ 	.short	0x00e8


	//----- nvinfo : EIATTR_CBANK_PARAM_SIZE
	.align		4
.L_1756:
        /*0018*/ 	.byte	0x03, 0x19
        /*001a*/ 	.short	0x00e8


	//----- nvinfo : EIATTR_KPARAM_INFO
	.align		4
        /*001c*/ 	.byte	0x04, 0x17
        /*001e*/ 	.short	(.L_1758 - .L_1757)
.L_1757:
        /*0020*/ 	.word	0x00000000
        /*0024*/ 	.short	0x0000
        /*0026*/ 	.short	0x0000
        /*0028*/ 	.byte	0x00, 0xf0, 0xa1, 0x03


	//----- nvinfo : EIATTR_MAXREG_COUNT
	.align		4
.L_1758:
        /*002c*/ 	.byte	0x03, 0x1b
        /*002e*/ 	.short	0x00ff


	//----- nvinfo : EIATTR_NUM_BARRIERS
	.align		4
        /*0030*/ 	.byte	0x02, 0x4c
        /*0032*/ 	.byte	0x01
	.zero		1


	//----- nvinfo : EIATTR_MERCURY_ISA_VERSION
	.align		4
        /*0034*/ 	.byte	0x03, 0x5f
        /*0036*/ 	.short	0x0000


	//----- nvinfo : EIATTR_COOP_GROUP_MASK_REGIDS
	.align		4
        /*0038*/ 	.byte	0x04, 0x29
        /*003a*/ 	.short	(.L_1760 - .L_1759)


	//   ....[0]....
.L_1759:
        /*003c*/ 	.word	0xffffffff


	//   ....[1]....
        /*0040*/ 	.word	0xffffffff


	//   ....[2]....
        /*0044*/ 	.word	0xffffffff


	//   ....[3]....
        /*0048*/ 	.word	0xffffffff


	//   ....[4]....
        /*004c*/ 	.word	0xffffffff


	//   ....[5]....
        /*0050*/ 	.word	0xffffffff


	//   ....[6]....
        /*0054*/ 	.word	0xffffffff


	//   ....[7]....
        /*0058*/ 	.word	0xffffffff


	//   ....[8]....
        /*005c*/ 	.word	0xffffffff


	//   ....[9]....
        /*0060*/ 	.word	0xffffffff


	//   ....[10]....
        /*0064*/ 	.word	0xffffffff


	//   ....[11]....
        /*0068*/ 	.word	0xffffffff


	//   ....[12]....
        /*006c*/ 	.word	0xffffffff


	//   ....[13]....
        /*0070*/ 	.word	0xffffffff


	//   ....[14]....
        /*0074*/ 	.word	0xffffffff


	//   ....[15]....
        /*0078*/ 	.word	0xffffffff


	//   ....[16]....
        /*007c*/ 	.word	0xffffffff


	//   ....[17]....
        /*0080*/ 	.word	0xffffffff


	//   ....[18]....
        /*0084*/ 	.word	0xffffffff


	//   ....[19]....
        /*0088*/ 	.word	0xffffffff


	//   ....[20]....
        /*008c*/ 	.word	0xffffffff


	//   ....[21]....
        /*0090*/ 	.word	0xffffffff


	//   ....[22]....
        /*0094*/ 	.word	0xffffffff


	//   ....[23]....
        /*0098*/ 	.word	0xffffffff


	//   ....[24]....
        /*009c*/ 	.word	0xffffffff


	//   ....[25]....
        /*00a0*/ 	.word	0xffffffff


	//   ....[26]....
        /*00a4*/ 	.word	0xffffffff


	//   ....[27]....
        /*00a8*/ 	.word	0xffffffff


	//----- nvinfo : EIATTR_COOP_GROUP_INSTR_OFFSETS
	.align		4
.L_1760:
        /*00ac*/ 	.byte	0x04, 0x28
        /*00ae*/ 	.short	(.L_1762 - .L_1761)


	//   ....[0]....
.L_1761:
        /*00b0*/ 	.word	0x000093c0


	//   ....[1]....
        /*00b4*/ 	.word	0x000093f0


	//   ....[2]....
        /*00b8*/ 	.word	0x00009410


	//   ....[3]....
        /*00bc*/ 	.word	0x00009430


	//   ....[4]....
        /*00c0*/ 	.word	0x00009450


	//   ....[5]....
        /*00c4*/ 	.word	0x00009780


	//   ....[6]....
        /*00c8*/ 	.word	0x000097a0


	//   ....[7]....
        /*00cc*/ 	.word	0x000097c0


	//   ....[8]....
        /*00d0*/ 	.word	0x000097e0


	//   ....[9]....
        /*00d4*/ 	.word	0x00009800


	//   ....[10]....
        /*00d8*/ 	.word	0x00009900


	//   ....[11]....
        /*00dc*/ 	.word	0x00009950


	//   ....[12]....
        /*00e0*/ 	.word	0x00009970


	//   ....[13]....
        /*00e4*/ 	.word	0x00009980


	//   ....[14]....
        /*00e8*/ 	.word	0x00009a40


	//   ....[15]....
        /*00ec*/ 	.word	0x00009a80


	//   ....[16]....
        /*00f0*/ 	.word	0x00009b20


	//   ....[17]....
        /*00f4*/ 	.word	0x00009b70


	//   ....[18]....
        /*00f8*/ 	.word	0x0000a460


	//   ....[19]....
        /*00fc*/ 	.word	0x0000a4d0


	//   ....[20]....
        /*0100*/ 	.word	0x0000a530


	//   ....[21]....
        /*0104*/ 	.word	0x0000a590


	//   ....[22]....
        /*0108*/ 	.word	0x0000a5f0


	//   ....[23]....
        /*010c*/ 	.word	0x0000a960


	//   ....[24]....
        /*0110*/ 	.word	0x0000a9c0


	//   ....[25]....
        /*0114*/ 	.word	0x0000aa20


	//   ....[26]....
        /*0118*/ 	.word	0x0000aa80


	//   ....[27]....
        /*011c*/ 	.word	0x0000aae0


	//----- nvinfo : EIATTR_EXIT_INSTR_OFFSETS
	.align		4
.L_1762:
        /*0120*/ 	.byte	0x04, 0x1c
        /*0122*/ 	.short	(.L_1764 - .L_1763)


	//   ....[0]....
.L_1763:
        /*0124*/ 	.word	0x00000580


	//   ....[1]....
        /*0128*/ 	.word	0x0000a400


	//----- nvinfo : EIATTR_MAX_THREADS
	.align		4
.L_1764:
        /*012c*/ 	.byte	0x04, 0x05
        /*012e*/ 	.short	(.L_1766 - .L_1765)
.L_1765:
        /*0130*/ 	.word	0x00000080
        /*0134*/ 	.word	0x00000001
        /*0138*/ 	.word	0x00000001


	//----- nvinfo : EIATTR_CRS_STACK_SIZE
	.align		4
.L_1766:
        /*013c*/ 	.byte	0x04, 0x1e
        /*013e*/ 	.short	(.L_1768 - .L_1767)
.L_1767:
        /*0140*/ 	.word	0x00000000
.L_1768:


//--------------------- .nv.info._ZN10layer_norm13ln_fwd_kernelINS_13Kernel_traitsI6__halfS2_S2_S2_fjLj3072ELj1ELj1ELj4ELj16ENS_18Kernel_traits_baseILj3072ES2_S2_S2_S2_fjLj128EEEEELb1ELb1ELb1ELb0EEEvNS_9FwdParamsE --------------------------
	.section	.nv.info._ZN10layer_norm13ln_fwd_kernelINS_13Kernel_traitsI6__halfS2_S2_S2_fjLj3072ELj1ELj1ELj4ELj16ENS_18Kernel_traits_baseILj3072ES2_S2_S2_S2_fjLj128EEEEELb1ELb1ELb1ELb0EEEvNS_9FwdParamsE,"",@"SHT_CUDA_INFO"
	.sectionflags	@""
	.align	4


	//----- nvinfo : EIATTR_CUDA_API_VERSION
	.align		4
        /*0000*/ 	.byte	0x04, 0x37
        /*0002*/ 	.short	(.L_1770 - .L_1769)
.L_1769:
        /*0004*/ 	.word	0x00000082


	//----- nvinfo : EIATTR_SW2861232_WAR
	.align		4
.L_1770:
        /*0008*/ 	.byte	0x01, 0x35
	.zero		2


	//----- nvinfo : EIATTR_PARAM_CBANK
	.align		4
        /*000c*/ 	.byte	0x04, 0x0a
        /*000e*/ 	.short	(.L_1772 - .L_1771)
	.align		4
.L_1771:
        /*0010*/ 	.word	index@(.nv.constant0._ZN10layer_norm13ln_fwd_kernelINS_13Kernel_traitsI6__halfS2_S2_S2_fjLj3072ELj1ELj1ELj4ELj16ENS_18Kernel_traits_baseILj3072ES2_S2_S2_S2_fjLj128EEEEELb1ELb1ELb1ELb0EEEvNS_9FwdParamsE)
        /*0014*/ 	.short	0x0160
        /*0016*/ 	.short	0x00e8


	//----- nvinfo : EIATTR_CBANK_PARAM_SIZE
	.align		4
.L_1772:
        /*0018*/ 	.byte	0x03, 0x19
        /*001a*/ 	.short	0x00e8


	//----- nvinfo : EIATTR_KPARAM_INFO
	.align		4
        /*001c*/ 	.byte	0x04, 0x17
        /*001e*/ 	.short	(.L_1774 - .L_1773)
.L_1773:
        /*0020*/ 	.word	0x00000000
        /*0024*/ 	.short	0x0000
        /*0026*/ 	.short	0x0000
        /*0028*/ 	.byte	0x00, 0xf0, 0xa1, 0x03


	//----- nvinfo : EIATTR_MAXREG_COUNT
	.align		4
.L_1774:
        /*002c*/ 	.byte	0x03, 0x1b
        /*002e*/ 	.short	0x00ff


	//----- nvinfo : EIATTR_NUM_BARRIERS
	.align		4
        /*0030*/ 	.byte	0x02, 0x4c
        /*0032*/ 	.byte	0x01
	.zero		1


	//----- nvinfo : EIATTR_MERCURY_ISA_VERSION
	.align		4
        /*0034*/ 	.byte	0x03, 0x5f
        /*0036*/ 	.short	0x0000


	//----- nvinfo : EIATTR_COOP_GROUP_MASK_REGIDS
	.align		4
        /*0038*/ 	.byte	0x04, 0x29
        /*003a*/ 	.short	(.L_1776 - .L_1775)


	//   ....[0]....
.L_1775:
        /*003c*/ 	.word	0xffffffff


	//   ....[1]....
        /*0040*/ 	.word	0xffffffff


	//   ....[2]....
        /*0044*/ 	.word	0xffffffff


	//   ....[3]....
        /*0048*/ 	.word	0xffffffff


	//   ....[4]....
        /*004c*/ 	.word	0xffffffff


	//   ....[5]....
        /*0050*/ 	.word	0xffffffff


	//   ....[6]....
        /*0054*/ 	.word	0xffffffff


	//   ....[7]....
        /*0058*/ 	.word	0xffffffff


	//   ....[8]....
        /*005c*/ 	.word	0xffffffff


	//   ....[9]....
        /*0060*/ 	.word	0xffffffff


	//   ....[10]....
        /*0064*/ 	.word	0xffffffff


	//   ....[11]....
        /*0068*/ 	.word	0xffffffff


	//   ....[12]....
        /*006c*/ 	.word	0xffffffff


	//   ....[13]....
        /*0070*/ 	.word	0xffffffff


	//   ....[14]....
        /*0074*/ 	.word	0xffffffff


	//   ....[15]....
        /*0078*/ 	.word	0xffffffff


	//   ....[16]....
        /*007c*/ 	.word	0xffffffff


	//   ....[17]....
        /*0080*/ 	.word	0xffffffff


	//   ....[18]....
        /*0084*/ 	.word	0xffffffff


	//   ....[19]....
        /*0088*/ 	.word	0xffffffff


	//   ....[20]....
        /*008c*/ 	.word	0xffffffff


	//   ....[21]....
        /*0090*/ 	.word	0xffffffff


	//   ....[22]....
        /*0094*/ 	.word	0xffffffff


	//   ....[23]....
        /*0098*/ 	.word	0xffffffff


	//   ....[24]....
        /*009c*/ 	.word	0xffffffff


	//   ....[25]....
        /*00a0*/ 	.word	0xffffffff


	//   ....[26]....
        /*00a4*/ 	.word	0xffffffff


	//   ....[27]....
        /*00a8*/ 	.word	0xffffffff


	//----- nvinfo : EIATTR_COOP_GROUP_INSTR_OFFSETS
	.align		4
.L_1776:
        /*00ac*/ 	.byte	0x04, 0x28
        /*00ae*/ 	.short	(.L_1778 - .L_1777)


	//   ....[0]....
.L_1777:
        /*00b0*/ 	.word	0x0000ad50


	//   ....[1]....
        /*00b4*/ 	.word	0x0000ad80


	//   ....[2]....
        /*00b8*/ 	.word	0x0000ada0


	//   ....[3]....
        /*00bc*/ 	.word	0x0000adc0


	//   ....[4]....
        /*00c0*/ 	.word	0x0000ade0


	//   ....[5]....
        /*00c4*/ 	.word	0x0000b120


	//   ....[6]....
        /*00c8*/ 	.word	0x0000b140


	//   ....[7]....
        /*00cc*/ 	.word	0x0000b160


	//   ....[8]....
        /*00d0*/ 	.word	0x0000b180


	//   ....[9]....
        /*00d4*/ 	.word	0x0000b1a0


	//   ....[10]....
        /*00d8*/ 	.word	0x0000b2c0


	//   ....[11]....
        /*00dc*/ 	.word	0x0000b310


	//   ....[12]....
        /*00e0*/ 	.word	0x0000b340


	//   ....[13]....
        /*00e4*/ 	.word	0x0000b350


	//   ....[14]....
        /*00e8*/ 	.word	0x0000b3e0


	//   ....[15]....
        /*00ec*/ 	.word	0x0000b430


	//   ....[16]....
        /*00f0*/ 	.word	0x0000b4f0


	//   ....[17]....
        /*00f4*/ 	.word	0x0000b500


	//   ....[18]....
        /*00f8*/ 	.word	0x0000bd90


	//   ....[19]....
        /*00fc*/ 	.word	0x0000be00


	//   ....[20]....
        /*0100*/ 	.word	0x0000be60


	//   ....[21]....
        /*0104*/ 	.word	0x0000bec0


	//   ....[22]....
        /*0108*/ 	.word	0x0000bf20


	//   ....[23]....
        /*010c*/ 	.word	0x0000c2a0


	//   ....[24]....
        /*0110*/ 	.word	0x0000c300


	//   ....[25]....
        /*0114*/ 	.word	0x0000c360


	//   ....[26]....
        /*0118*/ 	.word	0x0000c3c0


	//   ....[27]....
        /*011c*/ 	.word	0x0000c430


	//----- nvinfo : EIATTR_EXIT_INSTR_OFFSETS
	.align		4
.L_1778:
        /*0120*/ 	.byte	0x04, 0x1c
        /*0122*/ 	.short	(.L_1780 - .L_1779)


	//   ....[0]....
.L_1779:
        /*0124*/ 	.word	0x000008a0


	//   ....[1]....
        /*0128*/ 	.word	0x0000bd30


	//----- nvinfo : EIATTR_MAX_THREADS
	.align		4
.L_1780:
        /*012c*/ 	.byte	0x04, 0x05
        /*012e*/ 	.short	(.L_1782 - .L_1781)
.L_1781:
        /*0130*/ 	.word	0x00000080
        /*0134*/ 	.word	0x00000001
        /*0138*/ 	.word	0x00000001


	//----- nvinfo : EIATTR_CRS_STACK_SIZE
	.align		4
.L_1782:
        /*013c*/ 	.byte	0x04, 0x1e
        /*013e*/ 	.short	(.L_1784 - .L_1783)
.L_1783:
        /*0140*/ 	.word	0x00000000
.L_1784:


//--------------------- .nv.info._ZN10layer_norm13ln_fwd_kernelINS_13Kernel_traitsI6__halfS2_S2_S2_fjLj3072ELj1ELj1ELj4ELj16ENS_18Kernel_traits_baseILj3072ES2_S2_S2_S2_fjLj128EEEEELb1ELb1ELb1ELb1EEEvNS_9FwdParamsE --------------------------
	.section	.nv.info._ZN10layer_norm13ln_fwd_kernelINS_13Kernel_traitsI6__halfS2_S2_S2_fjLj3072ELj1ELj1ELj4ELj16ENS_18Kernel_traits_baseILj3072ES2_S2_S2_S2_fjLj128EEEEELb1ELb1ELb1ELb1EEEvNS_9FwdParamsE,"",@"SHT_CUDA_INFO"
	.sectionflags	@""
	.align	4


	//----- nvinfo : EIATTR_CUDA_API_VERSION
	.align		4
        /*0000*/ 	.byte	0x04, 0x37
        /*0002*/ 	.short	(.L_1786 - .L_1785)
.L_1785:
        /*0004*/ 	.word	0x00000082


	//----- nvinfo : EIATTR_SW2861232_WAR
	.align		4
.L_1786:
        /*0008*/ 	.byte	0x01, 0x35
	.zero		2


	//----- nvinfo : EIATTR_PARAM_CBANK
	.align		4
        /*000c*/ 	.byte	0x04, 0x0a
        /*000e*/ 	.short	(.L_1788 - .L_1787)
	.align		4
.L_1787:
        /*0010*/ 	.word	index@(.nv.constant0._ZN10layer_norm13ln_fwd_kernelINS_13Kernel_traitsI6__halfS2_S2_S2_fjLj3072ELj1ELj1ELj4ELj16ENS_18Kernel_traits_baseILj3072ES2_S2_S2_S2_fjLj128EEEEELb1ELb1ELb1ELb1EEEvNS_9FwdParamsE)
        /*0014*/ 	.short	0x0160
        /*0016*/ 	.short	0x00e8


	//----- nvinfo : EIATTR_CBANK_PARAM_SIZE
	.align		4
.L_1788:
        /*0018*/ 	.byte	0x03, 0x19
        /*001a*/ 	.short	0x00e8


	//----- nvinfo : EIATTR_KPARAM_INFO
	.align		4
        /*001c*/ 	.byte	0x04, 0x17
        /*001e*/ 	.short	(.L_1790 - .L_1789)
.L_1789:
        /*0020*/ 	.word	0x00000000
        /*0024*/ 	.short	0x0000
        /*0026*/ 	.short	0x0000
        /*0028*/ 	.byte	0x00, 0xf0, 0xa1, 0x03


	//----- nvinfo : EIATTR_MAXREG_COUNT
	.align		4
.L_1790:
        /*002c*/ 	.byte	0x03, 0x1b
        /*002e*/ 	.short	0x00ff


	//----- nvinfo : EIATTR_NUM_BARRIERS
	.align		4
        /*0030*/ 	.byte	0x02, 0x4c
        /*0032*/ 	.byte	0x01
	.zero		1


	//----- nvinfo : EIATTR_MERCURY_ISA_VERSION
	.align		4
        /*0034*/ 	.byte	0x03, 0x5f
        /*0036*/ 	.short	0x0000


	//----- nvinfo : EIATTR_COOP_GROUP_MASK_REGIDS
	.align		4
        /*0038*/ 	.byte	0x04, 0x29
        /*003a*/ 	.short	(.L_1792 - .L_1791)


	//   ....[0]....
.L_1791:
        /*003c*/ 	.word	0xffffffff


	//   ....[1]....
        /*0040*/ 	.word	0xffffffff


	//   ....[2]....
        /*0044*/ 	.word	0xffffffff


	//   ....[3]....
        /*0048*/ 	.word	0xffffffff


	//   ....[4]....
        /*004c*/ 	.word	0xffffffff


	//   ....[5]....
        /*0050*/ 	.word	0xffffffff


	//   ....[6]....
        /*0054*/ 	.word	0xffffffff


	//   ....[7]....
        /*0058*/ 	.word	0xffffffff


	//   ....[8]....
        /*005c*/ 	.word	0xffffffff


	//   ....[9]....
        /*0060*/ 	.word	0xffffffff


	//   ....[10]....
        /*0064*/ 	.word	0xffffffff


	//   ....[11]....
        /*0068*/ 	.word	0xffffffff


	//   ....[12]....
        /*006c*/ 	.word	0xffffffff


	//   ....[13]....
        /*0070*/ 	.word	0xffffffff


	//   ....[14]....
        /*0074*/ 	.word	0xffffffff


	//   ....[15]....
        /*0078*/ 	.word	0xffffffff


	//   ....[16]....
        /*007c*/ 	.word	0xffffffff


	//   ....[17]....
        /*0080*/ 	.word	0xffffffff


	//   ....[18]....
        /*0084*/ 	.word	0xffffffff


	//   ....[19]....
        /*0088*/ 	.word	0xffffffff


	//   ....[20]....
        /*008c*/ 	.word	0xffffffff


	//   ....[21]....
        /*0090*/ 	.word	0xffffffff


	//   ....[22]....
        /*0094*/ 	.word	0xffffffff


	//   ....[23]....
        /*0098*/ 	.word	0xffffffff


	//   ....[24]....
        /*009c*/ 	.word	0xffffffff


	//   ....[25]....
        /*00a0*/ 	.word	0xffffffff


	//   ....[26]....
        /*00a4*/ 	.word	0xffffffff


	//   ....[27]....
        /*00a8*/ 	.word	0xffffffff


	//----- nvinfo : EIATTR_COOP_GROUP_INSTR_OFFSETS
	.align		4
.L_1792:
        /*00ac*/ 	.byte	0x04, 0x28
        /*00ae*/ 	.short	(.L_1794 - .L_1793)


	//   ....[0]....
.L_1793:
        /*00b0*/ 	.word	0x0000a420


	//   ....[1]....
        /*00b4*/ 	.word	0x0000a450


	//   ....[2]....
        /*00b8*/ 	.word	0x0000a470


	//   ....[3]....
        /*00bc*/ 	.word	0x0000a490


	//   ....[4]....
        /*00c0*/ 	.word	0x0000a4b0


	//   ....[5]....
        /*00c4*/ 	.word	0x0000a7e0


	//   ....[6]....
        /*00c8*/ 	.word	0x0000a800


	//   ....[7]....
        /*00cc*/ 	.word	0x0000a820


	//   ....[8]....
        /*00d0*/ 	.word	0x0000a840


	//   ....[9]....
        /*00d4*/ 	.word	0x0000a860


	//   ....[10]....
        /*00d8*/ 	.word	0x0000a980


	//   ....[11]....
        /*00dc*/ 	.word	0x0000a9c0


	//   ....[12]....
        /*00e0*/ 	.word	0x0000a9f0


	//   ....[13]....
        /*00e4*/ 	.word	0x0000aa00


	//   ....[14]....
        /*00e8*/ 	.word	0x0000aa90


	//   ....[15]....
        /*00ec*/ 	.word	0x0000aae0


	//   ....[16]....
        /*00f0*/ 	.word	0x0000aba0


	//   ....[17]....
        /*00f4*/ 	.word	0x0000abd0


	//   ....[18]....
        /*00f8*/ 	.word	0x0000b530


	//   ....[19]....
        /*00fc*/ 	.word	0x0000b5a0


	//   ....[20]....
        /*0100*/ 	.word	0x0000b600


	//   ....[21]....
        /*0104*/ 	.word	0x0000b660


	//   ....[22]....
        /*0108*/ 	.word	0x0000b6c0


	//   ....[23]....
        /*010c*/ 	.word	0x0000ba30


	//   ....[24]....
        /*0110*/ 	.word	0x0000ba90


	//   ....[25]....
        /*0114*/ 	.word	0x0000baf0


	//   ....[26]....
        /*0118*/ 	.word	0x0000bb50


	//   ....[27]....
        /*011c*/ 	.word	0x0000bbb0


	//----- nvinfo : EIATTR_EXIT_INSTR_OFFSETS
	.align		4
.L_1794:
        /*0120*/ 	.byte	0x04, 0x1c
        /*0122*/ 	.short	(.L_1796 - .L_1795)


	//   ....[0]....
.L_1795:
        /*0124*/ 	.word	0x000005a0


	//   ....[1]....
        /*0128*/ 	.word	0x0000b4e0


	//----- nvinfo : EIATTR_MAX_THREADS
	.align		4
.L_1796:
        /*012c*/ 	.byte	0x04, 0x05
        /*012e*/ 	.short	(.L_1798 - .L_1797)
.L_1797:
        /*0130*/ 	.word	0x00000080
        /*0134*/ 	.word	0x00000001
        /*0138*/ 	.word	0x00000001


	//----- nvinfo : EIATTR_CRS_STACK_SIZE
	.align		4
.L_1798:
        /*013c*/ 	.byte	0x04, 0x1e
        /*013e*/ 	.short	(.L_1800 - .L_1799)
.L_1799:
        /*0140*/ 	.word	0x00000000
.L_1800:


//--------------------- .nv.info._ZN10layer_norm13ln_fwd_kernelINS_13Kernel_traitsIf13__nv_bfloat16S2_S2_fjLj3072ELj1ELj1ELj4ELj16ENS_18Kernel_traits_baseILj3072EfS2_S2_S2_fjLj128EEEEELb0ELb0ELb0ELb0EEEvNS_9FwdParamsE --------------------------
	.section	.nv.info._ZN10layer_norm13ln_fwd_kernelINS_13Kernel_traitsIf13__nv_bfloat16S2_S2_fjLj3072ELj1ELj1ELj4ELj16ENS_18Kernel_traits_baseILj3072EfS2_S2_S2_fjLj128EEEEELb0ELb0ELb0ELb0EEEvNS_9FwdParamsE,"",@"SHT_CUDA_INFO"
	.sectionflags	@""
	.align	4


	//----- nvinfo : EIATTR_CUDA_API_VERSION
	.align		4
        /*0000*/ 	.byte	0x04, 0x37
        /*0002*/ 	.short	(.L_1802 - .L_1801)
.L_1801:
        /*0004*/ 	.word	0x00000082


	//----- nvinfo : EIATTR_SW2861232_WAR
	.align		4
.L_1802:
        /*0008*/ 	.byte	0x01, 0x35
	.zero		2


	//----- nvinfo : EIATTR_PARAM_CBANK
	.align		4
        /*000c*/ 	.byte	0x04, 0x0a
        /*000e*/ 	.short	(.L_1804 - .L_1803)
	.align		4
.L_1803:
        /*0010*/ 	.word	index@(.nv.constant0._ZN10layer_norm13ln_fwd_kernelINS_13Kernel_traitsIf13__nv_bfloat16S2_S2_fjLj3072ELj1ELj1ELj4ELj16ENS_18Kernel_traits_baseILj3072EfS2_S2_S2_fjLj128EEEEELb0ELb0ELb0ELb0EEEvNS_9FwdParamsE)
        /*0014*/ 	.short	0x0160
        /*0016*/ 	.short	0x00e8


	//----- nvinfo : EIATTR_CBANK_PARAM_SIZE
	.align		4
.L_1804:
        /*0018*/ 	.byte	0x03, 0x19
        /*001a*/ 	.short	0x00e8


	//----- nvinfo : EIATTR_KPARAM_INFO
	.align		4
        /*001c*/ 	.byte	0x04, 0x17
        /*001e*/ 	.short	(.L_1806 - .L_1805)
.L_1805:
        /*0020*/ 	.word	0x00000000
        /*0024*/ 	.short	0x0000
        /*0026*/ 	.short	0x0000
        /*0028*/ 	.byte	0x00, 0xf0, 0xa1, 0x03


	//----- nvinfo : EIATTR_MAXREG_COUNT
	.align		4
.L_1806:
        /*002c*/ 	.byte	0x03, 0x1b
        /*002e*/ 	.short	0x00ff


	//----- nvinfo : EIATTR_NUM_BARRIERS
	.align		4
        /*0030*/ 	.byte	0x02, 0x4c
        /*0032*/ 	.byte	0x01
	.zero		1


	//----- nvinfo : EIATTR_MERCURY_ISA_VERSION
	.align		4
        /*0034*/ 	.byte	0x03, 0x5f
        /*0036*/ 	.short	0x0000


	//----- nvinfo : EIATTR_COOP_GROUP_MASK_REGIDS
	.align		4
        /*0038*/ 	.byte	0x04, 0x29
        /*003a*/ 	.short	(.L_1808 - .L_1807)


	//   ....[0]....
.L_1807:
        /*003c*/ 	.word	0xffffffff


	//   ....[1]....
        /*0040*/ 	.word	0xffffffff


	//   ....[2]....
        /*0044*/ 	.word	0xffffffff


	//   ....[3]....
        /*0048*/ 	.word	0xffffffff


	//   ....[4]....
        /*004c*/ 	.word	0xffffffff


	//   ....[5]....
        /*0050*/ 	.word	0xffffffff


	//   ....[6]....
        /*0054*/ 	.word	0xffffffff


	//   ....[7]....
        /*0058*/ 	.word	0xffffffff


	//   ....[8]....
        /*005c*/ 	.word	0xffffffff


	//   ....[9]....
        /*0060*/ 	.word	0xffffffff


	//   ....[10]....
        /*0064*/ 	.word	0xffffffff


	//   ....[11]....
        /*0068*/ 	.word	0xffffffff


	//   ....[12]....
        /*006c*/ 	.word	0xffffffff


	//   ....[13]....
        /*0070*/ 	.word	0xffffffff


	//   ....[14]....
        /*0074*/ 	.word	0xffffffff


	//   ....[15]....
        /*0078*/ 	.word	0xffffffff


	//   ....[16]....
        /*007c*/ 	.word	0xffffffff


	//   ....[17]....
        /*0080*/ 	.word	0xffffffff


	//   ....[18]....
        /*0084*/ 	.word	0xffffffff


	//   ....[19]....
        /*0088*/ 	.word	0xffffffff


	//   ....[20]....
        /*008c*/ 	.word	0xffffffff


	//   ....[21]....
        /*0090*/ 	.word	0xffffffff


	//   ....[22]....
        /*0094*/ 	.word	0xffffffff


	//   ....[23]....
        /*0098*/ 	.word	0xffffffff


	//   ....[24]....
        /*009c*/ 	.word	0xffffffff


	//   ....[25]....
        /*00a0*/ 	.word	0xffffffff


	//   ....[26]....
        /*00a4*/ 	.word	0xffffffff


	//   ....[27]....
        /*00a8*/ 	.word	0xffffffff


	//----- nvinfo : EIATTR_COOP_GROUP_INSTR_OFFSETS
	.align		4
.L_1808:
        /*00ac*/ 	.byte	0x04, 0x28
        /*00ae*/ 	.short	(.L_1810 - .L_1809)


	//   ....[0]....
.L_1809:
        /*00b0*/ 	.word	0x00001950


	//   ....[1]....
        /*00b4*/ 	.word	0x00001980


	//   ....[2]....
        /*00b8*/ 	.word	0x000019a0


	//   ....[3]....
        /*00bc*/ 	.word	0x000019c0


	//   ....[4]....
        /*00c0*/ 	.word	0x000019e0


	//   ....[5]....
        /*00c4*/ 	.word	0x00001d20


	//   ....[6]....
        /*00c8*/ 	.word	0x00001d40


	//   ....[7]....
        /*00cc*/ 	.word	0x00001d60


	//   ....[8]....
        /*00d0*/ 	.word	0x00001d80


	//   ....[9]....
        /*00d4*/ 	.word	0x00001da0


	//   ....[10]....
        /*00d8*/ 	.word	0x00001ec0


	//   ....[11]....
        /*00dc*/ 	.word	0x00001f20


	//   ....[12]....
        /*00e0*/ 	.word	0x00001f50


	//   ....[13]....
        /*00e4*/ 	.word	0x00001f60


	//   ....[14]....
        /*00e8*/ 	.word	0x00001ff0


	//   ....[15]....
        /*00ec*/ 	.word	0x00002040


	//   ....[16]....
        /*00f0*/ 	.word	0x00002100


	//   ....[17]....
        /*00f4*/ 	.word	0x00002110


	//   ....[18]....
        /*00f8*/ 	.word	0x00002900


	//   ....[19]....
        /*00fc*/ 	.word	0x00002970


	//   ....[20]....
        /*0100*/ 	.word	0x000029d0


	//   ....[21]....
        /*0104*/ 	.word	0x00002a30


	//   ....[22]....
        /*0108*/ 	.word	0x00002a90


	//   ....[23]....
        /*010c*/ 	.word	0x00002e10


	//   ....[24]....
        /*0110*/ 	.word	0x00002e70


	//   ....[25]....
        /*0114*/ 	.word	0x00002ed0


	//   ....[26]....
        /*0118*/ 	.word	0x00002f30


	//   ....[27]....
        /*011c*/ 	.word	0x00002fa0


	//----- nvinfo : EIATTR_EXIT_INSTR_OFFSETS
	.align		4
.L_1810:
        /*0120*/ 	.byte	0x04, 0x1c
        /*0122*/ 	.short	(.L_1812 - .L_1811)


	//   ....[0]....
.L_1811:
        /*0124*/ 	.word	0x00000440


	//   ....[1]....
        /*0128*/ 	.word	0x000028a0


	//----- nvinfo : EIATTR_MAX_THREADS
	.align		4
.L_1812:
        /*012c*/ 	.byte	0x04, 0x05
        /*012e*/ 	.short	(.L_1814 - .L_1813)
.L_1813:
        /*0130*/ 	.word	0x00000080
        /*0134*/ 	.word	0x00000001
        /*0138*/ 	.word	0x00000001


	//----- nvinfo : EIATTR_CRS_STACK_SIZE
	.align		4
.L_1814:
        /*013c*/ 	.byte	0x04, 0x1e
        /*013e*/ 	.short	(.L_1816 - .L_1815)
.L_1815:
        /*0140*/ 	.word	0x00000000
.L_1816:


//--------------------- .nv.info._ZN10layer_norm13ln_fwd_kernelINS_13Kernel_traitsIf13__nv_bfloat16S2_S2_fjLj3072ELj1ELj1ELj4ELj16ENS_18Kernel_traits_baseILj3072EfS2_S2_S2_fjLj128EEEEELb0ELb0ELb0ELb1EEEvNS_9FwdParamsE --------------------------
	.section	.nv.info._ZN10layer_norm13ln_fwd_kernelINS_13Kernel_traitsIf13__nv_bfloat16S2_S2_fjLj3072ELj1ELj1ELj4ELj16ENS_18Kernel_traits_baseILj3072EfS2_S2_S2_fjLj128EEEEELb0ELb0ELb0ELb1EEEvNS_9FwdParamsE,"",@"SHT_CUDA_INFO"
	.sectionflags	@""
	.align	4


	//----- nvinfo : EIATTR_CUDA_API_VERSION
	.align		4
        /*0000*/ 	.byte	0x04, 0x37
        /*0002*/ 	.short	(.L_1818 - .L_1817)
.L_1817:
        /*0004*/ 	.word	0x00000082


	//----- nvinfo : EIATTR_SW2861232_WAR
	.align		4
.L_1818:
        /*0008*/ 	.byte	0x01, 0x35
	.zero		2


	//----- nvinfo : EIATTR_PARAM_CBANK
	.align		4
        /*000c*/ 	.byte	0x04, 0x0a
        /*000e*/ 	.short	(.L_1820 - .L_1819)
	.align		4
.L_1819:
        /*0010*/ 	.word	index@(.nv.constant0._ZN10layer_norm13ln_fwd_kernelINS_13Kernel_traitsIf13__nv_bfloat16S2_S2_fjLj3072ELj1ELj1ELj4ELj16ENS_18Kernel_traits_baseILj3072EfS2_S2_S2_fjLj128EEEEELb0ELb0ELb0ELb1EEEvNS_9FwdParamsE)
        /*0014*/ 	.short	0x0160
        /*0016*/ 	.short	0x00e8


	//----- nvinfo : EIATTR_CBANK_PARAM_SIZE
	.align		4
.L_1820:
        /*0018*/ 	.byte	0x03, 0x19
        /*001a*/ 	.short	0x00e8


	//----- nvinfo : EIATTR_KPARAM_INFO
	.align		4
        /*001c*/ 	.byte	0x04, 0x17
        /*001e*/ 	.short	(.L_1822 - .L_1821)
.L_1821:
        /*0020*/ 	.word	0x00000000
        /*0024*/ 	.short	0x0000
        /*0026*/ 	.short	0x0000
        /*0028*/ 	.byte	0x00, 0xf0, 0xa1, 0x03


	//----- nvinfo : EIATTR_MAXREG_COUNT
	.align		4
.L_1822:
        /*002c*/ 	.byte	0x03, 0x1b
        /*002e*/ 	.short	0x00ff


	//----- nvinfo : EIATTR_NUM_BARRIERS
	.align		4
        /*0030*/ 	.byte	0x02, 0x4c
        /*0032*/ 	.byte	0x01
	.zero		1


	//----- nvinfo : EIATTR_MERCURY_ISA_VERSION
	.align		4
        /*0034*/ 	.byte	0x03, 0x5f
        /*0036*/ 	.short	0x0000


	//----- nvinfo : EIATTR_COOP_GROUP_MASK_REGIDS
	.align		4
        /*0038*/ 	.byte	0x04, 0x29
        /*003a*/ 	.short	(.L_1824 - .L_1823)


	//   ....[0]....
.L_1823:
        /*003c*/ 	.word	0xffffffff


	//   ....[1]....
        /*0040*/ 	.word	0xffffffff


	//   ....[2]....
        /*0044*/ 	.word	0xffffffff


	//   ....[3]....
        /*0048*/ 	.word	0xffffffff


	//   ....[4]....
        /*004c*/ 	.word	0xffffffff


	//   ....[5]....
        /*0050*/ 	.word	0xffffffff


	//   ....[6]....
        /*0054*/ 	.word	0xffffffff


	//   ....[7]....
        /*0058*/ 	.word	0xffffffff


	//   ....[8]....
        /*005c*/ 	.word	0xffffffff


	//   ....[9]....
        /*0060*/ 	.word	0xffffffff


	//   ....[10]....
        /*0064*/ 	.word	0xffffffff


	//   ....[11]....
        /*0068*/ 	.word	0xffffffff


	//   ....[12]....
        /*006c*/ 	.word	0xffffffff


	//   ....[13]....
        /*0070*/ 	.word	0xffffffff


	//   ....[14]....
        /*0074*/ 	.word	0xffffffff


	//   ....[15]....
        /*0078*/ 	.word	0xffffffff


	//   ....[16]....
        /*007c*/ 	.word	0xffffffff


	//   ....[17]....
        /*0080*/ 	.word	0xffffffff


	//   ....[18]....
        /*0084*/ 	.word	0xffffffff


	//   ....[19]....
        /*0088*/ 	.word	0xffffffff


	//   ....[20]....
        /*008c*/ 	.word	0xffffffff


	//   ....[21]....
        /*0090*/ 	.word	0xffffffff


	//   ....[22]....
        /*0094*/ 	.word	0xffffffff


	//   ....[23]....
        /*0098*/ 	.word	0xffffffff


	//   ....[24]....
        /*009c*/ 	.word	0xffffffff


	//   ....[25]....
        /*00a0*/ 	.word	0xffffffff


	//   ....[26]....
        /*00a4*/ 	.word	0xffffffff


	//   ....[27]....
        /*00a8*/ 	.word	0xffffffff


	//----- nvinfo : EIATTR_COOP_GROUP_INSTR_OFFSETS
	.align		4
.L_1824:
        /*00ac*/ 	.byte	0x04, 0x28
        /*00ae*/ 	.short	(.L_1826 - .L_1825)


	//   ....[0]....
.L_1825:
        /*00b0*/ 	.word	0x00001480


	//   ....[1]....
        /*00b4*/ 	.word	0x000014b0


	//   ....[2]....
        /*00b8*/ 	.word	0x000014d0


	//   ....[3]....
        /*00bc*/ 	.word	0x000014f0


	//   ....[4]....
        /*00c0*/ 	.word	0x00001510


	//   ....[5]....
        /*00c4*/ 	.word	0x00001840


	//   ....[6]....
        /*00c8*/ 	.word	0x00001860


	//   ....[7]....
        /*00cc*/ 	.word	0x00001880


	//   ....[8]....
        /*00d0*/ 	.word	0x000018a0


	//   ....[9]....
        /*00d4*/ 	.word	0x000018c0


	//   ....[10]....
        /*00d8*/ 	.word	0x000019d0


	//   ....[11]....
        /*00dc*/ 	.word	0x00001a20


	//   ....[12]....
        /*00e0*/ 	.word	0x00001a30


	//   ....[13]....
        /*00e4*/ 	.word	0x00001a90


	//   ....[14]....
        /*00e8*/ 	.word	0x00001b10


	//   ....[15]....
        /*00ec*/ 	.word	0x00001ba0


	//   ....[16]....
        /*00f0*/ 	.word	0x00001bd0


	//   ....[17]....
        /*00f4*/ 	.word	0x00001c20


	//   ....[18]....
        /*00f8*/ 	.word	0x00002340


	//   ....[19]....
        /*00fc*/ 	.word	0x000023b0


	//   ....[20]....
        /*0100*/ 	.word	0x00002420


	//   ....[21]....
        /*0104*/ 	.word	0x00002490


	//   ....[22]....
        /*0108*/ 	.word	0x00002500


	//   ....[23]....
        /*010c*/ 	.word	0x00002870


	//   ....[24]....
        /*0110*/ 	.word	0x000028d0


	//   ....[25]....
        /*0114*/ 	.word	0x00002930


	//   ....[26]....
        /*0118*/ 	.word	0x00002990


	//   ....[27]....
        /*011c*/ 	.word	0x000029f0


	//----- nvinfo : EIATTR_EXIT_INSTR_OFFSETS
	.align		4
.L_1826:
        /*0120*/ 	.byte	0x04, 0x1c
        /*0122*/ 	.short	(.L_1828 - .L_1827)


	//   ....[0]....
.L_1827:
        /*0124*/ 	.word	0x00000200


	//   ....[1]....
        /*0128*/ 	.word	0x000022e0


	//----- nvinfo : EIATTR_MAX_THREADS
	.align		4
.L_1828:
        /*012c*/ 	.byte	0x04, 0x05
        /*012e*/ 	.short	(.L_1830 - .L_1829)
.L_1829:
        /*0130*/ 	.word	0x00000080
        /*0134*/ 	.word	0x00000001
        /*0138*/ 	.word	0x00000001


	//----- nvinfo : EIATTR_CRS_STACK_SIZE
	.align		4
.L_1830:
        /*013c*/ 	.byte	0x04, 0x1e
        /*013e*/ 	.short	(.L_1832 - .L_1831)
.L_1831:
        /*0140*/ 	.word	0x00000000
.L_1832:


//--------------------- .nv.info._ZN10layer_norm13ln_fwd_kernelINS_13Kernel_traitsIf13__nv_bfloat16S2_S2_fjLj3072ELj1ELj1ELj4ELj16ENS_18Kernel_traits_baseILj3072EfS2_S2_S2_fjLj128EEEEELb0ELb0ELb1ELb0EEEvNS_9FwdParamsE --------------------------
	.section	.nv.info._ZN10layer_norm13ln_fwd_kernelINS_13Kernel_traitsIf13__nv_bfloat16S2_S2_fjLj3072ELj1ELj1ELj4ELj16ENS_18Kernel_traits_baseILj3072EfS2_S2_S2_fjLj128EEEEELb0ELb0ELb1ELb0EEEvNS_9FwdParamsE,"",@"SHT_CUDA_INFO"
	.sectionflags	@""
	.align	4


	//----- nvinfo : EIATTR_CUDA_API_VERSION
	.align		4
        /*0000*/ 	.byte	0x04, 0x37
        /*0002*/ 	.short	(.L_1834 - .L_1833)
.L_1833:
        /*0004*/ 	.word	0x00000082


	//----- nvinfo : EIATTR_SW2861232_WAR
	.align		4
.L_1834:
        /*0008*/ 	.byte	0x01, 0x35
	.zero		2


	//----- nvinfo : EIATTR_PARAM_CBANK
	.align		4
        /*000c*/ 	.byte	0x04, 0x0a
        /*000e*/ 	.short	(.L_1836 - .L_1835)
	.align		4
.L_1835:
        /*0010*/ 	.word	index@(.nv.constant0._ZN10layer_norm13ln_fwd_kernelINS_13Kernel_traitsIf13__nv_bfloat16S2_S2_fjLj3072ELj1ELj1ELj4ELj16ENS_18Kernel_traits_baseILj3072EfS2_S2_S2_fjLj128EEEEELb0ELb0ELb1ELb0EEEvNS_9FwdParamsE)
        /*0014*/ 	.short	0x0160
        /*0016*/ 	.short	0x00e8


	//----- nvinfo : EIATTR_CBANK_PARAM_SIZE
	.align		4
.L_1836:
        /*0018*/ 	.byte	0x03, 0x19
        /*001a*/ 	.short	0x00e8


	//----- nvinfo : EIATTR_KPARAM_INFO
	.align		4
        /*001c*/ 	.byte	0x04, 0x17
        /*001e*/ 	.short	(.L_1838 - .L_1837)
.L_1837:
        /*0020*/ 	.word	0x00000000
        /*0024*/ 	.short	0x0000
        /*0026*/ 	.short	0x0000
        /*0028*/ 	.byte	0x00, 0xf0, 0xa1, 0x03


	//----- nvinfo : EIATTR_MAXREG_COUNT
	.align		4
.L_1838:
        /*002c*/ 	.byte	0x03, 0x1b
        /*002e*/ 	.short	0x00ff


	//----- nvinfo : EIATTR_NUM_BARRIERS
	.align		4
        /*0030*/ 	.byte	0x02, 0x4c
        /*0032*/ 	.byte	0x01
	.zero		1


	//----- nvinfo : EIATTR_MERCURY_ISA_VERSION
	.align		4
        /*0034*/ 	.byte	0x03, 0x5f
        /*0036*/ 	.short	0x0000


	//----- nvinfo : EIATTR_COOP_GROUP_MASK_REGIDS
	.align		4
        /*0038*/ 	.byte	0x04, 0x29
        /*003a*/ 	.short	(.L_1840 - .L_1839)


	//   ....[0]....
.L_1839:
        /*003c*/ 	.word	0xffffffff


	//   ....[1]....
        /*0040*/ 	.word	0xffffffff


	//   ....[2]....
        /*0044*/ 	.word	0xffffffff


	//   ....[3]....
        /*0048*/ 	.word	0xffffffff


	//   ....[4]....
        /*004c*/ 	.word	0xffffffff


	//   ....[5]....
        /*0050*/ 	.word	0xffffffff


	//   ....[6]....
        /*0054*/ 	.word	0xffffffff


	//   ....[7]....
        /*0058*/ 	.word	0xffffffff


	//   ....[8]....
        /*005c*/ 	.word	0xffffffff


	//   ....[9]....
        /*0060*/ 	.word	0xffffffff


	//   ....[10]....
        /*0064*/ 	.word	0xffffffff


	//   ....[11]....
        /*0068*/ 	.word	0xffffffff


	//   ....[12]....
        /*006c*/ 	.word	0xffffffff


	//   ....[13]....
        /*0070*/ 	.word	0xffffffff


	//   ....[14]....
        /*0074*/ 	.word	0xffffffff


	//   ....[15]....
        /*0078*/ 	.word	0xffffffff


	//   ....[16]....
        /*007c*/ 	.word	0xffffffff


	//   ....[17]....
        /*0080*/ 	.word	0xffffffff


	//   ....[18]....
        /*0084*/ 	.word	0xffffffff


	//   ....[19]....
        /*0088*/ 	.word	0xffffffff


	//   ....[20]....
        /*008c*/ 	.word	0xffffffff


	//   ....[21]....
        /*0090*/ 	.word	0xffffffff


	//   ....[22]....
        /*0094*/ 	.word	0xffffffff


	//   ....[23]....
        /*0098*/ 	.word	0xffffffff


	//   ....[24]....
        /*009c*/ 	.word	0xffffffff


	//   ....[25]....
        /*00a0*/ 	.word	0xffffffff


	//   ....[26]....
        /*00a4*/ 	.word	0xffffffff


	//   ....[27]....
        /*00a8*/ 	.word	0xffffffff


	//----- nvinfo : EIATTR_COOP_GROUP_INSTR_OFFSETS
	.align		4
.L_1840:
        /*00ac*/ 	.byte	0x04, 0x28
        /*00ae*/ 	.short	(.L_1842 - .L_1841)


	//   ....[0]....
.L_1841:
        /*00b0*/ 	.word	0x00001d10


	//   ....[1]....
        /*00b4*/ 	.word	0x00001d40


	//   ....[2]....
        /*00b8*/ 	.word	0x00001d60


	//   ....[3]....
        /*00bc*/ 	.word	0x00001d80


	//   ....[4]....
        /*00c0*/ 	.word	0x00001da0


	//   ....[5]....
        /*00c4*/ 	.word	0x000020e0


	//   ....[6]....
        /*00c8*/ 	.word	0x00002100


	//   ....[7]....
        /*00cc*/ 	.word	0x00002120


	//   ....[8]....
        /*00d0*/ 	.word	0x00002140


	//   ....[9]....
        /*00d4*/ 	.word	0x00002160


	//   ....[10]....
        /*00d8*/ 	.word	0x00002280


	//   ....[11]....
        /*00dc*/ 	.word	0x000022d0


	//   ....[12]....
        /*00e0*/ 	.word	0x00002300


	//   ....[13]....
        /*00e4*/ 	.word	0x00002310


	//   ....[14]....
        /*00e8*/ 	.word	0x000023a0


	//   ....[15]....
        /*00ec*/ 	.word	0x000023f0


	//   ....[16]....
        /*00f0*/ 	.word	0x000024b0


	//   ....[17]....
        /*00f4*/ 	.word	0x000024c0


	//   ....[18]....
        /*00f8*/ 	.word	0x00002d40


	//   ....[19]....
        /*00fc*/ 	.word	0x00002db0


	//   ....[20]....
        /*0100*/ 	.word	0x00002e10


	//   ....[21]....
        /*0104*/ 	.word	0x00002e70


	//   ....[22]....
        /*0108*/ 	.word	0x00002ed0


	//   ....[23]....
        /*010c*/ 	.word	0x00003250


	//   ....[24]....
        /*0110*/ 	.word	0x000032b0


	//   ....[25]....
        /*0114*/ 	.word	0x00003310


	//   ....[26]....
        /*0118*/ 	.word	0x00003370


	//   ....[27]....
        /*011c*/ 	.word	0x000033e0


	//----- nvinfo : EIATTR_EXIT_INSTR_OFFSETS
	.align		4
.L_1842:
        /*0120*/ 	.byte	0x04, 0x1c
        /*0122*/ 	.short	(.L_1844 - .L_1843)


	//   ....[0]....
.L_1843:
        /*0124*/ 	.word	0x00000440


	//   ....[1]....
        /*0128*/ 	.word	0x00002ce0


	//----- nvinfo : EIATTR_MAX_THREADS
	.align		4
.L_1844:
        /*012c*/ 	.byte	0x04, 0x05
        /*012e*/ 	.short	(.L_1846 - .L_1845)
.L_1845:
        /*0130*/ 	.word	0x00000080
        /*0134*/ 	.word	0x00000001
        /*0138*/ 	.word	0x00000001


	//----- nvinfo : EIATTR_CRS_STACK_SIZE
	.align		4
.L_1846:
        /*013c*/ 	.byte	0x04, 0x1e
        /*013e*/ 	.short	(.L_1848 - .L_1847)
.L_1847:
        /*0140*/ 	.word	0x00000000
.L_1848:


//--------------------- .nv.info._ZN10layer_norm13ln_fwd_kernelINS_13Kernel_traitsIf13__nv_bfloat16S2_S2_fjLj3072ELj1ELj1ELj4ELj16ENS_18Kernel_traits_baseILj3072EfS2_S2_S2_fjLj128EEEEELb0ELb0ELb1ELb1EEEvNS_9FwdParamsE --------------------------
	.section	.nv.info._ZN10layer_norm13ln_fwd_kernelINS_13Kernel_traitsIf13__nv_bfloat16S2_S2_fjLj3072ELj1ELj1ELj4ELj16ENS_18Kernel_traits_baseILj3072EfS2_S2_S2_fjLj128EEEEELb0ELb0ELb1ELb1EEEvNS_9FwdParamsE,"",@"SHT_CUDA_INFO"
	.sectionflags	@""
	.align	4


	//----- nvinfo : EIATTR_CUDA_API_VERSION
	.align		4
        /*0000*/ 	.byte	0x04, 0x37
        /*0002*/ 	.short	(.L_1850 - .L_1849)
.L_1849:
        /*0004*/ 	.word	0x00000082


	//----- nvinfo : EIATTR_SW2861232_WAR
	.align		4
.L_1850:
        /*0008*/ 	.byte	0x01, 0x35
	.zero		2


	//----- nvinfo : EIATTR_PARAM_CBANK
	.align		4
        /*000c*/ 	.byte	0x04, 0x0a
        /*000e*/ 	.short	(.L_1852 - .L_1851)
	.align		4
.L_1851:
        /*0010*/ 	.word	index@(.nv.constant0._ZN10layer_norm13ln_fwd_kernelINS_13Kernel_traitsIf13__nv_bfloat16S2_S2_fjLj3072ELj1ELj1ELj4ELj16ENS_18Kernel_traits_baseILj3072EfS2_S2_S2_fjLj128EEEEELb0ELb0ELb1ELb1EEEvNS_9FwdParamsE)
        /*0014*/ 	.short	0x0160
        /*0016*/ 	.short	0x00e8


	//----- nvinfo : EIATTR_CBANK_PARAM_SIZE
	.align		4
.L_1852:
        /*0018*/ 	.byte	0x03, 0x19
        /*001a*/ 	.short	0x00e8


	//----- nvinfo : EIATTR_KPARAM_INFO
	.align		4
        /*001c*/ 	.byte	0x04, 0x17
        /*001e*/ 	.short	(.L_1854 - .L_1853)
.L_1853:
        /*0020*/ 	.word	0x00000000
        /*0024*/ 	.short	0x0000
        /*0026*/ 	.short	0x0000
        /*0028*/ 	.byte	0x00, 0xf0, 0xa1, 0x03


	//----- nvinfo : EIATTR_MAXREG_COUNT
	.align		4
.L_1854:
        /*002c*/ 	.byte	0x03, 0x1b
        /*002e*/ 	.short	0x00ff


	//----- nvinfo : EIATTR_NUM_BARRIERS
	.align		4
        /*0030*/ 	.byte	0x02, 0x4c
        /*0032*/ 	.byte	0x01
	.zero		1


	//----- nvinfo : EIATTR_MERCURY_ISA_VERSION
	.align		4
        /*0034*/ 	.byte	0x03, 0x5f
        /*0036*/ 	.short	0x0000


	//----- nvinfo : EIATTR_COOP_GROUP_MASK_REGIDS
	.align		4
        /*0038*/ 	.byte	0x04, 0x29
        /*003a*/ 	.short	(.L_1856 - .L_1855)


	//   ....[0]....
.L_1855:
        /*003c*/ 	.word	0xffffffff


	//   ....[1]....
        /*0040*/ 	.word	0xffffffff


	//   ....[2]....
        /*0044*/ 	.word	0xffffffff


	//   ....[3]....
        /*0048*/ 	.word	0xffffffff


	//   ....[4]....
        /*004c*/ 	.word	0xffffffff


	//   ....[5]....
        /*0050*/ 	.word	0xffffffff


	//   ....[6]....
        /*0054*/ 	.word	0xffffffff


	//   ....[7]....
        /*0058*/ 	.word	0xffffffff


	//   ....[8]....
        /*005c*/ 	.word	0xffffffff


	//   ....[9]....
        /*0060*/ 	.word	0xffffffff


	//   ....[10]....
        /*0064*/ 	.word	0xffffffff


	//   ....[11]....
        /*0068*/ 	.word	0xffffffff


	//   ....[12]....
        /*006c*/ 	.word	0xffffffff


	//   ....[13]....
        /*0070*/ 	.word	0xffffffff


	//   ....[14]....
        /*0074*/ 	.word	0xffffffff


	//   ....[15]....
        /*0078*/ 	.word	0xffffffff


	//   ....[16]....
        /*007c*/ 	.word	0xffffffff


	//   ....[17]....
        /*0080*/ 	.word	0xffffffff


	//   ....[18]....
        /*0084*/ 	.word	0xffffffff


	//   ....[19]....
        /*0088*/ 	.word	0xffffffff


	//   ....[20]....
        /*008c*/ 	.word	0xffffffff


	//   ....[21]....
        /*0090*/ 	.word	0xffffffff


	//   ....[22]....
        /*0094*/ 	.word	0xffffffff


	//   ....[23]....
        /*0098*/ 	.word	0xffffffff


	//   ....[24]....
        /*009c*/ 	.word	0xffffffff


	//   ....[25]....
        /*00a0*/ 	.word	0xffffffff


	//   ....[26]....
        /*00a4*/ 	.word	0xffffffff


	//   ....[27]....
        /*00a8*/ 	.word	0xffffffff


	//----- nvinfo : EIATTR_COOP_GROUP_INSTR_OFFSETS
	.align		4
.L_1856:
        /*00ac*/ 	.byte	0x04, 0x28
        /*00ae*/ 	.short	(.L_1858 - .L_1857)


	//   ....[0]....
.L_1857:
        /*00b0*/ 	.word	0x000018c0


	//   ....[1]....
        /*00b4*/ 	.word	0x000018f0


	//   ....[2]....
        /*00b8*/ 	.word	0x00001910


	//   ....[3]....
        /*00bc*/ 	.word	0x00001930


	//   ....[4]....
        /*00c0*/ 	.word	0x00001950


	//   ....[5]....
        /*00c4*/ 	.word	0x00001c80


	//   ....[6]....
        /*00c8*/ 	.word	0x00001ca0


	//   ....[7]....
        /*00cc*/ 	.word	0x00001cc0


	//   ....[8]....
        /*00d0*/ 	.word	0x00001ce0


	//   ....[9]....
        /*00d4*/ 	.word	0x00001d00


	//   ....[10]....
        /*00d8*/ 	.word	0x00001df0


	//   ....[11]....
        /*00dc*/ 	.word	0x00001e40


	//   ....[12]....
        /*00e0*/ 	.word	0x00001e70


	//   ....[13]....
        /*00e4*/ 	.word	0x00001e80


	//   ....[14]....
        /*00e8*/ 	.word	0x00001f10


	//   ....[15]....
        /*00ec*/ 	.word	0x00001f60


	//   ....[16]....
        /*00f0*/ 	.word	0x00002020


	//   ....[17]....
        /*00f4*/ 	.word	0x00002030


	//   ....[18]....
        /*00f8*/ 	.word	0x00002800


	//   ....[19]....
        /*00fc*/ 	.word	0x00002870


	//   ....[20]....
        /*0100*/ 	.word	0x000028d0


	//   ....[21]....
        /*0104*/ 	.word	0x00002930


	//   ....[22]....
        /*0108*/ 	.word	0x00002990


	//   ....[23]....
        /*010c*/ 	.word	0x00002d00


	//   ....[24]....
        /*0110*/ 	.word	0x00002d60


	//   ....[25]....
        /*0114*/ 	.word	0x00002dc0


	//   ....[26]....
        /*0118*/ 	.word	0x00002e20


	//   ....[27]....
        /*011c*/ 	.word	0x00002e80


	//----- nvinfo : EIATTR_EXIT_INSTR_OFFSETS
	.align		4
.L_1858:
        /*0120*/ 	.byte	0x04, 0x1c
        /*0122*/ 	.short	(.L_1860 - .L_1859)


	//   ....[0]....
.L_1859:
        /*0124*/ 	.word	0x00000210


	//   ....[1]....
        /*0128*/ 	.word	0x000027b0


	//----- nvinfo : EIATTR_MAX_THREADS
	.align		4
.L_1860:
        /*012c*/ 	.byte	0x04, 0x05
        /*012e*/ 	.short	(.L_1862 - .L_1861)
.L_1861:
        /*0130*/ 	.word	0x00000080
        /*0134*/ 	.word	0x00000001
        /*0138*/ 	.word	0x00000001


	//----- nvinfo : EIATTR_CRS_STACK_SIZE
	.align		4
.L_1862:
        /*013c*/ 	.byte	0x04, 0x1e
        /*013e*/ 	.short	(.L_1864 - .L_1863)
.L_1863:
        /*0140*/ 	.word	0x00000000
.L_1864:


//--------------------- .nv.info._ZN10layer_norm13ln_fwd_kernelINS_13Kernel_traitsIf13__nv_bfloat16S2_S2_fjLj3072ELj1ELj1ELj4ELj16ENS_18Kernel_traits_baseILj3072EfS2_S2_S2_fjLj128EEEEELb0ELb1ELb0ELb0EEEvNS_9FwdParamsE --------------------------
	.section	.nv.info._ZN10layer_norm13ln_fwd_kernelINS_13Kernel_traitsIf13__nv_bfloat16S2_S2_fjLj3072ELj1ELj1ELj4ELj16ENS_18Kernel_traits_baseILj3072EfS2_S2_S2_fjLj128EEEEELb0ELb1ELb0ELb0EEEvNS_9FwdParamsE,"",@"SHT_CUDA_INFO"
	.sectionflags	@""
	.align	4


	//----- nvinfo : EIATTR_CUDA_API_VERSION
	.align		4
        /*0000*/ 	.byte	0x04, 0x37
        /*0002*/ 	.short	(.L_1866 - .L_1865)
.L_1865:
        /*0004*/ 	.word	0x00000082


	//----- nvinfo : EIATTR_SW2861232_WAR
	.align		4
.L_1866:
        /*0008*/ 	.byte	0x01, 0x35
	.zero		2


	//----- nvinfo : EIATTR_PARAM_CBANK
	.align		4
        /*000c*/ 	.byte	0x04, 0x0a
        /*000e*/ 	.short	(.L_1868 - .L_1867)
	.align		4
.L_1867:
        /*0010*/ 	.word	index@(.nv.constant0._ZN10layer_norm13ln_fwd_kernelINS_13Kernel_traitsIf13__nv_bfloat16S2_S2_fjLj3072ELj1ELj1ELj4ELj16ENS_18Kernel_traits_baseILj3072EfS2_S2_S2_fjLj128EEEEELb0ELb1ELb0ELb0EEEvNS_9FwdParamsE)
        /*0014*/ 	.short	0x0160
        /*0016*/ 	.short	0x00e8


	//----- nvinfo : EIATTR_CBANK_PARAM_SIZE
	.align		4
.L_1868:
        /*0018*/ 	.byte	0x03, 0x19
        /*001a*/ 	.short	0x00e8


	//----- nvinfo : EIATTR_KPARAM_INFO
	.align		4
        /*001c*/ 	.byte	0x04, 0x17
        /*001e*/ 	.short	(.L_1870 - .L_1869)
.L_1869:
        /*0020*/ 	.word	0x00000000
        /*0024*/ 	.short	0x0000
        /*0026*/ 	.short	0x0000
        /*0028*/ 	.byte	0x00, 0xf0, 0xa1, 0x03


	//----- nvinfo : EIATTR_MAXREG_COUNT
	.align		4
.L_1870:
        /*002c*/ 	.byte	0x03, 0x1b
        /*002e*/ 	.short	0x00ff


	//----- nvinfo : EIATTR_NUM_BARRIERS
	.align		4
        /*0030*/ 	.byte	0x02, 0x4c
        /*0032*/ 	.byte	0x01
	.zero		1


	//----- nvinfo : EIATTR_MERCURY_ISA_VERSION
	.align		4
        /*0034*/ 	.byte	0x03, 0x5f
        /*0036*/ 	.short	0x0000


	//----- nvinfo : EIATTR_COOP_GROUP_MASK_REGIDS
	.align		4
        /*0038*/ 	.byte	0x04, 0x29
        /*003a*/ 	.short	(.L_1872 - .L_1871)


	//   ....[0]....
.L_1871:
        /*003c*/ 	.word	0xffffffff


	//   ....[1]....
        /*0040*/ 	.word	0xffffffff


	//   ....[2]....
        /*0044*/ 	.word	0xffffffff


	//   ....[3]....
        /*0048*/ 	.word	0xffffffff


	//   ....[4]....
        /*004c*/ 	.word	0xffffffff


	//   ....[5]....
        /*0050*/ 	.word	0xffffffff


	//   ....[6]....
        /*0054*/ 	.word	0xffffffff


	//   ....[7]....
        /*0058*/ 	.word	0xffffffff


	//   ....[8]....
        /*005c*/ 	.word	0xffffffff


	//   ....[9]....
        /*0060*/ 	.word	0xffffffff


	//   ....[10]....
        /*0064*/ 	.word	0xffffffff


	//   ....[11]....
        /*0068*/ 	.word	0xffffffff


	//   ....[12]....
        /*006c*/ 	.word	0xffffffff


	//   ....[13]....
        /*0070*/ 	.word	0xffffffff


	//   ....[14]....
        /*0074*/ 	.word	0xffffffff


	//   ....[15]....
        /*0078*/ 	.word	0xffffffff


	//   ....[16]....
        /*007c*/ 	.word	0xffffffff


	//   ....[17]....
        /*0080*/ 	.word	0xffffffff


	//   ....[18]....
        /*0084*/ 	.word	0xffffffff


	//   ....[19]....
        /*0088*/ 	.word	0xffffffff


	//   ....[20]....
        /*008c*/ 	.word	0xffffffff


	//   ....[21]....
        /*0090*/ 	.word	0xffffffff


	//   ....[22]....
        /*0094*/ 	.word	0xffffffff


	//   ....[23]....
        /*0098*/ 	.word	0xffffffff


	//   ....[24]....
        /*009c*/ 	.word	0xffffffff


	//   ....[25]....
        /*00a0*/ 	.word	0xffffffff


	//   ....[26]....
        /*00a4*/ 	.word	0xffffffff


	//   ....[27]....
        /*00a8*/ 	.word	0xffffffff


	//----- nvinfo : EIATTR_COOP_GROUP_INSTR_OFFSETS
	.align		4
.L_1872:
        /*00ac*/ 	.byte	0x04, 0x28
        /*00ae*/ 	.short	(.L_1874 - .L_1873)


	//   ....[0]....
.L_1873:
        /*00b0*/ 	.word	0x00001430


	//   ....[1]....
        /*00b4*/ 	.word	0x00001460


	//   ....[2]....
        /*00b8*/ 	.word	0x00001480


	//   ....[3]....
        /*00bc*/ 	.word	0x000014a0


	//   ....[4]....
        /*00c0*/ 	.word	0x000014c0


	//   ....[5]....
        /*00c4*/ 	.word	0x00001800


	//   ....[6]....
        /*00c8*/ 	.word	0x00001820


	//   ....[7]....
        /*00cc*/ 	.word	0x00001840


	//   ....[8]....
        /*00d0*/ 	.word	0x00001860


	//   ....[9]....
        /*00d4*/ 	.word	0x00001880


	//   ....[10]....
        /*00d8*/ 	.word	0x000019a0


	//   ....[11]....
        /*00dc*/ 	.word	0x000019f0


	//   ....[12]....
        /*00e0*/ 	.word	0x00001a10


	//   ....[13]....
        /*00e4*/ 	.word	0x00001a40


	//   ....[14]....
        /*00e8*/ 	.word	0x00001af0


	//   ....[15]....
        /*00ec*/ 	.word	0x00001b30


	//   ....[16]....
        /*00f0*/ 	.word	0x00001bc0


	//   ....[17]....
        /*00f4*/ 	.word	0x00001c00


	//   ....[18]....
        /*00f8*/ 	.word	0x000023e0


	//   ....[19]....
        /*00fc*/ 	.word	0x00002450


	//   ....[20]....
        /*0100*/ 	.word	0x000024b0


	//   ....[21]....
        /*0104*/ 	.word	0x00002510


	//   ....[22]....
        /*0108*/ 	.word	0x00002570


	//   ....[23]....
        /*010c*/ 	.word	0x000028f0


	//   ....[24]....
        /*0110*/ 	.word	0x00002950


	//   ....[25]....
        /*0114*/ 	.word	0x000029b0


	//   ....[26]....
        /*0118*/ 	.word	0x00002a10


	//   ....[27]....
        /*011c*/ 	.word	0x00002a80


	//----- nvinfo : EIATTR_EXIT_INSTR_OFFSETS
	.align		4
.L_1874:
        /*0120*/ 	.byte	0x04, 0x1c
        /*0122*/ 	.short	(.L_1876 - .L_1875)


	//   ....[0]....
.L_1875:
        /*0124*/ 	.word	0x00000500


	//   ....[1]....
        /*0128*/ 	.word	0x00002380


	//----- nvinfo : EIATTR_MAX_THREADS
	.align		4
.L_1876:
        /*012c*/ 	.byte	0x04, 0x05
        /*012e*/ 	.short	(.L_1878 - .L_1877)
.L_1877:
        /*0130*/ 	.word	0x00000080
        /*0134*/ 	.word	0x00000001
        /*0138*/ 	.word	0x00000001


	//----- nvinfo : EIATTR_CRS_STACK_SIZE
	.align		4
.L_1878:
        /*013c*/ 	.byte	0x04, 0x1e
        /*013e*/ 	.short	(.L_1880 - .L_1879)
.L_1879:
        /*0140*/ 	.word	0x00000000
.L_1880:


//--------------------- .nv.info._ZN10layer_norm13ln_fwd_kernelINS_13Kernel_traitsIf13__nv_bfloat16S2_S2_fjLj3072ELj1ELj1ELj4ELj16ENS_18Kernel_traits_baseILj3072EfS2_S2_S2_fjLj128EEEEELb0ELb1ELb0ELb1EEEvNS_9FwdParamsE --------------------------
	.section	.nv.info._ZN10layer_norm13ln_fwd_kernelINS_13Kernel_traitsIf13__nv_bfloat16S2_S2_fjLj3072ELj1ELj1ELj4ELj16ENS_18Kernel_traits_baseILj3072EfS2_S2_S2_fjLj128EEEEELb0ELb1ELb0ELb1EEEvNS_9FwdParamsE,"",@"SHT_CUDA_INFO"
	.sectionflags	@""
	.align	4


	//----- nvinfo : EIATTR_CUDA_API_VERSION
	.align		4
        /*0000*/ 	.byte	0x04, 0x37
        /*0002*/ 	.short	(.L_1882 - .L_1881)
.L_1881:
        /*0004*/ 	.word	0x00000082


	//----- nvinfo : EIATTR_SW2861232_WAR
	.align		4
.L_1882:
        /*0008*/ 	.byte	0x01, 0x35
	.zero		2


	//----- nvinfo : EIATTR_PARAM_CBANK
	.align		4
        /*000c*/ 	.byte	0x04, 0x0a
        /*000e*/ 	.short	(.L_1884 - .L_1883)
	.align		4
.L_1883:
        /*0010*/ 	.word	index@(.nv.constant0._ZN10layer_norm13ln_fwd_kernelINS_13Kernel_traitsIf13__nv_bfloat16S2_S2_fjLj3072ELj1ELj1ELj4ELj16ENS_18Kernel_traits_baseILj3072EfS2_S2_S2_fjLj128EEEEELb0ELb1ELb0ELb1EEEvNS_9FwdParamsE)
        /*0014*/ 	.short	0x0160
        /*0016*/ 	.short	0x00e8


	//----- nvinfo : EIATTR_CBANK_PARAM_SIZE
	.align		4
.L_1884:
        /*0018*/ 	.byte	0x03, 0x19
        /*001a*/ 	.short	0x00e8


	//----- nvinfo : EIATTR_KPARAM_INFO
	.align		4
        /*001c*/ 	.byte	0x04, 0x17
        /*001e*/ 	.short	(.L_1886 - .L_1885)
.L_1885:
        /*0020*/ 	.word	0x00000000
        /*0024*/ 	.short	0x0000
        /*0026*/ 	.short	0x0000
        /*0028*/ 	.byte	0x00, 0xf0, 0xa1, 0x03


	//----- nvinfo : EIATTR_MAXREG_COUNT
	.align		4
.L_1886:
        /*002c*/ 	.byte	0x03, 0x1b
        /*002e*/ 	.short	0x00ff


	//----- nvinfo : EIATTR_NUM_BARRIERS
	.align		4
        /*0030*/ 	.byte	0x02, 0x4c
        /*0032*/ 	.byte	0x01
	.zero		1


	//----- nvinfo : EIATTR_MERCURY_ISA_VERSION
	.align		4
        /*0034*/ 	.byte	0x03, 0x5f
        /*0036*/ 	.short	0x0000


	//----- nvinfo : EIATTR_COOP_GROUP_MASK_REGIDS
	.align		4
        /*0038*/ 	.byte	0x04, 0x29
        /*003a*/ 	.short	(.L_1888 - .L_1887)


	//   ....[0]....
.L_1887:
        /*003c*/ 	.word	0xffffffff


	//   ....[1]....
        /*0040*/ 	.word	0xffffffff


	//   ....[2]....
        /*0044*/ 	.word	0xffffffff


	//   ....[3]....
        /*0048*/ 	.word	0xffffffff


	//   ....[4]....
        /*004c*/ 	.word	0xffffffff


	//   ....[5]....
        /*0050*/ 	.word	0xffffffff


	//   ....[6]....
        /*0054*/ 	.word	0xffffffff


	//   ....[7]....
        /*0058*/ 	.word	0xffffffff


	//   ....[8]....
        /*005c*/ 	.word	0xffffffff


	//   ....[9]....
        /*0060*/ 	.word	0xffffffff


	//   ....[10]....
        /*0064*/ 	.word	0xffffffff


	//   ....[11]....
        /*0068*/ 	.word	0xffffffff


	//   ....[12]....
        /*006c*/ 	.word	0xffffffff


	//   ....[13]....
        /*0070*/ 	.word	0xffffffff


	//   ....[14]....
        /*0074*/ 	.word	0xffffffff


	//   ....[15]....
        /*0078*/ 	.word	0xffffffff


	//   ....[16]....
        /*007c*/ 	.word	0xffffffff


	//   ....[17]....
        /*0080*/ 	.word	0xffffffff


	//   ....[18]....
        /*0084*/ 	.word	0xffffffff


	//   ....[19]....
        /*0088*/ 	.word	0xffffffff


	//   ....[20]....
        /*008c*/ 	.word	0xffffffff


	//   ....[21]....
        /*0090*/ 	.word	0xffffffff


	//   ....[22]....
        /*0094*/ 	.word	0xffffffff


	//   ....[23]....
        /*0098*/ 	.word	0xffffffff


	//   ....[24]....
        /*009c*/ 	.word	0xffffffff


	//   ....[25]....
        /*00a0*/ 	.word	0xffffffff


	//   ....[26]....
        /*00a4*/ 	.word	0xffffffff


	//   ....[27]....
        /*00a8*/ 	.word	0xffffffff


	//----- nvinfo : EIATTR_COOP_GROUP_INSTR_OFFSETS
	.align		4
.L_1888:
        /*00ac*/ 	.byte	0x04, 0x28
        /*00ae*/ 	.short	(.L_1890 - .L_1889)


	//   ....[0]....
.L_1889:
        /*00b0*/ 	.word	0x00001070


	//   ....[1]....
        /*00b4*/ 	.word	0x000010a0


	//   ....[2]....
        /*00b8*/ 	.word	0x000010c0


	//   ....[3]....
        /*00bc*/ 	.word	0x000010e0


	//   ....[4]....
        /*00c0*/ 	.word	0x00001100


	//   ....[5]....
        /*00c4*/ 	.word	0x00001430


	//   ....[6]....
        /*00c8*/ 	.word	0x00001450


	//   ....[7]....
        /*00cc*/ 	.word	0x00001470


	//   ....[8]....
        /*00d0*/ 	.word	0x00001490


	//   ....[9]....
        /*00d4*/ 	.word	0x000014b0


	//   ....[10]....
        /*00d8*/ 	.word	0x00001590


	//   ....[11]....
        /*00dc*/ 	.word	0x000015f0


	//   ....[12]....
        /*00e0*/ 	.word	0x00001600


	//   ....[13]....
        /*00e4*/ 	.word	0x00001610


	//   ....[14]....
        /*00e8*/ 	.word	0x000016f0


	//   ....[15]....
        /*00ec*/ 	.word	0x00001740


	//   ....[16]....
        /*00f0*/ 	.word	0x000017a0


	//   ....[17]....
        /*00f4*/ 	.word	0x000017e0


	//   ....[18]....
        /*00f8*/ 	.word	0x00001f30


	//   ....[19]....
        /*00fc*/ 	.word	0x00001f90


	//   ....[20]....
        /*0100*/ 	.word	0x00001ff0


	//   ....[21]....
        /*0104*/ 	.word	0x00002050


	//   ....[22]....
        /*0108*/ 	.word	0x000020b0


	//   ....[23]....
        /*010c*/ 	.word	0x00002420


	//   ....[24]....
        /*0110*/ 	.word	0x00002480


	//   ....[25]....
        /*0114*/ 	.word	0x000024e0


	//   ....[26]....
        /*0118*/ 	.word	0x00002540


	//   ....[27]....
        /*011c*/ 	.word	0x000025a0


	//----- nvinfo : EIATTR_EXIT_INSTR_OFFSETS
	.align		4
.L_1890:
        /*0120*/ 	.byte	0x04, 0x1c
        /*0122*/ 	.short	(.L_1892 - .L_1891)


	//   ....[0]....
.L_1891:
        /*0124*/ 	.word	0x00000240


	//   ....[1]....
        /*0128*/ 	.word	0x00001ed0


	//----- nvinfo : EIATTR_MAX_THREADS
	.align		4
.L_1892:
        /*012c*/ 	.byte	0x04, 0x05
        /*012e*/ 	.short	(.L_1894 - .L_1893)
.L_1893:
        /*0130*/ 	.word	0x00000080
        /*0134*/ 	.word	0x00000001
        /*0138*/ 	.word	0x00000001


	//----- nvinfo : EIATTR_CRS_STACK_SIZE
	.align		4
.L_1894:
        /*013c*/ 	.byte	0x04, 0x1e
        /*013e*/ 	.short	(.L_1896 - .L_1895)
.L_1895:
        /*0140*/ 	.word	0x00000000
.L_1896:


//--------------------- .nv.info._ZN10layer_norm13ln_fwd_kernelINS_13Kernel_traitsIf13__nv_bfloat16S2_S2_fjLj3072ELj1ELj1ELj4ELj16ENS_18Kernel_traits_baseILj3072EfS2_S2_S2_fjLj128EEEEELb0ELb1ELb1ELb0EEEvNS_9FwdParamsE --------------------------
	.section	.nv.info._ZN10layer_norm13ln_fwd_kernelINS_13Kernel_traitsIf13__nv_bfloat16S2_S2_fjLj3072ELj1ELj1ELj4ELj16ENS_18Kernel_traits_baseILj3072EfS2_S2_S2_fjLj128EEEEELb0ELb1ELb1ELb0EEEvNS_9FwdParamsE,"",@"SHT_CUDA_INFO"
	.sectionflags	@""
	.align	4


	//----- nvinfo : EIATTR_CUDA_API_VERSION
	.align		4
        /*0000*/ 	.byte	0x04, 0x37
        /*0002*/ 	.short	(.L_1898 - .L_1897)
.L_1897:
        /*0004*/ 	.word	0x00000082


	//----- nvinfo : EIATTR_SW2861232_WAR
	.align		4
.L_1898:
        /*0008*/ 	.byte	0x01, 0x35
	.zero		2


	//----- nvinfo : EIATTR_PARAM_CBANK
	.align		4
        /*000c*/ 	.byte	0x04, 0x0a
        /*000e*/ 	.short	(.L_1900 - .L_1899)
	.align		4
.L_1899:
        /*0010*/ 	.word	index@(.nv.constant0._ZN10layer_norm13ln_fwd_kernelINS_13Kernel_traitsIf13__nv_bfloat16S2_S2_fjLj3072ELj1ELj1ELj4ELj16ENS_18Kernel_traits_baseILj3072EfS2_S2_S2_fjLj128EEEEELb0ELb1ELb1ELb0EEEvNS_9FwdParamsE)
        /*0014*/ 	.short	0x0160
        /*0016*/ 	.short	0x00e8


	//----- nvinfo : EIATTR_CBANK_PARAM_SIZE
	.align		4
.L_1900:
        /*0018*/ 	.byte	0x03, 0x19
        /*001a*/ 	.short	0x00e8


	//----- nvinfo : EIATTR_KPARAM_INFO
	.align		4
        /*001c*/ 	.byte	0x04, 0x17
        /*001e*/ 	.short	(.L_1902 - .L_1901)
.L_1901:
        /*0020*/ 	.word	0x00000000
        /*0024*/ 	.short	0x0000
        /*0026*/ 	.short	0x0000
        /*0028*/ 	.byte	0x00, 0xf0, 0xa1, 0x03


	//----- nvinfo : EIATTR_MAXREG_COUNT
	.align		4
.L_1902:
        /*002c*/ 	.byte	0x03, 0x1b
        /*002e*/ 	.short	0x00ff


	//----- nvinfo : EIATTR_NUM_BARRIERS
	.align		4
        /*0030*/ 	.byte	0x02, 0x4c
        /*0032*/ 	.byte	0x01
	.zero		1


	//----- nvinfo : EIATTR_MERCURY_ISA_VERSION
	.align		4
        /*0034*/ 	.byte	0x03, 0x5f
        /*0036*/ 	.short	0x0000


	//----- nvinfo : EIATTR_COOP_GROUP_MASK_REGIDS
	.align		4
        /*0038*/ 	.byte	0x04, 0x29
        /*003a*/ 	.short	(.L_1904 - .L_1903)


	//   ....[0]....
.L_1903:
        /*003c*/ 	.word	0xffffffff


	//   ....[1]....
        /*0040*/ 	.word	0xffffffff


	//   ....[2]....
        /*0044*/ 	.word	0xffffffff


	//   ....[3]....
        /*0048*/ 	.word	0xffffffff


	//   ....[4]....
        /*004c*/ 	.word	0xffffffff


	//   ....[5]....
        /*0050*/ 	.word	0xffffffff


	//   ....[6]....
        /*0054*/ 	.word	0xffffffff


	//   ....[7]....
        /*0058*/ 	.word	0xffffffff


	//   ....[8]....
        /*005c*/ 	.word	0xffffffff


	//   ....[9]....
        /*0060*/ 	.word	0xffffffff


	//   ....[10]....
        /*0064*/ 	.word	0xffffffff


	//   ....[11]....
        /*0068*/ 	.word	0xffffffff


	//   ....[12]....
        /*006c*/ 	.word	0xffffffff


	//   ....[13]....
        /*0070*/ 	.word	0xffffffff


	//   ....[14]....
        /*0074*/ 	.word	0xffffffff


	//   ....[15]....
        /*0078*/ 	.word	0xffffffff


	//   ....[16]....
        /*007c*/ 	.word	0xffffffff


	//   ....[17]....
        /*0080*/ 	.word	0xffffffff


	//   ....[18]....
        /*0084*/ 	.word	0xffffffff


	//   ....[19]....
        /*0088*/ 	.word	0xffffffff


	//   ....[20]....
        /*008c*/ 	.word	0xffffffff


	//   ....[21]....
        /*0090*/ 	.word	0xffffffff


	//   ....[22]....
        /*0094*/ 	.word	0xffffffff


	//   ....[23]....
        /*0098*/ 	.word	0xffffffff


	//   ....[24]....
        /*009c*/ 	.word	0xffffffff


	//   ....[25]....
        /*00a0*/ 	.word	0xffffffff


	//   ....[26]....
        /*00a4*/ 	.word	0xffffffff


	//   ....[27]....
        /*00a8*/ 	.word	0xffffffff


	//----- nvinfo : EIATTR_COOP_GROUP_INSTR_OFFSETS
	.align		4
.L_1904:
        /*00ac*/ 	.byte	0x04, 0x28
        /*00ae*/ 	.short	(.L_1906 - .L_1905)


	//   ....[0]....
.L_1905:
        /*00b0*/ 	.word	0x00001f50


	//   ....[1]....
        /*00b4*/ 	.word	0x00001f80


	//   ....[2]....
        /*00b8*/ 	.word	0x00001fa0


	//   ....[3]....
        /*00bc*/ 	.word	0x00001fc0


	//   ....[4]....
        /*00c0*/ 	.word	0x00001fe0


	//   ....[5]....
        /*00c4*/ 	.word	0x00002320


	//   ....[6]....
        /*00c8*/ 	.word	0x00002340


	//   ....[7]....
        /*00cc*/ 	.word	0x00002360


	//   ....[8]....
        /*00d0*/ 	.word	0x00002380


	//   ....[9]....
        /*00d4*/ 	.word	0x000023a0


	//   ....[10]....
        /*00d8*/ 	.word	0x000024c0


	//   ....[11]....
        /*00dc*/ 	.word	0x00002520


	//   ....[12]....
        /*00e0*/ 	.word	0x00002580


	//   ....[13]....
        /*00e4*/ 	.word	0x000025a0


	//   ....[14]....
        /*00e8*/ 	.word	0x000025e0


	//   ....[15]....
        /*00ec*/ 	.word	0x00002640


	//   ....[16]....
        /*00f0*/ 	.word	0x00002700


	//   ....[17]....
        /*00f4*/ 	.word	0x00002720


	//   ....[18]....
        /*00f8*/ 	.word	0x00002f70


	//   ....[19]....
        /*00fc*/ 	.word	0x00002fd0


	//   ....[20]....
        /*0100*/ 	.word	0x00003030


	//   ....[21]....
        /*0104*/ 	.word	0x00003090


	//   ....[22]....
        /*0108*/ 	.word	0x000030f0


	//   ....[23]....
        /*010c*/ 	.word	0x00003470


	//   ....[24]....
        /*0110*/ 	.word	0x000034d0


	//   ....[25]....
        /*0114*/ 	.word	0x00003530


	//   ....[26]....
        /*0118*/ 	.word	0x00003590


	//   ....[27]....
        /*011c*/ 	.word	0x00003600


	//----- nvinfo : EIATTR_EXIT_INSTR_OFFSETS
	.align		4
.L_1906:
        /*0120*/ 	.byte	0x04, 0x1c
        /*0122*/ 	.short	(.L_1908 - .L_1907)


	//   ....[0]....
.L_1907:
        /*0124*/ 	.word	0x00000500


	//   ....[1]....
        /*0128*/ 	.word	0x00002f20


	//----- nvinfo : EIATTR_MAX_THREADS
	.align		4
.L_1908:
        /*012c*/ 	.byte	0x04, 0x05
        /*012e*/ 	.short	(.L_1910 - .L_1909)
.L_1909:
        /*0130*/ 	.word	0x00000080
        /*0134*/ 	.word	0x00000001
        /*0138*/ 	.word	0x00000001


	//----- nvinfo : EIATTR_CRS_STACK_SIZE
	.align		4
.L_1910:
        /*013c*/ 	.byte	0x04, 0x1e
        /*013e*/ 	.short	(.L_1912 - .L_1911)
.L_1911:
        /*0140*/ 	.word	0x00000000
.L_1912:


//--------------------- .nv.info._ZN10layer_norm13ln_fwd_kernelINS_13Kernel_traitsIf13__nv_bfloat16S2_S2_fjLj3072ELj1ELj1ELj4ELj16ENS_18Kernel_traits_baseILj3072EfS2_S2_S2_fjLj128EEEEELb0ELb1ELb1ELb1EEEvNS_9FwdParamsE --------------------------
	.section	.nv.info._ZN10layer_norm13ln_fwd_kernelINS_13Kernel_traitsIf13__nv_bfloat16S2_S2_fjLj3072ELj1ELj1ELj4ELj16ENS_18Kernel_traits_baseILj3072EfS2_S2_S2_fjLj128EEEEELb0ELb1ELb1ELb1EEEvNS_9FwdParamsE,"",@"SHT_CUDA_INFO"
	.sectionflags	@""
	.align	4


	//----- nvinfo : EIATTR_CUDA_API_VERSION
	.align		4
        /*0000*/ 	.byte	0x04, 0x37
        /*0002*/ 	.short	(.L_1914 - .L_1913)
.L_1913:
        /*0004*/ 	.word	0x00000082


	//----- nvinfo : EIATTR_SW2861232_WAR
	.align		4
.L_1914:
        /*0008*/ 	.byte	0x01, 0x35
	.zero		2


	//----- nvinfo : EIATTR_PARAM_CBANK
	.align		4
        /*000c*/ 	.byte	0x04, 0x0a
        /*000e*/ 	.short	(.L_1916 - .L_1915)
	.align		4
.L_1915:
        /*0010*/ 	.word	index@(.nv.constant0._ZN10layer_norm13ln_fwd_kernelINS_13Kernel_traitsIf13__nv_bfloat16S2_S2_fjLj3072ELj1ELj1ELj4ELj16ENS_18Kernel_traits_baseILj3072EfS2_S2_S2_fjLj128EEEEELb0ELb1ELb1ELb1EEEvNS_9FwdParamsE)
        /*0014*/ 	.short	0x0160
        /*0016*/ 	.short	0x00e8


	//----- nvinfo : EIATTR_CBANK_PARAM_SIZE
	.align		4
.L_1916:
        /*0018*/ 	.byte	0x03, 0x19
        /*001a*/ 	.short	0x00e8


	//----- nvinfo : EIATTR_KPARAM_INFO
	.align		4
        /*001c*/ 	.byte	0x04, 0x17
        /*001e*/ 	.short	(.L_1918 - .L_1917)
.L_1917:
        /*0020*/ 	.word	0x00000000
        /*0024*/ 	.short	0x0000
        /*0026*/ 	.short	0x0000
        /*0028*/ 	.byte	0x00, 0xf0, 0xa1, 0x03


	//----- nvinfo : EIATTR_MAXREG_COUNT
	.align		4
.L_1918:
        /*002c*/ 	.byte	0x03, 0x1b
        /*002e*/ 	.short	0x00ff


	//----- nvinfo : EIATTR_NUM_BARRIERS
	.align		4
        /*0030*/ 	.byte	0x02, 0x4c
        /*0032*/ 	.byte	0x01
	.zero		1


	//----- nvinfo : EIATTR_MERCURY_ISA_VERSION
	.align		4
        /*0034*/ 	.byte	0x03, 0x5f
        /*0036*/ 	.short	0x0000


	//----- nvinfo : EIATTR_COOP_GROUP_MASK_REGIDS
	.align		4
        /*0038*/ 	.byte	0x04, 0x29
        /*003a*/ 	.short	(.L_1920 - .L_1919)


	//   ....[0]....
.L_1919:
        /*003c*/ 	.word	0xffffffff


	//   ....[1]....
        /*0040*/ 	.word	0xffffffff


	//   ....[2]....
        /*0044*/ 	.word	0xffffffff


	//   ....[3]....
        /*0048*/ 	.word	0xffffffff


	//   ....[4]....
        /*004c*/ 	.word	0xffffffff


	//   ....[5]....
        /*0050*/ 	.word	0xffffffff


	//   ....[6]....
        /*0054*/ 	.word	0xffffffff


	//   ....[7]....
        /*0058*/ 	.word	0xffffffff


	//   ....[8]....
        /*005c*/ 	.word	0xffffffff


	//   ....[9]....
        /*0060*/ 	.word	0xffffffff


	//   ....[10]....
        /*0064*/ 	.word	0xffffffff


	//   ....[11]....
        /*0068*/ 	.word	0xffffffff


	//   ....[12]....
        /*006c*/ 	.word	0xffffffff


	//   ....[13]....
        /*0070*/ 	.word	0xffffffff


	//   ....[14]....
        /*0074*/ 	.word	0xffffffff


	//   ....[15]....
        /*0078*/ 	.word	0xffffffff


	//   ....[16]....
        /*007c*/ 	.word	0xffffffff


	//   ....[17]....
        /*0080*/ 	.word	0xffffffff


	//   ....[18]....
        /*0084*/ 	.word	0xffffffff


	//   ....[19]....
        /*0088*/ 	.word	0xffffffff


	//   ....[20]....
        /*008c*/ 	.word	0xffffffff


	//   ....[21]....
        /*0090*/ 	.word	0xffffffff


	//   ....[22]....
        /*0094*/ 	.word	0xffffffff


	//   ....[23]....
        /*0098*/ 	.word	0xffffffff


	//   ....[24]....
        /*009c*/ 	.word	0xffffffff


	//   ....[25]....
        /*00a0*/ 	.word	0xffffffff


	//   ....[26]....
        /*00a4*/ 	.word	0xffffffff


	//   ....[27]....
        /*00a8*/ 	.word	0xffffffff


	//----- nvinfo : EIATTR_COOP_GROUP_INSTR_OFFSETS
	.align		4
.L_1920:
        /*00ac*/ 	.byte	0x04, 0x28
        /*00ae*/ 	.short	(.L_1922 - .L_1921)


	//   ....[0]....
.L_1921:
        /*00b0*/ 	.word	0x00001ae0


	//   ....[1]....
        /*00b4*/ 	.word	0x00001b10


	//   ....[2]....
        /*00b8*/ 	.word	0x00001b30


	//   ....[3]....
        /*00bc*/ 	.word	0x00001b50


	//   ....[4]....
        /*00c0*/ 	.word	0x00001b70


	//   ....[5]....
        /*00c4*/ 	.word	0x00001ea0


	//   ....[6]....
        /*00c8*/ 	.word	0x00001ec0


	//   ....[7]....
        /*00cc*/ 	.word	0x00001ee0


	//   ....[8]....
        /*00d0*/ 	.word	0x00001f00


	//   ....[9]....
        /*00d4*/ 	.word	0x00001f20


	//   ....[10]....
        /*00d8*/ 	.word	0x00002010


	//   ....[11]....
        /*00dc*/ 	.word	0x00002060


	//   ....[12]....
        /*00e0*/ 	.word	0x00002070


	//   ....[13]....
        /*00e4*/ 	.word	0x000020d0


	//   ....[14]....
        /*00e8*/ 	.word	0x00002160


	//   ....[15]....
        /*00ec*/ 	.word	0x000021b0


	//   ....[16]....
        /*00f0*/ 	.word	0x00002210


	//   ....[17]....
        /*00f4*/ 	.word	0x00002250


	//   ....[18]....
        /*00f8*/ 	.word	0x00002a30


	//   ....[19]....
        /*00fc*/ 	.word	0x00002a90


	//   ....[20]....
        /*0100*/ 	.word	0x00002af0


	//   ....[21]....
        /*0104*/ 	.word	0x00002b50


	//   ....[22]....
        /*0108*/ 	.word	0x00002bb0


	//   ....[23]....
        /*010c*/ 	.word	0x00002f20


	//   ....[24]....
        /*0110*/ 	.word	0x00002f80


	//   ....[25]....
        /*0114*/ 	.word	0x00002fe0


	//   ....[26]....
        /*0118*/ 	.word	0x00003040


	//   ....[27]....
        /*011c*/ 	.word	0x000030a0


	//----- nvinfo : EIATTR_EXIT_INSTR_OFFSETS
	.align		4
.L_1922:
        /*0120*/ 	.byte	0x04, 0x1c
        /*0122*/ 	.short	(.L_1924 - .L_1923)


	//   ....[0]....
.L_1923:
        /*0124*/ 	.word	0x00000240


	//   ....[1]....
        /*0128*/ 	.word	0x000029d0


	//----- nvinfo : EIATTR_MAX_THREADS
	.align		4
.L_1924:
        /*012c*/ 	.byte	0x04, 0x05
        /*012e*/ 	.short	(.L_1926 - .L_1925)
.L_1925:
        /*0130*/ 	.word	0x00000080
        /*0134*/ 	.word	0x00000001
        /*0138*/ 	.word	0x00000001


	//----- nvinfo : EIATTR_CRS_STACK_SIZE
	.align		4
.L_1926:
        /*013c*/ 	.byte	0x04, 0x1e
        /*013e*/ 	.short	(.L_1928 - .L_1927)
.L_1927:
        /*0140*/ 	.word	0x00000000
.L_1928:


//--------------------- .nv.info._ZN10layer_norm13ln_fwd_kernelINS_13Kernel_traitsIf13__nv_bfloat16S2_S2_fjLj3072ELj1ELj1ELj4ELj16ENS_18Kernel_traits_baseILj3072EfS2_S2_S2_fjLj128EEEEELb1ELb0ELb0ELb0EEEvNS_9FwdParamsE --------------------------
	.section	.nv.info._ZN10layer_norm13ln_fwd_kernelINS_13Kernel_traitsIf13__nv_bfloat16S2_S2_fjLj3072ELj1ELj1ELj4ELj16ENS_18Kernel_traits_baseILj3072EfS2_S2_S2_fjLj128EEEEELb1ELb0ELb0ELb0EEEvNS_9FwdParamsE,"",@"SHT_CUDA_INFO"
	.sectionflags	@""
	.align	4


	//----- nvinfo : EIATTR_CUDA_API_VERSION
	.align		4
        /*0000*/ 	.byte	0x04, 0x37
        /*0002*/ 	.short	(.L_1930 - .L_1929)
.L_1929:
        /*0004*/ 	.word	0x00000082


	//----- nvinfo : EIATTR_SW2861232_WAR
	.align		4
.L_1930:
        /*0008*/ 	.byte	0x01, 0x35
	.zero		2


	//----- nvinfo : EIATTR_PARAM_CBANK
	.align		4
        /*000c*/ 	.byte	0x04, 0x0a
        /*000e*/ 	.short	(.L_1932 - .L_1931)
	.align		4
.L_1931:
        /*0010*/ 	.word	index@(.nv.constant0._ZN10layer_norm13ln_fwd_kernelINS_13Kernel_traitsIf13__nv_bfloat16S2_S2_fjLj3072ELj1ELj1ELj4ELj16ENS_18Kernel_traits_baseILj3072EfS2_S2_S2_fjLj128EEEEELb1ELb0ELb0ELb0EEEvNS_9FwdParamsE)
        /*0014*/ 	.short	0x0160
        /*0016*/ 	.short	0x00e8


	//----- nvinfo : EIATTR_CBANK_PARAM_SIZE
	.align		4
.L_1932:
        /*0018*/ 	.byte	0x03, 0x19
        /*001a*/ 	.short	0x00e8


	//----- nvinfo : EIATTR_KPARAM_INFO
	.align		4
        /*001c*/ 	.byte	0x04, 0x17
        /*001e*/ 	.short	(.L_1934 - .L_1933)
.L_1933:
        /*0020*/ 	.word	0x00000000
        /*0024*/ 	.short	0x0000
        /*0026*/ 	.short	0x0000
        /*0028*/ 	.byte	0x00, 0xf0, 0xa1, 0x03


	//----- nvinfo : EIATTR_MAXREG_COUNT
	.align		4
.L_1934:
        /*002c*/ 	.byte	0x03, 0x1b
        /*002e*/ 	.short	0x00ff


	//----- nvinfo : EIATTR_NUM_BARRIERS
	.align		4
        /*0030*/ 	.byte	0x02, 0x4c
        /*0032*/ 	.byte	0x01
	.zero		1


	//----- nvinfo : EIATTR_MERCURY_ISA_VERSION
	.align		4
        /*0034*/ 	.byte	0x03, 0x5f
        /*0036*/ 	.short	0x0000


	//----- nvinfo : EIATTR_COOP_GROUP_MASK_REGIDS
	.align		4
        /*0038*/ 	.byte	0x04, 0x29
        /*003a*/ 	.short	(.L_1936 - .L_1935)


	//   ....[0]....
.L_1935:
        /*003c*/ 	.word	0xffffffff


	//   ....[1]....
        /*0040*/ 	.word	0xffffffff


	//   ....[2]....
        /*0044*/ 	.word	0xffffffff


	//   ....[3]....
        /*0048*/ 	.word	0xffffffff


	//   ....[4]....
        /*004c*/ 	.word	0xffffffff


	//   ....[5]....
        /*0050*/ 	.word	0xffffffff


	//   ....[6]....
        /*0054*/ 	.word	0xffffffff


	//   ....[7]....
        /*0058*/ 	.word	0xffffffff


	//   ....[8]....
        /*005c*/ 	.word	0xffffffff


	//   ....[9]....
        /*0060*/ 	.word	0xffffffff


	//   ....[10]....
        /*0064*/ 	.word	0xffffffff


	//   ....[11]....
        /*0068*/ 	.word	0xffffffff


	//   ....[12]....
        /*006c*/ 	.word	0xffffffff


	//   ....[13]....
        /*0070*/ 	.word	0xffffffff


	//   ....[14]....
        /*0074*/ 	.word	0xffffffff


	//   ....[15]....
        /*0078*/ 	.word	0xffffffff


	//   ....[16]....
        /*007c*/ 	.word	0xffffffff


	//   ....[17]....
        /*0080*/ 	.word	0xffffffff


	//   ....[18]....
        /*0084*/ 	.word	0xffffffff


	//   ....[19]....
        /*0088*/ 	.word	0xffffffff


	//   ....[20]....
        /*008c*/ 	.word	0xffffffff


	//   ....[21]....
        /*0090*/ 	.word	0xffffffff


	//   ....[22]....
        /*0094*/ 	.word	0xffffffff


	//   ....[23]....
        /*0098*/ 	.word	0xffffffff


	//   ....[24]....
        /*009c*/ 	.word	0xffffffff


	//   ....[25]....
        /*00a0*/ 	.word	0xffffffff


	//   ....[26]....
        /*00a4*/ 	.word	0xffffffff


	//   ....[27]....
        /*00a8*/ 	.word	0xffffffff


	//----- nvinfo : EIATTR_COOP_GROUP_INSTR_OFFSETS
	.align		4
.L_1936:
        /*00ac*/ 	.byte	0x04, 0x28
        /*00ae*/ 	.short	(.L_1938 - .L_1937)


	//   ....[0]....
.L_1937:
        /*00b0*/ 	.word	0x000095c0


	//   ....[1]....
        /*00b4*/ 	.word	0x000095f0


	//   ....[2]....
        /*00b8*/ 	.word	0x00009620


	//   ....[3]....
        /*00bc*/ 	.word	0x00009640


	//   ....[4]....
        /*00c0*/ 	.word	0x00009660


	//   ....[5]....
        /*00c4*/ 	.word	0x000099a0


	//   ....[6]....
        /*00c8*/ 	.word	0x000099c0


	//   ....[7]....
        /*00cc*/ 	.word	0x000099e0


	//   ....[8]....
        /*00d0*/ 	.word	0x00009a00


	//   ....[9]....
        /*00d4*/ 	.word	0x00009a20


	//   ....[10]....
        /*00d8*/ 	.word	0x00009b50


	//   ....[11]....
        /*00dc*/ 	.word	0x00009bb0


	//   ....[12]....
        /*00e0*/ 	.word	0x00009be0


	//   ....[13]....
        /*00e4*/ 	.word	0x00009bf0


	//   ....[14]....
        /*00e8*/ 	.word	0x00009c70


	//   ....[15]....
        /*00ec*/ 	.word	0x00009cd0


	//   ....[16]....
        /*00f0*/ 	.word	0x00009d90


	//   ....[17]....
        /*00f4*/ 	.word	0x00009da0


	//   ....[18]....
        /*00f8*/ 	.word	0x0000a5a0


	//   ....[19]....
        /*00fc*/ 	.word	0x0000a610


	//   ....[20]....
        /*0100*/ 	.word	0x0000a670


	//   ....[21]....
        /*0104*/ 	.word	0x0000a6d0


	//   ....[22]....
        /*0108*/ 	.word	0x0000a730


	//   ....[23]....
        /*010c*/ 	.word	0x0000aac0


	//   ....[24]....
        /*0110*/ 	.word	0x0000ab20


	//   ....[25]....
        /*0114*/ 	.word	0x0000ab80


	//   ....[26]....
        /*0118*/ 	.word	0x0000abe0


	//   ....[27]....
        /*011c*/ 	.word	0x0000ac50


	//----- nvinfo : EIATTR_EXIT_INSTR_OFFSETS
	.align		4
.L_1938:
        /*0120*/ 	.byte	0x04, 0x1c
        /*0122*/ 	.short	(.L_1940 - .L_1939)


	//   ....[0]....
.L_1939:
        /*0124*/ 	.word	0x000008d0


	//   ....[1]....
        /*0128*/ 	.word	0x0000a550


	//----- nvinfo : EIATTR_MAX_THREADS
	.align		4
.L_1940:
        /*012c*/ 	.byte	0x04, 0x05
        /*012e*/ 	.short	(.L_1942 - .L_1941)
.L_1941:
        /*0130*/ 	.word	0x00000080
        /*0134*/ 	.word	0x00000001
        /*0138*/ 	.word	0x00000001


	//----- nvinfo : EIATTR_CRS_STACK_SIZE
	.align		4
.L_1942:
        /*013c*/ 	.byte	0x04, 0x1e
        /*013e*/ 	.short	(.L_1944 - .L_1943)
.L_1943:
        /*0140*/ 	.word	0x00000000
.L_1944:


//--------------------- .nv.info._ZN10layer_norm13ln_fwd_kernelINS_13Kernel_traitsIf13__nv_bfloat16S2_S2_fjLj3072ELj1ELj1ELj4ELj16ENS_18Kernel_traits_baseILj3072EfS2_S2_S2_fjLj128EEEEELb1ELb0ELb0ELb1EEEvNS_9FwdParamsE --------------------------
	.section	.nv.info._ZN10layer_norm13ln_fwd_kernelINS_13Kernel_traitsIf13__nv_bfloat16S2_S2_fjLj3072ELj1ELj1ELj4ELj16ENS_18Kernel_traits_baseILj3072EfS2_S2_S2_fjLj128EEEEELb1ELb0ELb0ELb1EEEvNS_9FwdParamsE,"",@"SHT_CUDA_INFO"
	.sectionflags	@""
	.align	4


	//----- nvinfo : EIATTR_CUDA_API_VERSION
	.align		4
        /*0000*/ 	.byte	0x04, 0x37
        /*0002*/ 	.short	(.L_1946 - .L_1945)
.L_1945:
        /*0004*/ 	.word	0x00000082


	//----- nvinfo : EIATTR_SW2861232_WAR
	.align		4
.L_1946:
        /*0008*/ 	.byte	0x01, 0x35
	.zero		2


	//----- nvinfo : EIATTR_PARAM_CBANK
	.align		4
        /*000c*/ 	.byte	0x04, 0x0a
        /*000e*/ 	.short	(.L_1948 - .L_1947)
	.align		4
.L_1947:
        /*0010*/ 	.word	index@(.nv.constant0._ZN10layer_norm13ln_fwd_kernelINS_13Kernel_traitsIf13__nv_bfloat16S2_S2_fjLj3072ELj1ELj1ELj4ELj16ENS_18Kernel_traits_baseILj3072EfS2_S2_S2_fjLj128EEEEELb1ELb0ELb0ELb1EEEvNS_9FwdParamsE)
        /*0014*/ 	.short	0x0160
        /*0016*/ 	.short	0x00e8


	//----- nvinfo : EIATTR_CBANK_PARAM_SIZE
	.align		4
.L_1948:
        /*0018*/ 	.byte	0x03, 0x19
        /*001a*/ 	.short	0x00e8


	//----- nvinfo : EIATTR_KPARAM_INFO
	.align		4
        /*001c*/ 	.byte	0x04, 0x17
        /*001e*/ 	.short	(.L_1950 - .L_1949)
.L_1949:
        /*0020*/ 	.word	0x00000000
        /*0024*/ 	.short	0x0000
        /*0026*/ 	.short	0x0000
        /*0028*/ 	.byte	0x00, 0xf0, 0xa1, 0x03


	//----- nvinfo : EIATTR_MAXREG_COUNT
	.align		4
.L_1950:
        /*002c*/ 	.byte	0x03, 0x1b
        /*002e*/ 	.short	0x00ff


	//----- nvinfo : EIATTR_NUM_BARRIERS
	.align		4
        /*0030*/ 	.byte	0x02, 0x4c
        /*0032*/ 	.byte	0x01
	.zero		1


	//----- nvinfo : EIATTR_MERCURY_ISA_VERSION
	.align		4
        /*0034*/ 	.byte	0x03, 0x5f
        /*0036*/ 	.short	0x0000


	//----- nvinfo : EIATTR_COOP_GROUP_MASK_REGIDS
	.align		4
        /*0038*/ 	.byte	0x04, 0x29
        /*003a*/ 	.short	(.L_1952 - .L_1951)


	//   ....[0]....
.L_1951:
        /*003c*/ 	.word	0xffffffff


	//   ....[1]....
        /*0040*/ 	.word	0xffffffff


	//   ....[2]....
        /*0044*/ 	.word	0xffffffff


	//   ....[3]....
        /*0048*/ 	.word	0xffffffff


	//   ....[4]....
        /*004c*/ 	.word	0xffffffff


	//   ....[5]....
        /*0050*/ 	.word	0xffffffff


	//   ....[6]....
        /*0054*/ 	.word	0xffffffff


	//   ....[7]....
        /*0058*/ 	.word	0xffffffff


	//   ....[8]....
        /*005c*/ 	.word	0xffffffff


	//   ....[9]....
        /*0060*/ 	.word	0xffffffff


	//   ....[10]....
        /*0064*/ 	.word	0xffffffff


	//   ....[11]....
        /*0068*/ 	.word	0xffffffff


	//   ....[12]....
        /*006c*/ 	.word	0xffffffff


	//   ....[13]....
        /*0070*/ 	.word	0xffffffff


	//   ....[14]....
        /*0074*/ 	.word	0xffffffff


	//   ....[15]....
        /*0078*/ 	.word	0xffffffff


	//   ....[16]....
        /*007c*/ 	.word	0xffffffff


	//   ....[17]....
        /*0080*/ 	.word	0xffffffff


	//   ....[18]....
        /*0084*/ 	.word	0xffffffff


	//   ....[19]....
        /*0088*/ 	.word	0xffffffff


	//   ....[20]....
        /*008c*/ 	.word	0xffffffff


	//   ....[21]....
        /*0090*/ 	.word	0xffffffff


	//   ....[22]....
        /*0094*/ 	.word	0xffffffff


	//   ....[23]....
        /*0098*/ 	.word	0xffffffff


	//   ....[24]....
        /*009c*/ 	.word	0xffffffff


	//   ....[25]....
        /*00a0*/ 	.word	0xffffffff


	//   ....[26]....
        /*00a4*/ 	.word	0xffffffff


	//   ....[27]....
        /*00a8*/ 	.word	0xffffffff


	//----- nvinfo : EIATTR_COOP_GROUP_INSTR_OFFSETS
	.align		4
.L_1952:
        /*00ac*/ 	.byte	0x04, 0x28
        /*00ae*/ 	.short	(.L_1954 - .L_1953)


	//   ....[0]....
.L_1953:
        /*00b0*/ 	.word	0x00008de0


	//   ....[1]....
        /*00b4*/ 	.word	0x00008e10


	//   ....[2]....
        /*00b8*/ 	.word	0x00008e30


	//   ....[3]....
        /*00bc*/ 	.word	0x00008e50


	//   ....[4]....
        /*00c0*/ 	.word	0x00008e70


	//   ....[5]....
        /*00c4*/ 	.word	0x000091a0


	//   ....[6]....
        /*00c8*/ 	.word	0x000091c0


	//   ....[7]....
        /*00cc*/ 	.word	0x000091e0


	//   ....[8]....
        /*00d0*/ 	.word	0x00009200


	//   ....[9]....
        /*00d4*/ 	.word	0x00009220


	//   ....[10]....
        /*00d8*/ 	.word	0x00009330


	//   ....[11]....
        /*00dc*/ 	.word	0x00009380


	//   ....[12]....
        /*00e0*/ 	.word	0x000093b0


	//   ....[13]....
        /*00e4*/ 	.word	0x000093c0


	//   ....[14]....
        /*00e8*/ 	.word	0x00009440


	//   ....[15]....
        /*00ec*/ 	.word	0x000094a0


	//   ....[16]....
        /*00f0*/ 	.word	0x00009540


	//   ....[17]....
        /*00f4*/ 	.word	0x00009570


	//   ....[18]....
        /*00f8*/ 	.word	0x00009cc0


	//   ....[19]....
        /*00fc*/ 	.word	0x00009d30


	//   ....[20]....
        /*0100*/ 	.word	0x00009d90


	//   ....[21]....
        /*0104*/ 	.word	0x00009df0


	//   ....[22]....
        /*0108*/ 	.word	0x00009e50


	//   ....[23]....
        /*010c*/ 	.word	0x0000a1c0


	//   ....[24]....
        /*0110*/ 	.word	0x0000a220


	//   ....[25]....
        /*0114*/ 	.word	0x0000a280


	//   ....[26]....
        /*0118*/ 	.word	0x0000a2e0


	//   ....[27]....
        /*011c*/ 	.word	0x0000a340


	//----- nvinfo : EIATTR_EXIT_INSTR_OFFSETS
	.align		4
.L_1954:
        /*0120*/ 	.byte	0x04, 0x1c
        /*0122*/ 	.short	(.L_1956 - .L_1955)


	//   ....[0]....
.L_1955:
        /*0124*/ 	.word	0x00000640


	//   ....[1]....
        /*0128*/ 	.word	0x00009c70


	//----- nvinfo : EIATTR_MAX_THREADS
	.align		4
.L_1956:
        /*012c*/ 	.byte	0x04, 0x05
        /*012e*/ 	.short	(.L_1958 - .L_1957)
.L_1957:
        /*0130*/ 	.word	0x00000080
        /*0134*/ 	.word	0x00000001
        /*0138*/ 	.word	0x00000001


	//----- nvinfo : EIATTR_CRS_STACK_SIZE
	.align		4
.L_1958:
        /*013c*/ 	.byte	0x04, 0x1e
        /*013e*/ 	.short	(.L_1960 - .L_1959)
.L_1959:
        /*0140*/ 	.word	0x00000000
.L_1960:


//--------------------- .nv.info._ZN10layer_norm13ln_fwd_kernelINS_13Kernel_traitsIf13__nv_bfloat16S2_S2_fjLj3072ELj1ELj1ELj4ELj16ENS_18Kernel_traits_baseILj3072EfS2_S2_S2_fjLj128EEEEELb1ELb0ELb1ELb0EEEvNS_9FwdParamsE --------------------------
	.section	.nv.info._ZN10layer_norm13ln_fwd_kernelINS_13Kernel_traitsIf13__nv_bfloat16S2_S2_fjLj3072ELj1ELj1ELj4ELj16ENS_18Kernel_traits_baseILj3072EfS2_S2_S2_fjLj128EEEEELb1ELb0ELb1ELb0EEEvNS_9FwdParamsE,"",@"SHT_CUDA_INFO"
	.sectionflags	@""
	.align	4


	//----- nvinfo : EIATTR_CUDA_API_VERSION
	.align		4
        /*0000*/ 	.byte	0x04, 0x37
        /*0002*/ 	.short	(.L_1962 - .L_1961)
.L_1961:
        /*0004*/ 	.word	0x00000082


	//----- nvinfo : EIATTR_SW2861232_WAR
	.align		4
.L_1962:
        /*0008*/ 	.byte	0x01, 0x35
	.zero		2


	//----- nvinfo : EIATTR_PARAM_CBANK
	.align		4
        /*000c*/ 	.byte	0x04, 0x0a
        /*000e*/ 	.short	(.L_1964 - .L_1963)
	.align		4
.L_1963:
        /*0010*/ 	.word	index@(.nv.constant0._ZN10layer_norm13ln_fwd_kernelINS_13Kernel_traitsIf13__nv_bfloat16S2_S2_fjLj3072ELj1ELj1ELj4ELj16ENS_18Kernel_traits_baseILj3072EfS2_S2_S2_fjLj128EEEEELb1ELb0ELb1ELb0EEEvNS_9FwdParamsE)
        /*0014*/ 	.short	0x0160
        /*0016*/ 	.short	0x00e8


	//----- nvinfo : EIATTR_CBANK_PARAM_SIZE
	.align		4
.L_1964:
        /*0018*/ 	.byte	0x03, 0x19
        /*001a*/ 	.short	0x00e8


	//----- nvinfo : EIATTR_KPARAM_INFO
	.align		4
        /*001c*/ 	.byte	0x04, 0x17
        /*001e*/ 	.short	(.L_1966 - .L_1965)
.L_1965:
        /*0020*/ 	.word	0x00000000
        /*0024*/ 	.short	0x0000
        /*0026*/ 	.short	0x0000
        /*0028*/ 	.byte	0x00, 0xf0, 0xa1, 0x03


	//----- nvinfo : EIATTR_MAXREG_COUNT
	.align		4
.L_1966:
        /*002c*/ 	.byte	0x03, 0x1b
        /*002e*/ 	.short	0x00ff


	//----- nvinfo : EIATTR_NUM_BARRIERS
	.align		4
        /*0030*/ 	.byte	0x02, 0x4c
        /*0032*/ 	.byte	0x01
	.zero		1


	//----- nvinfo : EIATTR_MERCURY_ISA_VERSION
	.align		4
        /*0034*/ 	.byte	0x03, 0x5f
        /*0036*/ 	.short	0x0000


	//----- nvinfo : EIATTR_COOP_GROUP_MASK_REGIDS
	.align		4
        /*0038*/ 	.byte	0x04, 0x29
        /*003a*/ 	.short	(.L_1968 - .L_1967)


	//   ....[0]....
.L_1967:
        /*003c*/ 	.word	0xffffffff


	//   ....[1]....
        /*0040*/ 	.word	0xffffffff


	//   ....[2]....
        /*0044*/ 	.word	0xffffffff


	//   ....[3]....
        /*0048*/ 	.word	0xffffffff


	//   ....[4]....
        /*004c*/ 	.word	0xffffffff


	//   ....[5]....
        /*0050*/ 	.word	0xffffffff


	//   ....[6]....
        /*0054*/ 	.word	0xffffffff


	//   ....[7]....
        /*0058*/ 	.word	0xffffffff


	//   ....[8]....
        /*005c*/ 	.word	0xffffffff


	//   ....[9]....
        /*0060*/ 	.word	0xffffffff


	//   ....[10]....
        /*0064*/ 	.word	0xffffffff


	//   ....[11]....
        /*0068*/ 	.word	0xffffffff


	//   ....[12]....
        /*006c*/ 	.word	0xffffffff


	//   ....[13]....
        /*0070*/ 	.word	0xffffffff


	//   ....[14]....
        /*0074*/ 	.word	0xffffffff


	//   ....[15]....
        /*0078*/ 	.word	0xffffffff


	//   ....[16]....
        /*007c*/ 	.word	0xffffffff


	//   ....[17]....
        /*0080*/ 	.word	0xffffffff


	//   ....[18]....
        /*0084*/ 	.word	0xffffffff


	//   ....[19]....
        /*0088*/ 	.word	0xffffffff


	//   ....[20]....
        /*008c*/ 	.word	0xffffffff


	//   ....[21]....
        /*0090*/ 	.word	0xffffffff


	//   ....[22]....
        /*0094*/ 	.word	0xffffffff


	//   ....[23]....
        /*0098*/ 	.word	0xffffffff


	//   ....[24]....
        /*009c*/ 	.word	0xffffffff


	//   ....[25]....
        /*00a0*/ 	.word	0xffffffff


	//   ....[26]....
        /*00a4*/ 	.word	0xffffffff


	//   ....[27]....
        /*00a8*/ 	.word	0xffffffff


	//----- nvinfo : EIATTR_COOP_GROUP_INSTR_OFFSETS
	.align		4
.L_1968:
        /*00ac*/ 	.byte	0x04, 0x28
        /*00ae*/ 	.short	(.L_1970 - .L_1969)


	//   ....[0]....
.L_1969:
        /*00b0*/ 	.word	0x0000a340


	//   ....[1]....
        /*00b4*/ 	.word	0x0000a370


	//   ....[2]....
        /*00b8*/ 	.word	0x0000a390


	//   ....[3]....
        /*00bc*/ 	.word	0x0000a3b0


	//   ....[4]....
        /*00c0*/ 	.word	0x0000a3d0


	//   ....[5]....
        /*00c4*/ 	.word	0x0000a710


	//   ....[6]....
        /*00c8*/ 	.word	0x0000a730


	//   ....[7]....
        /*00cc*/ 	.word	0x0000a750


	//   ....[8]....
        /*00d0*/ 	.word	0x0000a770


	//   ....[9]....
        /*00d4*/ 	.word	0x0000a790


	//   ....[10]....
        /*00d8*/ 	.word	0x0000a8b0


	//   ....[11]....
        /*00dc*/ 	.word	0x0000a900


	//   ....[12]....
        /*00e0*/ 	.word	0x0000a940


	//   ....[13]....
        /*00e4*/ 	.word	0x0000a950


	//   ....[14]....
        /*00e8*/ 	.word	0x0000aa10


	//   ....[15]....
        /*00ec*/ 	.word	0x0000aa30


	//   ....[16]....
        /*00f0*/ 	.word	0x0000aac0


	//   ....[17]....
        /*00f4*/ 	.word	0x0000ab00


	//   ....[18]....
        /*00f8*/ 	.word	0x0000b380


	//   ....[19]....
        /*00fc*/ 	.word	0x0000b3f0


	//   ....[20]....
        /*0100*/ 	.word	0x0000b450


	//   ....[21]....
        /*0104*/ 	.word	0x0000b4b0


	//   ....[22]....
        /*0108*/ 	.word	0x0000b510


	//   ....[23]....
        /*010c*/ 	.word	0x0000b890


	//   ....[24]....
        /*0110*/ 	.word	0x0000b8f0


	//   ....[25]....
        /*0114*/ 	.word	0x0000b950


	//   ....[26]....
        /*0118*/ 	.word	0x0000b9b0


	//   ....[27]....
        /*011c*/ 	.word	0x0000ba20


	//----- nvinfo : EIATTR_EXIT_INSTR_OFFSETS
	.align		4
.L_1970:
        /*0120*/ 	.byte	0x04, 0x1c
        /*0122*/ 	.short	(.L_1972 - .L_1971)


	//   ....[0]....
.L_1971:
        /*0124*/ 	.word	0x000008c0


	//   ....[1]....
        /*0128*/ 	.word	0x0000b320


	//----- nvinfo : EIATTR_MAX_THREADS
	.align		4
.L_1972:
        /*012c*/ 	.byte	0x04, 0x05
        /*012e*/ 	.short	(.L_1974 - .L_1973)
.L_1973:
        /*0130*/ 	.word	0x00000080
        /*0134*/ 	.word	0x00000001
        /*0138*/ 	.word	0x00000001


	//----- nvinfo : EIATTR_CRS_STACK_SIZE
	.align		4
.L_1974:
        /*013c*/ 	.byte	0x04, 0x1e
        /*013e*/ 	.short	(.L_1976 - .L_1975)
.L_1975:
        /*0140*/ 	.word	0x00000000
.L_1976:


//--------------------- .nv.info._ZN10layer_norm13ln_fwd_kernelINS_13Kernel_traitsIf13__nv_bfloat16S2_S2_fjLj3072ELj1ELj1ELj4ELj16ENS_18Kernel_traits_baseILj3072EfS2_S2_S2_fjLj128EEEEELb1ELb0ELb1ELb1EEEvNS_9FwdParamsE --------------------------
	.section	.nv.info._ZN10layer_norm13ln_fwd_kernelINS_13Kernel_traitsIf13__nv_bfloat16S2_S2_fjLj3072ELj1ELj1ELj4ELj16ENS_18Kernel_traits_baseILj3072EfS2_S2_S2_fjLj128EEEEELb1ELb0ELb1ELb1EEEvNS_9FwdParamsE,"",@"SHT_CUDA_INFO"
	.sectionflags	@""
	.align	4


	//----- nvinfo : EIATTR_CUDA_API_VERSION
	.align		4
        /*0000*/ 	.byte	0x04, 0x37
        /*0002*/ 	.short	(.L_1978 - .L_1977)
.L_1977:
        /*0004*/ 	.word	0x00000082


	//----- nvinfo : EIATTR_SW2861232_WAR
	.align		4
.L_1978:
        /*0008*/ 	.byte	0x01, 0x35
	.zero		2


	//----- nvinfo : EIATTR_PARAM_CBANK
	.align		4
        /*000c*/ 	.byte	0x04, 0x0a
        /*000e*/ 	.short	(.L_1980 - .L_1979)
	.align		4
.L_1979:
        /*0010*/ 	.word	index@(.nv.constant0._ZN10layer_norm13ln_fwd_kernelINS_13Kernel_traitsIf13__nv_bfloat16S2_S2_fjLj3072ELj1ELj1ELj4ELj16ENS_18Kernel_traits_baseILj3072EfS2_S2_S2_fjLj128EEEEELb1ELb0ELb1ELb1EEEvNS_9FwdParamsE)
        /*0014*/ 	.short	0x0160
        /*0016*/ 	.short	0x00e8


	//----- nvinfo : EIATTR_CBANK_PARAM_SIZE
	.align		4
.L_1980:
        /*0018*/ 	.byte	0x03, 0x19
        /*001a*/ 	.short	0x00e8


	//----- nvinfo : EIATTR_KPARAM_INFO
	.align		4
        /*001c*/ 	.byte	0x04, 0x17
        /*001e*/ 	.short	(.L_1982 - .L_1981)
.L_1981:
        /*0020*/ 	.word	0x00000000
        /*0024*/ 	.short	0x0000
        /*0026*/ 	.short	0x0000
        /*0028*/ 	.byte	0x00, 0xf0, 0xa1, 0x03


	//----- nvinfo : EIATTR_MAXREG_COUNT
	.align		4
.L_1982:
        /*002c*/ 	.byte	0x03, 0x1b
        /*002e*/ 	.short	0x00ff


	//----- nvinfo : EIATTR_NUM_BARRIERS
	.align		4
        /*0030*/ 	.byte	0x02, 0x4c
        /*0032*/ 	.byte	0x01
	.zero		1


	//----- nvinfo : EIATTR_MERCURY_ISA_VERSION
	.align		4
        /*0034*/ 	.byte	0x03, 0x5f
        /*0036*/ 	.short	0x0000


	//----- nvinfo : EIATTR_COOP_GROUP_MASK_REGIDS
	.align		4
        /*0038*/ 	.byte	0x04, 0x29
        /*003a*/ 	.short	(.L_1984 - .L_1983)


	//   ....[0]....
.L_1983:
        /*003c*/ 	.word	0xffffffff


	//   ....[1]....
        /*0040*/ 	.word	0xffffffff


	//   ....[2]....
        /*0044*/ 	.word	0xffffffff


	//   ....[3]....
        /*0048*/ 	.word	0xffffffff


	//   ....[4]....
        /*004c*/ 	.word	0xffffffff


	//   ....[5]....
        /*0050*/ 	.word	0xffffffff


	//   ....[6]....
        /*0054*/ 	.word	0xffffffff


	//   ....[7]....
        /*0058*/ 	.word	0xffffffff


	//   ....[8]....
        /*005c*/ 	.word	0xffffffff


	//   ....[9]....
        /*0060*/ 	.word	0xffffffff


	//   ....[10]....
        /*0064*/ 	.word	0xffffffff


	//   ....[11]....
        /*0068*/ 	.word	0xffffffff


	//   ....[12]....
        /*006c*/ 	.word	0xffffffff


	//   ....[13]....
        /*0070*/ 	.word	0xffffffff


	//   ....[14]....
        /*0074*/ 	.word	0xffffffff


	//   ....[15]....
        /*0078*/ 	.word	0xffffffff


	//   ....[16]....
        /*007c*/ 	.word	0xffffffff


	//   ....[17]....
        /*0080*/ 	.word	0xffffffff


	//   ....[18]....
        /*0084*/ 	.word	0xffffffff


	//   ....[19]....
        /*0088*/ 	.word	0xffffffff


	//   ....[20]....
        /*008c*/ 	.word	0xffffffff


	//   ....[21]....
        /*0090*/ 	.word	0xffffffff


	//   ....[22]....
        /*0094*/ 	.word	0xffffffff


	//   ....[23]....
        /*0098*/ 	.word	0xffffffff


	//   ....[24]....
        /*009c*/ 	.word	0xffffffff


	//   ....[25]....
        /*00a0*/ 	.word	0xffffffff


	//   ....[26]....
        /*00a4*/ 	.word	0xffffffff


	//   ....[27]....
        /*00a8*/ 	.word	0xffffffff


	//----- nvinfo : EIATTR_COOP_GROUP_INSTR_OFFSETS
	.align		4
.L_1984:
        /*00ac*/ 	.byte	0x04, 0x28
        /*00ae*/ 	.short	(.L_1986 - .L_1985)


	//   ....[0]....
.L_1985:
        /*00b0*/ 	.word	0x0000a300


	//   ....[1]....
        /*00b4*/ 	.word	0x0000a330


	//   ....[2]....
        /*00b8*/ 	.word	0x0000a350


	//   ....[3]....
        /*00bc*/ 	.word	0x0000a370


	//   ....[4]....
        /*00c0*/ 	.word	0x0000a390


	//   ....[5]....
        /*00c4*/ 	.word	0x0000a6c0


	//   ....[6]....
        /*00c8*/ 	.word	0x0000a6e0


	//   ....[7]....
        /*00cc*/ 	.word	0x0000a700


	//   ....[8]....
        /*00d0*/ 	.word	0x0000a720


	//   ....[9]....
        /*00d4*/ 	.word	0x0000a740


	//   ....[10]....
        /*00d8*/ 	.word	0x0000a850


	//   ....[11]....
        /*00dc*/ 	.word	0x0000a8b0


	//   ....[12]....
        /*00e0*/ 	.word	0x0000a8e0


	//   ....[13]....
        /*00e4*/ 	.word	0x0000a8f0


	//   ....[14]....
        /*00e8*/ 	.word	0x0000a990


	//   ....[15]....
        /*00ec*/ 	.word	0x0000a9d0


	//   ....[16]....
        /*00f0*/ 	.word	0x0000aa70


	//   ....[17]....
        /*00f4*/ 	.word	0x0000aaa0


	//   ....[18]....
        /*00f8*/ 	.word	0x0000b270


	//   ....[19]....
        /*00fc*/ 	.word	0x0000b2e0


	//   ....[20]....
        /*0100*/ 	.word	0x0000b340


	//   ....[21]....
        /*0104*/ 	.word	0x0000b3a0


	//   ....[22]....
        /*0108*/ 	.word	0x0000b400


	//   ....[23]....
        /*010c*/ 	.word	0x0000b770


	//   ....[24]....
        /*0110*/ 	.word	0x0000b7d0


	//   ....[25]....
        /*0114*/ 	.word	0x0000b830


	//   ....[26]....
        /*0118*/ 	.word	0x0000b890


	//   ....[27]....
        /*011c*/ 	.word	0x0000b8f0


	//----- nvinfo : EIATTR_EXIT_INSTR_OFFSETS
	.align		4
.L_1986:
        /*0120*/ 	.byte	0x04, 0x1c
        /*0122*/ 	.short	(.L_1988 - .L_1987)


	//   ....[0]....
.L_1987:
        /*0124*/ 	.word	0x00000660


	//   ....[1]....
        /*0128*/ 	.word	0x0000b220


	//----- nvinfo : EIATTR_MAX_THREADS
	.align		4
.L_1988:
        /*012c*/ 	.byte	0x04, 0x05
        /*012e*/ 	.short	(.L_1990 - .L_1989)
.L_1989:
        /*0130*/ 	.word	0x00000080
        /*0134*/ 	.word	0x00000001
        /*0138*/ 	.word	0x00000001


	//----- nvinfo : EIATTR_CRS_STACK_SIZE
	.align		4
.L_1990:
        /*013c*/ 	.byte	0x04, 0x1e
        /*013e*/ 	.short	(.L_1992 - .L_1991)
.L_1991:
        /*0140*/ 	.word	0x00000000
.L_1992:


//--------------------- .nv.info._ZN10layer_norm13ln_fwd_kernelINS_13Kernel_traitsIf13__nv_bfloat16S2_S2_fjLj3072ELj1ELj1ELj4ELj16ENS_18Kernel_traits_baseILj3072EfS2_S2_S2_fjLj128EEEEELb1ELb1ELb0ELb0EEEvNS_9FwdParamsE --------------------------
	.section	.nv.info._ZN10layer_norm13ln_fwd_kernelINS_13Kernel_traitsIf13__nv_bfloat16S2_S2_fjLj3072ELj1ELj1ELj4ELj16ENS_18Kernel_traits_baseILj3072EfS2_S2_S2_fjLj128EEEEELb1ELb1ELb0ELb0EEEvNS_9FwdParamsE,"",@"SHT_CUDA_INFO"
	.sectionflags	@""
	.align	4


	//----- nvinfo : EIATTR_CUDA_API_VERSION
	.align		4
        /*0000*/ 	.byte	0x04, 0x37
        /*0002*/ 	.short	(.L_1994 - .L_1993)
.L_1993:
        /*0004*/ 	.word	0x00000082


	//----- nvinfo : EIATTR_SW2861232_WAR
	.align		4
.L_1994:
        /*0008*/ 	.byte	0x01, 0x35
	.zero		2


	//----- nvinfo : EIATTR_PARAM_CBANK
	.align		4
        /*000c*/ 	.byte	0x04, 0x0a
        /*000e*/ 	.short	(.L_1996 - .L_1995)
	.align		4
.L_1995:
        /*0010*/ 	.word	index@(.nv.constant0._ZN10layer_norm13ln_fwd_kernelINS_13Kernel_traitsIf13__nv_bfloat16S2_S2_fjLj3072ELj1ELj1ELj4ELj16ENS_18Kernel_traits_baseILj3072EfS2_S2_S2_fjLj128EEEEELb1ELb1ELb0ELb0EEEvNS_9FwdParamsE)
        /*0014*/ 	.short	0x0160
        /*0016*/ 	.short	0x00e8


	//----- nvinfo : EIATTR_CBANK_PARAM_SIZE
	.align		4
.L_1996:
        /*0018*/ 	.byte	0x03, 0x19
        /*001a*/ 	.short	0x00e8


	//----- nvinfo : EIATTR_KPARAM_INFO
	.align		4
        /*001c*/ 	.byte	0x04, 0x17
        /*001e*/ 	.short	(.L_1998 - .L_1997)
.L_1997:
        /*0020*/ 	.word	0x00000000
        /*0024*/ 	.short	0x0000
        /*0026*/ 	.short	0x0000
        /*0028*/ 	.byte	0x00, 0xf0, 0xa1, 0x03


	//----- nvinfo : EIATTR_MAXREG_COUNT
	.align		4
.L_1998:
        /*002c*/ 	.byte	0x03, 0x1b
        /*002e*/ 	.short	0x00ff


	//----- nvinfo : EIATTR_NUM_BARRIERS
	.align		4
        /*0030*/ 	.byte	0x02, 0x4c
        /*0032*/ 	.byte	0x01
	.zero		1


	//----- nvinfo : EIATTR_MERCURY_ISA_VERSION
	.align		4
        /*0034*/ 	.byte	0x03, 0x5f
        /*0036*/ 	.short	0x0000


	//----- nvinfo : EIATTR_COOP_GROUP_MASK_REGIDS
	.align		4
        /*0038*/ 	.byte	0x04, 0x29
        /*003a*/ 	.short	(.L_2000 - .L_1999)


	//   ....[0]....
.L_1999:
        /*003c*/ 	.word	0xffffffff


	//   ....[1]....
        /*0040*/ 	.word	0xffffffff


	//   ....[2]....
        /*0044*/ 	.word	0xffffffff


	//   ....[3]....
        /*0048*/ 	.word	0xffffffff


	//   ....[4]....
        /*004c*/ 	.word	0xffffffff


	//   ....[5]....
        /*0050*/ 	.word	0xffffffff


	//   ....[6]....
        /*0054*/ 	.word	0xffffffff


	//   ....[7]....
        /*0058*/ 	.word	0xffffffff


	//   ....[8]....
        /*005c*/ 	.word	0xffffffff


	//   ....[9]....
        /*0060*/ 	.word	0xffffffff


	//   ....[10]....
        /*0064*/ 	.word	0xffffffff


	//   ....[11]....
        /*0068*/ 	.word	0xffffffff


	//   ....[12]....
        /*006c*/ 	.word	0xffffffff


	//   ....[13]....
        /*0070*/ 	.word	0xffffffff


	//   ....[14]....
        /*0074*/ 	.word	0xffffffff


	//   ....[15]....
        /*0078*/ 	.word	0xffffffff


	//   ....[16]....
        /*007c*/ 	.word	0xffffffff


	//   ....[17]....
        /*0080*/ 	.word	0xffffffff


	//   ....[18]....
        /*0084*/ 	.word	0xffffffff


	//   ....[19]....
        /*0088*/ 	.word	0xffffffff


	//   ....[20]....
        /*008c*/ 	.word	0xffffffff


	//   ....[21]....
        /*0090*/ 	.word	0xffffffff


	//   ....[22]....
        /*0094*/ 	.word	0xffffffff


	//   ....[23]....
        /*0098*/ 	.word	0xffffffff


	//   ....[24]....
        /*009c*/ 	.word	0xffffffff


	//   ....[25]....
        /*00a0*/ 	.word	0xffffffff


	//   ....[26]....
        /*00a4*/ 	.word	0xffffffff


	//   ....[27]....
        /*00a8*/ 	.word	0xffffffff


	//----- nvinfo : EIATTR_COOP_GROUP_INSTR_OFFSETS
	.align		4
.L_2000:
        /*00ac*/ 	.byte	0x04, 0x28
        /*00ae*/ 	.short	(.L_2002 - .L_2001)


	//   ....[0]....
.L_2001:
        /*00b0*/ 	.word	0x00009800


	//   ....[1]....
        /*00b4*/ 	.word	0x00009830


	//   ....[2]....
        /*00b8*/ 	.word	0x00009860


	//   ....[3]....
        /*00bc*/ 	.word	0x00009880


	//   ....[4]....
        /*00c0*/ 	.word	0x000098a0


	//   ....[5]....
        /*00c4*/ 	.word	0x00009be0


	//   ....[6]....
        /*00c8*/ 	.word	0x00009c00


	//   ....[7]....
        /*00cc*/ 	.word	0x00009c20


	//   ....[8]....
        /*00d0*/ 	.word	0x00009c40


	//   ....[9]....
        /*00d4*/ 	.word	0x00009c60


	//   ....[10]....
        /*00d8*/ 	.word	0x00009db0


	//   ....[11]....
        /*00dc*/ 	.word	0x00009de0


	//   ....[12]....
        /*00e0*/ 	.word	0x00009e60


	//   ....[13]....
        /*00e4*/ 	.word	0x00009e70


	//   ....[14]....
        /*00e8*/ 	.word	0x00009ee0


	//   ....[15]....
        /*00ec*/ 	.word	0x00009f50


	//   ....[16]....
        /*00f0*/ 	.word	0x00009fa0


	//   ....[17]....
        /*00f4*/ 	.word	0x00009fd0


	//   ....[18]....
        /*00f8*/ 	.word	0x0000a7f0


	//   ....[19]....
        /*00fc*/ 	.word	0x0000a850


	//   ....[20]....
        /*0100*/ 	.word	0x0000a8b0


	//   ....[21]....
        /*0104*/ 	.word	0x0000a910


	//   ....[22]....
        /*0108*/ 	.word	0x0000a970


	//   ....[23]....
        /*010c*/ 	.word	0x0000ad00


	//   ....[24]....
        /*0110*/ 	.word	0x0000ad60


	//   ....[25]....
        /*0114*/ 	.word	0x0000adc0


	//   ....[26]....
        /*0118*/ 	.word	0x0000ae20


	//   ....[27]....
        /*011c*/ 	.word	0x0000ae90


	//----- nvinfo : EIATTR_EXIT_INSTR_OFFSETS
	.align		4
.L_2002:
        /*0120*/ 	.byte	0x04, 0x1c
        /*0122*/ 	.short	(.L_2004 - .L_2003)


	//   ....[0]....
.L_2003:
        /*0124*/ 	.word	0x00000990


	//   ....[1]....
        /*0128*/ 	.word	0x0000a790


	//----- nvinfo : EIATTR_MAX_THREADS
	.align		4
.L_2004:
        /*012c*/ 	.byte	0x04, 0x05
        /*012e*/ 	.short	(.L_2006 - .L_2005)
.L_2005:
        /*0130*/ 	.word	0x00000080
        /*0134*/ 	.word	0x00000001
        /*0138*/ 	.word	0x00000001


	//----- nvinfo : EIATTR_CRS_STACK_SIZE
	.align		4
.L_2006:
        /*013c*/ 	.byte	0x04, 0x1e
        /*013e*/ 	.short	(.L_2008 - .L_2007)
.L_2007:
        /*0140*/ 	.word	0x00000000
.L_2008:


//--------------------- .nv.info._ZN10layer_norm13ln_fwd_kernelINS_13Kernel_traitsIf13__nv_bfloat16S2_S2_fjLj3072ELj1ELj1ELj4ELj16ENS_18Kernel_traits_baseILj3072EfS2_S2_S2_fjLj128EEEEELb1ELb1ELb0ELb1EEEvNS_9FwdParamsE --------------------------
	.section	.nv.info._ZN10layer_norm13ln_fwd_kernelINS_13Kernel_traitsIf13__nv_bfloat16S2_S2_fjLj3072ELj1ELj1ELj4ELj16ENS_18Kernel_traits_baseILj3072EfS2_S2_S2_fjLj128EEEEELb1ELb1ELb0ELb1EEEvNS_9FwdParamsE,"",@"SHT_CUDA_INFO"
	.sectionflags	@""
	.align	4


	//----- nvinfo : EIATTR_CUDA_API_VERSION
	.align		4
        /*0000*/ 	.byte	0x04, 0x37
        /*0002*/ 	.short	(.L_2010 - .L_2009)
.L_2009:
        /*0004*/ 	.word	0x00000082


	//----- nvinfo : EIATTR_SW2861232_WAR
	.align		4
.L_2010:
        /*0008*/ 	.byte	0x01, 0x35
	.zero		2


	//----- nvinfo : EIATTR_PARAM_CBANK
	.align		4
        /*000c*/ 	.byte	0x04, 0x0a
        /*000e*/ 	.short	(.L_2012 - .L_2011)
	.align		4
.L_2011:
        /*0010*/ 	.word	index@(.nv.constant0._ZN10layer_norm13ln_fwd_kernelINS_13Kernel_traitsIf13__nv_bfloat16S2_S2_fjLj3072ELj1ELj1ELj4ELj16ENS_18Kernel_traits_baseILj3072EfS2_S2_S2_fjLj128EEEEELb1ELb1ELb0ELb1EEEvNS_9FwdParamsE)
        /*0014*/ 	.short	0x0160
        /*0016*/ 	.short	0x00e8


	//----- nvinfo : EIATTR_CBANK_PARAM_SIZE
	.align		4
.L_2012:
        /*0018*/ 	.byte	0x03, 0x19
        /*001a*/ 	.short	0x00e8


	//----- nvinfo : EIATTR_KPARAM_INFO
	.align		4
        /*001c*/ 	.byte	0x04, 0x17
        /*001e*/ 	.short	(.L_2014 - .L_2013)
.L_2013:
        /*0020*/ 	.word	0x00000000
        /*0024*/ 	.short	0x0000
        /*0026*/ 	.short	0x0000
        /*0028*/ 	.byte	0x00, 0xf0, 0xa1, 0x03


	//----- nvinfo : EIATTR_MAXREG_COUNT
	.align		4
.L_2014:
        /*002c*/ 	.byte	0x03, 0x1b
        /*002e*/ 	.short	0x00ff


	//----- nvinfo : EIATTR_NUM_BARRIERS
	.align		4
        /*0030*/ 	.byte	0x02, 0x4c
        /*0032*/ 	.byte	0x01
	.zero		1


	//----- nvinfo : EIATTR_MERCURY_ISA_VERSION
	.align		4
        /*0034*/ 	.byte	0x03, 0x5f
        /*0036*/ 	.short	0x0000


	//----- nvinfo : EIATTR_COOP_GROUP_MASK_REGIDS
	.align		4
        /*0038*/ 	.byte	0x04, 0x29
        /*003a*/ 	.short	(.L_2016 - .L_2015)


	//   ....[0]....
.L_2015:
        /*003c*/ 	.word	0xffffffff


	//   ....[1]....
        /*0040*/ 	.word	0xffffffff


	//   ....[2]....
        /*0044*/ 	.word	0xffffffff


	//   ....[3]....
        /*0048*/ 	.word	0xffffffff


	//   ....[4]....
        /*004c*/ 	.word	0xffffffff


	//   ....[5]....
        /*0050*/ 	.word	0xffffffff


	//   ....[6]....
        /*0054*/ 	.word	0xffffffff


	//   ....[7]....
        /*0058*/ 	.word	0xffffffff


	//   ....[8]....
        /*005c*/ 	.word	0xffffffff


	//   ....[9]....
        /*0060*/ 	.word	0xffffffff


	//   ....[10]....
        /*0064*/ 	.word	0xffffffff


	//   ....[11]....
        /*0068*/ 	.word	0xffffffff


	//   ....[12]....
        /*006c*/ 	.word	0xffffffff


	//   ....[13]....
        /*0070*/ 	.word	0xffffffff


	//   ....[14]....
        /*0074*/ 	.word	0xffffffff


	//   ....[15]....
        /*0078*/ 	.word	0xffffffff


	//   ....[16]....
        /*007c*/ 	.word	0xffffffff


	//   ....[17]....
        /*0080*/ 	.word	0xffffffff


	//   ....[18]....
        /*0084*/ 	.word	0xffffffff


	//   ....[19]....
        /*0088*/ 	.word	0xffffffff


	//   ....[20]....
        /*008c*/ 	.word	0xffffffff


	//   ....[21]....
        /*0090*/ 	.word	0xffffffff


	//   ....[22]....
        /*0094*/ 	.word	0xffffffff


	//   ....[23]....
        /*0098*/ 	.word	0xffffffff


	//   ....[24]....
        /*009c*/ 	.word	0xffffffff


	//   ....[25]....
        /*00a0*/ 	.word	0xffffffff


	//   ....[26]....
        /*00a4*/ 	.word	0xffffffff


	//   ....[27]....
        /*00a8*/ 	.word	0xffffffff


	//----- nvinfo : EIATTR_COOP_GROUP_INSTR_OFFSETS
	.align		4
.L_2016:
        /*00ac*/ 	.byte	0x04, 0x28
        /*00ae*/ 	.short	(.L_2018 - .L_2017)


	//   ....[0]....
.L_2017:
        /*00b0*/ 	.word	0x000092b0


	//   ....[1]....
        /*00b4*/ 	.word	0x000092e0


	//   ....[2]....
        /*00b8*/ 	.word	0x00009300


	//   ....[3]....
        /*00bc*/ 	.word	0x00009320


	//   ....[4]....
        /*00c0*/ 	.word	0x00009340


	//   ....[5]....
        /*00c4*/ 	.word	0x00009670


	//   ....[6]....
        /*00c8*/ 	.word	0x00009690


	//   ....[7]....
        /*00cc*/ 	.word	0x000096b0


	//   ....[8]....
        /*00d0*/ 	.word	0x000096d0


	//   ....[9]....
        /*00d4*/ 	.word	0x000096f0


	//   ....[10]....
        /*00d8*/ 	.word	0x00009820


	//   ....[11]....
        /*00dc*/ 	.word	0x00009870


	//   ....[12]....
        /*00e0*/ 	.word	0x000098d0


	//   ....[13]....
        /*00e4*/ 	.word	0x00009900


	//   ....[14]....
        /*00e8*/ 	.word	0x00009970


	//   ....[15]....
        /*00ec*/ 	.word	0x00009990


	//   ....[16]....
        /*00f0*/ 	.word	0x00009a40


	//   ....[17]....
        /*00f4*/ 	.word	0x00009a70


	//   ....[18]....
        /*00f8*/ 	.word	0x0000a1d0


	//   ....[19]....
        /*00fc*/ 	.word	0x0000a230


	//   ....[20]....
        /*0100*/ 	.word	0x0000a290


	//   ....[21]....
        /*0104*/ 	.word	0x0000a2f0


	//   ....[22]....
        /*0108*/ 	.word	0x0000a350


	//   ....[23]....
        /*010c*/ 	.word	0x0000a6c0


	//   ....[24]....
        /*0110*/ 	.word	0x0000a720


	//   ....[25]....
        /*0114*/ 	.word	0x0000a780


	//   ....[26]....
        /*0118*/ 	.word	0x0000a7e0


	//   ....[27]....
        /*011c*/ 	.word	0x0000a840


	//----- nvinfo : EIATTR_EXIT_INSTR_OFFSETS
	.align		4
.L_2018:
        /*0120*/ 	.byte	0x04, 0x1c
        /*0122*/ 	.short	(.L_2020 - .L_2019)


	//   ....[0]....
.L_2019:
        /*0124*/ 	.word	0x00000690


	//   ....[1]....
        /*0128*/ 	.word	0x0000a170


	//----- nvinfo : EIATTR_MAX_THREADS
	.align		4
.L_2020:
        /*012c*/ 	.byte	0x04, 0x05
        /*012e*/ 	.short	(.L_2022 - .L_2021)
.L_2021:
        /*0130*/ 	.word	0x00000080
        /*0134*/ 	.word	0x00000001
        /*0138*/ 	.word	0x00000001


	//----- nvinfo : EIATTR_CRS_STACK_SIZE
	.align		4
.L_2022:
        /*013c*/ 	.byte	0x04, 0x1e
        /*013e*/ 	.short	(.L_2024 - .L_2023)
.L_2023:
        /*0140*/ 	.word	0x00000000
.L_2024:


//--------------------- .nv.info._ZN10layer_norm13ln_fwd_kernelINS_13Kernel_traitsIf13__nv_bfloat16S2_S2_fjLj3072ELj1ELj1ELj4ELj16ENS_18Kernel_traits_baseILj3072EfS2_S2_S2_fjLj128EEEEELb1ELb1ELb1ELb0EEEvNS_9FwdParamsE --------------------------
	.section	.nv.info._ZN10layer_norm13ln_fwd_kernelINS_13Kernel_traitsIf13__nv_bfloat16S2_S2_fjLj3072ELj1ELj1ELj4ELj16ENS_18Kernel_traits_baseILj3072EfS2_S2_S2_fjLj128EEEEELb1ELb1ELb1ELb0EEEvNS_9FwdParamsE,"",@"SHT_CUDA_INFO"
	.sectionflags	@""
	.align	4


	//----- nvinfo : EIATTR_CUDA_API_VERSION
	.align		4
        /*0000*/ 	.byte	0x04, 0x37
        /*0002*/ 	.short	(.L_2026 - .L_2025)
.L_2025:
        /*0004*/ 	.word	0x00000082


	//----- nvinfo : EIATTR_SW2861232_WAR
	.align		4
.L_2026:
        /*0008*/ 	.byte	0x01, 0x35
	.zero		2


	//----- nvinfo : EIATTR_PARAM_CBANK
	.align		4
        /*000c*/ 	.byte	0x04, 0x0a
        /*000e*/ 	.short	(.L_2028 - .L_2027)
	.align		4
.L_2027:
        /*0010*/ 	.word	index@(.nv.constant0._ZN10layer_norm13ln_fwd_kernelINS_13Kernel_traitsIf13__nv_bfloat16S2_S2_fjLj3072ELj1ELj1ELj4ELj16ENS_18Kernel_traits_baseILj3072EfS2_S2_S2_fjLj128EEEEELb1ELb1ELb1ELb0EEEvNS_9FwdParamsE)
        /*0014*/ 	.short	0x0160
        /*0016*/ 	.short	0x00e8


	//----- nvinfo : EIATTR_CBANK_PARAM_SIZE
	.align		4
.L_2028:
        /*0018*/ 	.byte	0x03, 0x19
        /*001a*/ 	.short	0x00e8


	//----- nvinfo : EIATTR_KPARAM_INFO
	.align		4
        /*001c*/ 	.byte	0x04, 0x17
        /*001e*/ 	.short	(.L_2030 - .L_2029)
.L_2029:
        /*0020*/ 	.word	0x00000000
        /*0024*/ 	.short	0x0000
        /*0026*/ 	.short	0x0000
        /*0028*/ 	.byte	0x00, 0xf0, 0xa1, 0x03


	//----- nvinfo : EIATTR_MAXREG_COUNT
	.align		4
.L_2030:
        /*002c*/ 	.byte	0x03, 0x1b
        /*002e*/ 	.short	0x00ff


	//----- nvinfo : EIATTR_NUM_BARRIERS
	.align		4
        /*0030*/ 	.byte	0x02, 0x4c
        /*0032*/ 	.byte	0x01
	.zero		1


	//----- nvinfo : EIATTR_MERCURY_ISA_VERSION
	.align		4
        /*0034*/ 	.byte	0x03, 0x5f
        /*0036*/ 	.short	0x0000


	//----- nvinfo : EIATTR_COOP_GROUP_MASK_REGIDS
	.align		4
        /*0038*/ 	.byte	0x04, 0x29
        /*003a*/ 	.short	(.L_2032 - .L_2031)


	//   ....[0]....
.L_2031:
        /*003c*/ 	.word	0xffffffff


	//   ....[1]....
        /*0040*/ 	.word	0xffffffff


	//   ....[2]....
        /*0044*/ 	.word	0xffffffff


	//   ....[3]....
        /*0048*/ 	.word	0xffffffff


	//   ....[4]....
        /*004c*/ 	.word	0xffffffff


	//   ....[5]....
        /*0050*/ 	.word	0xffffffff


	//   ....[6]....
        /*0054*/ 	.word	0xffffffff


	//   ....[7]....
        /*0058*/ 	.word	0xffffffff


	//   ....[8]....
        /*005c*/ 	.word	0xffffffff


	//   ....[9]....
        /*0060*/ 	.word	0xffffffff


	//   ....[10]....
        /*0064*/ 	.word	0xffffffff


	//   ....[11]....
        /*0068*/ 	.word	0xffffffff


	//   ....[12]....
        /*006c*/ 	.word	0xffffffff


	//   ....[13]....
        /*0070*/ 	.word	0xffffffff


	//   ....[14]....
        /*0074*/ 	.word	0xffffffff


	//   ....[15]....
        /*0078*/ 	.word	0xffffffff


	//   ....[16]....
        /*007c*/ 	.word	0xffffffff


	//   ....[17]....
        /*0080*/ 	.word	0xffffffff


	//   ....[18]....
        /*0084*/ 	.word	0xffffffff


	//   ....[19]....
        /*0088*/ 	.word	0xffffffff


	//   ....[20]....
        /*008c*/ 	.word	0xffffffff


	//   ....[21]....
        /*0090*/ 	.word	0xffffffff


	//   ....[22]....
        /*0094*/ 	.word	0xffffffff


	//   ....[23]....
        /*0098*/ 	.word	0xffffffff


	//   ....[24]....
        /*009c*/ 	.word	0xffffffff


	//   ....[25]....
        /*00a0*/ 	.word	0xffffffff


	//   ....[26]....
        /*00a4*/ 	.word	0xffffffff


	//   ....[27]....
        /*00a8*/ 	.word	0xffffffff


	//----- nvinfo : EIATTR_COOP_GROUP_INSTR_OFFSETS
	.align		4
.L_2032:
        /*00ac*/ 	.byte	0x04, 0x28
        /*00ae*/ 	.short	(.L_2034 - .L_2033)


	//   ....[0]....
.L_2033:
        /*00b0*/ 	.word	0x0000a860


	//   ....[1]....
        /*00b4*/ 	.word	0x0000a890


	//   ....[2]....
        /*00b8*/ 	.word	0x0000a8b0


	//   ....[3]....
        /*00bc*/ 	.word	0x0000a8d0


	//   ....[4]....
        /*00c0*/ 	.word	0x0000a8f0


	//   ....[5]....
        /*00c4*/ 	.word	0x0000ac30


	//   ....[6]....
        /*00c8*/ 	.word	0x0000ac50


	//   ....[7]....
        /*00cc*/ 	.word	0x0000ac70


	//   ....[8]....
        /*00d0*/ 	.word	0x0000ac90


	//   ....[9]....
        /*00d4*/ 	.word	0x0000acb0


	//   ....[10]....
        /*00d8*/ 	.word	0x0000add0


	//   ....[11]....
        /*00dc*/ 	.word	0x0000ae20


	//   ....[12]....
        /*00e0*/ 	.word	0x0000ae50


	//   ....[13]....
        /*00e4*/ 	.word	0x0000ae60


	//   ....[14]....
        /*00e8*/ 	.word	0x0000aee0


	//   ....[15]....
        /*00ec*/ 	.word	0x0000af40


	//   ....[16]....
        /*00f0*/ 	.word	0x0000b000


	//   ....[17]....
        /*00f4*/ 	.word	0x0000b010


	//   ....[18]....
        /*00f8*/ 	.word	0x0000b8a0


	//   ....[19]....
        /*00fc*/ 	.word	0x0000b910


	//   ....[20]....
        /*0100*/ 	.word	0x0000b970


	//   ....[21]....
        /*0104*/ 	.word	0x0000b9d0


	//   ....[22]....
        /*0108*/ 	.word	0x0000ba30


	//   ....[23]....
        /*010c*/ 	.word	0x0000bdb0


	//   ....[24]....
        /*0110*/ 	.word	0x0000be10


	//   ....[25]....
        /*0114*/ 	.word	0x0000be70


	//   ....[26]....
        /*0118*/ 	.word	0x0000bed0


	//   ....[27]....
        /*011c*/ 	.word	0x0000bf40


	//----- nvinfo : EIATTR_EXIT_INSTR_OFFSETS
	.align		4
.L_2034:
        /*0120*/ 	.byte	0x04, 0x1c
        /*0122*/ 	.short	(.L_2036 - .L_2035)


	//   ....[0]....
.L_2035:
        /*0124*/ 	.word	0x00000970


	//   ....[1]....
        /*0128*/ 	.word	0x0000b840


	//----- nvinfo : EIATTR_MAX_THREADS
	.align		4
.L_2036:
        /*012c*/ 	.byte	0x04, 0x05
        /*012e*/ 	.short	(.L_2038 - .L_2037)
.L_2037:
        /*0130*/ 	.word	0x00000080
        /*0134*/ 	.word	0x00000001
        /*0138*/ 	.word	0x00000001


	//----- nvinfo : EIATTR_CRS_STACK_SIZE
	.align		4
.L_2038:
        /*013c*/ 	.byte	0x04, 0x1e
        /*013e*/ 	.short	(.L_2040 - .L_2039)
.L_2039:
        /*0140*/ 	.word	0x00000000
.L_2040:


//--------------------- .nv.info._ZN10layer_norm13ln_fwd_kernelINS_13Kernel_traitsIf13__nv_bfloat16S2_S2_fjLj3072ELj1ELj1ELj4ELj16ENS_18Kernel_traits_baseILj3072EfS2_S2_S2_fjLj128EEEEELb1ELb1ELb1ELb1EEEvNS_9FwdParamsE --------------------------
	.section	.nv.info._ZN10layer_norm13ln_fwd_kernelINS_13Kernel_traitsIf13__nv_bfloat16S2_S2_fjLj3072ELj1ELj1ELj4ELj16ENS_18Kernel_traits_baseILj3072EfS2_S2_S2_fjLj128EEEEELb1ELb1ELb1ELb1EEEvNS_9FwdParamsE,"",@"SHT_CUDA_INFO"
	.sectionflags	@""
	.align	4


	//----- nvinfo : EIATTR_CUDA_API_VERSION
	.align		4
        /*0000*/ 	.byte	0x04, 0x37
        /*0002*/ 	.short	(.L_2042 - .L_2041)
.L_2041:
        /*0004*/ 	.word	0x00000082


	//----- nvinfo : EIATTR_SW2861232_WAR
	.align		4
.L_2042:
        /*0008*/ 	.byte	0x01, 0x35
	.zero		2


	//----- nvinfo : EIATTR_PARAM_CBANK
	.align		4
        /*000c*/ 	.byte	0x04, 0x0a
        /*000e*/ 	.short	(.L_2044 - .L_2043)
	.align		4
.L_2043:
        /*0010*/ 	.word	index@(.nv.constant0._ZN10layer_norm13ln_fwd_kernelINS_13Kernel_traitsIf13__nv_bfloat16S2_S2_fjLj3072ELj1ELj1ELj4ELj16ENS_18Kernel_traits_baseILj3072EfS2_S2_S2_fjLj128EEEEELb1ELb1ELb1ELb1EEEvNS_9FwdParamsE)
        /*0014*/ 	.short	0x0160
        /*0016*/ 	.short	0x00e8


	//----- nvinfo : EIATTR_CBANK_PARAM_SIZE
	.align		4
.L_2044:
        /*0018*/ 	.byte	0x03, 0x19
        /*001a*/ 	.short	0x00e8


	//----- nvinfo : EIATTR_KPARAM_INFO
	.align		4
        /*001c*/ 	.byte	0x04, 0x17
        /*001e*/ 	.short	(.L_2046 - .L_2045)
.L_2045:
        /*0020*/ 	.word	0x00000000
        /*0024*/ 	.short	0x0000
        /*0026*/ 	.short	0x0000
        /*0028*/ 	.byte	0x00, 0xf0, 0xa1, 0x03


	//----- nvinfo : EIATTR_MAXREG_COUNT
	.align		4
.L_2046:
        /*002c*/ 	.byte	0x03, 0x1b
        /*002e*/ 	.short	0x00ff


	//----- nvinfo : EIATTR_NUM_BARRIERS
	.align		4
        /*0030*/ 	.byte	0x02, 0x4c
        /*0032*/ 	.byte	0x01
	.zero		1


	//----- nvinfo : EIATTR_MERCURY_ISA_VERSION
	.align		4
        /*0034*/ 	.byte	0x03, 0x5f
        /*0036*/ 	.short	0x0000


	//----- nvinfo : EIATTR_COOP_GROUP_MASK_REGIDS
	.align		4
        /*0038*/ 	.byte	0x04, 0x29
        /*003a*/ 	.short	(.L_2048 - .L_2047)


	//   ....[0]....
.L_2047:
        /*003c*/ 	.word	0xffffffff


	//   ....[1]....
        /*0040*/ 	.word	0xffffffff


	//   ....[2]....
        /*0044*/ 	.word	0xffffffff


	//   ....[3]....
        /*0048*/ 	.word	0xffffffff


	//   ....[4]....
        /*004c*/ 	.word	0xffffffff


	//   ....[5]....
        /*0050*/ 	.word	0xffffffff


	//   ....[6]....
        /*0054*/ 	.word	0xffffffff


	//   ....[7]....
        /*0058*/ 	.word	0xffffffff


	//   ....[8]....
        /*005c*/ 	.word	0xffffffff


	//   ....[9]....
        /*0060*/ 	.word	0xffffffff


	//   ....[10]....
        /*0064*/ 	.word	0xffffffff


	//   ....[11]....
        /*0068*/ 	.word	0xffffffff


	//   ....[12]....
        /*006c*/ 	.word	0xffffffff


	//   ....[13]....
        /*0070*/ 	.word	0xffffffff


	//   ....[14]....
        /*0074*/ 	.word	0xffffffff


	//   ....[15]....
        /*0078*/ 	.word	0xffffffff


	//   ....[16]....
        /*007c*/ 	.word	0xffffffff


	//   ....[17]....
        /*0080*/ 	.word	0xffffffff


	//   ....[18]....
        /*0084*/ 	.word	0xffffffff


	//   ....[19]....
        /*0088*/ 	.word	0xffffffff


	//   ....[20]....
        /*008c*/ 	.word	0xffffffff


	//   ....[21]....
        /*0090*/ 	.word	0xffffffff


	//   ....[22]....
        /*0094*/ 	.word	0xffffffff


	//   ....[23]....
        /*0098*/ 	.word	0xffffffff


	//   ....[24]....
        /*009c*/ 	.word	0xffffffff


	//   ....[25]....
        /*00a0*/ 	.word	0xffffffff


	//   ....[26]....
        /*00a4*/ 	.word	0xffffffff


	//   ....[27]....
        /*00a8*/ 	.word	0xffffffff


	//----- nvinfo : EIATTR_COOP_GROUP_INSTR_OFFSETS
	.align		4
.L_2048:
        /*00ac*/ 	.byte	0x04, 0x28
        /*00ae*/ 	.short	(.L_2050 - .L_2049)


	//   ....[0]....
.L_2049:
        /*00b0*/ 	.word	0x0000a530


	//   ....[1]....
        /*00b4*/ 	.word	0x0000a560


	//   ....[2]....
        /*00b8*/ 	.word	0x0000a580


	//   ....[3]....
        /*00bc*/ 	.word	0x0000a5a0


	//   ....[4]....
        /*00c0*/ 	.word	0x0000a5c0


	//   ....[5]....
        /*00c4*/ 	.word	0x0000a8f0


	//   ....[6]....
        /*00c8*/ 	.word	0x0000a910


	//   ....[7]....
        /*00cc*/ 	.word	0x0000a930


	//   ....[8]....
        /*00d0*/ 	.word	0x0000a950


	//   ....[9]....
        /*00d4*/ 	.word	0x0000a970


	//   ....[10]....
        /*00d8*/ 	.word	0x0000aa90


	//   ....[11]....
        /*00dc*/ 	.word	0x0000aad0


	//   ....[12]....
        /*00e0*/ 	.word	0x0000aaf0


	//   ....[13]....
        /*00e4*/ 	.word	0x0000ab10


	//   ....[14]....
        /*00e8*/ 	.word	0x0000aba0


	//   ....[15]....
        /*00ec*/ 	.word	0x0000abf0


	//   ....[16]....
        /*00f0*/ 	.word	0x0000ace0


	//   ....[17]....
        /*00f4*/ 	.word	0x0000acf0


	//   ....[18]....
        /*00f8*/ 	.word	0x0000b4c0


	//   ....[19]....
        /*00fc*/ 	.word	0x0000b530


	//   ....[20]....
        /*0100*/ 	.word	0x0000b590


	//   ....[21]....
        /*0104*/ 	.word	0x0000b5f0


	//   ....[22]....
        /*0108*/ 	.word	0x0000b650


	//   ....[23]....
        /*010c*/ 	.word	0x0000b9c0


	//   ....[24]....
        /*0110*/ 	.word	0x0000ba20


	//   ....[25]....
        /*0114*/ 	.word	0x0000ba80


	//   ....[26]....
        /*0118*/ 	.word	0x0000bae0


	//   ....[27]....
        /*011c*/ 	.word	0x0000bb40


	//----- nvinfo : EIATTR_EXIT_INSTR_OFFSETS
	.align		4
.L_2050:
        /*0120*/ 	.byte	0x04, 0x1c
        /*0122*/ 	.short	(.L_2052 - .L_2051)


	//   ....[0]....
.L_2051:
        /*0124*/ 	.word	0x00000690


	//   ....[1]....
        /*0128*/ 	.word	0x0000b470


	//----- nvinfo : EIATTR_MAX_THREADS
	.align		4
.L_2052:
        /*012c*/ 	.byte	0x04, 0x05
        /*012e*/ 	.short	(.L_2054 - .L_2053)
.L_2053:
        /*0130*/ 	.word	0x00000080
        /*0134*/ 	.word	0x00000001
        /*0138*/ 	.word	0x00000001


	//----- nvinfo : EIATTR_CRS_STACK_SIZE
	.align		4
.L_2054:
        /*013c*/ 	.byte	0x04, 0x1e
        /*013e*/ 	.short	(.L_2056 - .L_2055)
.L_2055:
        /*0140*/ 	.word	0x00000000
.L_2056:


//--------------------- .nv.info._ZN10layer_norm13ln_fwd_kernelINS_13Kernel_traitsI13__nv_bfloat16S2_fS2_fjLj3072ELj1ELj1ELj4ELj16ENS_18Kernel_traits_baseILj3072ES2_S2_fS2_fjLj128EEEEELb0ELb0ELb0ELb0EEEvNS_9FwdParamsE --------------------------
	.section	.nv.info._ZN10layer_norm13ln_fwd_kernelINS_13Kernel_traitsI13__nv_bfloat16S2_fS2_fjLj3072ELj1ELj1ELj4ELj16ENS_18Kernel_traits_baseILj3072ES2_S2_fS2_fjLj128EEEEELb0ELb0ELb0ELb0EEEvNS_9FwdParamsE,"",@"SHT_CUDA_INFO"
	.sectionflags	@""
	.align	4


	//----- nvinfo : EIATTR_CUDA_API_VERSION
	.align		4
        /*0000*/ 	.byte	0x04, 0x37
        /*0002*/ 	.short	(.L_2058 - .L_2057)
.L_2057:
        /*0004*/ 	.word	0x00000082


	//----- nvinfo : EIATTR_SW2861232_WAR
	.align		4
.L_2058:
        /*0008*/ 	.byte	0x01, 0x35
	.zero		2


	//----- nvinfo : EIATTR_PARAM_CBANK
	.align		4
        /*000c*/ 	.byte	0x04, 0x0a
        /*000e*/ 	.short	(.L_2060 - .L_2059)
	.align		4
.L_2059:
        /*0010*/ 	.word	index@(.nv.constant0._ZN10layer_norm13ln_fwd_kernelINS_13Kernel_traitsI13__nv_bfloat16S2_fS2_fjLj3072ELj1ELj1ELj4ELj16ENS_18Kernel_traits_baseILj3072ES2_S2_fS2_fjLj128EEEEELb0ELb0ELb0ELb0EEEvNS_9FwdParamsE)
        /*0014*/ 	.short	0x0160
        /*0016*/ 	.short	0x00e8


	//----- nvinfo : EIATTR_CBANK_PARAM_SIZE
	.align		4
.L_2060:
        /*0018*/ 	.byte	0x03, 0x19
        /*001a*/ 	.short	0x00e8


	//----- nvinfo : EIATTR_KPARAM_INFO
	.align		4
        /*001c*/ 	.byte	0x04, 0x17
        /*001e*/ 	.short	(.L_2062 - .L_2061)
.L_2061:
        /*0020*/ 	.word	0x00000000
        /*0024*/ 	.short	0x0000
        /*0026*/ 	.short	0x0000
        /*0028*/ 	.byte	0x00, 0xf0, 0xa1, 0x03


	//----- nvinfo : EIATTR_MAXREG_COUNT
	.align		4
.L_2062:
        /*002c*/ 	.byte	0x03, 0x1b
        /*002e*/ 	.short	0x00ff


	//----- nvinfo : EIATTR_NUM_BARRIERS
	.align		4
        /*0030*/ 	.byte	0x02, 0x4c
        /*0032*/ 	.byte	0x01
	.zero		1


	//----- nvinfo : EIATTR_MERCURY_ISA_VERSION
	.align		4
        /*0034*/ 	.byte	0x03, 0x5f
        /*0036*/ 	.short	0x0000


	//----- nvinfo : EIATTR_COOP_GROUP_MASK_REGIDS
	.align		4
        /*0038*/ 	.byte	0x04, 0x29
        /*003a*/ 	.short	(.L_2064 - .L_2063)


	//   ....[0]....
.L_2063:
        /*003c*/ 	.word	0xffffffff


	//   ....[1]....
        /*0040*/ 	.word	0xffffffff


	//   ....[2]....
        /*0044*/ 	.word	0xffffffff


	//   ....[3]....
        /*0048*/ 	.word	0xffffffff


	//   ....[4]....
        /*004c*/ 	.word	0xffffffff


	//   ....[5]....
        /*0050*/ 	.word	0xffffffff


	//   ....[6]....
        /*0054*/ 	.word	0xffffffff


	//   ....[7]....
        /*0058*/ 	.word	0xffffffff


	//   ....[8]....
        /*005c*/ 	.word	0xffffffff


	//   ....[9]....
        /*0060*/ 	.word	0xffffffff


	//   ....[10]....
        /*0064*/ 	.word	0xffffffff


	//   ....[11]....
        /*0068*/ 	.word	0xffffffff


	//   ....[12]....
        /*006c*/ 	.word	0xffffffff


	//   ....[13]....
        /*0070*/ 	.word	0xffffffff


	//   ....[14]....
        /*0074*/ 	.word	0xffffffff


	//   ....[15]....
        /*0078*/ 	.word	0xffffffff


	//   ....[16]....
        /*007c*/ 	.word	0xffffffff


	//   ....[17]....
        /*0080*/ 	.word	0xffffffff


	//   ....[18]....
        /*0084*/ 	.word	0xffffffff


	//   ....[19]....
        /*0088*/ 	.word	0xffffffff


	//   ....[20]....
        /*008c*/ 	.word	0xffffffff


	//   ....[21]....
        /*0090*/ 	.word	0xffffffff


	//   ....[22]....
        /*0094*/ 	.word	0xffffffff


	//   ....[23]....
        /*0098*/ 	.word	0xffffffff


	//   ....[24]....
        /*009c*/ 	.word	0xffffffff


	//   ....[25]....
        /*00a0*/ 	.word	0xffffffff


	//   ....[26]....
        /*00a4*/ 	.word	0xffffffff


	//   ....[27]....
        /*00a8*/ 	.word	0xffffffff


	//----- nvinfo : EIATTR_COOP_GROUP_INSTR_OFFSETS
	.align		4
.L_2064:
        /*00ac*/ 	.byte	0x04, 0x28
        /*00ae*/ 	.short	(.L_2066 - .L_2065)


	//   ....[0]....
.L_2065:
        /*00b0*/ 	.word	0x000012b0


	//   ....[1]....
        /*00b4*/ 	.word	0x000012e0


	//   ....[2]....
        /*00b8*/ 	.word	0x00001300


	//   ....[3]....
        /*00bc*/ 	.word	0x00001320


	//   ....[4]....
        /*00c0*/ 	.word	0x00001340


	//   ....[5]....
        /*00c4*/ 	.word	0x00001680


	//   ....[6]....
        /*00c8*/ 	.word	0x000016a0


	//   ....[7]....
        /*00cc*/ 	.word	0x000016c0


	//   ....[8]....
        /*00d0*/ 	.word	0x000016e0


	//   ....[9]....
        /*00d4*/ 	.word	0x00001700


	//   ....[10]....
        /*00d8*/ 	.word	0x00001820


	//   ....[11]....
        /*00dc*/ 	.word	0x00001880


	//   ....[12]....
        /*00e0*/ 	.word	0x000018b0


	//   ....[13]....
        /*00e4*/ 	.word	0x000018c0


	//   ....[14]....
        /*00e8*/ 	.word	0x00001950


	//   ....[15]....
        /*00ec*/ 	.word	0x000019a0


	//   ....[16]....
        /*00f0*/ 	.word	0x00001a60


	//   ....[17]....
        /*00f4*/ 	.word	0x00001a70


	//   ....[18]....
        /*00f8*/ 	.word	0x00002250


	//   ....[19]....
        /*00fc*/ 	.word	0x000022c0


	//   ....[20]....
        /*0100*/ 	.word	0x00002320


	//   ....[21]....
        /*0104*/ 	.word	0x00002380


	//   ....[22]....
        /*0108*/ 	.word	0x000023e0


	//   ....[23]....
        /*010c*/ 	.word	0x00002760


	//   ....[24]....
        /*0110*/ 	.word	0x000027c0


	//   ....[25]....
        /*0114*/ 	.word	0x00002820


	//   ....[26]....
        /*0118*/ 	.word	0x00002880


	//   ....[27]....
        /*011c*/ 	.word	0x000028f0


	//----- nvinfo : EIATTR_EXIT_INSTR_OFFSETS
	.align		4
.L_2066:
        /*0120*/ 	.byte	0x04, 0x1c
        /*0122*/ 	.short	(.L_2068 - .L_2067)


	//   ....[0]....
.L_2067:
        /*0124*/ 	.word	0x00000380


	//   ....[1]....
        /*0128*/ 	.word	0x00002200


	//----- nvinfo : EIATTR_MAX_THREADS
	.align		4
.L_2068:
        /*012c*/ 	.byte	0x04, 0x05
        /*012e*/ 	.short	(.L_2070 - .L_2069)
.L_2069:
        /*0130*/ 	.word	0x00000080
        /*0134*/ 	.word	0x00000001
        /*0138*/ 	.word	0x00000001


	//----- nvinfo : EIATTR_CRS_STACK_SIZE
	.align		4
.L_2070:
        /*013c*/ 	.byte	0x04, 0x1e
        /*013e*/ 	.short	(.L_2072 - .L_2071)
.L_2071:
        /*0140*/ 	.word	0x00000000
.L_2072:


//--------------------- .nv.info._ZN10layer_norm13ln_fwd_kernelINS_13Kernel_traitsI13__nv_bfloat16S2_fS2_fjLj3072ELj1ELj1ELj4ELj16ENS_18Kernel_traits_baseILj3072ES2_S2_fS2_fjLj128EEEEELb0ELb0ELb0ELb1EEEvNS_9FwdParamsE --------------------------
	.section	.nv.info._ZN10layer_norm13ln_fwd_kernelINS_13Kernel_traitsI13__nv_bfloat16S2_fS2_fjLj3072ELj1ELj1ELj4ELj16ENS_18Kernel_traits_baseILj3072ES2_S2_fS2_fjLj128EEEEELb0ELb0ELb0ELb1EEEvNS_9FwdParamsE,"",@"SHT_CUDA_INFO"
	.sectionflags	@""
	.align	4


	//----- nvinfo : EIATTR_CUDA_API_VERSION
	.align		4
        /*0000*/ 	.byte	0x04, 0x37
        /*0002*/ 	.short	(.L_2074 - .L_2073)
.L_2073:
        /*0004*/ 	.word	0x00000082


	//----- nvinfo : EIATTR_SW2861232_WAR
	.align		4
.L_2074:
        /*0008*/ 	.byte	0x01, 0x35
	.zero		2


	//----- nvinfo : EIATTR_PARAM_CBANK
	.align		4
        /*000c*/ 	.byte	0x04, 0x0a
        /*000e*/ 	.short	(.L_2076 - .L_2075)
	.align		4
.L_2075:
        /*0010*/ 	.word	index@(.nv.constant0._ZN10layer_norm13ln_fwd_kernelINS_13Kernel_traitsI13__nv_bfloat16S2_fS2_fjLj3072ELj1ELj1ELj4ELj16ENS_18Kernel_traits_baseILj3072ES2_S2_fS2_fjLj128EEEEELb0ELb0ELb0ELb1EEEvNS_9FwdParamsE)
        /*0014*/ 	.short	0x0160
        /*0016*/ 	.short	0x00e8


	//----- nvinfo : EIATTR_CBANK_PARAM_SIZE
	.align		4
.L_2076:
        /*0018*/ 	.byte	0x03, 0x19
        /*001a*/ 	.short	0x00e8


	//----- nvinfo : EIATTR_KPARAM_INFO
	.align		4
        /*001c*/ 	.byte	0x04, 0x17
        /*001e*/ 	.short	(.L_2078 - .L_2077)
.L_2077:
        /*0020*/ 	.word	0x00000000
        /*0024*/ 	.short	0x0000
        /*0026*/ 	.short	0x0000
        /*0028*/ 	.byte	0x00, 0xf0, 0xa1, 0x03


	//----- nvinfo : EIATTR_MAXREG_COUNT
	.align		4
.L_2078:
        /*002c*/ 	.byte	0x03, 0x1b
        /*002e*/ 	.short	0x00ff


	//----- nvinfo : EIATTR_NUM_BARRIERS
	.align		4
        /*0030*/ 	.byte	0x02, 0x4c
        /*0032*/ 	.byte	0x01
	.zero		1


	//----- nvinfo : EIATTR_MERCURY_ISA_VERSION
	.align		4
        /*0034*/ 	.byte	0x03, 0x5f
        /*0036*/ 	.short	0x0000


	//----- nvinfo : EIATTR_COOP_GROUP_MASK_REGIDS
	.align		4
        /*0038*/ 	.byte	0x04, 0x29
        /*003a*/ 	.short	(.L_2080 - .L_2079)


	//   ....[0]....
.L_2079:
        /*003c*/ 	.word	0xffffffff


	//   ....[1]....
        /*0040*/ 	.word	0xffffffff


	//   ....[2]....
        /*0044*/ 	.word	0xffffffff


	//   ....[3]....
        /*0048*/ 	.word	0xffffffff


	//   ....[4]....
        /*004c*/ 	.word	0xffffffff


	//   ....[5]....
        /*0050*/ 	.word	0xffffffff


	//   ....[6]....
        /*0054*/ 	.word	0xffffffff


	//   ....[7]....
        /*0058*/ 	.word	0xffffffff


	//   ....[8]....
        /*005c*/ 	.word	0xffffffff


	//   ....[9]....
        /*0060*/ 	.word	0xffffffff


	//   ....[10]....
        /*0064*/ 	.word	0xffffffff


	//   ....[11]....
        /*0068*/ 	.word	0xffffffff


	//   ....[12]....
        /*006c*/ 	.word	0xffffffff


	//   ....[13]....
        /*0070*/ 	.word	0xffffffff


	//   ....[14]....
        /*0074*/ 	.word	0xffffffff


	//   ....[15]....
        /*0078*/ 	.word	0xffffffff


	//   ....[16]....
        /*007c*/ 	.word	0xffffffff


	//   ....[17]....
        /*0080*/ 	.word	0xffffffff


	//   ....[18]....
        /*0084*/ 	.word	0xffffffff


	//   ....[19]....
        /*0088*/ 	.word	0xffffffff


	//   ....[20]....
        /*008c*/ 	.word	0xffffffff


	//   ....[21]....
        /*0090*/ 	.word	0xffffffff


	//   ....[22]....
        /*0094*/ 	.word	0xffffffff


	//   ....[23]....
        /*0098*/ 	.word	0xffffffff


	//   ....[24]....
        /*009c*/ 	.word	0xffffffff


	//   ....[25]....
        /*00a0*/ 	.word	0xffffffff


	//   ....[26]....
        /*00a4*/ 	.word	0xffffffff


	//   ....[27]....
        /*00a8*/ 	.word	0xffffffff


	//----- nvinfo : EIATTR_COOP_GROUP_INSTR_OFFSETS
	.align		4
.L_2080:
        /*00ac*/ 	.byte	0x04, 0x28
        /*00ae*/ 	.short	(.L_2082 - .L_2081)


	//   ....[0]....
.L_2081:
        /*00b0*/ 	.word	0x00000df0


	//   ....[1]....
        /*00b4*/ 	.word	0x00000e20


	//   ....[2]....
        /*00b8*/ 	.word	0x00000e40


	//   ....[3]....
        /*00bc*/ 	.word	0x00000e60


	//   ....[4]....
        /*00c0*/ 	.word	0x00000e80


	//   ....[5]....
        /*00c4*/ 	.word	0x000011b0


	//   ....[6]....
        /*00c8*/ 	.word	0x000011d0


	//   ....[7]....
        /*00cc*/ 	.word	0x000011f0


	//   ....[8]....
        /*00d0*/ 	.word	0x00001210


	//   ....[9]....
        /*00d4*/ 	.word	0x00001230


	//   ....[10]....
        /*00d8*/ 	.word	0x00001330


	//   ....[11]....
        /*00dc*/ 	.word	0x00001380


	//   ....[12]....
        /*00e0*/ 	.word	0x000013b0


	//   ....[13]....
        /*00e4*/ 	.word	0x000013d0


	//   ....[14]....
        /*00e8*/ 	.word	0x00001470


	//   ....[15]....
        /*00ec*/ 	.word	0x000014b0


	//   ....[16]....
        /*00f0*/ 	.word	0x00001550


	//   ....[17]....
        /*00f4*/ 	.word	0x00001570


	//   ....[18]....
        /*00f8*/ 	.word	0x00001e20


	//   ....[19]....
        /*00fc*/ 	.word	0x00001e90


	//   ....[20]....
        /*0100*/ 	.word	0x00001ef0


	//   ....[21]....
        /*0104*/ 	.word	0x00001f50


	//   ....[22]....
        /*0108*/ 	.word	0x00001fb0


	//   ....[23]....
        /*010c*/ 	.word	0x00002320


	//   ....[24]....
        /*0110*/ 	.word	0x00002380


	//   ....[25]....
        /*0114*/ 	.word	0x000023e0


	//   ....[26]....
        /*0118*/ 	.word	0x00002440


	//   ....[27]....
        /*011c*/ 	.word	0x000024a0


	//----- nvinfo : EIATTR_EXIT_INSTR_OFFSETS
	.align		4
.L_2082:
        /*0120*/ 	.byte	0x04, 0x1c
        /*0122*/ 	.short	(.L_2084 - .L_2083)


	//   ....[0]....
.L_2083:
        /*0124*/ 	.word	0x00000110


	//   ....[1]....
        /*0128*/ 	.word	0x00001dd0


	//----- nvinfo : EIATTR_MAX_THREADS
	.align		4
.L_2084:
        /*012c*/ 	.byte	0x04, 0x05
        /*012e*/ 	.short	(.L_2086 - .L_2085)
.L_2085:
        /*0130*/ 	.word	0x00000080
        /*0134*/ 	.word	0x00000001
        /*0138*/ 	.word	0x00000001


	//----- nvinfo : EIATTR_CRS_STACK_SIZE
	.align		4
.L_2086:
        /*013c*/ 	.byte	0x04, 0x1e
        /*013e*/ 	.short	(.L_2088 - .L_2087)
.L_2087:
        /*0140*/ 	.word	0x00000000
.L_2088:


//--------------------- .nv.info._ZN10layer_norm13ln_fwd_kernelINS_13Kernel_traitsI13__nv_bfloat16S2_fS2_fjLj3072ELj1ELj1ELj4ELj16ENS_18Kernel_traits_baseILj3072ES2_S2_fS2_fjLj128EEEEELb0ELb0ELb1ELb0EEEvNS_9FwdParamsE --------------------------
	.section	.nv.info._ZN10layer_norm13ln_fwd_kernelINS_13Kernel_traitsI13__nv_bfloat16S2_fS2_fjLj3072ELj1ELj1ELj4ELj16ENS_18Kernel_traits_baseILj3072ES2_S2_fS2_fjLj128EEEEELb0ELb0ELb1ELb0EEEvNS_9FwdParamsE,"",@"SHT_CUDA_INFO"
	.sectionflags	@""
	.align	4


	//----- nvinfo : EIATTR_CUDA_API_VERSION
	.align		4
        /*0000*/ 	.byte	0x04, 0x37
        /*0002*/ 	.short	(.L_2090 - .L_2089)
.L_2089:
        /*0004*/ 	.word	0x00000082


	//----- nvinfo : EIATTR_SW2861232_WAR
	.align		4
.L_2090:
        /*0008*/ 	.byte	0x01, 0x35
	.zero		2


	//----- nvinfo : EIATTR_PARAM_CBANK
	.align		4
        /*000c*/ 	.byte	0x04, 0x0a
        /*000e*/ 	.short	(.L_2092 - .L_2091)
	.align		4
.L_2091:
        /*0010*/ 	.word	index@(.nv.constant0._ZN10layer_norm13ln_fwd_kernelINS_13Kernel_traitsI13__nv_bfloat16S2_fS2_fjLj3072ELj1ELj1ELj4ELj16ENS_18Kernel_traits_baseILj3072ES2_S2_fS2_fjLj128EEEEELb0ELb0ELb1ELb0EEEvNS_9FwdParamsE)
        /*0014*/ 	.short	0x0160
        /*0016*/ 	.short	0x00e8


	//----- nvinfo : EIATTR_CBANK_PARAM_SIZE
	.align		4
.L_2092:
        /*0018*/ 	.byte	0x03, 0x19
        /*001a*/ 	.short	0x00e8


	//----- nvinfo : EIATTR_KPARAM_INFO
	.align		4
        /*001c*/ 	.byte	0x04, 0x17
        /*001e*/ 	.short	(.L_2094 - .L_2093)
.L_2093:
        /*0020*/ 	.word	0x00000000
        /*0024*/ 	.short	0x0000
        /*0026*/ 	.short	0x0000
        /*0028*/ 	.byte	0x00, 0xf0, 0xa1, 0x03


	//----- nvinfo : EIATTR_MAXREG_COUNT
	.align		4
.L_2094:
        /*002c*/ 	.byte	0x03, 0x1b
        /*002e*/ 	.short	0x00ff


	//----- nvinfo : EIATTR_NUM_BARRIERS
	.align		4
        /*0030*/ 	.byte	0x02, 0x4c
        /*0032*/ 	.byte	0x01
	.zero		1


	//----- nvinfo : EIATTR_MERCURY_ISA_VERSION
	.align		4
        /*0034*/ 	.byte	0x03, 0x5f
        /*0036*/ 	.short	0x0000


	//----- nvinfo : EIATTR_COOP_GROUP_MASK_REGIDS
	.align		4
        /*0038*/ 	.byte	0x04, 0x29
        /*003a*/ 	.short	(.L_2096 - .L_2095)


	//   ....[0]....
.L_2095:
        /*003c*/ 	.word	0xffffffff


	//   ....[1]....
        /*0040*/ 	.word	0xffffffff


	//   ....[2]....
        /*0044*/ 	.word	0xffffffff


	//   ....[3]....
        /*0048*/ 	.word	0xffffffff


	//   ....[4]....
        /*004c*/ 	.word	0xffffffff


	//   ....[5]....
        /*0050*/ 	.word	0xffffffff


	//   ....[6]....
        /*0054*/ 	.word	0xffffffff


	//   ....[7]....
        /*0058*/ 	.word	0xffffffff


	//   ....[8]....
        /*005c*/ 	.word	0xffffffff


	//   ....[9]....
        /*0060*/ 	.word	0xffffffff


	//   ....[10]....
        /*0064*/ 	.word	0xffffffff


	//   ....[11]....
        /*0068*/ 	.word	0xffffffff


	//   ....[12]....
        /*006c*/ 	.word	0xffffffff


	//   ....[13]....
        /*0070*/ 	.word	0xffffffff


	//   ....[14]....
        /*0074*/ 	.word	0xffffffff


	//   ....[15]....
        /*0078*/ 	.word	0xffffffff


	//   ....[16]....
        /*007c*/ 	.word	0xffffffff


	//   ....[17]....
        /*0080*/ 	.word	0xffffffff


	//   ....[18]....
        /*0084*/ 	.word	0xffffffff


	//   ....[19]....
        /*0088*/ 	.word	0xffffffff


	//   ....[20]....
        /*008c*/ 	.word	0xffffffff


	//   ....[21]....
        /*0090*/ 	.word	0xffffffff


	//   ....[22]....
        /*0094*/ 	.word	0xffffffff


	//   ....[23]....
        /*0098*/ 	.word	0xffffffff


	//   ....[24]....
        /*009c*/ 	.word	0xffffffff


	//   ....[25]....
        /*00a0*/ 	.word	0xffffffff


	//   ....[26]....
        /*00a4*/ 	.word	0xffffffff


	//   ....[27]....
        /*00a8*/ 	.word	0xffffffff


	//----- nvinfo : EIATTR_COOP_GROUP_INSTR_OFFSETS
	.align		4
.L_2096:
        /*00ac*/ 	.byte	0x04, 0x28
        /*00ae*/ 	.short	(.L_2098 - .L_2097)


	//   ....[0]....
.L_2097:
        /*00b0*/ 	.word	0x00001bf0


	//   ....[1]....
        /*00b4*/ 	.word	0x00001c20


	//   ....[2]....
        /*00b8*/ 	.word	0x00001c40


	//   ....[3]....
        /*00bc*/ 	.word	0x00001c60


	//   ....[4]....
        /*00c0*/ 	.word	0x00001c80


	//   ....[5]....
        /*00c4*/ 	.word	0x00001fc0


	//   ....[6]....
        /*00c8*/ 	.word	0x00001fe0


	//   ....[7]....
        /*00cc*/ 	.word	0x00002000


	//   ....[8]....
        /*00d0*/ 	.word	0x00002020


	//   ....[9]....
        /*00d4*/ 	.word	0x00002040


	//   ....[10]....
        /*00d8*/ 	.word	0x00002160


	//   ....[11]....
        /*00dc*/ 	.word	0x000021b0


	//   ....[12]....
        /*00e0*/ 	.word	0x000021e0


	//   ....[13]....
        /*00e4*/ 	.word	0x000021f0


	//   ....[14]....
        /*00e8*/ 	.word	0x00002280


	//   ....[15]....
        /*00ec*/ 	.word	0x000022d0


	//   ....[16]....
        /*00f0*/ 	.word	0x00002390


	//   ....[17]....
        /*00f4*/ 	.word	0x000023a0


	//   ....[18]....
        /*00f8*/ 	.word	0x00002c10


	//   ....[19]....
        /*00fc*/ 	.word	0x00002c80


	//   ....[20]....
        /*0100*/ 	.word	0x00002ce0


	//   ....[21]....
        /*0104*/ 	.word	0x00002d40


	//   ....[22]....
        /*0108*/ 	.word	0x00002da0


	//   ....[23]....
        /*010c*/ 	.word	0x00003120


	//   ....[24]....
        /*0110*/ 	.word	0x00003180


	//   ....[25]....
        /*0114*/ 	.word	0x000031e0


	//   ....[26]....
        /*0118*/ 	.word	0x00003240


	//   ....[27]....
        /*011c*/ 	.word	0x000032b0


	//----- nvinfo : EIATTR_EXIT_INSTR_OFFSETS
	.align		4
.L_2098:
        /*0120*/ 	.byte	0x04, 0x1c
        /*0122*/ 	.short	(.L_2100 - .L_2099)


	//   ....[0]....
.L_2099:
        /*0124*/ 	.word	0x00000380


	//   ....[1]....
        /*0128*/ 	.word	0x00002bc0


	//----- nvinfo : EIATTR_MAX_THREADS
	.align		4
.L_2100:
        /*012c*/ 	.byte	0x04, 0x05
        /*012e*/ 	.short	(.L_2102 - .L_2101)
.L_2101:
        /*0130*/ 	.word	0x00000080
        /*0134*/ 	.word	0x00000001
        /*0138*/ 	.word	0x00000001


	//----- nvinfo : EIATTR_CRS_STACK_SIZE
	.align		4
.L_2102:
        /*013c*/ 	.byte	0x04, 0x1e
        /*013e*/ 	.short	(.L_2104 - .L_2103)
.L_2103:
        /*0140*/ 	.word	0x00000000
.L_2104:


//--------------------- .nv.info._ZN10layer_norm13ln_fwd_kernelINS_13Kernel_traitsI13__nv_bfloat16S2_fS2_fjLj3072ELj1ELj1ELj4ELj16ENS_18Kernel_traits_baseILj3072ES2_S2_fS2_fjLj128EEEEELb0ELb0ELb1ELb1EEEvNS_9FwdParamsE --------------------------
	.section	.nv.info._ZN10layer_norm13ln_fwd_kernelINS_13Kernel_traitsI13__nv_bfloat16S2_fS2_fjLj3072ELj1ELj1ELj4ELj16ENS_18Kernel_traits_baseILj3072ES2_S2_fS2_fjLj128EEEEELb0ELb0ELb1ELb1EEEvNS_9FwdParamsE,"",@"SHT_CUDA_INFO"
	.sectionflags	@""
	.align	4


	//----- nvinfo : EIATTR_CUDA_API_VERSION
	.align		4
        /*0000*/ 	.byte	0x04, 0x37
        /*0002*/ 	.short	(.L_2106 - .L_2105)
.L_2105:
        /*0004*/ 	.word	0x00000082


	//----- nvinfo : EIATTR_SW2861232_WAR
	.align		4
.L_2106:
        /*0008*/ 	.byte	0x01, 0x35
	.zero		2


	//----- nvinfo : EIATTR_PARAM_CBANK
	.align		4
        /*000c*/ 	.byte	0x04, 0x0a
        /*000e*/ 	.short	(.L_2108 - .L_2107)
	.align		4
.L_2107:
        /*0010*/ 	.word	index@(.nv.constant0._ZN10layer_norm13ln_fwd_kernelINS_13Kernel_traitsI13__nv_bfloat16S2_fS2_fjLj3072ELj1ELj1ELj4ELj16ENS_18Kernel_traits_baseILj3072ES2_S2_fS2_fjLj128EEEEELb0ELb0ELb1ELb1EEEvNS_9FwdParamsE)
        /*0014*/ 	.short	0x0160
        /*0016*/ 	.short	0x00e8


	//----- nvinfo : EIATTR_CBANK_PARAM_SIZE
	.align		4
.L_2108:
        /*0018*/ 	.byte	0x03, 0x19
        /*001a*/ 	.short	0x00e8


	//----- nvinfo : EIATTR_KPARAM_INFO
	.align		4
        /*001c*/ 	.byte	0x04, 0x17
        /*001e*/ 	.short	(.L_2110 - .L_2109)
.L_2109:
        /*0020*/ 	.word	0x00000000
        /*0024*/ 	.short	0x0000
        /*0026*/ 	.short	0x0000
        /*0028*/ 	.byte	0x00, 0xf0, 0xa1, 0x03


	//----- nvinfo : EIATTR_MAXREG_COUNT
	.align		4
.L_2110:
        /*002c*/ 	.byte	0x03, 0x1b
        /*002e*/ 	.short	0x00ff


	//----- nvinfo : EIATTR_NUM_BARRIERS
	.align		4
        /*0030*/ 	.byte	0x02, 0x4c
        /*0032*/ 	.byte	0x01
	.zero		1


	//----- nvinfo : EIATTR_MERCURY_ISA_VERSION
	.align		4
        /*0034*/ 	.byte	0x03, 0x5f
        /*0036*/ 	.short	0x0000


	//----- nvinfo : EIATTR_COOP_GROUP_MASK_REGIDS
	.align		4
        /*0038*/ 	.byte	0x04, 0x29
        /*003a*/ 	.short	(.L_2112 - .L_2111)


	//   ....[0]....
.L_2111:
        /*003c*/ 	.word	0xffffffff


	//   ....[1]....
        /*0040*/ 	.word	0xffffffff


	//   ....[2]....
        /*0044*/ 	.word	0xffffffff


	//   ....[3]....
        /*0048*/ 	.word	0xffffffff


	//   ....[4]....
        /*004c*/ 	.word	0xffffffff


	//   ....[5]....
        /*0050*/ 	.word	0xffffffff


	//   ....[6]....
        /*0054*/ 	.word	0xffffffff


	//   ....[7]....
        /*0058*/ 	.word	0xffffffff


	//   ....[8]....
        /*005c*/ 	.word	0xffffffff


	//   ....[9]....
        /*0060*/ 	.word	0xffffffff


	//   ....[10]....
        /*0064*/ 	.word	0xffffffff


	//   ....[11]....
        /*0068*/ 	.word	0xffffffff


	//   ....[12]....
        /*006c*/ 	.word	0xffffffff


	//   ....[13]....
        /*0070*/ 	.word	0xffffffff


	//   ....[14]....
        /*0074*/ 	.word	0xffffffff


	//   ....[15]....
        /*0078*/ 	.word	0xffffffff


	//   ....[16]....
        /*007c*/ 	.word	0xffffffff


	//   ....[17]....
        /*0080*/ 	.word	0xffffffff


	//   ....[18]....
        /*0084*/ 	.word	0xffffffff


	//   ....[19]....
        /*0088*/ 	.word	0xffffffff


	//   ....[20]....
        /*008c*/ 	.word	0xffffffff


	//   ....[21]....
        /*0090*/ 	.word	0xffffffff


	//   ....[22]....
        /*0094*/ 	.word	0xffffffff


	//   ....[23]....
        /*0098*/ 	.word	0xffffffff


	//   ....[24]....
        /*009c*/ 	.word	0xffffffff


	//   ....[25]....
        /*00a0*/ 	.word	0xffffffff


	//   ....[26]....
        /*00a4*/ 	.word	0xffffffff


	//   ....[27]....
        /*00a8*/ 	.word	0xffffffff


	//----- nvinfo : EIATTR_COOP_GROUP_INSTR_OFFSETS
	.align		4
.L_2112:
        /*00ac*/ 	.byte	0x04, 0x28
        /*00ae*/ 	.short	(.L_2114 - .L_2113)


	//   ....[0]....
.L_2113:
        /*00b0*/ 	.word	0x000017a0


	//   ....[1]....
        /*00b4*/ 	.word	0x000017d0


	//   ....[2]....
        /*00b8*/ 	.word	0x000017f0


	//   ....[3]....
        /*00bc*/ 	.word	0x00001810


	//   ....[4]....
        /*00c0*/ 	.word	0x00001830


	//   ....[5]....
        /*00c4*/ 	.word	0x00001b60


	//   ....[6]....
        /*00c8*/ 	.word	0x00001b80


	//   ....[7]....
        /*00cc*/ 	.word	0x00001ba0


	//   ....[8]....
        /*00d0*/ 	.word	0x00001bc0


	//   ....[9]....
        /*00d4*/ 	.word	0x00001be0


	//   ....[10]....
        /*00d8*/ 	.word	0x00001cd0


	//   ....[11]....
        /*00dc*/ 	.word	0x00001d20


	//   ....[12]....
        /*00e0*/ 	.word	0x00001d50


	//   ....[13]....
        /*00e4*/ 	.word	0x00001d60


	//   ....[14]....
        /*00e8*/ 	.word	0x00001df0


	//   ....[15]....
        /*00ec*/ 	.word	0x00001e40


	//   ....[16]....
        /*00f0*/ 	.word	0x00001f00


	//   ....[17]....
        /*00f4*/ 	.word	0x00001f10


	//   ....[18]....
        /*00f8*/ 	.word	0x00002700


	//   ....[19]....
        /*00fc*/ 	.word	0x00002770


	//   ....[20]....
        /*0100*/ 	.word	0x000027d0


	//   ....[21]....
        /*0104*/ 	.word	0x00002830


	//   ....[22]....
        /*0108*/ 	.word	0x00002890


	//   ....[23]....
        /*010c*/ 	.word	0x00002c00


	//   ....[24]....
        /*0110*/ 	.word	0x00002c60


	//   ....[25]....
        /*0114*/ 	.word	0x00002cc0


	//   ....[26]....
        /*0118*/ 	.word	0x00002d20


	//   ....[27]....
        /*011c*/ 	.word	0x00002d80


	//----- nvinfo : EIATTR_EXIT_INSTR_OFFSETS
	.align		4
.L_2114:
        /*0120*/ 	.byte	0x04, 0x1c
        /*0122*/ 	.short	(.L_2116 - .L_2115)


	//   ....[0]....
.L_2115:
        /*0124*/ 	.word	0x00000120


	//   ....[1]....
        /*0128*/ 	.word	0x000026b0


	//----- nvinfo : EIATTR_MAX_THREADS
	.align		4
.L_2116:
        /*012c*/ 	.byte	0x04, 0x05
        /*012e*/ 	.short	(.L_2118 - .L_2117)
.L_2117:
        /*0130*/ 	.word	0x00000080
        /*0134*/ 	.word	0x00000001
        /*0138*/ 	.word	0x00000001


	//----- nvinfo : EIATTR_CRS_STACK_SIZE
	.align		4
.L_2118:
        /*013c*/ 	.byte	0x04, 0x1e
        /*013e*/ 	.short	(.L_2120 - .L_2119)
.L_2119:
        /*0140*/ 	.word	0x00000000
.L_2120:


//--------------------- .nv.info._ZN10layer_norm13ln_fwd_kernelINS_13Kernel_traitsI13__nv_bfloat16S2_fS2_fjLj3072ELj1ELj1ELj4ELj16ENS_18Kernel_traits_baseILj3072ES2_S2_fS2_fjLj128EEEEELb0ELb1ELb0ELb0EEEvNS_9FwdParamsE --------------------------
	.section	.nv.info._ZN10layer_norm13ln_fwd_kernelINS_13Kernel_traitsI13__nv_bfloat16S2_fS2_fjLj3072ELj1ELj1ELj4ELj16ENS_18Kernel_traits_baseILj3072ES2_S2_fS2_fjLj128EEEEELb0ELb1ELb0ELb0EEEvNS_9FwdParamsE,"",@"SHT_CUDA_INFO"
	.sectionflags	@""
	.align	4


	//----- nvinfo : EIATTR_CUDA_API_VERSION
	.align		4
        /*0000*/ 	.byte	0x04, 0x37
        /*0002*/ 	.short	(.L_2122 - .L_2121)
.L_2121:
        /*0004*/ 	.word	0x00000082


	//----- nvinfo : EIATTR_SW2861232_WAR
	.align		4
.L_2122:
        /*0008*/ 	.byte	0x01, 0x35
	.zero		2


	//----- nvinfo : EIATTR_PARAM_CBANK
	.align		4
        /*000c*/ 	.byte	0x04, 0x0a
        /*000e*/ 	.short	(.L_2124 - .L_2123)
	.align		4
.L_2123:
        /*0010*/ 	.word	index@(.nv.constant0._ZN10layer_norm13ln_fwd_kernelINS_13Kernel_traitsI13__nv_bfloat16S2_fS2_fjLj3072ELj1ELj1ELj4ELj16ENS_18Kernel_traits_baseILj3072ES2_S2_fS2_fjLj128EEEEELb0ELb1ELb0ELb0EEEvNS_9FwdParamsE)
        /*0014*/ 	.short	0x0160
        /*0016*/ 	.short	0x00e8


	//----- nvinfo : EIATTR_CBANK_PARAM_SIZE
	.align		4
.L_2124:
        /*0018*/ 	.byte	0x03, 0x19
        /*001a*/ 	.short	0x00e8


	//----- nvinfo : EIATTR_KPARAM_INFO
	.align		4
        /*001c*/ 	.byte	0x04, 0x17
        /*001e*/ 	.short	(.L_2126 - .L_2125)
.L_2125:
        /*0020*/ 	.word	0x00000000
        /*0024*/ 	.short	0x0000
        /*0026*/ 	.short	0x0000
        /*0028*/ 	.byte	0x00, 0xf0, 0xa1, 0x03


	//----- nvinfo : EIATTR_MAXREG_COUNT
	.align		4
.L_2126:
        /*002c*/ 	.byte	0x03, 0x1b
        /*002e*/ 	.short	0x00ff


	//----- nvinfo : EIATTR_NUM_BARRIERS
	.align		4
        /*0030*/ 	.byte	0x02, 0x4c
        /*0032*/ 	.byte	0x01
	.zero		1


	//----- nvinfo : EIATTR_MERCURY_ISA_VERSION
	.align		4
        /*0034*/ 	.byte	0x03, 0x5f
        /*0036*/ 	.short	0x0000


	//----- nvinfo : EIATTR_COOP_GROUP_MASK_REGIDS
	.align		4
        /*0038*/ 	.byte	0x04, 0x29
        /*003a*/ 	.short	(.L_2128 - .L_2127)


	//   ....[0]....
.L_2127:
        /*003c*/ 	.word	0xffffffff


	//   ....[1]....
        /*0040*/ 	.word	0xffffffff


	//   ....[2]....
        /*0044*/ 	.word	0xffffffff


	//   ....[3]....
        /*0048*/ 	.word	0xffffffff


	//   ....[4]....
        /*004c*/ 	.word	0xffffffff


	//   ....[5]....
        /*0050*/ 	.word	0xffffffff


	//   ....[6]....
        /*0054*/ 	.word	0xffffffff


	//   ....[7]....
        /*0058*/ 	.word	0xffffffff


	//   ....[8]....
        /*005c*/ 	.word	0xffffffff


	//   ....[9]....
        /*0060*/ 	.word	0xffffffff


	//   ....[10]....
        /*0064*/ 	.word	0xffffffff


	//   ....[11]....
        /*0068*/ 	.word	0xffffffff


	//   ....[12]....
        /*006c*/ 	.word	0xffffffff


	//   ....[13]....
        /*0070*/ 	.word	0xffffffff


	//   ....[14]....
        /*0074*/ 	.word	0xffffffff


	//   ....[15]....
        /*0078*/ 	.word	0xffffffff


	//   ....[16]....
        /*007c*/ 	.word	0xffffffff


	//   ....[17]....
        /*0080*/ 	.word	0xffffffff


	//   ....[18]....
        /*0084*/ 	.word	0xffffffff


	//   ....[19]....
        /*0088*/ 	.word	0xffffffff


	//   ....[20]....
        /*008c*/ 	.word	0xffffffff


	//   ....[21]....
        /*0090*/ 	.word	0xffffffff


	//   ....[22]....
        /*0094*/ 	.word	0xffffffff


	//   ....[23]....
        /*0098*/ 	.word	0xffffffff


	//   ....[24]....
        /*009c*/ 	.word	0xffffffff


	//   ....[25]....
        /*00a0*/ 	.word	0xffffffff


	//   ....[26]....
        /*00a4*/ 	.word	0xffffffff


	//   ....[27]....
        /*00a8*/ 	.word	0xffffffff


	//----- nvinfo : EIATTR_COOP_GROUP_INSTR_OFFSETS
	.align		4
.L_2128:
        /*00ac*/ 	.byte	0x04, 0x28
        /*00ae*/ 	.short	(.L_2130 - .L_2129)


	//   ....[0]....
.L_2129:
        /*00b0*/ 	.word	0x00001640


	//   ....[1]....
        /*00b4*/ 	.word	0x00001670


	//   ....[2]....
        /*00b8*/ 	.word	0x00001690


	//   ....[3]....
        /*00bc*/ 	.word	0x000016b0


	//   ....[4]....
        /*00c0*/ 	.word	0x000016d0


	//   ....[5]....
        /*00c4*/ 	.word	0x00001a10


	//   ....[6]....
        /*00c8*/ 	.word	0x00001a30


	//   ....[7]....
        /*00cc*/ 	.word	0x00001a50


	//   ....[8]....
        /*00d0*/ 	.word	0x00001a70


	//   ....[9]....
        /*00d4*/ 	.word	0x00001a90


	//   ....[10]....
        /*00d8*/ 	.word	0x00001bb0


	//   ....[11]....
        /*00dc*/ 	.word	0x00001c30


	//   ....[12]....
        /*00e0*/ 	.word	0x00001c40


	//   ....[13]....
        /*00e4*/ 	.word	0x00001ca0


	//   ....[14]....
        /*00e8*/ 	.word	0x00001ce0


	//   ....[15]....
        /*00ec*/ 	.word	0x00001d00


	//   ....[16]....
        /*00f0*/ 	.word	0x00001df0


	//   ....[17]....
        /*00f4*/ 	.word	0x00001e00


	//   ....[18]....
        /*00f8*/ 	.word	0x000025e0


	//   ....[19]....
        /*00fc*/ 	.word	0x00002640


	//   ....[20]....
        /*0100*/ 	.word	0x000026a0


	//   ....[21]....
        /*0104*/ 	.word	0x00002700


	//   ....[22]....
        /*0108*/ 	.word	0x00002760


	//   ....[23]....
        /*010c*/ 	.word	0x00002ae0


	//   ....[24]....
        /*0110*/ 	.word	0x00002b40


	//   ....[25]....
        /*0114*/ 	.word	0x00002ba0


	//   ....[26]....
        /*0118*/ 	.word	0x00002c00


	//   ....[27]....
        /*011c*/ 	.word	0x00002c70


	//----- nvinfo : EIATTR_EXIT_INSTR_OFFSETS
	.align		4
.L_2130:
        /*0120*/ 	.byte	0x04, 0x1c
        /*0122*/ 	.short	(.L_2132 - .L_2131)


	//   ....[0]....
.L_2131:
        /*0124*/ 	.word	0x00000410


	//   ....[1]....
        /*0128*/ 	.word	0x00002590


	//----- nvinfo : EIATTR_MAX_THREADS
	.align		4
.L_2132:
        /*012c*/ 	.byte	0x04, 0x05
        /*012e*/ 	.short	(.L_2134 - .L_2133)
.L_2133:
        /*0130*/ 	.word	0x00000080
        /*0134*/ 	.word	0x00000001
        /*0138*/ 	.word	0x00000001


	//----- nvinfo : EIATTR_CRS_STACK_SIZE
	.align		4
.L_2134:
        /*013c*/ 	.byte	0x04, 0x1e
        /*013e*/ 	.short	(.L_2136 - .L_2135)
.L_2135:
        /*0140*/ 	.word	0x00000000
.L_2136:


//--------------------- .nv.info._ZN10layer_norm13ln_fwd_kernelINS_13Kernel_traitsI13__nv_bfloat16S2_fS2_fjLj3072ELj1ELj1ELj4ELj16ENS_18Kernel_traits_baseILj3072ES2_S2_fS2_fjLj128EEEEELb0ELb1ELb0ELb1EEEvNS_9FwdParamsE --------------------------
	.section	.nv.info._ZN10layer_norm13ln_fwd_kernelINS_13Kernel_traitsI13__nv_bfloat16S2_fS2_fjLj3072ELj1ELj1ELj4ELj16ENS_18Kernel_traits_baseILj3072ES2_S2_fS2_fjLj128EEEEELb0ELb1ELb0ELb1EEEvNS_9FwdParamsE,"",@"SHT_CUDA_INFO"
	.sectionflags	@""
	.align	4


	//----- nvinfo : EIATTR_CUDA_API_VERSION
	.align		4
        /*0000*/ 	.byte	0x04, 0x37
        /*0002*/ 	.short	(.L_2138 - .L_2137)
.L_2137:
        /*0004*/ 	.word	0x00000082


	//----- nvinfo : EIATTR_SW2861232_WAR
	.align		4
.L_2138:
        /*0008*/ 	.byte	0x01, 0x35
	.zero		2


	//----- nvinfo : EIATTR_PARAM_CBANK
	.align		4
        /*000c*/ 	.byte	0x04, 0x0a
        /*000e*/ 	.short	(.L_2140 - .L_2139)
	.align		4
.L_2139:
        /*0010*/ 	.word	index@(.nv.constant0._ZN10layer_norm13ln_fwd_kernelINS_13Kernel_traitsI13__nv_bfloat16S2_fS2_fjLj3072ELj1ELj1ELj4ELj16ENS_18Kernel_traits_baseILj3072ES2_S2_fS2_fjLj128EEEEELb0ELb1ELb0ELb1EEEvNS_9FwdParamsE)
        /*0014*/ 	.short	0x0160
        /*0016*/ 	.short	0x00e8


	//----- nvinfo : EIATTR_CBANK_PARAM_SIZE
	.align		4
.L_2140:
        /*0018*/ 	.byte	0x03, 0x19
        /*001a*/ 	.short	0x00e8


	//----- nvinfo : EIATTR_KPARAM_INFO
	.align		4
        /*001c*/ 	.byte	0x04, 0x17
        /*001e*/ 	.short	(.L_2142 - .L_2141)
.L_2141:
        /*0020*/ 	.word	0x00000000
        /*0024*/ 	.short	0x0000
        /*0026*/ 	.short	0x0000
        /*0028*/ 	.byte	0x00, 0xf0, 0xa1, 0x03


	//----- nvinfo : EIATTR_MAXREG_COUNT
	.align		4
.L_2142:
        /*002c*/ 	.byte	0x03, 0x1b
        /*002e*/ 	.short	0x00ff


	//----- nvinfo : EIATTR_NUM_BARRIERS
	.align		4
        /*0030*/ 	.byte	0x02, 0x4c
        /*0032*/ 	.byte	0x01
	.zero		1


	//----- nvinfo : EIATTR_MERCURY_ISA_VERSION
	.align		4
        /*0034*/ 	.byte	0x03, 0x5f
        /*0036*/ 	.short	0x0000


	//----- nvinfo : EIATTR_COOP_GROUP_MASK_REGIDS
	.align		4
        /*0038*/ 	.byte	0x04, 0x29
        /*003a*/ 	.short	(.L_2144 - .L_2143)


	//   ....[0]....
.L_2143:
        /*003c*/ 	.word	0xffffffff


	//   ....[1]....
        /*0040*/ 	.word	0xffffffff


	//   ....[2]....
        /*0044*/ 	.word	0xffffffff


	//   ....[3]....
        /*0048*/ 	.word	0xffffffff


	//   ....[4]....
        /*004c*/ 	.word	0xffffffff


	//   ....[5]....
        /*0050*/ 	.word	0xffffffff


	//   ....[6]....
        /*0054*/ 	.word	0xffffffff


	//   ....[7]....
        /*0058*/ 	.word	0xffffffff


	//   ....[8]....
        /*005c*/ 	.word	0xffffffff


	//   ....[9]....
        /*0060*/ 	.word	0xffffffff


	//   ....[10]....
        /*0064*/ 	.word	0xffffffff


	//   ....[11]....
        /*0068*/ 	.word	0xffffffff


	//   ....[12]....
        /*006c*/ 	.word	0xffffffff


	//   ....[13]....
        /*0070*/ 	.word	0xffffffff


	//   ....[14]....
        /*0074*/ 	.word	0xffffffff


	//   ....[15]....
        /*0078*/ 	.word	0xffffffff


	//   ....[16]....
        /*007c*/ 	.word	0xffffffff


	//   ....[17]....
        /*0080*/ 	.word	0xffffffff


	//   ....[18]....
        /*0084*/ 	.word	0xffffffff


	//   ....[19]....
        /*0088*/ 	.word	0xffffffff


	//   ....[20]....
        /*008c*/ 	.word	0xffffffff


	//   ....[21]....
        /*0090*/ 	.word	0xffffffff


	//   ....[22]....
        /*0094*/ 	.word	0xffffffff


	//   ....[23]....
        /*0098*/ 	.word	0xffffffff


	//   ....[24]....
        /*009c*/ 	.word	0xffffffff


	//   ....[25]....
        /*00a0*/ 	.word	0xffffffff


	//   ....[26]....
        /*00a4*/ 	.word	0xffffffff


	//   ....[27]....
        /*00a8*/ 	.word	0xffffffff


	//----- nvinfo : EIATTR_COOP_GROUP_INSTR_OFFSETS
	.align		4
.L_2144:
        /*00ac*/ 	.byte	0x04, 0x28
        /*00ae*/ 	.short	(.L_2146 - .L_2145)


	//   ....[0]....
.L_2145:
        /*00b0*/ 	.word	0x00001340


	//   ....[1]....
        /*00b4*/ 	.word	0x00001370


	//   ....[2]....
        /*00b8*/ 	.word	0x00001390


	//   ....[3]....
        /*00bc*/ 	.word	0x000013b0


	//   ....[4]....
        /*00c0*/ 	.word	0x000013d0


	//   ....[5]....
        /*00c4*/ 	.word	0x00001700


	//   ....[6]....
        /*00c8*/ 	.word	0x00001720


	//   ....[7]....
        /*00cc*/ 	.word	0x00001740


	//   ....[8]....
        /*00d0*/ 	.word	0x00001760


	//   ....[9]....
        /*00d4*/ 	.word	0x00001780


	//   ....[10]....
        /*00d8*/ 	.word	0x00001850


	//   ....[11]....
        /*00dc*/ 	.word	0x000018b0


	//   ....[12]....
        /*00e0*/ 	.word	0x000018c0


	//   ....[13]....
        /*00e4*/ 	.word	0x00001940


	//   ....[14]....
        /*00e8*/ 	.word	0x000019a0


	//   ....[15]....
        /*00ec*/ 	.word	0x00001a30


	//   ....[16]....
        /*00f0*/ 	.word	0x00001a60


	//   ....[17]....
        /*00f4*/ 	.word	0x00001aa0


	//   ....[18]....
        /*00f8*/ 	.word	0x00002200


	//   ....[19]....
        /*00fc*/ 	.word	0x00002260


	//   ....[20]....
        /*0100*/ 	.word	0x000022c0


	//   ....[21]....
        /*0104*/ 	.word	0x00002320


	//   ....[22]....
        /*0108*/ 	.word	0x00002380


	//   ....[23]....
        /*010c*/ 	.word	0x000026f0


	//   ....[24]....
        /*0110*/ 	.word	0x00002750


	//   ....[25]....
        /*0114*/ 	.word	0x000027b0


	//   ....[26]....
        /*0118*/ 	.word	0x00002810


	//   ....[27]....
        /*011c*/ 	.word	0x00002870


	//----- nvinfo : EIATTR_EXIT_INSTR_OFFSETS
	.align		4
.L_2146:
        /*0120*/ 	.byte	0x04, 0x1c
        /*0122*/ 	.short	(.L_2148 - .L_2147)


	//   ....[0]....
.L_2147:
        /*0124*/ 	.word	0x00000130


	//   ....[1]....
        /*0128*/ 	.word	0x000021a0


	//----- nvinfo : EIATTR_MAX_THREADS
	.align		4
.L_2148:
        /*012c*/ 	.byte	0x04, 0x05
        /*012e*/ 	.short	(.L_2150 - .L_2149)
.L_2149:
        /*0130*/ 	.word	0x00000080
        /*0134*/ 	.word	0x00000001
        /*0138*/ 	.word	0x00000001


	//----- nvinfo : EIATTR_CRS_STACK_SIZE
	.align		4
.L_2150:
        /*013c*/ 	.byte	0x04, 0x1e
        /*013e*/ 	.short	(.L_2152 - .L_2151)
.L_2151:
        /*0140*/ 	.word	0x00000000
.L_2152:


//--------------------- .nv.info._ZN10layer_norm13ln_fwd_kernelINS_13Kernel_traitsI13__nv_bfloat16S2_fS2_fjLj3072ELj1ELj1ELj4ELj16ENS_18Kernel_traits_baseILj3072ES2_S2_fS2_fjLj128EEEEELb0ELb1ELb1ELb0EEEvNS_9FwdParamsE --------------------------
	.section	.nv.info._ZN10layer_norm13ln_fwd_kernelINS_13Kernel_traitsI13__nv_bfloat16S2_fS2_fjLj3072ELj1ELj1ELj4ELj16ENS_18Kernel_traits_baseILj3072ES2_S2_fS2_fjLj128EEEEELb0ELb1ELb1ELb0EEEvNS_9FwdParamsE,"",@"SHT_CUDA_INFO"
	.sectionflags	@""
	.align	4


	//----- nvinfo : EIATTR_CUDA_API_VERSION
	.align		4
        /*0000*/ 	.byte	0x04, 0x37
        /*0002*/ 	.short	(.L_2154 - .L_2153)
.L_2153:
        /*0004*/ 	.word	0x00000082


	//----- nvinfo : EIATTR_SW2861232_WAR
	.align		4
.L_2154:
        /*0008*/ 	.byte	0x01, 0x35
	.zero		2


	//----- nvinfo : EIATTR_PARAM_CBANK
	.align		4
        /*000c*/ 	.byte	0x04, 0x0a
        /*000e*/ 	.short	(.L_2156 - .L_2155)
	.align		4
.L_2155:
        /*0010*/ 	.word	index@(.nv.constant0._ZN10layer_norm13ln_fwd_kernelINS_13Kernel_traitsI13__nv_bfloat16S2_fS2_fjLj3072ELj1ELj1ELj4ELj16ENS_18Kernel_traits_baseILj3072ES2_S2_fS2_fjLj128EEEEELb0ELb1ELb1ELb0EEEvNS_9FwdParamsE)
        /*0014*/ 	.short	0x0160
        /*0016*/ 	.short	0x00e8


	//----- nvinfo : EIATTR_CBANK_PARAM_SIZE
	.align		4
.L_2156:
        /*0018*/ 	.byte	0x03, 0x19
        /*001a*/ 	.short	0x00e8


	//----- nvinfo : EIATTR_KPARAM_INFO
	.align		4
        /*001c*/ 	.byte	0x04, 0x17
        /*001e*/ 	.short	(.L_2158 - .L_2157)
.L_2157:
        /*0020*/ 	.word	0x00000000
        /*0024*/ 	.short	0x0000
        /*0026*/ 	.short	0x0000
        /*0028*/ 	.byte	0x00, 0xf0, 0xa1, 0x03


	//----- nvinfo : EIATTR_MAXREG_COUNT
	.align		4
.L_2158:
        /*002c*/ 	.byte	0x03, 0x1b
        /*002e*/ 	.short	0x00ff


	//----- nvinfo : EIATTR_NUM_BARRIERS
	.align		4
        /*0030*/ 	.byte	0x02, 0x4c
        /*0032*/ 	.byte	0x01
	.zero		1


	//----- nvinfo : EIATTR_MERCURY_ISA_VERSION
	.align		4
        /*0034*/ 	.byte	0x03, 0x5f
        /*0036*/ 	.short	0x0000


	//----- nvinfo : EIATTR_COOP_GROUP_MASK_REGIDS
	.align		4
        /*0038*/ 	.byte	0x04, 0x29
        /*003a*/ 	.short	(.L_2160 - .L_2159)


	//   ....[0]....
.L_2159:
        /*003c*/ 	.word	0xffffffff


	//   ....[1]....
        /*0040*/ 	.word	0xffffffff


	//   ....[2]....
        /*0044*/ 	.word	0xffffffff


	//   ....[3]....
        /*0048*/ 	.word	0xffffffff


	//   ....[4]....
        /*004c*/ 	.word	0xffffffff


	//   ....[5]....
        /*0050*/ 	.word	0xffffffff


	//   ....[6]....
        /*0054*/ 	.word	0xffffffff


	//   ....[7]....
        /*0058*/ 	.word	0xffffffff


	//   ....[8]....
        /*005c*/ 	.word	0xffffffff


	//   ....[9]....
        /*0060*/ 	.word	0xffffffff


	//   ....[10]....
        /*0064*/ 	.word	0xffffffff


	//   ....[11]....
        /*0068*/ 	.word	0xffffffff


	//   ....[12]....
        /*006c*/ 	.word	0xffffffff


	//   ....[13]....
        /*0070*/ 	.word	0xffffffff


	//   ....[14]....
        /*0074*/ 	.word	0xffffffff


	//   ....[15]....
        /*0078*/ 	.word	0xffffffff


	//   ....[16]....
        /*007c*/ 	.word	0xffffffff


	//   ....[17]....
        /*0080*/ 	.word	0xffffffff


	//   ....[18]....
        /*0084*/ 	.word	0xffffffff


	//   ....[19]....
        /*0088*/ 	.word	0xffffffff


	//   ....[20]....
        /*008c*/ 	.word	0xffffffff


	//   ....[21]....
        /*0090*/ 	.word	0xffffffff


	//   ....[22]....
        /*0094*/ 	.word	0xffffffff


	//   ....[23]....
        /*0098*/ 	.word	0xffffffff


	//   ....[24]....
        /*009c*/ 	.word	0xffffffff


	//   ....[25]....
        /*00a0*/ 	.word	0xffffffff


	//   ....[26]....
        /*00a4*/ 	.word	0xffffffff


	//   ....[27]....
        /*00a8*/ 	.word	0xffffffff


	//----- nvinfo : EIATTR_COOP_GROUP_INSTR_OFFSETS
	.align		4
.L_2160:
        /*00ac*/ 	.byte	0x04, 0x28
        /*00ae*/ 	.short	(.L_2162 - .L_2161)


	//   ....[0]....
.L_2161:
        /*00b0*/ 	.word	0x00001f80


	//   ....[1]....
        /*00b4*/ 	.word	0x00001fb0


	//   ....[2]....
        /*00b8*/ 	.word	0x00001fd0


	//   ....[3]....
        /*00bc*/ 	.word	0x00001ff0


	//   ....[4]....
        /*00c0*/ 	.word	0x00002010


	//   ....[5]....
        /*00c4*/ 	.word	0x00002350


	//   ....[6]....
        /*00c8*/ 	.word	0x00002370


	//   ....[7]....
        /*00cc*/ 	.word	0x00002390


	//   ....[8]....
        /*00d0*/ 	.word	0x000023b0


	//   ....[9]....
        /*00d4*/ 	.word	0x000023d0


	//   ....[10]....
        /*00d8*/ 	.word	0x000024f0


	//   ....[11]....
        /*00dc*/ 	.word	0x00002540


	//   ....[12]....
        /*00e0*/ 	.word	0x00002550


	//   ....[13]....
        /*00e4*/ 	.word	0x00002610


	//   ....[14]....
        /*00e8*/ 	.word	0x00002620


	//   ....[15]....
        /*00ec*/ 	.word	0x000026c0


	//   ....[16]....
        /*00f0*/ 	.word	0x00002710


	//   ....[17]....
        /*00f4*/ 	.word	0x00002750


	//   ....[18]....
        /*00f8*/ 	.word	0x00002fa0


	//   ....[19]....
        /*00fc*/ 	.word	0x00003000


	//   ....[20]....
        /*0100*/ 	.word	0x00003060


	//   ....[21]....
        /*0104*/ 	.word	0x000030c0


	//   ....[22]....
        /*0108*/ 	.word	0x00003120


	//   ....[23]....
        /*010c*/ 	.word	0x000034a0


	//   ....[24]....
        /*0110*/ 	.word	0x00003500


	//   ....[25]....
        /*0114*/ 	.word	0x00003560


	//   ....[26]....
        /*0118*/ 	.word	0x000035c0


	//   ....[27]....
        /*011c*/ 	.word	0x00003620


	//----- nvinfo : EIATTR_EXIT_INSTR_OFFSETS
	.align		4
.L_2162:
        /*0120*/ 	.byte	0x04, 0x1c
        /*0122*/ 	.short	(.L_2164 - .L_2163)


	//   ....[0]....
.L_2163:
        /*0124*/ 	.word	0x00000410


	//   ....[1]....
        /*0128*/ 	.word	0x00002f50


	//----- nvinfo : EIATTR_MAX_THREADS
	.align		4
.L_2164:
        /*012c*/ 	.byte	0x04, 0x05
        /*012e*/ 	.short	(.L_2166 - .L_2165)
.L_2165:
        /*0130*/ 	.word	0x00000080
        /*0134*/ 	.word	0x00000001
        /*0138*/ 	.word	0x00000001


	//----- nvinfo : EIATTR_CRS_STACK_SIZE
	.align		4
.L_2166:
        /*013c*/ 	.byte	0x04, 0x1e
        /*013e*/ 	.short	(.L_2168 - .L_2167)
.L_2167:
        /*0140*/ 	.word	0x00000000
.L_2168:


//--------------------- .nv.info._ZN10layer_norm13ln_fwd_kernelINS_13Kernel_traitsI13__nv_bfloat16S2_fS2_fjLj3072ELj1ELj1ELj4ELj16ENS_18Kernel_traits_baseILj3072ES2_S2_fS2_fjLj128EEEEELb0ELb1ELb1ELb1EEEvNS_9FwdParamsE --------------------------
	.section	.nv.info._ZN10layer_norm13ln_fwd_kernelINS_13Kernel_traitsI13__nv_bfloat16S2_fS2_fjLj3072ELj1ELj1ELj4ELj16ENS_18Kernel_traits_baseILj3072ES2_S2_fS2_fjLj128EEEEELb0ELb1ELb1ELb1EEEvNS_9FwdParamsE,"",@"SHT_CUDA_INFO"
	.sectionflags	@""
	.align	4


	//----- nvinfo : EIATTR_CUDA_API_VERSION
	.align		4
        /*0000*/ 	.byte	0x04, 0x37
        /*0002*/ 	.short	(.L_2170 - .L_2169)
.L_2169:
        /*0004*/ 	.word	0x00000082


	//----- nvinfo : EIATTR_SW2861232_WAR
	.align		4
.L_2170:
        /*0008*/ 	.byte	0x01, 0x35
	.zero		2


	//----- nvinfo : EIATTR_PARAM_CBANK
	.align		4
        /*000c*/ 	.byte	0x04, 0x0a
        /*000e*/ 	.short	(.L_2172 - .L_2171)
	.align		4
.L_2171:
        /*0010*/ 	.word	index@(.nv.constant0._ZN10layer_norm13ln_fwd_kernelINS_13Kernel_traitsI13__nv_bfloat16S2_fS2_fjLj3072ELj1ELj1ELj4ELj16ENS_18Kernel_traits_baseILj3072ES2_S2_fS2_fjLj128EEEEELb0ELb1ELb1ELb1EEEvNS_9FwdParamsE)
        /*0014*/ 	.short	0x0160
        /*0016*/ 	.short	0x00e8


	//----- nvinfo : EIATTR_CBANK_PARAM_SIZE
	.align		4
.L_2172:
        /*0018*/ 	.byte	0x03, 0x19
        /*001a*/ 	.short	0x00e8


	//----- nvinfo : EIATTR_KPARAM_INFO
	.align		4
        /*001c*/ 	.byte	0x04, 0x17
        /*001e*/ 	.short	(.L_2174 - .L_2173)
.L_2173:
        /*0020*/ 	.word	0x00000000
        /*0024*/ 	.short	0x0000
        /*0026*/ 	.short	0x0000
        /*0028*/ 	.byte	0x00, 0xf0, 0xa1, 0x03


	//----- nvinfo : EIATTR_MAXREG_COUNT
	.align		4
.L_2174:
        /*002c*/ 	.byte	0x03, 0x1b
        /*002e*/ 	.short	0x00ff


	//----- nvinfo : EIATTR_NUM_BARRIERS
	.align		4
        /*0030*/ 	.byte	0x02, 0x4c
        /*0032*/ 	.byte	0x01
	.zero		1


	//----- nvinfo : EIATTR_MERCURY_ISA_VERSION
	.align		4
        /*0034*/ 	.byte	0x03, 0x5f
        /*0036*/ 	.short	0x0000


	//----- nvinfo : EIATTR_COOP_GROUP_MASK_REGIDS
	.align		4
        /*0038*/ 	.byte	0x04, 0x29
        /*003a*/ 	.short	(.L_2176 - .L_2175)


	//   ....[0]....
.L_2175:
        /*003c*/ 	.word	0xffffffff


	//   ....[1]....
        /*0040*/ 	.word	0xffffffff


	//   ....[2]....
        /*0044*/ 	.word	0xffffffff


	//   ....[3]....
        /*0048*/ 	.word	0xffffffff


	//   ....[4]....
        /*004c*/ 	.word	0xffffffff


	//   ....[5]....
        /*0050*/ 	.word	0xffffffff


	//   ....[6]....
        /*0054*/ 	.word	0xffffffff


	//   ....[7]....
        /*0058*/ 	.word	0xffffffff


	//   ....[8]....
        /*005c*/ 	.word	0xffffffff


	//   ....[9]....
        /*0060*/ 	.word	0xffffffff


	//   ....[10]....
        /*0064*/ 	.word	0xffffffff


	//   ....[11]....
        /*0068*/ 	.word	0xffffffff


	//   ....[12]....
        /*006c*/ 	.word	0xffffffff


	//   ....[13]....
        /*0070*/ 	.word	0xffffffff


	//   ....[14]....
        /*0074*/ 	.word	0xffffffff


	//   ....[15]....
        /*0078*/ 	.word	0xffffffff


	//   ....[16]....
        /*007c*/ 	.word	0xffffffff


	//   ....[17]....
        /*0080*/ 	.word	0xffffffff


	//   ....[18]....
        /*0084*/ 	.word	0xffffffff


	//   ....[19]....
        /*0088*/ 	.word	0xffffffff


	//   ....[20]....
        /*008c*/ 	.word	0xffffffff


	//   ....[21]....
        /*0090*/ 	.word	0xffffffff


	//   ....[22]....
        /*0094*/ 	.word	0xffffffff


	//   ....[23]....
        /*0098*/ 	.word	0xffffffff


	//   ....[24]....
        /*009c*/ 	.word	0xffffffff


	//   ....[25]....
        /*00a0*/ 	.word	0xffffffff


	//   ....[26]....
        /*00a4*/ 	.word	0xffffffff


	//   ....[27]....
        /*00a8*/ 	.word	0xffffffff


	//----- nvinfo : EIATTR_COOP_GROUP_INSTR_OFFSETS
	.align		4
.L_2176:
        /*00ac*/ 	.byte	0x04, 0x28
        /*00ae*/ 	.short	(.L_2178 - .L_2177)


	//   ....[0]....
.L_2177:
        /*00b0*/ 	.word	0x00001a40


	//   ....[1]....
        /*00b4*/ 	.word	0x00001a70


	//   ....[2]....
        /*00b8*/ 	.word	0x00001a90


	//   ....[3]....
        /*00bc*/ 	.word	0x00001ab0


	//   ....[4]....
        /*00c0*/ 	.word	0x00001ad0


	//   ....[5]....
        /*00c4*/ 	.word	0x00001e00


	//   ....[6]....
        /*00c8*/ 	.word	0x00001e20


	//   ....[7]....
        /*00cc*/ 	.word	0x00001e40


	//   ....[8]....
        /*00d0*/ 	.word	0x00001e60


	//   ....[9]....
        /*00d4*/ 	.word	0x00001e80


	//   ....[10]....
        /*00d8*/ 	.word	0x00001f70


	//   ....[11]....
        /*00dc*/ 	.word	0x00001fc0


	//   ....[12]....
        /*00e0*/ 	.word	0x00001fe0


	//   ....[13]....
        /*00e4*/ 	.word	0x00002000


	//   ....[14]....
        /*00e8*/ 	.word	0x000020a0


	//   ....[15]....
        /*00ec*/ 	.word	0x000020d0


	//   ....[16]....
        /*00f0*/ 	.word	0x000021a0


	//   ....[17]....
        /*00f4*/ 	.word	0x000021b0


	//   ....[18]....
        /*00f8*/ 	.word	0x00002a50


	//   ....[19]....
        /*00fc*/ 	.word	0x00002ac0


	//   ....[20]....
        /*0100*/ 	.word	0x00002b20


	//   ....[21]....
        /*0104*/ 	.word	0x00002b80


	//   ....[22]....
        /*0108*/ 	.word	0x00002be0


	//   ....[23]....
        /*010c*/ 	.word	0x00002f50


	//   ....[24]....
        /*0110*/ 	.word	0x00002fb0


	//   ....[25]....
        /*0114*/ 	.word	0x00003010


	//   ....[26]....
        /*0118*/ 	.word	0x00003070


	//   ....[27]....
        /*011c*/ 	.word	0x000030d0


	//----- nvinfo : EIATTR_EXIT_INSTR_OFFSETS
	.align		4
.L_2178:
        /*0120*/ 	.byte	0x04, 0x1c
        /*0122*/ 	.short	(.L_2180 - .L_2179)


	//   ....[0]....
.L_2179:
        /*0124*/ 	.word	0x00000130


	//   ....[1]....
        /*0128*/ 	.word	0x00002a00


	//----- nvinfo : EIATTR_MAX_THREADS
	.align		4
.L_2180:
        /*012c*/ 	.byte	0x04, 0x05
        /*012e*/ 	.short	(.L_2182 - .L_2181)
.L_2181:
        /*0130*/ 	.word	0x00000080
        /*0134*/ 	.word	0x00000001
        /*0138*/ 	.word	0x00000001


	//----- nvinfo : EIATTR_CRS_STACK_SIZE
	.align		4
.L_2182:
        /*013c*/ 	.byte	0x04, 0x1e
        /*013e*/ 	.short	(.L_2184 - .L_2183)
.L_2183:
        /*0140*/ 	.word	0x00000000
.L_2184:


//--------------------- .nv.info._ZN10layer_norm13ln_fwd_kernelINS_13Kernel_traitsI13__nv_bfloat16S2_fS2_fjLj3072ELj1ELj1ELj4ELj16ENS_18Kernel_traits_baseILj3072ES2_S2_fS2_fjLj128EEEEELb1ELb0ELb0ELb0EEEvNS_9FwdParamsE --------------------------
	.section	.nv.info._ZN10layer_norm13ln_fwd_kernelINS_13Kernel_traitsI13__nv_bfloat16S2_fS2_fjLj3072ELj1ELj1ELj4ELj16ENS_18Kernel_traits_baseILj3072ES2_S2_fS2_fjLj128EEEEELb1ELb0ELb0ELb0EEEvNS_9FwdParamsE,"",@"SHT_CUDA_INFO"
	.sectionflags	@""
	.align	4


	//----- nvinfo : EIATTR_CUDA_API_VERSION
	.align		4
        /*0000*/ 	.byte	0x04, 0x37
        /*0002*/ 	.short	(.L_2186 - .L_2185)
.L_2185:
        /*0004*/ 	.word	0x00000082


	//----- nvinfo : EIATTR_SW2861232_WAR
	.align		4
.L_2186:
        /*0008*/ 	.byte	0x01, 0x35
	.zero		2


	//----- nvinfo : EIATTR_PARAM_CBANK
	.align		4
        /*000c*/ 	.byte	0x04, 0x0a
        /*000e*/ 	.short	(.L_2188 - .L_2187)
	.align		4
.L_2187:
        /*0010*/ 	.word	index@(.nv.constant0._ZN10layer_norm13ln_fwd_kernelINS_13Kernel_traitsI13__nv_bfloat16S2_fS2_fjLj3072ELj1ELj1ELj4ELj16ENS_18Kernel_traits_baseILj3072ES2_S2_fS2_fjLj128EEEEELb1ELb0ELb0ELb0EEEvNS_9FwdParamsE)
        /*0014*/ 	.short	0x0160
        /*0016*/ 	.short	0x00e8


	//----- nvinfo : EIATTR_CBANK_PARAM_SIZE
	.align		4
.L_2188:
        /*0018*/ 	.byte	0x03, 0x19
        /*001a*/ 	.short	0x00e8


	//----- nvinfo : EIATTR_KPARAM_INFO
	.align		4
        /*001c*/ 	.byte	0x04, 0x17
        /*001e*/ 	.short	(.L_2190 - .L_2189)
.L_2189:
        /*0020*/ 	.word	0x00000000
        /*0024*/ 	.short	0x0000
        /*0026*/ 	.short	0x0000
        /*0028*/ 	.byte	0x00, 0xf0, 0xa1, 0x03


	//----- nvinfo : EIATTR_MAXREG_COUNT
	.align		4
.L_2190:
        /*002c*/ 	.byte	0x03, 0x1b
        /*002e*/ 	.short	0x00ff


	//----- nvinfo : EIATTR_NUM_BARRIERS
	.align		4
        /*0030*/ 	.byte	0x02, 0x4c
        /*0032*/ 	.byte	0x01
	.zero		1


	//----- nvinfo : EIATTR_MERCURY_ISA_VERSION
	.align		4
        /*0034*/ 	.byte	0x03, 0x5f
        /*0036*/ 	.short	0x0000


	//----- nvinfo : EIATTR_COOP_GROUP_MASK_REGIDS
	.align		4
        /*0038*/ 	.byte	0x04, 0x29
        /*003a*/ 	.short	(.L_2192 - .L_2191)


	//   ....[0]....
.L_2191:
        /*003c*/ 	.word	0xffffffff


	//   ....[1]....
        /*0040*/ 	.word	0xffffffff


	//   ....[2]....
        /*0044*/ 	.word	0xffffffff


	//   ....[3]....
        /*0048*/ 	.word	0xffffffff


	//   ....[4]....
        /*004c*/ 	.word	0xffffffff


	//   ....[5]....
        /*0050*/ 	.word	0xffffffff


	//   ....[6]....
        /*0054*/ 	.word	0xffffffff


	//   ....[7]....
        /*0058*/ 	.word	0xffffffff


	//   ....[8]....
        /*005c*/ 	.word	0xffffffff


	//   ....[9]....
        /*0060*/ 	.word	0xffffffff


	//   ....[10]....
        /*0064*/ 	.word	0xffffffff


	//   ....[11]....
        /*0068*/ 	.word	0xffffffff


	//   ....[12]....
        /*006c*/ 	.word	0xffffffff


	//   ....[13]....
        /*0070*/ 	.word	0xffffffff


	//   ....[14]....
        /*0074*/ 	.word	0xffffffff


	//   ....[15]....
        /*0078*/ 	.word	0xffffffff


	//   ....[16]....
        /*007c*/ 	.word	0xffffffff


	//   ....[17]....
        /*0080*/ 	.word	0xffffffff


	//   ....[18]....
        /*0084*/ 	.word	0xffffffff


	//   ....[19]....
        /*0088*/ 	.word	0xffffffff


	//   ....[20]....
        /*008c*/ 	.word	0xffffffff


	//   ....[21]....
        /*0090*/ 	.word	0xffffffff


	//   ....[22]....
        /*0094*/ 	.word	0xffffffff


	//   ....[23]....
        /*0098*/ 	.word	0xffffffff


	//   ....[24]....
        /*009c*/ 	.word	0xffffffff


	//   ....[25]....
        /*00a0*/ 	.word	0xffffffff


	//   ....[26]....
        /*00a4*/ 	.word	0xffffffff


	//   ....[27]....
        /*00a8*/ 	.word	0xffffffff


	//----- nvinfo : EIATTR_COOP_GROUP_INSTR_OFFSETS
	.align		4
.L_2192:
        /*00ac*/ 	.byte	0x04, 0x28
        /*00ae*/ 	.short	(.L_2194 - .L_2193)


	//   ....[0]....
.L_2193:
        /*00b0*/ 	.word	0x00009520


	//   ....[1]....
        /*00b4*/ 	.word	0x00009550


	//   ....[2]....
        /*00b8*/ 	.word	0x00009580


	//   ....[3]....
        /*00bc*/ 	.word	0x000095a0


	//   ....[4]....
        /*00c0*/ 	.word	0x000095c0


	//   ....[5]....
        /*00c4*/ 	.word	0x00009900


	//   ....[6]....
        /*00c8*/ 	.word	0x00009920


	//   ....[7]....
        /*00cc*/ 	.word	0x00009940


	//   ....[8]....
        /*00d0*/ 	.word	0x00009960


	//   ....[9]....
        /*00d4*/ 	.word	0x00009980


	//   ....[10]....
        /*00d8*/ 	.word	0x00009ab0


	//   ....[11]....
        /*00dc*/ 	.word	0x00009b00


	//   ....[12]....
        /*00e0*/ 	.word	0x00009b30


	//   ....[13]....
        /*00e4*/ 	.word	0x00009b40


	//   ....[14]....
        /*00e8*/ 	.word	0x00009bc0


	//   ....[15]....
        /*00ec*/ 	.word	0x00009c30


	//   ....[16]....
        /*00f0*/ 	.word	0x00009cf0


	//   ....[17]....
        /*00f4*/ 	.word	0x00009d00


	//   ....[18]....
        /*00f8*/ 	.word	0x0000a500


	//   ....[19]....
        /*00fc*/ 	.word	0x0000a570


	//   ....[20]....
        /*0100*/ 	.word	0x0000a5d0


	//   ....[21]....
        /*0104*/ 	.word	0x0000a630


	//   ....[22]....
        /*0108*/ 	.word	0x0000a690


	//   ....[23]....
        /*010c*/ 	.word	0x0000aa20


	//   ....[24]....
        /*0110*/ 	.word	0x0000aa80


	//   ....[25]....
        /*0114*/ 	.word	0x0000aae0


	//   ....[26]....
        /*0118*/ 	.word	0x0000ab40


	//   ....[27]....
        /*011c*/ 	.word	0x0000abb0


	//----- nvinfo : EIATTR_EXIT_INSTR_OFFSETS
	.align		4
.L_2194:
        /*0120*/ 	.byte	0x04, 0x1c
        /*0122*/ 	.short	(.L_2196 - .L_2195)


	//   ....[0]....
.L_2195:
        /*0124*/ 	.word	0x00000830


	//   ....[1]....
        /*0128*/ 	.word	0x0000a4b0


	//----- nvinfo : EIATTR_MAX_THREADS
	.align		4
.L_2196:
        /*012c*/ 	.byte	0x04, 0x05
        /*012e*/ 	.short	(.L_2198 - .L_2197)
.L_2197:
        /*0130*/ 	.word	0x00000080
        /*0134*/ 	.word	0x00000001
        /*0138*/ 	.word	0x00000001


	//----- nvinfo : EIATTR_CRS_STACK_SIZE
	.align		4
.L_2198:
        /*013c*/ 	.byte	0x04, 0x1e
        /*013e*/ 	.short	(.L_2200 - .L_2199)
.L_2199:
        /*0140*/ 	.word	0x00000000
.L_2200:


//--------------------- .nv.info._ZN10layer_norm13ln_fwd_kernelINS_13Kernel_traitsI13__nv_bfloat16S2_fS2_fjLj3072ELj1ELj1ELj4ELj16ENS_18Kernel_traits_baseILj3072ES2_S2_fS2_fjLj128EEEEELb1ELb0ELb0ELb1EEEvNS_9FwdParamsE --------------------------
	.section	.nv.info._ZN10layer_norm13ln_fwd_kernelINS_13Kernel_traitsI13__nv_bfloat16S2_fS2_fjLj3072ELj1ELj1ELj4ELj16ENS_18Kernel_traits_baseILj3072ES2_S2_fS2_fjLj128EEEEELb1ELb0ELb0ELb1EEEvNS_9FwdParamsE,"",@"SHT_CUDA_INFO"
	.sectionflags	@""
	.align	4


	//----- nvinfo : EIATTR_CUDA_API_VERSION
	.align		4
        /*0000*/ 	.byte	0x04, 0x37
        /*0002*/ 	.short	(.L_2202 - .L_2201)
.L_2201:
        /*0004*/ 	.word	0x00000082


	//----- nvinfo : EIATTR_SW2861232_WAR
	.align		4
.L_2202:
        /*0008*/ 	.byte	0x01, 0x35
	.zero		2


	//----- nvinfo : EIATTR_PARAM_CBANK
	.align		4
        /*000c*/ 	.byte	0x04, 0x0a
        /*000e*/ 	.short	(.L_2204 - .L_2203)
	.align		4
.L_2203:
        /*0010*/ 	.word	index@(.nv.constant0._ZN10layer_norm13ln_fwd_kernelINS_13Kernel_traitsI13__nv_bfloat16S2_fS2_fjLj3072ELj1ELj1ELj4ELj16ENS_18Kernel_traits_baseILj3072ES2_S2_fS2_fjLj128EEEEELb1ELb0ELb0ELb1EEEvNS_9FwdParamsE)
        /*0014*/ 	.short	0x0160
        /*0016*/ 	.short	0x00e8


	//----- nvinfo : EIATTR_CBANK_PARAM_SIZE
	.align		4
.L_2204:
        /*0018*/ 	.byte	0x03, 0x19
        /*001a*/ 	.short	0x00e8


	//----- nvinfo : EIATTR_KPARAM_INFO
	.align		4
        /*001c*/ 	.byte	0x04, 0x17
        /*001e*/ 	.short	(.L_2206 - .L_2205)
.L_2205:
        /*0020*/ 	.word	0x00000000
        /*0024*/ 	.short	0x0000
        /*0026*/ 	.short	0x0000
        /*0028*/ 	.byte	0x00, 0xf0, 0xa1, 0x03


	//----- nvinfo : EIATTR_MAXREG_COUNT
	.align		4
.L_2206:
        /*002c*/ 	.byte	0x03, 0x1b
        /*002e*/ 	.short	0x00ff


	//----- nvinfo : EIATTR_NUM_BARRIERS
	.align		4
        /*0030*/ 	.byte	0x02, 0x4c
        /*0032*/ 	.byte	0x01
	.zero		1


	//----- nvinfo : EIATTR_MERCURY_ISA_VERSION
	.align		4
        /*0034*/ 	.byte	0x03, 0x5f
        /*0036*/ 	.short	0x0000


	//----- nvinfo : EIATTR_COOP_GROUP_MASK_REGIDS
	.align		4
        /*0038*/ 	.byte	0x04, 0x29
        /*003a*/ 	.short	(.L_2208 - .L_2207)


	//   ....[0]....
.L_2207:
        /*003c*/ 	.word	0xffffffff


	//   ....[1]....
        /*0040*/ 	.word	0xffffffff


	//   ....[2]....
        /*0044*/ 	.word	0xffffffff


	//   ....[3]....
        /*0048*/ 	.word	0xffffffff


	//   ....[4]....
        /*004c*/ 	.word	0xffffffff


	//   ....[5]....
        /*0050*/ 	.word	0xffffffff


	//   ....[6]....
        /*0054*/ 	.word	0xffffffff


	//   ....[7]....
        /*0058*/ 	.word	0xffffffff


	//   ....[8]....
        /*005c*/ 	.word	0xffffffff


	//   ....[9]....
        /*0060*/ 	.word	0xffffffff


	//   ....[10]....
        /*0064*/ 	.word	0xffffffff


	//   ....[11]....
        /*0068*/ 	.word	0xffffffff


	//   ....[12]....
        /*006c*/ 	.word	0xffffffff


	//   ....[13]....
        /*0070*/ 	.word	0xffffffff


	//   ....[14]....
        /*0074*/ 	.word	0xffffffff


	//   ....[15]....
        /*0078*/ 	.word	0xffffffff


	//   ....[16]....
        /*007c*/ 	.word	0xffffffff


	//   ....[17]....
        /*0080*/ 	.word	0xffffffff


	//   ....[18]....
        /*0084*/ 	.word	0xffffffff


	//   ....[19]....
        /*0088*/ 	.word	0xffffffff


	//   ....[20]....
        /*008c*/ 	.word	0xffffffff


	//   ....[21]....
        /*0090*/ 	.word	0xffffffff


	//   ....[22]....
        /*0094*/ 	.word	0xffffffff


	//   ....[23]....
        /*0098*/ 	.word	0xffffffff


	//   ....[24]....
        /*009c*/ 	.word	0xffffffff


	//   ....[25]....
        /*00a0*/ 	.word	0xffffffff


	//   ....[26]....
        /*00a4*/ 	.word	0xffffffff


	//   ....[27]....
        /*00a8*/ 	.word	0xffffffff


	//----- nvinfo : EIATTR_COOP_GROUP_INSTR_OFFSETS
	.align		4
.L_2208:
        /*00ac*/ 	.byte	0x04, 0x28
        /*00ae*/ 	.short	(.L_2210 - .L_2209)


	//   ....[0]....
.L_2209:
        /*00b0*/ 	.word	0x00008fe0


	//   ....[1]....
        /*00b4*/ 	.word	0x00009010


	//   ....[2]....
        /*00b8*/ 	.word	0x00009030


	//   ....[3]....
        /*00bc*/ 	.word	0x00009050


	//   ....[4]....
        /*00c0*/ 	.word	0x00009070


	//   ....[5]....
        /*00c4*/ 	.word	0x000093a0


	//   ....[6]....
        /*00c8*/ 	.word	0x000093c0


	//   ....[7]....
        /*00cc*/ 	.word	0x000093e0


	//   ....[8]....
        /*00d0*/ 	.word	0x00009400


	//   ....[9]....
        /*00d4*/ 	.word	0x00009420


	//   ....[10]....
        /*00d8*/ 	.word	0x00009520


	//   ....[11]....
        /*00dc*/ 	.word	0x00009570


	//   ....[12]....
        /*00e0*/ 	.word	0x00009580


	//   ....[13]....
        /*00e4*/ 	.word	0x000095f0


	//   ....[14]....
        /*00e8*/ 	.word	0x00009670


	//   ....[15]....
        /*00ec*/ 	.word	0x00009680


	//   ....[16]....
        /*00f0*/ 	.word	0x00009760


	//   ....[17]....
        /*00f4*/ 	.word	0x00009780


	//   ....[18]....
        /*00f8*/ 	.word	0x0000a050


	//   ....[19]....
        /*00fc*/ 	.word	0x0000a0b0


	//   ....[20]....
        /*0100*/ 	.word	0x0000a110


	//   ....[21]....
        /*0104*/ 	.word	0x0000a170


	//   ....[22]....
        /*0108*/ 	.word	0x0000a1d0


	//   ....[23]....
        /*010c*/ 	.word	0x0000a540


	//   ....[24]....
        /*0110*/ 	.word	0x0000a5a0


	//   ....[25]....
        /*0114*/ 	.word	0x0000a600


	//   ....[26]....
        /*0118*/ 	.word	0x0000a660


	//   ....[27]....
        /*011c*/ 	.word	0x0000a6c0


	//----- nvinfo : EIATTR_EXIT_INSTR_OFFSETS
	.align		4
.L_2210:
        /*0120*/ 	.byte	0x04, 0x1c
        /*0122*/ 	.short	(.L_2212 - .L_2211)


	//   ....[0]....
.L_2211:
        /*0124*/ 	.word	0x00000570


	//   ....[1]....
        /*0128*/ 	.word	0x00009ff0


	//----- nvinfo : EIATTR_MAX_THREADS
	.align		4
.L_2212:
        /*012c*/ 	.byte	0x04, 0x05
        /*012e*/ 	.short	(.L_2214 - .L_2213)
.L_2213:
        /*0130*/ 	.word	0x00000080
        /*0134*/ 	.word	0x00000001
        /*0138*/ 	.word	0x00000001


	//----- nvinfo : EIATTR_CRS_STACK_SIZE
	.align		4
.L_2214:
        /*013c*/ 	.byte	0x04, 0x1e
        /*013e*/ 	.short	(.L_2216 - .L_2215)
.L_2215:
        /*0140*/ 	.word	0x00000000
.L_2216:


//--------------------- .nv.info._ZN10layer_norm13ln_fwd_kernelINS_13Kernel_traitsI13__nv_bfloat16S2_fS2_fjLj3072ELj1ELj1ELj4ELj16ENS_18Kernel_traits_baseILj3072ES2_S2_fS2_fjLj128EEEEELb1ELb0ELb1ELb0EEEvNS_9FwdParamsE --------------------------
	.section	.nv.info._ZN10layer_norm13ln_fwd_kernelINS_13Kernel_traitsI13__nv_bfloat16S2_fS2_fjLj3072ELj1ELj1ELj4ELj16ENS_18Kernel_traits_baseILj3072ES2_S2_fS2_fjLj128EEEEELb1ELb0ELb1ELb0EEEvNS_9FwdParamsE,"",@"SHT_CUDA_INFO"
	.sectionflags	@""
	.align	4


	//----- nvinfo : EIATTR_CUDA_API_VERSION
	.align		4
        /*0000*/ 	.byte	0x04, 0x37
        /*0002*/ 	.short	(.L_2218 - .L_2217)
.L_2217:
        /*0004*/ 	.word	0x00000082


	//----- nvinfo : EIATTR_SW2861232_WAR
	.align		4
.L_2218:
        /*0008*/ 	.byte	0x01, 0x35
	.zero		2


	//----- nvinfo : EIATTR_PARAM_CBANK
	.align		4
        /*000c*/ 	.byte	0x04, 0x0a
        /*000e*/ 	.short	(.L_2220 - .L_2219)
	.align		4
.L_2219:
        /*0010*/ 	.word	index@(.nv.constant0._ZN10layer_norm13ln_fwd_kernelINS_13Kernel_traitsI13__nv_bfloat16S2_fS2_fjLj3072ELj1ELj1ELj4ELj16ENS_18Kernel_traits_baseILj3072ES2_S2_fS2_fjLj128EEEEELb1ELb0ELb1ELb0EEEvNS_9FwdParamsE)
        /*0014*/ 	.short	0x0160
        /*0016*/ 	.short	0x00e8


	//----- nvinfo : EIATTR_CBANK_PARAM_SIZE
	.align		4
.L_2220:
        /*0018*/ 	.byte	0x03, 0x19
        /*001a*/ 	.short	0x00e8


	//----- nvinfo : EIATTR_KPARAM_INFO
	.align		4
        /*001c*/ 	.byte	0x04, 0x17
        /*001e*/ 	.short	(.L_2222 - .L_2221)
.L_2221:
        /*0020*/ 	.word	0x00000000
        /*0024*/ 	.short	0x0000
        /*0026*/ 	.short	0x0000
        /*0028*/ 	.byte	0x00, 0xf0, 0xa1, 0x03


	//----- nvinfo : EIATTR_MAXREG_COUNT
	.align		4
.L_2222:
        /*002c*/ 	.byte	0x03, 0x1b
        /*002e*/ 	.short	0x00ff


	//----- nvinfo : EIATTR_NUM_BARRIERS
	.align		4
        /*0030*/ 	.byte	0x02, 0x4c
        /*0032*/ 	.byte	0x01
	.zero		1


	//----- nvinfo : EIATTR_MERCURY_ISA_VERSION
	.align		4
        /*0034*/ 	.byte	0x03, 0x5f
        /*0036*/ 	.short	0x0000


	//----- nvinfo : EIATTR_COOP_GROUP_MASK_REGIDS
	.align		4
        /*0038*/ 	.byte	0x04, 0x29
        /*003a*/ 	.short	(.L_2224 - .L_2223)


	//   ....[0]....
.L_2223:
        /*003c*/ 	.word	0xffffffff


	//   ....[1]....
        /*0040*/ 	.word	0xffffffff


	//   ....[2]....
        /*0044*/ 	.word	0xffffffff


	//   ....[3]....
        /*0048*/ 	.word	0xffffffff


	//   ....[4]....
        /*004c*/ 	.word	0xffffffff


	//   ....[5]....
        /*0050*/ 	.word	0xffffffff


	//   ....[6]....
        /*0054*/ 	.word	0xffffffff


	//   ....[7]....
        /*0058*/ 	.word	0xffffffff


	//   ....[8]....
        /*005c*/ 	.word	0xffffffff


	//   ....[9]....
        /*0060*/ 	.word	0xffffffff


	//   ....[10]....
        /*0064*/ 	.word	0xffffffff


	//   ....[11]....
        /*0068*/ 	.word	0xffffffff


	//   ....[12]....
        /*006c*/ 	.word	0xffffffff


	//   ....[13]....
        /*0070*/ 	.word	0xffffffff


	//   ....[14]....
        /*0074*/ 	.word	0xffffffff


	//   ....[15]....
        /*0078*/ 	.word	0xffffffff


	//   ....[16]....
        /*007c*/ 	.word	0xffffffff


	//   ....[17]....
        /*0080*/ 	.word	0xffffffff


	//   ....[18]....
        /*0084*/ 	.word	0xffffffff


	//   ....[19]....
        /*0088*/ 	.word	0xffffffff


	//   ....[20]....
        /*008c*/ 	.word	0xffffffff


	//   ....[21]....
        /*0090*/ 	.word	0xffffffff


	//   ....[22]....
        /*0094*/ 	.word	0xffffffff


	//   ....[23]....
        /*0098*/ 	.word	0xffffffff


	//   ....[24]....
        /*009c*/ 	.word	0xffffffff


	//   ....[25]....
        /*00a0*/ 	.word	0xffffffff


	//   ....[26]....
        /*00a4*/ 	.word	0xffffffff


	//   ....[27]....
        /*00a8*/ 	.word	0xffffffff


	//----- nvinfo : EIATTR_COOP_GROUP_INSTR_OFFSETS
	.align		4
.L_2224:
        /*00ac*/ 	.byte	0x04, 0x28
        /*00ae*/ 	.short	(.L_2226 - .L_2225)


	//   ....[0]....
.L_2225:
        /*00b0*/ 	.word	0x0000a360


	//   ....[1]....
        /*00b4*/ 	.word	0x0000a390


	//   ....[2]....
        /*00b8*/ 	.word	0x0000a3b0


	//   ....[3]....
        /*00bc*/ 	.word	0x0000a3d0


	//   ....[4]....
        /*00c0*/ 	.word	0x0000a3f0


	//   ....[5]....
        /*00c4*/ 	.word	0x0000a730


	//   ....[6]....
        /*00c8*/ 	.word	0x0000a750


	//   ....[7]....
        /*00cc*/ 	.word	0x0000a770


	//   ....[8]....
        /*00d0*/ 	.word	0x0000a790


	//   ....[9]....
        /*00d4*/ 	.word	0x0000a7b0


	//   ....[10]....
        /*00d8*/ 	.word	0x0000a8d0


	//   ....[11]....
        /*00dc*/ 	.word	0x0000a930


	//   ....[12]....
        /*00e0*/ 	.word	0x0000a960


	//   ....[13]....
        /*00e4*/ 	.word	0x0000a980


	//   ....[14]....
        /*00e8*/ 	.word	0x0000aa40


	//   ....[15]....
        /*00ec*/ 	.word	0x0000aa50


	//   ....[16]....
        /*00f0*/ 	.word	0x0000aaf0


	//   ....[17]....
        /*00f4*/ 	.word	0x0000ab20


	//   ....[18]....
        /*00f8*/ 	.word	0x0000b390


	//   ....[19]....
        /*00fc*/ 	.word	0x0000b3f0


	//   ....[20]....
        /*0100*/ 	.word	0x0000b450


	//   ....[21]....
        /*0104*/ 	.word	0x0000b4b0


	//   ....[22]....
        /*0108*/ 	.word	0x0000b510


	//   ....[23]....
        /*010c*/ 	.word	0x0000b890


	//   ....[24]....
        /*0110*/ 	.word	0x0000b8f0


	//   ....[25]....
        /*0114*/ 	.word	0x0000b950


	//   ....[26]....
        /*0118*/ 	.word	0x0000b9b0


	//   ....[27]....
        /*011c*/ 	.word	0x0000ba20


	//----- nvinfo : EIATTR_EXIT_INSTR_OFFSETS
	.align		4
.L_2226:
        /*0120*/ 	.byte	0x04, 0x1c
        /*0122*/ 	.short	(.L_2228 - .L_2227)


	//   ....[0]....
.L_2227:
        /*0124*/ 	.word	0x00000810


	//   ....[1]....
        /*0128*/ 	.word	0x0000b340


	//----- nvinfo : EIATTR_MAX_THREADS
	.align		4
.L_2228:
        /*012c*/ 	.byte	0x04, 0x05
        /*012e*/ 	.short	(.L_2230 - .L_2229)
.L_2229:
        /*0130*/ 	.word	0x00000080
        /*0134*/ 	.word	0x00000001
        /*0138*/ 	.word	0x00000001


	//----- nvinfo : EIATTR_CRS_STACK_SIZE
	.align		4
.L_2230:
        /*013c*/ 	.byte	0x04, 0x1e
        /*013e*/ 	.short	(.L_2232 - .L_2231)
.L_2231:
        /*0140*/ 	.word	0x00000000
.L_2232:


//--------------------- .nv.info._ZN10layer_norm13ln_fwd_kernelINS_13Kernel_traitsI13__nv_bfloat16S2_fS2_fjLj3072ELj1ELj1ELj4ELj16ENS_18Kernel_traits_baseILj3072ES2_S2_fS2_fjLj128EEEEELb1ELb0ELb1ELb1EEEvNS_9FwdParamsE --------------------------
	.section	.nv.info._ZN10layer_norm13ln_fwd_kernelINS_13Kernel_traitsI13__nv_bfloat16S2_fS2_fjLj3072ELj1ELj1ELj4ELj16ENS_18Kernel_traits_baseILj3072ES2_S2_fS2_fjLj128EEEEELb1ELb0ELb1ELb1EEEvNS_9FwdParamsE,"",@"SHT_CUDA_INFO"
	.sectionflags	@""
	.align	4


	//----- nvinfo : EIATTR_CUDA_API_VERSION
	.align		4
        /*0000*/ 	.byte	0x04, 0x37
        /*0002*/ 	.short	(.L_2234 - .L_2233)
.L_2233:
        /*0004*/ 	.word	0x00000082


	//----- nvinfo : EIATTR_SW2861232_WAR
	.align		4
.L_2234:
        /*0008*/ 	.byte	0x01, 0x35
	.zero		2


	//----- nvinfo : EIATTR_PARAM_CBANK
	.align		4
        /*000c*/ 	.byte	0x04, 0x0a
        /*000e*/ 	.short	(.L_2236 - .L_2235)
	.align		4
.L_2235:
        /*0010*/ 	.word	index@(.nv.constant0._ZN10layer_norm13ln_fwd_kernelINS_13Kernel_traitsI13__nv_bfloat16S2_fS2_fjLj3072ELj1ELj1ELj4ELj16ENS_18Kernel_traits_baseILj3072ES2_S2_fS2_fjLj128EEEEELb1ELb0ELb1ELb1EEEvNS_9FwdParamsE)
        /*0014*/ 	.short	0x0160
        /*0016*/ 	.short	0x00e8


	//----- nvinfo : EIATTR_CBANK_PARAM_SIZE
	.align		4
.L_2236:
        /*0018*/ 	.byte	0x03, 0x19
        /*001a*/ 	.short	0x00e8


	//----- nvinfo : EIATTR_KPARAM_INFO
	.align		4
        /*001c*/ 	.byte	0x04, 0x17
        /*001e*/ 	.short	(.L_2238 - .L_2237)
.L_2237:
        /*0020*/ 	.word	0x00000000
        /*0024*/ 	.short	0x0000
        /*0026*/ 	.short	0x0000
        /*0028*/ 	.byte	0x00, 0xf0, 0xa1, 0x03


	//----- nvinfo : EIATTR_MAXREG_COUNT
	.align		4
.L_2238:
        /*002c*/ 	.byte	0x03, 0x1b
        /*002e*/ 	.short	0x00ff


	//----- nvinfo : EIATTR_NUM_BARRIERS
	.align		4
        /*0030*/ 	.byte	0x02, 0x4c
        /*0032*/ 	.byte	0x01
	.zero		1


	//----- nvinfo : EIATTR_MERCURY_ISA_VERSION
	.align		4
        /*0034*/ 	.byte	0x03, 0x5f
        /*0036*/ 	.short	0x0000


	//----- nvinfo : EIATTR_COOP_GROUP_MASK_REGIDS
	.align		4
        /*0038*/ 	.byte	0x04, 0x29
        /*003a*/ 	.short	(.L_2240 - .L_2239)


	//   ....[0]....
.L_2239:
        /*003c*/ 	.word	0xffffffff


	//   ....[1]....
        /*0040*/ 	.word	0xffffffff


	//   ....[2]....
        /*0044*/ 	.word	0xffffffff


	//   ....[3]....
        /*0048*/ 	.word	0xffffffff


	//   ....[4]....
        /*004c*/ 	.word	0xffffffff


	//   ....[5]....
        /*0050*/ 	.word	0xffffffff


	//   ....[6]....
        /*0054*/ 	.word	0xffffffff


	//   ....[7]....
        /*0058*/ 	.word	0xffffffff


	//   ....[8]....
        /*005c*/ 	.word	0xffffffff


	//   ....[9]....
        /*0060*/ 	.word	0xffffffff


	//   ....[10]....
        /*0064*/ 	.word	0xffffffff


	//   ....[11]....
        /*0068*/ 	.word	0xffffffff


	//   ....[12]....
        /*006c*/ 	.word	0xffffffff


	//   ....[13]....
        /*0070*/ 	.word	0xffffffff


	//   ....[14]....
        /*0074*/ 	.word	0xffffffff


	//   ....[15]....
        /*0078*/ 	.word	0xffffffff


	//   ....[16]....
        /*007c*/ 	.word	0xffffffff


	//   ....[17]....
        /*0080*/ 	.word	0xffffffff


	//   ....[18]....
        /*0084*/ 	.word	0xffffffff


	//   ....[19]....
        /*0088*/ 	.word	0xffffffff


	//   ....[20]....
        /*008c*/ 	.word	0xffffffff


	//   ....[21]....
        /*0090*/ 	.word	0xffffffff


	//   ....[22]....
        /*0094*/ 	.word	0xffffffff


	//   ....[23]....
        /*0098*/ 	.word	0xffffffff


	//   ....[24]....
        /*009c*/ 	.word	0xffffffff


	//   ....[25]....
        /*00a0*/ 	.word	0xffffffff


	//   ....[26]....
        /*00a4*/ 	.word	0xffffffff


	//   ....[27]....
        /*00a8*/ 	.word	0xffffffff


	//----- nvinfo : EIATTR_COOP_GROUP_INSTR_OFFSETS
	.align		4
.L_2240:
        /*00ac*/ 	.byte	0x04, 0x28
        /*00ae*/ 	.short	(.L_2242 - .L_2241)


	//   ....[0]....
.L_2241:
        /*00b0*/ 	.word	0x00009be0


	//   ....[1]....
        /*00b4*/ 	.word	0x00009c10


	//   ....[2]....
        /*00b8*/ 	.word	0x00009c30


	//   ....[3]....
        /*00bc*/ 	.word	0x00009c50


	//   ....[4]....
        /*00c0*/ 	.word	0x00009c70


	//   ....[5]....
        /*00c4*/ 	.word	0x00009fa0


	//   ....[6]....
        /*00c8*/ 	.word	0x00009fc0


	//   ....[7]....
        /*00cc*/ 	.word	0x00009fe0


	//   ....[8]....
        /*00d0*/ 	.word	0x0000a000


	//   ....[9]....
        /*00d4*/ 	.word	0x0000a020


	//   ....[10]....
        /*00d8*/ 	.word	0x0000a130


	//   ....[11]....
        /*00dc*/ 	.word	0x0000a180


	//   ....[12]....
        /*00e0*/ 	.word	0x0000a1c0


	//   ....[13]....
        /*00e4*/ 	.word	0x0000a1e0


	//   ....[14]....
        /*00e8*/ 	.word	0x0000a270


	//   ....[15]....
        /*00ec*/ 	.word	0x0000a2b0


	//   ....[16]....
        /*00f0*/ 	.word	0x0000a350


	//   ....[17]....
        /*00f4*/ 	.word	0x0000a370


	//   ....[18]....
        /*00f8*/ 	.word	0x0000acd0


	//   ....[19]....
        /*00fc*/ 	.word	0x0000ad40


	//   ....[20]....
        /*0100*/ 	.word	0x0000ada0


	//   ....[21]....
        /*0104*/ 	.word	0x0000ae00


	//   ....[22]....
        /*0108*/ 	.word	0x0000ae60


	//   ....[23]....
        /*010c*/ 	.word	0x0000b1d0


	//   ....[24]....
        /*0110*/ 	.word	0x0000b230


	//   ....[25]....
        /*0114*/ 	.word	0x0000b290


	//   ....[26]....
        /*0118*/ 	.word	0x0000b2f0


	//   ....[27]....
        /*011c*/ 	.word	0x0000b350


	//----- nvinfo : EIATTR_EXIT_INSTR_OFFSETS
	.align		4
.L_2242:
        /*0120*/ 	.byte	0x04, 0x1c
        /*0122*/ 	.short	(.L_2244 - .L_2243)


	//   ....[0]....
.L_2243:
        /*0124*/ 	.word	0x00000570


	//   ....[1]....
        /*0128*/ 	.word	0x0000ac80


	//----- nvinfo : EIATTR_MAX_THREADS
	.align		4
.L_2244:
        /*012c*/ 	.byte	0x04, 0x05
        /*012e*/ 	.short	(.L_2246 - .L_2245)
.L_2245:
        /*0130*/ 	.word	0x00000080
        /*0134*/ 	.word	0x00000001
        /*0138*/ 	.word	0x00000001


	//----- nvinfo : EIATTR_CRS_STACK_SIZE
	.align		4
.L_2246:
        /*013c*/ 	.byte	0x04, 0x1e
        /*013e*/ 	.short	(.L_2248 - .L_2247)
.L_2247:
        /*0140*/ 	.word	0x00000000
.L_2248:


//--------------------- .nv.info._ZN10layer_norm13ln_fwd_kernelINS_13Kernel_traitsI13__nv_bfloat16S2_fS2_fjLj3072ELj1ELj1ELj4ELj16ENS_18Kernel_traits_baseILj3072ES2_S2_fS2_fjLj128EEEEELb1ELb1ELb0ELb0EEEvNS_9FwdParamsE --------------------------
	.section	.nv.info._ZN10layer_norm13ln_fwd_kernelINS_13Kernel_traitsI13__nv_bfloat16S2_fS2_fjLj3072ELj1ELj1ELj4ELj16ENS_18Kernel_traits_baseILj3072ES2_S2_fS2_fjLj128EEEEELb1ELb1ELb0ELb0EEEvNS_9FwdParamsE,"",@"SHT_CUDA_INFO"
	.sectionflags	@""
	.align	4


	//----- nvinfo : EIATTR_CUDA_API_VERSION
	.align		4
        /*0000*/ 	.byte	0x04, 0x37
        /*0002*/ 	.short	(.L_2250 - .L_2249)
.L_2249:
        /*0004*/ 	.word	0x00000082


	//----- nvinfo : EIATTR_SW2861232_WAR
	.align		4
.L_2250:
        /*0008*/ 	.byte	0x01, 0x35
	.zero		2


	//----- nvinfo : EIATTR_PARAM_CBANK
	.align		4
        /*000c*/ 	.byte	0x04, 0x0a
        /*000e*/ 	.short	(.L_2252 - .L_2251)
	.align		4
.L_2251:
        /*0010*/ 	.word	index@(.nv.constant0._ZN10layer_norm13ln_fwd_kernelINS_13Kernel_traitsI13__nv_bfloat16S2_fS2_fjLj3072ELj1ELj1ELj4ELj16ENS_18Kernel_traits_baseILj3072ES2_S2_fS2_fjLj128EEEEELb1ELb1ELb0ELb0EEEvNS_9FwdParamsE)
        /*0014*/ 	.short	0x0160
        /*0016*/ 	.short	0x00e8


	//----- nvinfo : EIATTR_CBANK_PARAM_SIZE
	.align		4
.L_2252:
        /*0018*/ 	.byte	0x03, 0x19
        /*001a*/ 	.short	0x00e8


	//----- nvinfo : EIATTR_KPARAM_INFO
	.align		4
        /*001c*/ 	.byte	0x04, 0x17
        /*001e*/ 	.short	(.L_2254 - .L_2253)
.L_2253:
        /*0020*/ 	.word	0x00000000
        /*0024*/ 	.short	0x0000
        /*0026*/ 	.short	0x0000
        /*0028*/ 	.byte	0x00, 0xf0, 0xa1, 0x03


	//----- nvinfo : EIATTR_MAXREG_COUNT
	.align		4
.L_2254:
        /*002c*/ 	.byte	0x03, 0x1b
        /*002e*/ 	.short	0x00ff


	//----- nvinfo : EIATTR_NUM_BARRIERS
	.align		4
        /*0030*/ 	.byte	0x02, 0x4c
        /*0032*/ 	.byte	0x01
	.zero		1


	//----- nvinfo : EIATTR_MERCURY_ISA_VERSION
	.align		4
        /*0034*/ 	.byte	0x03, 0x5f
        /*0036*/ 	.short	0x0000


	//----- nvinfo : EIATTR_COOP_GROUP_MASK_REGIDS
	.align		4
        /*0038*/ 	.byte	0x04, 0x29
        /*003a*/ 	.short	(.L_2256 - .L_2255)


	//   ....[0]....
.L_2255:
        /*003c*/ 	.word	0xffffffff


	//   ....[1]....
        /*0040*/ 	.word	0xffffffff


	//   ....[2]....
        /*0044*/ 	.word	0xffffffff


	//   ....[3]....
        /*0048*/ 	.word	0xffffffff


	//   ....[4]....
        /*004c*/ 	.word	0xffffffff


	//   ....[5]....
        /*0050*/ 	.word	0xffffffff


	//   ....[6]....
        /*0054*/ 	.word	0xffffffff


	//   ....[7]....
        /*0058*/ 	.word	0xffffffff


	//   ....[8]....
        /*005c*/ 	.word	0xffffffff


	//   ....[9]....
        /*0060*/ 	.word	0xffffffff


	//   ....[10]....
        /*0064*/ 	.word	0xffffffff


	//   ....[11]....
        /*0068*/ 	.word	0xffffffff


	//   ....[12]....
        /*006c*/ 	.word	0xffffffff


	//   ....[13]....
        /*0070*/ 	.word	0xffffffff


	//   ....[14]....
        /*0074*/ 	.word	0xffffffff


	//   ....[15]....
        /*0078*/ 	.word	0xffffffff


	//   ....[16]....
        /*007c*/ 	.word	0xffffffff


	//   ....[17]....
        /*0080*/ 	.word	0xffffffff


	//   ....[18]....
        /*0084*/ 	.word	0xffffffff


	//   ....[19]....
        /*0088*/ 	.word	0xffffffff


	//   ....[20]....
        /*008c*/ 	.word	0xffffffff


	//   ....[21]....
        /*0090*/ 	.word	0xffffffff


	//   ....[22]....
        /*0094*/ 	.word	0xffffffff


	//   ....[23]....
        /*0098*/ 	.word	0xffffffff


	//   ....[24]....
        /*009c*/ 	.word	0xffffffff


	//   ....[25]....
        /*00a0*/ 	.word	0xffffffff


	//   ....[26]....
        /*00a4*/ 	.word	0xffffffff


	//   ....[27]....
        /*00a8*/ 	.word	0xffffffff


	//----- nvinfo : EIATTR_COOP_GROUP_INSTR_OFFSETS
	.align		4
.L_2256:
        /*00ac*/ 	.byte	0x04, 0x28
        /*00ae*/ 	.short	(.L_2258 - .L_2257)


	//   ....[0]....
.L_2257:
        /*00b0*/ 	.word	0x000097a0


	//   ....[1]....
        /*00b4*/ 	.word	0x000097d0


	//   ....[2]....
        /*00b8*/ 	.word	0x00009800


	//   ....[3]....
        /*00bc*/ 	.word	0x00009820


	//   ....[4]....
        /*00c0*/ 	.word	0x00009840


	//   ....[5]....
        /*00c4*/ 	.word	0x00009b80


	//   ....[6]....
        /*00c8*/ 	.word	0x00009ba0


	//   ....[7]....
        /*00cc*/ 	.word	0x00009bc0


	//   ....[8]....
        /*00d0*/ 	.word	0x00009be0


	//   ....[9]....
        /*00d4*/ 	.word	0x00009c00


	//   ....[10]....
        /*00d8*/ 	.word	0x00009d30


	//   ....[11]....
        /*00dc*/ 	.word	0x00009d90


	//   ....[12]....
        /*00e0*/ 	.word	0x00009dc0


	//   ....[13]....
        /*00e4*/ 	.word	0x00009dd0


	//   ....[14]....
        /*00e8*/ 	.word	0x00009e60


	//   ....[15]....
        /*00ec*/ 	.word	0x00009eb0


	//   ....[16]....
        /*00f0*/ 	.word	0x00009f70


	//   ....[17]....
        /*00f4*/ 	.word	0x00009f80


	//   ....[18]....
        /*00f8*/ 	.word	0x0000a780


	//   ....[19]....
        /*00fc*/ 	.word	0x0000a7f0


	//   ....[20]....
        /*0100*/ 	.word	0x0000a850


	//   ....[21]....
        /*0104*/ 	.word	0x0000a8b0


	//   ....[22]....
        /*0108*/ 	.word	0x0000a910


	//   ....[23]....
        /*010c*/ 	.word	0x0000aca0


	//   ....[24]....
        /*0110*/ 	.word	0x0000ad00


	//   ....[25]....
        /*0114*/ 	.word	0x0000ad60


	//   ....[26]....
        /*0118*/ 	.word	0x0000adc0


	//   ....[27]....
        /*011c*/ 	.word	0x0000ae30


	//----- nvinfo : EIATTR_EXIT_INSTR_OFFSETS
	.align		4
.L_2258:
        /*0120*/ 	.byte	0x04, 0x1c
        /*0122*/ 	.short	(.L_2260 - .L_2259)


	//   ....[0]....
.L_2259:
        /*0124*/ 	.word	0x000008c0


	//   ....[1]....
        /*0128*/ 	.word	0x0000a730


	//----- nvinfo : EIATTR_MAX_THREADS
	.align		4
.L_2260:
        /*012c*/ 	.byte	0x04, 0x05
        /*012e*/ 	.short	(.L_2262 - .L_2261)
.L_2261:
        /*0130*/ 	.word	0x00000080
        /*0134*/ 	.word	0x00000001
        /*0138*/ 	.word	0x00000001


	//----- nvinfo : EIATTR_CRS_STACK_SIZE
	.align		4
.L_2262:
        /*013c*/ 	.byte	0x04, 0x1e
        /*013e*/ 	.short	(.L_2264 - .L_2263)
.L_2263:
        /*0140*/ 	.word	0x00000000
.L_2264:


//--------------------- .nv.info._ZN10layer_norm13ln_fwd_kernelINS_13Kernel_traitsI13__nv_bfloat16S2_fS2_fjLj3072ELj1ELj1ELj4ELj16ENS_18Kernel_traits_baseILj3072ES2_S2_fS2_fjLj128EEEEELb1ELb1ELb0ELb1EEEvNS_9FwdParamsE --------------------------
	.section	.nv.info._ZN10layer_norm13ln_fwd_kernelINS_13Kernel_traitsI13__nv_bfloat16S2_fS2_fjLj3072ELj1ELj1ELj4ELj16ENS_18Kernel_traits_baseILj3072ES2_S2_fS2_fjLj128EEEEELb1ELb1ELb0ELb1EEEvNS_9FwdParamsE,"",@"SHT_CUDA_INFO"
	.sectionflags	@""
	.align	4


	//----- nvinfo : EIATTR_CUDA_API_VERSION
	.align		4
        /*0000*/ 	.byte	0x04, 0x37
        /*0002*/ 	.short	(.L_2266 - .L_2265)
.L_2265:
        /*0004*/ 	.word	0x00000082


	//----- nvinfo : EIATTR_SW2861232_WAR
	.align		4
.L_2266:
        /*0008*/ 	.byte	0x01, 0x35
	.zero		2


	//----- nvinfo : EIATTR_PARAM_CBANK
	.align		4
        /*000c*/ 	.byte	0x04, 0x0a
        /*000e*/ 	.short	(.L_2268 - .L_2267)
	.align		4
.L_2267:
        /*0010*/ 	.word	index@(.nv.constant0._ZN10layer_norm13ln_fwd_kernelINS_13Kernel_traitsI13__nv_bfloat16S2_fS2_fjLj3072ELj1ELj1ELj4ELj16ENS_18Kernel_traits_baseILj3072ES2_S2_fS2_fjLj128EEEEELb1ELb1ELb0ELb1EEEvNS_9FwdParamsE)
        /*0014*/ 	.short	0x0160
        /*0016*/ 	.short	0x00e8


	//----- nvinfo : EIATTR_CBANK_PARAM_SIZE
	.align		4
.L_2268:
        /*0018*/ 	.byte	0x03, 0x19
        /*001a*/ 	.short	0x00e8


	//----- nvinfo : EIATTR_KPARAM_INFO
	.align		4
        /*001c*/ 	.byte	0x04, 0x17
        /*001e*/ 	.short	(.L_2270 - .L_2269)
.L_2269:
        /*0020*/ 	.word	0x00000000
        /*0024*/ 	.short	0x0000
        /*0026*/ 	.short	0x0000
        /*0028*/ 	.byte	0x00, 0xf0, 0xa1, 0x03


	//----- nvinfo : EIATTR_MAXREG_COUNT
	.align		4
.L_2270:
        /*002c*/ 	.byte	0x03, 0x1b
        /*002e*/ 	.short	0x00ff


	//----- nvinfo : EIATTR_NUM_BARRIERS
	.align		4
        /*0030*/ 	.byte	0x02, 0x4c
        /*0032*/ 	.byte	0x01
	.zero		1


	//----- nvinfo : EIATTR_MERCURY_ISA_VERSION
	.align		4
        /*0034*/ 	.byte	0x03, 0x5f
        /*0036*/ 	.short	0x0000


	//----- nvinfo : EIATTR_COOP_GROUP_MASK_REGIDS
	.align		4
        /*0038*/ 	.byte	0x04, 0x29
        /*003a*/ 	.short	(.L_2272 - .L_2271)


	//   ....[0]....
.L_2271:
        /*003c*/ 	.word	0xffffffff


	//   ....[1]....
        /*0040*/ 	.word	0xffffffff


	//   ....[2]....
        /*0044*/ 	.word	0xffffffff


	//   ....[3]....
        /*0048*/ 	.word	0xffffffff


	//   ....[4]....
        /*004c*/ 	.word	0xffffffff


	//   ....[5]....
        /*0050*/ 	.word	0xffffffff


	//   ....[6]....
        /*0054*/ 	.word	0xffffffff


	//   ....[7]....
        /*0058*/ 	.word	0xffffffff


	//   ....[8]....
        /*005c*/ 	.word	0xffffffff


	//   ....[9]....
        /*0060*/ 	.word	0xffffffff


	//   ....[10]....
        /*0064*/ 	.word	0xffffffff


	//   ....[11]....
        /*0068*/ 	.word	0xffffffff


	//   ....[12]....
        /*006c*/ 	.word	0xffffffff


	//   ....[13]....
        /*0070*/ 	.word	0xffffffff


	//   ....[14]....
        /*0074*/ 	.word	0xffffffff


	//   ....[15]....
        /*0078*/ 	.word	0xffffffff


	//   ....[16]....
        /*007c*/ 	.word	0xffffffff


	//   ....[17]....
        /*0080*/ 	.word	0xffffffff


	//   ....[18]....
        /*0084*/ 	.word	0xffffffff


	//   ....[19]....
        /*0088*/ 	.word	0xffffffff


	//   ....[20]....
        /*008c*/ 	.word	0xffffffff


	//   ....[21]....
        /*0090*/ 	.word	0xffffffff


	//   ....[22]....
        /*0094*/ 	.word	0xffffffff


	//   ....[23]....
        /*0098*/ 	.word	0xffffffff


	//   ....[24]....
        /*009c*/ 	.word	0xffffffff


	//   ....[25]....
        /*00a0*/ 	.word	0xffffffff


	//   ....[26]....
        /*00a4*/ 	.word	0xffffffff


	//   ....[27]....
        /*00a8*/ 	.word	0xffffffff


	//----- nvinfo : EIATTR_COOP_GROUP_INSTR_OFFSETS
	.align		4
.L_2272:
        /*00ac*/ 	.byte	0x04, 0x28
        /*00ae*/ 	.short	(.L_2274 - .L_2273)


	//   ....[0]....
.L_2273:
        /*00b0*/ 	.word	0x00009340


	//   ....[1]....
        /*00b4*/ 	.word	0x00009370


	//   ....[2]....
        /*00b8*/ 	.word	0x00009390


	//   ....[3]....
        /*00bc*/ 	.word	0x000093b0


	//   ....[4]....
        /*00c0*/ 	.word	0x000093d0


	//   ....[5]....
        /*00c4*/ 	.word	0x00009700


	//   ....[6]....
        /*00c8*/ 	.word	0x00009720


	//   ....[7]....
        /*00cc*/ 	.word	0x00009740


	//   ....[8]....
        /*00d0*/ 	.word	0x00009760


	//   ....[9]....
        /*00d4*/ 	.word	0x00009780


	//   ....[10]....
        /*00d8*/ 	.word	0x000098b0


	//   ....[11]....
        /*00dc*/ 	.word	0x000098e0


	//   ....[12]....
        /*00e0*/ 	.word	0x00009900


	//   ....[13]....
        /*00e4*/ 	.word	0x00009910


	//   ....[14]....
        /*00e8*/ 	.word	0x000099d0


	//   ....[15]....
        /*00ec*/ 	.word	0x00009a10


	//   ....[16]....
        /*00f0*/ 	.word	0x00009ac0


	//   ....[17]....
        /*00f4*/ 	.word	0x00009b00


	//   ....[18]....
        /*00f8*/ 	.word	0x0000a3e0


	//   ....[19]....
        /*00fc*/ 	.word	0x0000a450


	//   ....[20]....
        /*0100*/ 	.word	0x0000a4b0


	//   ....[21]....
        /*0104*/ 	.word	0x0000a510


	//   ....[22]....
        /*0108*/ 	.word	0x0000a570


	//   ....[23]....
        /*010c*/ 	.word	0x0000a8e0


	//   ....[24]....
        /*0110*/ 	.word	0x0000a940


	//   ....[25]....
        /*0114*/ 	.word	0x0000a9a0


	//   ....[26]....
        /*0118*/ 	.word	0x0000aa00


	//   ....[27]....
        /*011c*/ 	.word	0x0000aa60


	//----- nvinfo : EIATTR_EXIT_INSTR_OFFSETS
	.align		4
.L_2274:
        /*0120*/ 	.byte	0x04, 0x1c
        /*0122*/ 	.short	(.L_2276 - .L_2275)


	//   ....[0]....
.L_2275:
        /*0124*/ 	.word	0x000005a0


	//   ....[1]....
        /*0128*/ 	.word	0x0000a390


	//----- nvinfo : EIATTR_MAX_THREADS
	.align		4
.L_2276:
        /*012c*/ 	.byte	0x04, 0x05
        /*012e*/ 	.short	(.L_2278 - .L_2277)
.L_2277:
        /*0130*/ 	.word	0x00000080
        /*0134*/ 	.word	0x00000001
        /*0138*/ 	.word	0x00000001


	//----- nvinfo : EIATTR_CRS_STACK_SIZE
	.align		4
.L_2278:
        /*013c*/ 	.byte	0x04, 0x1e
        /*013e*/ 	.short	(.L_2280 - .L_2279)
.L_2279:
        /*0140*/ 	.word	0x00000000
.L_2280:


//--------------------- .nv.info._ZN10layer_norm13ln_fwd_kernelINS_13Kernel_traitsI13__nv_bfloat16S2_fS2_fjLj3072ELj1ELj1ELj4ELj16ENS_18Kernel_traits_baseILj3072ES2_S2_fS2_fjLj128EEEEELb1ELb1ELb1ELb0EEEvNS_9FwdParamsE --------------------------
	.section	.nv.info._ZN10layer_norm13ln_fwd_kernelINS_13Kernel_traitsI13__nv_bfloat16S2_fS2_fjLj3072ELj1ELj1ELj4ELj16ENS_18Kernel_traits_baseILj3072ES2_S2_fS2_fjLj128EEEEELb1ELb1ELb1ELb0EEEvNS_9FwdParamsE,"",@"SHT_CUDA_INFO"
	.sectionflags	@""
	.align	4


	//----- nvinfo : EIATTR_CUDA_API_VERSION
	.align		4
        /*0000*/ 	.byte	0x04, 0x37
        /*0002*/ 	.short	(.L_2282 - .L_2281)
.L_2281:
        /*0004*/ 	.word	0x00000082


	//----- nvinfo : EIATTR_SW2861232_WAR
	.align		4
.L_2282:
        /*0008*/ 	.byte	0x01, 0x35
	.zero		2


	//----- nvinfo : EIATTR_PARAM_CBANK
	.align		4
        /*000c*/ 	.byte	0x04, 0x0a
        /*000e*/ 	.short	(.L_2284 - .L_2283)
	.align		4
.L_2283:
        /*0010*/ 	.word	index@(.nv.constant0._ZN10layer_norm13ln_fwd_kernelINS_13Kernel_traitsI13__nv_bfloat16S2_fS2_fjLj3072ELj1ELj1ELj4ELj16ENS_18Kernel_traits_baseILj3072ES2_S2_fS2_fjLj128EEEEELb1ELb1ELb1ELb0EEEvNS_9FwdParamsE)
        /*0014*/ 	.short	0x0160
        /*0016*/ 	.short	0x00e8


	//----- nvinfo : EIATTR_CBANK_PARAM_SIZE
	.align		4
.L_2284:
        /*0018*/ 	.byte	0x03, 0x19
        /*001a*/ 	.short	0x00e8


	//----- nvinfo : EIATTR_KPARAM_INFO
	.align		4
        /*001c*/ 	.byte	0x04, 0x17
        /*001e*/ 	.short	(.L_2286 - .L_2285)
.L_2285:
        /*0020*/ 	.word	0x00000000
        /*0024*/ 	.short	0x0000
        /*0026*/ 	.short	0x0000
        /*0028*/ 	.byte	0x00, 0xf0, 0xa1, 0x03


	//----- nvinfo : EIATTR_MAXREG_COUNT
	.align		4
.L_2286:
        /*002c*/ 	.byte	0x03, 0x1b
        /*002e*/ 	.short	0x00ff


	//----- nvinfo : EIATTR_NUM_BARRIERS
	.align		4
        /*0030*/ 	.byte	0x02, 0x4c
        /*0032*/ 	.byte	0x01
	.zero		1


	//----- nvinfo : EIATTR_MERCURY_ISA_VERSION
	.align		4
        /*0034*/ 	.byte	0x03, 0x5f
        /*0036*/ 	.short	0x0000


	//----- nvinfo : EIATTR_COOP_GROUP_MASK_REGIDS
	.align		4
        /*0038*/ 	.byte	0x04, 0x29
        /*003a*/ 	.short	(.L_2288 - .L_2287)


	//   ....[0]....
.L_2287:
        /*003c*/ 	.word	0xffffffff


	//   ....[1]....
        /*0040*/ 	.word	0xffffffff


	//   ....[2]....
        /*0044*/ 	.word	0xffffffff


	//   ....[3]....
        /*0048*/ 	.word	0xffffffff


	//   ....[4]....
        /*004c*/ 	.word	0xffffffff


	//   ....[5]....
        /*0050*/ 	.word	0xffffffff


	//   ....[6]....
        /*0054*/ 	.word	0xffffffff


	//   ....[7]....
        /*0058*/ 	.word	0xffffffff


	//   ....[8]....
        /*005c*/ 	.word	0xffffffff


	//   ....[9]....
        /*0060*/ 	.word	0xffffffff


	//   ....[10]....
        /*0064*/ 	.word	0xffffffff


	//   ....[11]....
        /*0068*/ 	.word	0xffffffff


	//   ....[12]....
        /*006c*/ 	.word	0xffffffff


	//   ....[13]....
        /*0070*/ 	.word	0xffffffff


	//   ....[14]....
        /*0074*/ 	.word	0xffffffff


	//   ....[15]....
        /*0078*/ 	.word	0xffffffff


	//   ....[16]....
        /*007c*/ 	.word	0xffffffff


	//   ....[17]....
        /*0080*/ 	.word	0xffffffff


	//   ....[18]....
        /*0084*/ 	.word	0xffffffff


	//   ....[19]....
        /*0088*/ 	.word	0xffffffff


	//   ....[20]....
        /*008c*/ 	.word	0xffffffff


	//   ....[21]....
        /*0090*/ 	.word	0xffffffff


	//   ....[22]....
        /*0094*/ 	.word	0xffffffff


	//   ....[23]....
        /*0098*/ 	.word	0xffffffff


	//   ....[24]....
        /*009c*/ 	.word	0xffffffff


	//   ....[25]....
        /*00a0*/ 	.word	0xffffffff


	//   ....[26]....
        /*00a4*/ 	.word	0xffffffff


	//   ....[27]....
        /*00a8*/ 	.word	0xffffffff


	//----- nvinfo : EIATTR_COOP_GROUP_INSTR_OFFSETS
	.align		4
.L_2288:
        /*00ac*/ 	.byte	0x04, 0x28
        /*00ae*/ 	.short	(.L_2290 - .L_2289)


	//   ....[0]....
.L_2289:
        /*00b0*/ 	.word	0x0000a6f0


	//   ....[1]....
        /*00b4*/ 	.word	0x0000a720


	//   ....[2]....
        /*00b8*/ 	.word	0x0000a740


	//   ....[3]....
        /*00bc*/ 	.word	0x0000a760


	//   ....[4]....
        /*00c0*/ 	.word	0x0000a780


	//   ....[5]....
        /*00c4*/ 	.word	0x0000aac0


	//   ....[6]....
        /*00c8*/ 	.word	0x0000aae0


	//   ....[7]....
        /*00cc*/ 	.word	0x0000ab00


	//   ....[8]....
        /*00d0*/ 	.word	0x0000ab20


	//   ....[9]....
        /*00d4*/ 	.word	0x0000ab40


	//   ....[10]....
        /*00d8*/ 	.word	0x0000ac60


	//   ....[11]....
        /*00dc*/ 	.word	0x0000acb0


	//   ....[12]....
        /*00e0*/ 	.word	0x0000acd0


	//   ....[13]....
        /*00e4*/ 	.word	0x0000acf0


	//   ....[14]....
        /*00e8*/ 	.word	0x0000ad70


	//   ....[15]....
        /*00ec*/ 	.word	0x0000add0


	//   ....[16]....
        /*00f0*/ 	.word	0x0000ae90


	//   ....[17]....
        /*00f4*/ 	.word	0x0000aea0


	//   ....[18]....
        /*00f8*/ 	.word	0x0000b720


	//   ....[19]....
        /*00fc*/ 	.word	0x0000b790


	//   ....[20]....
        /*0100*/ 	.word	0x0000b7f0


	//   ....[21]....
        /*0104*/ 	.word	0x0000b850


	//   ....[22]....
        /*0108*/ 	.word	0x0000b8b0


	//   ....[23]....
        /*010c*/ 	.word	0x0000bc30


	//   ....[24]....
        /*0110*/ 	.word	0x0000bc90


	//   ....[25]....
        /*0114*/ 	.word	0x0000bcf0


	//   ....[26]....
        /*0118*/ 	.word	0x0000bd50


	//   ....[27]....
        /*011c*/ 	.word	0x0000bdc0


	//----- nvinfo : EIATTR_EXIT_INSTR_OFFSETS
	.align		4
.L_2290:
        /*0120*/ 	.byte	0x04, 0x1c
        /*0122*/ 	.short	(.L_2292 - .L_2291)


	//   ....[0]....
.L_2291:
        /*0124*/ 	.word	0x000008a0


	//   ....[1]....
        /*0128*/ 	.word	0x0000b6d0


	//----- nvinfo : EIATTR_MAX_THREADS
	.align		4
.L_2292:
        /*012c*/ 	.byte	0x04, 0x05
        /*012e*/ 	.short	(.L_2294 - .L_2293)
.L_2293:
        /*0130*/ 	.word	0x00000080
        /*0134*/ 	.word	0x00000001
        /*0138*/ 	.word	0x00000001


	//----- nvinfo : EIATTR_CRS_STACK_SIZE
	.align		4
.L_2294:
        /*013c*/ 	.byte	0x04, 0x1e
        /*013e*/ 	.short	(.L_2296 - .L_2295)
.L_2295:
        /*0140*/ 	.word	0x00000000
.L_2296:


//--------------------- .nv.info._ZN10layer_norm13ln_fwd_kernelINS_13Kernel_traitsI13__nv_bfloat16S2_fS2_fjLj3072ELj1ELj1ELj4ELj16ENS_18Kernel_traits_baseILj3072ES2_S2_fS2_fjLj128EEEEELb1ELb1ELb1ELb1EEEvNS_9FwdParamsE --------------------------
	.section	.nv.info._ZN10layer_norm13ln_fwd_kernelINS_13Kernel_traitsI13__nv_bfloat16S2_fS2_fjLj3072ELj1ELj1ELj4ELj16ENS_18Kernel_traits_baseILj3072ES2_S2_fS2_fjLj128EEEEELb1ELb1ELb1ELb1EEEvNS_9FwdParamsE,"",@"SHT_CUDA_INFO"
	.sectionflags	@""
	.align	4


	//----- nvinfo : EIATTR_CUDA_API_VERSION
	.align		4
        /*0000*/ 	.byte	0x04, 0x37
        /*0002*/ 	.short	(.L_2298 - .L_2297)
.L_2297:
        /*0004*/ 	.word	0x00000082


	//----- nvinfo : EIATTR_SW2861232_WAR
	.align		4
.L_2298:
        /*0008*/ 	.byte	0x01, 0x35
	.zero		2


	//----- nvinfo : EIATTR_PARAM_CBANK
	.align		4
        /*000c*/ 	.byte	0x04, 0x0a
        /*000e*/ 	.short	(.L_2300 - .L_2299)
	.align		4
.L_2299:
        /*0010*/ 	.word	index@(.nv.constant0._ZN10layer_norm13ln_fwd_kernelINS_13Kernel_traitsI13__nv_bfloat16S2_fS2_fjLj3072ELj1ELj1ELj4ELj16ENS_18Kernel_traits_baseILj3072ES2_S2_fS2_fjLj128EEEEELb1ELb1ELb1ELb1EEEvNS_9FwdParamsE)
        /*0014*/ 	.short	0x0160
        /*0016*/ 	.short	0x00e8


	//----- nvinfo : EIATTR_CBANK_PARAM_SIZE
	.align		4
.L_2300:
        /*0018*/ 	.byte	0x03, 0x19
        /*001a*/ 	.short	0x00e8


	//----- nvinfo : EIATTR_KPARAM_INFO
	.align		4
        /*001c*/ 	.byte	0x04, 0x17
        /*001e*/ 	.short	(.L_2302 - .L_2301)
.L_2301:
        /*0020*/ 	.word	0x00000000
        /*0024*/ 	.short	0x0000
        /*0026*/ 	.short	0x0000
        /*0028*/ 	.byte	0x00, 0xf0, 0xa1, 0x03


	//----- nvinfo : EIATTR_MAXREG_COUNT
	.align		4
.L_2302:
        /*002c*/ 	.byte	0x03, 0x1b
        /*002e*/ 	.short	0x00ff


	//----- nvinfo : EIATTR_NUM_BARRIERS
	.align		4
        /*0030*/ 	.byte	0x02, 0x4c
        /*0032*/ 	.byte	0x01
	.zero		1


	//----- nvinfo : EIATTR_MERCURY_ISA_VERSION
	.align		4
        /*0034*/ 	.byte	0x03, 0x5f
        /*0036*/ 	.short	0x0000


	//----- nvinfo : EIATTR_COOP_GROUP_MASK_REGIDS
	.align		4
        /*0038*/ 	.byte	0x04, 0x29
        /*003a*/ 	.short	(.L_2304 - .L_2303)


	//   ....[0]....
.L_2303:
        /*003c*/ 	.word	0xffffffff


	//   ....[1]....
        /*0040*/ 	.word	0xffffffff


	//   ....[2]....
        /*0044*/ 	.word	0xffffffff


	//   ....[3]....
        /*0048*/ 	.word	0xffffffff


	//   ....[4]....
        /*004c*/ 	.word	0xffffffff


	//   ....[5]....
        /*0050*/ 	.word	0xffffffff


	//   ....[6]....
        /*0054*/ 	.word	0xffffffff


	//   ....[7]....
        /*0058*/ 	.word	0xffffffff


	//   ....[8]....
        /*005c*/ 	.word	0xffffffff


	//   ....[9]....
        /*0060*/ 	.word	0xffffffff


	//   ....[10]....
        /*0064*/ 	.word	0xffffffff


	//   ....[11]....
        /*0068*/ 	.word	0xffffffff


	//   ....[12]....
        /*006c*/ 	.word	0xffffffff


	//   ....[13]....
        /*0070*/ 	.word	0xffffffff


	//   ....[14]....
        /*0074*/ 	.word	0xffffffff


	//   ....[15]....
        /*0078*/ 	.word	0xffffffff


	//   ....[16]....
        /*007c*/ 	.word	0xffffffff


	//   ....[17]....
        /*0080*/ 	.word	0xffffffff


	//   ....[18]....
        /*0084*/ 	.word	0xffffffff


	//   ....[19]....
        /*0088*/ 	.word	0xffffffff


	//   ....[20]....
        /*008c*/ 	.word	0xffffffff


	//   ....[21]....
        /*0090*/ 	.word	0xffffffff


	//   ....[22]....
        /*0094*/ 	.word	0xffffffff


	//   ....[23]....
        /*0098*/ 	.word	0xffffffff


	//   ....[24]....
        /*009c*/ 	.word	0xffffffff


	//   ....[25]....
        /*00a0*/ 	.word	0xffffffff


	//   ....[26]....
        /*00a4*/ 	.word	0xffffffff


	//   ....[27]....
        /*00a8*/ 	.word	0xffffffff


	//----- nvinfo : EIATTR_COOP_GROUP_INSTR_OFFSETS
	.align		4
.L_2304:
        /*00ac*/ 	.byte	0x04, 0x28
        /*00ae*/ 	.short	(.L_2306 - .L_2305)


	//   ....[0]....
.L_2305:
        /*00b0*/ 	.word	0x0000a0f0


	//   ....[1]....
        /*00b4*/ 	.word	0x0000a120


	//   ....[2]....
        /*00b8*/ 	.word	0x0000a140


	//   ....[3]....
        /*00bc*/ 	.word	0x0000a160


	//   ....[4]....
        /*00c0*/ 	.word	0x0000a180


	//   ....[5]....
        /*00c4*/ 	.word	0x0000a4b0


	//   ....[6]....
        /*00c8*/ 	.word	0x0000a4d0


	//   ....[7]....
        /*00cc*/ 	.word	0x0000a4f0


	//   ....[8]....
        /*00d0*/ 	.word	0x0000a510


	//   ....[9]....
        /*00d4*/ 	.word	0x0000a530


	//   ....[10]....
        /*00d8*/ 	.word	0x0000a650


	//   ....[11]....
        /*00dc*/ 	.word	0x0000a690


	//   ....[12]....
        /*00e0*/ 	.word	0x0000a6c0


	//   ....[13]....
        /*00e4*/ 	.word	0x0000a6e0


	//   ....[14]....
        /*00e8*/ 	.word	0x0000a780


	//   ....[15]....
        /*00ec*/ 	.word	0x0000a7c0


	//   ....[16]....
        /*00f0*/ 	.word	0x0000a850


	//   ....[17]....
        /*00f4*/ 	.word	0x0000a8b0


	//   ....[18]....
        /*00f8*/ 	.word	0x0000b200


	//   ....[19]....
        /*00fc*/ 	.word	0x0000b270


	//   ....[20]....
        /*0100*/ 	.word	0x0000b2d0


	//   ....[21]....
        /*0104*/ 	.word	0x0000b330


	//   ....[22]....
        /*0108*/ 	.word	0x0000b390


	//   ....[23]....
        /*010c*/ 	.word	0x0000b700


	//   ....[24]....
        /*0110*/ 	.word	0x0000b760


	//   ....[25]....
        /*0114*/ 	.word	0x0000b7c0


	//   ....[26]....
        /*0118*/ 	.word	0x0000b820


	//   ....[27]....
        /*011c*/ 	.word	0x0000b880


	//----- nvinfo : EIATTR_EXIT_INSTR_OFFSETS
	.align		4
.L_2306:
        /*0120*/ 	.byte	0x04, 0x1c
        /*0122*/ 	.short	(.L_2308 - .L_2307)


	//   ....[0]....
.L_2307:
        /*0124*/ 	.word	0x000005a0


	//   ....[1]....
        /*0128*/ 	.word	0x0000b1b0


	//----- nvinfo : EIATTR_MAX_THREADS
	.align		4
.L_2308:
        /*012c*/ 	.byte	0x04, 0x05
        /*012e*/ 	.short	(.L_2310 - .L_2309)
.L_2309:
        /*0130*/ 	.word	0x00000080
        /*0134*/ 	.word	0x00000001
        /*0138*/ 	.word	0x00000001


	//----- nvinfo : EIATTR_CRS_STACK_SIZE
	.align		4
.L_2310:
        /*013c*/ 	.byte	0x04, 0x1e
        /*013e*/ 	.short	(.L_2312 - .L_2311)
.L_2311:
        /*0140*/ 	.word	0x00000000
.L_2312:


//--------------------- .nv.info._ZN10layer_norm13ln_fwd_kernelINS_13Kernel_traitsIf13__nv_bfloat16fS2_fjLj3072ELj1ELj1ELj4ELj16ENS_18Kernel_traits_baseILj3072EfS2_fS2_fjLj128EEEEELb0ELb0ELb0ELb0EEEvNS_9FwdParamsE --------------------------
	.section	.nv.info._ZN10layer_norm13ln_fwd_kernelINS_13Kernel_traitsIf13__nv_bfloat16fS2_fjLj3072ELj1ELj1ELj4ELj16ENS_18Kernel_traits_baseILj3072EfS2_fS2_fjLj128EEEEELb0ELb0ELb0ELb0EEEvNS_9FwdParamsE,"",@"SHT_CUDA_INFO"
	.sectionflags	@""
	.align	4


	//----- nvinfo : EIATTR_CUDA_API_VERSION
	.align		4
        /*0000*/ 	.byte	0x04, 0x37
        /*0002*/ 	.short	(.L_2314 - .L_2313)
.L_2313:
        /*0004*/ 	.word	0x00000082


	//----- nvinfo : EIATTR_SW2861232_WAR
	.align		4
.L_2314:
        /*0008*/ 	.byte	0x01, 0x35
	.zero		2


	//----- nvinfo : EIATTR_PARAM_CBANK
	.align		4
        /*000c*/ 	.byte	0x04, 0x0a
        /*000e*/ 	.short	(.L_2316 - .L_2315)
	.align		4
.L_2315:
        /*0010*/ 	.word	index@(.nv.constant0._ZN10layer_norm13ln_fwd_kernelINS_13Kernel_traitsIf13__nv_bfloat16fS2_fjLj3072ELj1ELj1ELj4ELj16ENS_18Kernel_traits_baseILj3072EfS2_fS2_fjLj128EEEEELb0ELb0ELb0ELb0EEEvNS_9FwdParamsE)
        /*0014*/ 	.short	0x0160
        /*0016*/ 	.short	0x00e8


	//----- nvinfo : EIATTR_CBANK_PARAM_SIZE
	.align		4
.L_2316:
        /*0018*/ 	.byte	0x03, 0x19
        /*001a*/ 	.short	0x00e8


	//----- nvinfo : EIATTR_KPARAM_INFO
	.align		4
        /*001c*/ 	.byte	0x04, 0x17
        /*001e*/ 	.short	(.L_2318 - .L_2317)
.L_2317:
        /*0020*/ 	.word	0x00000000
        /*0024*/ 	.short	0x0000
        /*0026*/ 	.short	0x0000
        /*0028*/ 	.byte	0x00, 0xf0, 0xa1, 0x03


	//----- nvinfo : EIATTR_MAXREG_COUNT
	.align		4
.L_2318:
        /*002c*/ 	.byte	0x03, 0x1b
        /*002e*/ 	.short	0x00ff


	//----- nvinfo : EIATTR_NUM_BARRIERS
	.align		4
        /*0030*/ 	.byte	0x02, 0x4c
        /*0032*/ 	.byte	0x01
	.zero		1


	//----- nvinfo : EIATTR_MERCURY_ISA_VERSION
	.align		4
        /*0034*/ 	.byte	0x03, 0x5f
        /*0036*/ 	.short	0x0000


	//----- nvinfo : EIATTR_COOP_GROUP_MASK_REGIDS
	.align		4
        /*0038*/ 	.byte	0x04, 0x29
        /*003a*/ 	.short	(.L_2320 - .L_2319)


	//   ....[0]....
.L_2319:
        /*003c*/ 	.word	0xffffffff


	//   ....[1]....
        /*0040*/ 	.word	0xffffffff


	//   ....[2]....
        /*0044*/ 	.word	0xffffffff


	//   ....[3]....
        /*0048*/ 	.word	0xffffffff


	//   ....[4]....
        /*004c*/ 	.word	0xffffffff


	//   ....[5]....
        /*0050*/ 	.word	0xffffffff


	//   ....[6]....
        /*0054*/ 	.word	0xffffffff


	//   ....[7]....
        /*0058*/ 	.word	0xffffffff


	//   ....[8]....
        /*005c*/ 	.word	0xffffffff


	//   ....[9]....
        /*0060*/ 	.word	0xffffffff


	//   ....[10]....
        /*0064*/ 	.word	0xffffffff


	//   ....[11]....
        /*0068*/ 	.word	0xffffffff


	//   ....[12]....
        /*006c*/ 	.word	0xffffffff


	//   ....[13]....
        /*0070*/ 	.word	0xffffffff


	//   ....[14]....
        /*0074*/ 	.word	0xffffffff


	//   ....[15]....
        /*0078*/ 	.word	0xffffffff


	//   ....[16]....
        /*007c*/ 	.word	0xffffffff


	//   ....[17]....
        /*0080*/ 	.word	0xffffffff


	//   ....[18]....
        /*0084*/ 	.word	0xffffffff


	//   ....[19]....
        /*0088*/ 	.word	0xffffffff


	//   ....[20]....
        /*008c*/ 	.word	0xffffffff


	//   ....[21]....
        /*0090*/ 	.word	0xffffffff


	//   ....[22]....
        /*0094*/ 	.word	0xffffffff


	//   ....[23]....
        /*0098*/ 	.word	0xffffffff


	//   ....[24]....
        /*009c*/ 	.word	0xffffffff


	//   ....[25]....
        /*00a0*/ 	.word	0xffffffff


	//   ....[26]....
        /*00a4*/ 	.word	0xffffffff


	//   ....[27]....
        /*00a8*/ 	.word	0xffffffff


	//----- nvinfo : EIATTR_COOP_GROUP_INSTR_OFFSETS
	.align		4
.L_2320:
        /*00ac*/ 	.byte	0x04, 0x28
        /*00ae*/ 	.short	(.L_2322 - .L_2321)


	//   ....[0]....
.L_2321:
        /*00b0*/ 	.word	0x00001070


	//   ....[1]....
        /*00b4*/ 	.word	0x000010a0


	//   ....[2]....
        /*00b8*/ 	.word	0x000010c0


	//   ....[3]....
        /*00bc*/ 	.word	0x000010e0


	//   ....[4]....
        /*00c0*/ 	.word	0x00001100


	//   ....[5]....
        /*00c4*/ 	.word	0x00001440


	//   ....[6]....
        /*00c8*/ 	.word	0x00001460


	//   ....[7]....
        /*00cc*/ 	.word	0x00001480


	//   ....[8]....
        /*00d0*/ 	.word	0x000014a0


	//   ....[9]....
        /*00d4*/ 	.word	0x000014c0


	//   ....[10]....
        /*00d8*/ 	.word	0x000015e0


	//   ....[11]....
        /*00dc*/ 	.word	0x00001640


	//   ....[12]....
        /*00e0*/ 	.word	0x00001670


	//   ....[13]....
        /*00e4*/ 	.word	0x00001690


	//   ....[14]....
        /*00e8*/ 	.word	0x00001730


	//   ....[15]....
        /*00ec*/ 	.word	0x00001770


	//   ....[16]....
        /*00f0*/ 	.word	0x00001810


	//   ....[17]....
        /*00f4*/ 	.word	0x00001830


	//   ....[18]....
        /*00f8*/ 	.word	0x00002010


	//   ....[19]....
        /*00fc*/ 	.word	0x00002080


	//   ....[20]....
        /*0100*/ 	.word	0x000020e0


	//   ....[21]....
        /*0104*/ 	.word	0x00002140


	//   ....[22]....
        /*0108*/ 	.word	0x000021a0


	//   ....[23]....
        /*010c*/ 	.word	0x00002520


	//   ....[24]....
        /*0110*/ 	.word	0x00002580


	//   ....[25]....
        /*0114*/ 	.word	0x000025e0


	//   ....[26]....
        /*0118*/ 	.word	0x00002640


	//   ....[27]....
        /*011c*/ 	.word	0x000026b0


	//----- nvinfo : EIATTR_EXIT_INSTR_OFFSETS
	.align		4
.L_2322:
        /*0120*/ 	.byte	0x04, 0x1c
        /*0122*/ 	.short	(.L_2324 - .L_2323)


	//   ....[0]....
.L_2323:
        /*0124*/ 	.word	0x00000440


	//   ....[1]....
        /*0128*/ 	.word	0x00001fc0


	//----- nvinfo : EIATTR_MAX_THREADS
	.align		4
.L_2324:
        /*012c*/ 	.byte	0x04, 0x05
        /*012e*/ 	.short	(.L_2326 - .L_2325)
.L_2325:
        /*0130*/ 	.word	0x00000080
        /*0134*/ 	.word	0x00000001
        /*0138*/ 	.word	0x00000001


	//----- nvinfo : EIATTR_CRS_STACK_SIZE
	.align		4
.L_2326:
        /*013c*/ 	.byte	0x04, 0x1e
        /*013e*/ 	.short	(.L_2328 - .L_2327)
.L_2327:
        /*0140*/ 	.word	0x00000000
.L_2328:


//--------------------- .nv.info._ZN10layer_norm13ln_fwd_kernelINS_13Kernel_traitsIf13__nv_bfloat16fS2_fjLj3072ELj1ELj1ELj4ELj16ENS_18Kernel_traits_baseILj3072EfS2_fS2_fjLj128EEEEELb0ELb0ELb0ELb1EEEvNS_9FwdParamsE --------------------------
	.section	.nv.info._ZN10layer_norm13ln_fwd_kernelINS_13Kernel_traitsIf13__nv_bfloat16fS2_fjLj3072ELj1ELj1ELj4ELj16ENS_18Kernel_traits_baseILj3072EfS2_fS2_fjLj128EEEEELb0ELb0ELb0ELb1EEEvNS_9FwdParamsE,"",@"SHT_CUDA_INFO"
	.sectionflags	@""
	.align	4


	//----- nvinfo : EIATTR_CUDA_API_VERSION
	.align		4
        /*0000*/ 	.byte	0x04, 0x37
        /*0002*/ 	.short	(.L_2330 - .L_2329)
.L_2329:
        /*0004*/ 	.word	0x00000082


	//----- nvinfo : EIATTR_SW2861232_WAR
	.align		4
.L_2330:
        /*0008*/ 	.byte	0x01, 0x35
	.zero		2


	//----- nvinfo : EIATTR_PARAM_CBANK
	.align		4
        /*000c*/ 	.byte	0x04, 0x0a
        /*000e*/ 	.short	(.L_2332 - .L_2331)
	.align		4
.L_2331:
        /*0010*/ 	.word	index@(.nv.constant0._ZN10layer_norm13ln_fwd_kernelINS_13Kernel_traitsIf13__nv_bfloat16fS2_fjLj3072ELj1ELj1ELj4ELj16ENS_18Kernel_traits_baseILj3072EfS2_fS2_fjLj128EEEEELb0ELb0ELb0ELb1EEEvNS_9FwdParamsE)
        /*0014*/ 	.short	0x0160
        /*0016*/ 	.short	0x00e8


	//----- nvinfo : EIATTR_CBANK_PARAM_SIZE
	.align		4
.L_2332:
        /*0018*/ 	.byte	0x03, 0x19
        /*001a*/ 	.short	0x00e8


	//----- nvinfo : EIATTR_KPARAM_INFO
	.align		4
        /*001c*/ 	.byte	0x04, 0x17
        /*001e*/ 	.short	(.L_2334 - .L_2333)
.L_2333:
        /*0020*/ 	.word	0x00000000
        /*0024*/ 	.short	0x0000
        /*0026*/ 	.short	0x0000
        /*0028*/ 	.byte	0x00, 0xf0, 0xa1, 0x03


	//----- nvinfo : EIATTR_MAXREG_COUNT
	.align		4
.L_2334:
        /*002c*/ 	.byte	0x03, 0x1b
        /*002e*/ 	.short	0x00ff


	//----- nvinfo : EIATTR_NUM_BARRIERS
	.align		4
        /*0030*/ 	.byte	0x02, 0x4c
        /*0032*/ 	.byte	0x01
	.zero		1


	//----- nvinfo : EIATTR_MERCURY_ISA_VERSION
	.align		4
        /*0034*/ 	.byte	0x03, 0x5f
        /*0036*/ 	.short	0x0000


	//----- nvinfo : EIATTR_COOP_GROUP_MASK_REGIDS
	.align		4
        /*0038*/ 	.byte	0x04, 0x29
        /*003a*/ 	.short	(.L_2336 - .L_2335)


	//   ....[0]....
.L_2335:
        /*003c*/ 	.word	0xffffffff


	//   ....[1]....
        /*0040*/ 	.word	0xffffffff


	//   ....[2]....
        /*0044*/ 	.word	0xffffffff


	//   ....[3]....
        /*0048*/ 	.word	0xffffffff


	//   ....[4]....
        /*004c*/ 	.word	0xffffffff


	//   ....[5]....
        /*0050*/ 	.word	0xffffffff


	//   ....[6]....
        /*0054*/ 	.word	0xffffffff


	//   ....[7]....
        /*0058*/ 	.word	0xffffffff


	//   ....[8]....
        /*005c*/ 	.word	0xffffffff


	//   ....[9]....
        /*0060*/ 	.word	0xffffffff


	//   ....[10]....
        /*0064*/ 	.word	0xffffffff


	//   ....[11]....
        /*0068*/ 	.word	0xffffffff


	//   ....[12]....
        /*006c*/ 	.word	0xffffffff


	//   ....[13]....
        /*0070*/ 	.word	0xffffffff


	//   ....[14]....
        /*0074*/ 	.word	0xffffffff


	//   ....[15]....
        /*0078*/ 	.word	0xffffffff


	//   ....[16]....
        /*007c*/ 	.word	0xffffffff


	//   ....[17]....
        /*0080*/ 	.word	0xffffffff


	//   ....[18]....
        /*0084*/ 	.word	0xffffffff


	//   ....[19]....
        /*0088*/ 	.word	0xffffffff


	//   ....[20]....
        /*008c*/ 	.word	0xffffffff


	//   ....[21]....
        /*0090*/ 	.word	0xffffffff


	//   ....[22]....
        /*0094*/ 	.word	0xffffffff


	//   ....[23]....
        /*0098*/ 	.word	0xffffffff


	//   ....[24]....
        /*009c*/ 	.word	0xffffffff


	//   ....[25]....
        /*00a0*/ 	.word	0xffffffff


	//   ....[26]....
        /*00a4*/ 	.word	0xffffffff


	//   ....[27]....
        /*00a8*/ 	.word	0xffffffff


	//----- nvinfo : EIATTR_COOP_GROUP_INSTR_OFFSETS
	.align		4
.L_2336:
        /*00ac*/ 	.byte	0x04, 0x28
        /*00ae*/ 	.short	(.L_2338 - .L_2337)


	//   ....[0]....
.L_2337:
        /*00b0*/ 	.word	0x00000d40


	//   ....[1]....
        /*00b4*/ 	.word	0x00000d70


	//   ....[2]....
        /*00b8*/ 	.word	0x00000d90


	//   ....[3]....
        /*00bc*/ 	.word	0x00000db0


	//   ....[4]....
        /*00c0*/ 	.word	0x00000dd0


	//   ....[5]....
        /*00c4*/ 	.word	0x00001100


	//   ....[6]....
        /*00c8*/ 	.word	0x00001120


	//   ....[7]....
        /*00cc*/ 	.word	0x00001140


	//   ....[8]....
        /*00d0*/ 	.word	0x00001160


	//   ....[9]....
        /*00d4*/ 	.word	0x00001180


	//   ....[10]....
        /*00d8*/ 	.word	0x00001290


	//   ....[11]....
        /*00dc*/ 	.word	0x000012e0


	//   ....[12]....
        /*00e0*/ 	.word	0x00001350


	//   ....[13]....
        /*00e4*/ 	.word	0x000013b0


	//   ....[14]....
        /*00e8*/ 	.word	0x000013c0


	//   ....[15]....
        /*00ec*/ 	.word	0x00001470


	//   ....[16]....
        /*00f0*/ 	.word	0x000014a0


	//   ....[17]....
        /*00f4*/ 	.word	0x000014e0


	//   ....[18]....
        /*00f8*/ 	.word	0x00001bf0


	//   ....[19]....
        /*00fc*/ 	.word	0x00001c60


	//   ....[20]....
        /*0100*/ 	.word	0x00001cc0


	//   ....[21]....
        /*0104*/ 	.word	0x00001d20


	//   ....[22]....
        /*0108*/ 	.word	0x00001d80


	//   ....[23]....
        /*010c*/ 	.word	0x000020f0


	//   ....[24]....
        /*0110*/ 	.word	0x00002150


	//   ....[25]....
        /*0114*/ 	.word	0x000021b0


	//   ....[26]....
        /*0118*/ 	.word	0x00002210


	//   ....[27]....
        /*011c*/ 	.word	0x00002270


	//----- nvinfo : EIATTR_EXIT_INSTR_OFFSETS
	.align		4
.L_2338:
        /*0120*/ 	.byte	0x04, 0x1c
        /*0122*/ 	.short	(.L_2340 - .L_2339)


	//   ....[0]....
.L_2339:
        /*0124*/ 	.word	0x00000200


	//   ....[1]....
        /*0128*/ 	.word	0x00001ba0


	//----- nvinfo : EIATTR_MAX_THREADS
	.align		4
.L_2340:
        /*012c*/ 	.byte	0x04, 0x05
        /*012e*/ 	.short	(.L_2342 - .L_2341)
.L_2341:
        /*0130*/ 	.word	0x00000080
        /*0134*/ 	.word	0x00000001
        /*0138*/ 	.word	0x00000001


	//----- nvinfo : EIATTR_CRS_STACK_SIZE
	.align		4
.L_2342:
        /*013c*/ 	.byte	0x04, 0x1e
        /*013e*/ 	.short	(.L_2344 - .L_2343)
.L_2343:
        /*0140*/ 	.word	0x00000000
.L_2344:


//--------------------- .nv.info._ZN10layer_norm13ln_fwd_kernelINS_13Kernel_traitsIf13__nv_bfloat16fS2_fjLj3072ELj1ELj1ELj4ELj16ENS_18Kernel_traits_baseILj3072EfS2_fS2_fjLj128EEEEELb0ELb0ELb1ELb0EEEvNS_9FwdParamsE --------------------------
	.section	.nv.info._ZN10layer_norm13ln_fwd_kernelINS_13Kernel_traitsIf13__nv_bfloat16fS2_fjLj3072ELj1ELj1ELj4ELj16ENS_18Kernel_traits_baseILj3072EfS2_fS2_fjLj128EEEEELb0ELb0ELb1ELb0EEEvNS_9FwdParamsE,"",@"SHT_CUDA_INFO"
	.sectionflags	@""
	.align	4


	//----- nvinfo : EIATTR_CUDA_API_VERSION
	.align		4
        /*0000*/ 	.byte	0x04, 0x37
        /*0002*/ 	.short	(.L_2346 - .L_2345)
.L_2345:
        /*0004*/ 	.word	0x00000082


	//----- nvinfo : EIATTR_SW2861232_WAR
	.align		4
.L_2346:
        /*0008*/ 	.byte	0x01, 0x35
	.zero		2


	//----- nvinfo : EIATTR_PARAM_CBANK
	.align		4
        /*000c*/ 	.byte	0x04, 0x0a
        /*000e*/ 	.short	(.L_2348 - .L_2347)
	.align		4
.L_2347:
        /*0010*/ 	.word	index@(.nv.constant0._ZN10layer_norm13ln_fwd_kernelINS_13Kernel_traitsIf13__nv_bfloat16fS2_fjLj3072ELj1ELj1ELj4ELj16ENS_18Kernel_traits_baseILj3072EfS2_fS2_fjLj128EEEEELb0ELb0ELb1ELb0EEEvNS_9FwdParamsE)
        /*0014*/ 	.short	0x0160
        /*0016*/ 	.short	0x00e8


	//----- nvinfo : EIATTR_CBANK_PARAM_SIZE
	.align		4
.L_2348:
        /*0018*/ 	.byte	0x03, 0x19
        /*001a*/ 	.short	0x00e8


	//----- nvinfo : EIATTR_KPARAM_INFO
	.align		4
        /*001c*/ 	.byte	0x04, 0x17
        /*001e*/ 	.short	(.L_2350 - .L_2349)
.L_2349:
        /*0020*/ 	.word	0x00000000
        /*0024*/ 	.short	0x0000
        /*0026*/ 	.short	0x0000
        /*0028*/ 	.byte	0x00, 0xf0, 0xa1, 0x03


	//----- nvinfo : EIATTR_MAXREG_COUNT
	.align		4
.L_2350:
        /*002c*/ 	.byte	0x03, 0x1b
        /*002e*/ 	.short	0x00ff


	//----- nvinfo : EIATTR_NUM_BARRIERS
	.align		4
        /*0030*/ 	.byte	0x02, 0x4c
        /*0032*/ 	.byte	0x01
	.zero		1


	//----- nvinfo : EIATTR_MERCURY_ISA_VERSION
	.align		4
        /*0034*/ 	.byte	0x03, 0x5f
        /*0036*/ 	.short	0x0000


	//----- nvinfo : EIATTR_COOP_GROUP_MASK_REGIDS
	.align		4
        /*0038*/ 	.byte	0x04, 0x29
        /*003a*/ 	.short	(.L_2352 - .L_2351)


	//   ....[0]....
.L_2351:
        /*003c*/ 	.word	0xffffffff


	//   ....[1]....
        /*0040*/ 	.word	0xffffffff


	//   ....[2]....
        /*0044*/ 	.word	0xffffffff


	//   ....[3]....
        /*0048*/ 	.word	0xffffffff


	//   ....[4]....
        /*004c*/ 	.word	0xffffffff


	//   ....[5]....
        /*0050*/ 	.word	0xffffffff


	//   ....[6]....
        /*0054*/ 	.word	0xffffffff


	//   ....[7]....
        /*0058*/ 	.word	0xffffffff


	//   ....[8]....
        /*005c*/ 	.word	0xffffffff


	//   ....[9]....
        /*0060*/ 	.word	0xffffffff


	//   ....[10]....
        /*0064*/ 	.word	0xffffffff


	//   ....[11]....
        /*0068*/ 	.word	0xffffffff


	//   ....[12]....
        /*006c*/ 	.word	0xffffffff


	//   ....[13]....
        /*0070*/ 	.word	0xffffffff


	//   ....[14]....
        /*0074*/ 	.word	0xffffffff


	//   ....[15]....
        /*0078*/ 	.word	0xffffffff


	//   ....[16]....
        /*007c*/ 	.word	0xffffffff


	//   ....[17]....
        /*0080*/ 	.word	0xffffffff


	//   ....[18]....
        /*0084*/ 	.word	0xffffffff


	//   ....[19]....
        /*0088*/ 	.word	0xffffffff


	//   ....[20]....
        /*008c*/ 	.word	0xffffffff


	//   ....[21]....
        /*0090*/ 	.word	0xffffffff


	//   ....[22]....
        /*0094*/ 	.word	0xffffffff


	//   ....[23]....
        /*0098*/ 	.word	0xffffffff


	//   ....[24]....
        /*009c*/ 	.word	0xffffffff


	//   ....[25]....
        /*00a0*/ 	.word	0xffffffff


	//   ....[26]....
        /*00a4*/ 	.word	0xffffffff


	//   ....[27]....
        /*00a8*/ 	.word	0xffffffff


	//----- nvinfo : EIATTR_COOP_GROUP_INSTR_OFFSETS
	.align		4
.L_2352:
        /*00ac*/ 	.byte	0x04, 0x28
        /*00ae*/ 	.short	(.L_2354 - .L_2353)


	//   ....[0]....
.L_2353:
        /*00b0*/ 	.word	0x000019b0


	//   ....[1]....
        /*00b4*/ 	.word	0x000019e0


	//   ....[2]....
        /*00b8*/ 	.word	0x00001a00


	//   ....[3]....
        /*00bc*/ 	.word	0x00001a20


	//   ....[4]....
        /*00c0*/ 	.word	0x00001a40


	//   ....[5]....
        /*00c4*/ 	.word	0x00001d80


	//   ....[6]....
        /*00c8*/ 	.word	0x00001da0


	//   ....[7]....
        /*00cc*/ 	.word	0x00001dc0


	//   ....[8]....
        /*00d0*/ 	.word	0x00001de0


	//   ....[9]....
        /*00d4*/ 	.word	0x00001e00


	//   ....[10]....
        /*00d8*/ 	.word	0x00001f20


	//   ....[11]....
        /*00dc*/ 	.word	0x00001f80


	//   ....[12]....
        /*00e0*/ 	.word	0x00001fb0


	//   ....[13]....
        /*00e4*/ 	.word	0x00001fc0


	//   ....[14]....
        /*00e8*/ 	.word	0x00002050


	//   ....[15]....
        /*00ec*/ 	.word	0x000020a0


	//   ....[16]....
        /*00f0*/ 	.word	0x00002170


	//   ....[17]....
        /*00f4*/ 	.word	0x00002180


	//   ....[18]....
        /*00f8*/ 	.word	0x000029d0


	//   ....[19]....
        /*00fc*/ 	.word	0x00002a40


	//   ....[20]....
        /*0100*/ 	.word	0x00002aa0


	//   ....[21]....
        /*0104*/ 	.word	0x00002b00


	//   ....[22]....
        /*0108*/ 	.word	0x00002b60


	//   ....[23]....
        /*010c*/ 	.word	0x00002ee0


	//   ....[24]....
        /*0110*/ 	.word	0x00002f40


	//   ....[25]....
        /*0114*/ 	.word	0x00002fa0


	//   ....[26]....
        /*0118*/ 	.word	0x00003000


	//   ....[27]....
        /*011c*/ 	.word	0x00003070


	//----- nvinfo : EIATTR_EXIT_INSTR_OFFSETS
	.align		4
.L_2354:
        /*0120*/ 	.byte	0x04, 0x1c
        /*0122*/ 	.short	(.L_2356 - .L_2355)


	//   ....[0]....
.L_2355:
        /*0124*/ 	.word	0x00000440


	//   ....[1]....
        /*0128*/ 	.word	0x00002980


	//----- nvinfo : EIATTR_MAX_THREADS
	.align		4
.L_2356:
        /*012c*/ 	.byte	0x04, 0x05
        /*012e*/ 	.short	(.L_2358 - .L_2357)
.L_2357:
        /*0130*/ 	.word	0x00000080
        /*0134*/ 	.word	0x00000001
        /*0138*/ 	.word	0x00000001


	//----- nvinfo : EIATTR_CRS_STACK_SIZE
	.align		4
.L_2358:
        /*013c*/ 	.byte	0x04, 0x1e
        /*013e*/ 	.short	(.L_2360 - .L_2359)
.L_2359:
        /*0140*/ 	.word	0x00000000
.L_2360:


//--------------------- .nv.info._ZN10layer_norm13ln_fwd_kernelINS_13Kernel_traitsIf13__nv_bfloat16fS2_fjLj3072ELj1ELj1ELj4ELj16ENS_18Kernel_traits_baseILj3072EfS2_fS2_fjLj128EEEEELb0ELb0ELb1ELb1EEEvNS_9FwdParamsE --------------------------
	.section	.nv.info._ZN10layer_norm13ln_fwd_kernelINS_13Kernel_traitsIf13__nv_bfloat16fS2_fjLj3072ELj1ELj1ELj4ELj16ENS_18Kernel_traits_baseILj3072EfS2_fS2_fjLj128EEEEELb0ELb0ELb1ELb1EEEvNS_9FwdParamsE,"",@"SHT_CUDA_INFO"
	.sectionflags	@""
	.align	4


	//----- nvinfo : EIATTR_CUDA_API_VERSION
	.align		4
        /*0000*/ 	.byte	0x04, 0x37
        /*0002*/ 	.short	(.L_2362 - .L_2361)
.L_2361:
        /*0004*/ 	.word	0x00000082


	//----- nvinfo : EIATTR_SW2861232_WAR
	.align		4
.L_2362:
        /*0008*/ 	.byte	0x01, 0x35
	.zero		2


	//----- nvinfo : EIATTR_PARAM_CBANK
	.align		4
        /*000c*/ 	.byte	0x04, 0x0a
        /*000e*/ 	.short	(.L_2364 - .L_2363)
	.align		4
.L_2363:
        /*0010*/ 	.word	index@(.nv.constant0._ZN10layer_norm13ln_fwd_kernelINS_13Kernel_traitsIf13__nv_bfloat16fS2_fjLj3072ELj1ELj1ELj4ELj16ENS_18Kernel_traits_baseILj3072EfS2_fS2_fjLj128EEEEELb0ELb0ELb1ELb1EEEvNS_9FwdParamsE)
        /*0014*/ 	.short	0x0160
        /*0016*/ 	.short	0x00e8


	//----- nvinfo : EIATTR_CBANK_PARAM_SIZE
	.align		4
.L_2364:
        /*0018*/ 	.byte	0x03, 0x19
        /*001a*/ 	.short	0x00e8


	//----- nvinfo : EIATTR_KPARAM_INFO
	.align		4
        /*001c*/ 	.byte	0x04, 0x17
        /*001e*/ 	.short	(.L_2366 - .L_2365)
.L_2365:
        /*0020*/ 	.word	0x00000000
        /*0024*/ 	.short	0x0000
        /*0026*/ 	.short	0x0000
        /*0028*/ 	.byte	0x00, 0xf0, 0xa1, 0x03


	//----- nvinfo : EIATTR_MAXREG_COUNT
	.align		4
.L_2366:
        /*002c*/ 	.byte	0x03, 0x1b
        /*002e*/ 	.short	0x00ff


	//----- nvinfo : EIATTR_NUM_BARRIERS
	.align		4
        /*0030*/ 	.byte	0x02, 0x4c
        /*0032*/ 	.byte	0x01
	.zero		1


	//----- nvinfo : EIATTR_MERCURY_ISA_VERSION
	.align		4
        /*0034*/ 	.byte	0x03, 0x5f
        /*0036*/ 	.short	0x0000


	//----- nvinfo : EIATTR_COOP_GROUP_MASK_REGIDS
	.align		4
        /*0038*/ 	.byte	0x04, 0x29
        /*003a*/ 	.short	(.L_2368 - .L_2367)


	//   ....[0]....
.L_2367:
        /*003c*/ 	.word	0xffffffff


	//   ....[1]....
        /*0040*/ 	.word	0xffffffff


	//   ....[2]....
        /*0044*/ 	.word	0xffffffff


	//   ....[3]....
        /*0048*/ 	.word	0xffffffff


	//   ....[4]....
        /*004c*/ 	.word	0xffffffff


	//   ....[5]....
        /*0050*/ 	.word	0xffffffff


	//   ....[6]....
        /*0054*/ 	.word	0xffffffff


	//   ....[7]....
        /*0058*/ 	.word	0xffffffff


	//   ....[8]....
        /*005c*/ 	.word	0xffffffff


	//   ....[9]....
        /*0060*/ 	.word	0xffffffff


	//   ....[10]....
        /*0064*/ 	.word	0xffffffff


	//   ....[11]....
        /*0068*/ 	.word	0xffffffff


	//   ....[12]....
        /*006c*/ 	.word	0xffffffff


	//   ....[13]....
        /*0070*/ 	.word	0xffffffff


	//   ....[14]....
        /*0074*/ 	.word	0xffffffff


	//   ....[15]....
        /*0078*/ 	.word	0xffffffff


	//   ....[16]....
        /*007c*/ 	.word	0xffffffff


	//   ....[17]....
        /*0080*/ 	.word	0xffffffff


	//   ....[18]....
        /*0084*/ 	.word	0xffffffff


	//   ....[19]....
        /*0088*/ 	.word	0xffffffff


	//   ....[20]....
        /*008c*/ 	.word	0xffffffff


	//   ....[21]....
        /*0090*/ 	.word	0xffffffff


	//   ....[22]....
        /*0094*/ 	.word	0xffffffff


	//   ....[23]....
        /*0098*/ 	.word	0xffffffff


	//   ....[24]....
        /*009c*/ 	.word	0xffffffff


	//   ....[25]....
        /*00a0*/ 	.word	0xffffffff


	//   ....[26]....
        /*00a4*/ 	.word	0xffffffff


	//   ....[27]....
        /*00a8*/ 	.word	0xffffffff


	//----- nvinfo : EIATTR_COOP_GROUP_INSTR_OFFSETS
	.align		4
.L_2368:
        /*00ac*/ 	.byte	0x04, 0x28
        /*00ae*/ 	.short	(.L_2370 - .L_2369)


	//   ....[0]....
.L_2369:
        /*00b0*/ 	.word	0x00001580


	//   ....[1]....
        /*00b4*/ 	.word	0x000015b0


	//   ....[2]....
        /*00b8*/ 	.word	0x000015d0


	//   ....[3]....
        /*00bc*/ 	.word	0x000015f0


	//   ....[4]....
        /*00c0*/ 	.word	0x00001610


	//   ....[5]....
        /*00c4*/ 	.word	0x00001940


	//   ....[6]....
        /*00c8*/ 	.word	0x00001960


	//   ....[7]....
        /*00cc*/ 	.word	0x00001980


	//   ....[8]....
        /*00d0*/ 	.word	0x000019a0


	//   ....[9]....
        /*00d4*/ 	.word	0x000019c0


	//   ....[10]....
        /*00d8*/ 	.word	0x00001ab0


	//   ....[11]....
        /*00dc*/ 	.word	0x00001b00


	//   ....[12]....
        /*00e0*/ 	.word	0x00001b30


	//   ....[13]....
        /*00e4*/ 	.word	0x00001b40


	//   ....[14]....
        /*00e8*/ 	.word	0x00001bd0


	//   ....[15]....
        /*00ec*/ 	.word	0x00001c20


	//   ....[16]....
        /*00f0*/ 	.word	0x00001cf0


	//   ....[17]....
        /*00f4*/ 	.word	0x00001d00


	//   ....[18]....
        /*00f8*/ 	.word	0x000024c0


	//   ....[19]....
        /*00fc*/ 	.word	0x00002530


	//   ....[20]....
        /*0100*/ 	.word	0x00002590


	//   ....[21]....
        /*0104*/ 	.word	0x000025f0


	//   ....[22]....
        /*0108*/ 	.word	0x00002650


	//   ....[23]....
        /*010c*/ 	.word	0x000029c0


	//   ....[24]....
        /*0110*/ 	.word	0x00002a20


	//   ....[25]....
        /*0114*/ 	.word	0x00002a80


	//   ....[26]....
        /*0118*/ 	.word	0x00002ae0


	//   ....[27]....
        /*011c*/ 	.word	0x00002b40


	//----- nvinfo : EIATTR_EXIT_INSTR_OFFSETS
	.align		4
.L_2370:
        /*0120*/ 	.byte	0x04, 0x1c
        /*0122*/ 	.short	(.L_2372 - .L_2371)


	//   ....[0]....
.L_2371:
        /*0124*/ 	.word	0x00000210


	//   ....[1]....
        /*0128*/ 	.word	0x00002470


	//----- nvinfo : EIATTR_MAX_THREADS
	.align		4
.L_2372:
        /*012c*/ 	.byte	0x04, 0x05
        /*012e*/ 	.short	(.L_2374 - .L_2373)
.L_2373:
        /*0130*/ 	.word	0x00000080
        /*0134*/ 	.word	0x00000001
        /*0138*/ 	.word	0x00000001


	//----- nvinfo : EIATTR_CRS_STACK_SIZE
	.align		4
.L_2374:
        /*013c*/ 	.byte	0x04, 0x1e
        /*013e*/ 	.short	(.L_2376 - .L_2375)
.L_2375:
        /*0140*/ 	.word	0x00000000
.L_2376:


//--------------------- .nv.info._ZN10layer_norm13ln_fwd_kernelINS_13Kernel_traitsIf13__nv_bfloat16fS2_fjLj3072ELj1ELj1ELj4ELj16ENS_18Kernel_traits_baseILj3072EfS2_fS2_fjLj128EEEEELb0ELb1ELb0ELb0EEEvNS_9FwdParamsE --------------------------
	.section	.nv.info._ZN10layer_norm13ln_fwd_kernelINS_13Kernel_traitsIf13__nv_bfloat16fS2_fjLj3072ELj1ELj1ELj4ELj16ENS_18Kernel_traits_baseILj3072EfS2_fS2_fjLj128EEEEELb0ELb1ELb0ELb0EEEvNS_9FwdParamsE,"",@"SHT_CUDA_INFO"
	.sectionflags	@""
	.align	4


	//----- nvinfo : EIATTR_CUDA_API_VERSION
	.align		4
        /*0000*/ 	.byte	0x04, 0x37
        /*0002*/ 	.short	(.L_2378 - .L_2377)
.L_2377:
        /*0004*/ 	.word	0x00000082


	//----- nvinfo : EIATTR_SW2861232_WAR
	.align		4
.L_2378:
        /*0008*/ 	.byte	0x01, 0x35
	.zero		2


	//----- nvinfo : EIATTR_PARAM_CBANK
	.align		4
        /*000c*/ 	.byte	0x04, 0x0a
        /*000e*/ 	.short	(.L_2380 - .L_2379)
	.align		4
.L_2379:
        /*0010*/ 	.word	index@(.nv.constant0._ZN10layer_norm13ln_fwd_kernelINS_13Kernel_traitsIf13__nv_bfloat16fS2_fjLj3072ELj1ELj1ELj4ELj16ENS_18Kernel_traits_baseILj3072EfS2_fS2_fjLj128EEEEELb0ELb1ELb0ELb0EEEvNS_9FwdParamsE)
        /*0014*/ 	.short	0x0160
        /*0016*/ 	.short	0x00e8


	//----- nvinfo : EIATTR_CBANK_PARAM_SIZE
	.align		4
.L_2380:
        /*0018*/ 	.byte	0x03, 0x19
        /*001a*/ 	.short	0x00e8


	//----- nvinfo : EIATTR_KPARAM_INFO
	.align		4
        /*001c*/ 	.byte	0x04, 0x17
        /*001e*/ 	.short	(.L_2382 - .L_2381)
.L_2381:
        /*0020*/ 	.word	0x00000000
        /*0024*/ 	.short	0x0000
        /*0026*/ 	.short	0x0000
        /*0028*/ 	.byte	0x00, 0xf0, 0xa1, 0x03


	//----- nvinfo : EIATTR_MAXREG_COUNT
	.align		4
.L_2382:
        /*002c*/ 	.byte	0x03, 0x1b
        /*002e*/ 	.short	0x00ff


	//----- nvinfo : EIATTR_NUM_BARRIERS
	.align		4
        /*0030*/ 	.byte	0x02, 0x4c
        /*0032*/ 	.byte	0x01
	.zero		1


	//----- nvinfo : EIATTR_MERCURY_ISA_VERSION
	.align		4
        /*0034*/ 	.byte	0x03, 0x5f
        /*0036*/ 	.short	0x0000


	//----- nvinfo : EIATTR_COOP_GROUP_MASK_REGIDS
	.align		4
        /*0038*/ 	.byte	0x04, 0x29
        /*003a*/ 	.short	(.L_2384 - .L_2383)


	//   ....[0]....
.L_2383:
        /*003c*/ 	.word	0xffffffff


	//   ....[1]....
        /*0040*/ 	.word	0xffffffff


	//   ....[2]....
        /*0044*/ 	.word	0xffffffff


	//   ....[3]....
        /*0048*/ 	.word	0xffffffff


	//   ....[4]....
        /*004c*/ 	.word	0xffffffff


	//   ....[5]....
        /*0050*/ 	.word	0xffffffff


	//   ....[6]....
        /*0054*/ 	.word	0xffffffff


	//   ....[7]....
        /*0058*/ 	.word	0xffffffff


	//   ....[8]....
        /*005c*/ 	.word	0xffffffff


	//   ....[9]....
        /*0060*/ 	.word	0xffffffff


	//   ....[10]....
        /*0064*/ 	.word	0xffffffff


	//   ....[11]....
        /*0068*/ 	.word	0xffffffff


	//   ....[12]....
        /*006c*/ 	.word	0xffffffff


	//   ....[13]....
        /*0070*/ 	.word	0xffffffff


	//   ....[14]....
        /*0074*/ 	.word	0xffffffff


	//   ....[15]....
        /*0078*/ 	.word	0xffffffff


	//   ....[16]....
        /*007c*/ 	.word	0xffffffff


	//   ....[17]....
        /*0080*/ 	.word	0xffffffff


	//   ....[18]....
        /*0084*/ 	.word	0xffffffff


	//   ....[19]....
        /*0088*/ 	.word	0xffffffff


	//   ....[20]....
        /*008c*/ 	.word	0xffffffff


	//   ....[21]....
        /*0090*/ 	.word	0xffffffff


	//   ....[22]....
        /*0094*/ 	.word	0xffffffff


	//   ....[23]....
        /*0098*/ 	.word	0xffffffff


	//   ....[24]....
        /*009c*/ 	.word	0xffffffff


	//   ....[25]....
        /*00a0*/ 	.word	0xffffffff


	//   ....[26]....
        /*00a4*/ 	.word	0xffffffff


	//   ....[27]....
        /*00a8*/ 	.word	0xffffffff


	//----- nvinfo : EIATTR_COOP_GROUP_INSTR_OFFSETS
	.align		4
.L_2384:
        /*00ac*/ 	.byte	0x04, 0x28
        /*00ae*/ 	.short	(.L_2386 - .L_2385)


	//   ....[0]....
.L_2385:
        /*00b0*/ 	.word	0x000012c0


	//   ....[1]....
        /*00b4*/ 	.word	0x000012f0


	//   ....[2]....
        /*00b8*/ 	.word	0x00001310


	//   ....[3]....
        /*00bc*/ 	.word	0x00001330


	//   ....[4]....
        /*00c0*/ 	.word	0x00001350


	//   ....[5]....
        /*00c4*/ 	.word	0x00001690


	//   ....[6]....
        /*00c8*/ 	.word	0x000016b0


	//   ....[7]....
        /*00cc*/ 	.word	0x000016d0


	//   ....[8]....
        /*00d0*/ 	.word	0x000016f0


	//   ....[9]....
        /*00d4*/ 	.word	0x00001710


	//   ....[10]....
        /*00d8*/ 	.word	0x00001830


	//   ....[11]....
        /*00dc*/ 	.word	0x000018a0


	//   ....[12]....
        /*00e0*/ 	.word	0x000018b0


	//   ....[13]....
        /*00e4*/ 	.word	0x00001920


	//   ....[14]....
        /*00e8*/ 	.word	0x00001970


	//   ....[15]....
        /*00ec*/ 	.word	0x00001990


	//   ....[16]....
        /*00f0*/ 	.word	0x00001a80


	//   ....[17]....
        /*00f4*/ 	.word	0x00001a90


	//   ....[18]....
        /*00f8*/ 	.word	0x00002260


	//   ....[19]....
        /*00fc*/ 	.word	0x000022c0


	//   ....[20]....
        /*0100*/ 	.word	0x00002320


	//   ....[21]....
        /*0104*/ 	.word	0x00002380


	//   ....[22]....
        /*0108*/ 	.word	0x000023e0


	//   ....[23]....
        /*010c*/ 	.word	0x00002760


	//   ....[24]....
        /*0110*/ 	.word	0x000027c0


	//   ....[25]....
        /*0114*/ 	.word	0x00002820


	//   ....[26]....
        /*0118*/ 	.word	0x00002880


	//   ....[27]....
        /*011c*/ 	.word	0x000028f0


	//----- nvinfo : EIATTR_EXIT_INSTR_OFFSETS
	.align		4
.L_2386:
        /*0120*/ 	.byte	0x04, 0x1c
        /*0122*/ 	.short	(.L_2388 - .L_2387)


	//   ....[0]....
.L_2387:
        /*0124*/ 	.word	0x00000500


	//   ....[1]....
        /*0128*/ 	.word	0x00002210


	//----- nvinfo : EIATTR_MAX_THREADS
	.align		4
.L_2388:
        /*012c*/ 	.byte	0x04, 0x05
        /*012e*/ 	.short	(.L_2390 - .L_2389)
.L_2389:
        /*0130*/ 	.word	0x00000080
        /*0134*/ 	.word	0x00000001
        /*0138*/ 	.word	0x00000001


	//----- nvinfo : EIATTR_CRS_STACK_SIZE
	.align		4
.L_2390:
        /*013c*/ 	.byte	0x04, 0x1e
        /*013e*/ 	.short	(.L_2392 - .L_2391)
.L_2391:
        /*0140*/ 	.word	0x00000000
.L_2392:


//--------------------- .nv.info._ZN10layer_norm13ln_fwd_kernelINS_13Kernel_traitsIf13__nv_bfloat16fS2_fjLj3072ELj1ELj1ELj4ELj16ENS_18Kernel_traits_baseILj3072EfS2_fS2_fjLj128EEEEELb0ELb1ELb0ELb1EEEvNS_9FwdParamsE --------------------------
	.section	.nv.info._ZN10layer_norm13ln_fwd_kernelINS_13Kernel_traitsIf13__nv_bfloat16fS2_fjLj3072ELj1ELj1ELj4ELj16ENS_18Kernel_traits_baseILj3072EfS2_fS2_fjLj128EEEEELb0ELb1ELb0ELb1EEEvNS_9FwdParamsE,"",@"SHT_CUDA_INFO"
	.sectionflags	@""
	.align	4


	//----- nvinfo : EIATTR_CUDA_API_VERSION
	.align		4
        /*0000*/ 	.byte	0x04, 0x37
        /*0002*/ 	.short	(.L_2394 - .L_2393)
.L_2393:
        /*0004*/ 	.word	0x00000082


	//----- nvinfo : EIATTR_SW2861232_WAR
	.align		4
.L_2394:
        /*0008*/ 	.byte	0x01, 0x35
	.zero		2


	//----- nvinfo : EIATTR_PARAM_CBANK
	.align		4
        /*000c*/ 	.byte	0x04, 0x0a
        /*000e*/ 	.short	(.L_2396 - .L_2395)
	.align		4
.L_2395:
        /*0010*/ 	.word	index@(.nv.constant0._ZN10layer_norm13ln_fwd_kernelINS_13Kernel_traitsIf13__nv_bfloat16fS2_fjLj3072ELj1ELj1ELj4ELj16ENS_18Kernel_traits_baseILj3072EfS2_fS2_fjLj128EEEEELb0ELb1ELb0ELb1EEEvNS_9FwdParamsE)
        /*0014*/ 	.short	0x0160
        /*0016*/ 	.short	0x00e8


	//----- nvinfo : EIATTR_CBANK_PARAM_SIZE
	.align		4
.L_2396:
        /*0018*/ 	.byte	0x03, 0x19
        /*001a*/ 	.short	0x00e8


	//----- nvinfo : EIATTR_KPARAM_INFO
	.align		4
        /*001c*/ 	.byte	0x04, 0x17
        /*001e*/ 	.short	(.L_2398 - .L_2397)
.L_2397:
        /*0020*/ 	.word	0x00000000
        /*0024*/ 	.short	0x0000
        /*0026*/ 	.short	0x0000
        /*0028*/ 	.byte	0x00, 0xf0, 0xa1, 0x03


	//----- nvinfo : EIATTR_MAXREG_COUNT
	.align		4
.L_2398:
        /*002c*/ 	.byte	0x03, 0x1b
        /*002e*/ 	.short	0x00ff


	//----- nvinfo : EIATTR_NUM_BARRIERS
	.align		4
        /*0030*/ 	.byte	0x02, 0x4c
        /*0032*/ 	.byte	0x01
	.zero		1


	//----- nvinfo : EIATTR_MERCURY_ISA_VERSION
	.align		4
        /*0034*/ 	.byte	0x03, 0x5f
        /*0036*/ 	.short	0x0000


	//----- nvinfo : EIATTR_COOP_GROUP_MASK_REGIDS
	.align		4
        /*0038*/ 	.byte	0x04, 0x29
        /*003a*/ 	.short	(.L_2400 - .L_2399)


	//   ....[0]....
.L_2399:
        /*003c*/ 	.word	0xffffffff


	//   ....[1]....
        /*0040*/ 	.word	0xffffffff


	//   ....[2]....
        /*0044*/ 	.word	0xffffffff


	//   ....[3]....
        /*0048*/ 	.word	0xffffffff


	//   ....[4]....
        /*004c*/ 	.word	0xffffffff


	//   ....[5]....
        /*0050*/ 	.word	0xffffffff


	//   ....[6]....
        /*0054*/ 	.word	0xffffffff


	//   ....[7]....
        /*0058*/ 	.word	0xffffffff


	//   ....[8]....
        /*005c*/ 	.word	0xffffffff


	//   ....[9]....
        /*0060*/ 	.word	0xffffffff


	//   ....[10]....
        /*0064*/ 	.word	0xffffffff


	//   ....[11]....
        /*0068*/ 	.word	0xffffffff


	//   ....[12]....
        /*006c*/ 	.word	0xffffffff


	//   ....[13]....
        /*0070*/ 	.word	0xffffffff


	//   ....[14]....
        /*0074*/ 	.word	0xffffffff


	//   ....[15]....
        /*0078*/ 	.word	0xffffffff


	//   ....[16]....
        /*007c*/ 	.word	0xffffffff


	//   ....[17]....
        /*0080*/ 	.word	0xffffffff


	//   ....[18]....
        /*0084*/ 	.word	0xffffffff


	//   ....[19]....
        /*0088*/ 	.word	0xffffffff


	//   ....[20]....
        /*008c*/ 	.word	0xffffffff


	//   ....[21]....
        /*0090*/ 	.word	0xffffffff


	//   ....[22]....
        /*0094*/ 	.word	0xffffffff


	//   ....[23]....
        /*0098*/ 	.word	0xffffffff


	//   ....[24]....
        /*009c*/ 	.word	0xffffffff


	//   ....[25]....
        /*00a0*/ 	.word	0xffffffff


	//   ....[26]....
        /*00a4*/ 	.word	0xffffffff


	//   ....[27]....
        /*00a8*/ 	.word	0xffffffff


	//----- nvinfo : EIATTR_COOP_GROUP_INSTR_OFFSETS
	.align		4
.L_2400:
        /*00ac*/ 	.byte	0x04, 0x28
        /*00ae*/ 	.short	(.L_2402 - .L_2401)


	//   ....[0]....
.L_2401:
        /*00b0*/ 	.word	0x00000fc0


	//   ....[1]....
        /*00b4*/ 	.word	0x00000ff0


	//   ....[2]....
        /*00b8*/ 	.word	0x00001010


	//   ....[3]....
        /*00bc*/ 	.word	0x00001030


	//   ....[4]....
        /*00c0*/ 	.word	0x00001050


	//   ....[5]....
        /*00c4*/ 	.word	0x00001380


	//   ....[6]....
        /*00c8*/ 	.word	0x000013a0


	//   ....[7]....
        /*00cc*/ 	.word	0x000013c0


	//   ....[8]....
        /*00d0*/ 	.word	0x000013e0


	//   ....[9]....
        /*00d4*/ 	.word	0x00001400


	//   ....[10]....
        /*00d8*/ 	.word	0x000014d0


	//   ....[11]....
        /*00dc*/ 	.word	0x00001530


	//   ....[12]....
        /*00e0*/ 	.word	0x00001540


	//   ....[13]....
        /*00e4*/ 	.word	0x000015c0


	//   ....[14]....
        /*00e8*/ 	.word	0x00001620


	//   ....[15]....
        /*00ec*/ 	.word	0x000016b0


	//   ....[16]....
        /*00f0*/ 	.word	0x000016e0


	//   ....[17]....
        /*00f4*/ 	.word	0x00001720


	//   ....[18]....
        /*00f8*/ 	.word	0x00001e80


	//   ....[19]....
        /*00fc*/ 	.word	0x00001ee0


	//   ....[20]....
        /*0100*/ 	.word	0x00001f40


	//   ....[21]....
        /*0104*/ 	.word	0x00001fa0


	//   ....[22]....
        /*0108*/ 	.word	0x00002000


	//   ....[23]....
        /*010c*/ 	.word	0x00002370


	//   ....[24]....
        /*0110*/ 	.word	0x000023d0


	//   ....[25]....
        /*0114*/ 	.word	0x00002430


	//   ....[26]....
        /*0118*/ 	.word	0x00002490


	//   ....[27]....
        /*011c*/ 	.word	0x000024f0


	//----- nvinfo : EIATTR_EXIT_INSTR_OFFSETS
	.align		4
.L_2402:
        /*0120*/ 	.byte	0x04, 0x1c
        /*0122*/ 	.short	(.L_2404 - .L_2403)


	//   ....[0]....
.L_2403:
        /*0124*/ 	.word	0x00000240


	//   ....[1]....
        /*0128*/ 	.word	0x00001e20


	//----- nvinfo : EIATTR_MAX_THREADS
	.align		4
.L_2404:
        /*012c*/ 	.byte	0x04, 0x05
        /*012e*/ 	.short	(.L_2406 - .L_2405)
.L_2405:
        /*0130*/ 	.word	0x00000080
        /*0134*/ 	.word	0x00000001
        /*0138*/ 	.word	0x00000001


	//----- nvinfo : EIATTR_CRS_STACK_SIZE
	.align		4
.L_2406:
        /*013c*/ 	.byte	0x04, 0x1e
        /*013e*/ 	.short	(.L_2408 - .L_2407)
.L_2407:
        /*0140*/ 	.word	0x00000000
.L_2408:


//--------------------- .nv.info._ZN10layer_norm13ln_fwd_kernelINS_13Kernel_traitsIf13__nv_bfloat16fS2_fjLj3072ELj1ELj1ELj4ELj16ENS_18Kernel_traits_baseILj3072EfS2_fS2_fjLj128EEEEELb0ELb1ELb1ELb0EEEvNS_9FwdParamsE --------------------------
	.section	.nv.info._ZN10layer_norm13ln_fwd_kernelINS_13Kernel_traitsIf13__nv_bfloat16fS2_fjLj3072ELj1ELj1ELj4ELj16ENS_18Kernel_traits_baseILj3072EfS2_fS2_fjLj128EEEEELb0ELb1ELb1ELb0EEEvNS_9FwdParamsE,"",@"SHT_CUDA_INFO"
	.sectionflags	@""
	.align	4


	//----- nvinfo : EIATTR_CUDA_API_VERSION
	.align		4
        /*0000*/ 	.byte	0x04, 0x37
        /*0002*/ 	.short	(.L_2410 - .L_2409)
.L_2409:
        /*0004*/ 	.word	0x00000082


	//----- nvinfo : EIATTR_SW2861232_WAR
	.align		4
.L_2410:
        /*0008*/ 	.byte	0x01, 0x35
	.zero		2


	//----- nvinfo : EIATTR_PARAM_CBANK
	.align		4
        /*000c*/ 	.byte	0x04, 0x0a
        /*000e*/ 	.short	(.L_2412 - .L_2411)
	.align		4
.L_2411:
        /*0010*/ 	.word	index@(.nv.constant0._ZN10layer_norm13ln_fwd_kernelINS_13Kernel_traitsIf13__nv_bfloat16fS2_fjLj3072ELj1ELj1ELj4ELj16ENS_18Kernel_traits_baseILj3072EfS2_fS2_fjLj128EEEEELb0ELb1ELb1ELb0EEEvNS_9FwdParamsE)
        /*0014*/ 	.short	0x0160
        /*0016*/ 	.short	0x00e8


	//----- nvinfo : EIATTR_CBANK_PARAM_SIZE
	.align		4
.L_2412:
        /*0018*/ 	.byte	0x03, 0x19
        /*001a*/ 	.short	0x00e8


	//----- nvinfo : EIATTR_KPARAM_INFO
	.align		4
        /*001c*/ 	.byte	0x04, 0x17
        /*001e*/ 	.short	(.L_2414 - .L_2413)
.L_2413:
        /*0020*/ 	.word	0x00000000
        /*0024*/ 	.short	0x0000
        /*0026*/ 	.short	0x0000
        /*0028*/ 	.byte	0x00, 0xf0, 0xa1, 0x03


	//----- nvinfo : EIATTR_MAXREG_COUNT
	.align		4
.L_2414:
        /*002c*/ 	.byte	0x03, 0x1b
        /*002e*/ 	.short	0x00ff


	//----- nvinfo : EIATTR_NUM_BARRIERS
	.align		4
        /*0030*/ 	.byte	0x02, 0x4c
        /*0032*/ 	.byte	0x01
	.zero		1


	//----- nvinfo : EIATTR_MERCURY_ISA_VERSION
	.align		4
        /*0034*/ 	.byte	0x03, 0x5f
        /*0036*/ 	.short	0x0000


	//----- nvinfo : EIATTR_COOP_GROUP_MASK_REGIDS
	.align		4
        /*0038*/ 	.byte	0x04, 0x29
        /*003a*/ 	.short	(.L_2416 - .L_2415)


	//   ....[0]....
.L_2415:
        /*003c*/ 	.word	0xffffffff


	//   ....[1]....
        /*0040*/ 	.word	0xffffffff


	//   ....[2]....
        /*0044*/ 	.word	0xffffffff


	//   ....[3]....
        /*0048*/ 	.word	0xffffffff


	//   ....[4]....
        /*004c*/ 	.word	0xffffffff


	//   ....[5]....
        /*0050*/ 	.word	0xffffffff


	//   ....[6]....
        /*0054*/ 	.word	0xffffffff


	//   ....[7]....
        /*0058*/ 	.word	0xffffffff


	//   ....[8]....
        /*005c*/ 	.word	0xffffffff


	//   ....[9]....
        /*0060*/ 	.word	0xffffffff


	//   ....[10]....
        /*0064*/ 	.word	0xffffffff


	//   ....[11]....
        /*0068*/ 	.word	0xffffffff


	//   ....[12]....
        /*006c*/ 	.word	0xffffffff


	//   ....[13]....
        /*0070*/ 	.word	0xffffffff


	//   ....[14]....
        /*0074*/ 	.word	0xffffffff


	//   ....[15]....
        /*0078*/ 	.word	0xffffffff


	//   ....[16]....
        /*007c*/ 	.word	0xffffffff


	//   ....[17]....
        /*0080*/ 	.word	0xffffffff


	//   ....[18]....
        /*0084*/ 	.word	0xffffffff


	//   ....[19]....
        /*0088*/ 	.word	0xffffffff


	//   ....[20]....
        /*008c*/ 	.word	0xffffffff


	//   ....[21]....
        /*0090*/ 	.word	0xffffffff


	//   ....[22]....
        /*0094*/ 	.word	0xffffffff


	//   ....[23]....
        /*0098*/ 	.word	0xffffffff


	//   ....[24]....
        /*009c*/ 	.word	0xffffffff


	//   ....[25]....
        /*00a0*/ 	.word	0xffffffff


	//   ....[26]....
        /*00a4*/ 	.word	0xffffffff


	//   ....[27]....
        /*00a8*/ 	.word	0xffffffff


	//----- nvinfo : EIATTR_COOP_GROUP_INSTR_OFFSETS
	.align		4
.L_2416:
        /*00ac*/ 	.byte	0x04, 0x28
        /*00ae*/ 	.short	(.L_2418 - .L_2417)


	//   ....[0]....
.L_2417:
        /*00b0*/ 	.word	0x00001bf0


	//   ....[1]....
        /*00b4*/ 	.word	0x00001c20


	//   ....[2]....
        /*00b8*/ 	.word	0x00001c40


	//   ....[3]....
        /*00bc*/ 	.word	0x00001c60


	//   ....[4]....
        /*00c0*/ 	.word	0x00001c80


	//   ....[5]....
        /*00c4*/ 	.word	0x00001fc0


	//   ....[6]....
        /*00c8*/ 	.word	0x00001fe0


	//   ....[7]....
        /*00cc*/ 	.word	0x00002000


	//   ....[8]....
        /*00d0*/ 	.word	0x00002020


	//   ....[9]....
        /*00d4*/ 	.word	0x00002040


	//   ....[10]....
        /*00d8*/ 	.word	0x00002160


	//   ....[11]....
        /*00dc*/ 	.word	0x000021b0


	//   ....[12]....
        /*00e0*/ 	.word	0x000021c0


	//   ....[13]....
        /*00e4*/ 	.word	0x00002230


	//   ....[14]....
        /*00e8*/ 	.word	0x000022b0


	//   ....[15]....
        /*00ec*/ 	.word	0x000022c0


	//   ....[16]....
        /*00f0*/ 	.word	0x000023b0


	//   ....[17]....
        /*00f4*/ 	.word	0x000023c0


	//   ....[18]....
        /*00f8*/ 	.word	0x00002c10


	//   ....[19]....
        /*00fc*/ 	.word	0x00002c70


	//   ....[20]....
        /*0100*/ 	.word	0x00002cd0


	//   ....[21]....
        /*0104*/ 	.word	0x00002d30


	//   ....[22]....
        /*0108*/ 	.word	0x00002d90


	//   ....[23]....
        /*010c*/ 	.word	0x00003110


	//   ....[24]....
        /*0110*/ 	.word	0x00003170


	//   ....[25]....
        /*0114*/ 	.word	0x000031d0


	//   ....[26]....
        /*0118*/ 	.word	0x00003230


	//   ....[27]....
        /*011c*/ 	.word	0x00003290


	//----- nvinfo : EIATTR_EXIT_INSTR_OFFSETS
	.align		4
.L_2418:
        /*0120*/ 	.byte	0x04, 0x1c
        /*0122*/ 	.short	(.L_2420 - .L_2419)


	//   ....[0]....
.L_2419:
        /*0124*/ 	.word	0x00000500


	//   ....[1]....
        /*0128*/ 	.word	0x00002bc0


	//----- nvinfo : EIATTR_MAX_THREADS
	.align		4
.L_2420:
        /*012c*/ 	.byte	0x04, 0x05
        /*012e*/ 	.short	(.L_2422 - .L_2421)
.L_2421:
        /*0130*/ 	.word	0x00000080
        /*0134*/ 	.word	0x00000001
        /*0138*/ 	.word	0x00000001


	//----- nvinfo : EIATTR_CRS_STACK_SIZE
	.align		4
.L_2422:
        /*013c*/ 	.byte	0x04, 0x1e
        /*013e*/ 	.short	(.L_2424 - .L_2423)
.L_2423:
        /*0140*/ 	.word	0x00000000
.L_2424:


//--------------------- .nv.info._ZN10layer_norm13ln_fwd_kernelINS_13Kernel_traitsIf13__nv_bfloat16fS2_fjLj3072ELj1ELj1ELj4ELj16ENS_18Kernel_traits_baseILj3072EfS2_fS2_fjLj128EEEEELb0ELb1ELb1ELb1EEEvNS_9FwdParamsE --------------------------
	.section	.nv.info._ZN10layer_norm13ln_fwd_kernelINS_13Kernel_traitsIf13__nv_bfloat16fS2_fjLj3072ELj1ELj1ELj4ELj16ENS_18Kernel_traits_baseILj3072EfS2_fS2_fjLj128EEEEELb0ELb1ELb1ELb1EEEvNS_9FwdParamsE,"",@"SHT_CUDA_INFO"
	.sectionflags	@""
	.align	4


	//----- nvinfo : EIATTR_CUDA_API_VERSION
	.align		4
        /*0000*/ 	.byte	0x04, 0x37
        /*0002*/ 	.short	(.L_2426 - .L_2425)
.L_2425:
        /*0004*/ 	.word	0x00000082


	//----- nvinfo : EIATTR_SW2861232_WAR
	.align		4
.L_2426:
        /*0008*/ 	.byte	0x01, 0x35
	.zero		2


	//----- nvinfo : EIATTR_PARAM_CBANK
	.align		4
        /*000c*/ 	.byte	0x04, 0x0a
        /*000e*/ 	.short	(.L_2428 - .L_2427)
	.align		4
.L_2427:
        /*0010*/ 	.word	index@(.nv.constant0._ZN10layer_norm13ln_fwd_kernelINS_13Kernel_traitsIf13__nv_bfloat16fS2_fjLj3072ELj1ELj1ELj4ELj16ENS_18Kernel_traits_baseILj3072EfS2_fS2_fjLj128EEEEELb0ELb1ELb1ELb1EEEvNS_9FwdParamsE)
        /*0014*/ 	.short	0x0160
        /*0016*/ 	.short	0x00e8


	//----- nvinfo : EIATTR_CBANK_PARAM_SIZE
	.align		4
.L_2428:
        /*0018*/ 	.byte	0x03, 0x19
        /*001a*/ 	.short	0x00e8


	//----- nvinfo : EIATTR_KPARAM_INFO
	.align		4
        /*001c*/ 	.byte	0x04, 0x17
        /*001e*/ 	.short	(.L_2430 - .L_2429)
.L_2429:
        /*0020*/ 	.word	0x00000000
        /*0024*/ 	.short	0x0000
        /*0026*/ 	.short	0x0000
        /*0028*/ 	.byte	0x00, 0xf0, 0xa1, 0x03


	//----- nvinfo : EIATTR_MAXREG_COUNT
	.align		4
.L_2430:
        /*002c*/ 	.byte	0x03, 0x1b
        /*002e*/ 	.short	0x00ff


	//----- nvinfo : EIATTR_NUM_BARRIERS
	.align		4
        /*0030*/ 	.byte	0x02, 0x4c
        /*0032*/ 	.byte	0x01
	.zero		1


	//----- nvinfo : EIATTR_MERCURY_ISA_VERSION
	.align		4
        /*0034*/ 	.byte	0x03, 0x5f
        /*0036*/ 	.short	0x0000


	//----- nvinfo : EIATTR_COOP_GROUP_MASK_REGIDS
	.align		4
        /*0038*/ 	.byte	0x04, 0x29
        /*003a*/ 	.short	(.L_2432 - .L_2431)


	//   ....[0]....
.L_2431:
        /*003c*/ 	.word	0xffffffff


	//   ....[1]....
        /*0040*/ 	.word	0xffffffff


	//   ....[2]....
        /*0044*/ 	.word	0xffffffff


	//   ....[3]....
        /*0048*/ 	.word	0xffffffff


	//   ....[4]....
        /*004c*/ 	.word	0xffffffff


	//   ....[5]....
        /*0050*/ 	.word	0xffffffff


	//   ....[6]....
        /*0054*/ 	.word	0xffffffff


	//   ....[7]....
        /*0058*/ 	.word	0xffffffff


	//   ....[8]....
        /*005c*/ 	.word	0xffffffff


	//   ....[9]....
        /*0060*/ 	.word	0xffffffff


	//   ....[10]....
        /*0064*/ 	.word	0xffffffff


	//   ....[11]....
        /*0068*/ 	.word	0xffffffff


	//   ....[12]....
        /*006c*/ 	.word	0xffffffff


	//   ....[13]....
        /*0070*/ 	.word	0xffffffff


	//   ....[14]....
        /*0074*/ 	.word	0xffffffff


	//   ....[15]....
        /*0078*/ 	.word	0xffffffff


	//   ....[16]....
        /*007c*/ 	.word	0xffffffff


	//   ....[17]....
        /*0080*/ 	.word	0xffffffff


	//   ....[18]....
        /*0084*/ 	.word	0xffffffff


	//   ....[19]....
        /*0088*/ 	.word	0xffffffff


	//   ....[20]....
        /*008c*/ 	.word	0xffffffff


	//   ....[21]....
        /*0090*/ 	.word	0xffffffff


	//   ....[22]....
        /*0094*/ 	.word	0xffffffff


	//   ....[23]....
        /*0098*/ 	.word	0xffffffff


	//   ....[24]....
        /*009c*/ 	.word	0xffffffff


	//   ....[25]....
        /*00a0*/ 	.word	0xffffffff


	//   ....[26]....
        /*00a4*/ 	.word	0xffffffff


	//   ....[27]....
        /*00a8*/ 	.word	0xffffffff


	//----- nvinfo : EIATTR_COOP_GROUP_INSTR_OFFSETS
	.align		4
.L_2432:
        /*00ac*/ 	.byte	0x04, 0x28
        /*00ae*/ 	.short	(.L_2434 - .L_2433)


	//   ....[0]....
.L_2433:
        /*00b0*/ 	.word	0x00001790


	//   ....[1]....
        /*00b4*/ 	.word	0x000017c0


	//   ....[2]....
        /*00b8*/ 	.word	0x000017e0


	//   ....[3]....
        /*00bc*/ 	.word	0x00001800


	//   ....[4]....
        /*00c0*/ 	.word	0x00001820


	//   ....[5]....
        /*00c4*/ 	.word	0x00001b50


	//   ....[6]....
        /*00c8*/ 	.word	0x00001b70


	//   ....[7]....
        /*00cc*/ 	.word	0x00001b90


	//   ....[8]....
        /*00d0*/ 	.word	0x00001bb0


	//   ....[9]....
        /*00d4*/ 	.word	0x00001bd0


	//   ....[10]....
        /*00d8*/ 	.word	0x00001cd0


	//   ....[11]....
        /*00dc*/ 	.word	0x00001d10


	//   ....[12]....
        /*00e0*/ 	.word	0x00001d70


	//   ....[13]....
        /*00e4*/ 	.word	0x00001da0


	//   ....[14]....
        /*00e8*/ 	.word	0x00001df0


	//   ....[15]....
        /*00ec*/ 	.word	0x00001e90


	//   ....[16]....
        /*00f0*/ 	.word	0x00001ef0


	//   ....[17]....
        /*00f4*/ 	.word	0x00001f20


	//   ....[18]....
        /*00f8*/ 	.word	0x000026e0


	//   ....[19]....
        /*00fc*/ 	.word	0x00002750


	//   ....[20]....
        /*0100*/ 	.word	0x000027c0


	//   ....[21]....
        /*0104*/ 	.word	0x00002830


	//   ....[22]....
        /*0108*/ 	.word	0x000028a0


	//   ....[23]....
        /*010c*/ 	.word	0x00002c10


	//   ....[24]....
        /*0110*/ 	.word	0x00002c70


	//   ....[25]....
        /*0114*/ 	.word	0x00002cd0


	//   ....[26]....
        /*0118*/ 	.word	0x00002d30


	//   ....[27]....
        /*011c*/ 	.word	0x00002d90


	//----- nvinfo : EIATTR_EXIT_INSTR_OFFSETS
	.align		4
.L_2434:
        /*0120*/ 	.byte	0x04, 0x1c
        /*0122*/ 	.short	(.L_2436 - .L_2435)


	//   ....[0]....
.L_2435:
        /*0124*/ 	.word	0x00000240


	//   ....[1]....
        /*0128*/ 	.word	0x00002680


	//----- nvinfo : EIATTR_MAX_THREADS
	.align		4
.L_2436:
        /*012c*/ 	.byte	0x04, 0x05
        /*012e*/ 	.short	(.L_2438 - .L_2437)
.L_2437:
        /*0130*/ 	.word	0x00000080
        /*0134*/ 	.word	0x00000001
        /*0138*/ 	.word	0x00000001


	//----- nvinfo : EIATTR_CRS_STACK_SIZE
	.align		4
.L_2438:
        /*013c*/ 	.byte	0x04, 0x1e
        /*013e*/ 	.short	(.L_2440 - .L_2439)
.L_2439:
        /*0140*/ 	.word	0x00000000
.L_2440:


//--------------------- .nv.info._ZN10layer_norm13ln_fwd_kernelINS_13Kernel_traitsIf13__nv_bfloat16fS2_fjLj3072ELj1ELj1ELj4ELj16ENS_18Kernel_traits_baseILj3072EfS2_fS2_fjLj128EEEEELb1ELb0ELb0ELb0EEEvNS_9FwdParamsE --------------------------
	.section	.nv.info._ZN10layer_norm13ln_fwd_kernelINS_13Kernel_traitsIf13__nv_bfloat16fS2_fjLj3072ELj1ELj1ELj4ELj16ENS_18Kernel_traits_baseILj3072EfS2_fS2_fjLj128EEEEELb1ELb0ELb0ELb0EEEvNS_9FwdParamsE,"",@"SHT_CUDA_INFO"
	.sectionflags	@""
	.align	4


	//----- nvinfo : EIATTR_CUDA_API_VERSION
	.align		4
        /*0000*/ 	.byte	0x04, 0x37
        /*0002*/ 	.short	(.L_2442 - .L_2441)
.L_2441:
        /*0004*/ 	.word	0x00000082


	//----- nvinfo : EIATTR_SW2861232_WAR
	.align		4
.L_2442:
        /*0008*/ 	.byte	0x01, 0x35
	.zero		2


	//----- nvinfo : EIATTR_PARAM_CBANK
	.align		4
        /*000c*/ 	.byte	0x04, 0x0a
        /*000e*/ 	.short	(.L_2444 - .L_2443)
	.align		4
.L_2443:
        /*0010*/ 	.word	index@(.nv.constant0._ZN10layer_norm13ln_fwd_kernelINS_13Kernel_traitsIf13__nv_bfloat16fS2_fjLj3072ELj1ELj1ELj4ELj16ENS_18Kernel_traits_baseILj3072EfS2_fS2_fjLj128EEEEELb1ELb0ELb0ELb0EEEvNS_9FwdParamsE)
        /*0014*/ 	.short	0x0160
        /*0016*/ 	.short	0x00e8


	//----- nvinfo : EIATTR_CBANK_PARAM_SIZE
	.align		4
.L_2444:
        /*0018*/ 	.byte	0x03, 0x19
        /*001a*/ 	.short	0x00e8


	//----- nvinfo : EIATTR_KPARAM_INFO
	.align		4
        /*001c*/ 	.byte	0x04, 0x17
        /*001e*/ 	.short	(.L_2446 - .L_2445)
.L_2445:
        /*0020*/ 	.word	0x00000000
        /*0024*/ 	.short	0x0000
        /*0026*/ 	.short	0x0000
        /*0028*/ 	.byte	0x00, 0xf0, 0xa1, 0x03


	//----- nvinfo : EIATTR_MAXREG_COUNT
	.align		4
.L_2446:
        /*002c*/ 	.byte	0x03, 0x1b
        /*002e*/ 	.short	0x00ff


	//----- nvinfo : EIATTR_NUM_BARRIERS
	.align		4
        /*0030*/ 	.byte	0x02, 0x4c
        /*0032*/ 	.byte	0x01
	.zero		1


	//----- nvinfo : EIATTR_MERCURY_ISA_VERSION
	.align		4
        /*0034*/ 	.byte	0x03, 0x5f
        /*0036*/ 	.short	0x0000


	//----- nvinfo : EIATTR_COOP_GROUP_MASK_REGIDS
	.align		4
        /*0038*/ 	.byte	0x04, 0x29
        /*003a*/ 	.short	(.L_2448 - .L_2447)


	//   ....[0]....
.L_2447:
        /*003c*/ 	.word	0xffffffff


	//   ....[1]....
        /*0040*/ 	.word	0xffffffff


	//   ....[2]....
        /*0044*/ 	.word	0xffffffff


	//   ....[3]....
        /*0048*/ 	.word	0xffffffff


	//   ....[4]....
        /*004c*/ 	.word	0xffffffff


	//   ....[5]....
        /*0050*/ 	.word	0xffffffff


	//   ....[6]....
        /*0054*/ 	.word	0xffffffff


	//   ....[7]....
        /*0058*/ 	.word	0xffffffff


	//   ....[8]....
        /*005c*/ 	.word	0xffffffff


	//   ....[9]....
        /*0060*/ 	.word	0xffffffff


	//   ....[10]....
        /*0064*/ 	.word	0xffffffff


	//   ....[11]....
        /*0068*/ 	.word	0xffffffff


	//   ....[12]....
        /*006c*/ 	.word	0xffffffff


	//   ....[13]....
        /*0070*/ 	.word	0xffffffff


	//   ....[14]....
        /*0074*/ 	.word	0xffffffff


	//   ....[15]....
        /*0078*/ 	.word	0xffffffff


	//   ....[16]....
        /*007c*/ 	.word	0xffffffff


	//   ....[17]....
        /*0080*/ 	.word	0xffffffff


	//   ....[18]....
        /*0084*/ 	.word	0xffffffff


	//   ....[19]....
        /*0088*/ 	.word	0xffffffff


	//   ....[20]....
        /*008c*/ 	.word	0xffffffff


	//   ....[21]....
        /*0090*/ 	.word	0xffffffff


	//   ....[22]....
        /*0094*/ 	.word	0xffffffff


	//   ....[23]....
        /*0098*/ 	.word	0xffffffff


	//   ....[24]....
        /*009c*/ 	.word	0xffffffff


	//   ....[25]....
        /*00a0*/ 	.word	0xffffffff


	//   ....[26]....
        /*00a4*/ 	.word	0xffffffff


	//   ....[27]....
        /*00a8*/ 	.word	0xffffffff


	//----- nvinfo : EIATTR_COOP_GROUP_INSTR_OFFSETS
	.align		4
.L_2448:
        /*00ac*/ 	.byte	0x04, 0x28
        /*00ae*/ 	.short	(.L_2450 - .L_2449)


	//   ....[0]....
.L_2449:
        /*00b0*/ 	.word	0x000091c0


	//   ....[1]....
        /*00b4*/ 	.word	0x000091f0


	//   ....[2]....
        /*00b8*/ 	.word	0x00009220


	//   ....[3]....
        /*00bc*/ 	.word	0x00009240


	//   ....[4]....
        /*00c0*/ 	.word	0x00009260


	//   ....[5]....
        /*00c4*/ 	.word	0x000095a0


	//   ....[6]....
        /*00c8*/ 	.word	0x000095c0


	//   ....[7]....
        /*00cc*/ 	.word	0x000095e0


	//   ....[8]....
        /*00d0*/ 	.word	0x00009600


	//   ....[9]....
        /*00d4*/ 	.word	0x00009620


	//   ....[10]....
        /*00d8*/ 	.word	0x00009750


	//   ....[11]....
        /*00dc*/ 	.word	0x000097a0


	//   ....[12]....
        /*00e0*/ 	.word	0x000097d0


	//   ....[13]....
        /*00e4*/ 	.word	0x000097e0


	//   ....[14]....
        /*00e8*/ 	.word	0x00009860


	//   ....[15]....
        /*00ec*/ 	.word	0x000098c0


	//   ....[16]....
        /*00f0*/ 	.word	0x00009980


	//   ....[17]....
        /*00f4*/ 	.word	0x00009990


	//   ....[18]....
        /*00f8*/ 	.word	0x0000a1a0


	//   ....[19]....
        /*00fc*/ 	.word	0x0000a210


	//   ....[20]....
        /*0100*/ 	.word	0x0000a270


	//   ....[21]....
        /*0104*/ 	.word	0x0000a2d0


	//   ....[22]....
        /*0108*/ 	.word	0x0000a330


	//   ....[23]....
        /*010c*/ 	.word	0x0000a6c0


	//   ....[24]....
        /*0110*/ 	.word	0x0000a720


	//   ....[25]....
        /*0114*/ 	.word	0x0000a780


	//   ....[26]....
        /*0118*/ 	.word	0x0000a7e0


	//   ....[27]....
        /*011c*/ 	.word	0x0000a850


	//----- nvinfo : EIATTR_EXIT_INSTR_OFFSETS
	.align		4
.L_2450:
        /*0120*/ 	.byte	0x04, 0x1c
        /*0122*/ 	.short	(.L_2452 - .L_2451)


	//   ....[0]....
.L_2451:
        /*0124*/ 	.word	0x000008d0


	//   ....[1]....
        /*0128*/ 	.word	0x0000a150


	//----- nvinfo : EIATTR_MAX_THREADS
	.align		4
.L_2452:
        /*012c*/ 	.byte	0x04, 0x05
        /*012e*/ 	.short	(.L_2454 - .L_2453)
.L_2453:
        /*0130*/ 	.word	0x00000080
        /*0134*/ 	.word	0x00000001
        /*0138*/ 	.word	0x00000001


	//----- nvinfo : EIATTR_CRS_STACK_SIZE
	.align		4
.L_2454:
        /*013c*/ 	.byte	0x04, 0x1e
        /*013e*/ 	.short	(.L_2456 - .L_2455)
.L_2455:
        /*0140*/ 	.word	0x00000000
.L_2456:


//--------------------- .nv.info._ZN10layer_norm13ln_fwd_kernelINS_13Kernel_traitsIf13__nv_bfloat16fS2_fjLj3072ELj1ELj1ELj4ELj16ENS_18Kernel_traits_baseILj3072EfS2_fS2_fjLj128EEEEELb1ELb0ELb0ELb1EEEvNS_9FwdParamsE --------------------------
	.section	.nv.info._ZN10layer_norm13ln_fwd_kernelINS_13Kernel_traitsIf13__nv_bfloat16fS2_fjLj3072ELj1ELj1ELj4ELj16ENS_18Kernel_traits_baseILj3072EfS2_fS2_fjLj128EEEEELb1ELb0ELb0ELb1EEEvNS_9FwdParamsE,"",@"SHT_CUDA_INFO"
	.sectionflags	@""
	.align	4


	//----- nvinfo : EIATTR_CUDA_API_VERSION
	.align		4
        /*0000*/ 	.byte	0x04, 0x37
        /*0002*/ 	.short	(.L_2458 - .L_2457)
.L_2457:
        /*0004*/ 	.word	0x00000082


	//----- nvinfo : EIATTR_SW2861232_WAR
	.align		4
.L_2458:
        /*0008*/ 	.byte	0x01, 0x35
	.zero		2


	//----- nvinfo : EIATTR_PARAM_CBANK
	.align		4
        /*000c*/ 	.byte	0x04, 0x0a
        /*000e*/ 	.short	(.L_2460 - .L_2459)
	.align		4
.L_2459:
        /*0010*/ 	.word	index@(.nv.constant0._ZN10layer_norm13ln_fwd_kernelINS_13Kernel_traitsIf13__nv_bfloat16fS2_fjLj3072ELj1ELj1ELj4ELj16ENS_18Kernel_traits_baseILj3072EfS2_fS2_fjLj128EEEEELb1ELb0ELb0ELb1EEEvNS_9FwdParamsE)
        /*0014*/ 	.short	0x0160
        /*0016*/ 	.short	0x00e8


	//----- nvinfo : EIATTR_CBANK_PARAM_SIZE
	.align		4
.L_2460:
        /*0018*/ 	.byte	0x03, 0x19
        /*001a*/ 	.short	0x00e8


	//----- nvinfo : EIATTR_KPARAM_INFO
	.align		4
        /*001c*/ 	.byte	0x04, 0x17
        /*001e*/ 	.short	(.L_2462 - .L_2461)
.L_2461:
        /*0020*/ 	.word	0x00000000
        /*0024*/ 	.short	0x0000
        /*0026*/ 	.short	0x0000
        /*0028*/ 	.byte	0x00, 0xf0, 0xa1, 0x03


	//----- nvinfo : EIATTR_MAXREG_COUNT
	.align		4
.L_2462:
        /*002c*/ 	.byte	0x03, 0x1b
        /*002e*/ 	.short	0x00ff


	//----- nvinfo : EIATTR_NUM_BARRIERS
	.align		4
        /*0030*/ 	.byte	0x02, 0x4c
        /*0032*/ 	.byte	0x01
	.zero		1


	//----- nvinfo : EIATTR_MERCURY_ISA_VERSION
	.align		4
        /*0034*/ 	.byte	0x03, 0x5f
        /*0036*/ 	.short	0x0000


	//----- nvinfo : EIATTR_COOP_GROUP_MASK_REGIDS
	.align		4
        /*0038*/ 	.byte	0x04, 0x29
        /*003a*/ 	.short	(.L_2464 - .L_2463)


	//   ....[0]....
.L_2463:
        /*003c*/ 	.word	0xffffffff


	//   ....[1]....
        /*0040*/ 	.word	0xffffffff


	//   ....[2]....
        /*0044*/ 	.word	0xffffffff


	//   ....[3]....
        /*0048*/ 	.word	0xffffffff


	//   ....[4]....
        /*004c*/ 	.word	0xffffffff


	//   ....[5]....
        /*0050*/ 	.word	0xffffffff


	//   ....[6]....
        /*0054*/ 	.word	0xffffffff


	//   ....[7]....
        /*0058*/ 	.word	0xffffffff


	//   ....[8]....
        /*005c*/ 	.word	0xffffffff


	//   ....[9]....
        /*0060*/ 	.word	0xffffffff


	//   ....[10]....
        /*0064*/ 	.word	0xffffffff


	//   ....[11]....
        /*0068*/ 	.word	0xffffffff


	//   ....[12]....
        /*006c*/ 	.word	0xffffffff


	//   ....[13]....
        /*0070*/ 	.word	0xffffffff


	//   ....[14]....
        /*0074*/ 	.word	0xffffffff


	//   ....[15]....
        /*0078*/ 	.word	0xffffffff


	//   ....[16]....
        /*007c*/ 	.word	0xffffffff


	//   ....[17]....
        /*0080*/ 	.word	0xffffffff


	//   ....[18]....
        /*0084*/ 	.word	0xffffffff


	//   ....[19]....
        /*0088*/ 	.word	0xffffffff


	//   ....[20]....
        /*008c*/ 	.word	0xffffffff


	//   ....[21]....
        /*0090*/ 	.word	0xffffffff


	//   ....[22]....
        /*0094*/ 	.word	0xffffffff


	//   ....[23]....
        /*0098*/ 	.word	0xffffffff


	//   ....[24]....
        /*009c*/ 	.word	0xffffffff


	//   ....[25]....
        /*00a0*/ 	.word	0xffffffff


	//   ....[26]....
        /*00a4*/ 	.word	0xffffffff


	//   ....[27]....
        /*00a8*/ 	.word	0xffffffff


	//----- nvinfo : EIATTR_COOP_GROUP_INSTR_OFFSETS
	.align		4
.L_2464:
        /*00ac*/ 	.byte	0x04, 0x28
        /*00ae*/ 	.short	(.L_2466 - .L_2465)


	//   ....[0]....
.L_2465:
        /*00b0*/ 	.word	0x00008cb0


	//   ....[1]....
        /*00b4*/ 	.word	0x00008ce0


	//   ....[2]....
        /*00b8*/ 	.word	0x00008d00


	//   ....[3]....
        /*00bc*/ 	.word	0x00008d20


	//   ....[4]....
        /*00c0*/ 	.word	0x00008d40


	//   ....[5]....
        /*00c4*/ 	.word	0x00009070


	//   ....[6]....
        /*00c8*/ 	.word	0x00009090


	//   ....[7]....
        /*00cc*/ 	.word	0x000090b0


	//   ....[8]....
        /*00d0*/ 	.word	0x000090d0


	//   ....[9]....
        /*00d4*/ 	.word	0x000090f0


	//   ....[10]....
        /*00d8*/ 	.word	0x00009200


	//   ....[11]....
        /*00dc*/ 	.word	0x00009250


	//   ....[12]....
        /*00e0*/ 	.word	0x00009280


	//   ....[13]....
        /*00e4*/ 	.word	0x00009290


	//   ....[14]....
        /*00e8*/ 	.word	0x00009330


	//   ....[15]....
        /*00ec*/ 	.word	0x00009370


	//   ....[16]....
        /*00f0*/ 	.word	0x00009420


	//   ....[17]....
        /*00f4*/ 	.word	0x00009450


	//   ....[18]....
        /*00f8*/ 	.word	0x00009b90


	//   ....[19]....
        /*00fc*/ 	.word	0x00009c00


	//   ....[20]....
        /*0100*/ 	.word	0x00009c60


	//   ....[21]....
        /*0104*/ 	.word	0x00009cc0


	//   ....[22]....
        /*0108*/ 	.word	0x00009d20


	//   ....[23]....
        /*010c*/ 	.word	0x0000a090


	//   ....[24]....
        /*0110*/ 	.word	0x0000a0f0


	//   ....[25]....
        /*0114*/ 	.word	0x0000a150


	//   ....[26]....
        /*0118*/ 	.word	0x0000a1b0


	//   ....[27]....
        /*011c*/ 	.word	0x0000a210


	//----- nvinfo : EIATTR_EXIT_INSTR_OFFSETS
	.align		4
.L_2466:
        /*0120*/ 	.byte	0x04, 0x1c
        /*0122*/ 	.short	(.L_2468 - .L_2467)


	//   ....[0]....
.L_2467:
        /*0124*/ 	.word	0x00000650


	//   ....[1]....
        /*0128*/ 	.word	0x00009b40


	//----- nvinfo : EIATTR_MAX_THREADS
	.align		4
.L_2468:
        /*012c*/ 	.byte	0x04, 0x05
        /*012e*/ 	.short	(.L_2470 - .L_2469)
.L_2469:
        /*0130*/ 	.word	0x00000080
        /*0134*/ 	.word	0x00000001
        /*0138*/ 	.word	0x00000001


	//----- nvinfo : EIATTR_CRS_STACK_SIZE
	.align		4
.L_2470:
        /*013c*/ 	.byte	0x04, 0x1e
        /*013e*/ 	.short	(.L_2472 - .L_2471)
.L_2471:
        /*0140*/ 	.word	0x00000000
.L_2472:


//--------------------- .nv.info._ZN10layer_norm13ln_fwd_kernelINS_13Kernel_traitsIf13__nv_bfloat16fS2_fjLj3072ELj1ELj1ELj4ELj16ENS_18Kernel_traits_baseILj3072EfS2_fS2_fjLj128EEEEELb1ELb0ELb1ELb0EEEvNS_9FwdParamsE --------------------------
	.section	.nv.info._ZN10layer_norm13ln_fwd_kernelINS_13Kernel_traitsIf13__nv_bfloat16fS2_fjLj3072ELj1ELj1ELj4ELj16ENS_18Kernel_traits_baseILj3072EfS2_fS2_fjLj128EEEEELb1ELb0ELb1ELb0EEEvNS_9FwdParamsE,"",@"SHT_CUDA_INFO"
	.sectionflags	@""
	.align	4


	//----- nvinfo : EIATTR_CUDA_API_VERSION
	.align		4
        /*0000*/ 	.byte	0x04, 0x37
        /*0002*/ 	.short	(.L_2474 - .L_2473)
.L_2473:
        /*0004*/ 	.word	0x00000082


	//----- nvinfo : EIATTR_SW2861232_WAR
	.align		4
.L_2474:
        /*0008*/ 	.byte	0x01, 0x35
	.zero		2


	//----- nvinfo : EIATTR_PARAM_CBANK
	.align		4
        /*000c*/ 	.byte	0x04, 0x0a
        /*000e*/ 	.short	(.L_2476 - .L_2475)
	.align		4
.L_2475:
        /*0010*/ 	.word	index@(.nv.constant0._ZN10layer_norm13ln_fwd_kernelINS_13Kernel_traitsIf13__nv_bfloat16fS2_fjLj3072ELj1ELj1ELj4ELj16ENS_18Kernel_traits_baseILj3072EfS2_fS2_fjLj128EEEEELb1ELb0ELb1ELb0EEEvNS_9FwdParamsE)
        /*0014*/ 	.short	0x0160
        /*0016*/ 	.short	0x00e8


	//----- nvinfo : EIATTR_CBANK_PARAM_SIZE
	.align		4
.L_2476:
        /*0018*/ 	.byte	0x03, 0x19
        /*001a*/ 	.short	0x00e8


	//----- nvinfo : EIATTR_KPARAM_INFO
	.align		4
        /*001c*/ 	.byte	0x04, 0x17
        /*001e*/ 	.short	(.L_2478 - .L_2477)
.L_2477:
        /*0020*/ 	.word	0x00000000
        /*0024*/ 	.short	0x0000
        /*0026*/ 	.short	0x0000
        /*0028*/ 	.byte	0x00, 0xf0, 0xa1, 0x03


	//----- nvinfo : EIATTR_MAXREG_COUNT
	.align		4
.L_2478:
        /*002c*/ 	.byte	0x03, 0x1b
        /*002e*/ 	.short	0x00ff


	//----- nvinfo : EIATTR_NUM_BARRIERS
	.align		4
        /*0030*/ 	.byte	0x02, 0x4c
        /*0032*/ 	.byte	0x01
	.zero		1


	//----- nvinfo : EIATTR_MERCURY_ISA_VERSION
	.align		4
        /*0034*/ 	.byte	0x03, 0x5f
        /*0036*/ 	.short	0x0000


	//----- nvinfo : EIATTR_COOP_GROUP_MASK_REGIDS
	.align		4
        /*0038*/ 	.byte	0x04, 0x29
        /*003a*/ 	.short	(.L_2480 - .L_2479)


	//   ....[0]....
.L_2479:
        /*003c*/ 	.word	0xffffffff


	//   ....[1]....
        /*0040*/ 	.word	0xffffffff


	//   ....[2]....
        /*0044*/ 	.word	0xffffffff


	//   ....[3]....
        /*0048*/ 	.word	0xffffffff


	//   ....[4]....
        /*004c*/ 	.word	0xffffffff


	//   ....[5]....
        /*0050*/ 	.word	0xffffffff


	//   ....[6]....
        /*0054*/ 	.word	0xffffffff


	//   ....[7]....
        /*0058*/ 	.word	0xffffffff


	//   ....[8]....
        /*005c*/ 	.word	0xffffffff


	//   ....[9]....
        /*0060*/ 	.word	0xffffffff


	//   ....[10]....
        /*0064*/ 	.word	0xffffffff


	//   ....[11]....
        /*0068*/ 	.word	0xffffffff


	//   ....[12]....
        /*006c*/ 	.word	0xffffffff


	//   ....[13]....
        /*0070*/ 	.word	0xffffffff


	//   ....[14]....
        /*0074*/ 	.word	0xffffffff


	//   ....[15]....
        /*0078*/ 	.word	0xffffffff


	//   ....[16]....
        /*007c*/ 	.word	0xffffffff


	//   ....[17]....
        /*0080*/ 	.word	0xffffffff


	//   ....[18]....
        /*0084*/ 	.word	0xffffffff


	//   ....[19]....
        /*0088*/ 	.word	0xffffffff


	//   ....[20]....
        /*008c*/ 	.word	0xffffffff


	//   ....[21]....
        /*0090*/ 	.word	0xffffffff


	//   ....[22]....
        /*0094*/ 	.word	0xffffffff


	//   ....[23]....
        /*0098*/ 	.word	0xffffffff


	//   ....[24]....
        /*009c*/ 	.word	0xffffffff


	//   ....[25]....
        /*00a0*/ 	.word	0xffffffff


	//   ....[26]....
        /*00a4*/ 	.word	0xffffffff


	//   ....[27]....
        /*00a8*/ 	.word	0xffffffff


	//----- nvinfo : EIATTR_COOP_GROUP_INSTR_OFFSETS
	.align		4
.L_2480:
        /*00ac*/ 	.byte	0x04, 0x28
        /*00ae*/ 	.short	(.L_2482 - .L_2481)


	//   ....[0]....
.L_2481:
        /*00b0*/ 	.word	0x0000a100


	//   ....[1]....
        /*00b4*/ 	.word	0x0000a130


	//   ....[2]....
        /*00b8*/ 	.word	0x0000a150


	//   ....[3]....
        /*00bc*/ 	.word	0x0000a170


	//   ....[4]....
        /*00c0*/ 	.word	0x0000a190


	//   ....[5]....
        /*00c4*/ 	.word	0x0000a4d0


	//   ....[6]....
        /*00c8*/ 	.word	0x0000a4f0


	//   ....[7]....
        /*00cc*/ 	.word	0x0000a510


	//   ....[8]....
        /*00d0*/ 	.word	0x0000a530


	//   ....[9]....
        /*00d4*/ 	.word	0x0000a550


	//   ....[10]....
        /*00d8*/ 	.word	0x0000a670


	//   ....[11]....
        /*00dc*/ 	.word	0x0000a6c0


	//   ....[12]....
        /*00e0*/ 	.word	0x0000a700


	//   ....[13]....
        /*00e4*/ 	.word	0x0000a710


	//   ....[14]....
        /*00e8*/ 	.word	0x0000a7b0


	//   ....[15]....
        /*00ec*/ 	.word	0x0000a7e0


	//   ....[16]....
        /*00f0*/ 	.word	0x0000a890


	//   ....[17]....
        /*00f4*/ 	.word	0x0000a8b0


	//   ....[18]....
        /*00f8*/ 	.word	0x0000b130


	//   ....[19]....
        /*00fc*/ 	.word	0x0000b190


	//   ....[20]....
        /*0100*/ 	.word	0x0000b1f0


	//   ....[21]....
        /*0104*/ 	.word	0x0000b250


	//   ....[22]....
        /*0108*/ 	.word	0x0000b2b0


	//   ....[23]....
        /*010c*/ 	.word	0x0000b630


	//   ....[24]....
        /*0110*/ 	.word	0x0000b690


	//   ....[25]....
        /*0114*/ 	.word	0x0000b6f0


	//   ....[26]....
        /*0118*/ 	.word	0x0000b750


	//   ....[27]....
        /*011c*/ 	.word	0x0000b7c0


	//----- nvinfo : EIATTR_EXIT_INSTR_OFFSETS
	.align		4
.L_2482:
        /*0120*/ 	.byte	0x04, 0x1c
        /*0122*/ 	.short	(.L_2484 - .L_2483)


	//   ....[0]....
.L_2483:
        /*0124*/ 	.word	0x000008b0


	//   ....[1]....
        /*0128*/ 	.word	0x0000b0e0


	//----- nvinfo : EIATTR_MAX_THREADS
	.align		4
.L_2484:
        /*012c*/ 	.byte	0x04, 0x05
        /*012e*/ 	.short	(.L_2486 - .L_2485)
.L_2485:
        /*0130*/ 	.word	0x00000080
        /*0134*/ 	.word	0x00000001
        /*0138*/ 	.word	0x00000001


	//----- nvinfo : EIATTR_CRS_STACK_SIZE
	.align		4
.L_2486:
        /*013c*/ 	.byte	0x04, 0x1e
        /*013e*/ 	.short	(.L_2488 - .L_2487)
.L_2487:
        /*0140*/ 	.word	0x00000000
.L_2488:


//--------------------- .nv.info._ZN10layer_norm13ln_fwd_kernelINS_13Kernel_traitsIf13__nv_bfloat16fS2_fjLj3072ELj1ELj1ELj4ELj16ENS_18Kernel_traits_baseILj3072EfS2_fS2_fjLj128EEEEELb1ELb0ELb1ELb1EEEvNS_9FwdParamsE --------------------------
	.section	.nv.info._ZN10layer_norm13ln_fwd_kernelINS_13Kernel_traitsIf13__nv_bfloat16fS2_fjLj3072ELj1ELj1ELj4ELj16ENS_18Kernel_traits_baseILj3072EfS2_fS2_fjLj128EEEEELb1ELb0ELb1ELb1EEEvNS_9FwdParamsE,"",@"SHT_CUDA_INFO"
	.sectionflags	@""
	.align	4


	//----- nvinfo : EIATTR_CUDA_API_VERSION
	.align		4
        /*0000*/ 	.byte	0x04, 0x37
        /*0002*/ 	.short	(.L_2490 - .L_2489)
.L_2489:
        /*0004*/ 	.word	0x00000082


	//----- nvinfo : EIATTR_SW2861232_WAR
	.align		4
.L_2490:
        /*0008*/ 	.byte	0x01, 0x35
	.zero		2


	//----- nvinfo : EIATTR_PARAM_CBANK
	.align		4
        /*000c*/ 	.byte	0x04, 0x0a
        /*000e*/ 	.short	(.L_2492 - .L_2491)
	.align		4
.L_2491:
        /*0010*/ 	.word	index@(.nv.constant0._ZN10layer_norm13ln_fwd_kernelINS_13Kernel_traitsIf13__nv_bfloat16fS2_fjLj3072ELj1ELj1ELj4ELj16ENS_18Kernel_traits_baseILj3072EfS2_fS2_fjLj128EEEEELb1ELb0ELb1ELb1EEEvNS_9FwdParamsE)
        /*0014*/ 	.short	0x0160
        /*0016*/ 	.short	0x00e8


	//----- nvinfo : EIATTR_CBANK_PARAM_SIZE
	.align		4
.L_2492:
        /*0018*/ 	.byte	0x03, 0x19
        /*001a*/ 	.short	0x00e8


	//----- nvinfo : EIATTR_KPARAM_INFO
	.align		4
        /*001c*/ 	.byte	0x04, 0x17
        /*001e*/ 	.short	(.L_2494 - .L_2493)
.L_2493:
        /*0020*/ 	.word	0x00000000
        /*0024*/ 	.short	0x0000
        /*0026*/ 	.short	0x0000
        /*0028*/ 	.byte	0x00, 0xf0, 0xa1, 0x03


	//----- nvinfo : EIATTR_MAXREG_COUNT
	.align		4
.L_2494:
        /*002c*/ 	.byte	0x03, 0x1b
        /*002e*/ 	.short	0x00ff


	//----- nvinfo : EIATTR_NUM_BARRIERS
	.align		4
        /*0030*/ 	.byte	0x02, 0x4c
        /*0032*/ 	.byte	0x01
	.zero		1


	//----- nvinfo : EIATTR_MERCURY_ISA_VERSION
	.align		4
        /*0034*/ 	.byte	0x03, 0x5f
        /*0036*/ 	.short	0x0000


	//----- nvinfo : EIATTR_COOP_GROUP_MASK_REGIDS
	.align		4
        /*0038*/ 	.byte	0x04, 0x29
        /*003a*/ 	.short	(.L_2496 - .L_2495)


	//   ....[0]....
.L_2495:
        /*003c*/ 	.word	0xffffffff


	//   ....[1]....
        /*0040*/ 	.word	0xffffffff


	//   ....[2]....
        /*0044*/ 	.word	0xffffffff


	//   ....[3]....
        /*0048*/ 	.word	0xffffffff


	//   ....[4]....
        /*004c*/ 	.word	0xffffffff


	//   ....[5]....
        /*0050*/ 	.word	0xffffffff


	//   ....[6]....
        /*0054*/ 	.word	0xffffffff


	//   ....[7]....
        /*0058*/ 	.word	0xffffffff


	//   ....[8]....
        /*005c*/ 	.word	0xffffffff


	//   ....[9]....
        /*0060*/ 	.word	0xffffffff


	//   ....[10]....
        /*0064*/ 	.word	0xffffffff


	//   ....[11]....
        /*0068*/ 	.word	0xffffffff


	//   ....[12]....
        /*006c*/ 	.word	0xffffffff


	//   ....[13]....
        /*0070*/ 	.word	0xffffffff


	//   ....[14]....
        /*0074*/ 	.word	0xffffffff


	//   ....[15]....
        /*0078*/ 	.word	0xffffffff


	//   ....[16]....
        /*007c*/ 	.word	0xffffffff


	//   ....[17]....
        /*0080*/ 	.word	0xffffffff


	//   ....[18]....
        /*0084*/ 	.word	0xffffffff


	//   ....[19]....
        /*0088*/ 	.word	0xffffffff


	//   ....[20]....
        /*008c*/ 	.word	0xffffffff


	//   ....[21]....
        /*0090*/ 	.word	0xffffffff


	//   ....[22]....
        /*0094*/ 	.word	0xffffffff


	//   ....[23]....
        /*0098*/ 	.word	0xffffffff


	//   ....[24]....
        /*009c*/ 	.word	0xffffffff


	//   ....[25]....
        /*00a0*/ 	.word	0xffffffff


	//   ....[26]....
        /*00a4*/ 	.word	0xffffffff


	//   ....[27]....
        /*00a8*/ 	.word	0xffffffff


	//----- nvinfo : EIATTR_COOP_GROUP_INSTR_OFFSETS
	.align		4
.L_2496:
        /*00ac*/ 	.byte	0x04, 0x28
        /*00ae*/ 	.short	(.L_2498 - .L_2497)


	//   ....[0]....
.L_2497:
        /*00b0*/ 	.word	0x00009ce0


	//   ....[1]....
        /*00b4*/ 	.word	0x00009d10


	//   ....[2]....
        /*00b8*/ 	.word	0x00009d30


	//   ....[3]....
        /*00bc*/ 	.word	0x00009d50


	//   ....[4]....
        /*00c0*/ 	.word	0x00009d70


	//   ....[5]....
        /*00c4*/ 	.word	0x0000a0a0


	//   ....[6]....
        /*00c8*/ 	.word	0x0000a0c0


	//   ....[7]....
        /*00cc*/ 	.word	0x0000a0e0


	//   ....[8]....
        /*00d0*/ 	.word	0x0000a100


	//   ....[9]....
        /*00d4*/ 	.word	0x0000a120


	//   ....[10]....
        /*00d8*/ 	.word	0x0000a230


	//   ....[11]....
        /*00dc*/ 	.word	0x0000a280


	//   ....[12]....
        /*00e0*/ 	.word	0x0000a2a0


	//   ....[13]....
        /*00e4*/ 	.word	0x0000a2d0


	//   ....[14]....
        /*00e8*/ 	.word	0x0000a3a0


	//   ....[15]....
        /*00ec*/ 	.word	0x0000a3b0


	//   ....[16]....
        /*00f0*/ 	.word	0x0000a430


	//   ....[17]....
        /*00f4*/ 	.word	0x0000a470


	//   ....[18]....
        /*00f8*/ 	.word	0x0000ac50


	//   ....[19]....
        /*00fc*/ 	.word	0x0000acc0


	//   ....[20]....
        /*0100*/ 	.word	0x0000ad20


	//   ....[21]....
        /*0104*/ 	.word	0x0000ad80


	//   ....[22]....
        /*0108*/ 	.word	0x0000ade0


	//   ....[23]....
        /*010c*/ 	.word	0x0000b150


	//   ....[24]....
        /*0110*/ 	.word	0x0000b1b0


	//   ....[25]....
        /*0114*/ 	.word	0x0000b210


	//   ....[26]....
        /*0118*/ 	.word	0x0000b270


	//   ....[27]....
        /*011c*/ 	.word	0x0000b2d0


	//----- nvinfo : EIATTR_EXIT_INSTR_OFFSETS
	.align		4
.L_2498:
        /*0120*/ 	.byte	0x04, 0x1c
        /*0122*/ 	.short	(.L_2500 - .L_2499)


	//   ....[0]....
.L_2499:
        /*0124*/ 	.word	0x00000660


	//   ....[1]....
        /*0128*/ 	.word	0x0000ac00


	//----- nvinfo : EIATTR_MAX_THREADS
	.align		4
.L_2500:
        /*012c*/ 	.byte	0x04, 0x05
        /*012e*/ 	.short	(.L_2502 - .L_2501)
.L_2501:
        /*0130*/ 	.word	0x00000080
        /*0134*/ 	.word	0x00000001
        /*0138*/ 	.word	0x00000001


	//----- nvinfo : EIATTR_CRS_STACK_SIZE
	.align		4
.L_2502:
        /*013c*/ 	.byte	0x04, 0x1e
        /*013e*/ 	.short	(.L_2504 - .L_2503)
.L_2503:
        /*0140*/ 	.word	0x00000000
.L_2504:


//--------------------- .nv.info._ZN10layer_norm13ln_fwd_kernelINS_13Kernel_traitsIf13__nv_bfloat16fS2_fjLj3072ELj1ELj1ELj4ELj16ENS_18Kernel_traits_baseILj3072EfS2_fS2_fjLj128EEEEELb1ELb1ELb0ELb0EEEvNS_9FwdParamsE --------------------------
	.section	.nv.info._ZN10layer_norm13ln_fwd_kernelINS_13Kernel_traitsIf13__nv_bfloat16fS2_fjLj3072ELj1ELj1ELj4ELj16ENS_18Kernel_traits_baseILj3072EfS2_fS2_fjLj128EEEEELb1ELb1ELb0ELb0EEEvNS_9FwdParamsE,"",@"SHT_CUDA_INFO"
	.sectionflags	@""
	.align	4


	//----- nvinfo : EIATTR_CUDA_API_VERSION
	.align		4
        /*0000*/ 	.byte	0x04, 0x37
        /*0002*/ 	.short	(.L_2506 - .L_2505)
.L_2505:
        /*0004*/ 	.word	0x00000082


	//----- nvinfo : EIATTR_SW2861232_WAR
	.align		4
.L_2506:
        /*0008*/ 	.byte	0x01, 0x35
	.zero		2


	//----- nvinfo : EIATTR_PARAM_CBANK
	.align		4
        /*000c*/ 	.byte	0x04, 0x0a
        /*000e*/ 	.short	(.L_2508 - .L_2507)
	.align		4
.L_2507:
        /*0010*/ 	.word	index@(.nv.constant0._ZN10layer_norm13ln_fwd_kernelINS_13Kernel_traitsIf13__nv_bfloat16fS2_fjLj3072ELj1ELj1ELj4ELj16ENS_18Kernel_traits_baseILj3072EfS2_fS2_fjLj128EEEEELb1ELb1ELb0ELb0EEEvNS_9FwdParamsE)
        /*0014*/ 	.short	0x0160
        /*0016*/ 	.short	0x00e8


	//----- nvinfo : EIATTR_CBANK_PARAM_SIZE
	.align		4
.L_2508:
        /*0018*/ 	.byte	0x03, 0x19
        /*001a*/ 	.short	0x00e8


	//----- nvinfo : EIATTR_KPARAM_INFO
	.align		4
        /*001c*/ 	.byte	0x04, 0x17
        /*001e*/ 	.short	(.L_2510 - .L_2509)
.L_2509:
        /*0020*/ 	.word	0x00000000
        /*0024*/ 	.short	0x0000
        /*0026*/ 	.short	0x0000
        /*0028*/ 	.byte	0x00, 0xf0, 0xa1, 0x03


	//----- nvinfo : EIATTR_MAXREG_COUNT
	.align		4
.L_2510:
        /*002c*/ 	.byte	0x03, 0x1b
        /*002e*/ 	.short	0x00ff


	//----- nvinfo : EIATTR_NUM_BARRIERS
	.align		4
        /*0030*/ 	.byte	0x02, 0x4c
        /*0032*/ 	.byte	0x01
	.zero		1


	//----- nvinfo : EIATTR_MERCURY_ISA_VERSION
	.align		4
        /*0034*/ 	.byte	0x03, 0x5f
        /*0036*/ 	.short	0x0000


	//----- nvinfo : EIATTR_COOP_GROUP_MASK_REGIDS
	.align		4
        /*0038*/ 	.byte	0x04, 0x29
        /*003a*/ 	.short	(.L_2512 - .L_2511)


	//   ....[0]....
.L_2511:
        /*003c*/ 	.word	0xffffffff


	//   ....[1]....
        /*0040*/ 	.word	0xffffffff


	//   ....[2]....
        /*0044*/ 	.word	0xffffffff


	//   ....[3]....
        /*0048*/ 	.word	0xffffffff


	//   ....[4]....
        /*004c*/ 	.word	0xffffffff


	//   ....[5]....
        /*0050*/ 	.word	0xffffffff


	//   ....[6]....
        /*0054*/ 	.word	0xffffffff


	//   ....[7]....
        /*0058*/ 	.word	0xffffffff


	//   ....[8]....
        /*005c*/ 	.word	0xffffffff


	//   ....[9]....
        /*0060*/ 	.word	0xffffffff


	//   ....[10]....
        /*0064*/ 	.word	0xffffffff


	//   ....[11]....
        /*0068*/ 	.word	0xffffffff


	//   ....[12]....
        /*006c*/ 	.word	0xffffffff


	//   ....[13]....
        /*0070*/ 	.word	0xffffffff


	//   ....[14]....
        /*0074*/ 	.word	0xffffffff


	//   ....[15]....
        /*0078*/ 	.word	0xffffffff


	//   ....[16]....
        /*007c*/ 	.word	0xffffffff


	//   ....[17]....
        /*0080*/ 	.word	0xffffffff


	//   ....[18]....
        /*0084*/ 	.word	0xffffffff


	//   ....[19]....
        /*0088*/ 	.word	0xffffffff


	//   ....[20]....
        /*008c*/ 	.word	0xffffffff


	//   ....[21]....
        /*0090*/ 	.word	0xffffffff


	//   ....[22]....
        /*0094*/ 	.word	0xffffffff


	//   ....[23]....
        /*0098*/ 	.word	0xffffffff


	//   ....[24]....
        /*009c*/ 	.word	0xffffffff


	//   ....[25]....
        /*00a0*/ 	.word	0xffffffff


	//   ....[26]....
        /*00a4*/ 	.word	0xffffffff


	//   ....[27]....
        /*00a8*/ 	.word	0xffffffff


	//----- nvinfo : EIATTR_COOP_GROUP_INSTR_OFFSETS
	.align		4
.L_2512:
        /*00ac*/ 	.byte	0x04, 0x28
        /*00ae*/ 	.short	(.L_2514 - .L_2513)


	//   ....[0]....
.L_2513:
        /*00b0*/ 	.word	0x000096a0


	//   ....[1]....
        /*00b4*/ 	.word	0x000096d0


	//   ....[2]....
        /*00b8*/ 	.word	0x00009700


	//   ....[3]....
        /*00bc*/ 	.word	0x00009720


	//   ....[4]....
        /*00c0*/ 	.word	0x00009740


	//   ....[5]....
        /*00c4*/ 	.word	0x00009a80


	//   ....[6]....
        /*00c8*/ 	.word	0x00009aa0


	//   ....[7]....
        /*00cc*/ 	.word	0x00009ac0


	//   ....[8]....
        /*00d0*/ 	.word	0x00009ae0


	//   ....[9]....
        /*00d4*/ 	.word	0x00009b00


	//   ....[10]....
        /*00d8*/ 	.word	0x00009c30


	//   ....[11]....
        /*00dc*/ 	.word	0x00009c80


	//   ....[12]....
        /*00e0*/ 	.word	0x00009cd0


	//   ....[13]....
        /*00e4*/ 	.word	0x00009cf0


	//   ....[14]....
        /*00e8*/ 	.word	0x00009d90


	//   ....[15]....
        /*00ec*/ 	.word	0x00009dc0


	//   ....[16]....
        /*00f0*/ 	.word	0x00009e50


	//   ....[17]....
        /*00f4*/ 	.word	0x00009e80


	//   ....[18]....
        /*00f8*/ 	.word	0x0000a680


	//   ....[19]....
        /*00fc*/ 	.word	0x0000a6f0


	//   ....[20]....
        /*0100*/ 	.word	0x0000a750


	//   ....[21]....
        /*0104*/ 	.word	0x0000a7b0


	//   ....[22]....
        /*0108*/ 	.word	0x0000a810


	//   ....[23]....
        /*010c*/ 	.word	0x0000abb0


	//   ....[24]....
        /*0110*/ 	.word	0x0000ac10


	//   ....[25]....
        /*0114*/ 	.word	0x0000ac70


	//   ....[26]....
        /*0118*/ 	.word	0x0000acd0


	//   ....[27]....
        /*011c*/ 	.word	0x0000ad40


	//----- nvinfo : EIATTR_EXIT_INSTR_OFFSETS
	.align		4
.L_2514:
        /*0120*/ 	.byte	0x04, 0x1c
        /*0122*/ 	.short	(.L_2516 - .L_2515)


	//   ....[0]....
.L_2515:
        /*0124*/ 	.word	0x000009b0


	//   ....[1]....
        /*0128*/ 	.word	0x0000a630


	//----- nvinfo : EIATTR_MAX_THREADS
	.align		4
.L_2516:
        /*012c*/ 	.byte	0x04, 0x05
        /*012e*/ 	.short	(.L_2518 - .L_2517)
.L_2517:
        /*0130*/ 	.word	0x00000080
        /*0134*/ 	.word	0x00000001
        /*0138*/ 	.word	0x00000001


	//----- nvinfo : EIATTR_CRS_STACK_SIZE
	.align		4
.L_2518:
        /*013c*/ 	.byte	0x04, 0x1e
        /*013e*/ 	.short	(.L_2520 - .L_2519)
.L_2519:
        /*0140*/ 	.word	0x00000000
.L_2520:


//--------------------- .nv.info._ZN10layer_norm13ln_fwd_kernelINS_13Kernel_traitsIf13__nv_bfloat16fS2_fjLj3072ELj1ELj1ELj4ELj16ENS_18Kernel_traits_baseILj3072EfS2_fS2_fjLj128EEEEELb1ELb1ELb0ELb1EEEvNS_9FwdParamsE --------------------------
	.section	.nv.info._ZN10layer_norm13ln_fwd_kernelINS_13Kernel_traitsIf13__nv_bfloat16fS2_fjLj3072ELj1ELj1ELj4ELj16ENS_18Kernel_traits_baseILj3072EfS2_fS2_fjLj128EEEEELb1ELb1ELb0ELb1EEEvNS_9FwdParamsE,"",@"SHT_CUDA_INFO"
	.sectionflags	@""
	.align	4


	//----- nvinfo : EIATTR_CUDA_API_VERSION
	.align		4
        /*0000*/ 	.byte	0x04, 0x37
        /*0002*/ 	.short	(.L_2522 - .L_2521)
.L_2521:
        /*0004*/ 	.word	0x00000082


	//----- nvinfo : EIATTR_SW2861232_WAR
	.align		4
.L_2522:
        /*0008*/ 	.byte	0x01, 0x35
	.zero		2


	//----- nvinfo : EIATTR_PARAM_CBANK
	.align		4
        /*000c*/ 	.byte	0x04, 0x0a
        /*000e*/ 	.short	(.L_2524 - .L_2523)
	.align		4
.L_2523:
        /*0010*/ 	.word	index@(.nv.constant0._ZN10layer_norm13ln_fwd_kernelINS_13Kernel_traitsIf13__nv_bfloat16fS2_fjLj3072ELj1ELj1ELj4ELj16ENS_18Kernel_traits_baseILj3072EfS2_fS2_fjLj128EEEEELb1ELb1ELb0ELb1EEEvNS_9FwdParamsE)
        /*0014*/ 	.short	0x0160
        /*0016*/ 	.short	0x00e8


	//----- nvinfo : EIATTR_CBANK_PARAM_SIZE
	.align		4
.L_2524:
        /*0018*/ 	.byte	0x03, 0x19
        /*001a*/ 	.short	0x00e8


	//----- nvinfo : EIATTR_KPARAM_INFO
	.align		4
        /*001c*/ 	.byte	0x04, 0x17
        /*001e*/ 	.short	(.L_2526 - .L_2525)
.L_2525:
        /*0020*/ 	.word	0x00000000
        /*0024*/ 	.short	0x0000
        /*0026*/ 	.short	0x0000
        /*0028*/ 	.byte	0x00, 0xf0, 0xa1, 0x03


	//----- nvinfo : EIATTR_MAXREG_COUNT
	.align		4
.L_2526:
        /*002c*/ 	.byte	0x03, 0x1b
        /*002e*/ 	.short	0x00ff


	//----- nvinfo : EIATTR_NUM_BARRIERS
	.align		4
        /*0030*/ 	.byte	0x02, 0x4c
        /*0032*/ 	.byte	0x01
	.zero		1


	//----- nvinfo : EIATTR_MERCURY_ISA_VERSION
	.align		4
        /*0034*/ 	.byte	0x03, 0x5f
        /*0036*/ 	.short	0x0000


	//----- nvinfo : EIATTR_COOP_GROUP_MASK_REGIDS
	.align		4
        /*0038*/ 	.byte	0x04, 0x29
        /*003a*/ 	.short	(.L_2528 - .L_2527)


	//   ....[0]....
.L_2527:
        /*003c*/ 	.word	0xffffffff


	//   ....[1]....
        /*0040*/ 	.word	0xffffffff


	//   ....[2]....
        /*0044*/ 	.word	0xffffffff


	//   ....[3]....
        /*0048*/ 	.word	0xffffffff


	//   ....[4]....
        /*004c*/ 	.word	0xffffffff


	//   ....[5]....
        /*0050*/ 	.word	0xffffffff


	//   ....[6]....
        /*0054*/ 	.word	0xffffffff


	//   ....[7]....
        /*0058*/ 	.word	0xffffffff


	//   ....[8]....
        /*005c*/ 	.word	0xffffffff


	//   ....[9]....
        /*0060*/ 	.word	0xffffffff


	//   ....[10]....
        /*0064*/ 	.word	0xffffffff


	//   ....[11]....
        /*0068*/ 	.word	0xffffffff


	//   ....[12]....
        /*006c*/ 	.word	0xffffffff


	//   ....[13]....
        /*0070*/ 	.word	0xffffffff


	//   ....[14]....
        /*0074*/ 	.word	0xffffffff


	//   ....[15]....
        /*0078*/ 	.word	0xffffffff


	//   ....[16]....
        /*007c*/ 	.word	0xffffffff


	//   ....[17]....
        /*0080*/ 	.word	0xffffffff


	//   ....[18]....
        /*0084*/ 	.word	0xffffffff


	//   ....[19]....
        /*0088*/ 	.word	0xffffffff


	//   ....[20]....
        /*008c*/ 	.word	0xffffffff


	//   ....[21]....
        /*0090*/ 	.word	0xffffffff


	//   ....[22]....
        /*0094*/ 	.word	0xffffffff


	//   ....[23]....
        /*0098*/ 	.word	0xffffffff


	//   ....[24]....
        /*009c*/ 	.word	0xffffffff


	//   ....[25]....
        /*00a0*/ 	.word	0xffffffff


	//   ....[26]....
        /*00a4*/ 	.word	0xffffffff


	//   ....[27]....
        /*00a8*/ 	.word	0xffffffff


	//----- nvinfo : EIATTR_COOP_GROUP_INSTR_OFFSETS
	.align		4
.L_2528:
        /*00ac*/ 	.byte	0x04, 0x28
        /*00ae*/ 	.short	(.L_2530 - .L_2529)


	//   ....[0]....
.L_2529:
        /*00b0*/ 	.word	0x00009150


	//   ....[1]....
        /*00b4*/ 	.word	0x00009180


	//   ....[2]....
        /*00b8*/ 	.word	0x000091a0


	//   ....[3]....
        /*00bc*/ 	.word	0x000091c0


	//   ....[4]....
        /*00c0*/ 	.word	0x000091e0


	//   ....[5]....
        /*00c4*/ 	.word	0x00009510


	//   ....[6]....
        /*00c8*/ 	.word	0x00009530


	//   ....[7]....
        /*00cc*/ 	.word	0x00009550


	//   ....[8]....
        /*00d0*/ 	.word	0x00009570


	//   ....[9]....
        /*00d4*/ 	.word	0x00009590


	//   ....[10]....
        /*00d8*/ 	.word	0x000096b0


	//   ....[11]....
        /*00dc*/ 	.word	0x000096e0


	//   ....[12]....
        /*00e0*/ 	.word	0x00009700


	//   ....[13]....
        /*00e4*/ 	.word	0x00009710


	//   ....[14]....
        /*00e8*/ 	.word	0x000097a0


	//   ....[15]....
        /*00ec*/ 	.word	0x00009800


	//   ....[16]....
        /*00f0*/ 	.word	0x000098d0


	//   ....[17]....
        /*00f4*/ 	.word	0x00009910


	//   ....[18]....
        /*00f8*/ 	.word	0x0000a070


	//   ....[19]....
        /*00fc*/ 	.word	0x0000a0e0


	//   ....[20]....
        /*0100*/ 	.word	0x0000a140


	//   ....[21]....
        /*0104*/ 	.word	0x0000a1a0


	//   ....[22]....
        /*0108*/ 	.word	0x0000a200


	//   ....[23]....
        /*010c*/ 	.word	0x0000a570


	//   ....[24]....
        /*0110*/ 	.word	0x0000a5d0


	//   ....[25]....
        /*0114*/ 	.word	0x0000a630


	//   ....[26]....
        /*0118*/ 	.word	0x0000a690


	//   ....[27]....
        /*011c*/ 	.word	0x0000a6f0


	//----- nvinfo : EIATTR_EXIT_INSTR_OFFSETS
	.align		4
.L_2530:
        /*0120*/ 	.byte	0x04, 0x1c
        /*0122*/ 	.short	(.L_2532 - .L_2531)


	//   ....[0]....
.L_2531:
        /*0124*/ 	.word	0x00000690


	//   ....[1]....
        /*0128*/ 	.word	0x0000a010


	//----- nvinfo : EIATTR_MAX_THREADS
	.align		4
.L_2532:
        /*012c*/ 	.byte	0x04, 0x05
        /*012e*/ 	.short	(.L_2534 - .L_2533)
.L_2533:
        /*0130*/ 	.word	0x00000080
        /*0134*/ 	.word	0x00000001
        /*0138*/ 	.word	0x00000001


	//----- nvinfo : EIATTR_CRS_STACK_SIZE
	.align		4
.L_2534:
        /*013c*/ 	.byte	0x04, 0x1e
        /*013e*/ 	.short	(.L_2536 - .L_2535)
.L_2535:
        /*0140*/ 	.word	0x00000000
.L_2536:


//--------------------- .nv.info._ZN10layer_norm13ln_fwd_kernelINS_13Kernel_traitsIf13__nv_bfloat16fS2_fjLj3072ELj1ELj1ELj4ELj16ENS_18Kernel_traits_baseILj3072EfS2_fS2_fjLj128EEEEELb1ELb1ELb1ELb0EEEvNS_9FwdParamsE --------------------------
	.section	.nv.info._ZN10layer_norm13ln_fwd_kernelINS_13Kernel_traitsIf13__nv_bfloat16fS2_fjLj3072ELj1ELj1ELj4ELj16ENS_18Kernel_traits_baseILj3072EfS2_fS2_fjLj128EEEEELb1ELb1ELb1ELb0EEEvNS_9FwdParamsE,"",@"SHT_CUDA_INFO"
	.sectionflags	@""
	.align	4


	//----- nvinfo : EIATTR_CUDA_API_VERSION
	.align		4
        /*0000*/ 	.byte	0x04, 0x37
        /*0002*/ 	.short	(.L_2538 - .L_2537)
.L_2537:
        /*0004*/ 	.word	0x00000082


	//----- nvinfo : EIATTR_SW2861232_WAR
	.align		4
.L_2538:
        /*0008*/ 	.byte	0x01, 0x35
	.zero		2


	//----- nvinfo : EIATTR_PARAM_CBANK
	.align		4
        /*000c*/ 	.byte	0x04, 0x0a
        /*000e*/ 	.short	(.L_2540 - .L_2539)
	.align		4
.L_2539:
        /*0010*/ 	.word	index@(.nv.constant0._ZN10layer_norm13ln_fwd_kernelINS_13Kernel_traitsIf13__nv_bfloat16fS2_fjLj3072ELj1ELj1ELj4ELj16ENS_18Kernel_traits_baseILj3072EfS2_fS2_fjLj128EEEEELb1ELb1ELb1ELb0EEEvNS_9FwdParamsE)
        /*0014*/ 	.short	0x0160
        /*0016*/ 	.short	0x00e8


	//----- nvinfo : EIATTR_CBANK_PARAM_SIZE
	.align		4
.L_2540:
        /*0018*/ 	.byte	0x03, 0x19
        /*001a*/ 	.short	0x00e8


	//----- nvinfo : EIATTR_KPARAM_INFO
	.align		4
        /*001c*/ 	.byte	0x04, 0x17
        /*001e*/ 	.short	(.L_2542 - .L_2541)
.L_2541:
        /*0020*/ 	.word	0x00000000
        /*0024*/ 	.short	0x0000
        /*0026*/ 	.short	0x0000
        /*0028*/ 	.byte	0x00, 0xf0, 0xa1, 0x03


	//----- nvinfo : EIATTR_MAXREG_COUNT
	.align		4
.L_2542:
        /*002c*/ 	.byte	0x03, 0x1b
        /*002e*/ 	.short	0x00ff


	//----- nvinfo : EIATTR_NUM_BARRIERS
	.align		4
        /*0030*/ 	.byte	0x02, 0x4c
        /*0032*/ 	.byte	0x01
	.zero		1


	//----- nvinfo : EIATTR_MERCURY_ISA_VERSION
	.align		4
        /*0034*/ 	.byte	0x03, 0x5f
        /*0036*/ 	.short	0x0000


	//----- nvinfo : EIATTR_COOP_GROUP_MASK_REGIDS
	.align		4
        /*0038*/ 	.byte	0x04, 0x29
        /*003a*/ 	.short	(.L_2544 - .L_2543)


	//   ....[0]....
.L_2543:
        /*003c*/ 	.word	0xffffffff


	//   ....[1]....
        /*0040*/ 	.word	0xffffffff


	//   ....[2]....
        /*0044*/ 	.word	0xffffffff


	//   ....[3]....
        /*0048*/ 	.word	0xffffffff


	//   ....[4]....
        /*004c*/ 	.word	0xffffffff


	//   ....[5]....
        /*0050*/ 	.word	0xffffffff


	//   ....[6]....
        /*0054*/ 	.word	0xffffffff


	//   ....[7]....
        /*0058*/ 	.word	0xffffffff


	//   ....[8]....
        /*005c*/ 	.word	0xffffffff


	//   ....[9]....
        /*0060*/ 	.word	0xffffffff


	//   ....[10]....
        /*0064*/ 	.word	0xffffffff


	//   ....[11]....
        /*0068*/ 	.word	0xffffffff


	//   ....[12]....
        /*006c*/ 	.word	0xffffffff


	//   ....[13]....
        /*0070*/ 	.word	0xffffffff


	//   ....[14]....
        /*0074*/ 	.word	0xffffffff


	//   ....[15]....
        /*0078*/ 	.word	0xffffffff


	//   ....[16]....
        /*007c*/ 	.word	0xffffffff


	//   ....[17]....
        /*0080*/ 	.word	0xffffffff


	//   ....[18]....
        /*0084*/ 	.word	0xffffffff


	//   ....[19]....
        /*0088*/ 	.word	0xffffffff


	//   ....[20]....
        /*008c*/ 	.word	0xffffffff


	//   ....[21]....
        /*0090*/ 	.word	0xffffffff


	//   ....[22]....
        /*0094*/ 	.word	0xffffffff


	//   ....[23]....
        /*0098*/ 	.word	0xffffffff


	//   ....[24]....
        /*009c*/ 	.word	0xffffffff


	//   ....[25]....
        /*00a0*/ 	.word	0xffffffff


	//   ....[26]....
        /*00a4*/ 	.word	0xffffffff


	//   ....[27]....
        /*00a8*/ 	.word	0xffffffff


	//----- nvinfo : EIATTR_COOP_GROUP_INSTR_OFFSETS
	.align		4
.L_2544:
        /*00ac*/ 	.byte	0x04, 0x28
        /*00ae*/ 	.short	(.L_2546 - .L_2545)


	//   ....[0]....
.L_2545:
        /*00b0*/ 	.word	0x0000a360


	//   ....[1]....
        /*00b4*/ 	.word	0x0000a390


	//   ....[2]....
        /*00b8*/ 	.word	0x0000a3b0


	//   ....[3]....
        /*00bc*/ 	.word	0x0000a3d0


	//   ....[4]....
        /*00c0*/ 	.word	0x0000a3f0


	//   ....[5]....
        /*00c4*/ 	.word	0x0000a730


	//   ....[6]....
        /*00c8*/ 	.word	0x0000a750


	//   ....[7]....
        /*00cc*/ 	.word	0x0000a770


	//   ....[8]....
        /*00d0*/ 	.word	0x0000a790


	//   ....[9]....
        /*00d4*/ 	.word	0x0000a7b0


	//   ....[10]....
        /*00d8*/ 	.word	0x0000a8d0


	//   ....[11]....
        /*00dc*/ 	.word	0x0000a920


	//   ....[12]....
        /*00e0*/ 	.word	0x0000a950


	//   ....[13]....
        /*00e4*/ 	.word	0x0000a960


	//   ....[14]....
        /*00e8*/ 	.word	0x0000a9f0


	//   ....[15]....
        /*00ec*/ 	.word	0x0000aa40


	//   ....[16]....
        /*00f0*/ 	.word	0x0000ab00


	//   ....[17]....
        /*00f4*/ 	.word	0x0000ab10


	//   ....[18]....
        /*00f8*/ 	.word	0x0000b390


	//   ....[19]....
        /*00fc*/ 	.word	0x0000b400


	//   ....[20]....
        /*0100*/ 	.word	0x0000b460


	//   ....[21]....
        /*0104*/ 	.word	0x0000b4c0


	//   ....[22]....
        /*0108*/ 	.word	0x0000b520


	//   ....[23]....
        /*010c*/ 	.word	0x0000b8a0


	//   ....[24]....
        /*0110*/ 	.word	0x0000b900


	//   ....[25]....
        /*0114*/ 	.word	0x0000b960


	//   ....[26]....
        /*0118*/ 	.word	0x0000b9c0


	//   ....[27]....
        /*011c*/ 	.word	0x0000ba30


	//----- nvinfo : EIATTR_EXIT_INSTR_OFFSETS
	.align		4
.L_2546:
        /*0120*/ 	.byte	0x04, 0x1c
        /*0122*/ 	.short	(.L_2548 - .L_2547)


	//   ....[0]....
.L_2547:
        /*0124*/ 	.word	0x00000990


	//   ....[1]....
        /*0128*/ 	.word	0x0000b340


	//----- nvinfo : EIATTR_MAX_THREADS
	.align		4
.L_2548:
        /*012c*/ 	.byte	0x04, 0x05
        /*012e*/ 	.short	(.L_2550 - .L_2549)
.L_2549:
        /*0130*/ 	.word	0x00000080
        /*0134*/ 	.word	0x00000001
        /*0138*/ 	.word	0x00000001


	//----- nvinfo : EIATTR_CRS_STACK_SIZE
	.align		4
.L_2550:
        /*013c*/ 	.byte	0x04, 0x1e
        /*013e*/ 	.short	(.L_2552 - .L_2551)
.L_2551:
        /*0140*/ 	.word	0x00000000
.L_2552:


//--------------------- .nv.info._ZN10layer_norm13ln_fwd_kernelINS_13Kernel_traitsIf13__nv_bfloat16fS2_fjLj3072ELj1ELj1ELj4ELj16ENS_18Kernel_traits_baseILj3072EfS2_fS2_fjLj128EEEEELb1ELb1ELb1ELb1EEEvNS_9FwdParamsE --------------------------
	.section	.nv.info._ZN10layer_norm13ln_fwd_kernelINS_13Kernel_traitsIf13__nv_bfloat16fS2_fjLj3072ELj1ELj1ELj4ELj16ENS_18Kernel_traits_baseILj3072EfS2_fS2_fjLj128EEEEELb1ELb1ELb1ELb1EEEvNS_9FwdParamsE,"",@"SHT_CUDA_INFO"
	.sectionflags	@""
	.align	4


	//----- nvinfo : EIATTR_CUDA_API_VERSION
	.align		4
        /*0000*/ 	.byte	0x04, 0x37
        /*0002*/ 	.short	(.L_2554 - .L_2553)
.L_2553:
        /*0004*/ 	.word	0x00000082


	//----- nvinfo : EIATTR_SW2861232_WAR
	.align		4
.L_2554:
        /*0008*/ 	.byte	0x01, 0x35
	.zero		2


	//----- nvinfo : EIATTR_PARAM_CBANK
	.align		4
        /*000c*/ 	.byte	0x04, 0x0a
        /*000e*/ 	.short	(.L_2556 - .L_2555)
	.align		4
.L_2555:
        /*0010*/ 	.word	index@(.nv.constant0._ZN10layer_norm13ln_fwd_kernelINS_13Kernel_traitsIf13__nv_bfloat16fS2_fjLj3072ELj1ELj1ELj4ELj16ENS_18Kernel_traits_baseILj3072EfS2_fS2_fjLj128EEEEELb1ELb1ELb1ELb1EEEvNS_9FwdParamsE)
        /*0014*/ 	.short	0x0160
        /*0016*/ 	.short	0x00e8


	//----- nvinfo : EIATTR_CBANK_PARAM_SIZE
	.align		4
.L_2556:
        /*0018*/ 	.byte	0x03, 0x19
        /*001a*/ 	.short	0x00e8


	//----- nvinfo : EIATTR_KPARAM_INFO
	.align		4
        /*001c*/ 	.byte	0x04, 0x17
        /*001e*/ 	.short	(.L_2558 - .L_2557)
.L_2557:
        /*0020*/ 	.word	0x00000000
        /*0024*/ 	.short	0x0000
        /*0026*/ 	.short	0x0000
        /*0028*/ 	.byte	0x00, 0xf0, 0xa1, 0x03


	//----- nvinfo : EIATTR_MAXREG_COUNT
	.align		4
.L_2558:
        /*002c*/ 	.byte	0x03, 0x1b
        /*002e*/ 	.short	0x00ff


	//----- nvinfo : EIATTR_NUM_BARRIERS
	.align		4
        /*0030*/ 	.byte	0x02, 0x4c
        /*0032*/ 	.byte	0x01
	.zero		1


	//----- nvinfo : EIATTR_MERCURY_ISA_VERSION
	.align		4
        /*0034*/ 	.byte	0x03, 0x5f
        /*0036*/ 	.short	0x0000


	//----- nvinfo : EIATTR_COOP_GROUP_MASK_REGIDS
	.align		4
        /*0038*/ 	.byte	0x04, 0x29
        /*003a*/ 	.short	(.L_2560 - .L_2559)


	//   ....[0]....
.L_2559:
        /*003c*/ 	.word	0xffffffff


	//   ....[1]....
        /*0040*/ 	.word	0xffffffff


	//   ....[2]....
        /*0044*/ 	.word	0xffffffff


	//   ....[3]....
        /*0048*/ 	.word	0xffffffff


	//   ....[4]....
        /*004c*/ 	.word	0xffffffff


	//   ....[5]....
        /*0050*/ 	.word	0xffffffff


	//   ....[6]....
        /*0054*/ 	.word	0xffffffff


	//   ....[7]....
        /*0058*/ 	.word	0xffffffff


	//   ....[8]....
        /*005c*/ 	.word	0xffffffff


	//   ....[9]....
        /*0060*/ 	.word	0xffffffff


	//   ....[10]....
        /*0064*/ 	.word	0xffffffff


	//   ....[11]....
        /*0068*/ 	.word	0xffffffff


	//   ....[12]....
        /*006c*/ 	.word	0xffffffff


	//   ....[13]....
        /*0070*/ 	.word	0xffffffff


	//   ....[14]....
        /*0074*/ 	.word	0xffffffff


	//   ....[15]....
        /*0078*/ 	.word	0xffffffff


	//   ....[16]....
        /*007c*/ 	.word	0xffffffff


	//   ....[17]....
        /*0080*/ 	.word	0xffffffff


	//   ....[18]....
        /*0084*/ 	.word	0xffffffff


	//   ....[19]....
        /*0088*/ 	.word	0xffffffff


	//   ....[20]....
        /*008c*/ 	.word	0xffffffff


	//   ....[21]....
        /*0090*/ 	.word	0xffffffff


	//   ....[22]....
        /*0094*/ 	.word	0xffffffff


	//   ....[23]....
        /*0098*/ 	.word	0xffffffff


	//   ....[24]....
        /*009c*/ 	.word	0xffffffff


	//   ....[25]....
        /*00a0*/ 	.word	0xffffffff


	//   ....[26]....
        /*00a4*/ 	.word	0xffffffff


	//   ....[27]....
        /*00a8*/ 	.word	0xffffffff


	//----- nvinfo : EIATTR_COOP_GROUP_INSTR_OFFSETS
	.align		4
.L_2560:
        /*00ac*/ 	.byte	0x04, 0x28
        /*00ae*/ 	.short	(.L_2562 - .L_2561)


	//   ....[0]....
.L_2561:
        /*00b0*/ 	.word	0x00009ed0


	//   ....[1]....
        /*00b4*/ 	.word	0x00009f00


	//   ....[2]....
        /*00b8*/ 	.word	0x00009f20


	//   ....[3]....
        /*00bc*/ 	.word	0x00009f40


	//   ....[4]....
        /*00c0*/ 	.word	0x00009f60


	//   ....[5]....
        /*00c4*/ 	.word	0x0000a290


	//   ....[6]....
        /*00c8*/ 	.word	0x0000a2b0


	//   ....[7]....
        /*00cc*/ 	.word	0x0000a2d0


	//   ....[8]....
        /*00d0*/ 	.word	0x0000a2f0


	//   ....[9]....
        /*00d4*/ 	.word	0x0000a310


	//   ....[10]....
        /*00d8*/ 	.word	0x0000a430


	//   ....[11]....
        /*00dc*/ 	.word	0x0000a470


	//   ....[12]....
        /*00e0*/ 	.word	0x0000a490


	//   ....[13]....
        /*00e4*/ 	.word	0x0000a4b0


	//   ....[14]....
        /*00e8*/ 	.word	0x0000a540


	//   ....[15]....
        /*00ec*/ 	.word	0x0000a590


	//   ....[16]....
        /*00f0*/ 	.word	0x0000a680


	//   ....[17]....
        /*00f4*/ 	.word	0x0000a690


	//   ....[18]....
        /*00f8*/ 	.word	0x0000ae60


	//   ....[19]....
        /*00fc*/ 	.word	0x0000aed0


	//   ....[20]....
        /*0100*/ 	.word	0x0000af30


	//   ....[21]....
        /*0104*/ 	.word	0x0000af90


	//   ....[22]....
        /*0108*/ 	.word	0x0000aff0


	//   ....[23]....
        /*010c*/ 	.word	0x0000b360


	//   ....[24]....
        /*0110*/ 	.word	0x0000b3c0


	//   ....[25]....
        /*0114*/ 	.word	0x0000b420


	//   ....[26]....
        /*0118*/ 	.word	0x0000b480


	//   ....[27]....
        /*011c*/ 	.word	0x0000b4e0


	//----- nvinfo : EIATTR_EXIT_INSTR_OFFSETS
	.align		4
.L_2562:
        /*0120*/ 	.byte	0x04, 0x1c
        /*0122*/ 	.short	(.L_2564 - .L_2563)


	//   ....[0]....
.L_2563:
        /*0124*/ 	.word	0x00000690


	//   ....[1]....
        /*0128*/ 	.word	0x0000ae10


	//----- nvinfo : EIATTR_MAX_THREADS
	.align		4
.L_2564:
        /*012c*/ 	.byte	0x04, 0x05
        /*012e*/ 	.short	(.L_2566 - .L_2565)
.L_2565:
        /*0130*/ 	.word	0x00000080
        /*0134*/ 	.word	0x00000001
        /*0138*/ 	.word	0x00000001


	//----- nvinfo : EIATTR_CRS_STACK_SIZE
	.align		4
.L_2566:
        /*013c*/ 	.byte	0x04, 0x1e
        /*013e*/ 	.short	(.L_2568 - .L_2567)
.L_2567:
        /*0140*/ 	.word	0x00000000
.L_2568:


//--------------------- .nv.info._ZN10layer_norm13ln_fwd_kernelINS_13Kernel_traitsIf6__halfS2_S2_fjLj3072ELj1ELj1ELj4ELj16ENS_18Kernel_traits_baseILj3072EfS2_S2_S2_fjLj128EEEEELb0ELb0ELb0ELb0EEEvNS_9FwdParamsE --------------------------
	.section	.nv.info._ZN10layer_norm13ln_fwd_kernelINS_13Kernel_traitsIf6__halfS2_S2_fjLj3072ELj1ELj1ELj4ELj16ENS_18Kernel_traits_baseILj3072EfS2_S2_S2_fjLj128EEEEELb0ELb0ELb0ELb0EEEvNS_9FwdParamsE,"",@"SHT_CUDA_INFO"
	.sectionflags	@""
	.align	4


	//----- nvinfo : EIATTR_CUDA_API_VERSION
	.align		4
        /*0000*/ 	.byte	0x04, 0x37
        /*0002*/ 	.short	(.L_2570 - .L_2569)
.L_2569:
        /*0004*/ 	.word	0x00000082


	//----- nvinfo : EIATTR_SW2861232_WAR
	.align		4
.L_2570:
        /*0008*/ 	.byte	0x01, 0x35
	.zero		2


	//----- nvinfo : EIATTR_PARAM_CBANK
	.align		4
        /*000c*/ 	.byte	0x04, 0x0a
        /*000e*/ 	.short	(.L_2572 - .L_2571)
	.align		4
.L_2571:
        /*0010*/ 	.word	index@(.nv.constant0._ZN10layer_norm13ln_fwd_kernelINS_13Kernel_traitsIf6__halfS2_S2_fjLj3072ELj1ELj1ELj4ELj16ENS_18Kernel_traits_baseILj3072EfS2_S2_S2_fjLj128EEEEELb0ELb0ELb0ELb0EEEvNS_9FwdParamsE)
        /*0014*/ 	.short	0x0160
        /*0016*/ 	.short	0x00e8


	//----- nvinfo : EIATTR_CBANK_PARAM_SIZE
	.align		4
.L_2572:
        /*0018*/ 	.byte	0x03, 0x19
        /*001a*/ 	.short	0x00e8


	//----- nvinfo : EIATTR_KPARAM_INFO
	.align		4
        /*001c*/ 	.byte	0x04, 0x17
        /*001e*/ 	.short	(.L_2574 - .L_2573)
.L_2573:
        /*0020*/ 	.word	0x00000000
        /*0024*/ 	.short	0x0000
        /*0026*/ 	.short	0x0000
        /*0028*/ 	.byte	0x00, 0xf0, 0xa1, 0x03


	//----- nvinfo : EIATTR_MAXREG_COUNT
	.align		4
.L_2574:
        /*002c*/ 	.byte	0x03, 0x1b
        /*002e*/ 	.short	0x00ff


	//----- nvinfo : EIATTR_NUM_BARRIERS
	.align		4
        /*0030*/ 	.byte	0x02, 0x4c
        /*0032*/ 	.byte	0x01
	.zero		1


	//----- nvinfo : EIATTR_MERCURY_ISA_VERSION
	.align		4
        /*0034*/ 	.byte	0x03, 0x5f
        /*0036*/ 	.short	0x0000


	//----- nvinfo : EIATTR_COOP_GROUP_MASK_REGIDS
	.align		4
        /*0038*/ 	.byte	0x04, 0x29
        /*003a*/ 	.short	(.L_2576 - .L_2575)


	//   ....[0]....
.L_2575:
        /*003c*/ 	.word	0xffffffff


	//   ....[1]....
        /*0040*/ 	.word	0xffffffff


	//   ....[2]....
        /*0044*/ 	.word	0xffffffff


	//   ....[3]....
        /*0048*/ 	.word	0xffffffff


	//   ....[4]....
        /*004c*/ 	.word	0xffffffff


	//   ....[5]....
        /*0050*/ 	.word	0xffffffff


	//   ....[6]....
        /*0054*/ 	.word	0xffffffff


	//   ....[7]....
        /*0058*/ 	.word	0xffffffff


	//   ....[8]....
        /*005c*/ 	.word	0xffffffff


	//   ....[9]....
        /*0060*/ 	.word	0xffffffff


	//   ....[10]....
        /*0064*/ 	.word	0xffffffff


	//   ....[11]....
        /*0068*/ 	.word	0xffffffff


	//   ....[12]....
        /*006c*/ 	.word	0xffffffff


	//   ....[13]....
        /*0070*/ 	.word	0xffffffff


	//   ....[14]....
        /*0074*/ 	.word	0xffffffff


	//   ....[15]....
        /*0078*/ 	.word	0xffffffff


	//   ....[16]....
        /*007c*/ 	.word	0xffffffff


	//   ....[17]....
        /*0080*/ 	.word	0xffffffff


	//   ....[18]....
        /*0084*/ 	.word	0xffffffff


	//   ....[19]....
        /*0088*/ 	.word	0xffffffff


	//   ....[20]....
        /*008c*/ 	.word	0xffffffff


	//   ....[21]....
        /*0090*/ 	.word	0xffffffff


	//   ....[22]....
        /*0094*/ 	.word	0xffffffff


	//   ....[23]....
        /*0098*/ 	.word	0xffffffff


	//   ....[24]....
        /*009c*/ 	.word	0xffffffff


	//   ....[25]....
        /*00a0*/ 	.word	0xffffffff


	//   ....[26]....
        /*00a4*/ 	.word	0xffffffff


	//   ....[27]....
        /*00a8*/ 	.word	0xffffffff


	//----- nvinfo : EIATTR_COOP_GROUP_INSTR_OFFSETS
	.align		4
.L_2576:
        /*00ac*/ 	.byte	0x04, 0x28
        /*00ae*/ 	.short	(.L_2578 - .L_2577)


	//   ....[0]....
.L_2577:
        /*00b0*/ 	.word	0x00001950


	//   ....[1]....
        /*00b4*/ 	.word	0x00001980


	//   ....[2]....
        /*00b8*/ 	.word	0x000019a0


	//   ....[3]....
        /*00bc*/ 	.word	0x000019c0


	//   ....[4]....
        /*00c0*/ 	.word	0x000019e0


	//   ....[5]....
        /*00c4*/ 	.word	0x00001d20


	//   ....[6]....
        /*00c8*/ 	.word	0x00001d40


	//   ....[7]....
        /*00cc*/ 	.word	0x00001d60


	//   ....[8]....
        /*00d0*/ 	.word	0x00001d80


	//   ....[9]....
        /*00d4*/ 	.word	0x00001da0


	//   ....[10]....
        /*00d8*/ 	.word	0x00001ec0


	//   ....[11]....
        /*00dc*/ 	.word	0x00001f20


	//   ....[12]....
        /*00e0*/ 	.word	0x00001f50


	//   ....[13]....
        /*00e4*/ 	.word	0x00001f60


	//   ....[14]....
        /*00e8*/ 	.word	0x00001ff0


	//   ....[15]....
        /*00ec*/ 	.word	0x00002040


	//   ....[16]....
        /*00f0*/ 	.word	0x00002100


	//   ....[17]....
        /*00f4*/ 	.word	0x00002110


	//   ....[18]....
        /*00f8*/ 	.word	0x00002900


	//   ....[19]....
        /*00fc*/ 	.word	0x00002970


	//   ....[20]....
        /*0100*/ 	.word	0x000029d0


	//   ....[21]....
        /*0104*/ 	.word	0x00002a30


	//   ....[22]....
        /*0108*/ 	.word	0x00002a90


	//   ....[23]....
        /*010c*/ 	.word	0x00002e10


	//   ....[24]....
        /*0110*/ 	.word	0x00002e70


	//   ....[25]....
        /*0114*/ 	.word	0x00002ed0


	//   ....[26]....
        /*0118*/ 	.word	0x00002f30


	//   ....[27]....
        /*011c*/ 	.word	0x00002fa0


	//----- nvinfo : EIATTR_EXIT_INSTR_OFFSETS
	.align		4
.L_2578:
        /*0120*/ 	.byte	0x04, 0x1c
        /*0122*/ 	.short	(.L_2580 - .L_2579)


	//   ....[0]....
.L_2579:
        /*0124*/ 	.word	0x00000440


	//   ....[1]....
        /*0128*/ 	.word	0x000028a0


	//----- nvinfo : EIATTR_MAX_THREADS
	.align		4
.L_2580:
        /*012c*/ 	.byte	0x04, 0x05
        /*012e*/ 	.short	(.L_2582 - .L_2581)
.L_2581:
        /*0130*/ 	.word	0x00000080
        /*0134*/ 	.word	0x00000001
        /*0138*/ 	.word	0x00000001


	//----- nvinfo : EIATTR_CRS_STACK_SIZE
	.align		4
.L_2582:
        /*013c*/ 	.byte	0x04, 0x1e
        /*013e*/ 	.short	(.L_2584 - .L_2583)
.L_2583:
        /*0140*/ 	.word	0x00000000
.L_2584:


//--------------------- .nv.info._ZN10layer_norm13ln_fwd_kernelINS_13Kernel_traitsIf6__halfS2_S2_fjLj3072ELj1ELj1ELj4ELj16ENS_18Kernel_traits_baseILj3072EfS2_S2_S2_fjLj128EEEEELb0ELb0ELb0ELb1EEEvNS_9FwdParamsE --------------------------
	.section	.nv.info._ZN10layer_norm13ln_fwd_kernelINS_13Kernel_traitsIf6__halfS2_S2_fjLj3072ELj1ELj1ELj4ELj16ENS_18Kernel_traits_baseILj3072EfS2_S2_S2_fjLj128EEEEELb0ELb0ELb0ELb1EEEvNS_9FwdParamsE,"",@"SHT_CUDA_INFO"
	.sectionflags	@""
	.align	4


	//----- nvinfo : EIATTR_CUDA_API_VERSION
	.align		4
        /*0000*/ 	.byte	0x04, 0x37
        /*0002*/ 	.short	(.L_2586 - .L_2585)
.L_2585:
        /*0004*/ 	.word	0x00000082


	//----- nvinfo : EIATTR_SW2861232_WAR
	.align		4
.L_2586:
        /*0008*/ 	.byte	0x01, 0x35
	.zero		2


	//----- nvinfo : EIATTR_PARAM_CBANK
	.align		4
        /*000c*/ 	.byte	0x04, 0x0a
        /*000e*/ 	.short	(.L_2588 - .L_2587)
	.align		4
.L_2587:
        /*0010*/ 	.word	index@(.nv.constant0._ZN10layer_norm13ln_fwd_kernelINS_13Kernel_traitsIf6__halfS2_S2_fjLj3072ELj1ELj1ELj4ELj16ENS_18Kernel_traits_baseILj3072EfS2_S2_S2_fjLj128EEEEELb0ELb0ELb0ELb1EEEvNS_9FwdParamsE)
        /*0014*/ 	.short	0x0160
        /*0016*/ 	.short	0x00e8


	//----- nvinfo : EIATTR_CBANK_PARAM_SIZE
	.align		4
.L_2588:
        /*0018*/ 	.byte	0x03, 0x19
        /*001a*/ 	.short	0x00e8


	//----- nvinfo : EIATTR_KPARAM_INFO
	.align		4
        /*001c*/ 	.byte	0x04, 0x17
        /*001e*/ 	.short	(.L_2590 - .L_2589)
.L_2589:
        /*0020*/ 	.word	0x00000000
        /*0024*/ 	.short	0x0000
        /*0026*/ 	.short	0x0000
        /*0028*/ 	.byte	0x00, 0xf0, 0xa1, 0x03


	//----- nvinfo : EIATTR_MAXREG_COUNT
	.align		4
.L_2590:
        /*002c*/ 	.byte	0x03, 0x1b
        /*002e*/ 	.short	0x00ff


	//----- nvinfo : EIATTR_NUM_BARRIERS
	.align		4
        /*0030*/ 	.byte	0x02, 0x4c
        /*0032*/ 	.byte	0x01
	.zero		1


	//----- nvinfo : EIATTR_MERCURY_ISA_VERSION
	.align		4
        /*0034*/ 	.byte	0x03, 0x5f
        /*0036*/ 	.short	0x0000


	//----- nvinfo : EIATTR_COOP_GROUP_MASK_REGIDS
	.align		4
        /*0038*/ 	.byte	0x04, 0x29
        /*003a*/ 	.short	(.L_2592 - .L_2591)


	//   ....[0]....
.L_2591:
        /*003c*/ 	.word	0xffffffff


	//   ....[1]....
        /*0040*/ 	.word	0xffffffff


	//   ....[2]....
        /*0044*/ 	.word	0xffffffff


	//   ....[3]....
        /*0048*/ 	.word	0xffffffff


	//   ....[4]....
        /*004c*/ 	.word	0xffffffff


	//   ....[5]....
        /*0050*/ 	.word	0xffffffff


	//   ....[6]....
        /*0054*/ 	.word	0xffffffff


	//   ....[7]....
        /*0058*/ 	.word	0xffffffff


	//   ....[8]....
        /*005c*/ 	.word	0xffffffff


	//   ....[9]....
        /*0060*/ 	.word	0xffffffff


	//   ....[10]....
        /*0064*/ 	.word	0xffffffff


	//   ....[11]....
        /*0068*/ 	.word	0xffffffff


	//   ....[12]....
        /*006c*/ 	.word	0xffffffff


	//   ....[13]....
        /*0070*/ 	.word	0xffffffff


	//   ....[14]....
        /*0074*/ 	.word	0xffffffff


	//   ....[15]....
        /*0078*/ 	.word	0xffffffff


	//   ....[16]....
        /*007c*/ 	.word	0xffffffff


	//   ....[17]....
        /*0080*/ 	.word	0xffffffff


	//   ....[18]....
        /*0084*/ 	.word	0xffffffff


	//   ....[19]....
        /*0088*/ 	.word	0xffffffff


	//   ....[20]....
        /*008c*/ 	.word	0xffffffff


	//   ....[21]....
        /*0090*/ 	.word	0xffffffff


	//   ....[22]....
        /*0094*/ 	.word	0xffffffff


	//   ....[23]....
        /*0098*/ 	.word	0xffffffff


	//   ....[24]....
        /*009c*/ 	.word	0xffffffff


	//   ....[25]....
        /*00a0*/ 	.word	0xffffffff


	//   ....[26]....
        /*00a4*/ 	.word	0xffffffff


	//   ....[27]....
        /*00a8*/ 	.word	0xffffffff


	//----- nvinfo : EIATTR_COOP_GROUP_INSTR_OFFSETS
	.align		4
.L_2592:
        /*00ac*/ 	.byte	0x04, 0x28
        /*00ae*/ 	.short	(.L_2594 - .L_2593)


	//   ....[0]....
.L_2593:
        /*00b0*/ 	.word	0x00001480


	//   ....[1]....
        /*00b4*/ 	.word	0x000014b0


	//   ....[2]....
        /*00b8*/ 	.word	0x000014d0


	//   ....[3]....
        /*00bc*/ 	.word	0x000014f0


	//   ....[4]....
        /*00c0*/ 	.word	0x00001510


	//   ....[5]....
        /*00c4*/ 	.word	0x00001840


	//   ....[6]....
        /*00c8*/ 	.word	0x00001860


	//   ....[7]....
        /*00cc*/ 	.word	0x00001880


	//   ....[8]....
        /*00d0*/ 	.word	0x000018a0


	//   ....[9]....
        /*00d4*/ 	.word	0x000018c0


	//   ....[10]....
        /*00d8*/ 	.word	0x000019d0


	//   ....[11]....
        /*00dc*/ 	.word	0x00001a20


	//   ....[12]....
        /*00e0*/ 	.word	0x00001a30


	//   ....[13]....
        /*00e4*/ 	.word	0x00001a90


	//   ....[14]....
        /*00e8*/ 	.word	0x00001b10


	//   ....[15]....
        /*00ec*/ 	.word	0x00001ba0


	//   ....[16]....
        /*00f0*/ 	.word	0x00001bd0


	//   ....[17]....
        /*00f4*/ 	.word	0x00001c20


	//   ....[18]....
        /*00f8*/ 	.word	0x00002340


	//   ....[19]....
        /*00fc*/ 	.word	0x000023b0


	//   ....[20]....
        /*0100*/ 	.word	0x00002420


	//   ....[21]....
        /*0104*/ 	.word	0x00002490


	//   ....[22]....
        /*0108*/ 	.word	0x00002500


	//   ....[23]....
        /*010c*/ 	.word	0x00002870


	//   ....[24]....
        /*0110*/ 	.word	0x000028d0


	//   ....[25]....
        /*0114*/ 	.word	0x00002930


	//   ....[26]....
        /*0118*/ 	.word	0x00002990


	//   ....[27]....
        /*011c*/ 	.word	0x000029f0


	//----- nvinfo : EIATTR_EXIT_INSTR_OFFSETS
	.align		4
.L_2594:
        /*0120*/ 	.byte	0x04, 0x1c
        /*0122*/ 	.short	(.L_2596 - .L_2595)


	//   ....[0]....
.L_2595:
        /*0124*/ 	.word	0x00000200


	//   ....[1]....
        /*0128*/ 	.word	0x000022e0


	//----- nvinfo : EIATTR_MAX_THREADS
	.align		4
.L_2596:
        /*012c*/ 	.byte	0x04, 0x05
        /*012e*/ 	.short	(.L_2598 - .L_2597)
.L_2597:
        /*0130*/ 	.word	0x00000080
        /*0134*/ 	.word	0x00000001
        /*0138*/ 	.word	0x00000001


	//----- nvinfo : EIATTR_CRS_STACK_SIZE
	.align		4
.L_2598:
        /*013c*/ 	.byte	0x04, 0x1e
        /*013e*/ 	.short	(.L_2600 - .L_2599)
.L_2599:
        /*0140*/ 	.word	0x00000000
.L_2600:


//--------------------- .nv.info._ZN10layer_norm13ln_fwd_kernelINS_13Kernel_traitsIf6__halfS2_S2_fjLj3072ELj1ELj1ELj4ELj16ENS_18Kernel_traits_baseILj3072EfS2_S2_S2_fjLj128EEEEELb0ELb0ELb1ELb0EEEvNS_9FwdParamsE --------------------------
	.section	.nv.info._ZN10layer_norm13ln_fwd_kernelINS_13Kernel_traitsIf6__halfS2_S2_fjLj3072ELj1ELj1ELj4ELj16ENS_18Kernel_traits_baseILj3072EfS2_S2_S2_fjLj128EEEEELb0ELb0ELb1ELb0EEEvNS_9FwdParamsE,"",@"SHT_CUDA_INFO"
	.sectionflags	@""
	.align	4


	//----- nvinfo : EIATTR_CUDA_API_VERSION
	.align		4
        /*0000*/ 	.byte	0x04, 0x37
        /*0002*/ 	.short	(.L_2602 - .L_2601)
.L_2601:
        /*0004*/ 	.word	0x00000082


	//----- nvinfo : EIATTR_SW2861232_WAR
	.align		4
.L_2602:
        /*0008*/ 	.byte	0x01, 0x35
	.zero		2


	//----- nvinfo : EIATTR_PARAM_CBANK
	.align		4
        /*000c*/ 	.byte	0x04, 0x0a
        /*000e*/ 	.short	(.L_2604 - .L_2603)
	.align		4
.L_2603:
        /*0010*/ 	.word	index@(.nv.constant0._ZN10layer_norm13ln_fwd_kernelINS_13Kernel_traitsIf6__halfS2_S2_fjLj3072ELj1ELj1ELj4ELj16ENS_18Kernel_traits_baseILj3072EfS2_S2_S2_fjLj128EEEEELb0ELb0ELb1ELb0EEEvNS_9FwdParamsE)
        /*0014*/ 	.short	0x0160
        /*0016*/ 	.short	0x00e8


	//----- nvinfo : EIATTR_CBANK_PARAM_SIZE
	.align		4
.L_2604:
        /*0018*/ 	.byte	0x03, 0x19
        /*001a*/ 	.short	0x00e8


	//----- nvinfo : EIATTR_KPARAM_INFO
	.align		4
        /*001c*/ 	.byte	0x04, 0x17
        /*001e*/ 	.short	(.L_2606 - .L_2605)
.L_2605:
        /*0020*/ 	.word	0x00000000
        /*0024*/ 	.short	0x0000
        /*0026*/ 	.short	0x0000
        /*0028*/ 	.byte	0x00, 0xf0, 0xa1, 0x03


	//----- nvinfo : EIATTR_MAXREG_COUNT
	.align		4
.L_2606:
        /*002c*/ 	.byte	0x03, 0x1b
        /*002e*/ 	.short	0x00ff


	//----- nvinfo : EIATTR_NUM_BARRIERS
	.align		4
        /*0030*/ 	.byte	0x02, 0x4c
        /*0032*/ 	.byte	0x01
	.zero		1


	//----- nvinfo : EIATTR_MERCURY_ISA_VERSION
	.align		4
        /*0034*/ 	.byte	0x03, 0x5f
        /*0036*/ 	.short	0x0000


	//----- nvinfo : EIATTR_COOP_GROUP_MASK_REGIDS
	.align		4
        /*0038*/ 	.byte	0x04, 0x29
        /*003a*/ 	.short	(.L_2608 - .L_2607)


	//   ....[0]....
.L_2607:
        /*003c*/ 	.word	0xffffffff


	//   ....[1]....
        /*0040*/ 	.word	0xffffffff


	//   ....[2]....
        /*0044*/ 	.word	0xffffffff


	//   ....[3]....
        /*0048*/ 	.word	0xffffffff


	//   ....[4]....
        /*004c*/ 	.word	0xffffffff


	//   ....[5]....
        /*0050*/ 	.word	0xffffffff


	//   ....[6]....
        /*0054*/ 	.word	0xffffffff


	//   ....[7]....
        /*0058*/ 	.word	0xffffffff


	//   ....[8]....
        /*005c*/ 	.word	0xffffffff


	//   ....[9]....
        /*0060*/ 	.word	0xffffffff


	//   ....[10]....
        /*0064*/ 	.word	0xffffffff


	//   ....[11]....
        /*0068*/ 	.word	0xffffffff


	//   ....[12]....
        /*006c*/ 	.word	0xffffffff


	//   ....[13]....
        /*0070*/ 	.word	0xffffffff


	//   ....[14]....
        /*0074*/ 	.word	0xffffffff


	//   ....[15]....
        /*0078*/ 	.word	0xffffffff


	//   ....[16]....
        /*007c*/ 	.word	0xffffffff


	//   ....[17]....
        /*0080*/ 	.word	0xffffffff


	//   ....[18]....
        /*0084*/ 	.word	0xffffffff


	//   ....[19]....
        /*0088*/ 	.word	0xffffffff


	//   ....[20]....
        /*008c*/ 	.word	0xffffffff


	//   ....[21]....
        /*0090*/ 	.word	0xffffffff


	//   ....[22]....
        /*0094*/ 	.word	0xffffffff


	//   ....[23]....
        /*0098*/ 	.word	0xffffffff


	//   ....[24]....
        /*009c*/ 	.word	0xffffffff


	//   ....[25]....
        /*00a0*/ 	.word	0xffffffff


	//   ....[26]....
        /*00a4*/ 	.word	0xffffffff


	//   ....[27]....
        /*00a8*/ 	.word	0xffffffff


	//----- nvinfo : EIATTR_COOP_GROUP_INSTR_OFFSETS
	.align		4
.L_2608:
        /*00ac*/ 	.byte	0x04, 0x28
        /*00ae*/ 	.short	(.L_2610 - .L_2609)


	//   ....[0]....
.L_2609:
        /*00b0*/ 	.word	0x00001d10


	//   ....[1]....
        /*00b4*/ 	.word	0x00001d40


	//   ....[2]....
        /*00b8*/ 	.word	0x00001d60


	//   ....[3]....
        /*00bc*/ 	.word	0x00001d80


	//   ....[4]....
        /*00c0*/ 	.word	0x00001da0


	//   ....[5]....
        /*00c4*/ 	.word	0x000020e0


	//   ....[6]....
        /*00c8*/ 	.word	0x00002100


	//   ....[7]....
        /*00cc*/ 	.word	0x00002120


	//   ....[8]....
        /*00d0*/ 	.word	0x00002140


	//   ....[9]....
        /*00d4*/ 	.word	0x00002160


	//   ....[10]....
        /*00d8*/ 	.word	0x00002280


	//   ....[11]....
        /*00dc*/ 	.word	0x000022d0


	//   ....[12]....
        /*00e0*/ 	.word	0x00002300


	//   ....[13]....
        /*00e4*/ 	.word	0x00002310


	//   ....[14]....
        /*00e8*/ 	.word	0x000023a0


	//   ....[15]....
        /*00ec*/ 	.word	0x000023f0


	//   ....[16]....
        /*00f0*/ 	.word	0x000024b0


	//   ....[17]....
        /*00f4*/ 	.word	0x000024c0


	//   ....[18]....
        /*00f8*/ 	.word	0x00002d40


	//   ....[19]....
        /*00fc*/ 	.word	0x00002db0


	//   ....[20]....
        /*0100*/ 	.word	0x00002e10


	//   ....[21]....
        /*0104*/ 	.word	0x00002e70


	//   ....[22]....
        /*0108*/ 	.word	0x00002ed0


	//   ....[23]....
        /*010c*/ 	.word	0x00003250


	//   ....[24]....
        /*0110*/ 	.word	0x000032b0


	//   ....[25]....
        /*0114*/ 	.word	0x00003310


	//   ....[26]....
        /*0118*/ 	.word	0x00003370


	//   ....[27]....
        /*011c*/ 	.word	0x000033e0


	//----- nvinfo : EIATTR_EXIT_INSTR_OFFSETS
	.align		4
.L_2610:
        /*0120*/ 	.byte	0x04, 0x1c
        /*0122*/ 	.short	(.L_2612 - .L_2611)


	//   ....[0]....
.L_2611:
        /*0124*/ 	.word	0x00000440


	//   ....[1]....
        /*0128*/ 	.word	0x00002ce0


	//----- nvinfo : EIATTR_MAX_THREADS
	.align		4
.L_2612:
        /*012c*/ 	.byte	0x04, 0x05
        /*012e*/ 	.short	(.L_2614 - .L_2613)
.L_2613:
        /*0130*/ 	.word	0x00000080
        /*0134*/ 	.word	0x00000001
        /*0138*/ 	.word	0x00000001


	//----- nvinfo : EIATTR_CRS_STACK_SIZE
	.align		4
.L_2614:
        /*013c*/ 	.byte	0x04, 0x1e
        /*013e*/ 	.short	(.L_2616 - .L_2615)
.L_2615:
        /*0140*/ 	.word	0x00000000
.L_2616:


//--------------------- .nv.info._ZN10layer_norm13ln_fwd_kernelINS_13Kernel_traitsIf6__halfS2_S2_fjLj3072ELj1ELj1ELj4ELj16ENS_18Kernel_traits_baseILj3072EfS2_S2_S2_fjLj128EEEEELb0ELb0ELb1ELb1EEEvNS_9FwdParamsE --------------------------
	.section	.nv.info._ZN10layer_norm13ln_fwd_kernelINS_13Kernel_traitsIf6__halfS2_S2_fjLj3072ELj1ELj1ELj4ELj16ENS_18Kernel_traits_baseILj3072EfS2_S2_S2_fjLj128EEEEELb0ELb0ELb1ELb1EEEvNS_9FwdParamsE,"",@"SHT_CUDA_INFO"
	.sectionflags	@""
	.align	4


	//----- nvinfo : EIATTR_CUDA_API_VERSION
	.align		4
        /*0000*/ 	.byte	0x04, 0x37
        /*0002*/ 	.short	(.L_2618 - .L_2617)
.L_2617:
        /*0004*/ 	.word	0x00000082


	//----- nvinfo : EIATTR_SW2861232_WAR
	.align		4
.L_2618:
        /*0008*/ 	.byte	0x01, 0x35
	.zero		2


	//----- nvinfo : EIATTR_PARAM_CBANK
	.align		4
        /*000c*/ 	.byte	0x04, 0x0a
        /*000e*/ 	.short	(.L_2620 - .L_2619)
	.align		4
.L_2619:
        /*0010*/ 	.word	index@(.nv.constant0._ZN10layer_norm13ln_fwd_kernelINS_13Kernel_traitsIf6__halfS2_S2_fjLj3072ELj1ELj1ELj4ELj16ENS_18Kernel_traits_baseILj3072EfS2_S2_S2_fjLj128EEEEELb0ELb0ELb1ELb1EEEvNS_9FwdParamsE)
        /*0014*/ 	.short	0x0160
        /*0016*/ 	.short	0x00e8


	//----- nvinfo : EIATTR_CBANK_PARAM_SIZE
	.align		4
.L_2620:
        /*0018*/ 	.byte	0x03, 0x19
        /*001a*/ 	.short	0x00e8


	//----- nvinfo : EIATTR_KPARAM_INFO
	.align		4
        /*001c*/ 	.byte	0x04, 0x17
        /*001e*/ 	.short	(.L_2622 - .L_2621)
.L_2621:
        /*0020*/ 	.word	0x00000000
        /*0024*/ 	.short	0x0000
        /*0026*/ 	.short	0x0000
        /*0028*/ 	.byte	0x00, 0xf0, 0xa1, 0x03


	//----- nvinfo : EIATTR_MAXREG_COUNT
	.align		4
.L_2622:
        /*002c*/ 	.byte	0x03, 0x1b
        /*002e*/ 	.short	0x00ff


	//----- nvinfo : EIATTR_NUM_BARRIERS
	.align		4
        /*0030*/ 	.byte	0x02, 0x4c
        /*0032*/ 	.byte	0x01
	.zero		1


	//----- nvinfo : EIATTR_MERCURY_ISA_VERSION
	.align		4
        /*0034*/ 	.byte	0x03, 0x5f
        /*0036*/ 	.short	0x0000


	//----- nvinfo : EIATTR_COOP_GROUP_MASK_REGIDS
	.align		4
        /*0038*/ 	.byte	0x04, 0x29
        /*003a*/ 	.short	(.L_2624 - .L_2623)


	//   ....[0]....
.L_2623:
        /*003c*/ 	.word	0xffffffff


	//   ....[1]....
        /*0040*/ 	.word	0xffffffff


	//   ....[2]....
        /*0044*/ 	.word	0xffffffff


	//   ....[3]....
        /*0048*/ 	.word	0xffffffff


	//   ....[4]....
        /*004c*/ 	.word	0xffffffff


	//   ....[5]....
        /*0050*/ 	.word	0xffffffff


	//   ....[6]....
        /*0054*/ 	.word	0xffffffff


	//   ....[7]....
        /*0058*/ 	.word	0xffffffff


	//   ....[8]....
        /*005c*/ 	.word	0xffffffff


	//   ....[9]....
        /*0060*/ 	.word	0xffffffff


	//   ....[10]....
        /*0064*/ 	.word	0xffffffff


	//   ....[11]....
        /*0068*/ 	.word	0xffffffff


	//   ....[12]....
        /*006c*/ 	.word	0xffffffff


	//   ....[13]....
        /*0070*/ 	.word	0xffffffff


	//   ....[14]....
        /*0074*/ 	.word	0xffffffff


	//   ....[15]....
        /*0078*/ 	.word	0xffffffff


	//   ....[16]....
        /*007c*/ 	.word	0xffffffff


	//   ....[17]....
        /*0080*/ 	.word	0xffffffff


	//   ....[18]....
        /*0084*/ 	.word	0xffffffff


	//   ....[19]....
        /*0088*/ 	.word	0xffffffff


	//   ....[20]....
        /*008c*/ 	.word	0xffffffff


	//   ....[21]....
        /*0090*/ 	.word	0xffffffff


	//   ....[22]....
        /*0094*/ 	.word	0xffffffff


	//   ....[23]....
        /*0098*/ 	.word	0xffffffff


	//   ....[24]....
        /*009c*/ 	.word	0xffffffff


	//   ....[25]....
        /*00a0*/ 	.word	0xffffffff


	//   ....[26]....
        /*00a4*/ 	.word	0xffffffff


	//   ....[27]....
        /*00a8*/ 	.word	0xffffffff


	//----- nvinfo : EIATTR_COOP_GROUP_INSTR_OFFSETS
	.align		4
.L_2624:
        /*00ac*/ 	.byte	0x04, 0x28
        /*00ae*/ 	.short	(.L_2626 - .L_2625)


	//   ....[0]....
.L_2625:
        /*00b0*/ 	.word	0x000018c0


	//   ....[1]....
        /*00b4*/ 	.word	0x000018f0


	//   ....[2]....
        /*00b8*/ 	.word	0x00001910


	//   ....[3]....
        /*00bc*/ 	.word	0x00001930


	//   ....[4]....
        /*00c0*/ 	.word	0x00001950


	//   ....[5]....
        /*00c4*/ 	.word	0x00001c80


	//   ....[6]....
        /*00c8*/ 	.word	0x00001ca0


	//   ....[7]....
        /*00cc*/ 	.word	0x00001cc0


	//   ....[8]....
        /*00d0*/ 	.word	0x00001ce0


	//   ....[9]....
        /*00d4*/ 	.word	0x00001d00


	//   ....[10]....
        /*00d8*/ 	.word	0x00001df0


	//   ....[11]....
        /*00dc*/ 	.word	0x00001e40


	//   ....[12]....
        /*00e0*/ 	.word	0x00001e70


	//   ....[13]....
        /*00e4*/ 	.word	0x00001e80


	//   ....[14]....
        /*00e8*/ 	.word	0x00001f10


	//   ....[15]....
        /*00ec*/ 	.word	0x00001f60


	//   ....[16]....
        /*00f0*/ 	.word	0x00002020


	//   ....[17]....
        /*00f4*/ 	.word	0x00002030


	//   ....[18]....
        /*00f8*/ 	.word	0x00002800


	//   ....[19]....
        /*00fc*/ 	.word	0x00002870


	//   ....[20]....
        /*0100*/ 	.word	0x000028d0


	//   ....[21]....
        /*0104*/ 	.word	0x00002930


	//   ....[22]....
        /*0108*/ 	.word	0x00002990


	//   ....[23]....
        /*010c*/ 	.word	0x00002d00


	//   ....[24]....
        /*0110*/ 	.word	0x00002d60


	//   ....[25]....
        /*0114*/ 	.word	0x00002dc0


	//   ....[26]....
        /*0118*/ 	.word	0x00002e20


	//   ....[27]....
        /*011c*/ 	.word	0x00002e80


	//----- nvinfo : EIATTR_EXIT_INSTR_OFFSETS
	.align		4
.L_2626:
        /*0120*/ 	.byte	0x04, 0x1c
        /*0122*/ 	.short	(.L_2628 - .L_2627)


	//   ....[0]....
.L_2627:
        /*0124*/ 	.word	0x00000210


	//   ....[1]....
        /*0128*/ 	.word	0x000027b0


	//----- nvinfo : EIATTR_MAX_THREADS
	.align		4
.L_2628:
        /*012c*/ 	.byte	0x04, 0x05
        /*012e*/ 	.short	(.L_2630 - .L_2629)
.L_2629:
        /*0130*/ 	.word	0x00000080
        /*0134*/ 	.word	0x00000001
        /*0138*/ 	.word	0x00000001


	//----- nvinfo : EIATTR_CRS_STACK_SIZE
	.align		4
.L_2630:
        /*013c*/ 	.byte	0x04, 0x1e
        /*013e*/ 	.short	(.L_2632 - .L_2631)
.L_2631:
        /*0140*/ 	.word	0x00000000
.L_2632:


//--------------------- .nv.info._ZN10layer_norm13ln_fwd_kernelINS_13Kernel_traitsIf6__halfS2_S2_fjLj3072ELj1ELj1ELj4ELj16ENS_18Kernel_traits_baseILj3072EfS2_S2_S2_fjLj128EEEEELb0ELb1ELb0ELb0EEEvNS_9FwdParamsE --------------------------
	.section	.nv.info._ZN10layer_norm13ln_fwd_kernelINS_13Kernel_traitsIf6__halfS2_S2_fjLj3072ELj1ELj1ELj4ELj16ENS_18Kernel_traits_baseILj3072EfS2_S2_S2_fjLj128EEEEELb0ELb1ELb0ELb0EEEvNS_9FwdParamsE,"",@"SHT_CUDA_INFO"
	.sectionflags	@""
	.align	4


	//----- nvinfo : EIATTR_CUDA_API_VERSION
	.align		4
        /*0000*/ 	.byte	0x04, 0x37
        /*0002*/ 	.short	(.L_2634 - .L_2633)
.L_2633:
        /*0004*/ 	.word	0x00000082


	//----- nvinfo : EIATTR_SW2861232_WAR
	.align		4
.L_2634:
        /*0008*/ 	.byte	0x01, 0x35
	.zero		2


	//----- nvinfo : EIATTR_PARAM_CBANK
	.align		4
        /*000c*/ 	.byte	0x04, 0x0a
        /*000e*/ 	.short	(.L_2636 - .L_2635)
	.align		4
.L_2635:
        /*0010*/ 	.word	index@(.nv.constant0._ZN10layer_norm13ln_fwd_kernelINS_13Kernel_traitsIf6__halfS2_S2_fjLj3072ELj1ELj1ELj4ELj16ENS_18Kernel_traits_baseILj3072EfS2_S2_S2_fjLj128EEEEELb0ELb1ELb0ELb0EEEvNS_9FwdParamsE)
        /*0014*/ 	.short	0x0160
        /*0016*/ 	.short	0x00e8


	//----- nvinfo : EIATTR_CBANK_PARAM_SIZE
	.align		4
.L_2636:
        /*0018*/ 	.byte	0x03, 0x19
        /*001a*/ 	.short	0x00e8


	//----- nvinfo : EIATTR_KPARAM_INFO
	.align		4
        /*001c*/ 	.byte	0x04, 0x17
        /*001e*/ 	.short	(.L_2638 - .L_2637)
.L_2637:
        /*0020*/ 	.word	0x00000000
        /*0024*/ 	.short	0x0000
        /*0026*/ 	.short	0x0000
        /*0028*/ 	.byte	0x00, 0xf0, 0xa1, 0x03


	//----- nvinfo : EIATTR_MAXREG_COUNT
	.align		4
.L_2638:
        /*002c*/ 	.byte	0x03, 0x1b
        /*002e*/ 	.short	0x00ff


	//----- nvinfo : EIATTR_NUM_BARRIERS
	.align		4
        /*0030*/ 	.byte	0x02, 0x4c
        /*0032*/ 	.byte	0x01
	.zero		1


	//----- nvinfo : EIATTR_MERCURY_ISA_VERSION
	.align		4
        /*0034*/ 	.byte	0x03, 0x5f
        /*0036*/ 	.short	0x0000


	//----- nvinfo : EIATTR_COOP_GROUP_MASK_REGIDS
	.align		4
        /*0038*/ 	.byte	0x04, 0x29
        /*003a*/ 	.short	(.L_2640 - .L_2639)


	//   ....[0]....
.L_2639:
        /*003c*/ 	.word	0xffffffff


	//   ....[1]....
        /*0040*/ 	.word	0xffffffff


	//   ....[2]....
        /*0044*/ 	.word	0xffffffff


	//   ....[3]....
        /*0048*/ 	.word	0xffffffff


	//   ....[4]....
        /*004c*/ 	.word	0xffffffff


	//   ....[5]....
        /*0050*/ 	.word	0xffffffff


	//   ....[6]....
        /*0054*/ 	.word	0xffffffff


	//   ....[7]....
        /*0058*/ 	.word	0xffffffff


	//   ....[8]....
        /*005c*/ 	.word	0xffffffff


	//   ....[9]....
        /*0060*/ 	.word	0xffffffff


	//   ....[10]....
        /*0064*/ 	.word	0xffffffff


	//   ....[11]....
        /*0068*/ 	.word	0xffffffff


	//   ....[12]....
        /*006c*/ 	.word	0xffffffff


	//   ....[13]....
        /*0070*/ 	.word	0xffffffff


	//   ....[14]....
        /*0074*/ 	.word	0xffffffff


	//   ....[15]....
        /*0078*/ 	.word	0xffffffff


	//   ....[16]....
        /*007c*/ 	.word	0xffffffff


	//   ....[17]....
        /*0080*/ 	.word	0xffffffff


	//   ....[18]....
        /*0084*/ 	.word	0xffffffff


	//   ....[19]....
        /*0088*/ 	.word	0xffffffff


	//   ....[20]....
        /*008c*/ 	.word	0xffffffff


	//   ....[21]....
        /*0090*/ 	.word	0xffffffff


	//   ....[22]....
        /*0094*/ 	.word	0xffffffff


	//   ....[23]....
        /*0098*/ 	.word	0xffffffff


	//   ....[24]....
        /*009c*/ 	.word	0xffffffff


	//   ....[25]....
        /*00a0*/ 	.word	0xffffffff


	//   ....[26]....
        /*00a4*/ 	.word	0xffffffff


	//   ....[27]....
        /*00a8*/ 	.word	0xffffffff


	//----- nvinfo : EIATTR_COOP_GROUP_INSTR_OFFSETS
	.align		4
.L_2640:
        /*00ac*/ 	.byte	0x04, 0x28
        /*00ae*/ 	.short	(.L_2642 - .L_2641)


	//   ....[0]....
.L_2641:
        /*00b0*/ 	.word	0x00001440


	//   ....[1]....
        /*00b4*/ 	.word	0x00001470


	//   ....[2]....
        /*00b8*/ 	.word	0x00001490


	//   ....[3]....
        /*00bc*/ 	.word	0x000014b0


	//   ....[4]....
        /*00c0*/ 	.word	0x000014d0


	//   ....[5]....
        /*00c4*/ 	.word	0x00001810


	//   ....[6]....
        /*00c8*/ 	.word	0x00001830


	//   ....[7]....
        /*00cc*/ 	.word	0x00001850


	//   ....[8]....
        /*00d0*/ 	.word	0x00001870


	//   ....[9]....
        /*00d4*/ 	.word	0x00001890


	//   ....[10]....
        /*00d8*/ 	.word	0x000019b0


	//   ....[11]....
        /*00dc*/ 	.word	0x00001a00


	//   ....[12]....
        /*00e0*/ 	.word	0x00001a20


	//   ....[13]....
        /*00e4*/ 	.word	0x00001a50


	//   ....[14]....
        /*00e8*/ 	.word	0x00001b00


	//   ....[15]....
        /*00ec*/ 	.word	0x00001b40


	//   ....[16]....
        /*00f0*/ 	.word	0x00001bd0


	//   ....[17]....
        /*00f4*/ 	.word	0x00001c10


	//   ....[18]....
        /*00f8*/ 	.word	0x000023f0


	//   ....[19]....
        /*00fc*/ 	.word	0x00002460


	//   ....[20]....
        /*0100*/ 	.word	0x000024c0


	//   ....[21]....
        /*0104*/ 	.word	0x00002520


	//   ....[22]....
        /*0108*/ 	.word	0x00002580


	//   ....[23]....
        /*010c*/ 	.word	0x00002900


	//   ....[24]....
        /*0110*/ 	.word	0x00002960


	//   ....[25]....
        /*0114*/ 	.word	0x000029c0


	//   ....[26]....
        /*0118*/ 	.word	0x00002a20


	//   ....[27]....
        /*011c*/ 	.word	0x00002a90


	//----- nvinfo : EIATTR_EXIT_INSTR_OFFSETS
	.align		4
.L_2642:
        /*0120*/ 	.byte	0x04, 0x1c
        /*0122*/ 	.short	(.L_2644 - .L_2643)


	//   ....[0]....
.L_2643:
        /*0124*/ 	.word	0x00000500


	//   ....[1]....
        /*0128*/ 	.word	0x00002390


	//----- nvinfo : EIATTR_MAX_THREADS
	.align		4
.L_2644:
        /*012c*/ 	.byte	0x04, 0x05
        /*012e*/ 	.short	(.L_2646 - .L_2645)
.L_2645:
        /*0130*/ 	.word	0x00000080
        /*0134*/ 	.word	0x00000001
        /*0138*/ 	.word	0x00000001


	//----- nvinfo : EIATTR_CRS_STACK_SIZE
	.align		4
.L_2646:
        /*013c*/ 	.byte	0x04, 0x1e
        /*013e*/ 	.short	(.L_2648 - .L_2647)
.L_2647:
        /*0140*/ 	.word	0x00000000
.L_2648:


//--------------------- .nv.info._ZN10layer_norm13ln_fwd_kernelINS_13Kernel_traitsIf6__halfS2_S2_fjLj3072ELj1ELj1ELj4ELj16ENS_18Kernel_traits_baseILj3072EfS2_S2_S2_fjLj128EEEEELb0ELb1ELb0ELb1EEEvNS_9FwdParamsE --------------------------
	.section	.nv.info._ZN10layer_norm13ln_fwd_kernelINS_13Kernel_traitsIf6__halfS2_S2_fjLj3072ELj1ELj1ELj4ELj16ENS_18Kernel_traits_baseILj3072EfS2_S2_S2_fjLj128EEEEELb0ELb1ELb0ELb1EEEvNS_9FwdParamsE,"",@"SHT_CUDA_INFO"
	.sectionflags	@""
	.align	4


	//----- nvinfo : EIATTR_CUDA_API_VERSION
	.align		4
        /*0000*/ 	.byte	0x04, 0x37
        /*0002*/ 	.short	(.L_2650 - .L_2649)
.L_2649:
        /*0004*/ 	.word	0x00000082


	//----- nvinfo : EIATTR_SW2861232_WAR
	.align		4
.L_2650:
        /*0008*/ 	.byte	0x01, 0x35
	.zero		2


	//----- nvinfo : EIATTR_PARAM_CBANK
	.align		4
        /*000c*/ 	.byte	0x04, 0x0a
        /*000e*/ 	.short	(.L_2652 - .L_2651)
	.align		4
.L_2651:
        /*0010*/ 	.word	index@(.nv.constant0._ZN10layer_norm13ln_fwd_kernelINS_13Kernel_traitsIf6__halfS2_S2_fjLj3072ELj1ELj1ELj4ELj16ENS_18Kernel_traits_baseILj3072EfS2_S2_S2_fjLj128EEEEELb0ELb1ELb0ELb1EEEvNS_9FwdParamsE)
        /*0014*/ 	.short	0x0160
        /*0016*/ 	.short	0x00e8


	//----- nvinfo : EIATTR_CBANK_PARAM_SIZE
	.align		4
.L_2652:
        /*0018*/ 	.byte	0x03, 0x19
        /*001a*/ 	.short	0x00e8


	//----- nvinfo : EIATTR_KPARAM_INFO
	.align		4
        /*001c*/ 	.byte	0x04, 0x17
        /*001e*/ 	.short	(.L_2654 - .L_2653)
.L_2653:
        /*0020*/ 	.word	0x00000000
        /*0024*/ 	.short	0x0000
        /*0026*/ 	.short	0x0000
        /*0028*/ 	.byte	0x00, 0xf0, 0xa1, 0x03


	//----- nvinfo : EIATTR_MAXREG_COUNT
	.align		4
.L_2654:
        /*002c*/ 	.byte	0x03, 0x1b
        /*002e*/ 	.short	0x00ff


	//----- nvinfo : EIATTR_NUM_BARRIERS
	.align		4
        /*0030*/ 	.byte	0x02, 0x4c
        /*0032*/ 	.byte	0x01
	.zero		1


	//----- nvinfo : EIATTR_MERCURY_ISA_VERSION
	.align		4
        /*0034*/ 	.byte	0x03, 0x5f
        /*0036*/ 	.short	0x0000


	//----- nvinfo : EIATTR_COOP_GROUP_MASK_REGIDS
	.align		4
        /*0038*/ 	.byte	0x04, 0x29
        /*003a*/ 	.short	(.L_2656 - .L_2655)


	//   ....[0]....
.L_2655:
        /*003c*/ 	.word	0xffffffff


	//   ....[1]....
        /*0040*/ 	.word	0xffffffff


	//   ....[2]....
        /*0044*/ 	.word	0xffffffff


	//   ....[3]....
        /*0048*/ 	.word	0xffffffff


	//   ....[4]....
        /*004c*/ 	.word	0xffffffff


	//   ....[5]....
        /*0050*/ 	.word	0xffffffff


	//   ....[6]....
        /*0054*/ 	.word	0xffffffff


	//   ....[7]....
        /*0058*/ 	.word	0xffffffff


	//   ....[8]....
        /*005c*/ 	.word	0xffffffff


	//   ....[9]....
        /*0060*/ 	.word	0xffffffff


	//   ....[10]....
        /*0064*/ 	.word	0xffffffff


	//   ....[11]....
        /*0068*/ 	.word	0xffffffff


	//   ....[12]....
        /*006c*/ 	.word	0xffffffff


	//   ....[13]....
        /*0070*/ 	.word	0xffffffff


	//   ....[14]....
        /*0074*/ 	.word	0xffffffff


	//   ....[15]....
        /*0078*/ 	.word	0xffffffff


	//   ....[16]....
        /*007c*/ 	.word	0xffffffff


	//   ....[17]....
        /*0080*/ 	.word	0xffffffff


	//   ....[18]....
        /*0084*/ 	.word	0xffffffff


	//   ....[19]....
        /*0088*/ 	.word	0xffffffff


	//   ....[20]....
        /*008c*/ 	.word	0xffffffff


	//   ....[21]....
        /*0090*/ 	.word	0xffffffff


	//   ....[22]....
        /*0094*/ 	.word	0xffffffff


	//   ....[23]....
        /*0098*/ 	.word	0xffffffff


	//   ....[24]....
        /*009c*/ 	.word	0xffffffff


	//   ....[25]....
        /*00a0*/ 	.word	0xffffffff


	//   ....[26]....
        /*00a4*/ 	.word	0xffffffff


	//   ....[27]....
        /*00a8*/ 	.word	0xffffffff


	//----- nvinfo : EIATTR_COOP_GROUP_INSTR_OFFSETS
	.align		4
.L_2656:
        /*00ac*/ 	.byte	0x04, 0x28
        /*00ae*/ 	.short	(.L_2658 - .L_2657)


	//   ....[0]....
.L_2657:
        /*00b0*/ 	.word	0x00001070


	//   ....[1]....
        /*00b4*/ 	.word	0x000010a0


	//   ....[2]....
        /*00b8*/ 	.word	0x000010c0


	//   ....[3]....
        /*00bc*/ 	.word	0x000010e0


	//   ....[4]....
        /*00c0*/ 	.word	0x00001100


	//   ....[5]....
        /*00c4*/ 	.word	0x00001430


	//   ....[6]....
        /*00c8*/ 	.word	0x00001450


	//   ....[7]....
        /*00cc*/ 	.word	0x00001470


	//   ....[8]....
        /*00d0*/ 	.word	0x00001490


	//   ....[9]....
        /*00d4*/ 	.word	0x000014b0


	//   ....[10]....
        /*00d8*/ 	.word	0x00001590


	//   ....[11]....
        /*00dc*/ 	.word	0x000015f0


	//   ....[12]....
        /*00e0*/ 	.word	0x00001600


	//   ....[13]....
        /*00e4*/ 	.word	0x00001610


	//   ....[14]....
        /*00e8*/ 	.word	0x000016f0


	//   ....[15]....
        /*00ec*/ 	.word	0x00001740


	//   ....[16]....
        /*00f0*/ 	.word	0x000017a0


	//   ....[17]....
        /*00f4*/ 	.word	0x000017e0


	//   ....[18]....
        /*00f8*/ 	.word	0x00001f30


	//   ....[19]....
        /*00fc*/ 	.word	0x00001f90


	//   ....[20]....
        /*0100*/ 	.word	0x00001ff0


	//   ....[21]....
        /*0104*/ 	.word	0x00002050


	//   ....[22]....
        /*0108*/ 	.word	0x000020b0


	//   ....[23]....
        /*010c*/ 	.word	0x00002420


	//   ....[24]....
        /*0110*/ 	.word	0x00002480


	//   ....[25]....
        /*0114*/ 	.word	0x000024e0


	//   ....[26]....
        /*0118*/ 	.word	0x00002540


	//   ....[27]....
        /*011c*/ 	.word	0x000025a0


	//----- nvinfo : EIATTR_EXIT_INSTR_OFFSETS
	.align		4
.L_2658:
        /*0120*/ 	.byte	0x04, 0x1c
        /*0122*/ 	.short	(.L_2660 - .L_2659)


	//   ....[0]....
.L_2659:
        /*0124*/ 	.word	0x00000240


	//   ....[1]....
        /*0128*/ 	.word	0x00001ed0


	//----- nvinfo : EIATTR_MAX_THREADS
	.align		4
.L_2660:
        /*012c*/ 	.byte	0x04, 0x05
        /*012e*/ 	.short	(.L_2662 - .L_2661)
.L_2661:
        /*0130*/ 	.word	0x00000080
        /*0134*/ 	.word	0x00000001
        /*0138*/ 	.word	0x00000001


	//----- nvinfo : EIATTR_CRS_STACK_SIZE
	.align		4
.L_2662:
        /*013c*/ 	.byte	0x04, 0x1e
        /*013e*/ 	.short	(.L_2664 - .L_2663)
.L_2663:
        /*0140*/ 	.word	0x00000000
.L_2664:


//--------------------- .nv.info._ZN10layer_norm13ln_fwd_kernelINS_13Kernel_traitsIf6__halfS2_S2_fjLj3072ELj1ELj1ELj4ELj16ENS_18Kernel_traits_baseILj3072EfS2_S2_S2_fjLj128EEEEELb0ELb1ELb1ELb0EEEvNS_9FwdParamsE --------------------------
	.section	.nv.info._ZN10layer_norm13ln_fwd_kernelINS_13Kernel_traitsIf6__halfS2_S2_fjLj3072ELj1ELj1ELj4ELj16ENS_18Kernel_traits_baseILj3072EfS2_S2_S2_fjLj128EEEEELb0ELb1ELb1ELb0EEEvNS_9FwdParamsE,"",@"SHT_CUDA_INFO"
	.sectionflags	@""
	.align	4


	//----- nvinfo : EIATTR_CUDA_API_VERSION
	.align		4
        /*0000*/ 	.byte	0x04, 0x37
        /*0002*/ 	.short	(.L_2666 - .L_2665)
.L_2665:
        /*0004*/ 	.word	0x00000082


	//----- nvinfo : EIATTR_SW2861232_WAR
	.align		4
.L_2666:
        /*0008*/ 	.byte	0x01, 0x35
	.zero		2


	//----- nvinfo : EIATTR_PARAM_CBANK
	.align		4
        /*000c*/ 	.byte	0x04, 0x0a
        /*000e*/ 	.short	(.L_2668 - .L_2667)
	.align		4
.L_2667:
        /*0010*/ 	.word	index@(.nv.constant0._ZN10layer_norm13ln_fwd_kernelINS_13Kernel_traitsIf6__halfS2_S2_fjLj3072ELj1ELj1ELj4ELj16ENS_18Kernel_traits_baseILj3072EfS2_S2_S2_fjLj128EEEEELb0ELb1ELb1ELb0EEEvNS_9FwdParamsE)
        /*0014*/ 	.short	0x0160
        /*0016*/ 	.short	0x00e8


	//----- nvinfo : EIATTR_CBANK_PARAM_SIZE
	.align		4
.L_2668:
        /*0018*/ 	.byte	0x03, 0x19
        /*001a*/ 	.short	0x00e8


	//----- nvinfo : EIATTR_KPARAM_INFO
	.align		4
        /*001c*/ 	.byte	0x04, 0x17
        /*001e*/ 	.short	(.L_2670 - .L_2669)
.L_2669:
        /*0020*/ 	.word	0x00000000
        /*0024*/ 	.short	0x0000
        /*0026*/ 	.short	0x0000
        /*0028*/ 	.byte	0x00, 0xf0, 0xa1, 0x03


	//----- nvinfo : EIATTR_MAXREG_COUNT
	.align		4
.L_2670:
        /*002c*/ 	.byte	0x03, 0x1b
        /*002e*/ 	.short	0x00ff


	//----- nvinfo : EIATTR_NUM_BARRIERS
	.align		4
        /*0030*/ 	.byte	0x02, 0x4c
        /*0032*/ 	.byte	0x01
	.zero		1


	//----- nvinfo : EIATTR_MERCURY_ISA_VERSION
	.align		4
        /*0034*/ 	.byte	0x03, 0x5f
        /*0036*/ 	.short	0x0000


	//----- nvinfo : EIATTR_COOP_GROUP_MASK_REGIDS
	.align		4
        /*0038*/ 	.byte	0x04, 0x29
        /*003a*/ 	.short	(.L_2672 - .L_2671)


	//   ....[0]....
.L_2671:
        /*003c*/ 	.word	0xffffffff


	//   ....[1]....
        /*0040*/ 	.word	0xffffffff


	//   ....[2]....
        /*0044*/ 	.word	0xffffffff


	//   ....[3]....
        /*0048*/ 	.word	0xffffffff


	//   ....[4]....
        /*004c*/ 	.word	0xffffffff


	//   ....[5]....
        /*0050*/ 	.word	0xffffffff


	//   ....[6]....
        /*0054*/ 	.word	0xffffffff


	//   ....[7]....
        /*0058*/ 	.word	0xffffffff


	//   ....[8]....
        /*005c*/ 	.word	0xffffffff


	//   ....[9]....
        /*0060*/ 	.word	0xffffffff


	//   ....[10]....
        /*0064*/ 	.word	0xffffffff


	//   ....[11]....
        /*0068*/ 	.word	0xffffffff


	//   ....[12]....
        /*006c*/ 	.word	0xffffffff


	//   ....[13]....
        /*0070*/ 	.word	0xffffffff


	//   ....[14]....
        /*0074*/ 	.word	0xffffffff


	//   ....[15]....
        /*0078*/ 	.word	0xffffffff


	//   ....[16]....
        /*007c*/ 	.word	0xffffffff


	//   ....[17]....
        /*0080*/ 	.word	0xffffffff


	//   ....[18]....
        /*0084*/ 	.word	0xffffffff


	//   ....[19]....
        /*0088*/ 	.word	0xffffffff


	//   ....[20]....
        /*008c*/ 	.word	0xffffffff


	//   ....[21]....
        /*0090*/ 	.word	0xffffffff


	//   ....[22]....
        /*0094*/ 	.word	0xffffffff


	//   ....[23]....
        /*0098*/ 	.word	0xffffffff


	//   ....[24]....
        /*009c*/ 	.word	0xffffffff


	//   ....[25]....
        /*00a0*/ 	.word	0xffffffff


	//   ....[26]....
        /*00a4*/ 	.word	0xffffffff


	//   ....[27]....
        /*00a8*/ 	.word	0xffffffff


	//----- nvinfo : EIATTR_COOP_GROUP_INSTR_OFFSETS
	.align		4
.L_2672:
        /*00ac*/ 	.byte	0x04, 0x28
        /*00ae*/ 	.short	(.L_2674 - .L_2673)


	//   ....[0]....
.L_2673:
        /*00b0*/ 	.word	0x00001f50


	//   ....[1]....
        /*00b4*/ 	.word	0x00001f80


	//   ....[2]....
        /*00b8*/ 	.word	0x00001fa0


	//   ....[3]....
        /*00bc*/ 	.word	0x00001fc0


	//   ....[4]....
        /*00c0*/ 	.word	0x00001fe0


	//   ....[5]....
        /*00c4*/ 	.word	0x00002320


	//   ....[6]....
        /*00c8*/ 	.word	0x00002340


	//   ....[7]....
        /*00cc*/ 	.word	0x00002360


	//   ....[8]....
        /*00d0*/ 	.word	0x00002380


	//   ....[9]....
        /*00d4*/ 	.word	0x000023a0


	//   ....[10]....
        /*00d8*/ 	.word	0x000024c0


	//   ....[11]....
        /*00dc*/ 	.word	0x00002520


	//   ....[12]....
        /*00e0*/ 	.word	0x00002580


	//   ....[13]....
        /*00e4*/ 	.word	0x000025a0


	//   ....[14]....
        /*00e8*/ 	.word	0x000025e0


	//   ....[15]....
        /*00ec*/ 	.word	0x00002640


	//   ....[16]....
        /*00f0*/ 	.word	0x00002700


	//   ....[17]....
        /*00f4*/ 	.word	0x00002720


	//   ....[18]....
        /*00f8*/ 	.word	0x00002f70


	//   ....[19]....
        /*00fc*/ 	.word	0x00002fd0


	//   ....[20]....
        /*0100*/ 	.word	0x00003030


	//   ....[21]....
        /*0104*/ 	.word	0x00003090


	//   ....[22]....
        /*0108*/ 	.word	0x000030f0


	//   ....[23]....
        /*010c*/ 	.word	0x00003470


	//   ....[24]....
        /*0110*/ 	.word	0x000034d0


	//   ....[25]....
        /*0114*/ 	.word	0x00003530


	//   ....[26]....
        /*0118*/ 	.word	0x00003590


	//   ....[27]....
        /*011c*/ 	.word	0x00003600


	//----- nvinfo : EIATTR_EXIT_INSTR_OFFSETS
	.align		4
.L_2674:
        /*0120*/ 	.byte	0x04, 0x1c
        /*0122*/ 	.short	(.L_2676 - .L_2675)


	//   ....[0]....
.L_2675:
        /*0124*/ 	.word	0x00000500


	//   ....[1]....
        /*0128*/ 	.word	0x00002f20


	//----- nvinfo : EIATTR_MAX_THREADS
	.align		4
.L_2676:
        /*012c*/ 	.byte	0x04, 0x05
        /*012e*/ 	.short	(.L_2678 - .L_2677)
.L_2677:
        /*0130*/ 	.word	0x00000080
        /*0134*/ 	.word	0x00000001
        /*0138*/ 	.word	0x00000001


	//----- nvinfo : EIATTR_CRS_STACK_SIZE
	.align		4
.L_2678:
        /*013c*/ 	.byte	0x04, 0x1e
        /*013e*/ 	.short	(.L_2680 - .L_2679)
.L_2679:
        /*0140*/ 	.word	0x00000000
.L_2680:


//--------------------- .nv.info._ZN10layer_norm13ln_fwd_kernelINS_13Kernel_traitsIf6__halfS2_S2_fjLj3072ELj1ELj1ELj4ELj16ENS_18Kernel_traits_baseILj3072EfS2_S2_S2_fjLj128EEEEELb0ELb1ELb1ELb1EEEvNS_9FwdParamsE --------------------------
	.section	.nv.info._ZN10layer_norm13ln_fwd_kernelINS_13Kernel_traitsIf6__halfS2_S2_fjLj3072ELj1ELj1ELj4ELj16ENS_18Kernel_traits_baseILj3072EfS2_S2_S2_fjLj128EEEEELb0ELb1ELb1ELb1EEEvNS_9FwdParamsE,"",@"SHT_CUDA_INFO"
	.sectionflags	@""
	.align	4


	//----- nvinfo : EIATTR_CUDA_API_VERSION
	.align		4
        /*0000*/ 	.byte	0x04, 0x37
        /*0002*/ 	.short	(.L_2682 - .L_2681)
.L_2681:
        /*0004*/ 	.word	0x00000082


	//----- nvinfo : EIATTR_SW2861232_WAR
	.align		4
.L_2682:
        /*0008*/ 	.byte	0x01, 0x35
	.zero		2


	//----- nvinfo : EIATTR_PARAM_CBANK
	.align		4
        /*000c*/ 	.byte	0x04, 0x0a
        /*000e*/ 	.short	(.L_2684 - .L_2683)
	.align		4
.L_2683:
        /*0010*/ 	.word	index@(.nv.constant0._ZN10layer_norm13ln_fwd_kernelINS_13Kernel_traitsIf6__halfS2_S2_fjLj3072ELj1ELj1ELj4ELj16ENS_18Kernel_traits_baseILj3072EfS2_S2_S2_fjLj128EEEEELb0ELb1ELb1ELb1EEEvNS_9FwdParamsE)
        /*0014*/ 	.short	0x0160
        /*0016*/ 	.short	0x00e8


	//----- nvinfo : EIATTR_CBANK_PARAM_SIZE
	.align		4
.L_2684:
        /*0018*/ 	.byte	0x03, 0x19
        /*001a*/ 	.short	0x00e8


	//----- nvinfo : EIATTR_KPARAM_INFO
	.align		4
        /*001c*/ 	.byte	0x04, 0x17
        /*001e*/ 	.short	(.L_2686 - .L_2685)
.L_2685:
        /*0020*/ 	.word	0x00000000
        /*0024*/ 	.short	0x0000
        /*0026*/ 	.short	0x0000
        /*0028*/ 	.byte	0x00, 0xf0, 0xa1, 0x03


	//----- nvinfo : EIATTR_MAXREG_COUNT
	.align		4
.L_2686:
        /*002c*/ 	.byte	0x03, 0x1b
        /*002e*/ 	.short	0x00ff


	//----- nvinfo : EIATTR_NUM_BARRIERS
	.align		4
        /*0030*/ 	.byte	0x02, 0x4c
        /*0032*/ 	.byte	0x01
	.zero		1


	//----- nvinfo : EIATTR_MERCURY_ISA_VERSION
	.align		4
        /*0034*/ 	.byte	0x03, 0x5f
        /*0036*/ 	.short	0x0000


	//----- nvinfo : EIATTR_COOP_GROUP_MASK_REGIDS
	.align		4
        /*0038*/ 	.byte	0x04, 0x29
        /*003a*/ 	.short	(.L_2688 - .L_2687)


	//   ....[0]....
.L_2687:
        /*003c*/ 	.word	0xffffffff


	//   ....[1]....
        /*0040*/ 	.word	0xffffffff


	//   ....[2]....
        /*0044*/ 	.word	0xffffffff


	//   ....[3]....
        /*0048*/ 	.word	0xffffffff


	//   ....[4]....
        /*004c*/ 	.word	0xffffffff


	//   ....[5]....
        /*0050*/ 	.word	0xffffffff


	//   ....[6]....
        /*0054*/ 	.word	0xffffffff


	//   ....[7]....
        /*0058*/ 	.word	0xffffffff


	//   ....[8]....
        /*005c*/ 	.word	0xffffffff


	//   ....[9]....
        /*0060*/ 	.word	0xffffffff


	//   ....[10]....
        /*0064*/ 	.word	0xffffffff


	//   ....[11]....
        /*0068*/ 	.word	0xffffffff


	//   ....[12]....
        /*006c*/ 	.word	0xffffffff


	//   ....[13]....
        /*0070*/ 	.word	0xffffffff


	//   ....[14]....
        /*0074*/ 	.word	0xffffffff


	//   ....[15]....
        /*0078*/ 	.word	0xffffffff


	//   ....[16]....
        /*007c*/ 	.word	0xffffffff


	//   ....[17]....
        /*0080*/ 	.word	0xffffffff


	//   ....[18]....
        /*0084*/ 	.word	0xffffffff


	//   ....[19]....
        /*0088*/ 	.word	0xffffffff


	//   ....[20]....
        /*008c*/ 	.word	0xffffffff


	//   ....[21]....
        /*0090*/ 	.word	0xffffffff


	//   ....[22]....
        /*0094*/ 	.word	0xffffffff


	//   ....[23]....
        /*0098*/ 	.word	0xffffffff


	//   ....[24]....
        /*009c*/ 	.word	0xffffffff


	//   ....[25]....
        /*00a0*/ 	.word	0xffffffff


	//   ....[26]....
        /*00a4*/ 	.word	0xffffffff


	//   ....[27]....
        /*00a8*/ 	.word	0xffffffff


	//----- nvinfo : EIATTR_COOP_GROUP_INSTR_OFFSETS
	.align		4
.L_2688:
        /*00ac*/ 	.byte	0x04, 0x28
        /*00ae*/ 	.short	(.L_2690 - .L_2689)


	//   ....[0]....
.L_2689:
        /*00b0*/ 	.word	0x00001ae0


	//   ....[1]....
        /*00b4*/ 	.word	0x00001b10


	//   ....[2]....
        /*00b8*/ 	.word	0x00001b30


	//   ....[3]....
        /*00bc*/ 	.word	0x00001b50


	//   ....[4]....
        /*00c0*/ 	.word	0x00001b70


	//   ....[5]....
        /*00c4*/ 	.word	0x00001ea0


	//   ....[6]....
        /*00c8*/ 	.word	0x00001ec0


	//   ....[7]....
        /*00cc*/ 	.word	0x00001ee0


	//   ....[8]....
        /*00d0*/ 	.word	0x00001f00


	//   ....[9]....
        /*00d4*/ 	.word	0x00001f20


	//   ....[10]....
        /*00d8*/ 	.word	0x00002010


	//   ....[11]....
        /*00dc*/ 	.word	0x00002060


	//   ....[12]....
        /*00e0*/ 	.word	0x00002070


	//   ....[13]....
        /*00e4*/ 	.word	0x000020d0


	//   ....[14]....
        /*00e8*/ 	.word	0x00002160


	//   ....[15]....
        /*00ec*/ 	.word	0x000021b0


	//   ....[16]....
        /*00f0*/ 	.word	0x00002210


	//   ....[17]....
        /*00f4*/ 	.word	0x00002250


	//   ....[18]....
        /*00f8*/ 	.word	0x00002a30


	//   ....[19]....
        /*00fc*/ 	.word	0x00002a90


	//   ....[20]....
        /*0100*/ 	.word	0x00002af0


	//   ....[21]....
        /*0104*/ 	.word	0x00002b50


	//   ....[22]....
        /*0108*/ 	.word	0x00002bb0


	//   ....[23]....
        /*010c*/ 	.word	0x00002f20


	//   ....[24]....
        /*0110*/ 	.word	0x00002f80


	//   ....[25]....
        /*0114*/ 	.word	0x00002fe0


	//   ....[26]....
        /*0118*/ 	.word	0x00003040


	//   ....[27]....
        /*011c*/ 	.word	0x000030a0


	//----- nvinfo : EIATTR_EXIT_INSTR_OFFSETS
	.align		4
.L_2690:
        /*0120*/ 	.byte	0x04, 0x1c
        /*0122*/ 	.short	(.L_2692 - .L_2691)


	//   ....[0]....
.L_2691:
        /*0124*/ 	.word	0x00000240


	//   ....[1]....
        /*0128*/ 	.word	0x000029d0


	//----- nvinfo : EIATTR_MAX_THREADS
	.align		4
.L_2692:
        /*012c*/ 	.byte	0x04, 0x05
        /*012e*/ 	.short	(.L_2694 - .L_2693)
.L_2693:
        /*0130*/ 	.word	0x00000080
        /*0134*/ 	.word	0x00000001
        /*0138*/ 	.word	0x00000001


	//----- nvinfo : EIATTR_CRS_STACK_SIZE
	.align		4
.L_2694:
        /*013c*/ 	.byte	0x04, 0x1e
        /*013e*/ 	.short	(.L_2696 - .L_2695)
.L_2695:
        /*0140*/ 	.word	0x00000000
.L_2696:


//--------------------- .nv.info._ZN10layer_norm13ln_fwd_kernelINS_13Kernel_traitsIf6__halfS2_S2_fjLj3072ELj1ELj1ELj4ELj16ENS_18Kernel_traits_baseILj3072EfS2_S2_S2_fjLj128EEEEELb1ELb0ELb0ELb0EEEvNS_9FwdParamsE --------------------------
	.section	.nv.info._ZN10layer_norm13ln_fwd_kernelINS_13Kernel_traitsIf6__halfS2_S2_fjLj3072ELj1ELj1ELj4ELj16ENS_18Kernel_traits_baseILj3072EfS2_S2_S2_fjLj128EEEEELb1ELb0ELb0ELb0EEEvNS_9FwdParamsE,"",@"SHT_CUDA_INFO"
	.sectionflags	@""
	.align	4


	//----- nvinfo : EIATTR_CUDA_API_VERSION
	.align		4
        /*0000*/ 	.byte	0x04, 0x37
        /*0002*/ 	.short	(.L_2698 - .L_2697)
.L_2697:
        /*0004*/ 	.word	0x00000082


	//----- nvinfo : EIATTR_SW2861232_WAR
	.align		4
.L_2698:
        /*0008*/ 	.byte	0x01, 0x35
	.zero		2


	//----- nvinfo : EIATTR_PARAM_CBANK
	.align		4
        /*000c*/ 	.byte	0x04, 0x0a
        /*000e*/ 	.short	(.L_2700 - .L_2699)
	.align		4
.L_2699:
        /*0010*/ 	.word	index@(.nv.constant0._ZN10layer_norm13ln_fwd_kernelINS_13Kernel_traitsIf6__halfS2_S2_fjLj3072ELj1ELj1ELj4ELj16ENS_18Kernel_traits_baseILj3072EfS2_S2_S2_fjLj128EEEEELb1ELb0ELb0ELb0EEEvNS_9FwdParamsE)
        /*0014*/ 	.short	0x0160
        /*0016*/ 	.short	0x00e8


	//----- nvinfo : EIATTR_CBANK_PARAM_SIZE
	.align		4
.L_2700:
        /*0018*/ 	.byte	0x03, 0x19
        /*001a*/ 	.short	0x00e8


	//----- nvinfo : EIATTR_KPARAM_INFO
	.align		4
        /*001c*/ 	.byte	0x04, 0x17
        /*001e*/ 	.short	(.L_2702 - .L_2701)
.L_2701:
        /*0020*/ 	.word	0x00000000
        /*0024*/ 	.short	0x0000
        /*0026*/ 	.short	0x0000
        /*0028*/ 	.byte	0x00, 0xf0, 0xa1, 0x03


	//----- nvinfo : EIATTR_MAXREG_COUNT
	.align		4
.L_2702:
        /*002c*/ 	.byte	0x03, 0x1b
        /*002e*/ 	.short	0x00ff


	//----- nvinfo : EIATTR_NUM_BARRIERS
	.align		4
        /*0030*/ 	.byte	0x02, 0x4c
        /*0032*/ 	.byte	0x01
	.zero		1


	//----- nvinfo : EIATTR_MERCURY_ISA_VERSION
	.align		4
        /*0034*/ 	.byte	0x03, 0x5f
        /*0036*/ 	.short	0x0000


	//----- nvinfo : EIATTR_COOP_GROUP_MASK_REGIDS
	.align		4
        /*0038*/ 	.byte	0x04, 0x29
        /*003a*/ 	.short	(.L_2704 - .L_2703)


	//   ....[0]....
.L_2703:
        /*003c*/ 	.word	0xffffffff


	//   ....[1]....
        /*0040*/ 	.word	0xffffffff


	//   ....[2]....
        /*0044*/ 	.word	0xffffffff


	//   ....[3]....
        /*0048*/ 	.word	0xffffffff


	//   ....[4]....
        /*004c*/ 	.word	0xffffffff


	//   ....[5]....
        /*0050*/ 	.word	0xffffffff


	//   ....[6]....
        /*0054*/ 	.word	0xffffffff


	//   ....[7]....
        /*0058*/ 	.word	0xffffffff


	//   ....[8]....
        /*005c*/ 	.word	0xffffffff


	//   ....[9]....
        /*0060*/ 	.word	0xffffffff


	//   ....[10]....
        /*0064*/ 	.word	0xffffffff


	//   ....[11]....
        /*0068*/ 	.word	0xffffffff


	//   ....[12]....
        /*006c*/ 	.word	0xffffffff


	//   ....[13]....
        /*0070*/ 	.word	0xffffffff


	//   ....[14]....
        /*0074*/ 	.word	0xffffffff


	//   ....[15]....
        /*0078*/ 	.word	0xffffffff


	//   ....[16]....
        /*007c*/ 	.word	0xffffffff


	//   ....[17]....
        /*0080*/ 	.word	0xffffffff


	//   ....[18]....
        /*0084*/ 	.word	0xffffffff


	//   ....[19]....
        /*0088*/ 	.word	0xffffffff


	//   ....[20]....
        /*008c*/ 	.word	0xffffffff


	//   ....[21]....
        /*0090*/ 	.word	0xffffffff


	//   ....[22]....
        /*0094*/ 	.word	0xffffffff


	//   ....[23]....
        /*0098*/ 	.word	0xffffffff


	//   ....[24]....
        /*009c*/ 	.word	0xffffffff


	//   ....[25]....
        /*00a0*/ 	.word	0xffffffff


	//   ....[26]....
        /*00a4*/ 	.word	0xffffffff


	//   ....[27]....
        /*00a8*/ 	.word	0xffffffff


	//----- nvinfo : EIATTR_COOP_GROUP_INSTR_OFFSETS
	.align		4
.L_2704:
        /*00ac*/ 	.byte	0x04, 0x28
        /*00ae*/ 	.short	(.L_2706 - .L_2705)


	//   ....[0]....
.L_2705:
        /*00b0*/ 	.word	0x000095c0


	//   ....[1]....
        /*00b4*/ 	.word	0x000095f0


	//   ....[2]....
        /*00b8*/ 	.word	0x00009620


	//   ....[3]....
        /*00bc*/ 	.word	0x00009640


	//   ....[4]....
        /*00c0*/ 	.word	0x00009660


	//   ....[5]....
        /*00c4*/ 	.word	0x000099a0


	//   ....[6]....
        /*00c8*/ 	.word	0x000099c0


	//   ....[7]....
        /*00cc*/ 	.word	0x000099e0


	//   ....[8]....
        /*00d0*/ 	.word	0x00009a00


	//   ....[9]....
        /*00d4*/ 	.word	0x00009a20


	//   ....[10]....
        /*00d8*/ 	.word	0x00009b50


	//   ....[11]....
        /*00dc*/ 	.word	0x00009bb0


	//   ....[12]....
        /*00e0*/ 	.word	0x00009be0


	//   ....[13]....
        /*00e4*/ 	.word	0x00009bf0


	//   ....[14]....
        /*00e8*/ 	.word	0x00009c70


	//   ....[15]....
        /*00ec*/ 	.word	0x00009cd0


	//   ....[16]....
        /*00f0*/ 	.word	0x00009d90


	//   ....[17]....
        /*00f4*/ 	.word	0x00009da0


	//   ....[18]....
        /*00f8*/ 	.word	0x0000a5a0


	//   ....[19]....
        /*00fc*/ 	.word	0x0000a610


	//   ....[20]....
        /*0100*/ 	.word	0x0000a670


	//   ....[21]....
        /*0104*/ 	.word	0x0000a6d0


	//   ....[22]....
        /*0108*/ 	.word	0x0000a730


	//   ....[23]....
        /*010c*/ 	.word	0x0000aac0


	//   ....[24]....
        /*0110*/ 	.word	0x0000ab20


	//   ....[25]....
        /*0114*/ 	.word	0x0000ab80


	//   ....[26]....
        /*0118*/ 	.word	0x0000abe0


	//   ....[27]....
        /*011c*/ 	.word	0x0000ac50


	//----- nvinfo : EIATTR_EXIT_INSTR_OFFSETS
	.align		4
.L_2706:
        /*0120*/ 	.byte	0x04, 0x1c
        /*0122*/ 	.short	(.L_2708 - .L_2707)


	//   ....[0]....
.L_2707:
        /*0124*/ 	.word	0x000008d0


	//   ....[1]....
        /*0128*/ 	.word	0x0000a550


	//----- nvinfo : EIATTR_MAX_THREADS
	.align		4
.L_2708:
        /*012c*/ 	.byte	0x04, 0x05
        /*012e*/ 	.short	(.L_2710 - .L_2709)
.L_2709:
        /*0130*/ 	.word	0x00000080
        /*0134*/ 	.word	0x00000001
        /*0138*/ 	.word	0x00000001


	//----- nvinfo : EIATTR_CRS_STACK_SIZE
	.align		4
.L_2710:
        /*013c*/ 	.byte	0x04, 0x1e
        /*013e*/ 	.short	(.L_2712 - .L_2711)
.L_2711:
        /*0140*/ 	.word	0x00000000
.L_2712:


//--------------------- .nv.info._ZN10layer_norm13ln_fwd_kernelINS_13Kernel_traitsIf6__halfS2_S2_fjLj3072ELj1ELj1ELj4ELj16ENS_18Kernel_traits_baseILj3072EfS2_S2_S2_fjLj128EEEEELb1ELb0ELb0ELb1EEEvNS_9FwdParamsE --------------------------
	.section	.nv.info._ZN10layer_norm13ln_fwd_kernelINS_13Kernel_traitsIf6__halfS2_S2_fjLj3072ELj1ELj1ELj4ELj16ENS_18Kernel_traits_baseILj3072EfS2_S2_S2_fjLj128EEEEELb1ELb0ELb0ELb1EEEvNS_9FwdParamsE,"",@"SHT_CUDA_INFO"
	.sectionflags	@""
	.align	4


	//----- nvinfo : EIATTR_CUDA_API_VERSION
	.align		4
        /*0000*/ 	.byte	0x04, 0x37
        /*0002*/ 	.short	(.L_2714 - .L_2713)
.L_2713:
        /*0004*/ 	.word	0x00000082


	//----- nvinfo : EIATTR_SW2861232_WAR
	.align		4
.L_2714:
        /*0008*/ 	.byte	0x01, 0x35
	.zero		2


	//----- nvinfo : EIATTR_PARAM_CBANK
	.align		4
        /*000c*/ 	.byte	0x04, 0x0a
        /*000e*/ 	.short	(.L_2716 - .L_2715)
	.align		4
.L_2715:
        /*0010*/ 	.word	index@(.nv.constant0._ZN10layer_norm13ln_fwd_kernelINS_13Kernel_traitsIf6__halfS2_S2_fjLj3072ELj1ELj1ELj4ELj16ENS_18Kernel_traits_baseILj3072EfS2_S2_S2_fjLj128EEEEELb1ELb0ELb0ELb1EEEvNS_9FwdParamsE)
        /*0014*/ 	.short	0x0160
        /*0016*/ 	.short	0x00e8


	//----- nvinfo : EIATTR_CBANK_PARAM_SIZE
	.align		4
.L_2716:
        /*0018*/ 	.byte	0x03, 0x19
        /*001a*/ 	.short	0x00e8


	//----- nvinfo : EIATTR_KPARAM_INFO
	.align		4
        /*001c*/ 	.byte	0x04, 0x17
        /*001e*/ 	.short	(.L_2718 - .L_2717)
.L_2717:
        /*0020*/ 	.word	0x00000000
        /*0024*/ 	.short	0x0000
        /*0026*/ 	.short	0x0000
        /*0028*/ 	.byte	0x00, 0xf0, 0xa1, 0x03


	//----- nvinfo : EIATTR_MAXREG_COUNT
	.align		4
.L_2718:
        /*002c*/ 	.byte	0x03, 0x1b
        /*002e*/ 	.short	0x00ff


	//----- nvinfo : EIATTR_NUM_BARRIERS
	.align		4
        /*0030*/ 	.byte	0x02, 0x4c
        /*0032*/ 	.byte	0x01
	.zero		1


	//----- nvinfo : EIATTR_MERCURY_ISA_VERSION
	.align		4
        /*0034*/ 	.byte	0x03, 0x5f
        /*0036*/ 	.short	0x0000


	//----- nvinfo : EIATTR_COOP_GROUP_MASK_REGIDS
	.align		4
        /*0038*/ 	.byte	0x04, 0x29
        /*003a*/ 	.short	(.L_2720 - .L_2719)


	//   ....[0]....
.L_2719:
        /*003c*/ 	.word	0xffffffff


	//   ....[1]....
        /*0040*/ 	.word	0xffffffff


	//   ....[2]....
        /*0044*/ 	.word	0xffffffff


	//   ....[3]....
        /*0048*/ 	.word	0xffffffff


	//   ....[4]....
        /*004c*/ 	.word	0xffffffff


	//   ....[5]....
        /*0050*/ 	.word	0xffffffff


	//   ....[6]....
        /*0054*/ 	.word	0xffffffff


	//   ....[7]....
        /*0058*/ 	.word	0xffffffff


	//   ....[8]....
        /*005c*/ 	.word	0xffffffff


	//   ....[9]....
        /*0060*/ 	.word	0xffffffff


	//   ....[10]....
        /*0064*/ 	.word	0xffffffff


	//   ....[11]....
        /*0068*/ 	.word	0xffffffff


	//   ....[12]....
        /*006c*/ 	.word	0xffffffff


	//   ....[13]....
        /*0070*/ 	.word	0xffffffff


	//   ....[14]....
        /*0074*/ 	.word	0xffffffff


	//   ....[15]....
        /*0078*/ 	.word	0xffffffff


	//   ....[16]....
        /*007c*/ 	.word	0xffffffff


	//   ....[17]....
        /*0080*/ 	.word	0xffffffff


	//   ....[18]....
        /*0084*/ 	.word	0xffffffff


	//   ....[19]....
        /*0088*/ 	.word	0xffffffff


	//   ....[20]....
        /*008c*/ 	.word	0xffffffff


	//   ....[21]....
        /*0090*/ 	.word	0xffffffff


	//   ....[22]....
        /*0094*/ 	.word	0xffffffff


	//   ....[23]....
        /*0098*/ 	.word	0xffffffff


	//   ....[24]....
        /*009c*/ 	.word	0xffffffff


	//   ....[25]....
        /*00a0*/ 	.word	0xffffffff


	//   ....[26]....
        /*00a4*/ 	.word	0xffffffff


	//   ....[27]....
        /*00a8*/ 	.word	0xffffffff


	//----- nvinfo : EIATTR_COOP_GROUP_INSTR_OFFSETS
	.align		4
.L_2720:
        /*00ac*/ 	.byte	0x04, 0x28
        /*00ae*/ 	.short	(.L_2722 - .L_2721)


	//   ....[0]....
.L_2721:
        /*00b0*/ 	.word	0x00008de0


	//   ....[1]....
        /*00b4*/ 	.word	0x00008e10


	//   ....[2]....
        /*00b8*/ 	.word	0x00008e30


	//   ....[3]....
        /*00bc*/ 	.word	0x00008e50


	//   ....[4]....
        /*00c0*/ 	.word	0x00008e70


	//   ....[5]....
        /*00c4*/ 	.word	0x000091a0


	//   ....[6]....
        /*00c8*/ 	.word	0x000091c0


	//   ....[7]....
        /*00cc*/ 	.word	0x000091e0


	//   ....[8]....
        /*00d0*/ 	.word	0x00009200


	//   ....[9]....
        /*00d4*/ 	.word	0x00009220


	//   ....[10]....
        /*00d8*/ 	.word	0x00009320


	//   ....[11]....
        /*00dc*/ 	.word	0x00009380


	//   ....[12]....
        /*00e0*/ 	.word	0x000093b0


	//   ....[13]....
        /*00e4*/ 	.word	0x000093c0


	//   ....[14]....
        /*00e8*/ 	.word	0x00009460


	//   ....[15]....
        /*00ec*/ 	.word	0x000094a0


	//   ....[16]....
        /*00f0*/ 	.word	0x00009540


	//   ....[17]....
        /*00f4*/ 	.word	0x00009570


	//   ....[18]....
        /*00f8*/ 	.word	0x00009cc0


	//   ....[19]....
        /*00fc*/ 	.word	0x00009d30


	//   ....[20]....
        /*0100*/ 	.word	0x00009d90


	//   ....[21]....
        /*0104*/ 	.word	0x00009df0


	//   ....[22]....
        /*0108*/ 	.word	0x00009e50


	//   ....[23]....
        /*010c*/ 	.word	0x0000a1c0


	//   ....[24]....
        /*0110*/ 	.word	0x0000a220


	//   ....[25]....
        /*0114*/ 	.word	0x0000a280


	//   ....[26]....
        /*0118*/ 	.word	0x0000a2e0


	//   ....[27]....
        /*011c*/ 	.word	0x0000a340


	//----- nvinfo : EIATTR_EXIT_INSTR_OFFSETS
	.align		4
.L_2722:
        /*0120*/ 	.byte	0x04, 0x1c
        /*0122*/ 	.short	(.L_2724 - .L_2723)


	//   ....[0]....
.L_2723:
        /*0124*/ 	.word	0x00000640


	//   ....[1]....
        /*0128*/ 	.word	0x00009c70


	//----- nvinfo : EIATTR_MAX_THREADS
	.align		4
.L_2724:
        /*012c*/ 	.byte	0x04, 0x05
        /*012e*/ 	.short	(.L_2726 - .L_2725)
.L_2725:
        /*0130*/ 	.word	0x00000080
        /*0134*/ 	.word	0x00000001
        /*0138*/ 	.word	0x00000001


	//----- nvinfo : EIATTR_CRS_STACK_SIZE
	.align		4
.L_2726:
        /*013c*/ 	.byte	0x04, 0x1e
        /*013e*/ 	.short	(.L_2728 - .L_2727)
.L_2727:
        /*0140*/ 	.word	0x00000000
.L_2728:


//--------------------- .nv.info._ZN10layer_norm13ln_fwd_kernelINS_13Kernel_traitsIf6__halfS2_S2_fjLj3072ELj1ELj1ELj4ELj16ENS_18Kernel_traits_baseILj3072EfS2_S2_S2_fjLj128EEEEELb1ELb0ELb1ELb0EEEvNS_9FwdParamsE --------------------------
	.section	.nv.info._ZN10layer_norm13ln_fwd_kernelINS_13Kernel_traitsIf6__halfS2_S2_fjLj3072ELj1ELj1ELj4ELj16ENS_18Kernel_traits_baseILj3072EfS2_S2_S2_fjLj128EEEEELb1ELb0ELb1ELb0EEEvNS_9FwdParamsE,"",@"SHT_CUDA_INFO"
	.sectionflags	@""
	.align	4


	//----- nvinfo : EIATTR_CUDA_API_VERSION
	.align		4
        /*0000*/ 	.byte	0x04, 0x37
        /*0002*/ 	.short	(.L_2730 - .L_2729)
.L_2729:
        /*0004*/ 	.word	0x00000082


	//----- nvinfo : EIATTR_SW2861232_WAR
	.align		4
.L_2730:
        /*0008*/ 	.byte	0x01, 0x35
	.zero		2


	//----- nvinfo : EIATTR_PARAM_CBANK
	.align		4
        /*000c*/ 	.byte	0x04, 0x0a
        /*000e*/ 	.short	(.L_2732 - .L_2731)
	.align		4
.L_2731:
        /*0010*/ 	.word	index@(.nv.constant0._ZN10layer_norm13ln_fwd_kernelINS_13Kernel_traitsIf6__halfS2_S2_fjLj3072ELj1ELj1ELj4ELj16ENS_18Kernel_traits_baseILj3072EfS2_S2_S2_fjLj128EEEEELb1ELb0ELb1ELb0EEEvNS_9FwdParamsE)
        /*0014*/ 	.short	0x0160
        /*0016*/ 	.short	0x00e8


	//----- nvinfo : EIATTR_CBANK_PARAM_SIZE
	.align		4
.L_2732:
        /*0018*/ 	.byte	0x03, 0x19
        /*001a*/ 	.short	0x00e8


	//----- nvinfo : EIATTR_KPARAM_INFO
	.align		4
        /*001c*/ 	.byte	0x04, 0x17
        /*001e*/ 	.short	(.L_2734 - .L_2733)
.L_2733:
        /*0020*/ 	.word	0x00000000
        /*0024*/ 	.short	0x0000
        /*0026*/ 	.short	0x0000
        /*0028*/ 	.byte	0x00, 0xf0, 0xa1, 0x03


	//----- nvinfo : EIATTR_MAXREG_COUNT
	.align		4
.L_2734:
        /*002c*/ 	.byte	0x03, 0x1b
        /*002e*/ 	.short	0x00ff


	//----- nvinfo : EIATTR_NUM_BARRIERS
	.align		4
        /*0030*/ 	.byte	0x02, 0x4c
        /*0032*/ 	.byte	0x01
	.zero		1


	//----- nvinfo : EIATTR_MERCURY_ISA_VERSION
	.align		4
        /*0034*/ 	.byte	0x03, 0x5f
        /*0036*/ 	.short	0x0000


	//----- nvinfo : EIATTR_COOP_GROUP_MASK_REGIDS
	.align		4
        /*0038*/ 	.byte	0x04, 0x29
        /*003a*/ 	.short	(.L_2736 - .L_2735)


	//   ....[0]....
.L_2735:
        /*003c*/ 	.word	0xffffffff


	//   ....[1]....
        /*0040*/ 	.word	0xffffffff


	//   ....[2]....
        /*0044*/ 	.word	0xffffffff


	//   ....[3]....
        /*0048*/ 	.word	0xffffffff


	//   ....[4]....
        /*004c*/ 	.word	0xffffffff


	//   ....[5]....
        /*0050*/ 	.word	0xffffffff


	//   ....[6]....
        /*0054*/ 	.word	0xffffffff


	//   ....[7]....
        /*0058*/ 	.word	0xffffffff


	//   ....[8]....
        /*005c*/ 	.word	0xffffffff


	//   ....[9]....
        /*0060*/ 	.word	0xffffffff


	//   ....[10]....
        /*0064*/ 	.word	0xffffffff


	//   ....[11]....
        /*0068*/ 	.word	0xffffffff


	//   ....[12]....
        /*006c*/ 	.word	0xffffffff


	//   ....[13]....
        /*0070*/ 	.word	0xffffffff


	//   ....[14]....
        /*0074*/ 	.word	0xffffffff


	//   ....[15]....
        /*0078*/ 	.word	0xffffffff


	//   ....[16]....
        /*007c*/ 	.word	0xffffffff


	//   ....[17]....
        /*0080*/ 	.word	0xffffffff


	//   ....[18]....
        /*0084*/ 	.word	0xffffffff


	//   ....[19]....
        /*0088*/ 	.word	0xffffffff


	//   ....[20]....
        /*008c*/ 	.word	0xffffffff


	//   ....[21]....
        /*0090*/ 	.word	0xffffffff


	//   ....[22]....
        /*0094*/ 	.word	0xffffffff


	//   ....[23]....
        /*0098*/ 	.word	0xffffffff


	//   ....[24]....
        /*009c*/ 	.word	0xffffffff


	//   ....[25]....
        /*00a0*/ 	.word	0xffffffff


	//   ....[26]....
        /*00a4*/ 	.word	0xffffffff


	//   ....[27]....
        /*00a8*/ 	.word	0xffffffff


	//----- nvinfo : EIATTR_COOP_GROUP_INSTR_OFFSETS
	.align		4
.L_2736:
        /*00ac*/ 	.byte	0x04, 0x28
        /*00ae*/ 	.short	(.L_2738 - .L_2737)


	//   ....[0]....
.L_2737:
        /*00b0*/ 	.word	0x0000a340


	//   ....[1]....
        /*00b4*/ 	.word	0x0000a370


	//   ....[2]....
        /*00b8*/ 	.word	0x0000a390


	//   ....[3]....
        /*00bc*/ 	.word	0x0000a3b0


	//   ....[4]....
        /*00c0*/ 	.word	0x0000a3d0


	//   ....[5]....
        /*00c4*/ 	.word	0x0000a710


	//   ....[6]....
        /*00c8*/ 	.word	0x0000a730


	//   ....[7]....
        /*00cc*/ 	.word	0x0000a750


	//   ....[8]....
        /*00d0*/ 	.word	0x0000a770


	//   ....[9]....
        /*00d4*/ 	.word	0x0000a790


	//   ....[10]....
        /*00d8*/ 	.word	0x0000a8b0


	//   ....[11]....
        /*00dc*/ 	.word	0x0000a900


	//   ....[12]....
        /*00e0*/ 	.word	0x0000a940


	//   ....[13]....
        /*00e4*/ 	.word	0x0000a950


	//   ....[14]....
        /*00e8*/ 	.word	0x0000aa10


	//   ....[15]....
        /*00ec*/ 	.word	0x0000aa30


	//   ....[16]....
        /*00f0*/ 	.word	0x0000aac0


	//   ....[17]....
        /*00f4*/ 	.word	0x0000ab00


	//   ....[18]....
        /*00f8*/ 	.word	0x0000b380


	//   ....[19]....
        /*00fc*/ 	.word	0x0000b3f0


	//   ....[20]....
        /*0100*/ 	.word	0x0000b450


	//   ....[21]....
        /*0104*/ 	.word	0x0000b4b0


	//   ....[22]....
        /*0108*/ 	.word	0x0000b510


	//   ....[23]....
        /*010c*/ 	.word	0x0000b890


	//   ....[24]....
        /*0110*/ 	.word	0x0000b8f0


	//   ....[25]....
        /*0114*/ 	.word	0x0000b950


	//   ....[26]....
        /*0118*/ 	.word	0x0000b9b0


	//   ....[27]....
        /*011c*/ 	.word	0x0000ba20


	//----- nvinfo : EIATTR_EXIT_INSTR_OFFSETS
	.align		4
.L_2738:
        /*0120*/ 	.byte	0x04, 0x1c
        /*0122*/ 	.short	(.L_2740 - .L_2739)


	//   ....[0]....
.L_2739:
        /*0124*/ 	.word	0x000008c0


	//   ....[1]....
        /*0128*/ 	.word	0x0000b320


	//----- nvinfo : EIATTR_MAX_THREADS
	.align		4
.L_2740:
        /*012c*/ 	.byte	0x04, 0x05
        /*012e*/ 	.short	(.L_2742 - .L_2741)
.L_2741:
        /*0130*/ 	.word	0x00000080
        /*0134*/ 	.word	0x00000001
        /*0138*/ 	.word	0x00000001


	//----- nvinfo : EIATTR_CRS_STACK_SIZE
	.align		4
.L_2742:
        /*013c*/ 	.byte	0x04, 0x1e
        /*013e*/ 	.short	(.L_2744 - .L_2743)
.L_2743:
        /*0140*/ 	.word	0x00000000
.L_2744:


//--------------------- .nv.info._ZN10layer_norm13ln_fwd_kernelINS_13Kernel_traitsIf6__halfS2_S2_fjLj3072ELj1ELj1ELj4ELj16ENS_18Kernel_traits_baseILj3072EfS2_S2_S2_fjLj128EEEEELb1ELb0ELb1ELb1EEEvNS_9FwdParamsE --------------------------
	.section	.nv.info._ZN10layer_norm13ln_fwd_kernelINS_13Kernel_traitsIf6__halfS2_S2_fjLj3072ELj1ELj1ELj4ELj16ENS_18Kernel_traits_baseILj3072EfS2_S2_S2_fjLj128EEEEELb1ELb0ELb1ELb1EEEvNS_9FwdParamsE,"",@"SHT_CUDA_INFO"
	.sectionflags	@""
	.align	4


	//----- nvinfo : EIATTR_CUDA_API_VERSION
	.align		4
        /*0000*/ 	.byte	0x04, 0x37
        /*0002*/ 	.short	(.L_2746 - .L_2745)
.L_2745:
        /*0004*/ 	.word	0x00000082


	//----- nvinfo : EIATTR_SW2861232_WAR
	.align		4
.L_2746:
        /*0008*/ 	.byte	0x01, 0x35
	.zero		2


	//----- nvinfo : EIATTR_PARAM_CBANK
	.align		4
        /*000c*/ 	.byte	0x04, 0x0a
        /*000e*/ 	.short	(.L_2748 - .L_2747)
	.align		4
.L_2747:
        /*0010*/ 	.word	index@(.nv.constant0._ZN10layer_norm13ln_fwd_kernelINS_13Kernel_traitsIf6__halfS2_S2_fjLj3072ELj1ELj1ELj4ELj16ENS_18Kernel_traits_baseILj3072EfS2_S2_S2_fjLj128EEEEELb1ELb0ELb1ELb1EEEvNS_9FwdParamsE)
        /*0014*/ 	.short	0x0160
        /*0016*/ 	.short	0x00e8


	//----- nvinfo : EIATTR_CBANK_PARAM_SIZE
	.align		4
.L_2748:
        /*0018*/ 	.byte	0x03, 0x19
        /*001a*/ 	.short	0x00e8


	//----- nvinfo : EIATTR_KPARAM_INFO
	.align		4
        /*001c*/ 	.byte	0x04, 0x17
        /*001e*/ 	.short	(.L_2750 - .L_2749)
.L_2749:
        /*0020*/ 	.word	0x00000000
        /*0024*/ 	.short	0x0000
        /*0026*/ 	.short	0x0000
        /*0028*/ 	.byte	0x00, 0xf0, 0xa1, 0x03


	//----- nvinfo : EIATTR_MAXREG_COUNT
	.align		4
.L_2750:
        /*002c*/ 	.byte	0x03, 0x1b
        /*002e*/ 	.short	0x00ff


	//----- nvinfo : EIATTR_NUM_BARRIERS
	.align		4
        /*0030*/ 	.byte	0x02, 0x4c
        /*0032*/ 	.byte	0x01
	.zero		1


	//----- nvinfo : EIATTR_MERCURY_ISA_VERSION
	.align		4
        /*0034*/ 	.byte	0x03, 0x5f
        /*0036*/ 	.short	0x0000


	//----- nvinfo : EIATTR_COOP_GROUP_MASK_REGIDS
	.align		4
        /*0038*/ 	.byte	0x04, 0x29
        /*003a*/ 	.short	(.L_2752 - .L_2751)


	//   ....[0]....
.L_2751:
        /*003c*/ 	.word	0xffffffff


	//   ....[1]....
        /*0040*/ 	.word	0xffffffff


	//   ....[2]....
        /*0044*/ 	.word	0xffffffff


	//   ....[3]....
        /*0048*/ 	.word	0xffffffff


	//   ....[4]....
        /*004c*/ 	.word	0xffffffff


	//   ....[5]....
        /*0050*/ 	.word	0xffffffff


	//   ....[6]....
        /*0054*/ 	.word	0xffffffff


	//   ....[7]....
        /*0058*/ 	.word	0xffffffff


	//   ....[8]....
        /*005c*/ 	.word	0xffffffff


	//   ....[9]....
        /*0060*/ 	.word	0xffffffff


	//   ....[10]....
        /*0064*/ 	.word	0xffffffff


	//   ....[11]....
        /*0068*/ 	.word	0xffffffff


	//   ....[12]....
        /*006c*/ 	.word	0xffffffff


	//   ....[13]....
        /*0070*/ 	.word	0xffffffff


	//   ....[14]....
        /*0074*/ 	.word	0xffffffff


	//   ....[15]....
        /*0078*/ 	.word	0xffffffff


	//   ....[16]....
        /*007c*/ 	.word	0xffffffff


	//   ....[17]....
        /*0080*/ 	.word	0xffffffff


	//   ....[18]....
        /*0084*/ 	.word	0xffffffff


	//   ....[19]....
        /*0088*/ 	.word	0xffffffff


	//   ....[20]....
        /*008c*/ 	.word	0xffffffff


	//   ....[21]....
        /*0090*/ 	.word	0xffffffff


	//   ....[22]....
        /*0094*/ 	.word	0xffffffff


	//   ....[23]....
        /*0098*/ 	.word	0xffffffff


	//   ....[24]....
        /*009c*/ 	.word	0xffffffff


	//   ....[25]....
        /*00a0*/ 	.word	0xffffffff


	//   ....[26]....
        /*00a4*/ 	.word	0xffffffff


	//   ....[27]....
        /*00a8*/ 	.word	0xffffffff


	//----- nvinfo : EIATTR_COOP_GROUP_INSTR_OFFSETS
	.align		4
.L_2752:
        /*00ac*/ 	.byte	0x04, 0x28
        /*00ae*/ 	.short	(.L_2754 - .L_2753)


	//   ....[0]....
.L_2753:
        /*00b0*/ 	.word	0x0000a300


	//   ....[1]....
        /*00b4*/ 	.word	0x0000a330


	//   ....[2]....
        /*00b8*/ 	.word	0x0000a350


	//   ....[3]....
        /*00bc*/ 	.word	0x0000a370


	//   ....[4]....
        /*00c0*/ 	.word	0x0000a390


	//   ....[5]....
        /*00c4*/ 	.word	0x0000a6c0


	//   ....[6]....
        /*00c8*/ 	.word	0x0000a6e0


	//   ....[7]....
        /*00cc*/ 	.word	0x0000a700


	//   ....[8]....
        /*00d0*/ 	.word	0x0000a720


	//   ....[9]....
        /*00d4*/ 	.word	0x0000a740


	//   ....[10]....
        /*00d8*/ 	.word	0x0000a850


	//   ....[11]....
        /*00dc*/ 	.word	0x0000a8a0


	//   ....[12]....
        /*00e0*/ 	.word	0x0000a8e0


	//   ....[13]....
        /*00e4*/ 	.word	0x0000a8f0


	//   ....[14]....
        /*00e8*/ 	.word	0x0000a990


	//   ....[15]....
        /*00ec*/ 	.word	0x0000a9d0


	//   ....[16]....
        /*00f0*/ 	.word	0x0000aa70


	//   ....[17]....
        /*00f4*/ 	.word	0x0000aaa0


	//   ....[18]....
        /*00f8*/ 	.word	0x0000b270


	//   ....[19]....
        /*00fc*/ 	.word	0x0000b2e0


	//   ....[20]....
        /*0100*/ 	.word	0x0000b340


	//   ....[21]....
        /*0104*/ 	.word	0x0000b3a0


	//   ....[22]....
        /*0108*/ 	.word	0x0000b400


	//   ....[23]....
        /*010c*/ 	.word	0x0000b770


	//   ....[24]....
        /*0110*/ 	.word	0x0000b7d0


	//   ....[25]....
        /*0114*/ 	.word	0x0000b830


	//   ....[26]....
        /*0118*/ 	.word	0x0000b890


	//   ....[27]....
        /*011c*/ 	.word	0x0000b8f0


	//----- nvinfo : EIATTR_EXIT_INSTR_OFFSETS
	.align		4
.L_2754:
        /*0120*/ 	.byte	0x04, 0x1c
        /*0122*/ 	.short	(.L_2756 - .L_2755)


	//   ....[0]....
.L_2755:
        /*0124*/ 	.word	0x00000660


	//   ....[1]....
        /*0128*/ 	.word	0x0000b220


	//----- nvinfo : EIATTR_MAX_THREADS
	.align		4
.L_2756:
        /*012c*/ 	.byte	0x04, 0x05
        /*012e*/ 	.short	(.L_2758 - .L_2757)
.L_2757:
        /*0130*/ 	.word	0x00000080
        /*0134*/ 	.word	0x00000001
        /*0138*/ 	.word	0x00000001


	//----- nvinfo : EIATTR_CRS_STACK_SIZE
	.align		4
.L_2758:
        /*013c*/ 	.byte	0x04, 0x1e
        /*013e*/ 	.short	(.L_2760 - .L_2759)
.L_2759:
        /*0140*/ 	.word	0x00000000
.L_2760:


//--------------------- .nv.info._ZN10layer_norm13ln_fwd_kernelINS_13Kernel_traitsIf6__halfS2_S2_fjLj3072ELj1ELj1ELj4ELj16ENS_18Kernel_traits_baseILj3072EfS2_S2_S2_fjLj128EEEEELb1ELb1ELb0ELb0EEEvNS_9FwdParamsE --------------------------
	.section	.nv.info._ZN10layer_norm13ln_fwd_kernelINS_13Kernel_traitsIf6__halfS2_S2_fjLj3072ELj1ELj1ELj4ELj16ENS_18Kernel_traits_baseILj3072EfS2_S2_S2_fjLj128EEEEELb1ELb1ELb0ELb0EEEvNS_9FwdParamsE,"",@"SHT_CUDA_INFO"
	.sectionflags	@""
	.align	4


	//----- nvinfo : EIATTR_CUDA_API_VERSION
	.align		4
        /*0000*/ 	.byte	0x04, 0x37
        /*0002*/ 	.short	(.L_2762 - .L_2761)
.L_2761:
        /*0004*/ 	.word	0x00000082


	//----- nvinfo : EIATTR_SW2861232_WAR
	.align		4
.L_2762:
        /*0008*/ 	.byte	0x01, 0x35
	.zero		2


	//----- nvinfo : EIATTR_PARAM_CBANK
	.align		4
        /*000c*/ 	.byte	0x04, 0x0a
        /*000e*/ 	.short	(.L_2764 - .L_2763)
	.align		4
.L_2763:
        /*0010*/ 	.word	index@(.nv.constant0._ZN10layer_norm13ln_fwd_kernelINS_13Kernel_traitsIf6__halfS2_S2_fjLj3072ELj1ELj1ELj4ELj16ENS_18Kernel_traits_baseILj3072EfS2_S2_S2_fjLj128EEEEELb1ELb1ELb0ELb0EEEvNS_9FwdParamsE)
        /*0014*/ 	.short	0x0160
        /*0016*/ 	.short	0x00e8


	//----- nvinfo : EIATTR_CBANK_PARAM_SIZE
	.align		4
.L_2764:
        /*0018*/ 	.byte	0x03, 0x19
        /*001a*/ 	.short	0x00e8


	//----- nvinfo : EIATTR_KPARAM_INFO
	.align		4
        /*001c*/ 	.byte	0x04, 0x17
        /*001e*/ 	.short	(.L_2766 - .L_2765)
.L_2765:
        /*0020*/ 	.word	0x00000000
        /*0024*/ 	.short	0x0000
        /*0026*/ 	.short	0x0000
        /*0028*/ 	.byte	0x00, 0xf0, 0xa1, 0x03


	//----- nvinfo : EIATTR_MAXREG_COUNT
	.align		4
.L_2766:
        /*002c*/ 	.byte	0x03, 0x1b
        /*002e*/ 	.short	0x00ff


	//----- nvinfo : EIATTR_NUM_BARRIERS
	.align		4
        /*0030*/ 	.byte	0x02, 0x4c
        /*0032*/ 	.byte	0x01
	.zero		1


	//----- nvinfo : EIATTR_MERCURY_ISA_VERSION
	.align		4
        /*0034*/ 	.byte	0x03, 0x5f
        /*0036*/ 	.short	0x0000


	//----- nvinfo : EIATTR_COOP_GROUP_MASK_REGIDS
	.align		4
        /*0038*/ 	.byte	0x04, 0x29
        /*003a*/ 	.short	(.L_2768 - .L_2767)


	//   ....[0]....
.L_2767:
        /*003c*/ 	.word	0xffffffff


	//   ....[1]....
        /*0040*/ 	.word	0xffffffff


	//   ....[2]....
        /*0044*/ 	.word	0xffffffff


	//   ....[3]....
        /*0048*/ 	.word	0xffffffff


	//   ....[4]....
        /*004c*/ 	.word	0xffffffff


	//   ....[5]....
        /*0050*/ 	.word	0xffffffff


	//   ....[6]....
        /*0054*/ 	.word	0xffffffff


	//   ....[7]....
        /*0058*/ 	.word	0xffffffff


	//   ....[8]....
        /*005c*/ 	.word	0xffffffff


	//   ....[9]....
        /*0060*/ 	.word	0xffffffff


	//   ....[10]....
        /*0064*/ 	.word	0xffffffff


	//   ....[11]....
        /*0068*/ 	.word	0xffffffff


	//   ....[12]....
        /*006c*/ 	.word	0xffffffff


	//   ....[13]....
        /*0070*/ 	.word	0xffffffff


	//   ....[14]....
        /*0074*/ 	.word	0xffffffff


	//   ....[15]....
        /*0078*/ 	.word	0xffffffff


	//   ....[16]....
        /*007c*/ 	.word	0xffffffff


	//   ....[17]....
        /*0080*/ 	.word	0xffffffff


	//   ....[18]....
        /*0084*/ 	.word	0xffffffff


	//   ....[19]....
        /*0088*/ 	.word	0xffffffff


	//   ....[20]....
        /*008c*/ 	.word	0xffffffff


	//   ....[21]....
        /*0090*/ 	.word	0xffffffff


	//   ....[22]....
        /*0094*/ 	.word	0xffffffff


	//   ....[23]....
        /*0098*/ 	.word	0xffffffff


	//   ....[24]....
        /*009c*/ 	.word	0xffffffff


	//   ....[25]....
        /*00a0*/ 	.word	0xffffffff


	//   ....[26]....
        /*00a4*/ 	.word	0xffffffff


	//   ....[27]....
        /*00a8*/ 	.word	0xffffffff


	//----- nvinfo : EIATTR_COOP_GROUP_INSTR_OFFSETS
	.align		4
.L_2768:
        /*00ac*/ 	.byte	0x04, 0x28
        /*00ae*/ 	.short	(.L_2770 - .L_2769)


	//   ....[0]....
.L_2769:
        /*00b0*/ 	.word	0x00009800


	//   ....[1]....
        /*00b4*/ 	.word	0x00009830


	//   ....[2]....
        /*00b8*/ 	.word	0x00009860


	//   ....[3]....
        /*00bc*/ 	.word	0x00009880


	//   ....[4]....
        /*00c0*/ 	.word	0x000098a0


	//   ....[5]....
        /*00c4*/ 	.word	0x00009be0


	//   ....[6]....
        /*00c8*/ 	.word	0x00009c00


	//   ....[7]....
        /*00cc*/ 	.word	0x00009c20


	//   ....[8]....
        /*00d0*/ 	.word	0x00009c40


	//   ....[9]....
        /*00d4*/ 	.word	0x00009c60


	//   ....[10]....
        /*00d8*/ 	.word	0x00009db0


	//   ....[11]....
        /*00dc*/ 	.word	0x00009de0


	//   ....[12]....
        /*00e0*/ 	.word	0x00009e60


	//   ....[13]....
        /*00e4*/ 	.word	0x00009e70


	//   ....[14]....
        /*00e8*/ 	.word	0x00009ee0


	//   ....[15]....
        /*00ec*/ 	.word	0x00009f50


	//   ....[16]....
        /*00f0*/ 	.word	0x00009fa0


	//   ....[17]....
        /*00f4*/ 	.word	0x00009fd0


	//   ....[18]....
        /*00f8*/ 	.word	0x0000a7f0


	//   ....[19]....
        /*00fc*/ 	.word	0x0000a850


	//   ....[20]....
        /*0100*/ 	.word	0x0000a8b0


	//   ....[21]....
        /*0104*/ 	.word	0x0000a910


	//   ....[22]....
        /*0108*/ 	.word	0x0000a970


	//   ....[23]....
        /*010c*/ 	.word	0x0000ad00


	//   ....[24]....
        /*0110*/ 	.word	0x0000ad60


	//   ....[25]....
        /*0114*/ 	.word	0x0000adc0


	//   ....[26]....
        /*0118*/ 	.word	0x0000ae20


	//   ....[27]....
        /*011c*/ 	.word	0x0000ae90


	//----- nvinfo : EIATTR_EXIT_INSTR_OFFSETS
	.align		4
.L_2770:
        /*0120*/ 	.byte	0x04, 0x1c
        /*0122*/ 	.short	(.L_2772 - .L_2771)


	//   ....[0]....
.L_2771:
        /*0124*/ 	.word	0x00000990


	//   ....[1]....
        /*0128*/ 	.word	0x0000a790


	//----- nvinfo : EIATTR_MAX_THREADS
	.align		4
.L_2772:
        /*012c*/ 	.byte	0x04, 0x05
        /*012e*/ 	.short	(.L_2774 - .L_2773)
.L_2773:
        /*0130*/ 	.word	0x00000080
        /*0134*/ 	.word	0x00000001
        /*0138*/ 	.word	0x00000001


	//----- nvinfo : EIATTR_CRS_STACK_SIZE
	.align		4
.L_2774:
        /*013c*/ 	.byte	0x04, 0x1e
        /*013e*/ 	.short	(.L_2776 - .L_2775)
.L_2775:
        /*0140*/ 	.word	0x00000000
.L_2776:


//--------------------- .nv.info._ZN10layer_norm13ln_fwd_kernelINS_13Kernel_traitsIf6__halfS2_S2_fjLj3072ELj1ELj1ELj4ELj16ENS_18Kernel_traits_baseILj3072EfS2_S2_S2_fjLj128EEEEELb1ELb1ELb0ELb1EEEvNS_9FwdParamsE --------------------------
	.section	.nv.info._ZN10layer_norm13ln_fwd_kernelINS_13Kernel_traitsIf6__halfS2_S2_fjLj3072ELj1ELj1ELj4ELj16ENS_18Kernel_traits_baseILj3072EfS2_S2_S2_fjLj128EEEEELb1ELb1ELb0ELb1EEEvNS_9FwdParamsE,"",@"SHT_CUDA_INFO"
	.sectionflags	@""
	.align	4


	//----- nvinfo : EIATTR_CUDA_API_VERSION
	.align		4
        /*0000*/ 	.byte	0x04, 0x37
        /*0002*/ 	.short	(.L_2778 - .L_2777)
.L_2777:
        /*0004*/ 	.word	0x00000082


	//----- nvinfo : EIATTR_SW2861232_WAR
	.align		4
.L_2778:
        /*0008*/ 	.byte	0x01, 0x35
	.zero		2


	//----- nvinfo : EIATTR_PARAM_CBANK
	.align		4
        /*000c*/ 	.byte	0x04, 0x0a
        /*000e*/ 	.short	(.L_2780 - .L_2779)
	.align		4
.L_2779:
        /*0010*/ 	.word	index@(.nv.constant0._ZN10layer_norm13ln_fwd_kernelINS_13Kernel_traitsIf6__halfS2_S2_fjLj3072ELj1ELj1ELj4ELj16ENS_18Kernel_traits_baseILj3072EfS2_S2_S2_fjLj128EEEEELb1ELb1ELb0ELb1EEEvNS_9FwdParamsE)
        /*0014*/ 	.short	0x0160
        /*0016*/ 	.short	0x00e8


	//----- nvinfo : EIATTR_CBANK_PARAM_SIZE
	.align		4
.L_2780:
        /*0018*/ 	.byte	0x03, 0x19
        /*001a*/ 	.short	0x00e8


	//----- nvinfo : EIATTR_KPARAM_INFO
	.align		4
        /*001c*/ 	.byte	0x04, 0x17
        /*001e*/ 	.short	(.L_2782 - .L_2781)
.L_2781:
        /*0020*/ 	.word	0x00000000
        /*0024*/ 	.short	0x0000
        /*0026*/ 	.short	0x0000
        /*0028*/ 	.byte	0x00, 0xf0, 0xa1, 0x03


	//----- nvinfo : EIATTR_MAXREG_COUNT
	.align		4
.L_2782:
        /*002c*/ 	.byte	0x03, 0x1b
        /*002e*/ 	.short	0x00ff


	//----- nvinfo : EIATTR_NUM_BARRIERS
	.align		4
        /*0030*/ 	.byte	0x02, 0x4c
        /*0032*/ 	.byte	0x01
	.zero		1


	//----- nvinfo : EIATTR_MERCURY_ISA_VERSION
	.align		4
        /*0034*/ 	.byte	0x03, 0x5f
        /*0036*/ 	.short	0x0000


	//----- nvinfo : EIATTR_COOP_GROUP_MASK_REGIDS
	.align		4
        /*0038*/ 	.byte	0x04, 0x29
        /*003a*/ 	.short	(.L_2784 - .L_2783)


	//   ....[0]....
.L_2783:
        /*003c*/ 	.word	0xffffffff


	//   ....[1]....
        /*0040*/ 	.word	0xffffffff


	//   ....[2]....
        /*0044*/ 	.word	0xffffffff


	//   ....[3]....
        /*0048*/ 	.word	0xffffffff


	//   ....[4]....
        /*004c*/ 	.word	0xffffffff


	//   ....[5]....
        /*0050*/ 	.word	0xffffffff


	//   ....[6]....
        /*0054*/ 	.word	0xffffffff


	//   ....[7]....
        /*0058*/ 	.word	0xffffffff


	//   ....[8]....
        /*005c*/ 	.word	0xffffffff


	//   ....[9]....
        /*0060*/ 	.word	0xffffffff


	//   ....[10]....
        /*0064*/ 	.word	0xffffffff


	//   ....[11]....
        /*0068*/ 	.word	0xffffffff


	//   ....[12]....
        /*006c*/ 	.word	0xffffffff


	//   ....[13]....
        /*0070*/ 	.word	0xffffffff


	//   ....[14]....
        /*0074*/ 	.word	0xffffffff


	//   ....[15]....
        /*0078*/ 	.word	0xffffffff


	//   ....[16]....
        /*007c*/ 	.word	0xffffffff


	//   ....[17]....
        /*0080*/ 	.word	0xffffffff


	//   ....[18]....
        /*0084*/ 	.word	0xffffffff


	//   ....[19]....
        /*0088*/ 	.word	0xffffffff


	//   ....[20]....
        /*008c*/ 	.word	0xffffffff


	//   ....[21]....
        /*0090*/ 	.word	0xffffffff


	//   ....[22]....
        /*0094*/ 	.word	0xffffffff


	//   ....[23]....
        /*0098*/ 	.word	0xffffffff


	//   ....[24]....
        /*009c*/ 	.word	0xffffffff


	//   ....[25]....
        /*00a0*/ 	.word	0xffffffff


	//   ....[26]....
        /*00a4*/ 	.word	0xffffffff


	//   ....[27]....
        /*00a8*/ 	.word	0xffffffff


	//----- nvinfo : EIATTR_COOP_GROUP_INSTR_OFFSETS
	.align		4
.L_2784:
        /*00ac*/ 	.byte	0x04, 0x28
        /*00ae*/ 	.short	(.L_2786 - .L_2785)


	//   ....[0]....
.L_2785:
        /*00b0*/ 	.word	0x000092b0


	//   ....[1]....
        /*00b4*/ 	.word	0x000092e0


	//   ....[2]....
        /*00b8*/ 	.word	0x00009300


	//   ....[3]....
        /*00bc*/ 	.word	0x00009320


	//   ....[4]....
        /*00c0*/ 	.word	0x00009340


	//   ....[5]....
        /*00c4*/ 	.word	0x00009670


	//   ....[6]....
        /*00c8*/ 	.word	0x00009690


	//   ....[7]....
        /*00cc*/ 	.word	0x000096b0


	//   ....[8]....
        /*00d0*/ 	.word	0x000096d0


	//   ....[9]....
        /*00d4*/ 	.word	0x000096f0


	//   ....[10]....
        /*00d8*/ 	.word	0x00009820


	//   ....[11]....
        /*00dc*/ 	.word	0x00009870


	//   ....[12]....
        /*00e0*/ 	.word	0x000098d0


	//   ....[13]....
        /*00e4*/ 	.word	0x00009900


	//   ....[14]....
        /*00e8*/ 	.word	0x00009970


	//   ....[15]....
        /*00ec*/ 	.word	0x00009990


	//   ....[16]....
        /*00f0*/ 	.word	0x00009a30


	//   ....[17]....
        /*00f4*/ 	.word	0x00009a70


	//   ....[18]....
        /*00f8*/ 	.word	0x0000a1d0


	//   ....[19]....
        /*00fc*/ 	.word	0x0000a230


	//   ....[20]....
        /*0100*/ 	.word	0x0000a290


	//   ....[21]....
        /*0104*/ 	.word	0x0000a2f0


	//   ....[22]....
        /*0108*/ 	.word	0x0000a350


	//   ....[23]....
        /*010c*/ 	.word	0x0000a6c0


	//   ....[24]....
        /*0110*/ 	.word	0x0000a720


	//   ....[25]....
        /*0114*/ 	.word	0x0000a780


	//   ....[26]....
        /*0118*/ 	.word	0x0000a7e0


	//   ....[27]....
        /*011c*/ 	.word	0x0000a840


	//----- nvinfo : EIATTR_EXIT_INSTR_OFFSETS
	.align		4
.L_2786:
        /*0120*/ 	.byte	0x04, 0x1c
        /*0122*/ 	.short	(.L_2788 - .L_2787)


	//   ....[0]....
.L_2787:
        /*0124*/ 	.word	0x00000690


	//   ....[1]....
        /*0128*/ 	.word	0x0000a170


	//----- nvinfo : EIATTR_MAX_THREADS
	.align		4
.L_2788:
        /*012c*/ 	.byte	0x04, 0x05
        /*012e*/ 	.short	(.L_2790 - .L_2789)
.L_2789:
        /*0130*/ 	.word	0x00000080
        /*0134*/ 	.word	0x00000001
        /*0138*/ 	.word	0x00000001


	//----- nvinfo : EIATTR_CRS_STACK_SIZE
	.align		4
.L_2790:
        /*013c*/ 	.byte	0x04, 0x1e
        /*013e*/ 	.short	(.L_2792 - .L_2791)
.L_2791:
        /*0140*/ 	.word	0x00000000
.L_2792:


//--------------------- .nv.info._ZN10layer_norm13ln_fwd_kernelINS_13Kernel_traitsIf6__halfS2_S2_fjLj3072ELj1ELj1ELj4ELj16ENS_18Kernel_traits_baseILj3072EfS2_S2_S2_fjLj128EEEEELb1ELb1ELb1ELb0EEEvNS_9FwdParamsE --------------------------
	.section	.nv.info._ZN10layer_norm13ln_fwd_kernelINS_13Kernel_traitsIf6__halfS2_S2_fjLj3072ELj1ELj1ELj4ELj16ENS_18Kernel_traits_baseILj3072EfS2_S2_S2_fjLj128EEEEELb1ELb1ELb1ELb0EEEvNS_9FwdParamsE,"",@"SHT_CUDA_INFO"
	.sectionflags	@""
	.align	4


	//----- nvinfo : EIATTR_CUDA_API_VERSION
	.align		4
        /*0000*/ 	.byte	0x04, 0x37
        /*0002*/ 	.short	(.L_2794 - .L_2793)
.L_2793:
        /*0004*/ 	.word	0x00000082


	//----- nvinfo : EIATTR_SW2861232_WAR
	.align		4
.L_2794:
        /*0008*/ 	.byte	0x01, 0x35
	.zero		2


	//----- nvinfo : EIATTR_PARAM_CBANK
	.align		4
        /*000c*/ 	.byte	0x04, 0x0a
        /*000e*/ 	.short	(.L_2796 - .L_2795)
	.align		4
.L_2795:
        /*0010*/ 	.word	index@(.nv.constant0._ZN10layer_norm13ln_fwd_kernelINS_13Kernel_traitsIf6__halfS2_S2_fjLj3072ELj1ELj1ELj4ELj16ENS_18Kernel_traits_baseILj3072EfS2_S2_S2_fjLj128EEEEELb1ELb1ELb1ELb0EEEvNS_9FwdParamsE)
        /*0014*/ 	.short	0x0160
        /*0016*/ 	.short	0x00e8


	//----- nvinfo : EIATTR_CBANK_PARAM_SIZE
	.align		4
.L_2796:
        /*0018*/ 	.byte	0x03, 0x19
        /*001a*/ 	.short	0x00e8


	//----- nvinfo : EIATTR_KPARAM_INFO
	.align		4
        /*001c*/ 	.byte	0x04, 0x17
        /*001e*/ 	.short	(.L_2798 - .L_2797)
.L_2797:
        /*0020*/ 	.word	0x00000000
        /*0024*/ 	.short	0x0000
        /*0026*/ 	.short	0x0000
        /*0028*/ 	.byte	0x00, 0xf0, 0xa1, 0x03


	//----- nvinfo : EIATTR_MAXREG_COUNT
	.align		4
.L_2798:
        /*002c*/ 	.byte	0x03, 0x1b
        /*002e*/ 	.short	0x00ff


	//----- nvinfo : EIATTR_NUM_BARRIERS
	.align		4
        /*0030*/ 	.byte	0x02, 0x4c
        /*0032*/ 	.byte	0x01
	.zero		1


	//----- nvinfo : EIATTR_MERCURY_ISA_VERSION
	.align		4
        /*0034*/ 	.byte	0x03, 0x5f
        /*0036*/ 	.short	0x0000


	//----- nvinfo : EIATTR_COOP_GROUP_MASK_REGIDS
	.align		4
        /*0038*/ 	.byte	0x04, 0x29
        /*003a*/ 	.short	(.L_2800 - .L_2799)


	//   ....[0]....
.L_2799:
        /*003c*/ 	.word	0xffffffff


	//   ....[1]....
        /*0040*/ 	.word	0xffffffff


	//   ....[2]....
        /*0044*/ 	.word	0xffffffff


	//   ....[3]....
        /*0048*/ 	.word	0xffffffff


	//   ....[4]....
        /*004c*/ 	.word	0xffffffff


	//   ....[5]....
        /*0050*/ 	.word	0xffffffff


	//   ....[6]....
        /*0054*/ 	.word	0xffffffff


	//   ....[7]....
        /*0058*/ 	.word	0xffffffff


	//   ....[8]....
        /*005c*/ 	.word	0xffffffff


	//   ....[9]....
        /*0060*/ 	.word	0xffffffff


	//   ....[10]....
        /*0064*/ 	.word	0xffffffff


	//   ....[11]....
        /*0068*/ 	.word	0xffffffff


	//   ....[12]....
        /*006c*/ 	.word	0xffffffff


	//   ....[13]....
        /*0070*/ 	.word	0xffffffff


	//   ....[14]....
        /*0074*/ 	.word	0xffffffff


	//   ....[15]....
        /*0078*/ 	.word	0xffffffff


	//   ....[16]....
        /*007c*/ 	.word	0xffffffff


	//   ....[17]....
        /*0080*/ 	.word	0xffffffff


	//   ....[18]....
        /*0084*/ 	.word	0xffffffff


	//   ....[19]....
        /*0088*/ 	.word	0xffffffff


	//   ....[20]....
        /*008c*/ 	.word	0xffffffff


	//   ....[21]....
        /*0090*/ 	.word	0xffffffff


	//   ....[22]....
        /*0094*/ 	.word	0xffffffff


	//   ....[23]....
        /*0098*/ 	.word	0xffffffff


	//   ....[24]....
        /*009c*/ 	.word	0xffffffff


	//   ....[25]....
        /*00a0*/ 	.word	0xffffffff


	//   ....[26]....
        /*00a4*/ 	.word	0xffffffff


	//   ....[27]....
        /*00a8*/ 	.word	0xffffffff


	//----- nvinfo : EIATTR_COOP_GROUP_INSTR_OFFSETS
	.align		4
.L_2800:
        /*00ac*/ 	.byte	0x04, 0x28
        /*00ae*/ 	.short	(.L_2802 - .L_2801)


	//   ....[0]....
.L_2801:
        /*00b0*/ 	.word	0x0000a860


	//   ....[1]....
        /*00b4*/ 	.word	0x0000a890


	//   ....[2]....
        /*00b8*/ 	.word	0x0000a8b0


	//   ....[3]....
        /*00bc*/ 	.word	0x0000a8d0


	//   ....[4]....
        /*00c0*/ 	.word	0x0000a8f0


	//   ....[5]....
        /*00c4*/ 	.word	0x0000ac30


	//   ....[6]....
        /*00c8*/ 	.word	0x0000ac50


	//   ....[7]....
        /*00cc*/ 	.word	0x0000ac70


	//   ....[8]....
        /*00d0*/ 	.word	0x0000ac90


	//   ....[9]....
        /*00d4*/ 	.word	0x0000acb0


	//   ....[10]....
        /*00d8*/ 	.word	0x0000add0


	//   ....[11]....
        /*00dc*/ 	.word	0x0000ae20


	//   ....[12]....
        /*00e0*/ 	.word	0x0000ae50


	//   ....[13]....
        /*00e4*/ 	.word	0x0000ae60


	//   ....[14]....
        /*00e8*/ 	.word	0x0000aef0


	//   ....[15]....
        /*00ec*/ 	.word	0x0000af40


	//   ....[16]....
        /*00f0*/ 	.word	0x0000b000


	//   ....[17]....
        /*00f4*/ 	.word	0x0000b010


	//   ....[18]....
        /*00f8*/ 	.word	0x0000b8a0


	//   ....[19]....
        /*00fc*/ 	.word	0x0000b910


	//   ....[20]....
        /*0100*/ 	.word	0x0000b970


	//   ....[21]....
        /*0104*/ 	.word	0x0000b9d0


	//   ....[22]....
        /*0108*/ 	.word	0x0000ba30


	//   ....[23]....
        /*010c*/ 	.word	0x0000bdb0


	//   ....[24]....
        /*0110*/ 	.word	0x0000be10


	//   ....[25]....
        /*0114*/ 	.word	0x0000be70


	//   ....[26]....
        /*0118*/ 	.word	0x0000bed0


	//   ....[27]....
        /*011c*/ 	.word	0x0000bf40


	//----- nvinfo : EIATTR_EXIT_INSTR_OFFSETS
	.align		4
.L_2802:
        /*0120*/ 	.byte	0x04, 0x1c
        /*0122*/ 	.short	(.L_2804 - .L_2803)


	//   ....[0]....
.L_2803:
        /*0124*/ 	.word	0x00000970


	//   ....[1]....
        /*0128*/ 	.word	0x0000b840


	//----- nvinfo : EIATTR_MAX_THREADS
	.align		4
.L_2804:
        /*012c*/ 	.byte	0x04, 0x05
        /*012e*/ 	.short	(.L_2806 - .L_2805)
.L_2805:
        /*0130*/ 	.word	0x00000080
        /*0134*/ 	.word	0x00000001
        /*0138*/ 	.word	0x00000001


	//----- nvinfo : EIATTR_CRS_STACK_SIZE
	.align		4
.L_2806:
        /*013c*/ 	.byte	0x04, 0x1e
        /*013e*/ 	.short	(.L_2808 - .L_2807)
.L_2807:
        /*0140*/ 	.word	0x00000000
.L_2808:


//--------------------- .nv.info._ZN10layer_norm13ln_fwd_kernelINS_13Kernel_traitsIf6__halfS2_S2_fjLj3072ELj1ELj1ELj4ELj16ENS_18Kernel_traits_baseILj3072EfS2_S2_S2_fjLj128EEEEELb1ELb1ELb1ELb1EEEvNS_9FwdParamsE --------------------------
	.section	.nv.info._ZN10layer_norm13ln_fwd_kernelINS_13Kernel_traitsIf6__halfS2_S2_fjLj3072ELj1ELj1ELj4ELj16ENS_18Kernel_traits_baseILj3072EfS2_S2_S2_fjLj128EEEEELb1ELb1ELb1ELb1EEEvNS_9FwdParamsE,"",@"SHT_CUDA_INFO"
	.sectionflags	@""
	.align	4


	//----- nvinfo : EIATTR_CUDA_API_VERSION
	.align		4
        /*0000*/ 	.byte	0x04, 0x37
        /*0002*/ 	.short	(.L_2810 - .L_2809)
.L_2809:
        /*0004*/ 	.word	0x00000082


	//----- nvinfo : EIATTR_SW2861232_WAR
	.align		4
.L_2810:
        /*0008*/ 	.byte	0x01, 0x35
	.zero		2


	//----- nvinfo : EIATTR_PARAM_CBANK
	.align		4
        /*000c*/ 	.byte	0x04, 0x0a
        /*000e*/ 	.short	(.L_2812 - .L_2811)
	.align		4
.L_2811:
        /*0010*/ 	.word	index@(.nv.constant0._ZN10layer_norm13ln_fwd_kernelINS_13Kernel_traitsIf6__halfS2_S2_fjLj3072ELj1ELj1ELj4ELj16ENS_18Kernel_traits_baseILj3072EfS2_S2_S2_fjLj128EEEEELb1ELb1ELb1ELb1EEEvNS_9FwdParamsE)
        /*0014*/ 	.short	0x0160
        /*0016*/ 	.short	0x00e8


	//----- nvinfo : EIATTR_CBANK_PARAM_SIZE
	.align		4
.L_2812:
        /*0018*/ 	.byte	0x03, 0x19
        /*001a*/ 	.short	0x00e8


	//----- nvinfo : EIATTR_KPARAM_INFO
	.align		4
        /*001c*/ 	.byte	0x04, 0x17
        /*001e*/ 	.short	(.L_2814 - .L_2813)
.L_2813:
        /*0020*/ 	.word	0x00000000
        /*0024*/ 	.short	0x0000
        /*0026*/ 	.short	0x0000
        /*0028*/ 	.byte	0x00, 0xf0, 0xa1, 0x03


	//----- nvinfo : EIATTR_MAXREG_COUNT
	.align		4
.L_2814:
        /*002c*/ 	.byte	0x03, 0x1b
        /*002e*/ 	.short	0x00ff


	//----- nvinfo : EIATTR_NUM_BARRIERS
	.align		4
        /*0030*/ 	.byte	0x02, 0x4c
        /*0032*/ 	.byte	0x01
	.zero		1


	//----- nvinfo : EIATTR_MERCURY_ISA_VERSION
	.align		4
        /*0034*/ 	.byte	0x03, 0x5f
        /*0036*/ 	.short	0x0000


	//----- nvinfo : EIATTR_COOP_GROUP_MASK_REGIDS
	.align		4
        /*0038*/ 	.byte	0x04, 0x29
        /*003a*/ 	.short	(.L_2816 - .L_2815)


	//   ....[0]....
.L_2815:
        /*003c*/ 	.word	0xffffffff


	//   ....[1]....
        /*0040*/ 	.word	0xffffffff


	//   ....[2]....
        /*0044*/ 	.word	0xffffffff


	//   ....[3]....
        /*0048*/ 	.word	0xffffffff


	//   ....[4]....
        /*004c*/ 	.word	0xffffffff


	//   ....[5]....
        /*0050*/ 	.word	0xffffffff


	//   ....[6]....
        /*0054*/ 	.word	0xffffffff


	//   ....[7]....
        /*0058*/ 	.word	0xffffffff


	//   ....[8]....
        /*005c*/ 	.word	0xffffffff


	//   ....[9]....
        /*0060*/ 	.word	0xffffffff


	//   ....[10]....
        /*0064*/ 	.word	0xffffffff


	//   ....[11]....
        /*0068*/ 	.word	0xffffffff


	//   ....[12]....
        /*006c*/ 	.word	0xffffffff


	//   ....[13]....
        /*0070*/ 	.word	0xffffffff


	//   ....[14]....
        /*0074*/ 	.word	0xffffffff


	//   ....[15]....
        /*0078*/ 	.word	0xffffffff


	//   ....[16]....
        /*007c*/ 	.word	0xffffffff


	//   ....[17]....
        /*0080*/ 	.word	0xffffffff


	//   ....[18]....
        /*0084*/ 	.word	0xffffffff


	//   ....[19]....
        /*0088*/ 	.word	0xffffffff


	//   ....[20]....
        /*008c*/ 	.word	0xffffffff


	//   ....[21]....
        /*0090*/ 	.word	0xffffffff


	//   ....[22]....
        /*0094*/ 	.word	0xffffffff


	//   ....[23]....
        /*0098*/ 	.word	0xffffffff


	//   ....[24]....
        /*009c*/ 	.word	0xffffffff


	//   ....[25]....
        /*00a0*/ 	.word	0xffffffff


	//   ....[26]....
        /*00a4*/ 	.word	0xffffffff


	//   ....[27]....
        /*00a8*/ 	.word	0xffffffff


	//----- nvinfo : EIATTR_COOP_GROUP_INSTR_OFFSETS
	.align		4
.L_2816:
        /*00ac*/ 	.byte	0x04, 0x28
        /*00ae*/ 	.short	(.L_2818 - .L_2817)


	//   ....[0]....
.L_2817:
        /*00b0*/ 	.word	0x0000a530


	//   ....[1]....
        /*00b4*/ 	.word	0x0000a560


	//   ....[2]....
        /*00b8*/ 	.word	0x0000a580


	//   ....[3]....
        /*00bc*/ 	.word	0x0000a5a0


	//   ....[4]....
        /*00c0*/ 	.word	0x0000a5c0


	//   ....[5]....
        /*00c4*/ 	.word	0x0000a8f0


	//   ....[6]....
        /*00c8*/ 	.word	0x0000a910


	//   ....[7]....
        /*00cc*/ 	.word	0x0000a930


	//   ....[8]....
        /*00d0*/ 	.word	0x0000a950


	//   ....[9]....
        /*00d4*/ 	.word	0x0000a970


	//   ....[10]....
        /*00d8*/ 	.word	0x0000aa90


	//   ....[11]....
        /*00dc*/ 	.word	0x0000aad0


	//   ....[12]....
        /*00e0*/ 	.word	0x0000ab00


	//   ....[13]....
        /*00e4*/ 	.word	0x0000ab10


	//   ....[14]....
        /*00e8*/ 	.word	0x0000aba0


	//   ....[15]....
        /*00ec*/ 	.word	0x0000abf0


	//   ....[16]....
        /*00f0*/ 	.word	0x0000ace0


	//   ....[17]....
        /*00f4*/ 	.word	0x0000acf0


	//   ....[18]....
        /*00f8*/ 	.word	0x0000b4c0


	//   ....[19]....
        /*00fc*/ 	.word	0x0000b530


	//   ....[20]....
        /*0100*/ 	.word	0x0000b590


	//   ....[21]....
        /*0104*/ 	.word	0x0000b5f0


	//   ....[22]....
        /*0108*/ 	.word	0x0000b650


	//   ....[23]....
        /*010c*/ 	.word	0x0000b9c0


	//   ....[24]....
        /*0110*/ 	.word	0x0000ba20


	//   ....[25]....
        /*0114*/ 	.word	0x0000ba80


	//   ....[26]....
        /*0118*/ 	.word	0x0000bae0


	//   ....[27]....
        /*011c*/ 	.word	0x0000bb40


	//----- nvinfo : EIATTR_EXIT_INSTR_OFFSETS
	.align		4
.L_2818:
        /*0120*/ 	.byte	0x04, 0x1c
        /*0122*/ 	.short	(.L_2820 - .L_2819)


	//   ....[0]....
.L_2819:
        /*0124*/ 	.word	0x00000690


	//   ....[1]....
        /*0128*/ 	.word	0x0000b470


	//----- nvinfo : EIATTR_MAX_THREADS
	.align		4
.L_2820:
        /*012c*/ 	.byte	0x04, 0x05
        /*012e*/ 	.short	(.L_2822 - .L_2821)
.L_2821:
        /*0130*/ 	.word	0x00000080
        /*0134*/ 	.word	0x00000001
        /*0138*/ 	.word	0x00000001


	//----- nvinfo : EIATTR_CRS_STACK_SIZE
	.align		4
.L_2822:
        /*013c*/ 	.byte	0x04, 0x1e
        /*013e*/ 	.short	(.L_2824 - .L_2823)
.L_2823:
        /*0140*/ 	.word	0x00000000
.L_2824:


//--------------------- .nv.info._ZN10layer_norm13ln_fwd_kernelINS_13Kernel_traitsI6__halfS2_fS2_fjLj3072ELj1ELj1ELj4ELj16ENS_18Kernel_traits_baseILj3072ES2_S2_fS2_fjLj128EEEEELb0ELb0ELb0ELb0EEEvNS_9FwdParamsE --------------------------
	.section	.nv.info._ZN10layer_norm13ln_fwd_kernelINS_13Kernel_traitsI6__halfS2_fS2_fjLj3072ELj1ELj1ELj4ELj16ENS_18Kernel_traits_baseILj3072ES2_S2_fS2_fjLj128EEEEELb0ELb0ELb0ELb0EEEvNS_9FwdParamsE,"",@"SHT_CUDA_INFO"
	.sectionflags	@""
	.align	4


	//----- nvinfo : EIATTR_CUDA_API_VERSION
	.align		4
        /*0000*/ 	.byte	0x04, 0x37
        /*0002*/ 	.short	(.L_2826 - .L_2825)
.L_2825:
        /*0004*/ 	.word	0x00000082


	//----- nvinfo : EIATTR_SW2861232_WAR
	.align		4
.L_2826:
        /*0008*/ 	.byte	0x01, 0x35
	.zero		2


	//----- nvinfo : EIATTR_PARAM_CBANK
	.align		4
        /*000c*/ 	.byte	0x04, 0x0a
        /*000e*/ 	.short	(.L_2828 - .L_2827)
	.align		4
.L_2827:
        /*0010*/ 	.word	index@(.nv.constant0._ZN10layer_norm13ln_fwd_kernelINS_13Kernel_traitsI6__halfS2_fS2_fjLj3072ELj1ELj1ELj4ELj16ENS_18Kernel_traits_baseILj3072ES2_S2_fS2_fjLj128EEEEELb0ELb0ELb0ELb0EEEvNS_9FwdParamsE)
        /*0014*/ 	.short	0x0160
        /*0016*/ 	.short	0x00e8


	//----- nvinfo : EIATTR_CBANK_PARAM_SIZE
	.align		4
.L_2828:
        /*0018*/ 	.byte	0x03, 0x19
        /*001a*/ 	.short	0x00e8


	//----- nvinfo : EIATTR_KPARAM_INFO
	.align		4
        /*001c*/ 	.byte	0x04, 0x17
        /*001e*/ 	.short	(.L_2830 - .L_2829)
.L_2829:
        /*0020*/ 	.word	0x00000000
        /*0024*/ 	.short	0x0000
        /*0026*/ 	.short	0x0000
        /*0028*/ 	.byte	0x00, 0xf0, 0xa1, 0x03


	//----- nvinfo : EIATTR_MAXREG_COUNT
	.align		4
.L_2830:
        /*002c*/ 	.byte	0x03, 0x1b
        /*002e*/ 	.short	0x00ff


	//----- nvinfo : EIATTR_NUM_BARRIERS
	.align		4
        /*0030*/ 	.byte	0x02, 0x4c
        /*0032*/ 	.byte	0x01
	.zero		1


	//----- nvinfo : EIATTR_MERCURY_ISA_VERSION
	.align		4
        /*0034*/ 	.byte	0x03, 0x5f
        /*0036*/ 	.short	0x0000


	//----- nvinfo : EIATTR_COOP_GROUP_MASK_REGIDS
	.align		4
        /*0038*/ 	.byte	0x04, 0x29
        /*003a*/ 	.short	(.L_2832 - .L_2831)


	//   ....[0]....
.L_2831:
        /*003c*/ 	.word	0xffffffff


	//   ....[1]....
        /*0040*/ 	.word	0xffffffff


	//   ....[2]....
        /*0044*/ 	.word	0xffffffff


	//   ....[3]....
        /*0048*/ 	.word	0xffffffff


	//   ....[4]....
        /*004c*/ 	.word	0xffffffff


	//   ....[5]....
        /*0050*/ 	.word	0xffffffff


	//   ....[6]....
        /*0054*/ 	.word	0xffffffff


	//   ....[7]....
        /*0058*/ 	.word	0xffffffff


	//   ....[8]....
        /*005c*/ 	.word	0xffffffff


	//   ....[9]....
        /*0060*/ 	.word	0xffffffff


	//   ....[10]....
        /*0064*/ 	.word	0xffffffff


	//   ....[11]....
        /*0068*/ 	.word	0xffffffff


	//   ....[12]....
        /*006c*/ 	.word	0xffffffff


	//   ....[13]....
        /*0070*/ 	.word	0xffffffff


	//   ....[14]....
        /*0074*/ 	.word	0xffffffff


	//   ....[15]....
        /*0078*/ 	.word	0xffffffff


	//   ....[16]....
        /*007c*/ 	.word	0xffffffff


	//   ....[17]....
        /*0080*/ 	.word	0xffffffff


	//   ....[18]....
        /*0084*/ 	.word	0xffffffff


	//   ....[19]....
        /*0088*/ 	.word	0xffffffff


	//   ....[20]....
        /*008c*/ 	.word	0xffffffff


	//   ....[21]....
        /*0090*/ 	.word	0xffffffff


	//   ....[22]....
        /*0094*/ 	.word	0xffffffff


	//   ....[23]....
        /*0098*/ 	.word	0xffffffff


	//   ....[24]....
        /*009c*/ 	.word	0xffffffff


	//   ....[25]....
        /*00a0*/ 	.word	0xffffffff


	//   ....[26]....
        /*00a4*/ 	.word	0xffffffff


	//   ....[27]....
        /*00a8*/ 	.word	0xffffffff


	//----- nvinfo : EIATTR_COOP_GROUP_INSTR_OFFSETS
	.align		4
.L_2832:
        /*00ac*/ 	.byte	0x04, 0x28
        /*00ae*/ 	.short	(.L_2834 - .L_2833)


	//   ....[0]....
.L_2833:
        /*00b0*/ 	.word	0x000012b0


	//   ....[1]....
        /*00b4*/ 	.word	0x000012e0


	//   ....[2]....
        /*00b8*/ 	.word	0x00001300


	//   ....[3]....
        /*00bc*/ 	.word	0x00001320


	//   ....[4]....
        /*00c0*/ 	.word	0x00001340


	//   ....[5]....
        /*00c4*/ 	.word	0x00001680


	//   ....[6]....
        /*00c8*/ 	.word	0x000016a0


	//   ....[7]....
        /*00cc*/ 	.word	0x000016c0


	//   ....[8]....
        /*00d0*/ 	.word	0x000016e0


	//   ....[9]....
        /*00d4*/ 	.word	0x00001700


	//   ....[10]....
        /*00d8*/ 	.word	0x00001820


	//   ....[11]....
        /*00dc*/ 	.word	0x00001870


	//   ....[12]....
        /*00e0*/ 	.word	0x000018a0


	//   ....[13]....
        /*00e4*/ 	.word	0x000018b0


	//   ....[14]....
        /*00e8*/ 	.word	0x00001940


	//   ....[15]....
        /*00ec*/ 	.word	0x00001990


	//   ....[16]....
        /*00f0*/ 	.word	0x00001a50


	//   ....[17]....
        /*00f4*/ 	.word	0x00001a60


	//   ....[18]....
        /*00f8*/ 	.word	0x00002250


	//   ....[19]....
        /*00fc*/ 	.word	0x000022c0


	//   ....[20]....
        /*0100*/ 	.word	0x00002320


	//   ....[21]....
        /*0104*/ 	.word	0x00002380


	//   ....[22]....
        /*0108*/ 	.word	0x000023e0


	//   ....[23]....
        /*010c*/ 	.word	0x00002760


	//   ....[24]....
        /*0110*/ 	.word	0x000027c0


	//   ....[25]....
        /*0114*/ 	.word	0x00002820


	//   ....[26]....
        /*0118*/ 	.word	0x00002880


	//   ....[27]....
        /*011c*/ 	.word	0x000028f0


	//----- nvinfo : EIATTR_EXIT_INSTR_OFFSETS
	.align		4
.L_2834:
        /*0120*/ 	.byte	0x04, 0x1c
        /*0122*/ 	.short	(.L_2836 - .L_2835)


	//   ....[0]....
.L_2835:
        /*0124*/ 	.word	0x00000380


	//   ....[1]....
        /*0128*/ 	.word	0x00002200


	//----- nvinfo : EIATTR_MAX_THREADS
	.align		4
.L_2836:
        /*012c*/ 	.byte	0x04, 0x05
        /*012e*/ 	.short	(.L_2838 - .L_2837)
.L_2837:
        /*0130*/ 	.word	0x00000080
        /*0134*/ 	.word	0x00000001
        /*0138*/ 	.word	0x00000001


	//----- nvinfo : EIATTR_CRS_STACK_SIZE
	.align		4
.L_2838:
        /*013c*/ 	.byte	0x04, 0x1e
        /*013e*/ 	.short	(.L_2840 - .L_2839)
.L_2839:
        /*0140*/ 	.word	0x00000000
.L_2840:


//--------------------- .nv.info._ZN10layer_norm13ln_fwd_kernelINS_13Kernel_traitsI6__halfS2_fS2_fjLj3072ELj1ELj1ELj4ELj16ENS_18Kernel_traits_baseILj3072ES2_S2_fS2_fjLj128EEEEELb0ELb0ELb0ELb1EEEvNS_9FwdParamsE --------------------------
	.section	.nv.info._ZN10layer_norm13ln_fwd_kernelINS_13Kernel_traitsI6__halfS2_fS2_fjLj3072ELj1ELj1ELj4ELj16ENS_18Kernel_traits_baseILj3072ES2_S2_fS2_fjLj128EEEEELb0ELb0ELb0ELb1EEEvNS_9FwdParamsE,"",@"SHT_CUDA_INFO"
	.sectionflags	@""
	.align	4


	//----- nvinfo : EIATTR_CUDA_API_VERSION
	.align		4
        /*0000*/ 	.byte	0x04, 0x37
        /*0002*/ 	.short	(.L_2842 - .L_2841)
.L_2841:
        /*0004*/ 	.word	0x00000082


	//----- nvinfo : EIATTR_SW2861232_WAR
	.align		4
.L_2842:
        /*0008*/ 	.byte	0x01, 0x35
	.zero		2


	//----- nvinfo : EIATTR_PARAM_CBANK
	.align		4
        /*000c*/ 	.byte	0x04, 0x0a
        /*000e*/ 	.short	(.L_2844 - .L_2843)
	.align		4
.L_2843:
        /*0010*/ 	.word	index@(.nv.constant0._ZN10layer_norm13ln_fwd_kernelINS_13Kernel_traitsI6__halfS2_fS2_fjLj3072ELj1ELj1ELj4ELj16ENS_18Kernel_traits_baseILj3072ES2_S2_fS2_fjLj128EEEEELb0ELb0ELb0ELb1EEEvNS_9FwdParamsE)
        /*0014*/ 	.short	0x0160
        /*0016*/ 	.short	0x00e8


	//----- nvinfo : EIATTR_CBANK_PARAM_SIZE
	.align		4
.L_2844:
        /*0018*/ 	.byte	0x03, 0x19
        /*001a*/ 	.short	0x00e8


	//----- nvinfo : EIATTR_KPARAM_INFO
	.align		4
        /*001c*/ 	.byte	0x04, 0x17
        /*001e*/ 	.short	(.L_2846 - .L_2845)
.L_2845:
        /*0020*/ 	.word	0x00000000
        /*0024*/ 	.short	0x0000
        /*0026*/ 	.short	0x0000
        /*0028*/ 	.byte	0x00, 0xf0, 0xa1, 0x03


	//----- nvinfo : EIATTR_MAXREG_COUNT
	.align		4
.L_2846:
        /*002c*/ 	.byte	0x03, 0x1b
        /*002e*/ 	.short	0x00ff


	//----- nvinfo : EIATTR_NUM_BARRIERS
	.align		4
        /*0030*/ 	.byte	0x02, 0x4c
        /*0032*/ 	.byte	0x01
	.zero		1


	//----- nvinfo : EIATTR_MERCURY_ISA_VERSION
	.align		4
        /*0034*/ 	.byte	0x03, 0x5f
        /*0036*/ 	.short	0x0000


	//----- nvinfo : EIATTR_COOP_GROUP_MASK_REGIDS
	.align		4
        /*0038*/ 	.byte	0x04, 0x29
        /*003a*/ 	.short	(.L_2848 - .L_2847)


	//   ....[0]....
.L_2847:
        /*003c*/ 	.word	0xffffffff


	//   ....[1]....
        /*0040*/ 	.word	0xffffffff


	//   ....[2]....
        /*0044*/ 	.word	0xffffffff


	//   ....[3]....
        /*0048*/ 	.word	0xffffffff


	//   ....[4]....
        /*004c*/ 	.word	0xffffffff


	//   ....[5]....
        /*0050*/ 	.word	0xffffffff


	//   ....[6]....
        /*0054*/ 	.word	0xffffffff


	//   ....[7]....
        /*0058*/ 	.word	0xffffffff


	//   ....[8]....
        /*005c*/ 	.word	0xffffffff


	//   ....[9]....
        /*0060*/ 	.word	0xffffffff


	//   ....[10]....
        /*0064*/ 	.word	0xffffffff


	//   ....[11]....
        /*0068*/ 	.word	0xffffffff


	//   ....[12]....
        /*006c*/ 	.word	0xffffffff


	//   ....[13]....
        /*0070*/ 	.word	0xffffffff


	//   ....[14]....
        /*0074*/ 	.word	0xffffffff


	//   ....[15]....
        /*0078*/ 	.word	0xffffffff


	//   ....[16]....
        /*007c*/ 	.word	0xffffffff


	//   ....[17]....
        /*0080*/ 	.word	0xffffffff


	//   ....[18]....
        /*0084*/ 	.word	0xffffffff


	//   ....[19]....
        /*0088*/ 	.word	0xffffffff


	//   ....[20]....
        /*008c*/ 	.word	0xffffffff


	//   ....[21]....
        /*0090*/ 	.word	0xffffffff


	//   ....[22]....
        /*0094*/ 	.word	0xffffffff


	//   ....[23]....
        /*0098*/ 	.word	0xffffffff


	//   ....[24]....
        /*009c*/ 	.word	0xffffffff


	//   ....[25]....
        /*00a0*/ 	.word	0xffffffff


	//   ....[26]....
        /*00a4*/ 	.word	0xffffffff


	//   ....[27]....
        /*00a8*/ 	.word	0xffffffff


	//----- nvinfo : EIATTR_COOP_GROUP_INSTR_OFFSETS
	.align		4
.L_2848:
        /*00ac*/ 	.byte	0x04, 0x28
        /*00ae*/ 	.short	(.L_2850 - .L_2849)


	//   ....[0]....
.L_2849:
        /*00b0*/ 	.word	0x00000df0


	//   ....[1]....
        /*00b4*/ 	.word	0x00000e20


	//   ....[2]....
        /*00b8*/ 	.word	0x00000e40


	//   ....[3]....
        /*00bc*/ 	.word	0x00000e60


	//   ....[4]....
        /*00c0*/ 	.word	0x00000e80


	//   ....[5]....
        /*00c4*/ 	.word	0x000011b0


	//   ....[6]....
        /*00c8*/ 	.word	0x000011d0


	//   ....[7]....
        /*00cc*/ 	.word	0x000011f0


	//   ....[8]....
        /*00d0*/ 	.word	0x00001210


	//   ....[9]....
        /*00d4*/ 	.word	0x00001230


	//   ....[10]....
        /*00d8*/ 	.word	0x00001340


	//   ....[11]....
        /*00dc*/ 	.word	0x00001390


	//   ....[12]....
        /*00e0*/ 	.word	0x000013c0


	//   ....[13]....
        /*00e4*/ 	.word	0x000013d0


	//   ....[14]....
        /*00e8*/ 	.word	0x00001460


	//   ....[15]....
        /*00ec*/ 	.word	0x000014b0


	//   ....[16]....
        /*00f0*/ 	.word	0x00001550


	//   ....[17]....
        /*00f4*/ 	.word	0x00001570


	//   ....[18]....
        /*00f8*/ 	.word	0x00001e20


	//   ....[19]....
        /*00fc*/ 	.word	0x00001e90


	//   ....[20]....
        /*0100*/ 	.word	0x00001ef0


	//   ....[21]....
        /*0104*/ 	.word	0x00001f50


	//   ....[22]....
        /*0108*/ 	.word	0x00001fb0


	//   ....[23]....
        /*010c*/ 	.word	0x00002320


	//   ....[24]....
        /*0110*/ 	.word	0x00002380


	//   ....[25]....
        /*0114*/ 	.word	0x000023e0


	//   ....[26]....
        /*0118*/ 	.word	0x00002440


	//   ....[27]....
        /*011c*/ 	.word	0x000024a0


	//----- nvinfo : EIATTR_EXIT_INSTR_OFFSETS
	.align		4
.L_2850:
        /*0120*/ 	.byte	0x04, 0x1c
        /*0122*/ 	.short	(.L_2852 - .L_2851)


	//   ....[0]....
.L_2851:
        /*0124*/ 	.word	0x00000110


	//   ....[1]....
        /*0128*/ 	.word	0x00001dd0


	//----- nvinfo : EIATTR_MAX_THREADS
	.align		4
.L_2852:
        /*012c*/ 	.byte	0x04, 0x05
        /*012e*/ 	.short	(.L_2854 - .L_2853)
.L_2853:
        /*0130*/ 	.word	0x00000080
        /*0134*/ 	.word	0x00000001
        /*0138*/ 	.word	0x00000001


	//----- nvinfo : EIATTR_CRS_STACK_SIZE
	.align		4
.L_2854:
        /*013c*/ 	.byte	0x04, 0x1e
        /*013e*/ 	.short	(.L_2856 - .L_2855)
.L_2855:
        /*0140*/ 	.word	0x00000000
.L_2856:


//--------------------- .nv.info._ZN10layer_norm13ln_fwd_kernelINS_13Kernel_traitsI6__halfS2_fS2_fjLj3072ELj1ELj1ELj4ELj16ENS_18Kernel_traits_baseILj3072ES2_S2_fS2_fjLj128EEEEELb0ELb0ELb1ELb0EEEvNS_9FwdParamsE --------------------------
	.section	.nv.info._ZN10layer_norm13ln_fwd_kernelINS_13Kernel_traitsI6__halfS2_fS2_fjLj3072ELj1ELj1ELj4ELj16ENS_18Kernel_traits_baseILj3072ES2_S2_fS2_fjLj128EEEEELb0ELb0ELb1ELb0EEEvNS_9FwdParamsE,"",@"SHT_CUDA_INFO"
	.sectionflags	@""
	.align	4


	//----- nvinfo : EIATTR_CUDA_API_VERSION
	.align		4
        /*0000*/ 	.byte	0x04, 0x37
        /*0002*/ 	.short	(.L_2858 - .L_2857)
.L_2857:
        /*0004*/ 	.word	0x00000082


	//----- nvinfo : EIATTR_SW2861232_WAR
	.align		4
.L_2858:
        /*0008*/ 	.byte	0x01, 0x35
	.zero		2


	//----- nvinfo : EIATTR_PARAM_CBANK
	.align		4
        /*000c*/ 	.byte	0x04, 0x0a
        /*000e*/ 	.short	(.L_2860 - .L_2859)
	.align		4
.L_2859:
        /*0010*/ 	.word	index@(.nv.constant0._ZN10layer_norm13ln_fwd_kernelINS_13Kernel_traitsI6__halfS2_fS2_fjLj3072ELj1ELj1ELj4ELj16ENS_18Kernel_traits_baseILj3072ES2_S2_fS2_fjLj128EEEEELb0ELb0ELb1ELb0EEEvNS_9FwdParamsE)
        /*0014*/ 	.short	0x0160
        /*0016*/ 	.short	0x00e8


	//----- nvinfo : EIATTR_CBANK_PARAM_SIZE
	.align		4
.L_2860:
        /*0018*/ 	.byte	0x03, 0x19
        /*001a*/ 	.short	0x00e8


	//----- nvinfo : EIATTR_KPARAM_INFO
	.align		4
        /*001c*/ 	.byte	0x04, 0x17
        /*001e*/ 	.short	(.L_2862 - .L_2861)
.L_2861:
        /*0020*/ 	.word	0x00000000
        /*0024*/ 	.short	0x0000
        /*0026*/ 	.short	0x0000
        /*0028*/ 	.byte	0x00, 0xf0, 0xa1, 0x03


	//----- nvinfo : EIATTR_MAXREG_COUNT
	.align		4
.L_2862:
        /*002c*/ 	.byte	0x03, 0x1b
        /*002e*/ 	.short	0x00ff


	//----- nvinfo : EIATTR_NUM_BARRIERS
	.align		4
        /*0030*/ 	.byte	0x02, 0x4c
        /*0032*/ 	.byte	0x01
	.zero		1


	//----- nvinfo : EIATTR_MERCURY_ISA_VERSION
	.align		4
        /*0034*/ 	.byte	0x03, 0x5f
        /*0036*/ 	.short	0x0000


	//----- nvinfo : EIATTR_COOP_GROUP_MASK_REGIDS
	.align		4
        /*0038*/ 	.byte	0x04, 0x29
        /*003a*/ 	.short	(.L_2864 - .L_2863)


	//   ....[0]....
.L_2863:
        /*003c*/ 	.word	0xffffffff


	//   ....[1]....
        /*0040*/ 	.word	0xffffffff


	//   ....[2]....
        /*0044*/ 	.word	0xffffffff


	//   ....[3]....
        /*0048*/ 	.word	0xffffffff


	//   ....[4]....
        /*004c*/ 	.word	0xffffffff


	//   ....[5]....
        /*0050*/ 	.word	0xffffffff


	//   ....[6]....
        /*0054*/ 	.word	0xffffffff


	//   ....[7]....
        /*0058*/ 	.word	0xffffffff


	//   ....[8]....
        /*005c*/ 	.word	0xffffffff


	//   ....[9]....
        /*0060*/ 	.word	0xffffffff


	//   ....[10]....
        /*0064*/ 	.word	0xffffffff


	//   ....[11]....
        /*0068*/ 	.word	0xffffffff


	//   ....[12]....
        /*006c*/ 	.word	0xffffffff


	//   ....[13]....
        /*0070*/ 	.word	0xffffffff


	//   ....[14]....
        /*0074*/ 	.word	0xffffffff


	//   ....[15]....
        /*0078*/ 	.word	0xffffffff


	//   ....[16]....
        /*007c*/ 	.word	0xffffffff


	//   ....[17]....
        /*0080*/ 	.word	0xffffffff


	//   ....[18]....
        /*0084*/ 	.word	0xffffffff


	//   ....[19]....
        /*0088*/ 	.word	0xffffffff


	//   ....[20]....
        /*008c*/ 	.word	0xffffffff


	//   ....[21]....
        /*0090*/ 	.word	0xffffffff


	//   ....[22]....
        /*0094*/ 	.word	0xffffffff


	//   ....[23]....
        /*0098*/ 	.word	0xffffffff


	//   ....[24]....
        /*009c*/ 	.word	0xffffffff


	//   ....[25]....
        /*00a0*/ 	.word	0xffffffff


	//   ....[26]....
        /*00a4*/ 	.word	0xffffffff


	//   ....[27]....
        /*00a8*/ 	.word	0xffffffff


	//----- nvinfo : EIATTR_COOP_GROUP_INSTR_OFFSETS
	.align		4
.L_2864:
        /*00ac*/ 	.byte	0x04, 0x28
        /*00ae*/ 	.short	(.L_2866 - .L_2865)


	//   ....[0]....
.L_2865:
        /*00b0*/ 	.word	0x00001bf0


	//   ....[1]....
        /*00b4*/ 	.word	0x00001c20


	//   ....[2]....
        /*00b8*/ 	.word	0x00001c40


	//   ....[3]....
        /*00bc*/ 	.word	0x00001c60


	//   ....[4]....
        /*00c0*/ 	.word	0x00001c80


	//   ....[5]....
        /*00c4*/ 	.word	0x00001fc0


	//   ....[6]....
        /*00c8*/ 	.word	0x00001fe0


	//   ....[7]....
        /*00cc*/ 	.word	0x00002000


	//   ....[8]....
        /*00d0*/ 	.word	0x00002020


	//   ....[9]....
        /*00d4*/ 	.word	0x00002040


	//   ....[10]....
        /*00d8*/ 	.word	0x00002160


	//   ....[11]....
        /*00dc*/ 	.word	0x000021b0


	//   ....[12]....
        /*00e0*/ 	.word	0x000021e0


	//   ....[13]....
        /*00e4*/ 	.word	0x000021f0


	//   ....[14]....
        /*00e8*/ 	.word	0x00002280


	//   ....[15]....
        /*00ec*/ 	.word	0x000022d0


	//   ....[16]....
        /*00f0*/ 	.word	0x00002390


	//   ....[17]....
        /*00f4*/ 	.word	0x000023a0


	//   ....[18]....
        /*00f8*/ 	.word	0x00002c10


	//   ....[19]....
        /*00fc*/ 	.word	0x00002c80


	//   ....[20]....
        /*0100*/ 	.word	0x00002ce0


	//   ....[21]....
        /*0104*/ 	.word	0x00002d40


	//   ....[22]....
        /*0108*/ 	.word	0x00002da0


	//   ....[23]....
        /*010c*/ 	.word	0x00003120


	//   ....[24]....
        /*0110*/ 	.word	0x00003180


	//   ....[25]....
        /*0114*/ 	.word	0x000031e0


	//   ....[26]....
        /*0118*/ 	.word	0x00003240


	//   ....[27]....
        /*011c*/ 	.word	0x000032b0


	//----- nvinfo : EIATTR_EXIT_INSTR_OFFSETS
	.align		4
.L_2866:
        /*0120*/ 	.byte	0x04, 0x1c
        /*0122*/ 	.short	(.L_2868 - .L_2867)


	//   ....[0]....
.L_2867:
        /*0124*/ 	.word	0x00000380


	//   ....[1]....
        /*0128*/ 	.word	0x00002bc0


	//----- nvinfo : EIATTR_MAX_THREADS
	.align		4
.L_2868:
        /*012c*/ 	.byte	0x04, 0x05
        /*012e*/ 	.short	(.L_2870 - .L_2869)
.L_2869:
        /*0130*/ 	.word	0x00000080
        /*0134*/ 	.word	0x00000001
        /*0138*/ 	.word	0x00000001


	//----- nvinfo : EIATTR_CRS_STACK_SIZE
	.align		4
.L_2870:
        /*013c*/ 	.byte	0x04, 0x1e
        /*013e*/ 	.short	(.L_2872 - .L_2871)
.L_2871:
        /*0140*/ 	.word	0x00000000
.L_2872:


//--------------------- .nv.info._ZN10layer_norm13ln_fwd_kernelINS_13Kernel_traitsI6__halfS2_fS2_fjLj3072ELj1ELj1ELj4ELj16ENS_18Kernel_traits_baseILj3072ES2_S2_fS2_fjLj128EEEEELb0ELb0ELb1ELb1EEEvNS_9FwdParamsE --------------------------
	.section	.nv.info._ZN10layer_norm13ln_fwd_kernelINS_13Kernel_traitsI6__halfS2_fS2_fjLj3072ELj1ELj1ELj4ELj16ENS_18Kernel_traits_baseILj3072ES2_S2_fS2_fjLj128EEEEELb0ELb0ELb1ELb1EEEvNS_9FwdParamsE,"",@"SHT_CUDA_INFO"
	.sectionflags	@""
	.align	4


	//----- nvinfo : EIATTR_CUDA_API_VERSION
	.align		4
        /*0000*/ 	.byte	0x04, 0x37
        /*0002*/ 	.short	(.L_2874 - .L_2873)
.L_2873:
        /*0004*/ 	.word	0x00000082


	//----- nvinfo : EIATTR_SW2861232_WAR
	.align		4
.L_2874:
        /*0008*/ 	.byte	0x01, 0x35
	.zero		2


	//----- nvinfo : EIATTR_PARAM_CBANK
	.align		4
        /*000c*/ 	.byte	0x04, 0x0a
        /*000e*/ 	.short	(.L_2876 - .L_2875)
	.align		4
.L_2875:
        /*0010*/ 	.word	index@(.nv.constant0._ZN10layer_norm13ln_fwd_kernelINS_13Kernel_traitsI6__halfS2_fS2_fjLj3072ELj1ELj1ELj4ELj16ENS_18Kernel_traits_baseILj3072ES2_S2_fS2_fjLj128EEEEELb0ELb0ELb1ELb1EEEvNS_9FwdParamsE)
        /*0014*/ 	.short	0x0160
        /*0016*/ 	.short	0x00e8


	//----- nvinfo : EIATTR_CBANK_PARAM_SIZE
	.align		4
.L_2876:
        /*0018*/ 	.byte	0x03, 0x19
        /*001a*/ 	.short	0x00e8


	//----- nvinfo : EIATTR_KPARAM_INFO
	.align		4
        /*001c*/ 	.byte	0x04, 0x17
        /*001e*/ 	.short	(.L_2878 - .L_2877)
.L_2877:
        /*0020*/ 	.word	0x00000000
        /*0024*/ 	.short	0x0000
        /*0026*/ 	.short	0x0000
        /*0028*/ 	.byte	0x00, 0xf0, 0xa1, 0x03


	//----- nvinfo : EIATTR_MAXREG_COUNT
	.align		4
.L_2878:
        /*002c*/ 	.byte	0x03, 0x1b
        /*002e*/ 	.short	0x00ff


	//----- nvinfo : EIATTR_NUM_BARRIERS
	.align		4
        /*0030*/ 	.byte	0x02, 0x4c
        /*0032*/ 	.byte	0x01
	.zero		1


	//----- nvinfo : EIATTR_MERCURY_ISA_VERSION
	.align		4
        /*0034*/ 	.byte	0x03, 0x5f
        /*0036*/ 	.short	0x0000


	//----- nvinfo : EIATTR_COOP_GROUP_MASK_REGIDS
	.align		4
        /*0038*/ 	.byte	0x04, 0x29
        /*003a*/ 	.short	(.L_2880 - .L_2879)


	//   ....[0]....
.L_2879:
        /*003c*/ 	.word	0xffffffff


	//   ....[1]....
        /*0040*/ 	.word	0xffffffff


	//   ....[2]....
        /*0044*/ 	.word	0xffffffff


	//   ....[3]....
        /*0048*/ 	.word	0xffffffff


	//   ....[4]....
        /*004c*/ 	.word	0xffffffff


	//   ....[5]....
        /*0050*/ 	.word	0xffffffff


	//   ....[6]....
        /*0054*/ 	.word	0xffffffff


	//   ....[7]....
        /*0058*/ 	.word	0xffffffff


	//   ....[8]....
        /*005c*/ 	.word	0xffffffff


	//   ....[9]....
        /*0060*/ 	.word	0xffffffff


	//   ....[10]....
        /*0064*/ 	.word	0xffffffff


	//   ....[11]....
        /*0068*/ 	.word	0xffffffff


	//   ....[12]....
        /*006c*/ 	.word	0xffffffff


	//   ....[13]....
        /*0070*/ 	.word	0xffffffff


	//   ....[14]....
        /*0074*/ 	.word	0xffffffff


	//   ....[15]....
        /*0078*/ 	.word	0xffffffff


	//   ....[16]....
        /*007c*/ 	.word	0xffffffff


	//   ....[17]....
        /*0080*/ 	.word	0xffffffff


	//   ....[18]....
        /*0084*/ 	.word	0xffffffff


	//   ....[19]....
        /*0088*/ 	.word	0xffffffff


	//   ....[20]....
        /*008c*/ 	.word	0xffffffff


	//   ....[21]....
        /*0090*/ 	.word	0xffffffff


	//   ....[22]....
        /*0094*/ 	.word	0xffffffff


	//   ....[23]....
        /*0098*/ 	.word	0xffffffff


	//   ....[24]....
        /*009c*/ 	.word	0xffffffff


	//   ....[25]....
        /*00a0*/ 	.word	0xffffffff


	//   ....[26]....
        /*00a4*/ 	.word	0xffffffff


	//   ....[27]....
        /*00a8*/ 	.word	0xffffffff


	//----- nvinfo : EIATTR_COOP_GROUP_INSTR_OFFSETS
	.align		4
.L_2880:
        /*00ac*/ 	.byte	0x04, 0x28
        /*00ae*/ 	.short	(.L_2882 - .L_2881)


	//   ....[0]....
.L_2881:
        /*00b0*/ 	.word	0x000017a0


	//   ....[1]....
        /*00b4*/ 	.word	0x000017d0


	//   ....[2]....
        /*00b8*/ 	.word	0x000017f0


	//   ....[3]....
        /*00bc*/ 	.word	0x00001810


	//   ....[4]....
        /*00c0*/ 	.word	0x00001830


	//   ....[5]....
        /*00c4*/ 	.word	0x00001b60


	//   ....[6]....
        /*00c8*/ 	.word	0x00001b80


	//   ....[7]....
        /*00cc*/ 	.word	0x00001ba0


	//   ....[8]....
        /*00d0*/ 	.word	0x00001bc0


	//   ....[9]....
        /*00d4*/ 	.word	0x00001be0


	//   ....[10]....
        /*00d8*/ 	.word	0x00001cd0


	//   ....[11]....
        /*00dc*/ 	.word	0x00001d20


	//   ....[12]....
        /*00e0*/ 	.word	0x00001d50


	//   ....[13]....
        /*00e4*/ 	.word	0x00001d60


	//   ....[14]....
        /*00e8*/ 	.word	0x00001df0


	//   ....[15]....
        /*00ec*/ 	.word	0x00001e40


	//   ....[16]....
        /*00f0*/ 	.word	0x00001f00


	//   ....[17]....
        /*00f4*/ 	.word	0x00001f10


	//   ....[18]....
        /*00f8*/ 	.word	0x00002700


	//   ....[19]....
        /*00fc*/ 	.word	0x00002770


	//   ....[20]....
        /*0100*/ 	.word	0x000027d0


	//   ....[21]....
        /*0104*/ 	.word	0x00002830


	//   ....[22]....
        /*0108*/ 	.word	0x00002890


	//   ....[23]....
        /*010c*/ 	.word	0x00002c00


	//   ....[24]....
        /*0110*/ 	.word	0x00002c60


	//   ....[25]....
        /*0114*/ 	.word	0x00002cc0


	//   ....[26]....
        /*0118*/ 	.word	0x00002d20


	//   ....[27]....
        /*011c*/ 	.word	0x00002d80


	//----- nvinfo : EIATTR_EXIT_INSTR_OFFSETS
	.align		4
.L_2882:
        /*0120*/ 	.byte	0x04, 0x1c
        /*0122*/ 	.short	(.L_2884 - .L_2883)


	//   ....[0]....
.L_2883:
        /*0124*/ 	.word	0x00000120


	//   ....[1]....
        /*0128*/ 	.word	0x000026b0


	//----- nvinfo : EIATTR_MAX_THREADS
	.align		4
.L_2884:
        /*012c*/ 	.byte	0x04, 0x05
        /*012e*/ 	.short	(.L_2886 - .L_2885)
.L_2885:
        /*0130*/ 	.word	0x00000080
        /*0134*/ 	.word	0x00000001
        /*0138*/ 	.word	0x00000001


	//----- nvinfo : EIATTR_CRS_STACK_SIZE
	.align		4
.L_2886:
        /*013c*/ 	.byte	0x04, 0x1e
        /*013e*/ 	.short	(.L_2888 - .L_2887)
.L_2887:
        /*0140*/ 	.word	0x00000000
.L_2888:


//--------------------- .nv.info._ZN10layer_norm13ln_fwd_kernelINS_13Kernel_traitsI6__halfS2_fS2_fjLj3072ELj1ELj1ELj4ELj16ENS_18Kernel_traits_baseILj3072ES2_S2_fS2_fjLj128EEEEELb0ELb1ELb0ELb0EEEvNS_9FwdParamsE --------------------------
	.section	.nv.info._ZN10layer_norm13ln_fwd_kernelINS_13Kernel_traitsI6__halfS2_fS2_fjLj3072ELj1ELj1ELj4ELj16ENS_18Kernel_traits_baseILj3072ES2_S2_fS2_fjLj128EEEEELb0ELb1ELb0ELb0EEEvNS_9FwdParamsE,"",@"SHT_CUDA_INFO"
	.sectionflags	@""
	.align	4


	//----- nvinfo : EIATTR_CUDA_API_VERSION
	.align		4
        /*0000*/ 	.byte	0x04, 0x37
        /*0002*/ 	.short	(.L_2890 - .L_2889)
.L_2889:
        /*0004*/ 	.word	0x00000082


	//----- nvinfo : EIATTR_SW2861232_WAR
	.align		4
.L_2890:
        /*0008*/ 	.byte	0x01, 0x35
	.zero		2


	//----- nvinfo : EIATTR_PARAM_CBANK
	.align		4
        /*000c*/ 	.byte	0x04, 0x0a
        /*000e*/ 	.short	(.L_2892 - .L_2891)
	.align		4
.L_2891:
        /*0010*/ 	.word	index@(.nv.constant0._ZN10layer_norm13ln_fwd_kernelINS_13Kernel_traitsI6__halfS2_fS2_fjLj3072ELj1ELj1ELj4ELj16ENS_18Kernel_traits_baseILj3072ES2_S2_fS2_fjLj128EEEEELb0ELb1ELb0ELb0EEEvNS_9FwdParamsE)
        /*0014*/ 	.short	0x0160
        /*0016*/ 	.short	0x00e8


	//----- nvinfo : EIATTR_CBANK_PARAM_SIZE
	.align		4
.L_2892:
        /*0018*/ 	.byte	0x03, 0x19
        /*001a*/ 	.short	0x00e8


	//----- nvinfo : EIATTR_KPARAM_INFO
	.align		4
        /*001c*/ 	.byte	0x04, 0x17
        /*001e*/ 	.short	(.L_2894 - .L_2893)
.L_2893:
        /*0020*/ 	.word	0x00000000
        /*0024*/ 	.short	0x0000
        /*0026*/ 	.short	0x0000
        /*0028*/ 	.byte	0x00, 0xf0, 0xa1, 0x03


	//----- nvinfo : EIATTR_MAXREG_COUNT
	.align		4
.L_2894:
        /*002c*/ 	.byte	0x03, 0x1b
        /*002e*/ 	.short	0x00ff


	//----- nvinfo : EIATTR_NUM_BARRIERS
	.align		4
        /*0030*/ 	.byte	0x02, 0x4c
        /*0032*/ 	.byte	0x01
	.zero		1


	//----- nvinfo : EIATTR_MERCURY_ISA_VERSION
	.align		4
        /*0034*/ 	.byte	0x03, 0x5f
        /*0036*/ 	.short	0x0000


	//----- nvinfo : EIATTR_COOP_GROUP_MASK_REGIDS
	.align		4
        /*0038*/ 	.byte	0x04, 0x29
        /*003a*/ 	.short	(.L_2896 - .L_2895)


	//   ....[0]....
.L_2895:
        /*003c*/ 	.word	0xffffffff


	//   ....[1]....
        /*0040*/ 	.word	0xffffffff


	//   ....[2]....
        /*0044*/ 	.word	0xffffffff


	//   ....[3]....
        /*0048*/ 	.word	0xffffffff


	//   ....[4]....
        /*004c*/ 	.word	0xffffffff


	//   ....[5]....
        /*0050*/ 	.word	0xffffffff


	//   ....[6]....
        /*0054*/ 	.word	0xffffffff


	//   ....[7]....
        /*0058*/ 	.word	0xffffffff


	//   ....[8]....
        /*005c*/ 	.word	0xffffffff


	//   ....[9]....
        /*0060*/ 	.word	0xffffffff


	//   ....[10]....
        /*0064*/ 	.word	0xffffffff


	//   ....[11]....
        /*0068*/ 	.word	0xffffffff


	//   ....[12]....
        /*006c*/ 	.word	0xffffffff


	//   ....[13]....
        /*0070*/ 	.word	0xffffffff


	//   ....[14]....
        /*0074*/ 	.word	0xffffffff


	//   ....[15]....
        /*0078*/ 	.word	0xffffffff


	//   ....[16]....
        /*007c*/ 	.word	0xffffffff


	//   ....[17]....
        /*0080*/ 	.word	0xffffffff


	//   ....[18]....
        /*0084*/ 	.word	0xffffffff


	//   ....[19]....
        /*0088*/ 	.word	0xffffffff


	//   ....[20]....
        /*008c*/ 	.word	0xffffffff


	//   ....[21]....
        /*0090*/ 	.word	0xffffffff


	//   ....[22]....
        /*0094*/ 	.word	0xffffffff


	//   ....[23]....
        /*0098*/ 	.word	0xffffffff


	//   ....[24]....
        /*009c*/ 	.word	0xffffffff


	//   ....[25]....
        /*00a0*/ 	.word	0xffffffff


	//   ....[26]....
        /*00a4*/ 	.word	0xffffffff


	//   ....[27]....
        /*00a8*/ 	.word	0xffffffff


	//----- nvinfo : EIATTR_COOP_GROUP_INSTR_OFFSETS
	.align		4
.L_2896:
        /*00ac*/ 	.byte	0x04, 0x28
        /*00ae*/ 	.short	(.L_2898 - .L_2897)


	//   ....[0]....
.L_2897:
        /*00b0*/ 	.word	0x00001640


	//   ....[1]....
        /*00b4*/ 	.word	0x00001670


	//   ....[2]....
        /*00b8*/ 	.word	0x00001690


	//   ....[3]....
        /*00bc*/ 	.word	0x000016b0


	//   ....[4]....
        /*00c0*/ 	.word	0x000016d0


	//   ....[5]....
        /*00c4*/ 	.word	0x00001a10


	//   ....[6]....
        /*00c8*/ 	.word	0x00001a30


	//   ....[7]....
        /*00cc*/ 	.word	0x00001a50


	//   ....[8]....
        /*00d0*/ 	.word	0x00001a70


	//   ....[9]....
        /*00d4*/ 	.word	0x00001a90


	//   ....[10]....
        /*00d8*/ 	.word	0x00001bb0


	//   ....[11]....
        /*00dc*/ 	.word	0x00001c30


	//   ....[12]....
        /*00e0*/ 	.word	0x00001c40


	//   ....[13]....
        /*00e4*/ 	.word	0x00001ca0


	//   ....[14]....
        /*00e8*/ 	.word	0x00001ce0


	//   ....[15]....
        /*00ec*/ 	.word	0x00001d00


	//   ....[16]....
        /*00f0*/ 	.word	0x00001df0


	//   ....[17]....
        /*00f4*/ 	.word	0x00001e00


	//   ....[18]....
        /*00f8*/ 	.word	0x000025e0


	//   ....[19]....
        /*00fc*/ 	.word	0x00002640


	//   ....[20]....
        /*0100*/ 	.word	0x000026a0


	//   ....[21]....
        /*0104*/ 	.word	0x00002700


	//   ....[22]....
        /*0108*/ 	.word	0x00002760


	//   ....[23]....
        /*010c*/ 	.word	0x00002ae0


	//   ....[24]....
        /*0110*/ 	.word	0x00002b40


	//   ....[25]....
        /*0114*/ 	.word	0x00002ba0


	//   ....[26]....
        /*0118*/ 	.word	0x00002c00


	//   ....[27]....
        /*011c*/ 	.word	0x00002c70


	//----- nvinfo : EIATTR_EXIT_INSTR_OFFSETS
	.align		4
.L_2898:
        /*0120*/ 	.byte	0x04, 0x1c
        /*0122*/ 	.short	(.L_2900 - .L_2899)


	//   ....[0]....
.L_2899:
        /*0124*/ 	.word	0x00000410


	//   ....[1]....
        /*0128*/ 	.word	0x00002590


	//----- nvinfo : EIATTR_MAX_THREADS
	.align		4
.L_2900:
        /*012c*/ 	.byte	0x04, 0x05
        /*012e*/ 	.short	(.L_2902 - .L_2901)
.L_2901:
        /*0130*/ 	.word	0x00000080
        /*0134*/ 	.word	0x00000001
        /*0138*/ 	.word	0x00000001


	//----- nvinfo : EIATTR_CRS_STACK_SIZE
	.align		4
.L_2902:
        /*013c*/ 	.byte	0x04, 0x1e
        /*013e*/ 	.short	(.L_2904 - .L_2903)
.L_2903:
        /*0140*/ 	.word	0x00000000
.L_2904:


//--------------------- .nv.info._ZN10layer_norm13ln_fwd_kernelINS_13Kernel_traitsI6__halfS2_fS2_fjLj3072ELj1ELj1ELj4ELj16ENS_18Kernel_traits_baseILj3072ES2_S2_fS2_fjLj128EEEEELb0ELb1ELb0ELb1EEEvNS_9FwdParamsE --------------------------
	.section	.nv.info._ZN10layer_norm13ln_fwd_kernelINS_13Kernel_traitsI6__halfS2_fS2_fjLj3072ELj1ELj1ELj4ELj16ENS_18Kernel_traits_baseILj3072ES2_S2_fS2_fjLj128EEEEELb0ELb1ELb0ELb1EEEvNS_9FwdParamsE,"",@"SHT_CUDA_INFO"
	.sectionflags	@""
	.align	4


	//----- nvinfo : EIATTR_CUDA_API_VERSION
	.align		4
        /*0000*/ 	.byte	0x04, 0x37
        /*0002*/ 	.short	(.L_2906 - .L_2905)
.L_2905:
        /*0004*/ 	.word	0x00000082


	//----- nvinfo : EIATTR_SW2861232_WAR
	.align		4
.L_2906:
        /*0008*/ 	.byte	0x01, 0x35
	.zero		2


	//----- nvinfo : EIATTR_PARAM_CBANK
	.align		4
        /*000c*/ 	.byte	0x04, 0x0a
        /*000e*/ 	.short	(.L_2908 - .L_2907)
	.align		4
.L_2907:
        /*0010*/ 	.word	index@(.nv.constant0._ZN10layer_norm13ln_fwd_kernelINS_13Kernel_traitsI6__halfS2_fS2_fjLj3072ELj1ELj1ELj4ELj16ENS_18Kernel_traits_baseILj3072ES2_S2_fS2_fjLj128EEEEELb0ELb1ELb0ELb1EEEvNS_9FwdParamsE)
        /*0014*/ 	.short	0x0160
        /*0016*/ 	.short	0x00e8


	//----- nvinfo : EIATTR_CBANK_PARAM_SIZE
	.align		4
.L_2908:
        /*0018*/ 	.byte	0x03, 0x19
        /*001a*/ 	.short	0x00e8


	//----- nvinfo : EIATTR_KPARAM_INFO
	.align		4
        /*001c*/ 	.byte	0x04, 0x17
        /*001e*/ 	.short	(.L_2910 - .L_2909)
.L_2909:
        /*0020*/ 	.word	0x00000000
        /*0024*/ 	.short	0x0000
        /*0026*/ 	.short	0x0000
        /*0028*/ 	.byte	0x00, 0xf0, 0xa1, 0x03


	//----- nvinfo : EIATTR_MAXREG_COUNT
	.align		4
.L_2910:
        /*002c*/ 	.byte	0x03, 0x1b
        /*002e*/ 	.short	0x00ff


	//----- nvinfo : EIATTR_NUM_BARRIERS
	.align		4
        /*0030*/ 	.byte	0x02, 0x4c
        /*0032*/ 	.byte	0x01
	.zero		1


	//----- nvinfo : EIATTR_MERCURY_ISA_VERSION
	.align		4
        /*0034*/ 	.byte	0x03, 0x5f
        /*0036*/ 	.short	0x0000


	//----- nvinfo : EIATTR_COOP_GROUP_MASK_REGIDS
	.align		4
        /*0038*/ 	.byte	0x04, 0x29
        /*003a*/ 	.short	(.L_2912 - .L_2911)


	//   ....[0]....
.L_2911:
        /*003c*/ 	.word	0xffffffff


	//   ....[1]....
        /*0040*/ 	.word	0xffffffff


	//   ....[2]....
        /*0044*/ 	.word	0xffffffff


	//   ....[3]....
        /*0048*/ 	.word	0xffffffff


	//   ....[4]....
        /*004c*/ 	.word	0xffffffff


	//   ....[5]....
        /*0050*/ 	.word	0xffffffff


	//   ....[6]....
        /*0054*/ 	.word	0xffffffff


	//   ....[7]....
        /*0058*/ 	.word	0xffffffff


	//   ....[8]....
        /*005c*/ 	.word	0xffffffff


	//   ....[9]....
        /*0060*/ 	.word	0xffffffff


	//   ....[10]....
        /*0064*/ 	.word	0xffffffff


	//   ....[11]....
        /*0068*/ 	.word	0xffffffff


	//   ....[12]....
        /*006c*/ 	.word	0xffffffff


	//   ....[13]....
        /*0070*/ 	.word	0xffffffff


	//   ....[14]....
        /*0074*/ 	.word	0xffffffff


	//   ....[15]....
        /*0078*/ 	.word	0xffffffff


	//   ....[16]....
        /*007c*/ 	.word	0xffffffff


	//   ....[17]....
        /*0080*/ 	.word	0xffffffff


	//   ....[18]....
        /*0084*/ 	.word	0xffffffff


	//   ....[19]....
        /*0088*/ 	.word	0xffffffff


	//   ....[20]....
        /*008c*/ 	.word	0xffffffff


	//   ....[21]....
        /*0090*/ 	.word	0xffffffff


	//   ....[22]....
        /*0094*/ 	.word	0xffffffff


	//   ....[23]....
        /*0098*/ 	.word	0xffffffff


	//   ....[24]....
        /*009c*/ 	.word	0xffffffff


	//   ....[25]....
        /*00a0*/ 	.word	0xffffffff


	//   ....[26]....
        /*00a4*/ 	.word	0xffffffff


	//   ....[27]....
        /*00a8*/ 	.word	0xffffffff


	//----- nvinfo : EIATTR_COOP_GROUP_INSTR_OFFSETS
	.align		4
.L_2912:
        /*00ac*/ 	.byte	0x04, 0x28
        /*00ae*/ 	.short	(.L_2914 - .L_2913)


	//   ....[0]....
.L_2913:
        /*00b0*/ 	.word	0x00001340


	//   ....[1]....
        /*00b4*/ 	.word	0x00001370


	//   ....[2]....
        /*00b8*/ 	.word	0x00001390


	//   ....[3]....
        /*00bc*/ 	.word	0x000013b0


	//   ....[4]....
        /*00c0*/ 	.word	0x000013d0


	//   ....[5]....
        /*00c4*/ 	.word	0x00001700


	//   ....[6]....
        /*00c8*/ 	.word	0x00001720


	//   ....[7]....
        /*00cc*/ 	.word	0x00001740


	//   ....[8]....
        /*00d0*/ 	.word	0x00001760


	//   ....[9]....
        /*00d4*/ 	.word	0x00001780


	//   ....[10]....
        /*00d8*/ 	.word	0x00001850


	//   ....[11]....
        /*00dc*/ 	.word	0x000018b0


	//   ....[12]....
        /*00e0*/ 	.word	0x000018c0


	//   ....[13]....
        /*00e4*/ 	.word	0x00001970


	//   ....[14]....
        /*00e8*/ 	.word	0x00001990


	//   ....[15]....
        /*00ec*/ 	.word	0x00001a30


	//   ....[16]....
        /*00f0*/ 	.word	0x00001a70


	//   ....[17]....
        /*00f4*/ 	.word	0x00001aa0


	//   ....[18]....
        /*00f8*/ 	.word	0x00002200


	//   ....[19]....
        /*00fc*/ 	.word	0x00002260


	//   ....[20]....
        /*0100*/ 	.word	0x000022c0


	//   ....[21]....
        /*0104*/ 	.word	0x00002320


	//   ....[22]....
        /*0108*/ 	.word	0x00002380


	//   ....[23]....
        /*010c*/ 	.word	0x000026f0


	//   ....[24]....
        /*0110*/ 	.word	0x00002750


	//   ....[25]....
        /*0114*/ 	.word	0x000027b0


	//   ....[26]....
        /*0118*/ 	.word	0x00002810


	//   ....[27]....
        /*011c*/ 	.word	0x00002870


	//----- nvinfo : EIATTR_EXIT_INSTR_OFFSETS
	.align		4
.L_2914:
        /*0120*/ 	.byte	0x04, 0x1c
        /*0122*/ 	.short	(.L_2916 - .L_2915)


	//   ....[0]....
.L_2915:
        /*0124*/ 	.word	0x00000130


	//   ....[1]....
        /*0128*/ 	.word	0x000021a0


	//----- nvinfo : EIATTR_MAX_THREADS
	.align		4
.L_2916:
        /*012c*/ 	.byte	0x04, 0x05
        /*012e*/ 	.short	(.L_2918 - .L_2917)
.L_2917:
        /*0130*/ 	.word	0x00000080
        /*0134*/ 	.word	0x00000001
        /*0138*/ 	.word	0x00000001


	//----- nvinfo : EIATTR_CRS_STACK_SIZE
	.align		4
.L_2918:
        /*013c*/ 	.byte	0x04, 0x1e
        /*013e*/ 	.short	(.L_2920 - .L_2919)
.L_2919:
        /*0140*/ 	.word	0x00000000
.L_2920:


//--------------------- .nv.info._ZN10layer_norm13ln_fwd_kernelINS_13Kernel_traitsI6__halfS2_fS2_fjLj3072ELj1ELj1ELj4ELj16ENS_18Kernel_traits_baseILj3072ES2_S2_fS2_fjLj128EEEEELb0ELb1ELb1ELb0EEEvNS_9FwdParamsE --------------------------
	.section	.nv.info._ZN10layer_norm13ln_fwd_kernelINS_13Kernel_traitsI6__halfS2_fS2_fjLj3072ELj1ELj1ELj4ELj16ENS_18Kernel_traits_baseILj3072ES2_S2_fS2_fjLj128EEEEELb0ELb1ELb1ELb0EEEvNS_9FwdParamsE,"",@"SHT_CUDA_INFO"
	.sectionflags	@""
	.align	4


	//----- nvinfo : EIATTR_CUDA_API_VERSION
	.align		4
        /*0000*/ 	.byte	0x04, 0x37
        /*0002*/ 	.short	(.L_2922 - .L_2921)
.L_2921:
        /*0004*/ 	.word	0x00000082


	//----- nvinfo : EIATTR_SW2861232_WAR
	.align		4
.L_2922:
        /*0008*/ 	.byte	0x01, 0x35
	.zero		2


	//----- nvinfo : EIATTR_PARAM_CBANK
	.align		4
        /*000c*/ 	.byte	0x04, 0x0a
        /*000e*/ 	.short	(.L_2924 - .L_2923)
	.align		4
.L_2923:
        /*0010*/ 	.word	index@(.nv.constant0._ZN10layer_norm13ln_fwd_kernelINS_13Kernel_traitsI6__halfS2_fS2_fjLj3072ELj1ELj1ELj4ELj16ENS_18Kernel_traits_baseILj3072ES2_S2_fS2_fjLj128EEEEELb0ELb1ELb1ELb0EEEvNS_9FwdParamsE)
        /*0014*/ 	.short	0x0160
        /*0016*/ 	.short	0x00e8


	//----- nvinfo : EIATTR_CBANK_PARAM_SIZE
	.align		4
.L_2924:
        /*0018*/ 	.byte	0x03, 0x19
        /*001a*/ 	.short	0x00e8


	//----- nvinfo : EIATTR_KPARAM_INFO
	.align		4
        /*001c*/ 	.byte	0x04, 0x17
        /*001e*/ 	.short	(.L_2926 - .L_2925)
.L_2925:
        /*0020*/ 	.word	0x00000000
        /*0024*/ 	.short	0x0000
        /*0026*/ 	.short	0x0000
        /*0028*/ 	.byte	0x00, 0xf0, 0xa1, 0x03


	//----- nvinfo : EIATTR_MAXREG_COUNT
	.align		4
.L_2926:
        /*002c*/ 	.byte	0x03, 0x1b
        /*002e*/ 	.short	0x00ff


	//----- nvinfo : EIATTR_NUM_BARRIERS
	.align		4
        /*0030*/ 	.byte	0x02, 0x4c
        /*0032*/ 	.byte	0x01
	.zero		1


	//----- nvinfo : EIATTR_MERCURY_ISA_VERSION
	.align		4
        /*0034*/ 	.byte	0x03, 0x5f
        /*0036*/ 	.short	0x0000


	//----- nvinfo : EIATTR_COOP_GROUP_MASK_REGIDS
	.align		4
        /*0038*/ 	.byte	0x04, 0x29
        /*003a*/ 	.short	(.L_2928 - .L_2927)


	//   ....[0]....
.L_2927:
        /*003c*/ 	.word	0xffffffff


	//   ....[1]....
        /*0040*/ 	.word	0xffffffff


	//   ....[2]....
        /*0044*/ 	.word	0xffffffff


	//   ....[3]....
        /*0048*/ 	.word	0xffffffff


	//   ....[4]....
        /*004c*/ 	.word	0xffffffff


	//   ....[5]....
        /*0050*/ 	.word	0xffffffff


	//   ....[6]....
        /*0054*/ 	.word	0xffffffff


	//   ....[7]....
        /*0058*/ 	.word	0xffffffff


	//   ....[8]....
        /*005c*/ 	.word	0xffffffff


	//   ....[9]....
        /*0060*/ 	.word	0xffffffff


	//   ....[10]....
        /*0064*/ 	.word	0xffffffff


	//   ....[11]....
        /*0068*/ 	.word	0xffffffff


	//   ....[12]....
        /*006c*/ 	.word	0xffffffff


	//   ....[13]....
        /*0070*/ 	.word	0xffffffff


	//   ....[14]....
        /*0074*/ 	.word	0xffffffff


	//   ....[15]....
        /*0078*/ 	.word	0xffffffff


	//   ....[16]....
        /*007c*/ 	.word	0xffffffff


	//   ....[17]....
        /*0080*/ 	.word	0xffffffff


	//   ....[18]....
        /*0084*/ 	.word	0xffffffff


	//   ....[19]....
        /*0088*/ 	.word	0xffffffff


	//   ....[20]....
        /*008c*/ 	.word	0xffffffff


	//   ....[21]....
        /*0090*/ 	.word	0xffffffff


	//   ....[22]....
        /*0094*/ 	.word	0xffffffff


	//   ....[23]....
        /*0098*/ 	.word	0xffffffff


	//   ....[24]....
        /*009c*/ 	.word	0xffffffff


	//   ....[25]....
        /*00a0*/ 	.word	0xffffffff


	//   ....[26]....
        /*00a4*/ 	.word	0xffffffff


	//   ....[27]....
        /*00a8*/ 	.word	0xffffffff


	//----- nvinfo : EIATTR_COOP_GROUP_INSTR_OFFSETS
	.align		4
.L_2928:
        /*00ac*/ 	.byte	0x04, 0x28
        /*00ae*/ 	.short	(.L_2930 - .L_2929)


	//   ....[0]....
.L_2929:
        /*00b0*/ 	.word	0x00001f80


	//   ....[1]....
        /*00b4*/ 	.word	0x00001fb0


	//   ....[2]....
        /*00b8*/ 	.word	0x00001fd0


	//   ....[3]....
        /*00bc*/ 	.word	0x00001ff0


	//   ....[4]....
        /*00c0*/ 	.word	0x00002010


	//   ....[5]....
        /*00c4*/ 	.word	0x00002350


	//   ....[6]....
        /*00c8*/ 	.word	0x00002370


	//   ....[7]....
        /*00cc*/ 	.word	0x00002390


	//   ....[8]....
        /*00d0*/ 	.word	0x000023b0


	//   ....[9]....
        /*00d4*/ 	.word	0x000023d0


	//   ....[10]....
        /*00d8*/ 	.word	0x000024f0


	//   ....[11]....
        /*00dc*/ 	.word	0x00002540


	//   ....[12]....
        /*00e0*/ 	.word	0x00002550


	//   ....[13]....
        /*00e4*/ 	.word	0x000025c0


	//   ....[14]....
        /*00e8*/ 	.word	0x00002640


	//   ....[15]....
        /*00ec*/ 	.word	0x00002650


	//   ....[16]....
        /*00f0*/ 	.word	0x00002740


	//   ....[17]....
        /*00f4*/ 	.word	0x00002750


	//   ....[18]....
        /*00f8*/ 	.word	0x00002fa0


	//   ....[19]....
        /*00fc*/ 	.word	0x00003000


	//   ....[20]....
        /*0100*/ 	.word	0x00003060


	//   ....[21]....
        /*0104*/ 	.word	0x000030c0


	//   ....[22]....
        /*0108*/ 	.word	0x00003120


	//   ....[23]....
        /*010c*/ 	.word	0x000034a0


	//   ....[24]....
        /*0110*/ 	.word	0x00003500


	//   ....[25]....
        /*0114*/ 	.word	0x00003560


	//   ....[26]....
        /*0118*/ 	.word	0x000035c0


	//   ....[27]....
        /*011c*/ 	.word	0x00003620


	//----- nvinfo : EIATTR_EXIT_INSTR_OFFSETS
	.align		4
.L_2930:
        /*0120*/ 	.byte	0x04, 0x1c
        /*0122*/ 	.short	(.L_2932 - .L_2931)


	//   ....[0]....
.L_2931:
        /*0124*/ 	.word	0x00000410


	//   ....[1]....
        /*0128*/ 	.word	0x00002f50


	//----- nvinfo : EIATTR_MAX_THREADS
	.align		4
.L_2932:
        /*012c*/ 	.byte	0x04, 0x05
        /*012e*/ 	.short	(.L_2934 - .L_2933)
.L_2933:
        /*0130*/ 	.word	0x00000080
        /*0134*/ 	.word	0x00000001
        /*0138*/ 	.word	0x00000001


	//----- nvinfo : EIATTR_CRS_STACK_SIZE
	.align		4
.L_2934:
        /*013c*/ 	.byte	0x04, 0x1e
        /*013e*/ 	.short	(.L_2936 - .L_2935)
.L_2935:
        /*0140*/ 	.word	0x00000000
.L_2936:


//--------------------- .nv.info._ZN10layer_norm13ln_fwd_kernelINS_13Kernel_traitsI6__halfS2_fS2_fjLj3072ELj1ELj1ELj4ELj16ENS_18Kernel_traits_baseILj3072ES2_S2_fS2_fjLj128EEEEELb0ELb1ELb1ELb1EEEvNS_9FwdParamsE --------------------------
	.section	.nv.info._ZN10layer_norm13ln_fwd_kernelINS_13Kernel_traitsI6__halfS2_fS2_fjLj3072ELj1ELj1ELj4ELj16ENS_18Kernel_traits_baseILj3072ES2_S2_fS2_fjLj128EEEEELb0ELb1ELb1ELb1EEEvNS_9FwdParamsE,"",@"SHT_CUDA_INFO"
	.sectionflags	@""
	.align	4


	//----- nvinfo : EIATTR_CUDA_API_VERSION
	.align		4
        /*0000*/ 	.byte	0x04, 0x37
        /*0002*/ 	.short	(.L_2938 - .L_2937)
.L_2937:
        /*0004*/ 	.word	0x00000082


	//----- nvinfo : EIATTR_SW2861232_WAR
	.align		4
.L_2938:
        /*0008*/ 	.byte	0x01, 0x35
	.zero		2


	//----- nvinfo : EIATTR_PARAM_CBANK
	.align		4
        /*000c*/ 	.byte	0x04, 0x0a
        /*000e*/ 	.short	(.L_2940 - .L_2939)
	.align		4
.L_2939:
        /*0010*/ 	.word	index@(.nv.constant0._ZN10layer_norm13ln_fwd_kernelINS_13Kernel_traitsI6__halfS2_fS2_fjLj3072ELj1ELj1ELj4ELj16ENS_18Kernel_traits_baseILj3072ES2_S2_fS2_fjLj128EEEEELb0ELb1ELb1ELb1EEEvNS_9FwdParamsE)
        /*0014*/ 	.short	0x0160
        /*0016*/ 	.short	0x00e8


	//----- nvinfo : EIATTR_CBANK_PARAM_SIZE
	.align		4
.L_2940:
        /*0018*/ 	.byte	0x03, 0x19
        /*001a*/ 	.short	0x00e8


	//----- nvinfo : EIATTR_KPARAM_INFO
	.align		4
        /*001c*/ 	.byte	0x04, 0x17
        /*001e*/ 	.short	(.L_2942 - .L_2941)
.L_2941:
        /*0020*/ 	.word	0x00000000
        /*0024*/ 	.short	0x0000
        /*0026*/ 	.short	0x0000
        /*0028*/ 	.byte	0x00, 0xf0, 0xa1, 0x03


	//----- nvinfo : EIATTR_MAXREG_COUNT
	.align		4
.L_2942:
        /*002c*/ 	.byte	0x03, 0x1b
        /*002e*/ 	.short	0x00ff


	//----- nvinfo : EIATTR_NUM_BARRIERS
	.align		4
        /*0030*/ 	.byte	0x02, 0x4c
        /*0032*/ 	.byte	0x01
	.zero		1


	//----- nvinfo : EIATTR_MERCURY_ISA_VERSION
	.align		4
        /*0034*/ 	.byte	0x03, 0x5f
        /*0036*/ 	.short	0x0000


	//----- nvinfo : EIATTR_COOP_GROUP_MASK_REGIDS
	.align		4
        /*0038*/ 	.byte	0x04, 0x29
        /*003a*/ 	.short	(.L_2944 - .L_2943)


	//   ....[0]....
.L_2943:
        /*003c*/ 	.word	0xffffffff


	//   ....[1]....
        /*0040*/ 	.word	0xffffffff


	//   ....[2]....
        /*0044*/ 	.word	0xffffffff


	//   ....[3]....
        /*0048*/ 	.word	0xffffffff


	//   ....[4]....
        /*004c*/ 	.word	0xffffffff


	//   ....[5]....
        /*0050*/ 	.word	0xffffffff


	//   ....[6]....
        /*0054*/ 	.word	0xffffffff


	//   ....[7]....
        /*0058*/ 	.word	0xffffffff


	//   ....[8]....
        /*005c*/ 	.word	0xffffffff


	//   ....[9]....
        /*0060*/ 	.word	0xffffffff


	//   ....[10]....
        /*0064*/ 	.word	0xffffffff


	//   ....[11]....
        /*0068*/ 	.word	0xffffffff


	//   ....[12]....
        /*006c*/ 	.word	0xffffffff


	//   ....[13]....
        /*0070*/ 	.word	0xffffffff


	//   ....[14]....
        /*0074*/ 	.word	0xffffffff


	//   ....[15]....
        /*0078*/ 	.word	0xffffffff


	//   ....[16]....
        /*007c*/ 	.word	0xffffffff


	//   ....[17]....
        /*0080*/ 	.word	0xffffffff


	//   ....[18]....
        /*0084*/ 	.word	0xffffffff


	//   ....[19]....
        /*0088*/ 	.word	0xffffffff


	//   ....[20]....
        /*008c*/ 	.word	0xffffffff


	//   ....[21]....
        /*0090*/ 	.word	0xffffffff


	//   ....[22]....
        /*0094*/ 	.word	0xffffffff


	//   ....[23]....
        /*0098*/ 	.word	0xffffffff


	//   ....[24]....
        /*009c*/ 	.word	0xffffffff


	//   ....[25]....
        /*00a0*/ 	.word	0xffffffff


	//   ....[26]....
        /*00a4*/ 	.word	0xffffffff


	//   ....[27]....
        /*00a8*/ 	.word	0xffffffff


	//----- nvinfo : EIATTR_COOP_GROUP_INSTR_OFFSETS
	.align		4
.L_2944:
        /*00ac*/ 	.byte	0x04, 0x28
        /*00ae*/ 	.short	(.L_2946 - .L_2945)


	//   ....[0]....
.L_2945:
        /*00b0*/ 	.word	0x00001a40


	//   ....[1]....
        /*00b4*/ 	.word	0x00001a70


	//   ....[2]....
        /*00b8*/ 	.word	0x00001a90


	//   ....[3]....
        /*00bc*/ 	.word	0x00001ab0


	//   ....[4]....
        /*00c0*/ 	.word	0x00001ad0


	//   ....[5]....
        /*00c4*/ 	.word	0x00001e00


	//   ....[6]....
        /*00c8*/ 	.word	0x00001e20


	//   ....[7]....
        /*00cc*/ 	.word	0x00001e40


	//   ....[8]....
        /*00d0*/ 	.word	0x00001e60


	//   ....[9]....
        /*00d4*/ 	.word	0x00001e80


	//   ....[10]....
        /*00d8*/ 	.word	0x00001f70


	//   ....[11]....
        /*00dc*/ 	.word	0x00001fc0


	//   ....[12]....
        /*00e0*/ 	.word	0x00001fe0


	//   ....[13]....
        /*00e4*/ 	.word	0x00002000


	//   ....[14]....
        /*00e8*/ 	.word	0x000020a0


	//   ....[15]....
        /*00ec*/ 	.word	0x000020d0


	//   ....[16]....
        /*00f0*/ 	.word	0x000021a0


	//   ....[17]....
        /*00f4*/ 	.word	0x000021b0


	//   ....[18]....
        /*00f8*/ 	.word	0x00002a50


	//   ....[19]....
        /*00fc*/ 	.word	0x00002ac0


	//   ....[20]....
        /*0100*/ 	.word	0x00002b20


	//   ....[21]....
        /*0104*/ 	.word	0x00002b80


	//   ....[22]....
        /*0108*/ 	.word	0x00002be0


	//   ....[23]....
        /*010c*/ 	.word	0x00002f50


	//   ....[24]....
        /*0110*/ 	.word	0x00002fb0


	//   ....[25]....
        /*0114*/ 	.word	0x00003010


	//   ....[26]....
        /*0118*/ 	.word	0x00003070


	//   ....[27]....
        /*011c*/ 	.word	0x000030d0


	//----- nvinfo : EIATTR_EXIT_INSTR_OFFSETS
	.align		4
.L_2946:
        /*0120*/ 	.byte	0x04, 0x1c
        /*0122*/ 	.short	(.L_2948 - .L_2947)


	//   ....[0]....
.L_2947:
        /*0124*/ 	.word	0x00000130


	//   ....[1]....
        /*0128*/ 	.word	0x00002a00


	//----- nvinfo : EIATTR_MAX_THREADS
	.align		4
.L_2948:
        /*012c*/ 	.byte	0x04, 0x05
        /*012e*/ 	.short	(.L_2950 - .L_2949)
.L_2949:
        /*0130*/ 	.word	0x00000080
        /*0134*/ 	.word	0x00000001
        /*0138*/ 	.word	0x00000001


	//----- nvinfo : EIATTR_CRS_STACK_SIZE
	.align		4
.L_2950:
        /*013c*/ 	.byte	0x04, 0x1e
        /*013e*/ 	.short	(.L_2952 - .L_2951)
.L_2951:
        /*0140*/ 	.word	0x00000000
.L_2952:


//--------------------- .nv.info._ZN10layer_norm13ln_fwd_kernelINS_13Kernel_traitsI6__halfS2_fS2_fjLj3072ELj1ELj1ELj4ELj16ENS_18Kernel_traits_baseILj3072ES2_S2_fS2_fjLj128EEEEELb1ELb0ELb0ELb0EEEvNS_9FwdParamsE --------------------------
	.section	.nv.info._ZN10layer_norm13ln_fwd_kernelINS_13Kernel_traitsI6__halfS2_fS2_fjLj3072ELj1ELj1ELj4ELj16ENS_18Kernel_traits_baseILj3072ES2_S2_fS2_fjLj128EEEEELb1ELb0ELb0ELb0EEEvNS_9FwdParamsE,"",@"SHT_CUDA_INFO"
	.sectionflags	@""
	.align	4


	//----- nvinfo : EIATTR_CUDA_API_VERSION
	.align		4
        /*0000*/ 	.byte	0x04, 0x37
        /*0002*/ 	.short	(.L_2954 - .L_2953)
.L_2953:
        /*0004*/ 	.word	0x00000082


	//----- nvinfo : EIATTR_SW2861232_WAR
	.align		4
.L_2954:
        /*0008*/ 	.byte	0x01, 0x35
	.zero		2


	//----- nvinfo : EIATTR_PARAM_CBANK
	.align		4
        /*000c*/ 	.byte	0x04, 0x0a
        /*000e*/ 	.short	(.L_2956 - .L_2955)
	.align		4
.L_2955:
        /*0010*/ 	.word	index@(.nv.constant0._ZN10layer_norm13ln_fwd_kernelINS_13Kernel_traitsI6__halfS2_fS2_fjLj3072ELj1ELj1ELj4ELj16ENS_18Kernel_traits_baseILj3072ES2_S2_fS2_fjLj128EEEEELb1ELb0ELb0ELb0EEEvNS_9FwdParamsE)
        /*0014*/ 	.short	0x0160
        /*0016*/ 	.short	0x00e8


	//----- nvinfo : EIATTR_CBANK_PARAM_SIZE
	.align		4
.L_2956:
        /*0018*/ 	.byte	0x03, 0x19
        /*001a*/ 	.short	0x00e8


	//----- nvinfo : EIATTR_KPARAM_INFO
	.align		4
        /*001c*/ 	.byte	0x04, 0x17
        /*001e*/ 	.short	(.L_2958 - .L_2957)
.L_2957:
        /*0020*/ 	.word	0x00000000
        /*0024*/ 	.short	0x0000
        /*0026*/ 	.short	0x0000
        /*0028*/ 	.byte	0x00, 0xf0, 0xa1, 0x03


	//----- nvinfo : EIATTR_MAXREG_COUNT
	.align		4
.L_2958:
        /*002c*/ 	.byte	0x03, 0x1b
        /*002e*/ 	.short	0x00ff


	//----- nvinfo : EIATTR_NUM_BARRIERS
	.align		4
        /*0030*/ 	.byte	0x02, 0x4c
        /*0032*/ 	.byte	0x01
	.zero		1


	//----- nvinfo : EIATTR_MERCURY_ISA_VERSION
	.align		4
        /*0034*/ 	.byte	0x03, 0x5f
        /*0036*/ 	.short	0x0000


	//----- nvinfo : EIATTR_COOP_GROUP_MASK_REGIDS
	.align		4
        /*0038*/ 	.byte	0x04, 0x29
        /*003a*/ 	.short	(.L_2960 - .L_2959)


	//   ....[0]....
.L_2959:
        /*003c*/ 	.word	0xffffffff


	//   ....[1]....
        /*0040*/ 	.word	0xffffffff


	//   ....[2]....
        /*0044*/ 	.word	0xffffffff


	//   ....[3]....
        /*0048*/ 	.word	0xffffffff


	//   ....[4]....
        /*004c*/ 	.word	0xffffffff


	//   ....[5]....
        /*0050*/ 	.word	0xffffffff


	//   ....[6]....
        /*0054*/ 	.word	0xffffffff


	//   ....[7]....
        /*0058*/ 	.word	0xffffffff


	//   ....[8]....
        /*005c*/ 	.word	0xffffffff


	//   ....[9]....
        /*0060*/ 	.word	0xffffffff


	//   ....[10]....
        /*0064*/ 	.word	0xffffffff


	//   ....[11]....
        /*0068*/ 	.word	0xffffffff


	//   ....[12]....
        /*006c*/ 	.word	0xffffffff


	//   ....[13]....
        /*0070*/ 	.word	0xffffffff


	//   ....[14]....
        /*0074*/ 	.word	0xffffffff


	//   ....[15]....
        /*0078*/ 	.word	0xffffffff


	//   ....[16]....
        /*007c*/ 	.word	0xffffffff


	//   ....[17]....
        /*0080*/ 	.word	0xffffffff


	//   ....[18]....
        /*0084*/ 	.word	0xffffffff


	//   ....[19]....
        /*0088*/ 	.word	0xffffffff


	//   ....[20]....
        /*008c*/ 	.word	0xffffffff


	//   ....[21]....
        /*0090*/ 	.word	0xffffffff


	//   ....[22]....
        /*0094*/ 	.word	0xffffffff


	//   ....[23]....
        /*0098*/ 	.word	0xffffffff


	//   ....[24]....
        /*009c*/ 	.word	0xffffffff


	//   ....[25]....
        /*00a0*/ 	.word	0xffffffff


	//   ....[26]....
        /*00a4*/ 	.word	0xffffffff


	//   ....[27]....
        /*00a8*/ 	.word	0xffffffff


	//----- nvinfo : EIATTR_COOP_GROUP_INSTR_OFFSETS
	.align		4
.L_2960:
        /*00ac*/ 	.byte	0x04, 0x28
        /*00ae*/ 	.short	(.L_2962 - .L_2961)


	//   ....[0]....
.L_2961:
        /*00b0*/ 	.word	0x000093a0


	//   ....[1]....
        /*00b4*/ 	.word	0x000093d0


	//   ....[2]....
        /*00b8*/ 	.word	0x00009400


	//   ....[3]....
        /*00bc*/ 	.word	0x00009420


	//   ....[4]....
        /*00c0*/ 	.word	0x00009440


	//   ....[5]....
        /*00c4*/ 	.word	0x00009780


	//   ....[6]....
        /*00c8*/ 	.word	0x000097a0


	//   ....[7]....
        /*00cc*/ 	.word	0x000097c0


	//   ....[8]....
        /*00d0*/ 	.word	0x000097e0


	//   ....[9]....
        /*00d4*/ 	.word	0x00009800


	//   ....[10]....
        /*00d8*/ 	.word	0x00009930


	//   ....[11]....
        /*00dc*/ 	.word	0x00009980


	//   ....[12]....
        /*00e0*/ 	.word	0x000099b0


	//   ....[13]....
        /*00e4*/ 	.word	0x000099c0


	//   ....[14]....
        /*00e8*/ 	.word	0x00009a40


	//   ....[15]....
        /*00ec*/ 	.word	0x00009ab0


	//   ....[16]....
        /*00f0*/ 	.word	0x00009b70


	//   ....[17]....
        /*00f4*/ 	.word	0x00009b80


	//   ....[18]....
        /*00f8*/ 	.word	0x0000a380


	//   ....[19]....
        /*00fc*/ 	.word	0x0000a3f0


	//   ....[20]....
        /*0100*/ 	.word	0x0000a450


	//   ....[21]....
        /*0104*/ 	.word	0x0000a4b0


	//   ....[22]....
        /*0108*/ 	.word	0x0000a510


	//   ....[23]....
        /*010c*/ 	.word	0x0000a8a0


	//   ....[24]....
        /*0110*/ 	.word	0x0000a900


	//   ....[25]....
        /*0114*/ 	.word	0x0000a960


	//   ....[26]....
        /*0118*/ 	.word	0x0000a9c0


	//   ....[27]....
        /*011c*/ 	.word	0x0000aa30


	//----- nvinfo : EIATTR_EXIT_INSTR_OFFSETS
	.align		4
.L_2962:
        /*0120*/ 	.byte	0x04, 0x1c
        /*0122*/ 	.short	(.L_2964 - .L_2963)


	//   ....[0]....
.L_2963:
        /*0124*/ 	.word	0x00000830


	//   ....[1]....
        /*0128*/ 	.word	0x0000a330


	//----- nvinfo : EIATTR_MAX_THREADS
	.align		4
.L_2964:
        /*012c*/ 	.byte	0x04, 0x05
        /*012e*/ 	.short	(.L_2966 - .L_2965)
.L_2965:
        /*0130*/ 	.word	0x00000080
        /*0134*/ 	.word	0x00000001
        /*0138*/ 	.word	0x00000001


	//----- nvinfo : EIATTR_CRS_STACK_SIZE
	.align		4
.L_2966:
        /*013c*/ 	.byte	0x04, 0x1e
        /*013e*/ 	.short	(.L_2968 - .L_2967)
.L_2967:
        /*0140*/ 	.word	0x00000000
.L_2968:


//--------------------- .nv.info._ZN10layer_norm13ln_fwd_kernelINS_13Kernel_traitsI6__halfS2_fS2_fjLj3072ELj1ELj1ELj4ELj16ENS_18Kernel_traits_baseILj3072ES2_S2_fS2_fjLj128EEEEELb1ELb0ELb0ELb1EEEvNS_9FwdParamsE --------------------------
	.section	.nv.info._ZN10layer_norm13ln_fwd_kernelINS_13Kernel_traitsI6__halfS2_fS2_fjLj3072ELj1ELj1ELj4ELj16ENS_18Kernel_traits_baseILj3072ES2_S2_fS2_fjLj128EEEEELb1ELb0ELb0ELb1EEEvNS_9FwdParamsE,"",@"SHT_CUDA_INFO"
	.sectionflags	@""
	.align	4


	//----- nvinfo : EIATTR_CUDA_API_VERSION
	.align		4
        /*0000*/ 	.byte	0x04, 0x37
        /*0002*/ 	.short	(.L_2970 - .L_2969)
.L_2969:
        /*0004*/ 	.word	0x00000082


	//----- nvinfo : EIATTR_SW2861232_WAR
	.align		4
.L_2970:
        /*0008*/ 	.byte	0x01, 0x35
	.zero		2


	//----- nvinfo : EIATTR_PARAM_CBANK
	.align		4
        /*000c*/ 	.byte	0x04, 0x0a
        /*000e*/ 	.short	(.L_2972 - .L_2971)
	.align		4
.L_2971:
        /*0010*/ 	.word	index@(.nv.constant0._ZN10layer_norm13ln_fwd_kernelINS_13Kernel_traitsI6__halfS2_fS2_fjLj3072ELj1ELj1ELj4ELj16ENS_18Kernel_traits_baseILj3072ES2_S2_fS2_fjLj128EEEEELb1ELb0ELb0ELb1EEEvNS_9FwdParamsE)
        /*0014*/ 	.short	0x0160
        /*0016*/ 	.short	0x00e8


	//----- nvinfo : EIATTR_CBANK_PARAM_SIZE
	.align		4
.L_2972:
        /*0018*/ 	.byte	0x03, 0x19
        /*001a*/ 	.short	0x00e8


	//----- nvinfo : EIATTR_KPARAM_INFO
	.align		4
        /*001c*/ 	.byte	0x04, 0x17
        /*001e*/ 	.short	(.L_2974 - .L_2973)
.L_2973:
        /*0020*/ 	.word	0x00000000
        /*0024*/ 	.short	0x0000
        /*0026*/ 	.short	0x0000
        /*0028*/ 	.byte	0x00, 0xf0, 0xa1, 0x03


	//----- nvinfo : EIATTR_MAXREG_COUNT
	.align		4
.L_2974:
        /*002c*/ 	.byte	0x03, 0x1b
        /*002e*/ 	.short	0x00ff


	//----- nvinfo : EIATTR_NUM_BARRIERS
	.align		4
        /*0030*/ 	.byte	0x02, 0x4c
        /*0032*/ 	.byte	0x01
	.zero		1


	//----- nvinfo : EIATTR_MERCURY_ISA_VERSION
	.align		4
        /*0034*/ 	.byte	0x03, 0x5f
        /*0036*/ 	.short	0x0000


	//----- nvinfo : EIATTR_COOP_GROUP_MASK_REGIDS
	.align		4
        /*0038*/ 	.byte	0x04, 0x29
        /*003a*/ 	.short	(.L_2976 - .L_2975)


	//   ....[0]....
.L_2975:
        /*003c*/ 	.word	0xffffffff


	//   ....[1]....
        /*0040*/ 	.word	0xffffffff


	//   ....[2]....
        /*0044*/ 	.word	0xffffffff


	//   ....[3]....
        /*0048*/ 	.word	0xffffffff


	//   ....[4]....
        /*004c*/ 	.word	0xffffffff


	//   ....[5]....
        /*0050*/ 	.word	0xffffffff


	//   ....[6]....
        /*0054*/ 	.word	0xffffffff


	//   ....[7]....
        /*0058*/ 	.word	0xffffffff


	//   ....[8]....
        /*005c*/ 	.word	0xffffffff


	//   ....[9]....
        /*0060*/ 	.word	0xffffffff


	//   ....[10]....
        /*0064*/ 	.word	0xffffffff


	//   ....[11]....
        /*0068*/ 	.word	0xffffffff


	//   ....[12]....
        /*006c*/ 	.word	0xffffffff


	//   ....[13]....
        /*0070*/ 	.word	0xffffffff


	//   ....[14]....
        /*0074*/ 	.word	0xffffffff


	//   ....[15]....
        /*0078*/ 	.word	0xffffffff


	//   ....[16]....
        /*007c*/ 	.word	0xffffffff


	//   ....[17]....
        /*0080*/ 	.word	0xffffffff


	//   ....[18]....
        /*0084*/ 	.word	0xffffffff


	//   ....[19]....
        /*0088*/ 	.word	0xffffffff


	//   ....[20]....
        /*008c*/ 	.word	0xffffffff


	//   ....[21]....
        /*0090*/ 	.word	0xffffffff


	//   ....[22]....
        /*0094*/ 	.word	0xffffffff


	//   ....[23]....
        /*0098*/ 	.word	0xffffffff


	//   ....[24]....
        /*009c*/ 	.word	0xffffffff


	//   ....[25]....
        /*00a0*/ 	.word	0xffffffff


	//   ....[26]....
        /*00a4*/ 	.word	0xffffffff


	//   ....[27]....
        /*00a8*/ 	.word	0xffffffff


	//----- nvinfo : EIATTR_COOP_GROUP_INSTR_OFFSETS
	.align		4
.L_2976:
        /*00ac*/ 	.byte	0x04, 0x28
        /*00ae*/ 	.short	(.L_2978 - .L_2977)


	//   ....[0]....
.L_2977:
        /*00b0*/ 	.word	0x00008e50


	//   ....[1]....
        /*00b4*/ 	.word	0x00008e80


	//   ....[2]....
        /*00b8*/ 	.word	0x00008ea0


	//   ....[3]....
        /*00bc*/ 	.word	0x00008ec0


	//   ....[4]....
        /*00c0*/ 	.word	0x00008ee0


	//   ....[5]....
        /*00c4*/ 	.word	0x00009210


	//   ....[6]....
        /*00c8*/ 	.word	0x00009230


	//   ....[7]....
        /*00cc*/ 	.word	0x00009250


	//   ....[8]....
        /*00d0*/ 	.word	0x00009270


	//   ....[9]....
        /*00d4*/ 	.word	0x00009290


	//   ....[10]....
        /*00d8*/ 	.word	0x00009390


	//   ....[11]....
        /*00dc*/ 	.word	0x000093e0


	//   ....[12]....
        /*00e0*/ 	.word	0x00009450


	//   ....[13]....
        /*00e4*/ 	.word	0x00009490


	//   ....[14]....
        /*00e8*/ 	.word	0x000094c0


	//   ....[15]....
        /*00ec*/ 	.word	0x000094d0


	//   ....[16]....
        /*00f0*/ 	.word	0x000095d0


	//   ....[17]....
        /*00f4*/ 	.word	0x000095e0


	//   ....[18]....
        /*00f8*/ 	.word	0x00009ec0


	//   ....[19]....
        /*00fc*/ 	.word	0x00009f20


	//   ....[20]....
        /*0100*/ 	.word	0x00009f80


	//   ....[21]....
        /*0104*/ 	.word	0x00009fe0


	//   ....[22]....
        /*0108*/ 	.word	0x0000a040


	//   ....[23]....
        /*010c*/ 	.word	0x0000a3b0


	//   ....[24]....
        /*0110*/ 	.word	0x0000a410


	//   ....[25]....
        /*0114*/ 	.word	0x0000a470


	//   ....[26]....
        /*0118*/ 	.word	0x0000a4d0


	//   ....[27]....
        /*011c*/ 	.word	0x0000a530


	//----- nvinfo : EIATTR_EXIT_INSTR_OFFSETS
	.align		4
.L_2978:
        /*0120*/ 	.byte	0x04, 0x1c
        /*0122*/ 	.short	(.L_2980 - .L_2979)


	//   ....[0]....
.L_2979:
        /*0124*/ 	.word	0x00000560


	//   ....[1]....
        /*0128*/ 	.word	0x00009e60


	//----- nvinfo : EIATTR_MAX_THREADS
	.align		4
.L_2980:
        /*012c*/ 	.byte	0x04, 0x05
        /*012e*/ 	.short	(.L_2982 - .L_2981)
.L_2981:
        /*0130*/ 	.word	0x00000080
        /*0134*/ 	.word	0x00000001
        /*0138*/ 	.word	0x00000001


	//----- nvinfo : EIATTR_CRS_STACK_SIZE
	.align		4
.L_2982:
        /*013c*/ 	.byte	0x04, 0x1e
        /*013e*/ 	.short	(.L_2984 - .L_2983)
.L_2983:
        /*0140*/ 	.word	0x00000000
.L_2984:


//--------------------- .nv.info._ZN10layer_norm13ln_fwd_kernelINS_13Kernel_traitsI6__halfS2_fS2_fjLj3072ELj1ELj1ELj4ELj16ENS_18Kernel_traits_baseILj3072ES2_S2_fS2_fjLj128EEEEELb1ELb0ELb1ELb0EEEvNS_9FwdParamsE --------------------------
	.section	.nv.info._ZN10layer_norm13ln_fwd_kernelINS_13Kernel_traitsI6__halfS2_fS2_fjLj3072ELj1ELj1ELj4ELj16ENS_18Kernel_traits_baseILj3072ES2_S2_fS2_fjLj128EEEEELb1ELb0ELb1ELb0EEEvNS_9FwdParamsE,"",@"SHT_CUDA_INFO"
	.sectionflags	@""
	.align	4


	//----- nvinfo : EIATTR_CUDA_API_VERSION
	.align		4
        /*0000*/ 	.byte	0x04, 0x37
        /*0002*/ 	.short	(.L_2986 - .L_2985)
.L_2985:
        /*0004*/ 	.word	0x00000082


	//----- nvinfo : EIATTR_SW2861232_WAR
	.align		4
.L_2986:
        /*0008*/ 	.byte	0x01, 0x35
	.zero		2


	//----- nvinfo : EIATTR_PARAM_CBANK
	.align		4
        /*000c*/ 	.byte	0x04, 0x0a
        /*000e*/ 	.short	(.L_2988 - .L_2987)
	.align		4
.L_2987:
        /*0010*/ 	.word	index@(.nv.constant0._ZN10layer_norm13ln_fwd_kernelINS_13Kernel_traitsI6__halfS2_fS2_fjLj3072ELj1ELj1ELj4ELj16ENS_18Kernel_traits_baseILj3072ES2_S2_fS2_fjLj128EEEEELb1ELb0ELb1ELb0EEEvNS_9FwdParamsE)
        /*0014*/ 	.short	0x0160
        /*0016*/ 	.short	0x00e8


	//----- nvinfo : EIATTR_CBANK_PARAM_SIZE
	.align		4
.L_2988:
        /*0018*/ 	.byte	0x03, 0x19
        /*001a*/ 	.short	0x00e8


	//----- nvinfo : EIATTR_KPARAM_INFO
	.align		4
        /*001c*/ 	.byte	0x04, 0x17
        /*001e*/ 	.short	(.L_2990 - .L_2989)
.L_2989:
        /*0020*/ 	.word	0x00000000
        /*0024*/ 	.short	0x0000
        /*0026*/ 	.short	0x0000
        /*0028*/ 	.byte	0x00, 0xf0, 0xa1, 0x03


	//----- nvinfo : EIATTR_MAXREG_COUNT
	.align		4
.L_2990:
        /*002c*/ 	.byte	0x03, 0x1b
        /*002e*/ 	.short	0x00ff


	//----- nvinfo : EIATTR_NUM_BARRIERS
	.align		4
        /*0030*/ 	.byte	0x02, 0x4c
        /*0032*/ 	.byte	0x01
	.zero		1


	//----- nvinfo : EIATTR_MERCURY_ISA_VERSION
	.align		4
        /*0034*/ 	.byte	0x03, 0x5f
        /*0036*/ 	.short	0x0000


	//----- nvinfo : EIATTR_COOP_GROUP_MASK_REGIDS
	.align		4
        /*0038*/ 	.byte	0x04, 0x29
        /*003a*/ 	.short	(.L_2992 - .L_2991)


	//   ....[0]....
.L_2991:
        /*003c*/ 	.word	0xffffffff


	//   ....[1]....
        /*0040*/ 	.word	0xffffffff


	//   ....[2]....
        /*0044*/ 	.word	0xffffffff


	//   ....[3]....
        /*0048*/ 	.word	0xffffffff


	//   ....[4]....
        /*004c*/ 	.word	0xffffffff


	//   ....[5]....
        /*0050*/ 	.word	0xffffffff


	//   ....[6]....
        /*0054*/ 	.word	0xffffffff


	//   ....[7]....
        /*0058*/ 	.word	0xffffffff


	//   ....[8]....
        /*005c*/ 	.word	0xffffffff


	//   ....[9]....
        /*0060*/ 	.word	0xffffffff


	//   ....[10]....
        /*0064*/ 	.word	0xffffffff


	//   ....[11]....
        /*0068*/ 	.word	0xffffffff


	//   ....[12]....
        /*006c*/ 	.word	0xffffffff


	//   ....[13]....
        /*0070*/ 	.word	0xffffffff


	//   ....[14]....
        /*0074*/ 	.word	0xffffffff


	//   ....[15]....
        /*0078*/ 	.word	0xffffffff


	//   ....[16]....
        /*007c*/ 	.word	0xffffffff


	//   ....[17]....
        /*0080*/ 	.word	0xffffffff


	//   ....[18]....
        /*0084*/ 	.word	0xffffffff


	//   ....[19]....
        /*0088*/ 	.word	0xffffffff


	//   ....[20]....
        /*008c*/ 	.word	0xffffffff


	//   ....[21]....
        /*0090*/ 	.word	0xffffffff


	//   ....[22]....
        /*0094*/ 	.word	0xffffffff


	//   ....[23]....
        /*0098*/ 	.word	0xffffffff


	//   ....[24]....
        /*009c*/ 	.word	0xffffffff


	//   ....[25]....
        /*00a0*/ 	.word	0xffffffff


	//   ....[26]....
        /*00a4*/ 	.word	0xffffffff


	//   ....[27]....
        /*00a8*/ 	.word	0xffffffff


	//----- nvinfo : EIATTR_COOP_GROUP_INSTR_OFFSETS
	.align		4
.L_2992:
        /*00ac*/ 	.byte	0x04, 0x28
        /*00ae*/ 	.short	(.L_2994 - .L_2993)


	//   ....[0]....
.L_2993:
        /*00b0*/ 	.word	0x0000a360


	//   ....[1]....
        /*00b4*/ 	.word	0x0000a390


	//   ....[2]....
        /*00b8*/ 	.word	0x0000a3b0


	//   ....[3]....
        /*00bc*/ 	.word	0x0000a3d0


	//   ....[4]....
        /*00c0*/ 	.word	0x0000a3f0


	//   ....[5]....
        /*00c4*/ 	.word	0x0000a730


	//   ....[6]....
        /*00c8*/ 	.word	0x0000a750


	//   ....[7]....
        /*00cc*/ 	.word	0x0000a770


	//   ....[8]....
        /*00d0*/ 	.word	0x0000a790


	//   ....[9]....
        /*00d4*/ 	.word	0x0000a7b0


	//   ....[10]....
        /*00d8*/ 	.word	0x0000a8d0


	//   ....[11]....
        /*00dc*/ 	.word	0x0000a930


	//   ....[12]....
        /*00e0*/ 	.word	0x0000a950


	//   ....[13]....
        /*00e4*/ 	.word	0x0000a980


	//   ....[14]....
        /*00e8*/ 	.word	0x0000aa40


	//   ....[15]....
        /*00ec*/ 	.word	0x0000aa50


	//   ....[16]....
        /*00f0*/ 	.word	0x0000aaf0


	//   ....[17]....
        /*00f4*/ 	.word	0x0000ab20


	//   ....[18]....
        /*00f8*/ 	.word	0x0000b390


	//   ....[19]....
        /*00fc*/ 	.word	0x0000b3f0


	//   ....[20]....
        /*0100*/ 	.word	0x0000b450


	//   ....[21]....
        /*0104*/ 	.word	0x0000b4b0


	//   ....[22]....
        /*0108*/ 	.word	0x0000b510


	//   ....[23]....
        /*010c*/ 	.word	0x0000b890


	//   ....[24]....
        /*0110*/ 	.word	0x0000b8f0


	//   ....[25]....
        /*0114*/ 	.word	0x0000b950


	//   ....[26]....
        /*0118*/ 	.word	0x0000b9b0


	//   ....[27]....
        /*011c*/ 	.word	0x0000ba20


	//----- nvinfo : EIATTR_EXIT_INSTR_OFFSETS
	.align		4
.L_2994:
        /*0120*/ 	.byte	0x04, 0x1c
        /*0122*/ 	.short	(.L_2996 - .L_2995)


	//   ....[0]....
.L_2995:
        /*0124*/ 	.word	0x00000810


	//   ....[1]....
        /*0128*/ 	.word	0x0000b340


	//----- nvinfo : EIATTR_MAX_THREADS
	.align		4
.L_2996:
        /*012c*/ 	.byte	0x04, 0x05
        /*012e*/ 	.short	(.L_2998 - .L_2997)
.L_2997:
        /*0130*/ 	.word	0x00000080
        /*0134*/ 	.word	0x00000001
        /*0138*/ 	.word	0x00000001


	//----- nvinfo : EIATTR_CRS_STACK_SIZE
	.align		4
.L_2998:
        /*013c*/ 	.byte	0x04, 0x1e
        /*013e*/ 	.short	(.L_3000 - .L_2999)
.L_2999:
        /*0140*/ 	.word	0x00000000
.L_3000:


//--------------------- .nv.info._ZN10layer_norm13ln_fwd_kernelINS_13Kernel_traitsI6__halfS2_fS2_fjLj3072ELj1ELj1ELj4ELj16ENS_18Kernel_traits_baseILj3072ES2_S2_fS2_fjLj128EEEEELb1ELb0ELb1ELb1EEEvNS_9FwdParamsE --------------------------
	.section	.nv.info._ZN10layer_norm13ln_fwd_kernelINS_13Kernel_traitsI6__halfS2_fS2_fjLj3072ELj1ELj1ELj4ELj16ENS_18Kernel_traits_baseILj3072ES2_S2_fS2_fjLj128EEEEELb1ELb0ELb1ELb1EEEvNS_9FwdParamsE,"",@"SHT_CUDA_INFO"
	.sectionflags	@""
	.align	4


	//----- nvinfo : EIATTR_CUDA_API_VERSION
	.align		4
        /*0000*/ 	.byte	0x04, 0x37
        /*0002*/ 	.short	(.L_3002 - .L_3001)
.L_3001:
        /*0004*/ 	.word	0x00000082


	//----- nvinfo : EIATTR_SW2861232_WAR
	.align		4
.L_3002:
        /*0008*/ 	.byte	0x01, 0x35
	.zero		2


	//----- nvinfo : EIATTR_PARAM_CBANK
	.align		4
        /*000c*/ 	.byte	0x04, 0x0a
        /*000e*/ 	.short	(.L_3004 - .L_3003)
	.align		4
.L_3003:
        /*0010*/ 	.word	index@(.nv.constant0._ZN10layer_norm13ln_fwd_kernelINS_13Kernel_traitsI6__halfS2_fS2_fjLj3072ELj1ELj1ELj4ELj16ENS_18Kernel_traits_baseILj3072ES2_S2_fS2_fjLj128EEEEELb1ELb0ELb1ELb1EEEvNS_9FwdParamsE)
        /*0014*/ 	.short	0x0160
        /*0016*/ 	.short	0x00e8


	//----- nvinfo : EIATTR_CBANK_PARAM_SIZE
	.align		4
.L_3004:
        /*0018*/ 	.byte	0x03, 0x19
        /*001a*/ 	.short	0x00e8


	//----- nvinfo : EIATTR_KPARAM_INFO
	.align		4
        /*001c*/ 	.byte	0x04, 0x17
        /*001e*/ 	.short	(.L_3006 - .L_3005)
.L_3005:
        /*0020*/ 	.word	0x00000000
        /*0024*/ 	.short	0x0000
        /*0026*/ 	.short	0x0000
        /*0028*/ 	.byte	0x00, 0xf0, 0xa1, 0x03


	//----- nvinfo : EIATTR_MAXREG_COUNT
	.align		4
.L_3006:
        /*002c*/ 	.byte	0x03, 0x1b
        /*002e*/ 	.short	0x00ff


	//----- nvinfo : EIATTR_NUM_BARRIERS
	.align		4
        /*0030*/ 	.byte	0x02, 0x4c
        /*0032*/ 	.byte	0x01
	.zero		1


	//----- nvinfo : EIATTR_MERCURY_ISA_VERSION
	.align		4
        /*0034*/ 	.byte	0x03, 0x5f
        /*0036*/ 	.short	0x0000


	//----- nvinfo : EIATTR_COOP_GROUP_MASK_REGIDS
	.align		4
        /*0038*/ 	.byte	0x04, 0x29
        /*003a*/ 	.short	(.L_3008 - .L_3007)


	//   ....[0]....
.L_3007:
        /*003c*/ 	.word	0xffffffff


	//   ....[1]....
        /*0040*/ 	.word	0xffffffff


	//   ....[2]....
        /*0044*/ 	.word	0xffffffff


	//   ....[3]....
        /*0048*/ 	.word	0xffffffff


	//   ....[4]....
        /*004c*/ 	.word	0xffffffff


	//   ....[5]....
        /*0050*/ 	.word	0xffffffff


	//   ....[6]....
        /*0054*/ 	.word	0xffffffff


	//   ....[7]....
        /*0058*/ 	.word	0xffffffff


	//   ....[8]....
        /*005c*/ 	.word	0xffffffff


	//   ....[9]....
        /*0060*/ 	.word	0xffffffff


	//   ....[10]....
        /*0064*/ 	.word	0xffffffff


	//   ....[11]....
        /*0068*/ 	.word	0xffffffff


	//   ....[12]....
        /*006c*/ 	.word	0xffffffff


	//   ....[13]....
        /*0070*/ 	.word	0xffffffff


	//   ....[14]....
        /*0074*/ 	.word	0xffffffff


	//   ....[15]....
        /*0078*/ 	.word	0xffffffff


	//   ....[16]....
        /*007c*/ 	.word	0xffffffff


	//   ....[17]....
        /*0080*/ 	.word	0xffffffff


	//   ....[18]....
        /*0084*/ 	.word	0xffffffff


	//   ....[19]....
        /*0088*/ 	.word	0xffffffff


	//   ....[20]....
        /*008c*/ 	.word	0xffffffff


	//   ....[21]....
        /*0090*/ 	.word	0xffffffff


	//   ....[22]....
        /*0094*/ 	.word	0xffffffff


	//   ....[23]....
        /*0098*/ 	.word	0xffffffff


	//   ....[24]....
        /*009c*/ 	.word	0xffffffff


	//   ....[25]....
        /*00a0*/ 	.word	0xffffffff


	//   ....[26]....
        /*00a4*/ 	.word	0xffffffff


	//   ....[27]....
        /*00a8*/ 	.word	0xffffffff


	//----- nvinfo : EIATTR_COOP_GROUP_INSTR_OFFSETS
	.align		4
.L_3008:
        /*00ac*/ 	.byte	0x04, 0x28
        /*00ae*/ 	.short	(.L_3010 - .L_3009)


	//   ....[0]....
.L_3009:
        /*00b0*/ 	.word	0x00009be0


	//   ....[1]....
        /*00b4*/ 	.word	0x00009c10


	//   ....[2]....
        /*00b8*/ 	.word	0x00009c30


	//   ....[3]....
        /*00bc*/ 	.word	0x00009c50


	//   ....[4]....
        /*00c0*/ 	.word	0x00009c70


	//   ....[5]....
        /*00c4*/ 	.word	0x00009fa0


	//   ....[6]....
        /*00c8*/ 	.word	0x00009fc0


	//   ....[7]....
        /*00cc*/ 	.word	0x00009fe0


	//   ....[8]....
        /*00d0*/ 	.word	0x0000a000


	//   ....[9]....
        /*00d4*/ 	.word	0x0000a020


	//   ....[10]....
        /*00d8*/ 	.word	0x0000a130


	//   ....[11]....
        /*00dc*/ 	.word	0x0000a180


	//   ....[12]....
        /*00e0*/ 	.word	0x0000a1b0


	//   ....[13]....
        /*00e4*/ 	.word	0x0000a1d0


	//   ....[14]....
        /*00e8*/ 	.word	0x0000a270


	//   ....[15]....
        /*00ec*/ 	.word	0x0000a2b0


	//   ....[16]....
        /*00f0*/ 	.word	0x0000a350


	//   ....[17]....
        /*00f4*/ 	.word	0x0000a370


	//   ....[18]....
        /*00f8*/ 	.word	0x0000acd0


	//   ....[19]....
        /*00fc*/ 	.word	0x0000ad40


	//   ....[20]....
        /*0100*/ 	.word	0x0000ada0


	//   ....[21]....
        /*0104*/ 	.word	0x0000ae00


	//   ....[22]....
        /*0108*/ 	.word	0x0000ae60


	//   ....[23]....
        /*010c*/ 	.word	0x0000b1d0


	//   ....[24]....
        /*0110*/ 	.word	0x0000b230


	//   ....[25]....
        /*0114*/ 	.word	0x0000b290


	//   ....[26]....
        /*0118*/ 	.word	0x0000b2f0


	//   ....[27]....
        /*011c*/ 	.word	0x0000b350


	//----- nvinfo : EIATTR_EXIT_INSTR_OFFSETS
	.align		4
.L_3010:
        /*0120*/ 	.byte	0x04, 0x1c
        /*0122*/ 	.short	(.L_3012 - .L_3011)


	//   ....[0]....
.L_3011:
        /*0124*/ 	.word	0x00000570


	//   ....[1]....
        /*0128*/ 	.word	0x0000ac80


	//----- nvinfo : EIATTR_MAX_THREADS
	.align		4
.L_3012:
        /*012c*/ 	.byte	0x04, 0x05
        /*012e*/ 	.short	(.L_3014 - .L_3013)
.L_3013:
        /*0130*/ 	.word	0x00000080
        /*0134*/ 	.word	0x00000001
        /*0138*/ 	.word	0x00000001


	//----- nvinfo : EIATTR_CRS_STACK_SIZE
	.align		4
.L_3014:
        /*013c*/ 	.byte	0x04, 0x1e
        /*013e*/ 	.short	(.L_3016 - .L_3015)
.L_3015:
        /*0140*/ 	.word	0x00000000
.L_3016:


//--------------------- .nv.info._ZN10layer_norm13ln_fwd_kernelINS_13Kernel_traitsI6__halfS2_fS2_fjLj3072ELj1ELj1ELj4ELj16ENS_18Kernel_traits_baseILj3072ES2_S2_fS2_fjLj128EEEEELb1ELb1ELb0ELb0EEEvNS_9FwdParamsE --------------------------
	.section	.nv.info._ZN10layer_norm13ln_fwd_kernelINS_13Kernel_traitsI6__halfS2_fS2_fjLj3072ELj1ELj1ELj4ELj16ENS_18Kernel_traits_baseILj3072ES2_S2_fS2_fjLj128EEEEELb1ELb1ELb0ELb0EEEvNS_9FwdParamsE,"",@"SHT_CUDA_INFO"
	.sectionflags	@""
	.align	4


	//----- nvinfo : EIATTR_CUDA_API_VERSION
	.align		4
        /*0000*/ 	.byte	0x04, 0x37
        /*0002*/ 	.short	(.L_3018 - .L_3017)
.L_3017:
        /*0004*/ 	.word	0x00000082


	//----- nvinfo : EIATTR_SW2861232_WAR
	.align		4
.L_3018:
        /*0008*/ 	.byte	0x01, 0x35
	.zero		2


	//----- nvinfo : EIATTR_PARAM_CBANK
	.align		4
        /*000c*/ 	.byte	0x04, 0x0a
        /*000e*/ 	.short	(.L_3020 - .L_3019)
	.align		4
.L_3019:
        /*0010*/ 	.word	index@(.nv.constant0._ZN10layer_norm13ln_fwd_kernelINS_13Kernel_traitsI6__halfS2_fS2_fjLj3072ELj1ELj1ELj4ELj16ENS_18Kernel_traits_baseILj3072ES2_S2_fS2_fjLj128EEEEELb1ELb1ELb0ELb0EEEvNS_9FwdParamsE)
        /*0014*/ 	.short	0x0160
        /*0016*/ 	.short	0x00e8


	//----- nvinfo : EIATTR_CBANK_PARAM_SIZE
	.align		4
.L_3020:
        /*0018*/ 	.byte	0x03, 0x19
        /*001a*/ 	.short	0x00e8


	//----- nvinfo : EIATTR_KPARAM_INFO
	.align		4
        /*001c*/ 	.byte	0x04, 0x17
        /*001e*/ 	.short	(.L_3022 - .L_3021)
.L_3021:
        /*0020*/ 	.word	0x00000000
        /*0024*/ 	.short	0x0000
        /*0026*/ 	.short	0x0000
        /*0028*/ 	.byte	0x00, 0xf0, 0xa1, 0x03


	//----- nvinfo : EIATTR_MAXREG_COUNT
	.align		4
.L_3022:
        /*002c*/ 	.byte	0x03, 0x1b
        /*002e*/ 	.short	0x00ff


	//----- nvinfo : EIATTR_NUM_BARRIERS
	.align		4
        /*0030*/ 	.byte	0x02, 0x4c
        /*0032*/ 	.byte	0x01
	.zero		1


	//----- nvinfo : EIATTR_MERCURY_ISA_VERSION
	.align		4
        /*0034*/ 	.byte	0x03, 0x5f
        /*0036*/ 	.short	0x0000


	//----- nvinfo : EIATTR_COOP_GROUP_MASK_REGIDS
	.align		4
        /*0038*/ 	.byte	0x04, 0x29
        /*003a*/ 	.short	(.L_3024 - .L_3023)


	//   ....[0]....
.L_3023:
        /*003c*/ 	.word	0xffffffff


	//   ....[1]....
        /*0040*/ 	.word	0xffffffff


	//   ....[2]....
        /*0044*/ 	.word	0xffffffff


	//   ....[3]....
        /*0048*/ 	.word	0xffffffff


	//   ....[4]....
        /*004c*/ 	.word	0xffffffff


	//   ....[5]....
        /*0050*/ 	.word	0xffffffff


	//   ....[6]....
        /*0054*/ 	.word	0xffffffff


	//   ....[7]....
        /*0058*/ 	.word	0xffffffff


	//   ....[8]....
        /*005c*/ 	.word	0xffffffff


	//   ....[9]....
        /*0060*/ 	.word	0xffffffff


	//   ....[10]....
        /*0064*/ 	.word	0xffffffff


	//   ....[11]....
        /*0068*/ 	.word	0xffffffff


	//   ....[12]....
        /*006c*/ 	.word	0xffffffff


	//   ....[13]....
        /*0070*/ 	.word	0xffffffff


	//   ....[14]....
        /*0074*/ 	.word	0xffffffff


	//   ....[15]....
        /*0078*/ 	.word	0xffffffff


	//   ....[16]....
        /*007c*/ 	.word	0xffffffff


	//   ....[17]....
        /*0080*/ 	.word	0xffffffff


	//   ....[18]....
        /*0084*/ 	.word	0xffffffff


	//   ....[19]....
        /*0088*/ 	.word	0xffffffff


	//   ....[20]....
        /*008c*/ 	.word	0xffffffff


	//   ....[21]....
        /*0090*/ 	.word	0xffffffff


	//   ....[22]....
        /*0094*/ 	.word	0xffffffff


	//   ....[23]....
        /*0098*/ 	.word	0xffffffff


	//   ....[24]....
        /*009c*/ 	.word	0xffffffff


	//   ....[25]....
        /*00a0*/ 	.word	0xffffffff


	//   ....[26]....
        /*00a4*/ 	.word	0xffffffff


	//   ....[27]....
        /*00a8*/ 	.word	0xffffffff


	//----- nvinfo : EIATTR_COOP_GROUP_INSTR_OFFSETS
	.align		4
.L_3024:
        /*00ac*/ 	.byte	0x04, 0x28
        /*00ae*/ 	.short	(.L_3026 - .L_3025)


	//   ....[0]....
.L_3025:
        /*00b0*/ 	.word	0x00009760


	//   ....[1]....
        /*00b4*/ 	.word	0x00009790


	//   ....[2]....
        /*00b8*/ 	.word	0x000097c0


	//   ....[3]....
        /*00bc*/ 	.word	0x000097e0


	//   ....[4]....
        /*00c0*/ 	.word	0x00009800


	//   ....[5]....
        /*00c4*/ 	.word	0x00009b40


	//   ....[6]....
        /*00c8*/ 	.word	0x00009b60


	//   ....[7]....
        /*00cc*/ 	.word	0x00009b80


	//   ....[8]....
        /*00d0*/ 	.word	0x00009ba0


	//   ....[9]....
        /*00d4*/ 	.word	0x00009bc0


	//   ....[10]....
        /*00d8*/ 	.word	0x00009cf0


	//   ....[11]....
        /*00dc*/ 	.word	0x00009d50


	//   ....[12]....
        /*00e0*/ 	.word	0x00009d80


	//   ....[13]....
        /*00e4*/ 	.word	0x00009d90


	//   ....[14]....
        /*00e8*/ 	.word	0x00009e10


	//   ....[15]....
        /*00ec*/ 	.word	0x00009e70


	//   ....[16]....
        /*00f0*/ 	.word	0x00009f30


	//   ....[17]....
        /*00f4*/ 	.word	0x00009f40


	//   ....[18]....
        /*00f8*/ 	.word	0x0000a740


	//   ....[19]....
        /*00fc*/ 	.word	0x0000a7b0


	//   ....[20]....
        /*0100*/ 	.word	0x0000a810


	//   ....[21]....
        /*0104*/ 	.word	0x0000a870


	//   ....[22]....
        /*0108*/ 	.word	0x0000a8d0


	//   ....[23]....
        /*010c*/ 	.word	0x0000ac60


	//   ....[24]....
        /*0110*/ 	.word	0x0000acc0


	//   ....[25]....
        /*0114*/ 	.word	0x0000ad20


	//   ....[26]....
        /*0118*/ 	.word	0x0000ad80


	//   ....[27]....
        /*011c*/ 	.word	0x0000adf0


	//----- nvinfo : EIATTR_EXIT_INSTR_OFFSETS
	.align		4
.L_3026:
        /*0120*/ 	.byte	0x04, 0x1c
        /*0122*/ 	.short	(.L_3028 - .L_3027)


	//   ....[0]....
.L_3027:
        /*0124*/ 	.word	0x000008c0


	//   ....[1]....
        /*0128*/ 	.word	0x0000a6f0


	//----- nvinfo : EIATTR_MAX_THREADS
	.align		4
.L_3028:
        /*012c*/ 	.byte	0x04, 0x05
        /*012e*/ 	.short	(.L_3030 - .L_3029)
.L_3029:
        /*0130*/ 	.word	0x00000080
        /*0134*/ 	.word	0x00000001
        /*0138*/ 	.word	0x00000001


	//----- nvinfo : EIATTR_CRS_STACK_SIZE
	.align		4
.L_3030:
        /*013c*/ 	.byte	0x04, 0x1e
        /*013e*/ 	.short	(.L_3032 - .L_3031)
.L_3031:
        /*0140*/ 	.word	0x00000000
.L_3032:


//--------------------- .nv.info._ZN10layer_norm13ln_fwd_kernelINS_13Kernel_traitsI6__halfS2_fS2_fjLj3072ELj1ELj1ELj4ELj16ENS_18Kernel_traits_baseILj3072ES2_S2_fS2_fjLj128EEEEELb1ELb1ELb0ELb1EEEvNS_9FwdParamsE --------------------------
	.section	.nv.info._ZN10layer_norm13ln_fwd_kernelINS_13Kernel_traitsI6__halfS2_fS2_fjLj3072ELj1ELj1ELj4ELj16ENS_18Kernel_traits_baseILj3072ES2_S2_fS2_fjLj128EEEEELb1ELb1ELb0ELb1EEEvNS_9FwdParamsE,"",@"SHT_CUDA_INFO"
	.sectionflags	@""
	.align	4


	//----- nvinfo : EIATTR_CUDA_API_VERSION
	.align		4
        /*0000*/ 	.byte	0x04, 0x37
        /*0002*/ 	.short	(.L_3034 - .L_3033)
.L_3033:
        /*0004*/ 	.word	0x00000082


	//----- nvinfo : EIATTR_SW2861232_WAR
	.align		4
.L_3034:
        /*0008*/ 	.byte	0x01, 0x35
	.zero		2


	//----- nvinfo : EIATTR_PARAM_CBANK
	.align		4
        /*000c*/ 	.byte	0x04, 0x0a
        /*000e*/ 	.short	(.L_3036 - .L_3035)
	.align		4
.L_3035:
        /*0010*/ 	.word	index@(.nv.constant0._ZN10layer_norm13ln_fwd_kernelINS_13Kernel_traitsI6__halfS2_fS2_fjLj3072ELj1ELj1ELj4ELj16ENS_18Kernel_traits_baseILj3072ES2_S2_fS2_fjLj128EEEEELb1ELb1ELb0ELb1EEEvNS_9FwdParamsE)
        /*0014*/ 	.short	0x0160
        /*0016*/ 	.short	0x00e8


	//----- nvinfo : EIATTR_CBANK_PARAM_SIZE
	.align		4
.L_3036:
        /*0018*/ 	.byte	0x03, 0x19
        /*001a*/ 	.short	0x00e8


	//----- nvinfo : EIATTR_KPARAM_INFO
	.align		4
        /*001c*/ 	.byte	0x04, 0x17
        /*001e*/ 	.short	(.L_3038 - .L_3037)
.L_3037:
        /*0020*/ 	.word	0x00000000
        /*0024*/ 	.short	0x0000
        /*0026*/ 	.short	0x0000
        /*0028*/ 	.byte	0x00, 0xf0, 0xa1, 0x03


	//----- nvinfo : EIATTR_MAXREG_COUNT
	.align		4
.L_3038:
        /*002c*/ 	.byte	0x03, 0x1b
        /*002e*/ 	.short	0x00ff


	//----- nvinfo : EIATTR_NUM_BARRIERS
	.align		4
        /*0030*/ 	.byte	0x02, 0x4c
        /*0032*/ 	.byte	0x01
	.zero		1


	//----- nvinfo : EIATTR_MERCURY_ISA_VERSION
	.align		4
        /*0034*/ 	.byte	0x03, 0x5f
        /*0036*/ 	.short	0x0000


	//----- nvinfo : EIATTR_COOP_GROUP_MASK_REGIDS
	.align		4
        /*0038*/ 	.byte	0x04, 0x29
        /*003a*/ 	.short	(.L_3040 - .L_3039)


	//   ....[0]....
.L_3039:
        /*003c*/ 	.word	0xffffffff


	//   ....[1]....
        /*0040*/ 	.word	0xffffffff


	//   ....[2]....
        /*0044*/ 	.word	0xffffffff


	//   ....[3]....
        /*0048*/ 	.word	0xffffffff


	//   ....[4]....
        /*004c*/ 	.word	0xffffffff


	//   ....[5]....
        /*0050*/ 	.word	0xffffffff


	//   ....[6]....
        /*0054*/ 	.word	0xffffffff


	//   ....[7]....
        /*0058*/ 	.word	0xffffffff


	//   ....[8]....
        /*005c*/ 	.word	0xffffffff


	//   ....[9]....
        /*0060*/ 	.word	0xffffffff


	//   ....[10]....
        /*0064*/ 	.word	0xffffffff


	//   ....[11]....
        /*0068*/ 	.word	0xffffffff


	//   ....[12]....
        /*006c*/ 	.word	0xffffffff


	//   ....[13]....
        /*0070*/ 	.word	0xffffffff


	//   ....[14]....
        /*0074*/ 	.word	0xffffffff


	//   ....[15]....
        /*0078*/ 	.word	0xffffffff


	//   ....[16]....
        /*007c*/ 	.word	0xffffffff


	//   ....[17]....
        /*0080*/ 	.word	0xffffffff


	//   ....[18]....
        /*0084*/ 	.word	0xffffffff


	//   ....[19]....
        /*0088*/ 	.word	0xffffffff


	//   ....[20]....
        /*008c*/ 	.word	0xffffffff


	//   ....[21]....
        /*0090*/ 	.word	0xffffffff


	//   ....[22]....
        /*0094*/ 	.word	0xffffffff


	//   ....[23]....
        /*0098*/ 	.word	0xffffffff


	//   ....[24]....
        /*009c*/ 	.word	0xffffffff


	//   ....[25]....
        /*00a0*/ 	.word	0xffffffff


	//   ....[26]....
        /*00a4*/ 	.word	0xffffffff


	//   ....[27]....
        /*00a8*/ 	.word	0xffffffff


	//----- nvinfo : EIATTR_COOP_GROUP_INSTR_OFFSETS
	.align		4
.L_3040:
        /*00ac*/ 	.byte	0x04, 0x28
        /*00ae*/ 	.short	(.L_3042 - .L_3041)


	//   ....[0]....
.L_3041:
        /*00b0*/ 	.word	0x00009340


	//   ....[1]....
        /*00b4*/ 	.word	0x00009370


	//   ....[2]....
        /*00b8*/ 	.word	0x00009390


	//   ....[3]....
        /*00bc*/ 	.word	0x000093b0


	//   ....[4]....
        /*00c0*/ 	.word	0x000093d0


	//   ....[5]....
        /*00c4*/ 	.word	0x00009700


	//   ....[6]....
        /*00c8*/ 	.word	0x00009720


	//   ....[7]....
        /*00cc*/ 	.word	0x00009740


	//   ....[8]....
        /*00d0*/ 	.word	0x00009760


	//   ....[9]....
        /*00d4*/ 	.word	0x00009780


	//   ....[10]....
        /*00d8*/ 	.word	0x000098a0


	//   ....[11]....
        /*00dc*/ 	.word	0x000098f0


	//   ....[12]....
        /*00e0*/ 	.word	0x00009910


	//   ....[13]....
        /*00e4*/ 	.word	0x00009920


	//   ....[14]....
        /*00e8*/ 	.word	0x000099e0


	//   ....[15]....
        /*00ec*/ 	.word	0x00009a20


	//   ....[16]....
        /*00f0*/ 	.word	0x00009ae0


	//   ....[17]....
        /*00f4*/ 	.word	0x00009b10


	//   ....[18]....
        /*00f8*/ 	.word	0x0000a3e0


	//   ....[19]....
        /*00fc*/ 	.word	0x0000a450


	//   ....[20]....
        /*0100*/ 	.word	0x0000a4b0


	//   ....[21]....
        /*0104*/ 	.word	0x0000a510


	//   ....[22]....
        /*0108*/ 	.word	0x0000a570


	//   ....[23]....
        /*010c*/ 	.word	0x0000a8e0


	//   ....[24]....
        /*0110*/ 	.word	0x0000a940


	//   ....[25]....
        /*0114*/ 	.word	0x0000a9a0


	//   ....[26]....
        /*0118*/ 	.word	0x0000aa00


	//   ....[27]....
        /*011c*/ 	.word	0x0000aa60


	//----- nvinfo : EIATTR_EXIT_INSTR_OFFSETS
	.align		4
.L_3042:
        /*0120*/ 	.byte	0x04, 0x1c
        /*0122*/ 	.short	(.L_3044 - .L_3043)


	//   ....[0]....
.L_3043:
        /*0124*/ 	.word	0x00000580


	//   ....[1]....
        /*0128*/ 	.word	0x0000a390


	//----- nvinfo : EIATTR_MAX_THREADS
	.align		4
.L_3044:
        /*012c*/ 	.byte	0x04, 0x05
        /*012e*/ 	.short	(.L_3046 - .L_3045)
.L_3045:
        /*0130*/ 	.word	0x00000080
        /*0134*/ 	.word	0x00000001
        /*0138*/ 	.word	0x00000001


	//----- nvinfo : EIATTR_CRS_STACK_SIZE
	.align		4
.L_3046:
        /*013c*/ 	.byte	0x04, 0x1e
        /*013e*/ 	.short	(.L_3048 - .L_3047)
.L_3047:
        /*0140*/ 	.word	0x00000000
.L_3048:


//--------------------- .nv.info._ZN10layer_norm13ln_fwd_kernelINS_13Kernel_traitsI6__halfS2_fS2_fjLj3072ELj1ELj1ELj4ELj16ENS_18Kernel_traits_baseILj3072ES2_S2_fS2_fjLj128EEEEELb1ELb1ELb1ELb0EEEvNS_9FwdParamsE --------------------------
	.section	.nv.info._ZN10layer_norm13ln_fwd_kernelINS_13Kernel_traitsI6__halfS2_fS2_fjLj3072ELj1ELj1ELj4ELj16ENS_18Kernel_traits_baseILj3072ES2_S2_fS2_fjLj128EEEEELb1ELb1ELb1ELb0EEEvNS_9FwdParamsE,"",@"SHT_CUDA_INFO"
	.sectionflags	@""
	.align	4


	//----- nvinfo : EIATTR_CUDA_API_VERSION
	.align		4
        /*0000*/ 	.byte	0x04, 0x37
        /*0002*/ 	.short	(.L_3050 - .L_3049)
.L_3049:
        /*0004*/ 	.word	0x00000082


	//----- nvinfo : EIATTR_SW2861232_WAR
	.align		4
.L_3050:
        /*0008*/ 	.byte	0x01, 0x35
	.zero		2


	//----- nvinfo : EIATTR_PARAM_CBANK
	.align		4
        /*000c*/ 	.byte	0x04, 0x0a
        /*000e*/ 	.short	(.L_3052 - .L_3051)
	.align		4
.L_3051:
        /*0010*/ 	.word	index@(.nv.constant0._ZN10layer_norm13ln_fwd_kernelINS_13Kernel_traitsI6__halfS2_fS2_fjLj3072ELj1ELj1ELj4ELj16ENS_18Kernel_traits_baseILj3072ES2_S2_fS2_fjLj128EEEEELb1ELb1ELb1ELb0EEEvNS_9FwdParamsE)
        /*0014*/ 	.short	0x0160
        /*0016*/ 	.short	0x00e8


	//----- nvinfo : EIATTR_CBANK_PARAM_SIZE
	.align		4
.L_3052:
        /*0018*/ 	.byte	0x03, 0x19
        /*001a*/ 	.short	0x00e8


	//----- nvinfo : EIATTR_KPARAM_INFO
	.align		4
        /*001c*/ 	.byte	0x04, 0x17
        /*001e*/ 	.short	(.L_3054 - .L_3053)
.L_3053:
        /*0020*/ 	.word	0x00000000
        /*0024*/ 	.short	0x0000
        /*0026*/ 	.short	0x0000
        /*0028*/ 	.byte	0x00, 0xf0, 0xa1, 0x03


	//----- nvinfo : EIATTR_MAXREG_COUNT
	.align		4
.L_3054:
        /*002c*/ 	.byte	0x03, 0x1b
        /*002e*/ 	.short	0x00ff


	//----- nvinfo : EIATTR_NUM_BARRIERS
	.align		4
        /*0030*/ 	.byte	0x02, 0x4c
        /*0032*/ 	.byte	0x01
	.zero		1


	//----- nvinfo : EIATTR_MERCURY_ISA_VERSION
	.align		4
        /*0034*/ 	.byte	0x03, 0x5f
        /*0036*/ 	.short	0x0000


	//----- nvinfo : EIATTR_COOP_GROUP_MASK_REGIDS
	.align		4
        /*0038*/ 	.byte	0x04, 0x29
        /*003a*/ 	.short	(.L_3056 - .L_3055)


	//   ....[0]....
.L_3055:
        /*003c*/ 	.word	0xffffffff


	//   ....[1]....
        /*0040*/ 	.word	0xffffffff


	//   ....[2]....
        /*0044*/ 	.word	0xffffffff


	//   ....[3]....
        /*0048*/ 	.word	0xffffffff


	//   ....[4]....
        /*004c*/ 	.word	0xffffffff


	//   ....[5]....
        /*0050*/ 	.word	0xffffffff


	//   ....[6]....
        /*0054*/ 	.word	0xffffffff


	//   ....[7]....
        /*0058*/ 	.word	0xffffffff


	//   ....[8]....
        /*005c*/ 	.word	0xffffffff


	//   ....[9]....
        /*0060*/ 	.word	0xffffffff


	//   ....[10]....
        /*0064*/ 	.word	0xffffffff


	//   ....[11]....
        /*0068*/ 	.word	0xffffffff


	//   ....[12]....
        /*006c*/ 	.word	0xffffffff


	//   ....[13]....
        /*0070*/ 	.word	0xffffffff


	//   ....[14]....
        /*0074*/ 	.word	0xffffffff


	//   ....[15]....
        /*0078*/ 	.word	0xffffffff


	//   ....[16]....
        /*007c*/ 	.word	0xffffffff


	//   ....[17]....
        /*0080*/ 	.word	0xffffffff


	//   ....[18]....
        /*0084*/ 	.word	0xffffffff


	//   ....[19]....
        /*0088*/ 	.word	0xffffffff


	//   ....[20]....
        /*008c*/ 	.word	0xffffffff


	//   ....[21]....
        /*0090*/ 	.word	0xffffffff


	//   ....[22]....
        /*0094*/ 	.word	0xffffffff


	//   ....[23]....
        /*0098*/ 	.word	0xffffffff


	//   ....[24]....
        /*009c*/ 	.word	0xffffffff


	//   ....[25]....
        /*00a0*/ 	.word	0xffffffff


	//   ....[26]....
        /*00a4*/ 	.word	0xffffffff


	//   ....[27]....
        /*00a8*/ 	.word	0xffffffff


	//----- nvinfo : EIATTR_COOP_GROUP_INSTR_OFFSETS
	.align		4
.L_3056:
        /*00ac*/ 	.byte	0x04, 0x28
        /*00ae*/ 	.short	(.L_3058 - .L_3057)


	//   ....[0]....
.L_3057:
        /*00b0*/ 	.word	0x0000a6f0


	//   ....[1]....
        /*00b4*/ 	.word	0x0000a720


	//   ....[2]....
        /*00b8*/ 	.word	0x0000a740


	//   ....[3]....
        /*00bc*/ 	.word	0x0000a760


	//   ....[4]....
        /*00c0*/ 	.word	0x0000a780


	//   ....[5]....
        /*00c4*/ 	.word	0x0000aac0


	//   ....[6]....
        /*00c8*/ 	.word	0x0000aae0


	//   ....[7]....
        /*00cc*/ 	.word	0x0000ab00


	//   ....[8]....
        /*00d0*/ 	.word	0x0000ab20


	//   ....[9]....
        /*00d4*/ 	.word	0x0000ab40


	//   ....[10]....
        /*00d8*/ 	.word	0x0000ac60


	//   ....[11]....
        /*00dc*/ 	.word	0x0000acb0


	//   ....[12]....
        /*00e0*/ 	.word	0x0000acd0


	//   ....[13]....
        /*00e4*/ 	.word	0x0000acf0


	//   ....[14]....
        /*00e8*/ 	.word	0x0000ad80


	//   ....[15]....
        /*00ec*/ 	.word	0x0000add0


	//   ....[16]....
        /*00f0*/ 	.word	0x0000ae90


	//   ....[17]....
        /*00f4*/ 	.word	0x0000aea0


	//   ....[18]....
        /*00f8*/ 	.word	0x0000b720


	//   ....[19]....
        /*00fc*/ 	.word	0x0000b790


	//   ....[20]....
        /*0100*/ 	.word	0x0000b7f0


	//   ....[21]....
        /*0104*/ 	.word	0x0000b850


	//   ....[22]....
        /*0108*/ 	.word	0x0000b8b0


	//   ....[23]....
        /*010c*/ 	.word	0x0000bc30


	//   ....[24]....
        /*0110*/ 	.word	0x0000bc90


	//   ....[25]....
        /*0114*/ 	.word	0x0000bcf0


	//   ....[26]....
        /*0118*/ 	.word	0x0000bd50


	//   ....[27]....
        /*011c*/ 	.word	0x0000bdc0


	//----- nvinfo : EIATTR_EXIT_INSTR_OFFSETS
	.align		4
.L_3058:
        /*0120*/ 	.byte	0x04, 0x1c
        /*0122*/ 	.short	(.L_3060 - .L_3059)


	//   ....[0]....
.L_3059:
        /*0124*/ 	.word	0x000008a0


	//   ....[1]....
        /*0128*/ 	.word	0x0000b6d0


	//----- nvinfo : EIATTR_MAX_THREADS
	.align		4
.L_3060:
        /*012c*/ 	.byte	0x04, 0x05
        /*012e*/ 	.short	(.L_3062 - .L_3061)
.L_3061:
        /*0130*/ 	.word	0x00000080
        /*0134*/ 	.word	0x00000001
        /*0138*/ 	.word	0x00000001


	//----- nvinfo : EIATTR_CRS_STACK_SIZE
	.align		4
.L_3062:
        /*013c*/ 	.byte	0x04, 0x1e
        /*013e*/ 	.short	(.L_3064 - .L_3063)
.L_3063:
        /*0140*/ 	.word	0x00000000
.L_3064:


//--------------------- .nv.info._ZN10layer_norm13ln_fwd_kernelINS_13Kernel_traitsI6__halfS2_fS2_fjLj3072ELj1ELj1ELj4ELj16ENS_18Kernel_traits_baseILj3072ES2_S2_fS2_fjLj128EEEEELb1ELb1ELb1ELb1EEEvNS_9FwdParamsE --------------------------
	.section	.nv.info._ZN10layer_norm13ln_fwd_kernelINS_13Kernel_traitsI6__halfS2_fS2_fjLj3072ELj1ELj1ELj4ELj16ENS_18Kernel_traits_baseILj3072ES2_S2_fS2_fjLj128EEEEELb1ELb1ELb1ELb1EEEvNS_9FwdParamsE,"",@"SHT_CUDA_INFO"
	.sectionflags	@""
	.align	4


	//----- nvinfo : EIATTR_CUDA_API_VERSION
	.align		4
        /*0000*/ 	.byte	0x04, 0x37
        /*0002*/ 	.short	(.L_3066 - .L_3065)
.L_3065:
        /*0004*/ 	.word	0x00000082


	//----- nvinfo : EIATTR_SW2861232_WAR
	.align		4
.L_3066:
        /*0008*/ 	.byte	0x01, 0x35
	.zero		2


	//----- nvinfo : EIATTR_PARAM_CBANK
	.align		4
        /*000c*/ 	.byte	0x04, 0x0a
        /*000e*/ 	.short	(.L_3068 - .L_3067)
	.align		4
.L_3067:
        /*0010*/ 	.word	index@(.nv.constant0._ZN10layer_norm13ln_fwd_kernelINS_13Kernel_traitsI6__halfS2_fS2_fjLj3072ELj1ELj1ELj4ELj16ENS_18Kernel_traits_baseILj3072ES2_S2_fS2_fjLj128EEEEELb1ELb1ELb1ELb1EEEvNS_9FwdParamsE)
        /*0014*/ 	.short	0x0160
        /*0016*/ 	.short	0x00e8


	//----- nvinfo : EIATTR_CBANK_PARAM_SIZE
	.align		4
.L_3068:
        /*0018*/ 	.byte	0x03, 0x19
        /*001a*/ 	.short	0x00e8


	//----- nvinfo : EIATTR_KPARAM_INFO
	.align		4
        /*001c*/ 	.byte	0x04, 0x17
        /*001e*/ 	.short	(.L_3070 - .L_3069)
.L_3069:
        /*0020*/ 	.word	0x00000000
        /*0024*/ 	.short	0x0000
        /*0026*/ 	.short	0x0000
        /*0028*/ 	.byte	0x00, 0xf0, 0xa1, 0x03


	//----- nvinfo : EIATTR_MAXREG_COUNT
	.align		4
.L_3070:
        /*002c*/ 	.byte	0x03, 0x1b
        /*002e*/ 	.short	0x00ff


	//----- nvinfo : EIATTR_NUM_BARRIERS
	.align		4
        /*0030*/ 	.byte	0x02, 0x4c
        /*0032*/ 	.byte	0x01
	.zero		1


	//----- nvinfo : EIATTR_MERCURY_ISA_VERSION
	.align		4
        /*0034*/ 	.byte	0x03, 0x5f
        /*0036*/ 	.short	0x0000


	//----- nvinfo : EIATTR_COOP_GROUP_MASK_REGIDS
	.align		4
        /*0038*/ 	.byte	0x04, 0x29
        /*003a*/ 	.short	(.L_3072 - .L_3071)


	//   ....[0]....
.L_3071:
        /*003c*/ 	.word	0xffffffff


	//   ....[1]....
        /*0040*/ 	.word	0xffffffff


	//   ....[2]....
        /*0044*/ 	.word	0xffffffff


	//   ....[3]....
        /*0048*/ 	.word	0xffffffff


	//   ....[4]....
        /*004c*/ 	.word	0xffffffff


	//   ....[5]....
        /*0050*/ 	.word	0xffffffff


	//   ....[6]....
        /*0054*/ 	.word	0xffffffff


	//   ....[7]....
        /*0058*/ 	.word	0xffffffff


	//   ....[8]....
        /*005c*/ 	.word	0xffffffff


	//   ....[9]....
        /*0060*/ 	.word	0xffffffff


	//   ....[10]....
        /*0064*/ 	.word	0xffffffff


	//   ....[11]....
        /*0068*/ 	.word	0xffffffff


	//   ....[12]....
        /*006c*/ 	.word	0xffffffff


	//   ....[13]....
        /*0070*/ 	.word	0xffffffff


	//   ....[14]....
        /*0074*/ 	.word	0xffffffff


	//   ....[15]....
        /*0078*/ 	.word	0xffffffff


	//   ....[16]....
        /*007c*/ 	.word	0xffffffff


	//   ....[17]....
        /*0080*/ 	.word	0xffffffff


	//   ....[18]....
        /*0084*/ 	.word	0xffffffff


	//   ....[19]....
        /*0088*/ 	.word	0xffffffff


	//   ....[20]....
        /*008c*/ 	.word	0xffffffff


	//   ....[21]....
        /*0090*/ 	.word	0xffffffff


	//   ....[22]....
        /*0094*/ 	.word	0xffffffff


	//   ....[23]....
        /*0098*/ 	.word	0xffffffff


	//   ....[24]....
        /*009c*/ 	.word	0xffffffff


	//   ....[25]....
        /*00a0*/ 	.word	0xffffffff


	//   ....[26]....
        /*00a4*/ 	.word	0xffffffff


	//   ....[27]....
        /*00a8*/ 	.word	0xffffffff


	//----- nvinfo : EIATTR_COOP_GROUP_INSTR_OFFSETS
	.align		4
.L_3072:
        /*00ac*/ 	.byte	0x04, 0x28
        /*00ae*/ 	.short	(.L_3074 - .L_3073)


	//   ....[0]....
.L_3073:
        /*00b0*/ 	.word	0x0000a0f0


	//   ....[1]....
        /*00b4*/ 	.word	0x0000a120


	//   ....[2]....
        /*00b8*/ 	.word	0x0000a140


	//   ....[3]....
        /*00bc*/ 	.word	0x0000a160


	//   ....[4]....
        /*00c0*/ 	.word	0x0000a180


	//   ....[5]....
        /*00c4*/ 	.word	0x0000a4b0


	//   ....[6]....
        /*00c8*/ 	.word	0x0000a4d0


	//   ....[7]....
        /*00cc*/ 	.word	0x0000a4f0


	//   ....[8]....
        /*00d0*/ 	.word	0x0000a510


	//   ....[9]....
        /*00d4*/ 	.word	0x0000a530


	//   ....[10]....
        /*00d8*/ 	.word	0x0000a650


	//   ....[11]....
        /*00dc*/ 	.word	0x0000a690


	//   ....[12]....
        /*00e0*/ 	.word	0x0000a6d0


	//   ....[13]....
        /*00e4*/ 	.word	0x0000a6e0


	//   ....[14]....
        /*00e8*/ 	.word	0x0000a790


	//   ....[15]....
        /*00ec*/ 	.word	0x0000a7c0


	//   ....[16]....
        /*00f0*/ 	.word	0x0000a850


	//   ....[17]....
        /*00f4*/ 	.word	0x0000a8b0


	//   ....[18]....
        /*00f8*/ 	.word	0x0000b200


	//   ....[19]....
        /*00fc*/ 	.word	0x0000b270


	//   ....[20]....
        /*0100*/ 	.word	0x0000b2d0


	//   ....[21]....
        /*0104*/ 	.word	0x0000b330


	//   ....[22]....
        /*0108*/ 	.word	0x0000b390


	//   ....[23]....
        /*010c*/ 	.word	0x0000b700


	//   ....[24]....
        /*0110*/ 	.word	0x0000b760


	//   ....[25]....
        /*0114*/ 	.word	0x0000b7c0


	//   ....[26]....
        /*0118*/ 	.word	0x0000b820


	//   ....[27]....
        /*011c*/ 	.word	0x0000b880


	//----- nvinfo : EIATTR_EXIT_INSTR_OFFSETS
	.align		4
.L_3074:
        /*0120*/ 	.byte	0x04, 0x1c
        /*0122*/ 	.short	(.L_3076 - .L_3075)


	//   ....[0]....
.L_3075:
        /*0124*/ 	.word	0x000005a0


	//   ....[1]....
        /*0128*/ 	.word	0x0000b1b0


	//----- nvinfo : EIATTR_MAX_THREADS
	.align		4
.L_3076:
        /*012c*/ 	.byte	0x04, 0x05
        /*012e*/ 	.short	(.L_3078 - .L_3077)
.L_3077:
        /*0130*/ 	.word	0x00000080
        /*0134*/ 	.word	0x00000001
        /*0138*/ 	.word	0x00000001


	//----- nvinfo : EIATTR_CRS_STACK_SIZE
	.align		4
.L_3078:
        /*013c*/ 	.byte	0x04, 0x1e
        /*013e*/ 	.short	(.L_3080 - .L_3079)
.L_3079:
        /*0140*/ 	.word	0x00000000
.L_3080:


//--------------------- .nv.info._ZN10layer_norm13ln_fwd_kernelINS_13Kernel_traitsIf6__halffS2_fjLj3072ELj1ELj1ELj4ELj16ENS_18Kernel_traits_baseILj3072EfS2_fS2_fjLj128EEEEELb0ELb0ELb0ELb0EEEvNS_9FwdParamsE --------------------------
	.section	.nv.info._ZN10layer_norm13ln_fwd_kernelINS_13Kernel_traitsIf6__halffS2_fjLj3072ELj1ELj1ELj4ELj16ENS_18Kernel_traits_baseILj3072EfS2_fS2_fjLj128EEEEELb0ELb0ELb0ELb0EEEvNS_9FwdParamsE,"",@"SHT_CUDA_INFO"
	.sectionflags	@""
	.align	4


	//----- nvinfo : EIATTR_CUDA_API_VERSION
	.align		4
        /*0000*/ 	.byte	0x04, 0x37
        /*0002*/ 	.short	(.L_3082 - .L_3081)
.L_3081:
        /*0004*/ 	.word	0x00000082


	//----- nvinfo : EIATTR_SW2861232_WAR
	.align		4
.L_3082:
        /*0008*/ 	.byte	0x01, 0x35
	.zero		2


	//----- nvinfo : EIATTR_PARAM_CBANK
	.align		4
        /*000c*/ 	.byte	0x04, 0x0a
        /*000e*/ 	.short	(.L_3084 - .L_3083)
	.align		4
.L_3083:
        /*0010*/ 	.word	index@(.nv.constant0._ZN10layer_norm13ln_fwd_kernelINS_13Kernel_traitsIf6__halffS2_fjLj3072ELj1ELj1ELj4ELj16ENS_18Kernel_traits_baseILj3072EfS2_fS2_fjLj128EEEEELb0ELb0ELb0ELb0EEEvNS_9FwdParamsE)
        /*0014*/ 	.short	0x0160
        /*0016*/ 	.short	0x00e8


	//----- nvinfo : EIATTR_CBANK_PARAM_SIZE
	.align		4
.L_3084:
        /*0018*/ 	.byte	0x03, 0x19
        /*001a*/ 	.short	0x00e8


	//----- nvinfo : EIATTR_KPARAM_INFO
	.align		4
        /*001c*/ 	.byte	0x04, 0x17
        /*001e*/ 	.short	(.L_3086 - .L_3085)
.L_3085:
        /*0020*/ 	.word	0x00000000
        /*0024*/ 	.short	0x0000
        /*0026*/ 	.short	0x0000
        /*0028*/ 	.byte	0x00, 0xf0, 0xa1, 0x03


	//----- nvinfo : EIATTR_MAXREG_COUNT
	.align		4
.L_3086:
        /*002c*/ 	.byte	0x03, 0x1b
        /*002e*/ 	.short	0x00ff


	//----- nvinfo : EIATTR_NUM_BARRIERS
	.align		4
        /*0030*/ 	.byte	0x02, 0x4c
        /*0032*/ 	.byte	0x01
	.zero		1


	//----- nvinfo : EIATTR_MERCURY_ISA_VERSION
	.align		4
        /*0034*/ 	.byte	0x03, 0x5f
        /*0036*/ 	.short	0x0000


	//----- nvinfo : EIATTR_COOP_GROUP_MASK_REGIDS
	.align		4
        /*0038*/ 	.byte	0x04, 0x29
        /*003a*/ 	.short	(.L_3088 - .L_3087)


	//   ....[0]....
.L_3087:
        /*003c*/ 	.word	0xffffffff


	//   ....[1]....
        /*0040*/ 	.word	0xffffffff


	//   ....[2]....
        /*0044*/ 	.word	0xffffffff


	//   ....[3]....
        /*0048*/ 	.word	0xffffffff


	//   ....[4]....
        /*004c*/ 	.word	0xffffffff


	//   ....[5]....
        /*0050*/ 	.word	0xffffffff


	//   ....[6]....
        /*0054*/ 	.word	0xffffffff


	//   ....[7]....
        /*0058*/ 	.word	0xffffffff


	//   ....[8]....
        /*005c*/ 	.word	0xffffffff


	//   ....[9]....
        /*0060*/ 	.word	0xffffffff


	//   ....[10]....
        /*0064*/ 	.word	0xffffffff


	//   ....[11]....
        /*0068*/ 	.word	0xffffffff


	//   ....[12]....
        /*006c*/ 	.word	0xffffffff


	//   ....[13]....
        /*0070*/ 	.word	0xffffffff


	//   ....[14]....
        /*0074*/ 	.word	0xffffffff


	//   ....[15]....
        /*0078*/ 	.word	0xffffffff


	//   ....[16]....
        /*007c*/ 	.word	0xffffffff


	//   ....[17]....
        /*0080*/ 	.word	0xffffffff


	//   ....[18]....
        /*0084*/ 	.word	0xffffffff


	//   ....[19]....
        /*0088*/ 	.word	0xffffffff


	//   ....[20]....
        /*008c*/ 	.word	0xffffffff


	//   ....[21]....
        /*0090*/ 	.word	0xffffffff


	//   ....[22]....
        /*0094*/ 	.word	0xffffffff


	//   ....[23]....
        /*0098*/ 	.word	0xffffffff


	//   ....[24]....
        /*009c*/ 	.word	0xffffffff


	//   ....[25]....
        /*00a0*/ 	.word	0xffffffff


	//   ....[26]....
        /*00a4*/ 	.word	0xffffffff


	//   ....[27]....
        /*00a8*/ 	.word	0xffffffff


	//----- nvinfo : EIATTR_COOP_GROUP_INSTR_OFFSETS
	.align		4
.L_3088:
        /*00ac*/ 	.byte	0x04, 0x28
        /*00ae*/ 	.short	(.L_3090 - .L_3089)


	//   ....[0]....
.L_3089:
        /*00b0*/ 	.word	0x00001070


	//   ....[1]....
        /*00b4*/ 	.word	0x000010a0


	//   ....[2]....
        /*00b8*/ 	.word	0x000010c0


	//   ....[3]....
        /*00bc*/ 	.word	0x000010e0


	//   ....[4]....
        /*00c0*/ 	.word	0x00001100


	//   ....[5]....
        /*00c4*/ 	.word	0x00001440


	//   ....[6]....
        /*00c8*/ 	.word	0x00001460


	//   ....[7]....
        /*00cc*/ 	.word	0x00001480


	//   ....[8]....
        /*00d0*/ 	.word	0x000014a0


	//   ....[9]....
        /*00d4*/ 	.word	0x000014c0


	//   ....[10]....
        /*00d8*/ 	.word	0x000015e0


	//   ....[11]....
        /*00dc*/ 	.word	0x00001640


	//   ....[12]....
        /*00e0*/ 	.word	0x00001670


	//   ....[13]....
        /*00e4*/ 	.word	0x00001690


	//   ....[14]....
        /*00e8*/ 	.word	0x00001730


	//   ....[15]....
        /*00ec*/ 	.word	0x00001770


	//   ....[16]....
        /*00f0*/ 	.word	0x00001810


	//   ....[17]....
        /*00f4*/ 	.word	0x00001830


	//   ....[18]....
        /*00f8*/ 	.word	0x00002010


	//   ....[19]....
        /*00fc*/ 	.word	0x00002080


	//   ....[20]....
        /*0100*/ 	.word	0x000020e0


	//   ....[21]....
        /*0104*/ 	.word	0x00002140


	//   ....[22]....
        /*0108*/ 	.word	0x000021a0


	//   ....[23]....
        /*010c*/ 	.word	0x00002520


	//   ....[24]....
        /*0110*/ 	.word	0x00002580


	//   ....[25]....
        /*0114*/ 	.word	0x000025e0


	//   ....[26]....
        /*0118*/ 	.word	0x00002640


	//   ....[27]....
        /*011c*/ 	.word	0x000026b0


	//----- nvinfo : EIATTR_EXIT_INSTR_OFFSETS
	.align		4
.L_3090:
        /*0120*/ 	.byte	0x04, 0x1c
        /*0122*/ 	.short	(.L_3092 - .L_3091)


	//   ....[0]....
.L_3091:
        /*0124*/ 	.word	0x00000440


	//   ....[1]....
        /*0128*/ 	.word	0x00001fc0


	//----- nvinfo : EIATTR_MAX_THREADS
	.align		4
.L_3092:
        /*012c*/ 	.byte	0x04, 0x05
        /*012e*/ 	.short	(.L_3094 - .L_3093)
.L_3093:
        /*0130*/ 	.word	0x00000080
        /*0134*/ 	.word	0x00000001
        /*0138*/ 	.word	0x00000001


	//----- nvinfo : EIATTR_CRS_STACK_SIZE
	.align		4
.L_3094:
        /*013c*/ 	.byte	0x04, 0x1e
        /*013e*/ 	.short	(.L_3096 - .L_3095)
.L_3095:
        /*0140*/ 	.word	0x00000000
.L_3096:


//--------------------- .nv.info._ZN10layer_norm13ln_fwd_kernelINS_13Kernel_traitsIf6__halffS2_fjLj3072ELj1ELj1ELj4ELj16ENS_18Kernel_traits_baseILj3072EfS2_fS2_fjLj128EEEEELb0ELb0ELb0ELb1EEEvNS_9FwdParamsE --------------------------
	.section	.nv.info._ZN10layer_norm13ln_fwd_kernelINS_13Kernel_traitsIf6__halffS2_fjLj3072ELj1ELj1ELj4ELj16ENS_18Kernel_traits_baseILj3072EfS2_fS2_fjLj128EEEEELb0ELb0ELb0ELb1EEEvNS_9FwdParamsE,"",@"SHT_CUDA_INFO"
	.sectionflags	@""
	.align	4


	//----- nvinfo : EIATTR_CUDA_API_VERSION
	.align		4
        /*0000*/ 	.byte	0x04, 0x37
        /*0002*/ 	.short	(.L_3098 - .L_3097)
.L_3097:
        /*0004*/ 	.word	0x00000082


	//----- nvinfo : EIATTR_SW2861232_WAR
	.align		4
.L_3098:
        /*0008*/ 	.byte	0x01, 0x35
	.zero		2


	//----- nvinfo : EIATTR_PARAM_CBANK
	.align		4
        /*000c*/ 	.byte	0x04, 0x0a
        /*000e*/ 	.short	(.L_3100 - .L_3099)
	.align		4
.L_3099:
        /*0010*/ 	.word	index@(.nv.constant0._ZN10layer_norm13ln_fwd_kernelINS_13Kernel_traitsIf6__halffS2_fjLj3072ELj1ELj1ELj4ELj16ENS_18Kernel_traits_baseILj3072EfS2_fS2_fjLj128EEEEELb0ELb0ELb0ELb1EEEvNS_9FwdParamsE)
        /*0014*/ 	.short	0x0160
        /*0016*/ 	.short	0x00e8


	//----- nvinfo : EIATTR_CBANK_PARAM_SIZE
	.align		4
.L_3100:
        /*0018*/ 	.byte	0x03, 0x19
        /*001a*/ 	.short	0x00e8


	//----- nvinfo : EIATTR_KPARAM_INFO
	.align		4
        /*001c*/ 	.byte	0x04, 0x17
        /*001e*/ 	.short	(.L_3102 - .L_3101)
.L_3101:
        /*0020*/ 	.word	0x00000000
        /*0024*/ 	.short	0x0000
        /*0026*/ 	.short	0x0000
        /*0028*/ 	.byte	0x00, 0xf0, 0xa1, 0x03


	//----- nvinfo : EIATTR_MAXREG_COUNT
	.align		4
.L_3102:
        /*002c*/ 	.byte	0x03, 0x1b
        /*002e*/ 	.short	0x00ff


	//----- nvinfo : EIATTR_NUM_BARRIERS
	.align		4
        /*0030*/ 	.byte	0x02, 0x4c
        /*0032*/ 	.byte	0x01
	.zero		1


	//----- nvinfo : EIATTR_MERCURY_ISA_VERSION
	.align		4
        /*0034*/ 	.byte	0x03, 0x5f
        /*0036*/ 	.short	0x0000


	//----- nvinfo : EIATTR_COOP_GROUP_MASK_REGIDS
	.align		4
        /*0038*/ 	.byte	0x04, 0x29
        /*003a*/ 	.short	(.L_3104 - .L_3103)


	//   ....[0]....
.L_3103:
        /*003c*/ 	.word	0xffffffff


	//   ....[1]....
        /*0040*/ 	.word	0xffffffff


	//   ....[2]....
        /*0044*/ 	.word	0xffffffff


	//   ....[3]....
        /*0048*/ 	.word	0xffffffff


	//   ....[4]....
        /*004c*/ 	.word	0xffffffff


	//   ....[5]....
        /*0050*/ 	.word	0xffffffff


	//   ....[6]....
        /*0054*/ 	.word	0xffffffff


	//   ....[7]....
        /*0058*/ 	.word	0xffffffff


	//   ....[8]....
        /*005c*/ 	.word	0xffffffff


	//   ....[9]....
        /*0060*/ 	.word	0xffffffff


	//   ....[10]....
        /*0064*/ 	.word	0xffffffff


	//   ....[11]....
        /*0068*/ 	.word	0xffffffff


	//   ....[12]....
        /*006c*/ 	.word	0xffffffff


	//   ....[13]....
        /*0070*/ 	.word	0xffffffff


	//   ....[14]....
        /*0074*/ 	.word	0xffffffff


	//   ....[15]....
        /*0078*/ 	.word	0xffffffff


	//   ....[16]....
        /*007c*/ 	.word	0xffffffff


	//   ....[17]....
        /*0080*/ 	.word	0xffffffff


	//   ....[18]....
        /*0084*/ 	.word	0xffffffff


	//   ....[19]....
        /*0088*/ 	.word	0xffffffff


	//   ....[20]....
        /*008c*/ 	.word	0xffffffff


	//   ....[21]....
        /*0090*/ 	.word	0xffffffff


	//   ....[22]....
        /*0094*/ 	.word	0xffffffff


	//   ....[23]....
        /*0098*/ 	.word	0xffffffff


	//   ....[24]....
        /*009c*/ 	.word	0xffffffff


	//   ....[25]....
        /*00a0*/ 	.word	0xffffffff


	//   ....[26]....
        /*00a4*/ 	.word	0xffffffff


	//   ....[27]....
        /*00a8*/ 	.word	0xffffffff


	//----- nvinfo : EIATTR_COOP_GROUP_INSTR_OFFSETS
	.align		4
.L_3104:
        /*00ac*/ 	.byte	0x04, 0x28
        /*00ae*/ 	.short	(.L_3106 - .L_3105)


	//   ....[0]....
.L_3105:
        /*00b0*/ 	.word	0x00000d40


	//   ....[1]....
        /*00b4*/ 	.word	0x00000d70


	//   ....[2]....
        /*00b8*/ 	.word	0x00000d90


	//   ....[3]....
        /*00bc*/ 	.word	0x00000db0


	//   ....[4]....
        /*00c0*/ 	.word	0x00000dd0


	//   ....[5]....
        /*00c4*/ 	.word	0x00001100


	//   ....[6]....
        /*00c8*/ 	.word	0x00001120


	//   ....[7]....
        /*00cc*/ 	.word	0x00001140


	//   ....[8]....
        /*00d0*/ 	.word	0x00001160


	//   ....[9]....
        /*00d4*/ 	.word	0x00001180


	//   ....[10]....
        /*00d8*/ 	.word	0x00001290


	//   ....[11]....
        /*00dc*/ 	.word	0x000012e0


	//   ....[12]....
        /*00e0*/ 	.word	0x00001350


	//   ....[13]....
        /*00e4*/ 	.word	0x000013b0


	//   ....[14]....
        /*00e8*/ 	.word	0x000013c0


	//   ....[15]....
        /*00ec*/ 	.word	0x00001470


	//   ....[16]....
        /*00f0*/ 	.word	0x000014a0


	//   ....[17]....
        /*00f4*/ 	.word	0x000014e0


	//   ....[18]....
        /*00f8*/ 	.word	0x00001bf0


	//   ....[19]....
        /*00fc*/ 	.word	0x00001c60


	//   ....[20]....
        /*0100*/ 	.word	0x00001cc0


	//   ....[21]....
        /*0104*/ 	.word	0x00001d20


	//   ....[22]....
        /*0108*/ 	.word	0x00001d80


	//   ....[23]....
        /*010c*/ 	.word	0x000020f0


	//   ....[24]....
        /*0110*/ 	.word	0x00002150


	//   ....[25]....
        /*0114*/ 	.word	0x000021b0


	//   ....[26]....
        /*0118*/ 	.word	0x00002210


	//   ....[27]....
        /*011c*/ 	.word	0x00002270


	//----- nvinfo : EIATTR_EXIT_INSTR_OFFSETS
	.align		4
.L_3106:
        /*0120*/ 	.byte	0x04, 0x1c
        /*0122*/ 	.short	(.L_3108 - .L_3107)


	//   ....[0]....
.L_3107:
        /*0124*/ 	.word	0x00000200


	//   ....[1]....
        /*0128*/ 	.word	0x00001ba0


	//----- nvinfo : EIATTR_MAX_THREADS
	.align		4
.L_3108:
        /*012c*/ 	.byte	0x04, 0x05
        /*012e*/ 	.short	(.L_3110 - .L_3109)
.L_3109:
        /*0130*/ 	.word	0x00000080
        /*0134*/ 	.word	0x00000001
        /*0138*/ 	.word	0x00000001


	//----- nvinfo : EIATTR_CRS_STACK_SIZE
	.align		4
.L_3110:
        /*013c*/ 	.byte	0x04, 0x1e
        /*013e*/ 	.short	(.L_3112 - .L_3111)
.L_3111:
        /*0140*/ 	.word	0x00000000
.L_3112:


//--------------------- .nv.info._ZN10layer_norm13ln_fwd_kernelINS_13Kernel_traitsIf6__halffS2_fjLj3072ELj1ELj1ELj4ELj16ENS_18Kernel_traits_baseILj3072EfS2_fS2_fjLj128EEEEELb0ELb0ELb1ELb0EEEvNS_9FwdParamsE --------------------------
	.section	.nv.info._ZN10layer_norm13ln_fwd_kernelINS_13Kernel_traitsIf6__halffS2_fjLj3072ELj1ELj1ELj4ELj16ENS_18Kernel_traits_baseILj3072EfS2_fS2_fjLj128EEEEELb0ELb0ELb1ELb0EEEvNS_9FwdParamsE,"",@"SHT_CUDA_INFO"
	.sectionflags	@""
	.align	4


	//----- nvinfo : EIATTR_CUDA_API_VERSION
	.align		4
        /*0000*/ 	.byte	0x04, 0x37
        /*0002*/ 	.short	(.L_3114 - .L_3113)
.L_3113:
        /*0004*/ 	.word	0x00000082


	//----- nvinfo : EIATTR_SW2861232_WAR
	.align		4
.L_3114:
        /*0008*/ 	.byte	0x01, 0x35
	.zero		2


	//----- nvinfo : EIATTR_PARAM_CBANK
	.align		4
        /*000c*/ 	.byte	0x04, 0x0a
        /*000e*/ 	.short	(.L_3116 - .L_3115)
	.align		4
.L_3115:
        /*0010*/ 	.word	index@(.nv.constant0._ZN10layer_norm13ln_fwd_kernelINS_13Kernel_traitsIf6__halffS2_fjLj3072ELj1ELj1ELj4ELj16ENS_18Kernel_traits_baseILj3072EfS2_fS2_fjLj128EEEEELb0ELb0ELb1ELb0EEEvNS_9FwdParamsE)
        /*0014*/ 	.short	0x0160
        /*0016*/ 	.short	0x00e8


	//----- nvinfo : EIATTR_CBANK_PARAM_SIZE
	.align		4
.L_3116:
        /*0018*/ 	.byte	0x03, 0x19
        /*001a*/ 	.short	0x00e8


	//----- nvinfo : EIATTR_KPARAM_INFO
	.align		4
        /*001c*/ 	.byte	0x04, 0x17
        /*001e*/ 	.short	(.L_3118 - .L_3117)
.L_3117:
        /*0020*/ 	.word	0x00000000
        /*0024*/ 	.short	0x0000
        /*0026*/ 	.short	0x0000
        /*0028*/ 	.byte	0x00, 0xf0, 0xa1, 0x03


	//----- nvinfo : EIATTR_MAXREG_COUNT
	.align		4
.L_3118:
        /*002c*/ 	.byte	0x03, 0x1b
        /*002e*/ 	.short	0x00ff


	//----- nvinfo : EIATTR_NUM_BARRIERS
	.align		4
        /*0030*/ 	.byte	0x02, 0x4c
        /*0032*/ 	.byte	0x01
	.zero		1


	//----- nvinfo : EIATTR_MERCURY_ISA_VERSION
	.align		4
        /*0034*/ 	.byte	0x03, 0x5f
        /*0036*/ 	.short	0x0000


	//----- nvinfo : EIATTR_COOP_GROUP_MASK_REGIDS
	.align		4
        /*0038*/ 	.byte	0x04, 0x29
        /*003a*/ 	.short	(.L_3120 - .L_3119)


	//   ....[0]....
.L_3119:
        /*003c*/ 	.word	0xffffffff


	//   ....[1]....
        /*0040*/ 	.word	0xffffffff


	//   ....[2]....
        /*0044*/ 	.word	0xffffffff


	//   ....[3]....
        /*0048*/ 	.word	0xffffffff


	//   ....[4]....
        /*004c*/ 	.word	0xffffffff


	//   ....[5]....
        /*0050*/ 	.word	0xffffffff


	//   ....[6]....
        /*0054*/ 	.word	0xffffffff


	//   ....[7]....
        /*0058*/ 	.word	0xffffffff


	//   ....[8]....
        /*005c*/ 	.word	0xffffffff


	//   ....[9]....
        /*0060*/ 	.word	0xffffffff


	//   ....[10]....
        /*0064*/ 	.word	0xffffffff


	//   ....[11]....
        /*0068*/ 	.word	0xffffffff


	//   ....[12]....
        /*006c*/ 	.word	0xffffffff


	//   ....[13]....
        /*0070*/ 	.word	0xffffffff


	//   ....[14]....
        /*0074*/ 	.word	0xffffffff


	//   ....[15]....
        /*0078*/ 	.word	0xffffffff


	//   ....[16]....
        /*007c*/ 	.word	0xffffffff


	//   ....[17]....
        /*0080*/ 	.word	0xffffffff


	//   ....[18]....
        /*0084*/ 	.word	0xffffffff


	//   ....[19]....
        /*0088*/ 	.word	0xffffffff


	//   ....[20]....
        /*008c*/ 	.word	0xffffffff


	//   ....[21]....
        /*0090*/ 	.word	0xffffffff


	//   ....[22]....
        /*0094*/ 	.word	0xffffffff


	//   ....[23]....
        /*0098*/ 	.word	0xffffffff


	//   ....[24]....
        /*009c*/ 	.word	0xffffffff


	//   ....[25]....
        /*00a0*/ 	.word	0xffffffff


	//   ....[26]....
        /*00a4*/ 	.word	0xffffffff


	//   ....[27]....
        /*00a8*/ 	.word	0xffffffff


	//----- nvinfo : EIATTR_COOP_GROUP_INSTR_OFFSETS
	.align		4
.L_3120:
        /*00ac*/ 	.byte	0x04, 0x28
        /*00ae*/ 	.short	(.L_3122 - .L_3121)


	//   ....[0]....
.L_3121:
        /*00b0*/ 	.word	0x000019b0


	//   ....[1]....
        /*00b4*/ 	.word	0x000019e0


	//   ....[2]....
        /*00b8*/ 	.word	0x00001a00


	//   ....[3]....
        /*00bc*/ 	.word	0x00001a20


	//   ....[4]....
        /*00c0*/ 	.word	0x00001a40


	//   ....[5]....
        /*00c4*/ 	.word	0x00001d80


	//   ....[6]....
        /*00c8*/ 	.word	0x00001da0


	//   ....[7]....
        /*00cc*/ 	.word	0x00001dc0


	//   ....[8]....
        /*00d0*/ 	.word	0x00001de0


	//   ....[9]....
        /*00d4*/ 	.word	0x00001e00


	//   ....[10]....
        /*00d8*/ 	.word	0x00001f20


	//   ....[11]....
        /*00dc*/ 	.word	0x00001f80


	//   ....[12]....
        /*00e0*/ 	.word	0x00001fb0


	//   ....[13]....
        /*00e4*/ 	.word	0x00001fc0


	//   ....[14]....
        /*00e8*/ 	.word	0x00002050


	//   ....[15]....
        /*00ec*/ 	.word	0x000020a0


	//   ....[16]....
        /*00f0*/ 	.word	0x00002170


	//   ....[17]....
        /*00f4*/ 	.word	0x00002180


	//   ....[18]....
        /*00f8*/ 	.word	0x000029d0


	//   ....[19]....
        /*00fc*/ 	.word	0x00002a40


	//   ....[20]....
        /*0100*/ 	.word	0x00002aa0


	//   ....[21]....
        /*0104*/ 	.word	0x00002b00


	//   ....[22]....
        /*0108*/ 	.word	0x00002b60


	//   ....[23]....
        /*010c*/ 	.word	0x00002ee0


	//   ....[24]....
        /*0110*/ 	.word	0x00002f40


	//   ....[25]....
        /*0114*/ 	.word	0x00002fa0


	//   ....[26]....
        /*0118*/ 	.word	0x00003000


	//   ....[27]....
        /*011c*/ 	.word	0x00003070


	//----- nvinfo : EIATTR_EXIT_INSTR_OFFSETS
	.align		4
.L_3122:
        /*0120*/ 	.byte	0x04, 0x1c
        /*0122*/ 	.short	(.L_3124 - .L_3123)


	//   ....[0]....
.L_3123:
        /*0124*/ 	.word	0x00000440


	//   ....[1]....
        /*0128*/ 	.word	0x00002980


	//----- nvinfo : EIATTR_MAX_THREADS
	.align		4
.L_3124:
        /*012c*/ 	.byte	0x04, 0x05
        /*012e*/ 	.short	(.L_3126 - .L_3125)
.L_3125:
        /*0130*/ 	.word	0x00000080
        /*0134*/ 	.word	0x00000001
        /*0138*/ 	.word	0x00000001


	//----- nvinfo : EIATTR_CRS_STACK_SIZE
	.align		4
.L_3126:
        /*013c*/ 	.byte	0x04, 0x1e
        /*013e*/ 	.short	(.L_3128 - .L_3127)
.L_3127:
        /*0140*/ 	.word	0x00000000
.L_3128:


//--------------------- .nv.info._ZN10layer_norm13ln_fwd_kernelINS_13Kernel_traitsIf6__halffS2_fjLj3072ELj1ELj1ELj4ELj16ENS_18Kernel_traits_baseILj3072EfS2_fS2_fjLj128EEEEELb0ELb0ELb1ELb1EEEvNS_9FwdParamsE --------------------------
	.section	.nv.info._ZN10layer_norm13ln_fwd_kernelINS_13Kernel_traitsIf6__halffS2_fjLj3072ELj1ELj1ELj4ELj16ENS_18Kernel_traits_baseILj3072EfS2_fS2_fjLj128EEEEELb0ELb0ELb1ELb1EEEvNS_9FwdParamsE,"",@"SHT_CUDA_INFO"
	.sectionflags	@""
	.align	4


	//----- nvinfo : EIATTR_CUDA_API_VERSION
	.align		4
        /*0000*/ 	.byte	0x04, 0x37
        /*0002*/ 	.short	(.L_3130 - .L_3129)
.L_3129:
        /*0004*/ 	.word	0x00000082


	//----- nvinfo : EIATTR_SW2861232_WAR
	.align		4
.L_3130:
        /*0008*/ 	.byte	0x01, 0x35
	.zero		2


	//----- nvinfo : EIATTR_PARAM_CBANK
	.align		4
        /*000c*/ 	.byte	0x04, 0x0a
        /*000e*/ 	.short	(.L_3132 - .L_3131)
	.align		4
.L_3131:
        /*0010*/ 	.word	index@(.nv.constant0._ZN10layer_norm13ln_fwd_kernelINS_13Kernel_traitsIf6__halffS2_fjLj3072ELj1ELj1ELj4ELj16ENS_18Kernel_traits_baseILj3072EfS2_fS2_fjLj128EEEEELb0ELb0ELb1ELb1EEEvNS_9FwdParamsE)
        /*0014*/ 	.short	0x0160
        /*0016*/ 	.short	0x00e8


	//----- nvinfo : EIATTR_CBANK_PARAM_SIZE
	.align		4
.L_3132:
        /*0018*/ 	.byte	0x03, 0x19
        /*001a*/ 	.short	0x00e8


	//----- nvinfo : EIATTR_KPARAM_INFO
	.align		4
        /*001c*/ 	.byte	0x04, 0x17
        /*001e*/ 	.short	(.L_3134 - .L_3133)
.L_3133:
        /*0020*/ 	.word	0x00000000
        /*0024*/ 	.short	0x0000
        /*0026*/ 	.short	0x0000
        /*0028*/ 	.byte	0x00, 0xf0, 0xa1, 0x03


	//----- nvinfo : EIATTR_MAXREG_COUNT
	.align		4
.L_3134:
        /*002c*/ 	.byte	0x03, 0x1b
        /*002e*/ 	.short	0x00ff


	//----- nvinfo : EIATTR_NUM_BARRIERS
	.align		4
        /*0030*/ 	.byte	0x02, 0x4c
        /*0032*/ 	.byte	0x01
	.zero		1


	//----- nvinfo : EIATTR_MERCURY_ISA_VERSION
	.align		4
        /*0034*/ 	.byte	0x03, 0x5f
        /*0036*/ 	.short	0x0000


	//----- nvinfo : EIATTR_COOP_GROUP_MASK_REGIDS
	.align		4
        /*0038*/ 	.byte	0x04, 0x29
        /*003a*/ 	.short	(.L_3136 - .L_3135)


	//   ....[0]....
.L_3135:
        /*003c*/ 	.word	0xffffffff


	//   ....[1]....
        /*0040*/ 	.word	0xffffffff


	//   ....[2]....
        /*0044*/ 	.word	0xffffffff


	//   ....[3]....
        /*0048*/ 	.word	0xffffffff


	//   ....[4]....
        /*004c*/ 	.word	0xffffffff


	//   ....[5]....
        /*0050*/ 	.word	0xffffffff


	//   ....[6]....
        /*0054*/ 	.word	0xffffffff


	//   ....[7]....
        /*0058*/ 	.word	0xffffffff


	//   ....[8]....
        /*005c*/ 	.word	0xffffffff


	//   ....[9]....
        /*0060*/ 	.word	0xffffffff


	//   ....[10]....
        /*0064*/ 	.word	0xffffffff


	//   ....[11]....
        /*0068*/ 	.word	0xffffffff


	//   ....[12]....
        /*006c*/ 	.word	0xffffffff


	//   ....[13]....
        /*0070*/ 	.word	0xffffffff


	//   ....[14]....
        /*0074*/ 	.word	0xffffffff


	//   ....[15]....
        /*0078*/ 	.word	0xffffffff


	//   ....[16]....
        /*007c*/ 	.word	0xffffffff


	//   ....[17]....
        /*0080*/ 	.word	0xffffffff


	//   ....[18]....
        /*0084*/ 	.word	0xffffffff


	//   ....[19]....
        /*0088*/ 	.word	0xffffffff


	//   ....[20]....
        /*008c*/ 	.word	0xffffffff


	//   ....[21]....
        /*0090*/ 	.word	0xffffffff


	//   ....[22]....
        /*0094*/ 	.word	0xffffffff


	//   ....[23]....
        /*0098*/ 	.word	0xffffffff


	//   ....[24]....
        /*009c*/ 	.word	0xffffffff


	//   ....[25]....
        /*00a0*/ 	.word	0xffffffff


	//   ....[26]....
        /*00a4*/ 	.word	0xffffffff


	//   ....[27]....
        /*00a8*/ 	.word	0xffffffff


	//----- nvinfo : EIATTR_COOP_GROUP_INSTR_OFFSETS
	.align		4
.L_3136:
        /*00ac*/ 	.byte	0x04, 0x28
        /*00ae*/ 	.short	(.L_3138 - .L_3137)


	//   ....[0]....
.L_3137:
        /*00b0*/ 	.word	0x00001580


	//   ....[1]....
        /*00b4*/ 	.word	0x000015b0


	//   ....[2]....
        /*00b8*/ 	.word	0x000015d0


	//   ....[3]....
        /*00bc*/ 	.word	0x000015f0


	//   ....[4]....
        /*00c0*/ 	.word	0x00001610


	//   ....[5]....
        /*00c4*/ 	.word	0x00001940


	//   ....[6]....
        /*00c8*/ 	.word	0x00001960


	//   ....[7]....
        /*00cc*/ 	.word	0x00001980


	//   ....[8]....
        /*00d0*/ 	.word	0x000019a0


	//   ....[9]....
        /*00d4*/ 	.word	0x000019c0


	//   ....[10]....
        /*00d8*/ 	.word	0x00001ab0


	//   ....[11]....
        /*00dc*/ 	.word	0x00001b00


	//   ....[12]....
        /*00e0*/ 	.word	0x00001b30


	//   ....[13]....
        /*00e4*/ 	.word	0x00001b40


	//   ....[14]....
        /*00e8*/ 	.word	0x00001bd0


	//   ....[15]....
        /*00ec*/ 	.word	0x00001c20


	//   ....[16]....
        /*00f0*/ 	.word	0x00001cf0


	//   ....[17]....
        /*00f4*/ 	.word	0x00001d00


	//   ....[18]....
        /*00f8*/ 	.word	0x000024c0


	//   ....[19]....
        /*00fc*/ 	.word	0x00002530


	//   ....[20]....
        /*0100*/ 	.word	0x00002590


	//   ....[21]....
        /*0104*/ 	.word	0x000025f0


	//   ....[22]....
        /*0108*/ 	.word	0x00002650


	//   ....[23]....
        /*010c*/ 	.word	0x000029c0


	//   ....[24]....
        /*0110*/ 	.word	0x00002a20


	//   ....[25]....
        /*0114*/ 	.word	0x00002a80


	//   ....[26]....
        /*0118*/ 	.word	0x00002ae0


	//   ....[27]....
        /*011c*/ 	.word	0x00002b40


	//----- nvinfo : EIATTR_EXIT_INSTR_OFFSETS
	.align		4
.L_3138:
        /*0120*/ 	.byte	0x04, 0x1c
        /*0122*/ 	.short	(.L_3140 - .L_3139)


	//   ....[0]....
.L_3139:
        /*0124*/ 	.word	0x00000210


	//   ....[1]....
        /*0128*/ 	.word	0x00002470


	//----- nvinfo : EIATTR_MAX_THREADS
	.align		4
.L_3140:
        /*012c*/ 	.byte	0x04, 0x05
        /*012e*/ 	.short	(.L_3142 - .L_3141)
.L_3141:
        /*0130*/ 	.word	0x00000080
        /*0134*/ 	.word	0x00000001
        /*0138*/ 	.word	0x00000001


	//----- nvinfo : EIATTR_CRS_STACK_SIZE
	.align		4
.L_3142:
        /*013c*/ 	.byte	0x04, 0x1e
        /*013e*/ 	.short	(.L_3144 - .L_3143)
.L_3143:
        /*0140*/ 	.word	0x00000000
.L_3144:


//--------------------- .nv.info._ZN10layer_norm13ln_fwd_kernelINS_13Kernel_traitsIf6__halffS2_fjLj3072ELj1ELj1ELj4ELj16ENS_18Kernel_traits_baseILj3072EfS2_fS2_fjLj128EEEEELb0ELb1ELb0ELb0EEEvNS_9FwdParamsE --------------------------
	.section	.nv.info._ZN10layer_norm13ln_fwd_kernelINS_13Kernel_traitsIf6__halffS2_fjLj3072ELj1ELj1ELj4ELj16ENS_18Kernel_traits_baseILj3072EfS2_fS2_fjLj128EEEEELb0ELb1ELb0ELb0EEEvNS_9FwdParamsE,"",@"SHT_CUDA_INFO"
	.sectionflags	@""
	.align	4


	//----- nvinfo : EIATTR_CUDA_API_VERSION
	.align		4
        /*0000*/ 	.byte	0x04, 0x37
        /*0002*/ 	.short	(.L_3146 - .L_3145)
.L_3145:
        /*0004*/ 	.word	0x00000082


	//----- nvinfo : EIATTR_SW2861232_WAR
	.align		4
.L_3146:
        /*0008*/ 	.byte	0x01, 0x35
	.zero		2


	//----- nvinfo : EIATTR_PARAM_CBANK
	.align		4
        /*000c*/ 	.byte	0x04, 0x0a
        /*000e*/ 	.short	(.L_3148 - .L_3147)
	.align		4
.L_3147:
        /*0010*/ 	.word	index@(.nv.constant0._ZN10layer_norm13ln_fwd_kernelINS_13Kernel_traitsIf6__halffS2_fjLj3072ELj1ELj1ELj4ELj16ENS_18Kernel_traits_baseILj3072EfS2_fS2_fjLj128EEEEELb0ELb1ELb0ELb0EEEvNS_9FwdParamsE)
        /*0014*/ 	.short	0x0160
        /*0016*/ 	.short	0x00e8


	//----- nvinfo : EIATTR_CBANK_PARAM_SIZE
	.align		4
.L_3148:
        /*0018*/ 	.byte	0x03, 0x19
        /*001a*/ 	.short	0x00e8


	//----- nvinfo : EIATTR_KPARAM_INFO
	.align		4
        /*001c*/ 	.byte	0x04, 0x17
        /*001e*/ 	.short	(.L_3150 - .L_3149)
.L_3149:
        /*0020*/ 	.word	0x00000000
        /*0024*/ 	.short	0x0000
        /*0026*/ 	.short	0x0000
        /*0028*/ 	.byte	0x00, 0xf0, 0xa1, 0x03


	//----- nvinfo : EIATTR_MAXREG_COUNT
	.align		4
.L_3150:
        /*002c*/ 	.byte	0x03, 0x1b
        /*002e*/ 	.short	0x00ff


	//----- nvinfo : EIATTR_NUM_BARRIERS
	.align		4
        /*0030*/ 	.byte	0x02, 0x4c
        /*0032*/ 	.byte	0x01
	.zero		1


	//----- nvinfo : EIATTR_MERCURY_ISA_VERSION
	.align		4
        /*0034*/ 	.byte	0x03, 0x5f
        /*0036*/ 	.short	0x0000


	//----- nvinfo : EIATTR_COOP_GROUP_MASK_REGIDS
	.align		4
        /*0038*/ 	.byte	0x04, 0x29
        /*003a*/ 	.short	(.L_3152 - .L_3151)


	//   ....[0]....
.L_3151:
        /*003c*/ 	.word	0xffffffff


	//   ....[1]....
        /*0040*/ 	.word	0xffffffff


	//   ....[2]....
        /*0044*/ 	.word	0xffffffff


	//   ....[3]....
        /*0048*/ 	.word	0xffffffff


	//   ....[4]....
        /*004c*/ 	.word	0xffffffff


	//   ....[5]....
        /*0050*/ 	.word	0xffffffff


	//   ....[6]....
        /*0054*/ 	.word	0xffffffff


	//   ....[7]....
        /*0058*/ 	.word	0xffffffff


	//   ....[8]....
        /*005c*/ 	.word	0xffffffff


	//   ....[9]....
        /*0060*/ 	.word	0xffffffff


	//   ....[10]....
        /*0064*/ 	.word	0xffffffff


	//   ....[11]....
        /*0068*/ 	.word	0xffffffff


	//   ....[12]....
        /*006c*/ 	.word	0xffffffff


	//   ....[13]....
        /*0070*/ 	.word	0xffffffff


	//   ....[14]....
        /*0074*/ 	.word	0xffffffff


	//   ....[15]....
        /*0078*/ 	.word	0xffffffff


	//   ....[16]....
        /*007c*/ 	.word	0xffffffff


	//   ....[17]....
        /*0080*/ 	.word	0xffffffff


	//   ....[18]....
        /*0084*/ 	.word	0xffffffff


	//   ....[19]....
        /*0088*/ 	.word	0xffffffff


	//   ....[20]....
        /*008c*/ 	.word	0xffffffff


	//   ....[21]....
        /*0090*/ 	.word	0xffffffff


	//   ....[22]....
        /*0094*/ 	.word	0xffffffff


	//   ....[23]....
        /*0098*/ 	.word	0xffffffff


	//   ....[24]....
        /*009c*/ 	.word	0xffffffff


	//   ....[25]....
        /*00a0*/ 	.word	0xffffffff


	//   ....[26]....
        /*00a4*/ 	.word	0xffffffff


	//   ....[27]....
        /*00a8*/ 	.word	0xffffffff


	//----- nvinfo : EIATTR_COOP_GROUP_INSTR_OFFSETS
	.align		4
.L_3152:
        /*00ac*/ 	.byte	0x04, 0x28
        /*00ae*/ 	.short	(.L_3154 - .L_3153)


	//   ....[0]....
.L_3153:
        /*00b0*/ 	.word	0x000012c0


	//   ....[1]....
        /*00b4*/ 	.word	0x000012f0


	//   ....[2]....
        /*00b8*/ 	.word	0x00001310


	//   ....[3]....
        /*00bc*/ 	.word	0x00001330


	//   ....[4]....
        /*00c0*/ 	.word	0x00001350


	//   ....[5]....
        /*00c4*/ 	.word	0x00001690


	//   ....[6]....
        /*00c8*/ 	.word	0x000016b0


	//   ....[7]....
        /*00cc*/ 	.word	0x000016d0


	//   ....[8]....
        /*00d0*/ 	.word	0x000016f0


	//   ....[9]....
        /*00d4*/ 	.word	0x00001710


	//   ....[10]....
        /*00d8*/ 	.word	0x00001830


	//   ....[11]....
        /*00dc*/ 	.word	0x000018a0


	//   ....[12]....
        /*00e0*/ 	.word	0x000018b0


	//   ....[13]....
        /*00e4*/ 	.word	0x00001920


	//   ....[14]....
        /*00e8*/ 	.word	0x00001970


	//   ....[15]....
        /*00ec*/ 	.word	0x00001990


	//   ....[16]....
        /*00f0*/ 	.word	0x00001a80


	//   ....[17]....
        /*00f4*/ 	.word	0x00001a90


	//   ....[18]....
        /*00f8*/ 	.word	0x00002260


	//   ....[19]....
        /*00fc*/ 	.word	0x000022c0


	//   ....[20]....
        /*0100*/ 	.word	0x00002320


	//   ....[21]....
        /*0104*/ 	.word	0x00002380


	//   ....[22]....
        /*0108*/ 	.word	0x000023e0


	//   ....[23]....
        /*010c*/ 	.word	0x00002760


	//   ....[24]....
        /*0110*/ 	.word	0x000027c0


	//   ....[25]....
        /*0114*/ 	.word	0x00002820


	//   ....[26]....
        /*0118*/ 	.word	0x00002880


	//   ....[27]....
        /*011c*/ 	.word	0x000028f0


	//----- nvinfo : EIATTR_EXIT_INSTR_OFFSETS
	.align		4
.L_3154:
        /*0120*/ 	.byte	0x04, 0x1c
        /*0122*/ 	.short	(.L_3156 - .L_3155)


	//   ....[0]....
.L_3155:
        /*0124*/ 	.word	0x00000500


	//   ....[1]....
        /*0128*/ 	.word	0x00002210


	//----- nvinfo : EIATTR_MAX_THREADS
	.align		4
.L_3156:
        /*012c*/ 	.byte	0x04, 0x05
        /*012e*/ 	.short	(.L_3158 - .L_3157)
.L_3157:
        /*0130*/ 	.word	0x00000080
        /*0134*/ 	.word	0x00000001
        /*0138*/ 	.word	0x00000001


	//----- nvinfo : EIATTR_CRS_STACK_SIZE
	.align		4
.L_3158:
        /*013c*/ 	.byte	0x04, 0x1e
        /*013e*/ 	.short	(.L_3160 - .L_3159)
.L_3159:
        /*0140*/ 	.word	0x00000000
.L_3160:


//--------------------- .nv.info._ZN10layer_norm13ln_fwd_kernelINS_13Kernel_traitsIf6__halffS2_fjLj3072ELj1ELj1ELj4ELj16ENS_18Kernel_traits_baseILj3072EfS2_fS2_fjLj128EEEEELb0ELb1ELb0ELb1EEEvNS_9FwdParamsE --------------------------
	.section	.nv.info._ZN10layer_norm13ln_fwd_kernelINS_13Kernel_traitsIf6__halffS2_fjLj3072ELj1ELj1ELj4ELj16ENS_18Kernel_traits_baseILj3072EfS2_fS2_fjLj128EEEEELb0ELb1ELb0ELb1EEEvNS_9FwdParamsE,"",@"SHT_CUDA_INFO"
	.sectionflags	@""
	.align	4


	//----- nvinfo : EIATTR_CUDA_API_VERSION
	.align		4
        /*0000*/ 	.byte	0x04, 0x37
        /*0002*/ 	.short	(.L_3162 - .L_3161)
.L_3161:
        /*0004*/ 	.word	0x00000082


	//----- nvinfo : EIATTR_SW2861232_WAR
	.align		4
.L_3162:
        /*0008*/ 	.byte	0x01, 0x35
	.zero		2


	//----- nvinfo : EIATTR_PARAM_CBANK
	.align		4
        /*000c*/ 	.byte	0x04, 0x0a
        /*000e*/ 	.short	(.L_3164 - .L_3163)
	.align		4
.L_3163:
        /*0010*/ 	.word	index@(.nv.constant0._ZN10layer_norm13ln_fwd_kernelINS_13Kernel_traitsIf6__halffS2_fjLj3072ELj1ELj1ELj4ELj16ENS_18Kernel_traits_baseILj3072EfS2_fS2_fjLj128EEEEELb0ELb1ELb0ELb1EEEvNS_9FwdParamsE)
        /*0014*/ 	.short	0x0160
        /*0016*/ 	.short	0x00e8


	//----- nvinfo : EIATTR_CBANK_PARAM_SIZE
	.align		4
.L_3164:
        /*0018*/ 	.byte	0x03, 0x19
        /*001a*/ 	.short	0x00e8


	//----- nvinfo : EIATTR_KPARAM_INFO
	.align		4
        /*001c*/ 	.byte	0x04, 0x17
        /*001e*/ 	.short	(.L_3166 - .L_3165)
.L_3165:
        /*0020*/ 	.word	0x00000000
        /*0024*/ 	.short	0x0000
        /*0026*/ 	.short	0x0000
        /*0028*/ 	.byte	0x00, 0xf0, 0xa1, 0x03


	//----- nvinfo : EIATTR_MAXREG_COUNT
	.align		4
.L_3166:
        /*002c*/ 	.byte	0x03, 0x1b
        /*002e*/ 	.short	0x00ff


	//----- nvinfo : EIATTR_NUM_BARRIERS
	.align		4
        /*0030*/ 	.byte	0x02, 0x4c
        /*0032*/ 	.byte	0x01
	.zero		1


	//----- nvinfo : EIATTR_MERCURY_ISA_VERSION
	.align		4
        /*0034*/ 	.byte	0x03, 0x5f
        /*0036*/ 	.short	0x0000


	//----- nvinfo : EIATTR_COOP_GROUP_MASK_REGIDS
	.align		4
        /*0038*/ 	.byte	0x04, 0x29
        /*003a*/ 	.short	(.L_3168 - .L_3167)


	//   ....[0]....
.L_3167:
        /*003c*/ 	.word	0xffffffff


	//   ....[1]....
        /*0040*/ 	.word	0xffffffff


	//   ....[2]....
        /*0044*/ 	.word	0xffffffff


	//   ....[3]....
        /*0048*/ 	.word	0xffffffff


	//   ....[4]....
        /*004c*/ 	.word	0xffffffff


	//   ....[5]....
        /*0050*/ 	.word	0xffffffff


	//   ....[6]....
        /*0054*/ 	.word	0xffffffff


	//   ....[7]....
        /*0058*/ 	.word	0xffffffff


	//   ....[8]....
        /*005c*/ 	.word	0xffffffff


	//   ....[9]....
        /*0060*/ 	.word	0xffffffff


	//   ....[10]....
        /*0064*/ 	.word	0xffffffff


	//   ....[11]....
        /*0068*/ 	.word	0xffffffff


	//   ....[12]....
        /*006c*/ 	.word	0xffffffff


	//   ....[13]....
        /*0070*/ 	.word	0xffffffff


	//   ....[14]....
        /*0074*/ 	.word	0xffffffff


	//   ....[15]....
        /*0078*/ 	.word	0xffffffff


	//   ....[16]....
        /*007c*/ 	.word	0xffffffff


	//   ....[17]....
        /*0080*/ 	.word	0xffffffff


	//   ....[18]....
        /*0084*/ 	.word	0xffffffff


	//   ....[19]....
        /*0088*/ 	.word	0xffffffff


	//   ....[20]....
        /*008c*/ 	.word	0xffffffff


	//   ....[21]....
        /*0090*/ 	.word	0xffffffff


	//   ....[22]....
        /*0094*/ 	.word	0xffffffff


	//   ....[23]....
        /*0098*/ 	.word	0xffffffff


	//   ....[24]....
        /*009c*/ 	.word	0xffffffff


	//   ....[25]....
        /*00a0*/ 	.word	0xffffffff


	//   ....[26]....
        /*00a4*/ 	.word	0xffffffff


	//   ....[27]....
        /*00a8*/ 	.word	0xffffffff


	//----- nvinfo : EIATTR_COOP_GROUP_INSTR_OFFSETS
	.align		4
.L_3168:
        /*00ac*/ 	.byte	0x04, 0x28
        /*00ae*/ 	.short	(.L_3170 - .L_3169)


	//   ....[0]....
.L_3169:
        /*00b0*/ 	.word	0x00000fc0


	//   ....[1]....
        /*00b4*/ 	.word	0x00000ff0


	//   ....[2]....
        /*00b8*/ 	.word	0x00001010


	//   ....[3]....
        /*00bc*/ 	.word	0x00001030


	//   ....[4]....
        /*00c0*/ 	.word	0x00001050


	//   ....[5]....
        /*00c4*/ 	.word	0x00001380


	//   ....[6]....
        /*00c8*/ 	.word	0x000013a0


	//   ....[7]....
        /*00cc*/ 	.word	0x000013c0


	//   ....[8]....
        /*00d0*/ 	.word	0x000013e0


	//   ....[9]....
        /*00d4*/ 	.word	0x00001400


	//   ....[10]....
        /*00d8*/ 	.word	0x000014d0


	//   ....[11]....
        /*00dc*/ 	.word	0x00001530


	//   ....[12]....
        /*00e0*/ 	.word	0x00001540


	//   ....[13]....
        /*00e4*/ 	.word	0x000015c0


	//   ....[14]....
        /*00e8*/ 	.word	0x00001620


	//   ....[15]....
        /*00ec*/ 	.word	0x000016b0


	//   ....[16]....
        /*00f0*/ 	.word	0x000016e0


	//   ....[17]....
        /*00f4*/ 	.word	0x00001720


	//   ....[18]....
        /*00f8*/ 	.word	0x00001e80


	//   ....[19]....
        /*00fc*/ 	.word	0x00001ee0


	//   ....[20]....
        /*0100*/ 	.word	0x00001f40


	//   ....[21]....
        /*0104*/ 	.word	0x00001fa0


	//   ....[22]....
        /*0108*/ 	.word	0x00002000


	//   ....[23]....
        /*010c*/ 	.word	0x00002370


	//   ....[24]....
        /*0110*/ 	.word	0x000023d0


	//   ....[25]....
        /*0114*/ 	.word	0x00002430


	//   ....[26]....
        /*0118*/ 	.word	0x00002490


	//   ....[27]....
        /*011c*/ 	.word	0x000024f0


	//----- nvinfo : EIATTR_EXIT_INSTR_OFFSETS
	.align		4
.L_3170:
        /*0120*/ 	.byte	0x04, 0x1c
        /*0122*/ 	.short	(.L_3172 - .L_3171)


	//   ....[0]....
.L_3171:
        /*0124*/ 	.word	0x00000240


	//   ....[1]....
        /*0128*/ 	.word	0x00001e20


	//----- nvinfo : EIATTR_MAX_THREADS
	.align		4
.L_3172:
        /*012c*/ 	.byte	0x04, 0x05
        /*012e*/ 	.short	(.L_3174 - .L_3173)
.L_3173:
        /*0130*/ 	.word	0x00000080
        /*0134*/ 	.word	0x00000001
        /*0138*/ 	.word	0x00000001


	//----- nvinfo : EIATTR_CRS_STACK_SIZE
	.align		4
.L_3174:
        /*013c*/ 	.byte	0x04, 0x1e
        /*013e*/ 	.short	(.L_3176 - .L_3175)
.L_3175:
        /*0140*/ 	.word	0x00000000
.L_3176:


//--------------------- .nv.info._ZN10layer_norm13ln_fwd_kernelINS_13Kernel_traitsIf6__halffS2_fjLj3072ELj1ELj1ELj4ELj16ENS_18Kernel_traits_baseILj3072EfS2_fS2_fjLj128EEEEELb0ELb1ELb1ELb0EEEvNS_9FwdParamsE --------------------------
	.section	.nv.info._ZN10layer_norm13ln_fwd_kernelINS_13Kernel_traitsIf6__halffS2_fjLj3072ELj1ELj1ELj4ELj16ENS_18Kernel_traits_baseILj3072EfS2_fS2_fjLj128EEEEELb0ELb1ELb1ELb0EEEvNS_9FwdParamsE,"",@"SHT_CUDA_INFO"
	.sectionflags	@""
	.align	4


	//----- nvinfo : EIATTR_CUDA_API_VERSION
	.align		4
        /*0000*/ 	.byte	0x04, 0x37
        /*0002*/ 	.short	(.L_3178 - .L_3177)
.L_3177:
        /*0004*/ 	.word	0x00000082


	//----- nvinfo : EIATTR_SW2861232_WAR
	.align		4
.L_3178:
        /*0008*/ 	.byte	0x01, 0x35
	.zero		2


	//----- nvinfo : EIATTR_PARAM_CBANK
	.align		4
        /*000c*/ 	.byte	0x04, 0x0a
        /*000e*/ 	.short	(.L_3180 - .L_3179)
	.align		4
.L_3179:
        /*0010*/ 	.word	index@(.nv.constant0._ZN10layer_norm13ln_fwd_kernelINS_13Kernel_traitsIf6__halffS2_fjLj3072ELj1ELj1ELj4ELj16ENS_18Kernel_traits_baseILj3072EfS2_fS2_fjLj128EEEEELb0ELb1ELb1ELb0EEEvNS_9FwdParamsE)
        /*0014*/ 	.short	0x0160
        /*0016*/ 	.short	0x00e8


	//----- nvinfo : EIATTR_CBANK_PARAM_SIZE
	.align		4
.L_3180:
        /*0018*/ 	.byte	0x03, 0x19
        /*001a*/ 	.short	0x00e8


	//----- nvinfo : EIATTR_KPARAM_INFO
	.align		4
        /*001c*/ 	.byte	0x04, 0x17
        /*001e*/ 	.short	(.L_3182 - .L_3181)
.L_3181:
        /*0020*/ 	.word	0x00000000
        /*0024*/ 	.short	0x0000
        /*0026*/ 	.short	0x0000
        /*0028*/ 	.byte	0x00, 0xf0, 0xa1, 0x03


	//----- nvinfo : EIATTR_MAXREG_COUNT
	.align		4
.L_3182:
        /*002c*/ 	.byte	0x03, 0x1b
        /*002e*/ 	.short	0x00ff


	//----- nvinfo : EIATTR_NUM_BARRIERS
	.align		4
        /*0030*/ 	.byte	0x02, 0x4c
        /*0032*/ 	.byte	0x01
	.zero		1


	//----- nvinfo : EIATTR_MERCURY_ISA_VERSION
	.align		4
        /*0034*/ 	.byte	0x03, 0x5f
        /*0036*/ 	.short	0x0000


	//----- nvinfo : EIATTR_COOP_GROUP_MASK_REGIDS
	.align		4
        /*0038*/ 	.byte	0x04, 0x29
        /*003a*/ 	.short	(.L_3184 - .L_3183)


	//   ....[0]....
.L_3183:
        /*003c*/ 	.word	0xffffffff


	//   ....[1]....
        /*0040*/ 	.word	0xffffffff


	//   ....[2]....
        /*0044*/ 	.word	0xffffffff


	//   ....[3]....
        /*0048*/ 	.word	0xffffffff


	//   ....[4]....
        /*004c*/ 	.word	0xffffffff


	//   ....[5]....
        /*0050*/ 	.word	0xffffffff


	//   ....[6]....
        /*0054*/ 	.word	0xffffffff


	//   ....[7]....
        /*0058*/ 	.word	0xffffffff


	//   ....[8]....
        /*005c*/ 	.word	0xffffffff


	//   ....[9]....
        /*0060*/ 	.word	0xffffffff


	//   ....[10]....
        /*0064*/ 	.word	0xffffffff


	//   ....[11]....
        /*0068*/ 	.word	0xffffffff


	//   ....[12]....
        /*006c*/ 	.word	0xffffffff


	//   ....[13]....
        /*0070*/ 	.word	0xffffffff


	//   ....[14]....
        /*0074*/ 	.word	0xffffffff


	//   ....[15]....
        /*0078*/ 	.word	0xffffffff


	//   ....[16]....
        /*007c*/ 	.word	0xffffffff


	//   ....[17]....
        /*0080*/ 	.word	0xffffffff


	//   ....[18]....
        /*0084*/ 	.word	0xffffffff


	//   ....[19]....
        /*0088*/ 	.word	0xffffffff


	//   ....[20]....
        /*008c*/ 	.word	0xffffffff


	//   ....[21]....
        /*0090*/ 	.word	0xffffffff


	//   ....[22]....
        /*0094*/ 	.word	0xffffffff


	//   ....[23]....
        /*0098*/ 	.word	0xffffffff


	//   ....[24]....
        /*009c*/ 	.word	0xffffffff


	//   ....[25]....
        /*00a0*/ 	.word	0xffffffff


	//   ....[26]....
        /*00a4*/ 	.word	0xffffffff


	//   ....[27]....
        /*00a8*/ 	.word	0xffffffff


	//----- nvinfo : EIATTR_COOP_GROUP_INSTR_OFFSETS
	.align		4
.L_3184:
        /*00ac*/ 	.byte	0x04, 0x28
        /*00ae*/ 	.short	(.L_3186 - .L_3185)


	//   ....[0]....
.L_3185:
        /*00b0*/ 	.word	0x00001bf0


	//   ....[1]....
        /*00b4*/ 	.word	0x00001c20


	//   ....[2]....
        /*00b8*/ 	.word	0x00001c40


	//   ....[3]....
        /*00bc*/ 	.word	0x00001c60


	//   ....[4]....
        /*00c0*/ 	.word	0x00001c80


	//   ....[5]....
        /*00c4*/ 	.word	0x00001fc0


	//   ....[6]....
        /*00c8*/ 	.word	0x00001fe0


	//   ....[7]....
        /*00cc*/ 	.word	0x00002000


	//   ....[8]....
        /*00d0*/ 	.word	0x00002020


	//   ....[9]....
        /*00d4*/ 	.word	0x00002040


	//   ....[10]....
        /*00d8*/ 	.word	0x00002160


	//   ....[11]....
        /*00dc*/ 	.word	0x000021b0


	//   ....[12]....
        /*00e0*/ 	.word	0x000021c0


	//   ....[13]....
        /*00e4*/ 	.word	0x00002230


	//   ....[14]....
        /*00e8*/ 	.word	0x000022b0


	//   ....[15]....
        /*00ec*/ 	.word	0x000022c0


	//   ....[16]....
        /*00f0*/ 	.word	0x000023b0


	//   ....[17]....
        /*00f4*/ 	.word	0x000023c0


	//   ....[18]....
        /*00f8*/ 	.word	0x00002c10


	//   ....[19]....
        /*00fc*/ 	.word	0x00002c70


	//   ....[20]....
        /*0100*/ 	.word	0x00002cd0


	//   ....[21]....
        /*0104*/ 	.word	0x00002d30


	//   ....[22]....
        /*0108*/ 	.word	0x00002d90


	//   ....[23]....
        /*010c*/ 	.word	0x00003110


	//   ....[24]....
        /*0110*/ 	.word	0x00003170


	//   ....[25]....
        /*0114*/ 	.word	0x000031d0


	//   ....[26]....
        /*0118*/ 	.word	0x00003230


	//   ....[27]....
        /*011c*/ 	.word	0x00003290


	//----- nvinfo : EIATTR_EXIT_INSTR_OFFSETS
	.align		4
.L_3186:
        /*0120*/ 	.byte	0x04, 0x1c
        /*0122*/ 	.short	(.L_3188 - .L_3187)


	//   ....[0]....
.L_3187:
        /*0124*/ 	.word	0x00000500


	//   ....[1]....
        /*0128*/ 	.word	0x00002bc0


	//----- nvinfo : EIATTR_MAX_THREADS
	.align		4
.L_3188:
        /*012c*/ 	.byte	0x04, 0x05
        /*012e*/ 	.short	(.L_3190 - .L_3189)
.L_3189:
        /*0130*/ 	.word	0x00000080
        /*0134*/ 	.word	0x00000001
        /*0138*/ 	.word	0x00000001


	//----- nvinfo : EIATTR_CRS_STACK_SIZE
	.align		4
.L_3190:
        /*013c*/ 	.byte	0x04, 0x1e
        /*013e*/ 	.short	(.L_3192 - .L_3191)
.L_3191:
        /*0140*/ 	.word	0x00000000
.L_3192:


//--------------------- .nv.info._ZN10layer_norm13ln_fwd_kernelINS_13Kernel_traitsIf6__halffS2_fjLj3072ELj1ELj1ELj4ELj16ENS_18Kernel_traits_baseILj3072EfS2_fS2_fjLj128EEEEELb0ELb1ELb1ELb1EEEvNS_9FwdParamsE --------------------------
	.section	.nv.info._ZN10layer_norm13ln_fwd_kernelINS_13Kernel_traitsIf6__halffS2_fjLj3072ELj1ELj1ELj4ELj16ENS_18Kernel_traits_baseILj3072EfS2_fS2_fjLj128EEEEELb0ELb1ELb1ELb1EEEvNS_9FwdParamsE,"",@"SHT_CUDA_INFO"
	.sectionflags	@""
	.align	4


	//----- nvinfo : EIATTR_CUDA_API_VERSION
	.align		4
        /*0000*/ 	.byte	0x04, 0x37
        /*0002*/ 	.short	(.L_3194 - .L_3193)
.L_3193:
        /*0004*/ 	.word	0x00000082


	//----- nvinfo : EIATTR_SW2861232_WAR
	.align		4
.L_3194:
        /*0008*/ 	.byte	0x01, 0x35
	.zero		2


	//----- nvinfo : EIATTR_PARAM_CBANK
	.align		4
        /*000c*/ 	.byte	0x04, 0x0a
        /*000e*/ 	.short	(.L_3196 - .L_3195)
	.align		4
.L_3195:
        /*0010*/ 	.word	index@(.nv.constant0._ZN10layer_norm13ln_fwd_kernelINS_13Kernel_traitsIf6__halffS2_fjLj3072ELj1ELj1ELj4ELj16ENS_18Kernel_traits_baseILj3072EfS2_fS2_fjLj128EEEEELb0ELb1ELb1ELb1EEEvNS_9FwdParamsE)
        /*0014*/ 	.short	0x0160
        /*0016*/ 	.short	0x00e8


	//----- nvinfo : EIATTR_CBANK_PARAM_SIZE
	.align		4
.L_3196:
        /*0018*/ 	.byte	0x03, 0x19
        /*001a*/ 	.short	0x00e8


	//----- nvinfo : EIATTR_KPARAM_INFO
	.align		4
        /*001c*/ 	.byte	0x04, 0x17
        /*001e*/ 	.short	(.L_3198 - .L_3197)
.L_3197:
        /*0020*/ 	.word	0x00000000
        /*0024*/ 	.short	0x0000
        /*0026*/ 	.short	0x0000
        /*0028*/ 	.byte	0x00, 0xf0, 0xa1, 0x03


	//----- nvinfo : EIATTR_MAXREG_COUNT
	.align		4
.L_3198:
        /*002c*/ 	.byte	0x03, 0x1b
        /*002e*/ 	.short	0x00ff


	//----- nvinfo : EIATTR_NUM_BARRIERS
	.align		4
        /*0030*/ 	.byte	0x02, 0x4c
        /*0032*/ 	.byte	0x01
	.zero		1


	//----- nvinfo : EIATTR_MERCURY_ISA_VERSION
	.align		4
        /*0034*/ 	.byte	0x03, 0x5f
        /*0036*/ 	.short	0x0000


	//----- nvinfo : EIATTR_COOP_GROUP_MASK_REGIDS
	.align		4
        /*0038*/ 	.byte	0x04, 0x29
        /*003a*/ 	.short	(.L_3200 - .L_3199)


	//   ....[0]....
.L_3199:
        /*003c*/ 	.word	0xffffffff


	//   ....[1]....
        /*0040*/ 	.word	0xffffffff


	//   ....[2]....
        /*0044*/ 	.word	0xffffffff


	//   ....[3]....
        /*0048*/ 	.word	0xffffffff


	//   ....[4]....
        /*004c*/ 	.word	0xffffffff


	//   ....[5]....
        /*0050*/ 	.word	0xffffffff


	//   ....[6]....
        /*0054*/ 	.word	0xffffffff


	//   ....[7]....
        /*0058*/ 	.word	0xffffffff


	//   ....[8]....
        /*005c*/ 	.word	0xffffffff


	//   ....[9]....
        /*0060*/ 	.word	0xffffffff


	//   ....[10]....
        /*0064*/ 	.word	0xffffffff


	//   ....[11]....
        /*0068*/ 	.word	0xffffffff


	//   ....[12]....
        /*006c*/ 	.word	0xffffffff


	//   ....[13]....
        /*0070*/ 	.word	0xffffffff


	//   ....[14]....
        /*0074*/ 	.word	0xffffffff


	//   ....[15]....
        /*0078*/ 	.word	0xffffffff


	//   ....[16]....
        /*007c*/ 	.word	0xffffffff


	//   ....[17]....
        /*0080*/ 	.word	0xffffffff


	//   ....[18]....
        /*0084*/ 	.word	0xffffffff


	//   ....[19]....
        /*0088*/ 	.word	0xffffffff


	//   ....[20]....
        /*008c*/ 	.word	0xffffffff


	//   ....[21]....
        /*0090*/ 	.word	0xffffffff


	//   ....[22]....
        /*0094*/ 	.word	0xffffffff


	//   ....[23]....
        /*0098*/ 	.word	0xffffffff


	//   ....[24]....
        /*009c*/ 	.word	0xffffffff


	//   ....[25]....
        /*00a0*/ 	.word	0xffffffff


	//   ....[26]....
        /*00a4*/ 	.word	0xffffffff


	//   ....[27]....
        /*00a8*/ 	.word	0xffffffff


	//----- nvinfo : EIATTR_COOP_GROUP_INSTR_OFFSETS
	.align		4
.L_3200:
        /*00ac*/ 	.byte	0x04, 0x28
        /*00ae*/ 	.short	(.L_3202 - .L_3201)


	//   ....[0]....
.L_3201:
        /*00b0*/ 	.word	0x00001790


	//   ....[1]....
        /*00b4*/ 	.word	0x000017c0


	//   ....[2]....
        /*00b8*/ 	.word	0x000017e0


	//   ....[3]....
        /*00bc*/ 	.word	0x00001800


	//   ....[4]....
        /*00c0*/ 	.word	0x00001820


	//   ....[5]....
        /*00c4*/ 	.word	0x00001b50


	//   ....[6]....
        /*00c8*/ 	.word	0x00001b70


	//   ....[7]....
        /*00cc*/ 	.word	0x00001b90


	//   ....[8]....
        /*00d0*/ 	.word	0x00001bb0


	//   ....[9]....
        /*00d4*/ 	.word	0x00001bd0


	//   ....[10]....
        /*00d8*/ 	.word	0x00001cd0


	//   ....[11]....
        /*00dc*/ 	.word	0x00001d10


	//   ....[12]....
        /*00e0*/ 	.word	0x00001d70


	//   ....[13]....
        /*00e4*/ 	.word	0x00001da0


	//   ....[14]....
        /*00e8*/ 	.word	0x00001df0


	//   ....[15]....
        /*00ec*/ 	.word	0x00001e90


	//   ....[16]....
        /*00f0*/ 	.word	0x00001ef0


	//   ....[17]....
        /*00f4*/ 	.word	0x00001f20


	//   ....[18]....
        /*00f8*/ 	.word	0x000026e0


	//   ....[19]....
        /*00fc*/ 	.word	0x00002750


	//   ....[20]....
        /*0100*/ 	.word	0x000027c0


	//   ....[21]....
        /*0104*/ 	.word	0x00002830


	//   ....[22]....
        /*0108*/ 	.word	0x000028a0


	//   ....[23]....
        /*010c*/ 	.word	0x00002c10


	//   ....[24]....
        /*0110*/ 	.word	0x00002c70


	//   ....[25]....
        /*0114*/ 	.word	0x00002cd0


	//   ....[26]....
        /*0118*/ 	.word	0x00002d30


	//   ....[27]....
        /*011c*/ 	.word	0x00002d90


	//----- nvinfo : EIATTR_EXIT_INSTR_OFFSETS
	.align		4
.L_3202:
        /*0120*/ 	.byte	0x04, 0x1c
        /*0122*/ 	.short	(.L_3204 - .L_3203)


	//   ....[0]....
.L_3203:
        /*0124*/ 	.word	0x00000240


	//   ....[1]....
        /*0128*/ 	.word	0x00002680


	//----- nvinfo : EIATTR_MAX_THREADS
	.align		4
.L_3204:
        /*012c*/ 	.byte	0x04, 0x05
        /*012e*/ 	.short	(.L_3206 - .L_3205)
.L_3205:
        /*0130*/ 	.word	0x00000080
        /*0134*/ 	.word	0x00000001
        /*0138*/ 	.word	0x00000001


	//----- nvinfo : EIATTR_CRS_STACK_SIZE
	.align		4
.L_3206:
        /*013c*/ 	.byte	0x04, 0x1e
        /*013e*/ 	.short	(.L_3208 - .L_3207)
.L_3207:
        /*0140*/ 	.word	0x00000000
.L_3208:


//--------------------- .nv.info._ZN10layer_norm13ln_fwd_kernelINS_13Kernel_traitsIf6__halffS2_fjLj3072ELj1ELj1ELj4ELj16ENS_18Kernel_traits_baseILj3072EfS2_fS2_fjLj128EEEEELb1ELb0ELb0ELb0EEEvNS_9FwdParamsE --------------------------
	.section	.nv.info._ZN10layer_norm13ln_fwd_kernelINS_13Kernel_traitsIf6__halffS2_fjLj3072ELj1ELj1ELj4ELj16ENS_18Kernel_traits_baseILj3072EfS2_fS2_fjLj128EEEEELb1ELb0ELb0ELb0EEEvNS_9FwdParamsE,"",@"SHT_CUDA_INFO"
	.sectionflags	@""
	.align	4


	//----- nvinfo : EIATTR_CUDA_API_VERSION
	.align		4
        /*0000*/ 	.byte	0x04, 0x37
        /*0002*/ 	.short	(.L_3210 - .L_3209)
.L_3209:
        /*0004*/ 	.word	0x00000082


	//----- nvinfo : EIATTR_SW2861232_WAR
	.align		4
.L_3210:
        /*0008*/ 	.byte	0x01, 0x35
	.zero		2


	//----- nvinfo : EIATTR_PARAM_CBANK
	.align		4
        /*000c*/ 	.byte	0x04, 0x0a
        /*000e*/ 	.short	(.L_3212 - .L_3211)
	.align		4
.L_3211:
        /*0010*/ 	.word	index@(.nv.constant0._ZN10layer_norm13ln_fwd_kernelINS_13Kernel_traitsIf6__halffS2_fjLj3072ELj1ELj1ELj4ELj16ENS_18Kernel_traits_baseILj3072EfS2_fS2_fjLj128EEEEELb1ELb0ELb0ELb0EEEvNS_9FwdParamsE)
        /*0014*/ 	.short	0x0160
        /*0016*/ 	.short	0x00e8


	//----- nvinfo : EIATTR_CBANK_PARAM_SIZE
	.align		4
.L_3212:
        /*0018*/ 	.byte	0x03, 0x19
        /*001a*/ 	.short	0x00e8


	//----- nvinfo : EIATTR_KPARAM_INFO
	.align		4
        /*001c*/ 	.byte	0x04, 0x17
        /*001e*/ 	.short	(.L_3214 - .L_3213)
.L_3213:
        /*0020*/ 	.word	0x00000000
        /*0024*/ 	.short	0x0000
        /*0026*/ 	.short	0x0000
        /*0028*/ 	.byte	0x00, 0xf0, 0xa1, 0x03


	//----- nvinfo : EIATTR_MAXREG_COUNT
	.align		4
.L_3214:
        /*002c*/ 	.byte	0x03, 0x1b
        /*002e*/ 	.short	0x00ff


	//----- nvinfo : EIATTR_NUM_BARRIERS
	.align		4
        /*0030*/ 	.byte	0x02, 0x4c
        /*0032*/ 	.byte	0x01
	.zero		1


	//----- nvinfo : EIATTR_MERCURY_ISA_VERSION
	.align		4
        /*0034*/ 	.byte	0x03, 0x5f
        /*0036*/ 	.short	0x0000


	//----- nvinfo : EIATTR_COOP_GROUP_MASK_REGIDS
	.align		4
        /*0038*/ 	.byte	0x04, 0x29
        /*003a*/ 	.short	(.L_3216 - .L_3215)


	//   ....[0]....
.L_3215:
        /*003c*/ 	.word	0xffffffff


	//   ....[1]....
        /*0040*/ 	.word	0xffffffff


	//   ....[2]....
        /*0044*/ 	.word	0xffffffff


	//   ....[3]....
        /*0048*/ 	.word	0xffffffff


	//   ....[4]....
        /*004c*/ 	.word	0xffffffff


	//   ....[5]....
        /*0050*/ 	.word	0xffffffff


	//   ....[6]....
        /*0054*/ 	.word	0xffffffff


	//   ....[7]....
        /*0058*/ 	.word	0xffffffff


	//   ....[8]....
        /*005c*/ 	.word	0xffffffff


	//   ....[9]....
        /*0060*/ 	.word	0xffffffff


	//   ....[10]....
        /*0064*/ 	.word	0xffffffff


	//   ....[11]....
        /*0068*/ 	.word	0xffffffff


	//   ....[12]....
        /*006c*/ 	.word	0xffffffff


	//   ....[13]....
        /*0070*/ 	.word	0xffffffff


	//   ....[14]....
        /*0074*/ 	.word	0xffffffff


	//   ....[15]....
        /*0078*/ 	.word	0xffffffff


	//   ....[16]....
        /*007c*/ 	.word	0xffffffff


	//   ....[17]....
        /*0080*/ 	.word	0xffffffff


	//   ....[18]....
        /*0084*/ 	.word	0xffffffff


	//   ....[19]....
        /*0088*/ 	.word	0xffffffff


	//   ....[20]....
        /*008c*/ 	.word	0xffffffff


	//   ....[21]....
        /*0090*/ 	.word	0xffffffff


	//   ....[22]....
        /*0094*/ 	.word	0xffffffff


	//   ....[23]....
        /*0098*/ 	.word	0xffffffff


	//   ....[24]....
        /*009c*/ 	.word	0xffffffff


	//   ....[25]....
        /*00a0*/ 	.word	0xffffffff


	//   ....[26]....
        /*00a4*/ 	.word	0xffffffff


	//   ....[27]....
        /*00a8*/ 	.word	0xffffffff


	//----- nvinfo : EIATTR_COOP_GROUP_INSTR_OFFSETS
	.align		4
.L_3216:
        /*00ac*/ 	.byte	0x04, 0x28
        /*00ae*/ 	.short	(.L_3218 - .L_3217)


	//   ....[0]....
.L_3217:
        /*00b0*/ 	.word	0x000091c0


	//   ....[1]....
        /*00b4*/ 	.word	0x000091f0


	//   ....[2]....
        /*00b8*/ 	.word	0x00009220


	//   ....[3]....
        /*00bc*/ 	.word	0x00009240


	//   ....[4]....
        /*00c0*/ 	.word	0x00009260


	//   ....[5]....
        /*00c4*/ 	.word	0x000095a0


	//   ....[6]....
        /*00c8*/ 	.word	0x000095c0


	//   ....[7]....
        /*00cc*/ 	.word	0x000095e0


	//   ....[8]....
        /*00d0*/ 	.word	0x00009600


	//   ....[9]....
        /*00d4*/ 	.word	0x00009620


	//   ....[10]....
        /*00d8*/ 	.word	0x00009750


	//   ....[11]....
        /*00dc*/ 	.word	0x000097a0


	//   ....[12]....
        /*00e0*/ 	.word	0x000097d0


	//   ....[13]....
        /*00e4*/ 	.word	0x000097e0


	//   ....[14]....
        /*00e8*/ 	.word	0x00009860


	//   ....[15]....
        /*00ec*/ 	.word	0x000098c0


	//   ....[16]....
        /*00f0*/ 	.word	0x00009980


	//   ....[17]....
        /*00f4*/ 	.word	0x00009990


	//   ....[18]....
        /*00f8*/ 	.word	0x0000a1a0


	//   ....[19]....
        /*00fc*/ 	.word	0x0000a210


	//   ....[20]....
        /*0100*/ 	.word	0x0000a270


	//   ....[21]....
        /*0104*/ 	.word	0x0000a2d0


	//   ....[22]....
        /*0108*/ 	.word	0x0000a330


	//   ....[23]....
        /*010c*/ 	.word	0x0000a6c0


	//   ....[24]....
        /*0110*/ 	.word	0x0000a720


	//   ....[25]....
        /*0114*/ 	.word	0x0000a780


	//   ....[26]....
        /*0118*/ 	.word	0x0000a7e0


	//   ....[27]....
        /*011c*/ 	.word	0x0000a850


	//----- nvinfo : EIATTR_EXIT_INSTR_OFFSETS
	.align		4
.L_3218:
        /*0120*/ 	.byte	0x04, 0x1c
        /*0122*/ 	.short	(.L_3220 - .L_3219)


	//   ....[0]....
.L_3219:
        /*0124*/ 	.word	0x000008d0


	//   ....[1]....
        /*0128*/ 	.word	0x0000a150


	//----- nvinfo : EIATTR_MAX_THREADS
	.align		4
.L_3220:
        /*012c*/ 	.byte	0x04, 0x05
        /*012e*/ 	.short	(.L_3222 - .L_3221)
.L_3221:
        /*0130*/ 	.word	0x00000080
        /*0134*/ 	.word	0x00000001
        /*0138*/ 	.word	0x00000001


	//----- nvinfo : EIATTR_CRS_STACK_SIZE
	.align		4
.L_3222:
        /*013c*/ 	.byte	0x04, 0x1e
        /*013e*/ 	.short	(.L_3224 - .L_3223)
.L_3223:
        /*0140*/ 	.word	0x00000000
.L_3224:


//--------------------- .nv.info._ZN10layer_norm13ln_fwd_kernelINS_13Kernel_traitsIf6__halffS2_fjLj3072ELj1ELj1ELj4ELj16ENS_18Kernel_traits_baseILj3072EfS2_fS2_fjLj128EEEEELb1ELb0ELb0ELb1EEEvNS_9FwdParamsE --------------------------
	.section	.nv.info._ZN10layer_norm13ln_fwd_kernelINS_13Kernel_traitsIf6__halffS2_fjLj3072ELj1ELj1ELj4ELj16ENS_18Kernel_traits_baseILj3072EfS2_fS2_fjLj128EEEEELb1ELb0ELb0ELb1EEEvNS_9FwdParamsE,"",@"SHT_CUDA_INFO"
	.sectionflags	@""
	.align	4


	//----- nvinfo : EIATTR_CUDA_API_VERSION
	.align		4
        /*0000*/ 	.byte	0x04, 0x37
        /*0002*/ 	.short	(.L_3226 - .L_3225)
.L_3225:
        /*0004*/ 	.word	0x00000082


	//----- nvinfo : EIATTR_SW2861232_WAR
	.align		4
.L_3226:
        /*0008*/ 	.byte	0x01, 0x35
	.zero		2


	//----- nvinfo : EIATTR_PARAM_CBANK
	.align		4
        /*000c*/ 	.byte	0x04, 0x0a
        /*000e*/ 	.short	(.L_3228 - .L_3227)
	.align		4
.L_3227:
        /*0010*/ 	.word	index@(.nv.constant0._ZN10layer_norm13ln_fwd_kernelINS_13Kernel_traitsIf6__halffS2_fjLj3072ELj1ELj1ELj4ELj16ENS_18Kernel_traits_baseILj3072EfS2_fS2_fjLj128EEEEELb1ELb0ELb0ELb1EEEvNS_9FwdParamsE)
        /*0014*/ 	.short	0x0160
        /*0016*/ 	.short	0x00e8


	//----- nvinfo : EIATTR_CBANK_PARAM_SIZE
	.align		4
.L_3228:
        /*0018*/ 	.byte	0x03, 0x19
        /*001a*/ 	.short	0x00e8


	//----- nvinfo : EIATTR_KPARAM_INFO
	.align		4
        /*001c*/ 	.byte	0x04, 0x17
        /*001e*/ 	.short	(.L_3230 - .L_3229)
.L_3229:
        /*0020*/ 	.word	0x00000000
        /*0024*/ 	.short	0x0000
        /*0026*/ 	.short	0x0000
        /*0028*/ 	.byte	0x00, 0xf0, 0xa1, 0x03


	//----- nvinfo : EIATTR_MAXREG_COUNT
	.align		4
.L_3230:
        /*002c*/ 	.byte	0x03, 0x1b
        /*002e*/ 	.short	0x00ff


	//----- nvinfo : EIATTR_NUM_BARRIERS
	.align		4
        /*0030*/ 	.byte	0x02, 0x4c
        /*0032*/ 	.byte	0x01
	.zero		1


	//----- nvinfo : EIATTR_MERCURY_ISA_VERSION
	.align		4
        /*0034*/ 	.byte	0x03, 0x5f
        /*0036*/ 	.short	0x0000


	//----- nvinfo : EIATTR_COOP_GROUP_MASK_REGIDS
	.align		4
        /*0038*/ 	.byte	0x04, 0x29
        /*003a*/ 	.short	(.L_3232 - .L_3231)


	//   ....[0]....
.L_3231:
        /*003c*/ 	.word	0xffffffff


	//   ....[1]....
        /*0040*/ 	.word	0xffffffff


	//   ....[2]....
        /*0044*/ 	.word	0xffffffff


	//   ....[3]....
        /*0048*/ 	.word	0xffffffff


	//   ....[4]....
        /*004c*/ 	.word	0xffffffff


	//   ....[5]....
        /*0050*/ 	.word	0xffffffff


	//   ....[6]....
        /*0054*/ 	.word	0xffffffff


	//   ....[7]....
        /*0058*/ 	.word	0xffffffff


	//   ....[8]....
        /*005c*/ 	.word	0xffffffff


	//   ....[9]....
        /*0060*/ 	.word	0xffffffff


	//   ....[10]....
        /*0064*/ 	.word	0xffffffff


	//   ....[11]....
        /*0068*/ 	.word	0xffffffff


	//   ....[12]....
        /*006c*/ 	.word	0xffffffff


	//   ....[13]....
        /*0070*/ 	.word	0xffffffff


	//   ....[14]....
        /*0074*/ 	.word	0xffffffff


	//   ....[15]....
        /*0078*/ 	.word	0xffffffff


	//   ....[16]....
        /*007c*/ 	.word	0xffffffff


	//   ....[17]....
        /*0080*/ 	.word	0xffffffff


	//   ....[18]....
        /*0084*/ 	.word	0xffffffff


	//   ....[19]....
        /*0088*/ 	.word	0xffffffff


	//   ....[20]....
        /*008c*/ 	.word	0xffffffff


	//   ....[21]....
        /*0090*/ 	.word	0xffffffff


	//   ....[22]....
        /*0094*/ 	.word	0xffffffff


	//   ....[23]....
        /*0098*/ 	.word	0xffffffff


	//   ....[24]....
        /*009c*/ 	.word	0xffffffff


	//   ....[25]....
        /*00a0*/ 	.word	0xffffffff


	//   ....[26]....
        /*00a4*/ 	.word	0xffffffff


	//   ....[27]....
        /*00a8*/ 	.word	0xffffffff


	//----- nvinfo : EIATTR_COOP_GROUP_INSTR_OFFSETS
	.align		4
.L_3232:
        /*00ac*/ 	.byte	0x04, 0x28
        /*00ae*/ 	.short	(.L_3234 - .L_3233)


	//   ....[0]....
.L_3233:
        /*00b0*/ 	.word	0x00008cb0


	//   ....[1]....
        /*00b4*/ 	.word	0x00008ce0


	//   ....[2]....
        /*00b8*/ 	.word	0x00008d00


	//   ....[3]....
        /*00bc*/ 	.word	0x00008d20


	//   ....[4]....
        /*00c0*/ 	.word	0x00008d40


	//   ....[5]....
        /*00c4*/ 	.word	0x00009070


	//   ....[6]....
        /*00c8*/ 	.word	0x00009090


	//   ....[7]....
        /*00cc*/ 	.word	0x000090b0


	//   ....[8]....
        /*00d0*/ 	.word	0x000090d0


	//   ....[9]....
        /*00d4*/ 	.word	0x000090f0


	//   ....[10]....
        /*00d8*/ 	.word	0x00009200


	//   ....[11]....
        /*00dc*/ 	.word	0x00009250


	//   ....[12]....
        /*00e0*/ 	.word	0x00009280


	//   ....[13]....
        /*00e4*/ 	.word	0x00009290


	//   ....[14]....
        /*00e8*/ 	.word	0x00009310


	//   ....[15]....
        /*00ec*/ 	.word	0x00009370


	//   ....[16]....
        /*00f0*/ 	.word	0x00009420


	//   ....[17]....
        /*00f4*/ 	.word	0x00009450


	//   ....[18]....
        /*00f8*/ 	.word	0x00009b90


	//   ....[19]....
        /*00fc*/ 	.word	0x00009c00


	//   ....[20]....
        /*0100*/ 	.word	0x00009c60


	//   ....[21]....
        /*0104*/ 	.word	0x00009cc0


	//   ....[22]....
        /*0108*/ 	.word	0x00009d20


	//   ....[23]....
        /*010c*/ 	.word	0x0000a090


	//   ....[24]....
        /*0110*/ 	.word	0x0000a0f0


	//   ....[25]....
        /*0114*/ 	.word	0x0000a150


	//   ....[26]....
        /*0118*/ 	.word	0x0000a1b0


	//   ....[27]....
        /*011c*/ 	.word	0x0000a210


	//----- nvinfo : EIATTR_EXIT_INSTR_OFFSETS
	.align		4
.L_3234:
        /*0120*/ 	.byte	0x04, 0x1c
        /*0122*/ 	.short	(.L_3236 - .L_3235)


	//   ....[0]....
.L_3235:
        /*0124*/ 	.word	0x00000650


	//   ....[1]....
        /*0128*/ 	.word	0x00009b40


	//----- nvinfo : EIATTR_MAX_THREADS
	.align		4
.L_3236:
        /*012c*/ 	.byte	0x04, 0x05
        /*012e*/ 	.short	(.L_3238 - .L_3237)
.L_3237:
        /*0130*/ 	.word	0x00000080
        /*0134*/ 	.word	0x00000001
        /*0138*/ 	.word	0x00000001


	//----- nvinfo : EIATTR_CRS_STACK_SIZE
	.align		4
.L_3238:
        /*013c*/ 	.byte	0x04, 0x1e
        /*013e*/ 	.short	(.L_3240 - .L_3239)
.L_3239:
        /*0140*/ 	.word	0x00000000
.L_3240:


//--------------------- .nv.info._ZN10layer_norm13ln_fwd_kernelINS_13Kernel_traitsIf6__halffS2_fjLj3072ELj1ELj1ELj4ELj16ENS_18Kernel_traits_baseILj3072EfS2_fS2_fjLj128EEEEELb1ELb0ELb1ELb0EEEvNS_9FwdParamsE --------------------------
	.section	.nv.info._ZN10layer_norm13ln_fwd_kernelINS_13Kernel_traitsIf6__halffS2_fjLj3072ELj1ELj1ELj4ELj16ENS_18Kernel_traits_baseILj3072EfS2_fS2_fjLj128EEEEELb1ELb0ELb1ELb0EEEvNS_9FwdParamsE,"",@"SHT_CUDA_INFO"
	.sectionflags	@""
	.align	4


	//----- nvinfo : EIATTR_CUDA_API_VERSION
	.align		4
        /*0000*/ 	.byte	0x04, 0x37
        /*0002*/ 	.short	(.L_3242 - .L_3241)
.L_3241:
        /*0004*/ 	.word	0x00000082


	//----- nvinfo : EIATTR_SW2861232_WAR
	.align		4
.L_3242:
        /*0008*/ 	.byte	0x01, 0x35
	.zero		2


	//----- nvinfo : EIATTR_PARAM_CBANK
	.align		4
        /*000c*/ 	.byte	0x04, 0x0a
        /*000e*/ 	.short	(.L_3244 - .L_3243)
	.align		4
.L_3243:
        /*0010*/ 	.word	index@(.nv.constant0._ZN10layer_norm13ln_fwd_kernelINS_13Kernel_traitsIf6__halffS2_fjLj3072ELj1ELj1ELj4ELj16ENS_18Kernel_traits_baseILj3072EfS2_fS2_fjLj128EEEEELb1ELb0ELb1ELb0EEEvNS_9FwdParamsE)
        /*0014*/ 	.short	0x0160
        /*0016*/ 	.short	0x00e8


	//----- nvinfo : EIATTR_CBANK_PARAM_SIZE
	.align		4
.L_3244:
        /*0018*/ 	.byte	0x03, 0x19
        /*001a*/ 	.short	0x00e8


	//----- nvinfo : EIATTR_KPARAM_INFO
	.align		4
        /*001c*/ 	.byte	0x04, 0x17
        /*001e*/ 	.short	(.L_3246 - .L_3245)
.L_3245:
        /*0020*/ 	.word	0x00000000
        /*0024*/ 	.short	0x0000
        /*0026*/ 	.short	0x0000
        /*0028*/ 	.byte	0x00, 0xf0, 0xa1, 0x03


	//----- nvinfo : EIATTR_MAXREG_COUNT
	.align		4
.L_3246:
        /*002c*/ 	.byte	0x03, 0x1b
        /*002e*/ 	.short	0x00ff


	//----- nvinfo : EIATTR_NUM_BARRIERS
	.align		4
        /*0030*/ 	.byte	0x02, 0x4c
        /*0032*/ 	.byte	0x01
	.zero		1


	//----- nvinfo : EIATTR_MERCURY_ISA_VERSION
	.align		4
        /*0034*/ 	.byte	0x03, 0x5f
        /*0036*/ 	.short	0x0000


	//----- nvinfo : EIATTR_COOP_GROUP_MASK_REGIDS
	.align		4
        /*0038*/ 	.byte	0x04, 0x29
        /*003a*/ 	.short	(.L_3248 - .L_3247)


	//   ....[0]....
.L_3247:
        /*003c*/ 	.word	0xffffffff


	//   ....[1]....
        /*0040*/ 	.word	0xffffffff


	//   ....[2]....
        /*0044*/ 	.word	0xffffffff


	//   ....[3]....
        /*0048*/ 	.word	0xffffffff


	//   ....[4]....
        /*004c*/ 	.word	0xffffffff


	//   ....[5]....
        /*0050*/ 	.word	0xffffffff


	//   ....[6]....
        /*0054*/ 	.word	0xffffffff


	//   ....[7]....
        /*0058*/ 	.word	0xffffffff


	//   ....[8]....
        /*005c*/ 	.word	0xffffffff


	//   ....[9]....
        /*0060*/ 	.word	0xffffffff


	//   ....[10]....
        /*0064*/ 	.word	0xffffffff


	//   ....[11]....
        /*0068*/ 	.word	0xffffffff


	//   ....[12]....
        /*006c*/ 	.word	0xffffffff


	//   ....[13]....
        /*0070*/ 	.word	0xffffffff


	//   ....[14]....
        /*0074*/ 	.word	0xffffffff


	//   ....[15]....
        /*0078*/ 	.word	0xffffffff


	//   ....[16]....
        /*007c*/ 	.word	0xffffffff


	//   ....[17]....
        /*0080*/ 	.word	0xffffffff


	//   ....[18]....
        /*0084*/ 	.word	0xffffffff


	//   ....[19]....
        /*0088*/ 	.word	0xffffffff


	//   ....[20]....
        /*008c*/ 	.word	0xffffffff


	//   ....[21]....
        /*0090*/ 	.word	0xffffffff


	//   ....[22]....
        /*0094*/ 	.word	0xffffffff


	//   ....[23]....
        /*0098*/ 	.word	0xffffffff


	//   ....[24]....
        /*009c*/ 	.word	0xffffffff


	//   ....[25]....
        /*00a0*/ 	.word	0xffffffff


	//   ....[26]....
        /*00a4*/ 	.word	0xffffffff


	//   ....[27]....
        /*00a8*/ 	.word	0xffffffff


	//----- nvinfo : EIATTR_COOP_GROUP_INSTR_OFFSETS
	.align		4
.L_3248:
        /*00ac*/ 	.byte	0x04, 0x28
        /*00ae*/ 	.short	(.L_3250 - .L_3249)


	//   ....[0]....
.L_3249:
        /*00b0*/ 	.word	0x0000a100


	//   ....[1]....
        /*00b4*/ 	.word	0x0000a130


	//   ....[2]....
        /*00b8*/ 	.word	0x0000a150


	//   ....[3]....
        /*00bc*/ 	.word	0x0000a170


	//   ....[4]....
        /*00c0*/ 	.word	0x0000a190


	//   ....[5]....
        /*00c4*/ 	.word	0x0000a4d0


	//   ....[6]....
        /*00c8*/ 	.word	0x0000a4f0


	//   ....[7]....
        /*00cc*/ 	.word	0x0000a510


	//   ....[8]....
        /*00d0*/ 	.word	0x0000a530


	//   ....[9]....
        /*00d4*/ 	.word	0x0000a550


	//   ....[10]....
        /*00d8*/ 	.word	0x0000a670


	//   ....[11]....
        /*00dc*/ 	.word	0x0000a6c0


	//   ....[12]....
        /*00e0*/ 	.word	0x0000a700


	//   ....[13]....
        /*00e4*/ 	.word	0x0000a710


	//   ....[14]....
        /*00e8*/ 	.word	0x0000a7b0


	//   ....[15]....
        /*00ec*/ 	.word	0x0000a7e0


	//   ....[16]....
        /*00f0*/ 	.word	0x0000a890


	//   ....[17]....
        /*00f4*/ 	.word	0x0000a8b0


	//   ....[18]....
        /*00f8*/ 	.word	0x0000b130


	//   ....[19]....
        /*00fc*/ 	.word	0x0000b190


	//   ....[20]....
        /*0100*/ 	.word	0x0000b1f0


	//   ....[21]....
        /*0104*/ 	.word	0x0000b250


	//   ....[22]....
        /*0108*/ 	.word	0x0000b2b0


	//   ....[23]....
        /*010c*/ 	.word	0x0000b630


	//   ....[24]....
        /*0110*/ 	.word	0x0000b690


	//   ....[25]....
        /*0114*/ 	.word	0x0000b6f0


	//   ....[26]....
        /*0118*/ 	.word	0x0000b750


	//   ....[27]....
        /*011c*/ 	.word	0x0000b7c0


	//----- nvinfo : EIATTR_EXIT_INSTR_OFFSETS
	.align		4
.L_3250:
        /*0120*/ 	.byte	0x04, 0x1c
        /*0122*/ 	.short	(.L_3252 - .L_3251)


	//   ....[0]....
.L_3251:
        /*0124*/ 	.word	0x000008b0


	//   ....[1]....
        /*0128*/ 	.word	0x0000b0e0


	//----- nvinfo : EIATTR_MAX_THREADS
	.align		4
.L_3252:
        /*012c*/ 	.byte	0x04, 0x05
        /*012e*/ 	.short	(.L_3254 - .L_3253)
.L_3253:
        /*0130*/ 	.word	0x00000080
        /*0134*/ 	.word	0x00000001
        /*0138*/ 	.word	0x00000001


	//----- nvinfo : EIATTR_CRS_STACK_SIZE
	.align		4
.L_3254:
        /*013c*/ 	.byte	0x04, 0x1e
        /*013e*/ 	.short	(.L_3256 - .L_3255)
.L_3255:
        /*0140*/ 	.word	0x00000000
.L_3256:


//--------------------- .nv.info._ZN10layer_norm13ln_fwd_kernelINS_13Kernel_traitsIf6__halffS2_fjLj3072ELj1ELj1ELj4ELj16ENS_18Kernel_traits_baseILj3072EfS2_fS2_fjLj128EEEEELb1ELb0ELb1ELb1EEEvNS_9FwdParamsE --------------------------
	.section	.nv.info._ZN10layer_norm13ln_fwd_kernelINS_13Kernel_traitsIf6__halffS2_fjLj3072ELj1ELj1ELj4ELj16ENS_18Kernel_traits_baseILj3072EfS2_fS2_fjLj128EEEEELb1ELb0ELb1ELb1EEEvNS_9FwdParamsE,"",@"SHT_CUDA_INFO"
	.sectionflags	@""
	.align	4


	//----- nvinfo : EIATTR_CUDA_API_VERSION
	.align		4
        /*0000*/ 	.byte	0x04, 0x37
        /*0002*/ 	.short	(.L_3258 - .L_3257)
.L_3257:
        /*0004*/ 	.word	0x00000082


	//----- nvinfo : EIATTR_SW2861232_WAR
	.align		4
.L_3258:
        /*0008*/ 	.byte	0x01, 0x35
	.zero		2


	//----- nvinfo : EIATTR_PARAM_CBANK
	.align		4
        /*000c*/ 	.byte	0x04, 0x0a
        /*000e*/ 	.short	(.L_3260 - .L_3259)
	.align		4
.L_3259:
        /*0010*/ 	.word	index@(.nv.constant0._ZN10layer_norm13ln_fwd_kernelINS_13Kernel_traitsIf6__halffS2_fjLj3072ELj1ELj1ELj4ELj16ENS_18Kernel_traits_baseILj3072EfS2_fS2_fjLj128EEEEELb1ELb0ELb1ELb1EEEvNS_9FwdParamsE)
        /*0014*/ 	.short	0x0160
        /*0016*/ 	.short	0x00e8


	//----- nvinfo : EIATTR_CBANK_PARAM_SIZE
	.align		4
.L_3260:
        /*0018*/ 	.byte	0x03, 0x19
        /*001a*/ 	.short	0x00e8


	//----- nvinfo : EIATTR_KPARAM_INFO
	.align		4
        /*001c*/ 	.byte	0x04, 0x17
        /*001e*/ 	.short	(.L_3262 - .L_3261)
.L_3261:
        /*0020*/ 	.word	0x00000000
        /*0024*/ 	.short	0x0000
        /*0026*/ 	.short	0x0000
        /*0028*/ 	.byte	0x00, 0xf0, 0xa1, 0x03


	//----- nvinfo : EIATTR_MAXREG_COUNT
	.align		4
.L_3262:
        /*002c*/ 	.byte	0x03, 0x1b
        /*002e*/ 	.short	0x00ff


	//----- nvinfo : EIATTR_NUM_BARRIERS
	.align		4
        /*0030*/ 	.byte	0x02, 0x4c
        /*0032*/ 	.byte	0x01
	.zero		1


	//----- nvinfo : EIATTR_MERCURY_ISA_VERSION
	.align		4
        /*0034*/ 	.byte	0x03, 0x5f
        /*0036*/ 	.short	0x0000


	//----- nvinfo : EIATTR_COOP_GROUP_MASK_REGIDS
	.align		4
        /*0038*/ 	.byte	0x04, 0x29
        /*003a*/ 	.short	(.L_3264 - .L_3263)


	//   ....[0]....
.L_3263:
        /*003c*/ 	.word	0xffffffff


	//   ....[1]....
        /*0040*/ 	.word	0xffffffff


	//   ....[2]....
        /*0044*/ 	.word	0xffffffff


	//   ....[3]....
        /*0048*/ 	.word	0xffffffff


	//   ....[4]....
        /*004c*/ 	.word	0xffffffff


	//   ....[5]....
        /*0050*/ 	.word	0xffffffff


	//   ....[6]....
        /*0054*/ 	.word	0xffffffff


	//   ....[7]....
        /*0058*/ 	.word	0xffffffff


	//   ....[8]....
        /*005c*/ 	.word	0xffffffff


	//   ....[9]....
        /*0060*/ 	.word	0xffffffff


	//   ....[10]....
        /*0064*/ 	.word	0xffffffff


	//   ....[11]....
        /*0068*/ 	.word	0xffffffff


	//   ....[12]....
        /*006c*/ 	.word	0xffffffff


	//   ....[13]....
        /*0070*/ 	.word	0xffffffff


	//   ....[14]....
        /*0074*/ 	.word	0xffffffff


	//   ....[15]....
        /*0078*/ 	.word	0xffffffff


	//   ....[16]....
        /*007c*/ 	.word	0xffffffff


	//   ....[17]....
        /*0080*/ 	.word	0xffffffff


	//   ....[18]....
        /*0084*/ 	.word	0xffffffff


	//   ....[19]....
        /*0088*/ 	.word	0xffffffff


	//   ....[20]....
        /*008c*/ 	.word	0xffffffff


	//   ....[21]....
        /*0090*/ 	.word	0xffffffff


	//   ....[22]....
        /*0094*/ 	.word	0xffffffff


	//   ....[23]....
        /*0098*/ 	.word	0xffffffff


	//   ....[24]....
        /*009c*/ 	.word	0xffffffff


	//   ....[25]....
        /*00a0*/ 	.word	0xffffffff


	//   ....[26]....
        /*00a4*/ 	.word	0xffffffff


	//   ....[27]....
        /*00a8*/ 	.word	0xffffffff


	//----- nvinfo : EIATTR_COOP_GROUP_INSTR_OFFSETS
	.align		4
.L_3264:
        /*00ac*/ 	.byte	0x04, 0x28
        /*00ae*/ 	.short	(.L_3266 - .L_3265)


	//   ....[0]....
.L_3265:
        /*00b0*/ 	.word	0x00009ce0


	//   ....[1]....
        /*00b4*/ 	.word	0x00009d10


	//   ....[2]....
        /*00b8*/ 	.word	0x00009d30


	//   ....[3]....
        /*00bc*/ 	.word	0x00009d50


	//   ....[4]....
        /*00c0*/ 	.word	0x00009d70


	//   ....[5]....
        /*00c4*/ 	.word	0x0000a0a0


	//   ....[6]....
        /*00c8*/ 	.word	0x0000a0c0


	//   ....[7]....
        /*00cc*/ 	.word	0x0000a0e0


	//   ....[8]....
        /*00d0*/ 	.word	0x0000a100


	//   ....[9]....
        /*00d4*/ 	.word	0x0000a120


	//   ....[10]....
        /*00d8*/ 	.word	0x0000a230


	//   ....[11]....
        /*00dc*/ 	.word	0x0000a280


	//   ....[12]....
        /*00e0*/ 	.word	0x0000a2a0


	//   ....[13]....
        /*00e4*/ 	.word	0x0000a2d0


	//   ....[14]....
        /*00e8*/ 	.word	0x0000a3a0


	//   ....[15]....
        /*00ec*/ 	.word	0x0000a3b0


	//   ....[16]....
        /*00f0*/ 	.word	0x0000a430


	//   ....[17]....
        /*00f4*/ 	.word	0x0000a470


	//   ....[18]....
        /*00f8*/ 	.word	0x0000ac50


	//   ....[19]....
        /*00fc*/ 	.word	0x0000acc0


	//   ....[20]....
        /*0100*/ 	.word	0x0000ad20


	//   ....[21]....
        /*0104*/ 	.word	0x0000ad80


	//   ....[22]....
        /*0108*/ 	.word	0x0000ade0


	//   ....[23]....
        /*010c*/ 	.word	0x0000b150


	//   ....[24]....
        /*0110*/ 	.word	0x0000b1b0


	//   ....[25]....
        /*0114*/ 	.word	0x0000b210


	//   ....[26]....
        /*0118*/ 	.word	0x0000b270


	//   ....[27]....
        /*011c*/ 	.word	0x0000b2d0


	//----- nvinfo : EIATTR_EXIT_INSTR_OFFSETS
	.align		4
.L_3266:
        /*0120*/ 	.byte	0x04, 0x1c
        /*0122*/ 	.short	(.L_3268 - .L_3267)


	//   ....[0]....
.L_3267:
        /*0124*/ 	.word	0x00000660


	//   ....[1]....
        /*0128*/ 	.word	0x0000ac00


	//----- nvinfo : EIATTR_MAX_THREADS
	.align		4
.L_3268:
        /*012c*/ 	.byte	0x04, 0x05
        /*012e*/ 	.short	(.L_3270 - .L_3269)
.L_3269:
        /*0130*/ 	.word	0x00000080
        /*0134*/ 	.word	0x00000001
        /*0138*/ 	.word	0x00000001


	//----- nvinfo : EIATTR_CRS_STACK_SIZE
	.align		4
.L_3270:
        /*013c*/ 	.byte	0x04, 0x1e
        /*013e*/ 	.short	(.L_3272 - .L_3271)
.L_3271:
        /*0140*/ 	.word	0x00000000
.L_3272:


//--------------------- .nv.info._ZN10layer_norm13ln_fwd_kernelINS_13Kernel_traitsIf6__halffS2_fjLj3072ELj1ELj1ELj4ELj16ENS_18Kernel_traits_baseILj3072EfS2_fS2_fjLj128EEEEELb1ELb1ELb0ELb0EEEvNS_9FwdParamsE --------------------------
	.section	.nv.info._ZN10layer_norm13ln_fwd_kernelINS_13Kernel_traitsIf6__halffS2_fjLj3072ELj1ELj1ELj4ELj16ENS_18Kernel_traits_baseILj3072EfS2_fS2_fjLj128EEEEELb1ELb1ELb0ELb0EEEvNS_9FwdParamsE,"",@"SHT_CUDA_INFO"
	.sectionflags	@""
	.align	4


	//----- nvinfo : EIATTR_CUDA_API_VERSION
	.align		4
        /*0000*/ 	.byte	0x04, 0x37
        /*0002*/ 	.short	(.L_3274 - .L_3273)
.L_3273:
        /*0004*/ 	.word	0x00000082


	//----- nvinfo : EIATTR_SW2861232_WAR
	.align		4
.L_3274:
        /*0008*/ 	.byte	0x01, 0x35
	.zero		2


	//----- nvinfo : EIATTR_PARAM_CBANK
	.align		4
        /*000c*/ 	.byte	0x04, 0x0a
        /*000e*/ 	.short	(.L_3276 - .L_3275)
	.align		4
.L_3275:
        /*0010*/ 	.word	index@(.nv.constant0._ZN10layer_norm13ln_fwd_kernelINS_13Kernel_traitsIf6__halffS2_fjLj3072ELj1ELj1ELj4ELj16ENS_18Kernel_traits_baseILj3072EfS2_fS2_fjLj128EEEEELb1ELb1ELb0ELb0EEEvNS_9FwdParamsE)
        /*0014*/ 	.short	0x0160
        /*0016*/ 	.short	0x00e8


	//----- nvinfo : EIATTR_CBANK_PARAM_SIZE
	.align		4
.L_3276:
        /*0018*/ 	.byte	0x03, 0x19
        /*001a*/ 	.short	0x00e8


	//----- nvinfo : EIATTR_KPARAM_INFO
	.align		4
        /*001c*/ 	.byte	0x04, 0x17
        /*001e*/ 	.short	(.L_3278 - .L_3277)
.L_3277:
        /*0020*/ 	.word	0x00000000
        /*0024*/ 	.short	0x0000
        /*0026*/ 	.short	0x0000
        /*0028*/ 	.byte	0x00, 0xf0, 0xa1, 0x03


	//----- nvinfo : EIATTR_MAXREG_COUNT
	.align		4
.L_3278:
        /*002c*/ 	.byte	0x03, 0x1b
        /*002e*/ 	.short	0x00ff


	//----- nvinfo : EIATTR_NUM_BARRIERS
	.align		4
        /*0030*/ 	.byte	0x02, 0x4c
        /*0032*/ 	.byte	0x01
	.zero		1


	//----- nvinfo : EIATTR_MERCURY_ISA_VERSION
	.align		4
        /*0034*/ 	.byte	0x03, 0x5f
        /*0036*/ 	.short	0x0000


	//----- nvinfo : EIATTR_COOP_GROUP_MASK_REGIDS
	.align		4
        /*0038*/ 	.byte	0x04, 0x29
        /*003a*/ 	.short	(.L_3280 - .L_3279)


	//   ....[0]....
.L_3279:
        /*003c*/ 	.word	0xffffffff


	//   ....[1]....
        /*0040*/ 	.word	0xffffffff


	//   ....[2]....
        /*0044*/ 	.word	0xffffffff


	//   ....[3]....
        /*0048*/ 	.word	0xffffffff


	//   ....[4]....
        /*004c*/ 	.word	0xffffffff


	//   ....[5]....
        /*0050*/ 	.word	0xffffffff


	//   ....[6]....
        /*0054*/ 	.word	0xffffffff


	//   ....[7]....
        /*0058*/ 	.word	0xffffffff


	//   ....[8]....
        /*005c*/ 	.word	0xffffffff


	//   ....[9]....
        /*0060*/ 	.word	0xffffffff


	//   ....[10]....
        /*0064*/ 	.word	0xffffffff


	//   ....[11]....
        /*0068*/ 	.word	0xffffffff


	//   ....[12]....
        /*006c*/ 	.word	0xffffffff


	//   ....[13]....
        /*0070*/ 	.word	0xffffffff


	//   ....[14]....
        /*0074*/ 	.word	0xffffffff


	//   ....[15]....
        /*0078*/ 	.word	0xffffffff


	//   ....[16]....
        /*007c*/ 	.word	0xffffffff


	//   ....[17]....
        /*0080*/ 	.word	0xffffffff


	//   ....[18]....
        /*0084*/ 	.word	0xffffffff


	//   ....[19]....
        /*0088*/ 	.word	0xffffffff


	//   ....[20]....
        /*008c*/ 	.word	0xffffffff


	//   ....[21]....
        /*0090*/ 	.word	0xffffffff


	//   ....[22]....
        /*0094*/ 	.word	0xffffffff


	//   ....[23]....
        /*0098*/ 	.word	0xffffffff


	//   ....[24]....
        /*009c*/ 	.word	0xffffffff


	//   ....[25]....
        /*00a0*/ 	.word	0xffffffff


	//   ....[26]....
        /*00a4*/ 	.word	0xffffffff


	//   ....[27]....
        /*00a8*/ 	.word	0xffffffff


	//----- nvinfo : EIATTR_COOP_GROUP_INSTR_OFFSETS
	.align		4
.L_3280:
        /*00ac*/ 	.byte	0x04, 0x28
        /*00ae*/ 	.short	(.L_3282 - .L_3281)


	//   ....[0]....
.L_3281:
        /*00b0*/ 	.word	0x000096a0


	//   ....[1]....
        /*00b4*/ 	.word	0x000096d0


	//   ....[2]....
        /*00b8*/ 	.word	0x00009700


	//   ....[3]....
        /*00bc*/ 	.word	0x00009720


	//   ....[4]....
        /*00c0*/ 	.word	0x00009740


	//   ....[5]....
        /*00c4*/ 	.word	0x00009a80


	//   ....[6]....
        /*00c8*/ 	.word	0x00009aa0


	//   ....[7]....
        /*00cc*/ 	.word	0x00009ac0


	//   ....[8]....
        /*00d0*/ 	.word	0x00009ae0


	//   ....[9]....
        /*00d4*/ 	.word	0x00009b00


	//   ....[10]....
        /*00d8*/ 	.word	0x00009c30


	//   ....[11]....
        /*00dc*/ 	.word	0x00009c80


	//   ....[12]....
        /*00e0*/ 	.word	0x00009cd0


	//   ....[13]....
        /*00e4*/ 	.word	0x00009cf0


	//   ....[14]....
        /*00e8*/ 	.word	0x00009d90


	//   ....[15]....
        /*00ec*/ 	.word	0x00009dc0


	//   ....[16]....
        /*00f0*/ 	.word	0x00009e50


	//   ....[17]....
        /*00f4*/ 	.word	0x00009e80


	//   ....[18]....
        /*00f8*/ 	.word	0x0000a680


	//   ....[19]....
        /*00fc*/ 	.word	0x0000a6f0


	//   ....[20]....
        /*0100*/ 	.word	0x0000a750


	//   ....[21]....
        /*0104*/ 	.word	0x0000a7b0


	//   ....[22]....
        /*0108*/ 	.word	0x0000a810


	//   ....[23]....
        /*010c*/ 	.word	0x0000abb0


	//   ....[24]....
        /*0110*/ 	.word	0x0000ac10


	//   ....[25]....
        /*0114*/ 	.word	0x0000ac70


	//   ....[26]....
        /*0118*/ 	.word	0x0000acd0


	//   ....[27]....
        /*011c*/ 	.word	0x0000ad40


	//----- nvinfo : EIATTR_EXIT_INSTR_OFFSETS
	.align		4
.L_3282:
        /*0120*/ 	.byte	0x04, 0x1c
        /*0122*/ 	.short	(.L_3284 - .L_3283)


	//   ....[0]....
.L_3283:
        /*0124*/ 	.word	0x000009b0


	//   ....[1]....
        /*0128*/ 	.word	0x0000a630


	//----- nvinfo : EIATTR_MAX_THREADS
	.align		4
.L_3284:
        /*012c*/ 	.byte	0x04, 0x05
        /*012e*/ 	.short	(.L_3286 - .L_3285)
.L_3285:
        /*0130*/ 	.word	0x00000080
        /*0134*/ 	.word	0x00000001
        /*0138*/ 	.word	0x00000001


	//----- nvinfo : EIATTR_CRS_STACK_SIZE
	.align		4
.L_3286:
        /*013c*/ 	.byte	0x04, 0x1e
        /*013e*/ 	.short	(.L_3288 - .L_3287)
.L_3287:
        /*0140*/ 	.word	0x00000000
.L_3288:


//--------------------- .nv.info._ZN10layer_norm13ln_fwd_kernelINS_13Kernel_traitsIf6__halffS2_fjLj3072ELj1ELj1ELj4ELj16ENS_18Kernel_traits_baseILj3072EfS2_fS2_fjLj128EEEEELb1ELb1ELb0ELb1EEEvNS_9FwdParamsE --------------------------
	.section	.nv.info._ZN10layer_norm13ln_fwd_kernelINS_13Kernel_traitsIf6__halffS2_fjLj3072ELj1ELj1ELj4ELj16ENS_18Kernel_traits_baseILj3072EfS2_fS2_fjLj128EEEEELb1ELb1ELb0ELb1EEEvNS_9FwdParamsE,"",@"SHT_CUDA_INFO"
	.sectionflags	@""
	.align	4


	//----- nvinfo : EIATTR_CUDA_API_VERSION
	.align		4
        /*0000*/ 	.byte	0x04, 0x37
        /*0002*/ 	.short	(.L_3290 - .L_3289)
.L_3289:
        /*0004*/ 	.word	0x00000082


	//----- nvinfo : EIATTR_SW2861232_WAR
	.align		4
.L_3290:
        /*0008*/ 	.byte	0x01, 0x35
	.zero		2


	//----- nvinfo : EIATTR_PARAM_CBANK
	.align		4
        /*000c*/ 	.byte	0x04, 0x0a
        /*000e*/ 	.short	(.L_3292 - .L_3291)
	.align		4
.L_3291:
        /*0010*/ 	.word	index@(.nv.constant0._ZN10layer_norm13ln_fwd_kernelINS_13Kernel_traitsIf6__halffS2_fjLj3072ELj1ELj1ELj4ELj16ENS_18Kernel_traits_baseILj3072EfS2_fS2_fjLj128EEEEELb1ELb1ELb0ELb1EEEvNS_9FwdParamsE)
        /*0014*/ 	.short	0x0160
        /*0016*/ 	.short	0x00e8


	//----- nvinfo : EIATTR_CBANK_PARAM_SIZE
	.align		4
.L_3292:
        /*0018*/ 	.byte	0x03, 0x19
        /*001a*/ 	.short	0x00e8


	//----- nvinfo : EIATTR_KPARAM_INFO
	.align		4
        /*001c*/ 	.byte	0x04, 0x17
        /*001e*/ 	.short	(.L_3294 - .L_3293)
.L_3293:
        /*0020*/ 	.word	0x00000000
        /*0024*/ 	.short	0x0000
        /*0026*/ 	.short	0x0000
        /*0028*/ 	.byte	0x00, 0xf0, 0xa1, 0x03


	//----- nvinfo : EIATTR_MAXREG_COUNT
	.align		4
.L_3294:
        /*002c*/ 	.byte	0x03, 0x1b
        /*002e*/ 	.short	0x00ff


	//----- nvinfo : EIATTR_NUM_BARRIERS
	.align		4
        /*0030*/ 	.byte	0x02, 0x4c
        /*0032*/ 	.byte	0x01
	.zero		1


	//----- nvinfo : EIATTR_MERCURY_ISA_VERSION
	.align		4
        /*0034*/ 	.byte	0x03, 0x5f
        /*0036*/ 	.short	0x0000


	//----- nvinfo : EIATTR_COOP_GROUP_MASK_REGIDS
	.align		4
        /*0038*/ 	.byte	0x04, 0x29
        /*003a*/ 	.short	(.L_3296 - .L_3295)


	//   ....[0]....
.L_3295:
        /*003c*/ 	.word	0xffffffff


	//   ....[1]....
        /*0040*/ 	.word	0xffffffff


	//   ....[2]....
        /*0044*/ 	.word	0xffffffff


	//   ....[3]....
        /*0048*/ 	.word	0xffffffff


	//   ....[4]....
        /*004c*/ 	.word	0xffffffff


	//   ....[5]....
        /*0050*/ 	.word	0xffffffff


	//   ....[6]....
        /*0054*/ 	.word	0xffffffff


	//   ....[7]....
        /*0058*/ 	.word	0xffffffff


	//   ....[8]....
        /*005c*/ 	.word	0xffffffff


	//   ....[9]....
        /*0060*/ 	.word	0xffffffff


	//   ....[10]....
        /*0064*/ 	.word	0xffffffff


	//   ....[11]....
        /*0068*/ 	.word	0xffffffff


	//   ....[12]....
        /*006c*/ 	.word	0xffffffff


	//   ....[13]....
        /*0070*/ 	.word	0xffffffff


	//   ....[14]....
        /*0074*/ 	.word	0xffffffff


	//   ....[15]....
        /*0078*/ 	.word	0xffffffff


	//   ....[16]....
        /*007c*/ 	.word	0xffffffff


	//   ....[17]....
        /*0080*/ 	.word	0xffffffff


	//   ....[18]....
        /*0084*/ 	.word	0xffffffff


	//   ....[19]....
        /*0088*/ 	.word	0xffffffff


	//   ....[20]....
        /*008c*/ 	.word	0xffffffff


	//   ....[21]....
        /*0090*/ 	.word	0xffffffff


	//   ....[22]....
        /*0094*/ 	.word	0xffffffff


	//   ....[23]....
        /*0098*/ 	.word	0xffffffff


	//   ....[24]....
        /*009c*/ 	.word	0xffffffff


	//   ....[25]....
        /*00a0*/ 	.word	0xffffffff


	//   ....[26]....
        /*00a4*/ 	.word	0xffffffff


	//   ....[27]....
        /*00a8*/ 	.word	0xffffffff


	//----- nvinfo : EIATTR_COOP_GROUP_INSTR_OFFSETS
	.align		4
.L_3296:
        /*00ac*/ 	.byte	0x04, 0x28
        /*00ae*/ 	.short	(.L_3298 - .L_3297)


	//   ....[0]....
.L_3297:
        /*00b0*/ 	.word	0x00009150


	//   ....[1]....
        /*00b4*/ 	.word	0x00009180


	//   ....[2]....
        /*00b8*/ 	.word	0x000091a0


	//   ....[3]....
        /*00bc*/ 	.word	0x000091c0


	//   ....[4]....
        /*00c0*/ 	.word	0x000091e0


	//   ....[5]....
        /*00c4*/ 	.word	0x00009510


	//   ....[6]....
        /*00c8*/ 	.word	0x00009530


	//   ....[7]....
        /*00cc*/ 	.word	0x00009550


	//   ....[8]....
        /*00d0*/ 	.word	0x00009570


	//   ....[9]....
        /*00d4*/ 	.word	0x00009590


	//   ....[10]....
        /*00d8*/ 	.word	0x000096b0


	//   ....[11]....
        /*00dc*/ 	.word	0x000096e0


	//   ....[12]....
        /*00e0*/ 	.word	0x00009700


	//   ....[13]....
        /*00e4*/ 	.word	0x00009710


	//   ....[14]....
        /*00e8*/ 	.word	0x000097a0


	//   ....[15]....
        /*00ec*/ 	.word	0x00009800


	//   ....[16]....
        /*00f0*/ 	.word	0x000098d0


	//   ....[17]....
        /*00f4*/ 	.word	0x00009910


	//   ....[18]....
        /*00f8*/ 	.word	0x0000a070


	//   ....[19]....
        /*00fc*/ 	.word	0x0000a0e0


	//   ....[20]....
        /*0100*/ 	.word	0x0000a140


	//   ....[21]....
        /*0104*/ 	.word	0x0000a1a0


	//   ....[22]....
        /*0108*/ 	.word	0x0000a200


	//   ....[23]....
        /*010c*/ 	.word	0x0000a570


	//   ....[24]....
        /*0110*/ 	.word	0x0000a5d0


	//   ....[25]....
        /*0114*/ 	.word	0x0000a630


	//   ....[26]....
        /*0118*/ 	.word	0x0000a690


	//   ....[27]....
        /*011c*/ 	.word	0x0000a6f0


	//----- nvinfo : EIATTR_EXIT_INSTR_OFFSETS
	.align		4
.L_3298:
        /*0120*/ 	.byte	0x04, 0x1c
        /*0122*/ 	.short	(.L_3300 - .L_3299)


	//   ....[0]....
.L_3299:
        /*0124*/ 	.word	0x00000690


	//   ....[1]....
        /*0128*/ 	.word	0x0000a010


	//----- nvinfo : EIATTR_MAX_THREADS
	.align		4
.L_3300:
        /*012c*/ 	.byte	0x04, 0x05
        /*012e*/ 	.short	(.L_3302 - .L_3301)
.L_3301:
        /*0130*/ 	.word	0x00000080
        /*0134*/ 	.word	0x00000001
        /*0138*/ 	.word	0x00000001


	//----- nvinfo : EIATTR_CRS_STACK_SIZE
	.align		4
.L_3302:
        /*013c*/ 	.byte	0x04, 0x1e
        /*013e*/ 	.short	(.L_3304 - .L_3303)
.L_3303:
        /*0140*/ 	.word	0x00000000
.L_3304:


//--------------------- .nv.info._ZN10layer_norm13ln_fwd_kernelINS_13Kernel_traitsIf6__halffS2_fjLj3072ELj1ELj1ELj4ELj16ENS_18Kernel_traits_baseILj3072EfS2_fS2_fjLj128EEEEELb1ELb1ELb1ELb0EEEvNS_9FwdParamsE --------------------------
	.section	.nv.info._ZN10layer_norm13ln_fwd_kernelINS_13Kernel_traitsIf6__halffS2_fjLj3072ELj1ELj1ELj4ELj16ENS_18Kernel_traits_baseILj3072EfS2_fS2_fjLj128EEEEELb1ELb1ELb1ELb0EEEvNS_9FwdParamsE,"",@"SHT_CUDA_INFO"
	.sectionflags	@""
	.align	4


	//----- nvinfo : EIATTR_CUDA_API_VERSION
	.align		4
        /*0000*/ 	.byte	0x04, 0x37
        /*0002*/ 	.short	(.L_3306 - .L_3305)
.L_3305:
        /*0004*/ 	.word	0x00000082


	//----- nvinfo : EIATTR_SW2861232_WAR
	.align		4
.L_3306:
        /*0008*/ 	.byte	0x01, 0x35
	.zero		2


	//----- nvinfo : EIATTR_PARAM_CBANK
	.align		4
        /*000c*/ 	.byte	0x04, 0x0a
        /*000e*/ 	.short	(.L_3308 - .L_3307)
	.align		4
.L_3307:
        /*0010*/ 	.word	index@(.nv.constant0._ZN10layer_norm13ln_fwd_kernelINS_13Kernel_traitsIf6__halffS2_fjLj3072ELj1ELj1ELj4ELj16ENS_18Kernel_traits_baseILj3072EfS2_fS2_fjLj128EEEEELb1ELb1ELb1ELb0EEEvNS_9FwdParamsE)
        /*0014*/ 	.short	0x0160
        /*0016*/ 	.short	0x00e8


	//----- nvinfo : EIATTR_CBANK_PARAM_SIZE
	.align		4
.L_3308:
        /*0018*/ 	.byte	0x03, 0x19
        /*001a*/ 	.short	0x00e8


	//----- nvinfo : EIATTR_KPARAM_INFO
	.align		4
        /*001c*/ 	.byte	0x04, 0x17
        /*001e*/ 	.short	(.L_3310 - .L_3309)
.L_3309:
        /*0020*/ 	.word	0x00000000
        /*0024*/ 	.short	0x0000
        /*0026*/ 	.short	0x0000
        /*0028*/ 	.byte	0x00, 0xf0, 0xa1, 0x03


	//----- nvinfo : EIATTR_MAXREG_COUNT
	.align		4
.L_3310:
        /*002c*/ 	.byte	0x03, 0x1b
        /*002e*/ 	.short	0x00ff


	//----- nvinfo : EIATTR_NUM_BARRIERS
	.align		4
        /*0030*/ 	.byte	0x02, 0x4c
        /*0032*/ 	.byte	0x01
	.zero		1


	//----- nvinfo : EIATTR_MERCURY_ISA_VERSION
	.align		4
        /*0034*/ 	.byte	0x03, 0x5f
        /*0036*/ 	.short	0x0000


	//----- nvinfo : EIATTR_COOP_GROUP_MASK_REGIDS
	.align		4
        /*0038*/ 	.byte	0x04, 0x29
        /*003a*/ 	.short	(.L_3312 - .L_3311)


	//   ....[0]....
.L_3311:
        /*003c*/ 	.word	0xffffffff


	//   ....[1]....
        /*0040*/ 	.word	0xffffffff


	//   ....[2]....
        /*0044*/ 	.word	0xffffffff


	//   ....[3]....
        /*0048*/ 	.word	0xffffffff


	//   ....[4]....
        /*004c*/ 	.word	0xffffffff


	//   ....[5]....
        /*0050*/ 	.word	0xffffffff


	//   ....[6]....
        /*0054*/ 	.word	0xffffffff


	//   ....[7]....
        /*0058*/ 	.word	0xffffffff


	//   ....[8]....
        /*005c*/ 	.word	0xffffffff


	//   ....[9]....
        /*0060*/ 	.word	0xffffffff


	//   ....[10]....
        /*0064*/ 	.word	0xffffffff


	//   ....[11]....
        /*0068*/ 	.word	0xffffffff


	//   ....[12]....
        /*006c*/ 	.word	0xffffffff


	//   ....[13]....
        /*0070*/ 	.word	0xffffffff


	//   ....[14]....
        /*0074*/ 	.word	0xffffffff


	//   ....[15]....
        /*0078*/ 	.word	0xffffffff


	//   ....[16]....
        /*007c*/ 	.word	0xffffffff


	//   ....[17]....
        /*0080*/ 	.word	0xffffffff


	//   ....[18]....
        /*0084*/ 	.word	0xffffffff


	//   ....[19]....
        /*0088*/ 	.word	0xffffffff


	//   ....[20]....
        /*008c*/ 	.word	0xffffffff


	//   ....[21]....
        /*0090*/ 	.word	0xffffffff


	//   ....[22]....
        /*0094*/ 	.word	0xffffffff


	//   ....[23]....
        /*0098*/ 	.word	0xffffffff


	//   ....[24]....
        /*009c*/ 	.word	0xffffffff


	//   ....[25]....
        /*00a0*/ 	.word	0xffffffff


	//   ....[26]....
        /*00a4*/ 	.word	0xffffffff


	//   ....[27]....
        /*00a8*/ 	.word	0xffffffff


	//----- nvinfo : EIATTR_COOP_GROUP_INSTR_OFFSETS
	.align		4
.L_3312:
        /*00ac*/ 	.byte	0x04, 0x28
        /*00ae*/ 	.short	(.L_3314 - .L_3313)


	//   ....[0]....
.L_3313:
        /*00b0*/ 	.word	0x0000a360


	//   ....[1]....
        /*00b4*/ 	.word	0x0000a390


	//   ....[2]....
        /*00b8*/ 	.word	0x0000a3b0


	//   ....[3]....
        /*00bc*/ 	.word	0x0000a3d0


	//   ....[4]....
        /*00c0*/ 	.word	0x0000a3f0


	//   ....[5]....
        /*00c4*/ 	.word	0x0000a730


	//   ....[6]....
        /*00c8*/ 	.word	0x0000a750


	//   ....[7]....
        /*00cc*/ 	.word	0x0000a770


	//   ....[8]....
        /*00d0*/ 	.word	0x0000a790


	//   ....[9]....
        /*00d4*/ 	.word	0x0000a7b0


	//   ....[10]....
        /*00d8*/ 	.word	0x0000a8d0


	//   ....[11]....
        /*00dc*/ 	.word	0x0000a920


	//   ....[12]....
        /*00e0*/ 	.word	0x0000a950


	//   ....[13]....
        /*00e4*/ 	.word	0x0000a960


	//   ....[14]....
        /*00e8*/ 	.word	0x0000a9f0


	//   ....[15]....
        /*00ec*/ 	.word	0x0000aa40


	//   ....[16]....
        /*00f0*/ 	.word	0x0000ab00


	//   ....[17]....
        /*00f4*/ 	.word	0x0000ab10


	//   ....[18]....
        /*00f8*/ 	.word	0x0000b390


	//   ....[19]....
        /*00fc*/ 	.word	0x0000b400


	//   ....[20]....
        /*0100*/ 	.word	0x0000b460


	//   ....[21]....
        /*0104*/ 	.word	0x0000b4c0


	//   ....[22]....
        /*0108*/ 	.word	0x0000b520


	//   ....[23]....
        /*010c*/ 	.word	0x0000b8a0


	//   ....[24]....
        /*0110*/ 	.word	0x0000b900


	//   ....[25]....
        /*0114*/ 	.word	0x0000b960


	//   ....[26]....
        /*0118*/ 	.word	0x0000b9c0


	//   ....[27]....
        /*011c*/ 	.word	0x0000ba30


	//----- nvinfo : EIATTR_EXIT_INSTR_OFFSETS
	.align		4
.L_3314:
        /*0120*/ 	.byte	0x04, 0x1c
        /*0122*/ 	.short	(.L_3316 - .L_3315)


	//   ....[0]....
.L_3315:
        /*0124*/ 	.word	0x00000990


	//   ....[1]....
        /*0128*/ 	.word	0x0000b340


	//----- nvinfo : EIATTR_MAX_THREADS
	.align		4
.L_3316:
        /*012c*/ 	.byte	0x04, 0x05
        /*012e*/ 	.short	(.L_3318 - .L_3317)
.L_3317:
        /*0130*/ 	.word	0x00000080
        /*0134*/ 	.word	0x00000001
        /*0138*/ 	.word	0x00000001


	//----- nvinfo : EIATTR_CRS_STACK_SIZE
	.align		4
.L_3318:
        /*013c*/ 	.byte	0x04, 0x1e
        /*013e*/ 	.short	(.L_3320 - .L_3319)
.L_3319:
        /*0140*/ 	.word	0x00000000
.L_3320:


//--------------------- .nv.info._ZN10layer_norm13ln_fwd_kernelINS_13Kernel_traitsIf6__halffS2_fjLj3072ELj1ELj1ELj4ELj16ENS_18Kernel_traits_baseILj3072EfS2_fS2_fjLj128EEEEELb1ELb1ELb1ELb1EEEvNS_9FwdParamsE --------------------------
	.section	.nv.info._ZN10layer_norm13ln_fwd_kernelINS_13Kernel_traitsIf6__halffS2_fjLj3072ELj1ELj1ELj4ELj16ENS_18Kernel_traits_baseILj3072EfS2_fS2_fjLj128EEEEELb1ELb1ELb1ELb1EEEvNS_9FwdParamsE,"",@"SHT_CUDA_INFO"
	.sectionflags	@""
	.align	4


	//----- nvinfo : EIATTR_CUDA_API_VERSION
	.align		4
        /*0000*/ 	.byte	0x04, 0x37
        /*0002*/ 	.short	(.L_3322 - .L_3321)
.L_3321:
        /*0004*/ 	.word	0x00000082


	//----- nvinfo : EIATTR_SW2861232_WAR
	.align		4
.L_3322:
        /*0008*/ 	.byte	0x01, 0x35
	.zero		2


	//----- nvinfo : EIATTR_PARAM_CBANK
	.align		4
        /*000c*/ 	.byte	0x04, 0x0a
        /*000e*/ 	.short	(.L_3324 - .L_3323)
	.align		4
.L_3323:
        /*0010*/ 	.word	index@(.nv.constant0._ZN10layer_norm13ln_fwd_kernelINS_13Kernel_traitsIf6__halffS2_fjLj3072ELj1ELj1ELj4ELj16ENS_18Kernel_traits_baseILj3072EfS2_fS2_fjLj128EEEEELb1ELb1ELb1ELb1EEEvNS_9FwdParamsE)
        /*0014*/ 	.short	0x0160
        /*0016*/ 	.short	0x00e8


	//----- nvinfo : EIATTR_CBANK_PARAM_SIZE
	.align		4
.L_3324:
        /*0018*/ 	.byte	0x03, 0x19
        /*001a*/ 	.short	0x00e8


	//----- nvinfo : EIATTR_KPARAM_INFO
	.align		4
        /*001c*/ 	.byte	0x04, 0x17
        /*001e*/ 	.short	(.L_3326 - .L_3325)
.L_3325:
        /*0020*/ 	.word	0x00000000
        /*0024*/ 	.short	0x0000
        /*0026*/ 	.short	0x0000
        /*0028*/ 	.byte	0x00, 0xf0, 0xa1, 0x03


	//----- nvinfo : EIATTR_MAXREG_COUNT
	.align		4
.L_3326:
        /*002c*/ 	.byte	0x03, 0x1b
        /*002e*/ 	.short	0x00ff


	//----- nvinfo : EIATTR_NUM_BARRIERS
	.align		4
        /*0030*/ 	.byte	0x02, 0x4c
        /*0032*/ 	.byte	0x01
	.zero		1


	//----- nvinfo : EIATTR_MERCURY_ISA_VERSION
	.align		4
        /*0034*/ 	.byte	0x03, 0x5f
        /*0036*/ 	.short	0x0000


	//----- nvinfo : EIATTR_COOP_GROUP_MASK_REGIDS
	.align		4
        /*0038*/ 	.byte	0x04, 0x29
        /*003a*/ 	.short	(.L_3328 - .L_3327)


	//   ....[0]....
.L_3327:
        /*003c*/ 	.word	0xffffffff


	//   ....[1]....
        /*0040*/ 	.word	0xffffffff


	//   ....[2]....
        /*0044*/ 	.word	0xffffffff


	//   ....[3]....
        /*0048*/ 	.word	0xffffffff


	//   ....[4]....
        /*004c*/ 	.word	0xffffffff


	//   ....[5]....
        /*0050*/ 	.word	0xffffffff


	//   ....[6]....
        /*0054*/ 	.word	0xffffffff


	//   ....[7]....
        /*0058*/ 	.word	0xffffffff


	//   ....[8]....
        /*005c*/ 	.word	0xffffffff


	//   ....[9]....
        /*0060*/ 	.word	0xffffffff


	//   ....[10]....
        /*0064*/ 	.word	0xffffffff


	//   ....[11]....
        /*0068*/ 	.word	0xffffffff


	//   ....[12]....
        /*006c*/ 	.word	0xffffffff


	//   ....[13]....
        /*0070*/ 	.word	0xffffffff


	//   ....[14]....
        /*0074*/ 	.word	0xffffffff


	//   ....[15]....
        /*0078*/ 	.word	0xffffffff


	//   ....[16]....
        /*007c*/ 	.word	0xffffffff


	//   ....[17]....
        /*0080*/ 	.word	0xffffffff


	//   ....[18]....
        /*0084*/ 	.word	0xffffffff


	//   ....[19]....
        /*0088*/ 	.word	0xffffffff


	//   ....[20]....
        /*008c*/ 	.word	0xffffffff


	//   ....[21]....
        /*0090*/ 	.word	0xffffffff


	//   ....[22]....
        /*0094*/ 	.word	0xffffffff


	//   ....[23]....
        /*0098*/ 	.word	0xffffffff


	//   ....[24]....
        /*009c*/ 	.word	0xffffffff


	//   ....[25]....
        /*00a0*/ 	.word	0xffffffff


	//   ....[26]....
        /*00a4*/ 	.word	0xffffffff


	//   ....[27]....
        /*00a8*/ 	.word	0xffffffff


	//----- nvinfo : EIATTR_COOP_GROUP_INSTR_OFFSETS
	.align		4
.L_3328:
        /*00ac*/ 	.byte	0x04, 0x28
        /*00ae*/ 	.short	(.L_3330 - .L_3329)


	//   ....[0]....
.L_3329:
        /*00b0*/ 	.word	0x00009ed0


	//   ....[1]....
        /*00b4*/ 	.word	0x00009f00


	//   ....[2]....
        /*00b8*/ 	.word	0x00009f20


	//   ....[3]....
        /*00bc*/ 	.word	0x00009f40


	//   ....[4]....
        /*00c0*/ 	.word	0x00009f60


	//   ....[5]....
        /*00c4*/ 	.word	0x0000a290


	//   ....[6]....
        /*00c8*/ 	.word	0x0000a2b0


	//   ....[7]....
        /*00cc*/ 	.word	0x0000a2d0


	//   ....[8]....
        /*00d0*/ 	.word	0x0000a2f0


	//   ....[9]....
        /*00d4*/ 	.word	0x0000a310


	//   ....[10]....
        /*00d8*/ 	.word	0x0000a430


	//   ....[11]....
        /*00dc*/ 	.word	0x0000a470


	//   ....[12]....
        /*00e0*/ 	.word	0x0000a4a0


	//   ....[13]....
        /*00e4*/ 	.word	0x0000a4b0


	//   ....[14]....
        /*00e8*/ 	.word	0x0000a530


	//   ....[15]....
        /*00ec*/ 	.word	0x0000a590


	//   ....[16]....
        /*00f0*/ 	.word	0x0000a680


	//   ....[17]....
        /*00f4*/ 	.word	0x0000a690


	//   ....[18]....
        /*00f8*/ 	.word	0x0000ae60


	//   ....[19]....
        /*00fc*/ 	.word	0x0000aed0


	//   ....[20]....
        /*0100*/ 	.word	0x0000af30


	//   ....[21]....
        /*0104*/ 	.word	0x0000af90


	//   ....[22]....
        /*0108*/ 	.word	0x0000aff0


	//   ....[23]....
        /*010c*/ 	.word	0x0000b360


	//   ....[24]....
        /*0110*/ 	.word	0x0000b3c0


	//   ....[25]....
        /*0114*/ 	.word	0x0000b420


	//   ....[26]....
        /*0118*/ 	.word	0x0000b480


	//   ....[27]....
        /*011c*/ 	.word	0x0000b4e0


	//----- nvinfo : EIATTR_EXIT_INSTR_OFFSETS
	.align		4
.L_3330:
        /*0120*/ 	.byte	0x04, 0x1c
        /*0122*/ 	.short	(.L_3332 - .L_3331)


	//   ....[0]....
.L_3331:
        /*0124*/ 	.word	0x00000690


	//   ....[1]....
        /*0128*/ 	.word	0x0000ae10


	//----- nvinfo : EIATTR_MAX_THREADS
	.align		4
.L_3332:
        /*012c*/ 	.byte	0x04, 0x05
        /*012e*/ 	.short	(.L_3334 - .L_3333)
.L_3333:
        /*0130*/ 	.word	0x00000080
        /*0134*/ 	.word	0x00000001
        /*0138*/ 	.word	0x00000001


	//----- nvinfo : EIATTR_CRS_STACK_SIZE
	.align		4
.L_3334:
        /*013c*/ 	.byte	0x04, 0x1e
        /*013e*/ 	.short	(.L_3336 - .L_3335)
.L_3335:
        /*0140*/ 	.word	0x00000000
.L_3336:


//--------------------- .nv.info._ZN10layer_norm13ln_fwd_kernelINS_13Kernel_traitsI6__halfffffjLj3072ELj1ELj1ELj4ELj16ENS_18Kernel_traits_baseILj3072ES2_ffffjLj128EEEEELb0ELb0ELb0ELb0EEEvNS_9FwdParamsE --------------------------
	.section	.nv.info._ZN10layer_norm13ln_fwd_kernelINS_13Kernel_traitsI6__halfffffjLj3072ELj1ELj1ELj4ELj16ENS_18Kernel_traits_baseILj3072ES2_ffffjLj128EEEEELb0ELb0ELb0ELb0EEEvNS_9FwdParamsE,"",@"SHT_CUDA_INFO"
	.sectionflags	@""
	.align	4


	//----- nvinfo : EIATTR_CUDA_API_VERSION
	.align		4
        /*0000*/ 	.byte	0x04, 0x37
        /*0002*/ 	.short	(.L_3338 - .L_3337)
.L_3337:
        /*0004*/ 	.word	0x00000082


	//----- nvinfo : EIATTR_SW2861232_WAR
	.align		4
.L_3338:
        /*0008*/ 	.byte	0x01, 0x35
	.zero		2


	//----- nvinfo : EIATTR_PARAM_CBANK
	.align		4
        /*000c*/ 	.byte	0x04, 0x0a
        /*000e*/ 	.short	(.L_3340 - .L_3339)
	.align		4
.L_3339:
        /*0010*/ 	.word	index@(.nv.constant0._ZN10layer_norm13ln_fwd_kernelINS_13Kernel_traitsI6__halfffffjLj3072ELj1ELj1ELj4ELj16ENS_18Kernel_traits_baseILj3072ES2_ffffjLj128EEEEELb0ELb0ELb0ELb0EEEvNS_9FwdParamsE)
        /*0014*/ 	.short	0x0160
        /*0016*/ 	.short	0x00e8


	//----- nvinfo : EIATTR_CBANK_PARAM_SIZE
	.align		4
.L_3340:
        /*0018*/ 	.byte	0x03, 0x19
        /*001a*/ 	.short	0x00e8


	//----- nvinfo : EIATTR_KPARAM_INFO
	.align		4
        /*001c*/ 	.byte	0x04, 0x17
        /*001e*/ 	.short	(.L_3342 - .L_3341)
.L_3341:
        /*0020*/ 	.word	0x00000000
        /*0024*/ 	.short	0x0000
        /*0026*/ 	.short	0x0000
        /*0028*/ 	.byte	0x00, 0xf0, 0xa1, 0x03


	//----- nvinfo : EIATTR_MAXREG_COUNT
	.align		4
.L_3342:
        /*002c*/ 	.byte	0x03, 0x1b
        /*002e*/ 	.short	0x00ff


	//----- nvinfo : EIATTR_NUM_BARRIERS
	.align		4
        /*0030*/ 	.byte	0x02, 0x4c
        /*0032*/ 	.byte	0x01
	.zero		1


	//----- nvinfo : EIATTR_MERCURY_ISA_VERSION
	.align		4
        /*0034*/ 	.byte	0x03, 0x5f
        /*0036*/ 	.short	0x0000


	//----- nvinfo : EIATTR_COOP_GROUP_MASK_REGIDS
	.align		4
        /*0038*/ 	.byte	0x04, 0x29
        /*003a*/ 	.short	(.L_3344 - .L_3343)


	//   ....[0]....
.L_3343:
        /*003c*/ 	.word	0xffffffff


	//   ....[1]....
        /*0040*/ 	.word	0xffffffff


	//   ....[2]....
        /*0044*/ 	.word	0xffffffff


	//   ....[3]....
        /*0048*/ 	.word	0xffffffff


	//   ....[4]....
        /*004c*/ 	.word	0xffffffff


	//   ....[5]....
        /*0050*/ 	.word	0xffffffff


	//   ....[6]....
        /*0054*/ 	.word	0xffffffff


	//   ....[7]....
        /*0058*/ 	.word	0xffffffff


	//   ....[8]....
        /*005c*/ 	.word	0xffffffff


	//   ....[9]....
        /*0060*/ 	.word	0xffffffff


	//   ....[10]....
        /*0064*/ 	.word	0xffffffff


	//   ....[11]....
        /*0068*/ 	.word	0xffffffff


	//   ....[12]....
        /*006c*/ 	.word	0xffffffff


	//   ....[13]....
        /*0070*/ 	.word	0xffffffff


	//   ....[14]....
        /*0074*/ 	.word	0xffffffff


	//   ....[15]....
        /*0078*/ 	.word	0xffffffff


	//   ....[16]....
        /*007c*/ 	.word	0xffffffff


	//   ....[17]....
        /*0080*/ 	.word	0xffffffff


	//   ....[18]....
        /*0084*/ 	.word	0xffffffff


	//   ....[19]....
        /*0088*/ 	.word	0xffffffff


	//   ....[20]....
        /*008c*/ 	.word	0xffffffff


	//   ....[21]....
        /*0090*/ 	.word	0xffffffff


	//   ....[22]....
        /*0094*/ 	.word	0xffffffff


	//   ....[23]....
        /*0098*/ 	.word	0xffffffff


	//   ....[24]....
        /*009c*/ 	.word	0xffffffff


	//   ....[25]....
        /*00a0*/ 	.word	0xffffffff


	//   ....[26]....
        /*00a4*/ 	.word	0xffffffff


	//   ....[27]....
        /*00a8*/ 	.word	0xffffffff


	//----- nvinfo : EIATTR_COOP_GROUP_INSTR_OFFSETS
	.align		4
.L_3344:
        /*00ac*/ 	.byte	0x04, 0x28
        /*00ae*/ 	.short	(.L_3346 - .L_3345)


	//   ....[0]....
.L_3345:
        /*00b0*/ 	.word	0x00001fc0


	//   ....[1]....
        /*00b4*/ 	.word	0x00001ff0


	//   ....[2]....
        /*00b8*/ 	.word	0x00002010


	//   ....[3]....
        /*00bc*/ 	.word	0x00002030


	//   ....[4]....
        /*00c0*/ 	.word	0x00002050


	//   ....[5]....
        /*00c4*/ 	.word	0x00002390


	//   ....[6]....
        /*00c8*/ 	.word	0x000023b0


	//   ....[7]....
        /*00cc*/ 	.word	0x000023d0


	//   ....[8]....
        /*00d0*/ 	.word	0x000023f0


	//   ....[9]....
        /*00d4*/ 	.word	0x00002410


	//   ....[10]....
        /*00d8*/ 	.word	0x00002520


	//   ....[11]....
        /*00dc*/ 	.word	0x00002570


	//   ....[12]....
        /*00e0*/ 	.word	0x000025a0


	//   ....[13]....
        /*00e4*/ 	.word	0x000025c0


	//   ....[14]....
        /*00e8*/ 	.word	0x00002650


	//   ....[15]....
        /*00ec*/ 	.word	0x000026e0


	//   ....[16]....
        /*00f0*/ 	.word	0x00002770


	//   ....[17]....
        /*00f4*/ 	.word	0x000027b0


	//   ....[18]....
        /*00f8*/ 	.word	0x00003050


	//   ....[19]....
        /*00fc*/ 	.word	0x000030c0


	//   ....[20]....
        /*0100*/ 	.word	0x00003120


	//   ....[21]....
        /*0104*/ 	.word	0x00003180


	//   ....[22]....
        /*0108*/ 	.word	0x000031e0


	//   ....[23]....
        /*010c*/ 	.word	0x00003560


	//   ....[24]....
        /*0110*/ 	.word	0x000035c0


	//   ....[25]....
        /*0114*/ 	.word	0x00003620


	//   ....[26]....
        /*0118*/ 	.word	0x00003680


	//   ....[27]....
        /*011c*/ 	.word	0x000036f0


	//----- nvinfo : EIATTR_EXIT_INSTR_OFFSETS
	.align		4
.L_3346:
        /*0120*/ 	.byte	0x04, 0x1c
        /*0122*/ 	.short	(.L_3348 - .L_3347)


	//   ....[0]....
.L_3347:
        /*0124*/ 	.word	0x00000680


	//   ....[1]....
        /*0128*/ 	.word	0x00002ff0


	//----- nvinfo : EIATTR_MAX_THREADS
	.align		4
.L_3348:
        /*012c*/ 	.byte	0x04, 0x05
        /*012e*/ 	.short	(.L_3350 - .L_3349)
.L_3349:
        /*0130*/ 	.word	0x00000080
        /*0134*/ 	.word	0x00000001
        /*0138*/ 	.word	0x00000001


	//----- nvinfo : EIATTR_CRS_STACK_SIZE
	.align		4
.L_3350:
        /*013c*/ 	.byte	0x04, 0x1e
        /*013e*/ 	.short	(.L_3352 - .L_3351)
.L_3351:
        /*0140*/ 	.word	0x00000000
.L_3352:


//--------------------- .nv.info._ZN10layer_norm13ln_fwd_kernelINS_13Kernel_traitsI6__halfffffjLj3072ELj1ELj1ELj4ELj16ENS_18Kernel_traits_baseILj3072ES2_ffffjLj128EEEEELb0ELb0ELb0ELb1EEEvNS_9FwdParamsE --------------------------
	.section	.nv.info._ZN10layer_norm13ln_fwd_kernelINS_13Kernel_traitsI6__halfffffjLj3072ELj1ELj1ELj4ELj16ENS_18Kernel_traits_baseILj3072ES2_ffffjLj128EEEEELb0ELb0ELb0ELb1EEEvNS_9FwdParamsE,"",@"SHT_CUDA_INFO"
	.sectionflags	@""
	.align	4


	//----- nvinfo : EIATTR_CUDA_API_VERSION
	.align		4
        /*0000*/ 	.byte	0x04, 0x37
        /*0002*/ 	.short	(.L_3354 - .L_3353)
.L_3353:
        /*0004*/ 	.word	0x00000082


	//----- nvinfo : EIATTR_SW2861232_WAR
	.align		4
.L_3354:
        /*0008*/ 	.byte	0x01, 0x35
	.zero		2


	//----- nvinfo : EIATTR_PARAM_CBANK
	.align		4
        /*000c*/ 	.byte	0x04, 0x0a
        /*000e*/ 	.short	(.L_3356 - .L_3355)
	.align		4
.L_3355:
        /*0010*/ 	.word	index@(.nv.constant0._ZN10layer_norm13ln_fwd_kernelINS_13Kernel_traitsI6__halfffffjLj3072ELj1ELj1ELj4ELj16ENS_18Kernel_traits_baseILj3072ES2_ffffjLj128EEEEELb0ELb0ELb0ELb1EEEvNS_9FwdParamsE)
        /*0014*/ 	.short	0x0160
        /*0016*/ 	.short	0x00e8


	//----- nvinfo : EIATTR_CBANK_PARAM_SIZE
	.align		4
.L_3356:
        /*0018*/ 	.byte	0x03, 0x19
        /*001a*/ 	.short	0x00e8


	//----- nvinfo : EIATTR_KPARAM_INFO
	.align		4
        /*001c*/ 	.byte	0x04, 0x17
        /*001e*/ 	.short	(.L_3358 - .L_3357)
.L_3357:
        /*0020*/ 	.word	0x00000000
        /*0024*/ 	.short	0x0000
        /*0026*/ 	.short	0x0000
        /*0028*/ 	.byte	0x00, 0xf0, 0xa1, 0x03


	//----- nvinfo : EIATTR_MAXREG_COUNT
	.align		4
.L_3358:
        /*002c*/ 	.byte	0x03, 0x1b
        /*002e*/ 	.short	0x00ff


	//----- nvinfo : EIATTR_NUM_BARRIERS
	.align		4
        /*0030*/ 	.byte	0x02, 0x4c
        /*0032*/ 	.byte	0x01
	.zero		1


	//----- nvinfo : EIATTR_MERCURY_ISA_VERSION
	.align		4
        /*0034*/ 	.byte	0x03, 0x5f
        /*0036*/ 	.short	0x0000


	//----- nvinfo : EIATTR_COOP_GROUP_MASK_REGIDS
	.align		4
        /*0038*/ 	.byte	0x04, 0x29
        /*003a*/ 	.short	(.L_3360 - .L_3359)


	//   ....[0]....
.L_3359:
        /*003c*/ 	.word	0xffffffff


	//   ....[1]....
        /*0040*/ 	.word	0xffffffff


	//   ....[2]....
        /*0044*/ 	.word	0xffffffff


	//   ....[3]....
        /*0048*/ 	.word	0xffffffff


	//   ....[4]....
        /*004c*/ 	.word	0xffffffff


	//   ....[5]....
        /*0050*/ 	.word	0xffffffff


	//   ....[6]....
        /*0054*/ 	.word	0xffffffff


	//   ....[7]....
        /*0058*/ 	.word	0xffffffff


	//   ....[8]....
        /*005c*/ 	.word	0xffffffff


	//   ....[9]....
        /*0060*/ 	.word	0xffffffff


	//   ....[10]....
        /*0064*/ 	.word	0xffffffff


	//   ....[11]....
        /*0068*/ 	.word	0xffffffff


	//   ....[12]....
        /*006c*/ 	.word	0xffffffff


	//   ....[13]....
        /*0070*/ 	.word	0xffffffff


	//   ....[14]....
        /*0074*/ 	.word	0xffffffff


	//   ....[15]....
        /*0078*/ 	.word	0xffffffff


	//   ....[16]....
        /*007c*/ 	.word	0xffffffff


	//   ....[17]....
        /*0080*/ 	.word	0xffffffff


	//   ....[18]....
        /*0084*/ 	.word	0xffffffff


	//   ....[19]....
        /*0088*/ 	.word	0xffffffff


	//   ....[20]....
        /*008c*/ 	.word	0xffffffff


	//   ....[21]....
        /*0090*/ 	.word	0xffffffff


	//   ....[22]....
        /*0094*/ 	.word	0xffffffff


	//   ....[23]....
        /*0098*/ 	.word	0xffffffff


	//   ....[24]....
        /*009c*/ 	.word	0xffffffff


	//   ....[25]....
        /*00a0*/ 	.word	0xffffffff


	//   ....[26]....
        /*00a4*/ 	.word	0xffffffff


	//   ....[27]....
        /*00a8*/ 	.word	0xffffffff


	//----- nvinfo : EIATTR_COOP_GROUP_INSTR_OFFSETS
	.align		4
.L_3360:
        /*00ac*/ 	.byte	0x04, 0x28
        /*00ae*/ 	.short	(.L_3362 - .L_3361)


	//   ....[0]....
.L_3361:
        /*00b0*/ 	.word	0x000015a0


	//   ....[1]....
        /*00b4*/ 	.word	0x000015d0


	//   ....[2]....
        /*00b8*/ 	.word	0x000015f0


	//   ....[3]....
        /*00bc*/ 	.word	0x00001610


	//   ....[4]....
        /*00c0*/ 	.word	0x00001630


	//   ....[5]....
        /*00c4*/ 	.word	0x00001960


	//   ....[6]....
        /*00c8*/ 	.word	0x00001980


	//   ....[7]....
        /*00cc*/ 	.word	0x000019a0


	//   ....[8]....
        /*00d0*/ 	.word	0x000019c0


	//   ....[9]....
        /*00d4*/ 	.word	0x000019e0


	//   ....[10]....
        /*00d8*/ 	.word	0x00001af0


	//   ....[11]....
        /*00dc*/ 	.word	0x00001b40


	//   ....[12]....
        /*00e0*/ 	.word	0x00001b60


	//   ....[13]....
        /*00e4*/ 	.word	0x00001b80


	//   ....[14]....
        /*00e8*/ 	.word	0x00001c30


	//   ....[15]....
        /*00ec*/ 	.word	0x00001c70


	//   ....[16]....
        /*00f0*/ 	.word	0x00001d00


	//   ....[17]....
        /*00f4*/ 	.word	0x00001d40


	//   ....[18]....
        /*00f8*/ 	.word	0x00002450


	//   ....[19]....
        /*00fc*/ 	.word	0x000024c0


	//   ....[20]....
        /*0100*/ 	.word	0x00002520


	//   ....[21]....
        /*0104*/ 	.word	0x00002580


	//   ....[22]....
        /*0108*/ 	.word	0x000025e0


	//   ....[23]....
        /*010c*/ 	.word	0x00002950


	//   ....[24]....
        /*0110*/ 	.word	0x000029b0


	//   ....[25]....
        /*0114*/ 	.word	0x00002a10


	//   ....[26]....
        /*0118*/ 	.word	0x00002a70


	//   ....[27]....
        /*011c*/ 	.word	0x00002ad0


	//----- nvinfo : EIATTR_EXIT_INSTR_OFFSETS
	.align		4
.L_3362:
        /*0120*/ 	.byte	0x04, 0x1c
        /*0122*/ 	.short	(.L_3364 - .L_3363)


	//   ....[0]....
.L_3363:
        /*0124*/ 	.word	0x00000140


	//   ....[1]....
        /*0128*/ 	.word	0x00002400


	//----- nvinfo : EIATTR_MAX_THREADS
	.align		4
.L_3364:
        /*012c*/ 	.byte	0x04, 0x05
        /*012e*/ 	.short	(.L_3366 - .L_3365)
.L_3365:
        /*0130*/ 	.word	0x00000080
        /*0134*/ 	.word	0x00000001
        /*0138*/ 	.word	0x00000001


	//----- nvinfo : EIATTR_CRS_STACK_SIZE
	.align		4
.L_3366:
        /*013c*/ 	.byte	0x04, 0x1e
        /*013e*/ 	.short	(.L_3368 - .L_3367)
.L_3367:
        /*0140*/ 	.word	0x00000000
.L_3368:


//--------------------- .nv.info._ZN10layer_norm13ln_fwd_kernelINS_13Kernel_traitsI6__halfffffjLj3072ELj1ELj1ELj4ELj16ENS_18Kernel_traits_baseILj3072ES2_ffffjLj128EEEEELb0ELb0ELb1ELb0EEEvNS_9FwdParamsE --------------------------
	.section	.nv.info._ZN10layer_norm13ln_fwd_kernelINS_13Kernel_traitsI6__halfffffjLj3072ELj1ELj1ELj4ELj16ENS_18Kernel_traits_baseILj3072ES2_ffffjLj128EEEEELb0ELb0ELb1ELb0EEEvNS_9FwdParamsE,"",@"SHT_CUDA_INFO"
	.sectionflags	@""
	.align	4


	//----- nvinfo : EIATTR_CUDA_API_VERSION
	.align		4
        /*0000*/ 	.byte	0x04, 0x37
        /*0002*/ 	.short	(.L_3370 - .L_3369)
.L_3369:
        /*0004*/ 	.word	0x00000082


	//----- nvinfo : EIATTR_SW2861232_WAR
	.align		4
.L_3370:
        /*0008*/ 	.byte	0x01, 0x35
	.zero		2


	//----- nvinfo : EIATTR_PARAM_CBANK
	.align		4
        /*000c*/ 	.byte	0x04, 0x0a
        /*000e*/ 	.short	(.L_3372 - .L_3371)
	.align		4
.L_3371:
        /*0010*/ 	.word	index@(.nv.constant0._ZN10layer_norm13ln_fwd_kernelINS_13Kernel_traitsI6__halfffffjLj3072ELj1ELj1ELj4ELj16ENS_18Kernel_traits_baseILj3072ES2_ffffjLj128EEEEELb0ELb0ELb1ELb0EEEvNS_9FwdParamsE)
        /*0014*/ 	.short	0x0160
        /*0016*/ 	.short	0x00e8


	//----- nvinfo : EIATTR_CBANK_PARAM_SIZE
	.align		4
.L_3372:
        /*0018*/ 	.byte	0x03, 0x19
        /*001a*/ 	.short	0x00e8


	//----- nvinfo : EIATTR_KPARAM_INFO
	.align		4
        /*001c*/ 	.byte	0x04, 0x17
        /*001e*/ 	.short	(.L_3374 - .L_3373)
.L_3373:
        /*0020*/ 	.word	0x00000000
        /*0024*/ 	.short	0x0000
        /*0026*/ 	.short	0x0000
        /*0028*/ 	.byte	0x00, 0xf0, 0xa1, 0x03


	//----- nvinfo : EIATTR_MAXREG_COUNT
	.align		4
.L_3374:
        /*002c*/ 	.byte	0x03, 0x1b
        /*002e*/ 	.short	0x00ff


	//----- nvinfo : EIATTR_NUM_BARRIERS
	.align		4
        /*0030*/ 	.byte	0x02, 0x4c
        /*0032*/ 	.byte	0x01
	.zero		1


	//----- nvinfo : EIATTR_MERCURY_ISA_VERSION
	.align		4
        /*0034*/ 	.byte	0x03, 0x5f
        /*0036*/ 	.short	0x0000


	//----- nvinfo : EIATTR_COOP_GROUP_MASK_REGIDS
	.align		4
        /*0038*/ 	.byte	0x04, 0x29
        /*003a*/ 	.short	(.L_3376 - .L_3375)


	//   ....[0]....
.L_3375:
        /*003c*/ 	.word	0xffffffff


	//   ....[1]....
        /*0040*/ 	.word	0xffffffff


	//   ....[2]....
        /*0044*/ 	.word	0xffffffff


	//   ....[3]....
        /*0048*/ 	.word	0xffffffff


	//   ....[4]....
        /*004c*/ 	.word	0xffffffff


	//   ....[5]....
        /*0050*/ 	.word	0xffffffff


	//   ....[6]....
        /*0054*/ 	.word	0xffffffff


	//   ....[7]....
        /*0058*/ 	.word	0xffffffff


	//   ....[8]....
        /*005c*/ 	.word	0xffffffff


	//   ....[9]....
        /*0060*/ 	.word	0xffffffff


	//   ....[10]....
        /*0064*/ 	.word	0xffffffff


	//   ....[11]....
        /*0068*/ 	.word	0xffffffff


	//   ....[12]....
        /*006c*/ 	.word	0xffffffff


	//   ....[13]....
        /*0070*/ 	.word	0xffffffff


	//   ....[14]....
        /*0074*/ 	.word	0xffffffff


	//   ....[15]....
        /*0078*/ 	.word	0xffffffff


	//   ....[16]....
        /*007c*/ 	.word	0xffffffff


	//   ....[17]....
        /*0080*/ 	.word	0xffffffff


	//   ....[18]....
        /*0084*/ 	.word	0xffffffff


	//   ....[19]....
        /*0088*/ 	.word	0xffffffff


	//   ....[20]....
        /*008c*/ 	.word	0xffffffff


	//   ....[21]....
        /*0090*/ 	.word	0xffffffff


	//   ....[22]....
        /*0094*/ 	.word	0xffffffff


	//   ....[23]....
        /*0098*/ 	.word	0xffffffff


	//   ....[24]....
        /*009c*/ 	.word	0xffffffff


	//   ....[25]....
        /*00a0*/ 	.word	0xffffffff


	//   ....[26]....
        /*00a4*/ 	.word	0xffffffff


	//   ....[27]....
        /*00a8*/ 	.word	0xffffffff


	//----- nvinfo : EIATTR_COOP_GROUP_INSTR_OFFSETS
	.align		4
.L_3376:
        /*00ac*/ 	.byte	0x04, 0x28
        /*00ae*/ 	.short	(.L_3378 - .L_3377)


	//   ....[0]....
.L_3377:
        /*00b0*/ 	.word	0x000022b0


	//   ....[1]....
        /*00b4*/ 	.word	0x000022e0


	//   ....[2]....
        /*00b8*/ 	.word	0x00002300


	//   ....[3]....
        /*00bc*/ 	.word	0x00002320


	//   ....[4]....
        /*00c0*/ 	.word	0x00002340


	//   ....[5]....
        /*00c4*/ 	.word	0x00002680


	//   ....[6]....
        /*00c8*/ 	.word	0x000026a0


	//   ....[7]....
        /*00cc*/ 	.word	0x000026c0


	//   ....[8]....
        /*00d0*/ 	.word	0x000026e0


	//   ....[9]....
        /*00d4*/ 	.word	0x00002700


	//   ....[10]....
        /*00d8*/ 	.word	0x00002870


	//   ....[11]....
        /*00dc*/ 	.word	0x00002890


	//   ....[12]....
        /*00e0*/ 	.word	0x000028a0


	//   ....[13]....
        /*00e4*/ 	.word	0x000028d0


	//   ....[14]....
        /*00e8*/ 	.word	0x000029b0


	//   ....[15]....
        /*00ec*/ 	.word	0x000029c0


	//   ....[16]....
        /*00f0*/ 	.word	0x00002a90


	//   ....[17]....
        /*00f4*/ 	.word	0x00002aa0


	//   ....[18]....
        /*00f8*/ 	.word	0x000033a0


	//   ....[19]....
        /*00fc*/ 	.word	0x00003410


	//   ....[20]....
        /*0100*/ 	.word	0x00003470


	//   ....[21]....
        /*0104*/ 	.word	0x000034d0


	//   ....[22]....
        /*0108*/ 	.word	0x00003530


	//   ....[23]....
        /*010c*/ 	.word	0x000038b0


	//   ....[24]....
        /*0110*/ 	.word	0x00003910


	//   ....[25]....
        /*0114*/ 	.word	0x00003970


	//   ....[26]....
        /*0118*/ 	.word	0x000039d0


	//   ....[27]....
        /*011c*/ 	.word	0x00003a40


	//----- nvinfo : EIATTR_EXIT_INSTR_OFFSETS
	.align		4
.L_3378:
        /*0120*/ 	.byte	0x04, 0x1c
        /*0122*/ 	.short	(.L_3380 - .L_3379)


	//   ....[0]....
.L_3379:
        /*0124*/ 	.word	0x00000630


	//   ....[1]....
        /*0128*/ 	.word	0x00003350


	//----- nvinfo : EIATTR_MAX_THREADS
	.align		4
.L_3380:
        /*012c*/ 	.byte	0x04, 0x05
        /*012e*/ 	.short	(.L_3382 - .L_3381)
.L_3381:
        /*0130*/ 	.word	0x00000080
        /*0134*/ 	.word	0x00000001
        /*0138*/ 	.word	0x00000001


	//----- nvinfo : EIATTR_CRS_STACK_SIZE
	.align		4
.L_3382:
        /*013c*/ 	.byte	0x04, 0x1e
        /*013e*/ 	.short	(.L_3384 - .L_3383)
.L_3383:
        /*0140*/ 	.word	0x00000000
.L_3384:


//--------------------- .nv.info._ZN10layer_norm13ln_fwd_kernelINS_13Kernel_traitsI6__halfffffjLj3072ELj1ELj1ELj4ELj16ENS_18Kernel_traits_baseILj3072ES2_ffffjLj128EEEEELb0ELb0ELb1ELb1EEEvNS_9FwdParamsE --------------------------
	.section	.nv.info._ZN10layer_norm13ln_fwd_kernelINS_13Kernel_traitsI6__halfffffjLj3072ELj1ELj1ELj4ELj16ENS_18Kernel_traits_baseILj3072ES2_ffffjLj128EEEEELb0ELb0ELb1ELb1EEEvNS_9FwdParamsE,"",@"SHT_CUDA_INFO"
	.sectionflags	@""
	.align	4


	//----- nvinfo : EIATTR_CUDA_API_VERSION
	.align		4
        /*0000*/ 	.byte	0x04, 0x37
        /*0002*/ 	.short	(.L_3386 - .L_3385)
.L_3385:
        /*0004*/ 	.word	0x00000082


	//----- nvinfo : EIATTR_SW2861232_WAR
	.align		4
.L_3386:
        /*0008*/ 	.byte	0x01, 0x35
	.zero		2


	//----- nvinfo : EIATTR_PARAM_CBANK
	.align		4
        /*000c*/ 	.byte	0x04, 0x0a
        /*000e*/ 	.short	(.L_3388 - .L_3387)
	.align		4
.L_3387:
        /*0010*/ 	.word	index@(.nv.constant0._ZN10layer_norm13ln_fwd_kernelINS_13Kernel_traitsI6__halfffffjLj3072ELj1ELj1ELj4ELj16ENS_18Kernel_traits_baseILj3072ES2_ffffjLj128EEEEELb0ELb0ELb1ELb1EEEvNS_9FwdParamsE)
        /*0014*/ 	.short	0x0160
        /*0016*/ 	.short	0x00e8


	//----- nvinfo : EIATTR_CBANK_PARAM_SIZE
	.align		4
.L_3388:
        /*0018*/ 	.byte	0x03, 0x19
        /*001a*/ 	.short	0x00e8


	//----- nvinfo : EIATTR_KPARAM_INFO
	.align		4
        /*001c*/ 	.byte	0x04, 0x17
        /*001e*/ 	.short	(.L_3390 - .L_3389)
.L_3389:
        /*0020*/ 	.word	0x00000000
        /*0024*/ 	.short	0x0000
        /*0026*/ 	.short	0x0000
        /*0028*/ 	.byte	0x00, 0xf0, 0xa1, 0x03


	//----- nvinfo : EIATTR_MAXREG_COUNT
	.align		4
.L_3390:
        /*002c*/ 	.byte	0x03, 0x1b
        /*002e*/ 	.short	0x00ff


	//----- nvinfo : EIATTR_NUM_BARRIERS
	.align		4
        /*0030*/ 	.byte	0x02, 0x4c
        /*0032*/ 	.byte	0x01
	.zero		1


	//----- nvinfo : EIATTR_MERCURY_ISA_VERSION
	.align		4
        /*0034*/ 	.byte	0x03, 0x5f
        /*0036*/ 	.short	0x0000


	//----- nvinfo : EIATTR_COOP_GROUP_MASK_REGIDS
	.align		4
        /*0038*/ 	.byte	0x04, 0x29
        /*003a*/ 	.short	(.L_3392 - .L_3391)


	//   ....[0]....
.L_3391:
        /*003c*/ 	.word	0xffffffff


	//   ....[1]....
        /*0040*/ 	.word	0xffffffff


	//   ....[2]....
        /*0044*/ 	.word	0xffffffff


	//   ....[3]....
        /*0048*/ 	.word	0xffffffff


	//   ....[4]....
        /*004c*/ 	.word	0xffffffff


	//   ....[5]....
        /*0050*/ 	.word	0xffffffff


	//   ....[6]....
        /*0054*/ 	.word	0xffffffff


	//   ....[7]....
        /*0058*/ 	.word	0xffffffff


	//   ....[8]....
        /*005c*/ 	.word	0xffffffff


	//   ....[9]....
        /*0060*/ 	.word	0xffffffff


	//   ....[10]....
        /*0064*/ 	.word	0xffffffff


	//   ....[11]....
        /*0068*/ 	.word	0xffffffff


	//   ....[12]....
        /*006c*/ 	.word	0xffffffff


	//   ....[13]....
        /*0070*/ 	.word	0xffffffff


	//   ....[14]....
        /*0074*/ 	.word	0xffffffff


	//   ....[15]....
        /*0078*/ 	.word	0xffffffff


	//   ....[16]....
        /*007c*/ 	.word	0xffffffff


	//   ....[17]....
        /*0080*/ 	.word	0xffffffff


	//   ....[18]....
        /*0084*/ 	.word	0xffffffff


	//   ....[19]....
        /*0088*/ 	.word	0xffffffff


	//   ....[20]....
        /*008c*/ 	.word	0xffffffff


	//   ....[21]....
        /*0090*/ 	.word	0xffffffff


	//   ....[22]....
        /*0094*/ 	.word	0xffffffff


	//   ....[23]....
        /*0098*/ 	.word	0xffffffff


	//   ....[24]....
        /*009c*/ 	.word	0xffffffff


	//   ....[25]....
        /*00a0*/ 	.word	0xffffffff


	//   ....[26]....
        /*00a4*/ 	.word	0xffffffff


	//   ....[27]....
        /*00a8*/ 	.word	0xffffffff


	//----- nvinfo : EIATTR_COOP_GROUP_INSTR_OFFSETS
	.align		4
.L_3392:
        /*00ac*/ 	.byte	0x04, 0x28
        /*00ae*/ 	.short	(.L_3394 - .L_3393)


	//   ....[0]....
.L_3393:
        /*00b0*/ 	.word	0x000018f0


	//   ....[1]....
        /*00b4*/ 	.word	0x00001920


	//   ....[2]....
        /*00b8*/ 	.word	0x00001940


	//   ....[3]....
        /*00bc*/ 	.word	0x00001960


	//   ....[4]....
        /*00c0*/ 	.word	0x00001980


	//   ....[5]....
        /*00c4*/ 	.word	0x00001cb0


	//   ....[6]....
        /*00c8*/ 	.word	0x00001cd0


	//   ....[7]....
        /*00cc*/ 	.word	0x00001cf0


	//   ....[8]....
        /*00d0*/ 	.word	0x00001d10


	//   ....[9]....
        /*00d4*/ 	.word	0x00001d30


	//   ....[10]....
        /*00d8*/ 	.word	0x00001e30


	//   ....[11]....
        /*00dc*/ 	.word	0x00001e80


	//   ....[12]....
        /*00e0*/ 	.word	0x00001ee0


	//   ....[13]....
        /*00e4*/ 	.word	0x00001f50


	//   ....[14]....
        /*00e8*/ 	.word	0x00001f60


	//   ....[15]....
        /*00ec*/ 	.word	0x00002000


	//   ....[16]....
        /*00f0*/ 	.word	0x00002060


	//   ....[17]....
        /*00f4*/ 	.word	0x000020a0


	//   ....[18]....
        /*00f8*/ 	.word	0x00002840


	//   ....[19]....
        /*00fc*/ 	.word	0x000028a0


	//   ....[20]....
        /*0100*/ 	.word	0x00002900


	//   ....[21]....
        /*0104*/ 	.word	0x00002960


	//   ....[22]....
        /*0108*/ 	.word	0x000029c0


	//   ....[23]....
        /*010c*/ 	.word	0x00002d30


	//   ....[24]....
        /*0110*/ 	.word	0x00002d90


	//   ....[25]....
        /*0114*/ 	.word	0x00002df0


	//   ....[26]....
        /*0118*/ 	.word	0x00002e50


	//   ....[27]....
        /*011c*/ 	.word	0x00002eb0


	//----- nvinfo : EIATTR_EXIT_INSTR_OFFSETS
	.align		4
.L_3394:
        /*0120*/ 	.byte	0x04, 0x1c
        /*0122*/ 	.short	(.L_3396 - .L_3395)


	//   ....[0]....
.L_3395:
        /*0124*/ 	.word	0x00000140


	//   ....[1]....
        /*0128*/ 	.word	0x000027e0


	//----- nvinfo : EIATTR_MAX_THREADS
	.align		4
.L_3396:
        /*012c*/ 	.byte	0x04, 0x05
        /*012e*/ 	.short	(.L_3398 - .L_3397)
.L_3397:
        /*0130*/ 	.word	0x00000080
        /*0134*/ 	.word	0x00000001
        /*0138*/ 	.word	0x00000001


	//----- nvinfo : EIATTR_CRS_STACK_SIZE
	.align		4
.L_3398:
        /*013c*/ 	.byte	0x04, 0x1e
        /*013e*/ 	.short	(.L_3400 - .L_3399)
.L_3399:
        /*0140*/ 	.word	0x00000000
.L_3400:


//--------------------- .nv.info._ZN10layer_norm13ln_fwd_kernelINS_13Kernel_traitsI6__halfffffjLj3072ELj1ELj1ELj4ELj16ENS_18Kernel_traits_baseILj3072ES2_ffffjLj128EEEEELb0ELb1ELb0ELb0EEEvNS_9FwdParamsE --------------------------
	.section	.nv.info._ZN10layer_norm13ln_fwd_kernelINS_13Kernel_traitsI6__halfffffjLj3072ELj1ELj1ELj4ELj16ENS_18Kernel_traits_baseILj3072ES2_ffffjLj128EEEEELb0ELb1ELb0ELb0EEEvNS_9FwdParamsE,"",@"SHT_CUDA_INFO"
	.sectionflags	@""
	.align	4


	//----- nvinfo : EIATTR_CUDA_API_VERSION
	.align		4
        /*0000*/ 	.byte	0x04, 0x37
        /*0002*/ 	.short	(.L_3402 - .L_3401)
.L_3401:
        /*0004*/ 	.word	0x00000082


	//----- nvinfo : EIATTR_SW2861232_WAR
	.align		4
.L_3402:
        /*0008*/ 	.byte	0x01, 0x35
	.zero		2


	//----- nvinfo : EIATTR_PARAM_CBANK
	.align		4
        /*000c*/ 	.byte	0x04, 0x0a
        /*000e*/ 	.short	(.L_3404 - .L_3403)
	.align		4
.L_3403:
        /*0010*/ 	.word	index@(.nv.constant0._ZN10layer_norm13ln_fwd_kernelINS_13Kernel_traitsI6__halfffffjLj3072ELj1ELj1ELj4ELj16ENS_18Kernel_traits_baseILj3072ES2_ffffjLj128EEEEELb0ELb1ELb0ELb0EEEvNS_9FwdParamsE)
        /*0014*/ 	.short	0x0160
        /*0016*/ 	.short	0x00e8


	//----- nvinfo : EIATTR_CBANK_PARAM_SIZE
	.align		4
.L_3404:
        /*0018*/ 	.byte	0x03, 0x19
        /*001a*/ 	.short	0x00e8


	//----- nvinfo : EIATTR_KPARAM_INFO
	.align		4
        /*001c*/ 	.byte	0x04, 0x17
        /*001e*/ 	.short	(.L_3406 - .L_3405)
.L_3405:
        /*0020*/ 	.word	0x00000000
        /*0024*/ 	.short	0x0000
        /*0026*/ 	.short	0x0000
        /*0028*/ 	.byte	0x00, 0xf0, 0xa1, 0x03


	//----- nvinfo : EIATTR_MAXREG_COUNT
	.align		4
.L_3406:
        /*002c*/ 	.byte	0x03, 0x1b
        /*002e*/ 	.short	0x00ff


	//----- nvinfo : EIATTR_NUM_BARRIERS
	.align		4
        /*0030*/ 	.byte	0x02, 0x4c
        /*0032*/ 	.byte	0x01
	.zero		1


	//----- nvinfo : EIATTR_MERCURY_ISA_VERSION
	.align		4
        /*0034*/ 	.byte	0x03, 0x5f
        /*0036*/ 	.short	0x0000


	//----- nvinfo : EIATTR_COOP_GROUP_MASK_REGIDS
	.align		4
        /*0038*/ 	.byte	0x04, 0x29
        /*003a*/ 	.short	(.L_3408 - .L_3407)


	//   ....[0]....
.L_3407:
        /*003c*/ 	.word	0xffffffff


	//   ....[1]....
        /*0040*/ 	.word	0xffffffff


	//   ....[2]....
        /*0044*/ 	.word	0xffffffff


	//   ....[3]....
        /*0048*/ 	.word	0xffffffff


	//   ....[4]....
        /*004c*/ 	.word	0xffffffff


	//   ....[5]....
        /*0050*/ 	.word	0xffffffff


	//   ....[6]....
        /*0054*/ 	.word	0xffffffff


	//   ....[7]....
        /*0058*/ 	.word	0xffffffff


	//   ....[8]....
        /*005c*/ 	.word	0xffffffff


	//   ....[9]....
        /*0060*/ 	.word	0xffffffff


	//   ....[10]....
        /*0064*/ 	.word	0xffffffff


	//   ....[11]....
        /*0068*/ 	.word	0xffffffff


	//   ....[12]....
        /*006c*/ 	.word	0xffffffff


	//   ....[13]....
        /*0070*/ 	.word	0xffffffff


	//   ....[14]....
        /*0074*/ 	.word	0xffffffff


	//   ....[15]....
        /*0078*/ 	.word	0xffffffff


	//   ....[16]....
        /*007c*/ 	.word	0xffffffff


	//   ....[17]....
        /*0080*/ 	.word	0xffffffff


	//   ....[18]....
        /*0084*/ 	.word	0xffffffff


	//   ....[19]....
        /*0088*/ 	.word	0xffffffff


	//   ....[20]....
        /*008c*/ 	.word	0xffffffff


	//   ....[21]....
        /*0090*/ 	.word	0xffffffff


	//   ....[22]....
        /*0094*/ 	.word	0xffffffff


	//   ....[23]....
        /*0098*/ 	.word	0xffffffff


	//   ....[24]....
        /*009c*/ 	.word	0xffffffff


	//   ....[25]....
        /*00a0*/ 	.word	0xffffffff


	//   ....[26]....
        /*00a4*/ 	.word	0xffffffff


	//   ....[27]....
        /*00a8*/ 	.word	0xffffffff


	//----- nvinfo : EIATTR_COOP_GROUP_INSTR_OFFSETS
	.align		4
.L_3408:
        /*00ac*/ 	.byte	0x04, 0x28
        /*00ae*/ 	.short	(.L_3410 - .L_3409)


	//   ....[0]....
.L_3409:
        /*00b0*/ 	.word	0x00001ef0


	//   ....[1]....
        /*00b4*/ 	.word	0x00001f20


	//   ....[2]....
        /*00b8*/ 	.word	0x00001f40


	//   ....[3]....
        /*00bc*/ 	.word	0x00001f60


	//   ....[4]....
        /*00c0*/ 	.word	0x00001f80


	//   ....[5]....
        /*00c4*/ 	.word	0x000022c0


	//   ....[6]....
        /*00c8*/ 	.word	0x000022e0


	//   ....[7]....
        /*00cc*/ 	.word	0x00002300


	//   ....[8]....
        /*00d0*/ 	.word	0x00002320


	//   ....[9]....
        /*00d4*/ 	.word	0x00002340


	//   ....[10]....
        /*00d8*/ 	.word	0x00002450


	//   ....[11]....
        /*00dc*/ 	.word	0x000024a0


	//   ....[12]....
        /*00e0*/ 	.word	0x000024c0


	//   ....[13]....
        /*00e4*/ 	.word	0x000024f0


	//   ....[14]....
        /*00e8*/ 	.word	0x00002590


	//   ....[15]....
        /*00ec*/ 	.word	0x000025c0


	//   ....[16]....
        /*00f0*/ 	.word	0x00002670


	//   ....[17]....
        /*00f4*/ 	.word	0x00002690


	//   ....[18]....
        /*00f8*/ 	.word	0x00002f60


	//   ....[19]....
        /*00fc*/ 	.word	0x00002fd0


	//   ....[20]....
        /*0100*/ 	.word	0x00003030


	//   ....[21]....
        /*0104*/ 	.word	0x00003090


	//   ....[22]....
        /*0108*/ 	.word	0x000030f0


	//   ....[23]....
        /*010c*/ 	.word	0x00003470


	//   ....[24]....
        /*0110*/ 	.word	0x000034d0


	//   ....[25]....
        /*0114*/ 	.word	0x00003530


	//   ....[26]....
        /*0118*/ 	.word	0x00003590


	//   ....[27]....
        /*011c*/ 	.word	0x00003600


	//----- nvinfo : EIATTR_EXIT_INSTR_OFFSETS
	.align		4
.L_3410:
        /*0120*/ 	.byte	0x04, 0x1c
        /*0122*/ 	.short	(.L_3412 - .L_3411)


	//   ....[0]....
.L_3411:
        /*0124*/ 	.word	0x00000750


	//   ....[1]....
        /*0128*/ 	.word	0x00002f10


	//----- nvinfo : EIATTR_MAX_THREADS
	.align		4
.L_3412:
        /*012c*/ 	.byte	0x04, 0x05
        /*012e*/ 	.short	(.L_3414 - .L_3413)
.L_3413:
        /*0130*/ 	.word	0x00000080
        /*0134*/ 	.word	0x00000001
        /*0138*/ 	.word	0x00000001


	//----- nvinfo : EIATTR_CRS_STACK_SIZE
	.align		4
.L_3414:
        /*013c*/ 	.byte	0x04, 0x1e
        /*013e*/ 	.short	(.L_3416 - .L_3415)
.L_3415:
        /*0140*/ 	.word	0x00000000
.L_3416:


//--------------------- .nv.info._ZN10layer_norm13ln_fwd_kernelINS_13Kernel_traitsI6__halfffffjLj3072ELj1ELj1ELj4ELj16ENS_18Kernel_traits_baseILj3072ES2_ffffjLj128EEEEELb0ELb1ELb0ELb1EEEvNS_9FwdParamsE --------------------------
	.section	.nv.info._ZN10layer_norm13ln_fwd_kernelINS_13Kernel_traitsI6__halfffffjLj3072ELj1ELj1ELj4ELj16ENS_18Kernel_traits_baseILj3072ES2_ffffjLj128EEEEELb0ELb1ELb0ELb1EEEvNS_9FwdParamsE,"",@"SHT_CUDA_INFO"
	.sectionflags	@""
	.align	4


	//----- nvinfo : EIATTR_CUDA_API_VERSION
	.align		4
        /*0000*/ 	.byte	0x04, 0x37
        /*0002*/ 	.short	(.L_3418 - .L_3417)
.L_3417:
        /*0004*/ 	.word	0x00000082


	//----- nvinfo : EIATTR_SW2861232_WAR
	.align		4
.L_3418:
        /*0008*/ 	.byte	0x01, 0x35
	.zero		2


	//----- nvinfo : EIATTR_PARAM_CBANK
	.align		4
        /*000c*/ 	.byte	0x04, 0x0a
        /*000e*/ 	.short	(.L_3420 - .L_3419)
	.align		4
.L_3419:
        /*0010*/ 	.word	index@(.nv.constant0._ZN10layer_norm13ln_fwd_kernelINS_13Kernel_traitsI6__halfffffjLj3072ELj1ELj1ELj4ELj16ENS_18Kernel_traits_baseILj3072ES2_ffffjLj128EEEEELb0ELb1ELb0ELb1EEEvNS_9FwdParamsE)
        /*0014*/ 	.short	0x0160
        /*0016*/ 	.short	0x00e8


	//----- nvinfo : EIATTR_CBANK_PARAM_SIZE
	.align		4
.L_3420:
        /*0018*/ 	.byte	0x03, 0x19
        /*001a*/ 	.short	0x00e8


	//----- nvinfo : EIATTR_KPARAM_INFO
	.align		4
        /*001c*/ 	.byte	0x04, 0x17
        /*001e*/ 	.short	(.L_3422 - .L_3421)
.L_3421:
        /*0020*/ 	.word	0x00000000
        /*0024*/ 	.short	0x0000
        /*0026*/ 	.short	0x0000
        /*0028*/ 	.byte	0x00, 0xf0, 0xa1, 0x03


	//----- nvinfo : EIATTR_MAXREG_COUNT
	.align		4
.L_3422:
        /*002c*/ 	.byte	0x03, 0x1b
        /*002e*/ 	.short	0x00ff


	//----- nvinfo : EIATTR_NUM_BARRIERS
	.align		4
        /*0030*/ 	.byte	0x02, 0x4c
        /*0032*/ 	.byte	0x01
	.zero		1


	//----- nvinfo : EIATTR_MERCURY_ISA_VERSION
	.align		4
        /*0034*/ 	.byte	0x03, 0x5f
        /*0036*/ 	.short	0x0000


	//----- nvinfo : EIATTR_COOP_GROUP_MASK_REGIDS
	.align		4
        /*0038*/ 	.byte	0x04, 0x29
        /*003a*/ 	.short	(.L_3424 - .L_3423)


	//   ....[0]....
.L_3423:
        /*003c*/ 	.word	0xffffffff


	//   ....[1]....
        /*0040*/ 	.word	0xffffffff


	//   ....[2]....
        /*0044*/ 	.word	0xffffffff


	//   ....[3]....
        /*0048*/ 	.word	0xffffffff


	//   ....[4]....
        /*004c*/ 	.word	0xffffffff


	//   ....[5]....
        /*0050*/ 	.word	0xffffffff


	//   ....[6]....
        /*0054*/ 	.word	0xffffffff


	//   ....[7]....
        /*0058*/ 	.word	0xffffffff


	//   ....[8]....
        /*005c*/ 	.word	0xffffffff


	//   ....[9]....
        /*0060*/ 	.word	0xffffffff


	//   ....[10]....
        /*0064*/ 	.word	0xffffffff


	//   ....[11]....
        /*0068*/ 	.word	0xffffffff


	//   ....[12]....
        /*006c*/ 	.word	0xffffffff


	//   ....[13]....
        /*0070*/ 	.word	0xffffffff


	//   ....[14]....
        /*0074*/ 	.word	0xffffffff


	//   ....[15]....
        /*0078*/ 	.word	0xffffffff


	//   ....[16]....
        /*007c*/ 	.word	0xffffffff


	//   ....[17]....
        /*0080*/ 	.word	0xffffffff


	//   ....[18]....
        /*0084*/ 	.word	0xffffffff


	//   ....[19]....
        /*0088*/ 	.word	0xffffffff


	//   ....[20]....
        /*008c*/ 	.word	0xffffffff


	//   ....[21]....
        /*0090*/ 	.word	0xffffffff


	//   ....[22]....
        /*0094*/ 	.word	0xffffffff


	//   ....[23]....
        /*0098*/ 	.word	0xffffffff


	//   ....[24]....
        /*009c*/ 	.word	0xffffffff


	//   ....[25]....
        /*00a0*/ 	.word	0xffffffff


	//   ....[26]....
        /*00a4*/ 	.word	0xffffffff


	//   ....[27]....
        /*00a8*/ 	.word	0xffffffff


	//----- nvinfo : EIATTR_COOP_GROUP_INSTR_OFFSETS
	.align		4
.L_3424:
        /*00ac*/ 	.byte	0x04, 0x28
        /*00ae*/ 	.short	(.L_3426 - .L_3425)


	//   ....[0]....
.L_3425:
        /*00b0*/ 	.word	0x00001500


	//   ....[1]....
        /*00b4*/ 	.word	0x00001530


	//   ....[2]....
        /*00b8*/ 	.word	0x00001550


	//   ....[3]....
        /*00bc*/ 	.word	0x00001570


	//   ....[4]....
        /*00c0*/ 	.word	0x00001590


	//   ....[5]....
        /*00c4*/ 	.word	0x000018c0


	//   ....[6]....
        /*00c8*/ 	.word	0x000018e0


	//   ....[7]....
        /*00cc*/ 	.word	0x00001900


	//   ....[8]....
        /*00d0*/ 	.word	0x00001920


	//   ....[9]....
        /*00d4*/ 	.word	0x00001940


	//   ....[10]....
        /*00d8*/ 	.word	0x00001a40


	//   ....[11]....
        /*00dc*/ 	.word	0x00001a90


	//   ....[12]....
        /*00e0*/ 	.word	0x00001ab0


	//   ....[13]....
        /*00e4*/ 	.word	0x00001ac0


	//   ....[14]....
        /*00e8*/ 	.word	0x00001b90


	//   ....[15]....
        /*00ec*/ 	.word	0x00001bd0


	//   ....[16]....
        /*00f0*/ 	.word	0x00001ca0


	//   ....[17]....
        /*00f4*/ 	.word	0x00001cd0


	//   ....[18]....
        /*00f8*/ 	.word	0x00002390


	//   ....[19]....
        /*00fc*/ 	.word	0x000023f0


	//   ....[20]....
        /*0100*/ 	.word	0x00002450


	//   ....[21]....
        /*0104*/ 	.word	0x000024b0


	//   ....[22]....
        /*0108*/ 	.word	0x00002510


	//   ....[23]....
        /*010c*/ 	.word	0x00002880


	//   ....[24]....
        /*0110*/ 	.word	0x000028e0


	//   ....[25]....
        /*0114*/ 	.word	0x00002940


	//   ....[26]....
        /*0118*/ 	.word	0x000029a0


	//   ....[27]....
        /*011c*/ 	.word	0x00002a00


	//----- nvinfo : EIATTR_EXIT_INSTR_OFFSETS
	.align		4
.L_3426:
        /*0120*/ 	.byte	0x04, 0x1c
        /*0122*/ 	.short	(.L_3428 - .L_3427)


	//   ....[0]....
.L_3427:
        /*0124*/ 	.word	0x00000140


	//   ....[1]....
        /*0128*/ 	.word	0x00002330


	//----- nvinfo : EIATTR_MAX_THREADS
	.align		4
.L_3428:
        /*012c*/ 	.byte	0x04, 0x05
        /*012e*/ 	.short	(.L_3430 - .L_3429)
.L_3429:
        /*0130*/ 	.word	0x00000080
        /*0134*/ 	.word	0x00000001
        /*0138*/ 	.word	0x00000001


	//----- nvinfo : EIATTR_CRS_STACK_SIZE
	.align		4
.L_3430:
        /*013c*/ 	.byte	0x04, 0x1e
        /*013e*/ 	.short	(.L_3432 - .L_3431)
.L_3431:
        /*0140*/ 	.word	0x00000000
.L_3432:


//--------------------- .nv.info._ZN10layer_norm13ln_fwd_kernelINS_13Kernel_traitsI6__halfffffjLj3072ELj1ELj1ELj4ELj16ENS_18Kernel_traits_baseILj3072ES2_ffffjLj128EEEEELb0ELb1ELb1ELb0EEEvNS_9FwdParamsE --------------------------
	.section	.nv.info._ZN10layer_norm13ln_fwd_kernelINS_13Kernel_traitsI6__halfffffjLj3072ELj1ELj1ELj4ELj16ENS_18Kernel_traits_baseILj3072ES2_ffffjLj128EEEEELb0ELb1ELb1ELb0EEEvNS_9FwdParamsE,"",@"SHT_CUDA_INFO"
	.sectionflags	@""
	.align	4


	//----- nvinfo : EIATTR_CUDA_API_VERSION
	.align		4
        /*0000*/ 	.byte	0x04, 0x37
        /*0002*/ 	.short	(.L_3434 - .L_3433)
.L_3433:
        /*0004*/ 	.word	0x00000082


	//----- nvinfo : EIATTR_SW2861232_WAR
	.align		4
.L_3434:
        /*0008*/ 	.byte	0x01, 0x35
	.zero		2


	//----- nvinfo : EIATTR_PARAM_CBANK
	.align		4
        /*000c*/ 	.byte	0x04, 0x0a
        /*000e*/ 	.short	(.L_3436 - .L_3435)
	.align		4
.L_3435:
        /*0010*/ 	.word	index@(.nv.constant0._ZN10layer_norm13ln_fwd_kernelINS_13Kernel_traitsI6__halfffffjLj3072ELj1ELj1ELj4ELj16ENS_18Kernel_traits_baseILj3072ES2_ffffjLj128EEEEELb0ELb1ELb1ELb0EEEvNS_9FwdParamsE)
        /*0014*/ 	.short	0x0160
        /*0016*/ 	.short	0x00e8


	//----- nvinfo : EIATTR_CBANK_PARAM_SIZE
	.align		4
.L_3436:
        /*0018*/ 	.byte	0x03, 0x19
        /*001a*/ 	.short	0x00e8


	//----- nvinfo : EIATTR_KPARAM_INFO
	.align		4
        /*001c*/ 	.byte	0x04, 0x17
        /*001e*/ 	.short	(.L_3438 - .L_3437)
.L_3437:
        /*0020*/ 	.word	0x00000000
        /*0024*/ 	.short	0x0000
        /*0026*/ 	.short	0x0000
        /*0028*/ 	.byte	0x00, 0xf0, 0xa1, 0x03


	//----- nvinfo : EIATTR_MAXREG_COUNT
	.align		4
.L_3438:
        /*002c*/ 	.byte	0x03, 0x1b
        /*002e*/ 	.short	0x00ff


	//----- nvinfo : EIATTR_NUM_BARRIERS
	.align		4
        /*0030*/ 	.byte	0x02, 0x4c
        /*0032*/ 	.byte	0x01
	.zero		1


	//----- nvinfo : EIATTR_MERCURY_ISA_VERSION
	.align		4
        /*0034*/ 	.byte	0x03, 0x5f
        /*0036*/ 	.short	0x0000


	//----- nvinfo : EIATTR_COOP_GROUP_MASK_REGIDS
	.align		4
        /*0038*/ 	.byte	0x04, 0x29
        /*003a*/ 	.short	(.L_3440 - .L_3439)


	//   ....[0]....
.L_3439:
        /*003c*/ 	.word	0xffffffff


	//   ....[1]....
        /*0040*/ 	.word	0xffffffff


	//   ....[2]....
        /*0044*/ 	.word	0xffffffff


	//   ....[3]....
        /*0048*/ 	.word	0xffffffff


	//   ....[4]....
        /*004c*/ 	.word	0xffffffff


	//   ....[5]....
        /*0050*/ 	.word	0xffffffff


	//   ....[6]....
        /*0054*/ 	.word	0xffffffff


	//   ....[7]....
        /*0058*/ 	.word	0xffffffff


	//   ....[8]....
        /*005c*/ 	.word	0xffffffff


	//   ....[9]....
        /*0060*/ 	.word	0xffffffff


	//   ....[10]....
        /*0064*/ 	.word	0xffffffff


	//   ....[11]....
        /*0068*/ 	.word	0xffffffff


	//   ....[12]....
        /*006c*/ 	.word	0xffffffff


	//   ....[13]....
        /*0070*/ 	.word	0xffffffff


	//   ....[14]....
        /*0074*/ 	.word	0xffffffff


	//   ....[15]....
        /*0078*/ 	.word	0xffffffff


	//   ....[16]....
        /*007c*/ 	.word	0xffffffff


	//   ....[17]....
        /*0080*/ 	.word	0xffffffff


	//   ....[18]....
        /*0084*/ 	.word	0xffffffff


	//   ....[19]....
        /*0088*/ 	.word	0xffffffff


	//   ....[20]....
        /*008c*/ 	.word	0xffffffff


	//   ....[21]....
        /*0090*/ 	.word	0xffffffff


	//   ....[22]....
        /*0094*/ 	.word	0xffffffff


	//   ....[23]....
        /*0098*/ 	.word	0xffffffff


	//   ....[24]....
        /*009c*/ 	.word	0xffffffff


	//   ....[25]....
        /*00a0*/ 	.word	0xffffffff


	//   ....[26]....
        /*00a4*/ 	.word	0xffffffff


	//   ....[27]....
        /*00a8*/ 	.word	0xffffffff


	//----- nvinfo : EIATTR_COOP_GROUP_INSTR_OFFSETS
	.align		4
.L_3440:
        /*00ac*/ 	.byte	0x04, 0x28
        /*00ae*/ 	.short	(.L_3442 - .L_3441)


	//   ....[0]....
.L_3441:
        /*00b0*/ 	.word	0x00002840


	//   ....[1]....
        /*00b4*/ 	.word	0x00002870


	//   ....[2]....
        /*00b8*/ 	.word	0x00002890


	//   ....[3]....
        /*00bc*/ 	.word	0x000028b0


	//   ....[4]....
        /*00c0*/ 	.word	0x000028d0


	//   ....[5]....
        /*00c4*/ 	.word	0x00002c10


	//   ....[6]....
        /*00c8*/ 	.word	0x00002c30


	//   ....[7]....
        /*00cc*/ 	.word	0x00002c50


	//   ....[8]....
        /*00d0*/ 	.word	0x00002c70


	//   ....[9]....
        /*00d4*/ 	.word	0x00002c90


	//   ....[10]....
        /*00d8*/ 	.word	0x00002da0


	//   ....[11]....
        /*00dc*/ 	.word	0x00002e40


	//   ....[12]....
        /*00e0*/ 	.word	0x00002eb0


	//   ....[13]....
        /*00e4*/ 	.word	0x00002ef0


	//   ....[14]....
        /*00e8*/ 	.word	0x00002f20


	//   ....[15]....
        /*00ec*/ 	.word	0x00002f50


	//   ....[16]....
        /*00f0*/ 	.word	0x00003020


	//   ....[17]....
        /*00f4*/ 	.word	0x00003030


	//   ....[18]....
        /*00f8*/ 	.word	0x00003930


	//   ....[19]....
        /*00fc*/ 	.word	0x00003990


	//   ....[20]....
        /*0100*/ 	.word	0x000039f0


	//   ....[21]....
        /*0104*/ 	.word	0x00003a50


	//   ....[22]....
        /*0108*/ 	.word	0x00003ab0


	//   ....[23]....
        /*010c*/ 	.word	0x00003e30


	//   ....[24]....
        /*0110*/ 	.word	0x00003e90


	//   ....[25]....
        /*0114*/ 	.word	0x00003ef0


	//   ....[26]....
        /*0118*/ 	.word	0x00003f50


	//   ....[27]....
        /*011c*/ 	.word	0x00003fc0


	//----- nvinfo : EIATTR_EXIT_INSTR_OFFSETS
	.align		4
.L_3442:
        /*0120*/ 	.byte	0x04, 0x1c
        /*0122*/ 	.short	(.L_3444 - .L_3443)


	//   ....[0]....
.L_3443:
        /*0124*/ 	.word	0x00000750


	//   ....[1]....
        /*0128*/ 	.word	0x000038e0


	//----- nvinfo : EIATTR_MAX_THREADS
	.align		4
.L_3444:
        /*012c*/ 	.byte	0x04, 0x05
        /*012e*/ 	.short	(.L_3446 - .L_3445)
.L_3445:
        /*0130*/ 	.word	0x00000080
        /*0134*/ 	.word	0x00000001
        /*0138*/ 	.word	0x00000001


	//----- nvinfo : EIATTR_CRS_STACK_SIZE
	.align		4
.L_3446:
        /*013c*/ 	.byte	0x04, 0x1e
        /*013e*/ 	.short	(.L_3448 - .L_3447)
.L_3447:
        /*0140*/ 	.word	0x00000000
.L_3448:


//--------------------- .nv.info._ZN10layer_norm13ln_fwd_kernelINS_13Kernel_traitsI6__halfffffjLj3072ELj1ELj1ELj4ELj16ENS_18Kernel_traits_baseILj3072ES2_ffffjLj128EEEEELb0ELb1ELb1ELb1EEEvNS_9FwdParamsE --------------------------
	.section	.nv.info._ZN10layer_norm13ln_fwd_kernelINS_13Kernel_traitsI6__halfffffjLj3072ELj1ELj1ELj4ELj16ENS_18Kernel_traits_baseILj3072ES2_ffffjLj128EEEEELb0ELb1ELb1ELb1EEEvNS_9FwdParamsE,"",@"SHT_CUDA_INFO"
	.sectionflags	@""
	.align	4


	//----- nvinfo : EIATTR_CUDA_API_VERSION
	.align		4
        /*0000*/ 	.byte	0x04, 0x37
        /*0002*/ 	.short	(.L_3450 - .L_3449)
.L_3449:
        /*0004*/ 	.word	0x00000082


	//----- nvinfo : EIATTR_SW2861232_WAR
	.align		4
.L_3450:
        /*0008*/ 	.byte	0x01, 0x35
	.zero		2


	//----- nvinfo : EIATTR_PARAM_CBANK
	.align		4
        /*000c*/ 	.byte	0x04, 0x0a
        /*000e*/ 	.short	(.L_3452 - .L_3451)
	.align		4
.L_3451:
        /*0010*/ 	.word	index@(.nv.constant0._ZN10layer_norm13ln_fwd_kernelINS_13Kernel_traitsI6__halfffffjLj3072ELj1ELj1ELj4ELj16ENS_18Kernel_traits_baseILj3072ES2_ffffjLj128EEEEELb0ELb1ELb1ELb1EEEvNS_9FwdParamsE)
        /*0014*/ 	.short	0x0160
        /*0016*/ 	.short	0x00e8


	//----- nvinfo : EIATTR_CBANK_PARAM_SIZE
	.align		4
.L_3452:
        /*0018*/ 	.byte	0x03, 0x19
        /*001a*/ 	.short	0x00e8


	//----- nvinfo : EIATTR_KPARAM_INFO
	.align		4
        /*001c*/ 	.byte	0x04, 0x17
        /*001e*/ 	.short	(.L_3454 - .L_3453)
.L_3453:
        /*0020*/ 	.word	0x00000000
        /*0024*/ 	.short	0x0000
        /*0026*/ 	.short	0x0000
        /*0028*/ 	.byte	0x00, 0xf0, 0xa1, 0x03


	//----- nvinfo : EIATTR_MAXREG_COUNT
	.align		4
.L_3454:
        /*002c*/ 	.byte	0x03, 0x1b
        /*002e*/ 	.short	0x00ff


	//----- nvinfo : EIATTR_NUM_BARRIERS
	.align		4
        /*0030*/ 	.byte	0x02, 0x4c
        /*0032*/ 	.byte	0x01
	.zero		1


	//----- nvinfo : EIATTR_MERCURY_ISA_VERSION
	.align		4
        /*0034*/ 	.byte	0x03, 0x5f
        /*0036*/ 	.short	0x0000


	//----- nvinfo : EIATTR_COOP_GROUP_MASK_REGIDS
	.align		4
        /*0038*/ 	.byte	0x04, 0x29
        /*003a*/ 	.short	(.L_3456 - .L_3455)


	//   ....[0]....
.L_3455:
        /*003c*/ 	.word	0xffffffff


	//   ....[1]....
        /*0040*/ 	.word	0xffffffff


	//   ....[2]....
        /*0044*/ 	.word	0xffffffff


	//   ....[3]....
        /*0048*/ 	.word	0xffffffff


	//   ....[4]....
        /*004c*/ 	.word	0xffffffff


	//   ....[5]....
        /*0050*/ 	.word	0xffffffff


	//   ....[6]....
        /*0054*/ 	.word	0xffffffff


	//   ....[7]....
        /*0058*/ 	.word	0xffffffff


	//   ....[8]....
        /*005c*/ 	.word	0xffffffff


	//   ....[9]....
        /*0060*/ 	.word	0xffffffff


	//   ....[10]....
        /*0064*/ 	.word	0xffffffff


	//   ....[11]....
        /*0068*/ 	.word	0xffffffff


	//   ....[12]....
        /*006c*/ 	.word	0xffffffff


	//   ....[13]....
        /*0070*/ 	.word	0xffffffff


	//   ....[14]....
        /*0074*/ 	.word	0xffffffff


	//   ....[15]....
        /*0078*/ 	.word	0xffffffff


	//   ....[16]....
        /*007c*/ 	.word	0xffffffff


	//   ....[17]....
        /*0080*/ 	.word	0xffffffff


	//   ....[18]....
        /*0084*/ 	.word	0xffffffff


	//   ....[19]....
        /*0088*/ 	.word	0xffffffff


	//   ....[20]....
        /*008c*/ 	.word	0xffffffff


	//   ....[21]....
        /*0090*/ 	.word	0xffffffff


	//   ....[22]....
        /*0094*/ 	.word	0xffffffff


	//   ....[23]....
        /*0098*/ 	.word	0xffffffff


	//   ....[24]....
        /*009c*/ 	.word	0xffffffff


	//   ....[25]....
        /*00a0*/ 	.word	0xffffffff


	//   ....[26]....
        /*00a4*/ 	.word	0xffffffff


	//   ....[27]....
        /*00a8*/ 	.word	0xffffffff


	//----- nvinfo : EIATTR_COOP_GROUP_INSTR_OFFSETS
	.align		4
.L_3456:
        /*00ac*/ 	.byte	0x04, 0x28
        /*00ae*/ 	.short	(.L_3458 - .L_3457)


	//   ....[0]....
.L_3457:
        /*00b0*/ 	.word	0x00001d40


	//   ....[1]....
        /*00b4*/ 	.word	0x00001d70


	//   ....[2]....
        /*00b8*/ 	.word	0x00001d90


	//   ....[3]....
        /*00bc*/ 	.word	0x00001db0


	//   ....[4]....
        /*00c0*/ 	.word	0x00001dd0


	//   ....[5]....
        /*00c4*/ 	.word	0x00002100


	//   ....[6]....
        /*00c8*/ 	.word	0x00002120


	//   ....[7]....
        /*00cc*/ 	.word	0x00002140


	//   ....[8]....
        /*00d0*/ 	.word	0x00002160


	//   ....[9]....
        /*00d4*/ 	.word	0x00002180


	//   ....[10]....
        /*00d8*/ 	.word	0x000022a0


	//   ....[11]....
        /*00dc*/ 	.word	0x000022e0


	//   ....[12]....
        /*00e0*/ 	.word	0x00002300


	//   ....[13]....
        /*00e4*/ 	.word	0x00002330


	//   ....[14]....
        /*00e8*/ 	.word	0x000023e0


	//   ....[15]....
        /*00ec*/ 	.word	0x00002410


	//   ....[16]....
        /*00f0*/ 	.word	0x000024d0


	//   ....[17]....
        /*00f4*/ 	.word	0x00002500


	//   ....[18]....
        /*00f8*/ 	.word	0x00002ca0


	//   ....[19]....
        /*00fc*/ 	.word	0x00002d00


	//   ....[20]....
        /*0100*/ 	.word	0x00002d60


	//   ....[21]....
        /*0104*/ 	.word	0x00002dc0


	//   ....[22]....
        /*0108*/ 	.word	0x00002e20


	//   ....[23]....
        /*010c*/ 	.word	0x00003190


	//   ....[24]....
        /*0110*/ 	.word	0x000031f0


	//   ....[25]....
        /*0114*/ 	.word	0x00003250


	//   ....[26]....
        /*0118*/ 	.word	0x000032b0


	//   ....[27]....
        /*011c*/ 	.word	0x00003310


	//----- nvinfo : EIATTR_EXIT_INSTR_OFFSETS
	.align		4
.L_3458:
        /*0120*/ 	.byte	0x04, 0x1c
        /*0122*/ 	.short	(.L_3460 - .L_3459)


	//   ....[0]....
.L_3459:
        /*0124*/ 	.word	0x00000140


	//   ....[1]....
        /*0128*/ 	.word	0x00002c50


	//----- nvinfo : EIATTR_MAX_THREADS
	.align		4
.L_3460:
        /*012c*/ 	.byte	0x04, 0x05
        /*012e*/ 	.short	(.L_3462 - .L_3461)
.L_3461:
        /*0130*/ 	.word	0x00000080
        /*0134*/ 	.word	0x00000001
        /*0138*/ 	.word	0x00000001


	//----- nvinfo : EIATTR_CRS_STACK_SIZE
	.align		4
.L_3462:
        /*013c*/ 	.byte	0x04, 0x1e
        /*013e*/ 	.short	(.L_3464 - .L_3463)
.L_3463:
        /*0140*/ 	.word	0x00000000
.L_3464:


//--------------------- .nv.info._ZN10layer_norm13ln_fwd_kernelINS_13Kernel_traitsI6__halfffffjLj3072ELj1ELj1ELj4ELj16ENS_18Kernel_traits_baseILj3072ES2_ffffjLj128EEEEELb1ELb0ELb0ELb0EEEvNS_9FwdParamsE --------------------------
	.section	.nv.info._ZN10layer_norm13ln_fwd_kernelINS_13Kernel_traitsI6__halfffffjLj3072ELj1ELj1ELj4ELj16ENS_18Kernel_traits_baseILj3072ES2_ffffjLj128EEEEELb1ELb0ELb0ELb0EEEvNS_9FwdParamsE,"",@"SHT_CUDA_INFO"
	.sectionflags	@""
	.align	4


	//----- nvinfo : EIATTR_CUDA_API_VERSION
	.align		4
        /*0000*/ 	.byte	0x04, 0x37
        /*0002*/ 	.short	(.L_3466 - .L_3465)
.L_3465:
        /*0004*/ 	.word	0x00000082


	//----- nvinfo : EIATTR_SW2861232_WAR
	.align		4
.L_3466:
        /*0008*/ 	.byte	0x01, 0x35
	.zero		2


	//----- nvinfo : EIATTR_PARAM_CBANK
	.align		4
        /*000c*/ 	.byte	0x04, 0x0a
        /*000e*/ 	.short	(.L_3468 - .L_3467)
	.align		4
.L_3467:
        /*0010*/ 	.word	index@(.nv.constant0._ZN10layer_norm13ln_fwd_kernelINS_13Kernel_traitsI6__halfffffjLj3072ELj1ELj1ELj4ELj16ENS_18Kernel_traits_baseILj3072ES2_ffffjLj128EEEEELb1ELb0ELb0ELb0EEEvNS_9FwdParamsE)
        /*0014*/ 	.short	0x0160
        /*0016*/ 	.short	0x00e8


	//----- nvinfo : EIATTR_CBANK_PARAM_SIZE
	.align		4
.L_3468:
        /*0018*/ 	.byte	0x03, 0x19
        /*001a*/ 	.short	0x00e8


	//----- nvinfo : EIATTR_KPARAM_INFO
	.align		4
        /*001c*/ 	.byte	0x04, 0x17
        /*001e*/ 	.short	(.L_3470 - .L_3469)
.L_3469:
        /*0020*/ 	.word	0x00000000
        /*0024*/ 	.short	0x0000
        /*0026*/ 	.short	0x0000
        /*0028*/ 	.byte	0x00, 0xf0, 0xa1, 0x03


	//----- nvinfo : EIATTR_MAXREG_COUNT
	.align		4
.L_3470:
        /*002c*/ 	.byte	0x03, 0x1b
        /*002e*/ 	.short	0x00ff


	//----- nvinfo : EIATTR_NUM_BARRIERS
	.align		4
        /*0030*/ 	.byte	0x02, 0x4c
        /*0032*/ 	.byte	0x01
	.zero		1


	//----- nvinfo : EIATTR_MERCURY_ISA_VERSION
	.align		4
        /*0034*/ 	.byte	0x03, 0x5f
        /*0036*/ 	.short	0x0000


	//----- nvinfo : EIATTR_COOP_GROUP_MASK_REGIDS
	.align		4
        /*0038*/ 	.byte	0x04, 0x29
        /*003a*/ 	.short	(.L_3472 - .L_3471)


	//   ....[0]....
.L_3471:
        /*003c*/ 	.word	0xffffffff


	//   ....[1]....
        /*0040*/ 	.word	0xffffffff


	//   ....[2]....
        /*0044*/ 	.word	0xffffffff


	//   ....[3]....
        /*0048*/ 	.word	0xffffffff


	//   ....[4]....
        /*004c*/ 	.word	0xffffffff


	//   ....[5]....
        /*0050*/ 	.word	0xffffffff


	//   ....[6]....
        /*0054*/ 	.word	0xffffffff


	//   ....[7]....
        /*0058*/ 	.word	0xffffffff


	//   ....[8]....
        /*005c*/ 	.word	0xffffffff


	//   ....[9]....
        /*0060*/ 	.word	0xffffffff


	//   ....[10]....
        /*0064*/ 	.word	0xffffffff


	//   ....[11]....
        /*0068*/ 	.word	0xffffffff


	//   ....[12]....
        /*006c*/ 	.word	0xffffffff


	//   ....[13]....
        /*0070*/ 	.word	0xffffffff


	//   ....[14]....
        /*0074*/ 	.word	0xffffffff


	//   ....[15]....
        /*0078*/ 	.word	0xffffffff


	//   ....[16]....
        /*007c*/ 	.word	0xffffffff


	//   ....[17]....
        /*0080*/ 	.word	0xffffffff


	//   ....[18]....
        /*0084*/ 	.word	0xffffffff


	//   ....[19]....
        /*0088*/ 	.word	0xffffffff


	//   ....[20]....
        /*008c*/ 	.word	0xffffffff


	//   ....[21]....
        /*0090*/ 	.word	0xffffffff


	//   ....[22]....
        /*0094*/ 	.word	0xffffffff


	//   ....[23]....
        /*0098*/ 	.word	0xffffffff


	//   ....[24]....
        /*009c*/ 	.word	0xffffffff


	//   ....[25]....
        /*00a0*/ 	.word	0xffffffff


	//   ....[26]....
        /*00a4*/ 	.word	0xffffffff


	//   ....[27]....
        /*00a8*/ 	.word	0xffffffff


	//----- nvinfo : EIATTR_COOP_GROUP_INSTR_OFFSETS
	.align		4
.L_3472:
        /*00ac*/ 	.byte	0x04, 0x28
        /*00ae*/ 	.short	(.L_3474 - .L_3473)


	//   ....[0]....
.L_3473:
        /*00b0*/ 	.word	0x00009bd0


	//   ....[1]....
        /*00b4*/ 	.word	0x00009c00


	//   ....[2]....
        /*00b8*/ 	.word	0x00009c20


	//   ....[3]....
        /*00bc*/ 	.word	0x00009c40


	//   ....[4]....
        /*00c0*/ 	.word	0x00009c60


	//   ....[5]....
        /*00c4*/ 	.word	0x00009fa0


	//   ....[6]....
        /*00c8*/ 	.word	0x00009fc0


	//   ....[7]....
        /*00cc*/ 	.word	0x00009fe0


	//   ....[8]....
        /*00d0*/ 	.word	0x0000a000


	//   ....[9]....
        /*00d4*/ 	.word	0x0000a020


	//   ....[10]....
        /*00d8*/ 	.word	0x0000a130


	//   ....[11]....
        /*00dc*/ 	.word	0x0000a180


	//   ....[12]....
        /*00e0*/ 	.word	0x0000a1c0


	//   ....[13]....
        /*00e4*/ 	.word	0x0000a1e0


	//   ....[14]....
        /*00e8*/ 	.word	0x0000a270


	//   ....[15]....
        /*00ec*/ 	.word	0x0000a2b0


	//   ....[16]....
        /*00f0*/ 	.word	0x0000a340


	//   ....[17]....
        /*00f4*/ 	.word	0x0000a370


	//   ....[18]....
        /*00f8*/ 	.word	0x0000ac50


	//   ....[19]....
        /*00fc*/ 	.word	0x0000acc0


	//   ....[20]....
        /*0100*/ 	.word	0x0000ad20


	//   ....[21]....
        /*0104*/ 	.word	0x0000ad80


	//   ....[22]....
        /*0108*/ 	.word	0x0000ade0


	//   ....[23]....
        /*010c*/ 	.word	0x0000b160


	//   ....[24]....
        /*0110*/ 	.word	0x0000b1c0


	//   ....[25]....
        /*0114*/ 	.word	0x0000b220


	//   ....[26]....
        /*0118*/ 	.word	0x0000b280


	//   ....[27]....
        /*011c*/ 	.word	0x0000b2f0


	//----- nvinfo : EIATTR_EXIT_INSTR_OFFSETS
	.align		4
.L_3474:
        /*0120*/ 	.byte	0x04, 0x1c
        /*0122*/ 	.short	(.L_3476 - .L_3475)


	//   ....[0]....
.L_3475:
        /*0124*/ 	.word	0x00000ac0


	//   ....[1]....
        /*0128*/ 	.word	0x0000ac00


	//----- nvinfo : EIATTR_MAX_THREADS
	.align		4
.L_3476:
        /*012c*/ 	.byte	0x04, 0x05
        /*012e*/ 	.short	(.L_3478 - .L_3477)
.L_3477:
        /*0130*/ 	.word	0x00000080
        /*0134*/ 	.word	0x00000001
        /*0138*/ 	.word	0x00000001


	//----- nvinfo : EIATTR_CRS_STACK_SIZE
	.align		4
.L_3478:
        /*013c*/ 	.byte	0x04, 0x1e
        /*013e*/ 	.short	(.L_3480 - .L_3479)
.L_3479:
        /*0140*/ 	.word	0x00000000
.L_3480:


//--------------------- .nv.info._ZN10layer_norm13ln_fwd_kernelINS_13Kernel_traitsI6__halfffffjLj3072ELj1ELj1ELj4ELj16ENS_18Kernel_traits_baseILj3072ES2_ffffjLj128EEEEELb1ELb0ELb0ELb1EEEvNS_9FwdParamsE --------------------------
	.section	.nv.info._ZN10layer_norm13ln_fwd_kernelINS_13Kernel_traitsI6__halfffffjLj3072ELj1ELj1ELj4ELj16ENS_18Kernel_traits_baseILj3072ES2_ffffjLj128EEEEELb1ELb0ELb0ELb1EEEvNS_9FwdParamsE,"",@"SHT_CUDA_INFO"
	.sectionflags	@""
	.align	4


	//----- nvinfo : EIATTR_CUDA_API_VERSION
	.align		4
        /*0000*/ 	.byte	0x04, 0x37
        /*0002*/ 	.short	(.L_3482 - .L_3481)
.L_3481:
        /*0004*/ 	.word	0x00000082


	//----- nvinfo : EIATTR_SW2861232_WAR
	.align		4
.L_3482:
        /*0008*/ 	.byte	0x01, 0x35
	.zero		2


	//----- nvinfo : EIATTR_PARAM_CBANK
	.align		4
        /*000c*/ 	.byte	0x04, 0x0a
        /*000e*/ 	.short	(.L_3484 - .L_3483)
	.align		4
.L_3483:
        /*0010*/ 	.word	index@(.nv.constant0._ZN10layer_norm13ln_fwd_kernelINS_13Kernel_traitsI6__halfffffjLj3072ELj1ELj1ELj4ELj16ENS_18Kernel_traits_baseILj3072ES2_ffffjLj128EEEEELb1ELb0ELb0ELb1EEEvNS_9FwdParamsE)
        /*0014*/ 	.short	0x0160
        /*0016*/ 	.short	0x00e8


	//----- nvinfo : EIATTR_CBANK_PARAM_SIZE
	.align		4
.L_3484:
        /*0018*/ 	.byte	0x03, 0x19
        /*001a*/ 	.short	0x00e8


	//----- nvinfo : EIATTR_KPARAM_INFO
	.align		4
        /*001c*/ 	.byte	0x04, 0x17
        /*001e*/ 	.short	(.L_3486 - .L_3485)
.L_3485:
        /*0020*/ 	.word	0x00000000
        /*0024*/ 	.short	0x0000
        /*0026*/ 	.short	0x0000
        /*0028*/ 	.byte	0x00, 0xf0, 0xa1, 0x03


	//----- nvinfo : EIATTR_MAXREG_COUNT
	.align		4
.L_3486:
        /*002c*/ 	.byte	0x03, 0x1b
        /*002e*/ 	.short	0x00ff


	//----- nvinfo : EIATTR_NUM_BARRIERS
	.align		4
        /*0030*/ 	.byte	0x02, 0x4c
        /*0032*/ 	.byte	0x01
	.zero		1


	//----- nvinfo : EIATTR_MERCURY_ISA_VERSION
	.align		4
        /*0034*/ 	.byte	0x03, 0x5f
        /*0036*/ 	.short	0x0000


	//----- nvinfo : EIATTR_COOP_GROUP_MASK_REGIDS
	.align		4
        /*0038*/ 	.byte	0x04, 0x29
        /*003a*/ 	.short	(.L_3488 - .L_3487)


	//   ....[0]....
.L_3487:
        /*003c*/ 	.word	0xffffffff


	//   ....[1]....
        /*0040*/ 	.word	0xffffffff


	//   ....[2]....
        /*0044*/ 	.word	0xffffffff


	//   ....[3]....
        /*0048*/ 	.word	0xffffffff


	//   ....[4]....
        /*004c*/ 	.word	0xffffffff


	//   ....[5]....
        /*0050*/ 	.word	0xffffffff


	//   ....[6]....
        /*0054*/ 	.word	0xffffffff


	//   ....[7]....
        /*0058*/ 	.word	0xffffffff


	//   ....[8]....
        /*005c*/ 	.word	0xffffffff


	//   ....[9]....
        /*0060*/ 	.word	0xffffffff


	//   ....[10]....
        /*0064*/ 	.word	0xffffffff


	//   ....[11]....
        /*0068*/ 	.word	0xffffffff


	//   ....[12]....
        /*006c*/ 	.word	0xffffffff


	//   ....[13]....
        /*0070*/ 	.word	0xffffffff


	//   ....[14]....
        /*0074*/ 	.word	0xffffffff


	//   ....[15]....
        /*0078*/ 	.word	0xffffffff


	//   ....[16]....
        /*007c*/ 	.word	0xffffffff


	//   ....[17]....
        /*0080*/ 	.word	0xffffffff


	//   ....[18]....
        /*0084*/ 	.word	0xffffffff


	//   ....[19]....
        /*0088*/ 	.word	0xffffffff


	//   ....[20]....
        /*008c*/ 	.word	0xffffffff


	//   ....[21]....
        /*0090*/ 	.word	0xffffffff


	//   ....[22]....
        /*0094*/ 	.word	0xffffffff


	//   ....[23]....
        /*0098*/ 	.word	0xffffffff


	//   ....[24]....
        /*009c*/ 	.word	0xffffffff


	//   ....[25]....
        /*00a0*/ 	.word	0xffffffff


	//   ....[26]....
        /*00a4*/ 	.word	0xffffffff


	//   ....[27]....
        /*00a8*/ 	.word	0xffffffff


	//----- nvinfo : EIATTR_COOP_GROUP_INSTR_OFFSETS
	.align		4
.L_3488:
        /*00ac*/ 	.byte	0x04, 0x28
        /*00ae*/ 	.short	(.L_3490 - .L_3489)


	//   ....[0]....
.L_3489:
        /*00b0*/ 	.word	0x000090e0


	//   ....[1]....
        /*00b4*/ 	.word	0x00009110


	//   ....[2]....
        /*00b8*/ 	.word	0x00009130


	//   ....[3]....
        /*00bc*/ 	.word	0x00009150


	//   ....[4]....
        /*00c0*/ 	.word	0x00009170


	//   ....[5]....
        /*00c4*/ 	.word	0x000094a0


	//   ....[6]....
        /*00c8*/ 	.word	0x000094c0


	//   ....[7]....
        /*00cc*/ 	.word	0x000094e0


	//   ....[8]....
        /*00d0*/ 	.word	0x00009500


	//   ....[9]....
        /*00d4*/ 	.word	0x00009520


	//   ....[10]....
        /*00d8*/ 	.word	0x00009620


	//   ....[11]....
        /*00dc*/ 	.word	0x00009670


	//   ....[12]....
        /*00e0*/ 	.word	0x000096a0


	//   ....[13]....
        /*00e4*/ 	.word	0x000096b0


	//   ....[14]....
        /*00e8*/ 	.word	0x00009750


	//   ....[15]....
        /*00ec*/ 	.word	0x00009790


	//   ....[16]....
        /*00f0*/ 	.word	0x00009840


	//   ....[17]....
        /*00f4*/ 	.word	0x00009880


	//   ....[18]....
        /*00f8*/ 	.word	0x00009f90


	//   ....[19]....
        /*00fc*/ 	.word	0x0000a000


	//   ....[20]....
        /*0100*/ 	.word	0x0000a060


	//   ....[21]....
        /*0104*/ 	.word	0x0000a0c0


	//   ....[22]....
        /*0108*/ 	.word	0x0000a120


	//   ....[23]....
        /*010c*/ 	.word	0x0000a490


	//   ....[24]....
        /*0110*/ 	.word	0x0000a4f0


	//   ....[25]....
        /*0114*/ 	.word	0x0000a550


	//   ....[26]....
        /*0118*/ 	.word	0x0000a5b0


	//   ....[27]....
        /*011c*/ 	.word	0x0000a610


	//----- nvinfo : EIATTR_EXIT_INSTR_OFFSETS
	.align		4
.L_3490:
        /*0120*/ 	.byte	0x04, 0x1c
        /*0122*/ 	.short	(.L_3492 - .L_3491)


	//   ....[0]....
.L_3491:
        /*0124*/ 	.word	0x000005a0


	//   ....[1]....
        /*0128*/ 	.word	0x00009f40


	//----- nvinfo : EIATTR_MAX_THREADS
	.align		4
.L_3492:
        /*012c*/ 	.byte	0x04, 0x05
        /*012e*/ 	.short	(.L_3494 - .L_3493)
.L_3493:
        /*0130*/ 	.word	0x00000080
        /*0134*/ 	.word	0x00000001
        /*0138*/ 	.word	0x00000001


	//----- nvinfo : EIATTR_CRS_STACK_SIZE
	.align		4
.L_3494:
        /*013c*/ 	.byte	0x04, 0x1e
        /*013e*/ 	.short	(.L_3496 - .L_3495)
.L_3495:
        /*0140*/ 	.word	0x00000000
.L_3496:


//--------------------- .nv.info._ZN10layer_norm13ln_fwd_kernelINS_13Kernel_traitsI6__halfffffjLj3072ELj1ELj1ELj4ELj16ENS_18Kernel_traits_baseILj3072ES2_ffffjLj128EEEEELb1ELb0ELb1ELb0EEEvNS_9FwdParamsE --------------------------
	.section	.nv.info._ZN10layer_norm13ln_fwd_kernelINS_13Kernel_traitsI6__halfffffjLj3072ELj1ELj1ELj4ELj16ENS_18Kernel_traits_baseILj3072ES2_ffffjLj128EEEEELb1ELb0ELb1ELb0EEEvNS_9FwdParamsE,"",@"SHT_CUDA_INFO"
	.sectionflags	@""
	.align	4


	//----- nvinfo : EIATTR_CUDA_API_VERSION
	.align		4
        /*0000*/ 	.byte	0x04, 0x37
        /*0002*/ 	.short	(.L_3498 - .L_3497)
.L_3497:
        /*0004*/ 	.word	0x00000082


	//----- nvinfo : EIATTR_SW2861232_WAR
	.align		4
.L_3498:
        /*0008*/ 	.byte	0x01, 0x35
	.zero		2


	//----- nvinfo : EIATTR_PARAM_CBANK
	.align		4
        /*000c*/ 	.byte	0x04, 0x0a
        /*000e*/ 	.short	(.L_3500 - .L_3499)
	.align		4
.L_3499:
        /*0010*/ 	.word	index@(.nv.constant0._ZN10layer_norm13ln_fwd_kernelINS_13Kernel_traitsI6__halfffffjLj3072ELj1ELj1ELj4ELj16ENS_18Kernel_traits_baseILj3072ES2_ffffjLj128EEEEELb1ELb0ELb1ELb0EEEvNS_9FwdParamsE)
        /*0014*/ 	.short	0x0160
        /*0016*/ 	.short	0x00e8


	//----- nvinfo : EIATTR_CBANK_PARAM_SIZE
	.align		4
.L_3500:
        /*0018*/ 	.byte	0x03, 0x19
        /*001a*/ 	.short	0x00e8


	//----- nvinfo : EIATTR_KPARAM_INFO
	.align		4
        /*001c*/ 	.byte	0x04, 0x17
        /*001e*/ 	.short	(.L_3502 - .L_3501)
.L_3501:
        /*0020*/ 	.word	0x00000000
        /*0024*/ 	.short	0x0000
        /*0026*/ 	.short	0x0000
        /*0028*/ 	.byte	0x00, 0xf0, 0xa1, 0x03


	//----- nvinfo : EIATTR_MAXREG_COUNT
	.align		4
.L_3502:
        /*002c*/ 	.byte	0x03, 0x1b
        /*002e*/ 	.short	0x00ff


	//----- nvinfo : EIATTR_NUM_BARRIERS
	.align		4
        /*0030*/ 	.byte	0x02, 0x4c
        /*0032*/ 	.byte	0x01
	.zero		1


	//----- nvinfo : EIATTR_MERCURY_ISA_VERSION
	.align		4
        /*0034*/ 	.byte	0x03, 0x5f
        /*0036*/ 	.short	0x0000


	//----- nvinfo : EIATTR_COOP_GROUP_MASK_REGIDS
	.align		4
        /*0038*/ 	.byte	0x04, 0x29
        /*003a*/ 	.short	(.L_3504 - .L_3503)


	//   ....[0]....
.L_3503:
        /*003c*/ 	.word	0xffffffff


	//   ....[1]....
        /*0040*/ 	.word	0xffffffff


	//   ....[2]....
        /*0044*/ 	.word	0xffffffff


	//   ....[3]....
        /*0048*/ 	.word	0xffffffff


	//   ....[4]....
        /*004c*/ 	.word	0xffffffff


	//   ....[5]....
        /*0050*/ 	.word	0xffffffff


	//   ....[6]....
        /*0054*/ 	.word	0xffffffff


	//   ....[7]....
        /*0058*/ 	.word	0xffffffff


	//   ....[8]....
        /*005c*/ 	.word	0xffffffff


	//   ....[9]....
        /*0060*/ 	.word	0xffffffff


	//   ....[10]....
        /*0064*/ 	.word	0xffffffff


	//   ....[11]....
        /*0068*/ 	.word	0xffffffff


	//   ....[12]....
        /*006c*/ 	.word	0xffffffff


	//   ....[13]....
        /*0070*/ 	.word	0xffffffff


	//   ....[14]....
        /*0074*/ 	.word	0xffffffff


	//   ....[15]....
        /*0078*/ 	.word	0xffffffff


	//   ....[16]....
        /*007c*/ 	.word	0xffffffff


	//   ....[17]....
        /*0080*/ 	.word	0xffffffff


	//   ....[18]....
        /*0084*/ 	.word	0xffffffff


	//   ....[19]....
        /*0088*/ 	.word	0xffffffff


	//   ....[20]....
        /*008c*/ 	.word	0xffffffff


	//   ....[21]....
        /*0090*/ 	.word	0xffffffff


	//   ....[22]....
        /*0094*/ 	.word	0xffffffff


	//   ....[23]....
        /*0098*/ 	.word	0xffffffff


	//   ....[24]....
        /*009c*/ 	.word	0xffffffff


	//   ....[25]....
        /*00a0*/ 	.word	0xffffffff


	//   ....[26]....
        /*00a4*/ 	.word	0xffffffff


	//   ....[27]....
        /*00a8*/ 	.word	0xffffffff


	//----- nvinfo : EIATTR_COOP_GROUP_INSTR_OFFSETS
	.align		4
.L_3504:
        /*00ac*/ 	.byte	0x04, 0x28
        /*00ae*/ 	.short	(.L_3506 - .L_3505)


	//   ....[0]....
.L_3505:
        /*00b0*/ 	.word	0x0000aa80


	//   ....[1]....
        /*00b4*/ 	.word	0x0000aab0


	//   ....[2]....
        /*00b8*/ 	.word	0x0000aad0


	//   ....[3]....
        /*00bc*/ 	.word	0x0000aaf0


	//   ....[4]....
        /*00c0*/ 	.word	0x0000ab10


	//   ....[5]....
        /*00c4*/ 	.word	0x0000ae50


	//   ....[6]....
        /*00c8*/ 	.word	0x0000ae70


	//   ....[7]....
        /*00cc*/ 	.word	0x0000ae90


	//   ....[8]....
        /*00d0*/ 	.word	0x0000aeb0


	//   ....[9]....
        /*00d4*/ 	.word	0x0000aed0


	//   ....[10]....
        /*00d8*/ 	.word	0x0000afe0


	//   ....[11]....
        /*00dc*/ 	.word	0x0000b080


	//   ....[12]....
        /*00e0*/ 	.word	0x0000b0b0


	//   ....[13]....
        /*00e4*/ 	.word	0x0000b0c0


	//   ....[14]....
        /*00e8*/ 	.word	0x0000b140


	//   ....[15]....
        /*00ec*/ 	.word	0x0000b1a0


	//   ....[16]....
        /*00f0*/ 	.word	0x0000b260


	//   ....[17]....
        /*00f4*/ 	.word	0x0000b270


	//   ....[18]....
        /*00f8*/ 	.word	0x0000bb70


	//   ....[19]....
        /*00fc*/ 	.word	0x0000bbe0


	//   ....[20]....
        /*0100*/ 	.word	0x0000bc40


	//   ....[21]....
        /*0104*/ 	.word	0x0000bca0


	//   ....[22]....
        /*0108*/ 	.word	0x0000bd00


	//   ....[23]....
        /*010c*/ 	.word	0x0000c080


	//   ....[24]....
        /*0110*/ 	.word	0x0000c0e0


	//   ....[25]....
        /*0114*/ 	.word	0x0000c140


	//   ....[26]....
        /*0118*/ 	.word	0x0000c1a0


	//   ....[27]....
        /*011c*/ 	.word	0x0000c210


	//----- nvinfo : EIATTR_EXIT_INSTR_OFFSETS
	.align		4
.L_3506:
        /*0120*/ 	.byte	0x04, 0x1c
        /*0122*/ 	.short	(.L_3508 - .L_3507)


	//   ....[0]....
.L_3507:
        /*0124*/ 	.word	0x00000ab0


	//   ....[1]....
        /*0128*/ 	.word	0x0000bb20


	//----- nvinfo : EIATTR_MAX_THREADS
	.align		4
.L_3508:
        /*012c*/ 	.byte	0x04, 0x05
        /*012e*/ 	.short	(.L_3510 - .L_3509)
.L_3509:
        /*0130*/ 	.word	0x00000080
        /*0134*/ 	.word	0x00000001
        /*0138*/ 	.word	0x00000001


	//----- nvinfo : EIATTR_CRS_STACK_SIZE
	.align		4
.L_3510:
        /*013c*/ 	.byte	0x04, 0x1e
        /*013e*/ 	.short	(.L_3512 - .L_3511)
.L_3511:
        /*0140*/ 	.word	0x00000000
.L_3512:


//--------------------- .nv.info._ZN10layer_norm13ln_fwd_kernelINS_13Kernel_traitsI6__halfffffjLj3072ELj1ELj1ELj4ELj16ENS_18Kernel_traits_baseILj3072ES2_ffffjLj128EEEEELb1ELb0ELb1ELb1EEEvNS_9FwdParamsE --------------------------
	.section	.nv.info._ZN10layer_norm13ln_fwd_kernelINS_13Kernel_traitsI6__halfffffjLj3072ELj1ELj1ELj4ELj16ENS_18Kernel_traits_baseILj3072ES2_ffffjLj128EEEEELb1ELb0ELb1ELb1EEEvNS_9FwdParamsE,"",@"SHT_CUDA_INFO"
	.sectionflags	@""
	.align	4


	//----- nvinfo : EIATTR_CUDA_API_VERSION
	.align		4
        /*0000*/ 	.byte	0x04, 0x37
        /*0002*/ 	.short	(.L_3514 - .L_3513)
.L_3513:
        /*0004*/ 	.word	0x00000082


	//----- nvinfo : EIATTR_SW2861232_WAR
	.align		4
.L_3514:
        /*0008*/ 	.byte	0x01, 0x35
	.zero		2


	//----- nvinfo : EIATTR_PARAM_CBANK
	.align		4
        /*000c*/ 	.byte	0x04, 0x0a
        /*000e*/ 	.short	(.L_3516 - .L_3515)
	.align		4
.L_3515:
        /*0010*/ 	.word	index@(.nv.constant0._ZN10layer_norm13ln_fwd_kernelINS_13Kernel_traitsI6__halfffffjLj3072ELj1ELj1ELj4ELj16ENS_18Kernel_traits_baseILj3072ES2_ffffjLj128EEEEELb1ELb0ELb1ELb1EEEvNS_9FwdParamsE)
        /*0014*/ 	.short	0x0160
        /*0016*/ 	.short	0x00e8


	//----- nvinfo : EIATTR_CBANK_PARAM_SIZE
	.align		4
.L_3516:
        /*0018*/ 	.byte	0x03, 0x19
        /*001a*/ 	.short	0x00e8


	//----- nvinfo : EIATTR_KPARAM_INFO
	.align		4
        /*001c*/ 	.byte	0x04, 0x17
        /*001e*/ 	.short	(.L_3518 - .L_3517)
.L_3517:
        /*0020*/ 	.word	0x00000000
        /*0024*/ 	.short	0x0000
        /*0026*/ 	.short	0x0000
        /*0028*/ 	.byte	0x00, 0xf0, 0xa1, 0x03


	//----- nvinfo : EIATTR_MAXREG_COUNT
	.align		4
.L_3518:
        /*002c*/ 	.byte	0x03, 0x1b
        /*002e*/ 	.short	0x00ff


	//----- nvinfo : EIATTR_NUM_BARRIERS
	.align		4
        /*0030*/ 	.byte	0x02, 0x4c
        /*0032*/ 	.byte	0x01
	.zero		1


	//----- nvinfo : EIATTR_MERCURY_ISA_VERSION
	.align		4
        /*0034*/ 	.byte	0x03, 0x5f
        /*0036*/ 	.short	0x0000


	//----- nvinfo : EIATTR_COOP_GROUP_MASK_REGIDS
	.align		4
        /*0038*/ 	.byte	0x04, 0x29
        /*003a*/ 	.short	(.L_3520 - .L_3519)


	//   ....[0]....
.L_3519:
        /*003c*/ 	.word	0xffffffff


	//   ....[1]....
        /*0040*/ 	.word	0xffffffff


	//   ....[2]....
        /*0044*/ 	.word	0xffffffff


	//   ....[3]....
        /*0048*/ 	.word	0xffffffff


	//   ....[4]....
        /*004c*/ 	.word	0xffffffff


	//   ....[5]....
        /*0050*/ 	.word	0xffffffff


	//   ....[6]....
        /*0054*/ 	.word	0xffffffff


	//   ....[7]....
        /*0058*/ 	.word	0xffffffff


	//   ....[8]....
        /*005c*/ 	.word	0xffffffff


	//   ....[9]....
        /*0060*/ 	.word	0xffffffff


	//   ....[10]....
        /*0064*/ 	.word	0xffffffff


	//   ....[11]....
        /*0068*/ 	.word	0xffffffff


	//   ....[12]....
        /*006c*/ 	.word	0xffffffff


	//   ....[13]....
        /*0070*/ 	.word	0xffffffff


	//   ....[14]....
        /*0074*/ 	.word	0xffffffff


	//   ....[15]....
        /*0078*/ 	.word	0xffffffff


	//   ....[16]....
        /*007c*/ 	.word	0xffffffff


	//   ....[17]....
        /*0080*/ 	.word	0xffffffff


	//   ....[18]....
        /*0084*/ 	.word	0xffffffff


	//   ....[19]....
        /*0088*/ 	.word	0xffffffff


	//   ....[20]....
        /*008c*/ 	.word	0xffffffff


	//   ....[21]....
        /*0090*/ 	.word	0xffffffff


	//   ....[22]....
        /*0094*/ 	.word	0xffffffff


	//   ....[23]....
        /*0098*/ 	.word	0xffffffff


	//   ....[24]....
        /*009c*/ 	.word	0xffffffff


	//   ....[25]....
        /*00a0*/ 	.word	0xffffffff


	//   ....[26]....
        /*00a4*/ 	.word	0xffffffff


	//   ....[27]....
        /*00a8*/ 	.word	0xffffffff


	//----- nvinfo : EIATTR_COOP_GROUP_INSTR_OFFSETS
	.align		4
.L_3520:
        /*00ac*/ 	.byte	0x04, 0x28
        /*00ae*/ 	.short	(.L_3522 - .L_3521)


	//   ....[0]....
.L_3521:
        /*00b0*/ 	.word	0x00009e00


	//   ....[1]....
        /*00b4*/ 	.word	0x00009e30


	//   ....[2]....
        /*00b8*/ 	.word	0x00009e50


	//   ....[3]....
        /*00bc*/ 	.word	0x00009e70


	//   ....[4]....
        /*00c0*/ 	.word	0x00009e90


	//   ....[5]....
        /*00c4*/ 	.word	0x0000a1c0


	//   ....[6]....
        /*00c8*/ 	.word	0x0000a1e0


	//   ....[7]....
        /*00cc*/ 	.word	0x0000a200


	//   ....[8]....
        /*00d0*/ 	.word	0x0000a220


	//   ....[9]....
        /*00d4*/ 	.word	0x0000a240


	//   ....[10]....
        /*00d8*/ 	.word	0x0000a350


	//   ....[11]....
        /*00dc*/ 	.word	0x0000a3b0


	//   ....[12]....
        /*00e0*/ 	.word	0x0000a3d0


	//   ....[13]....
        /*00e4*/ 	.word	0x0000a3f0


	//   ....[14]....
        /*00e8*/ 	.word	0x0000a480


	//   ....[15]....
        /*00ec*/ 	.word	0x0000a4d0


	//   ....[16]....
        /*00f0*/ 	.word	0x0000a5a0


	//   ....[17]....
        /*00f4*/ 	.word	0x0000a5b0


	//   ....[18]....
        /*00f8*/ 	.word	0x0000ad40


	//   ....[19]....
        /*00fc*/ 	.word	0x0000adb0


	//   ....[20]....
        /*0100*/ 	.word	0x0000ae10


	//   ....[21]....
        /*0104*/ 	.word	0x0000ae70


	//   ....[22]....
        /*0108*/ 	.word	0x0000aed0


	//   ....[23]....
        /*010c*/ 	.word	0x0000b240


	//   ....[24]....
        /*0110*/ 	.word	0x0000b2a0


	//   ....[25]....
        /*0114*/ 	.word	0x0000b300


	//   ....[26]....
        /*0118*/ 	.word	0x0000b360


	//   ....[27]....
        /*011c*/ 	.word	0x0000b3c0


	//----- nvinfo : EIATTR_EXIT_INSTR_OFFSETS
	.align		4
.L_3522:
        /*0120*/ 	.byte	0x04, 0x1c
        /*0122*/ 	.short	(.L_3524 - .L_3523)


	//   ....[0]....
.L_3523:
        /*0124*/ 	.word	0x000005a0


	//   ....[1]....
        /*0128*/ 	.word	0x0000acf0


	//----- nvinfo : EIATTR_MAX_THREADS
	.align		4
.L_3524:
        /*012c*/ 	.byte	0x04, 0x05
        /*012e*/ 	.short	(.L_3526 - .L_3525)
.L_3525:
        /*0130*/ 	.word	0x00000080
        /*0134*/ 	.word	0x00000001
        /*0138*/ 	.word	0x00000001


	//----- nvinfo : EIATTR_CRS_STACK_SIZE
	.align		4
.L_3526:
        /*013c*/ 	.byte	0x04, 0x1e
        /*013e*/ 	.short	(.L_3528 - .L_3527)
.L_3527:
        /*0140*/ 	.word	0x00000000
.L_3528:


//--------------------- .nv.info._ZN10layer_norm13ln_fwd_kernelINS_13Kernel_traitsI6__halfffffjLj3072ELj1ELj1ELj4ELj16ENS_18Kernel_traits_baseILj3072ES2_ffffjLj128EEEEELb1ELb1ELb0ELb0EEEvNS_9FwdParamsE --------------------------
	.section	.nv.info._ZN10layer_norm13ln_fwd_kernelINS_13Kernel_traitsI6__halfffffjLj3072ELj1ELj1ELj4ELj16ENS_18Kernel_traits_baseILj3072ES2_ffffjLj128EEEEELb1ELb1ELb0ELb0EEEvNS_9FwdParamsE,"",@"SHT_CUDA_INFO"
	.sectionflags	@""
	.align	4


	//----- nvinfo : EIATTR_CUDA_API_VERSION
	.align		4
        /*0000*/ 	.byte	0x04, 0x37
        /*0002*/ 	.short	(.L_3530 - .L_3529)
.L_3529:
        /*0004*/ 	.word	0x00000082


	//----- nvinfo : EIATTR_SW2861232_WAR
	.align		4
.L_3530:
        /*0008*/ 	.byte	0x01, 0x35
	.zero		2


	//----- nvinfo : EIATTR_PARAM_CBANK
	.align		4
        /*000c*/ 	.byte	0x04, 0x0a
        /*000e*/ 	.short	(.L_3532 - .L_3531)
	.align		4
.L_3531:
        /*0010*/ 	.word	index@(.nv.constant0._ZN10layer_norm13ln_fwd_kernelINS_13Kernel_traitsI6__halfffffjLj3072ELj1ELj1ELj4ELj16ENS_18Kernel_traits_baseILj3072ES2_ffffjLj128EEEEELb1ELb1ELb0ELb0EEEvNS_9FwdParamsE)
        /*0014*/ 	.short	0x0160
        /*0016*/ 	.short	0x00e8


	//----- nvinfo : EIATTR_CBANK_PARAM_SIZE
	.align		4
.L_3532:
        /*0018*/ 	.byte	0x03, 0x19
        /*001a*/ 	.short	0x00e8


	//----- nvinfo : EIATTR_KPARAM_INFO
	.align		4
        /*001c*/ 	.byte	0x04, 0x17
        /*001e*/ 	.short	(.L_3534 - .L_3533)
.L_3533:
        /*0020*/ 	.word	0x00000000
        /*0024*/ 	.short	0x0000
        /*0026*/ 	.short	0x0000
        /*0028*/ 	.byte	0x00, 0xf0, 0xa1, 0x03


	//----- nvinfo : EIATTR_MAXREG_COUNT
	.align		4
.L_3534:
        /*002c*/ 	.byte	0x03, 0x1b
        /*002e*/ 	.short	0x00ff


	//----- nvinfo : EIATTR_NUM_BARRIERS
	.align		4
        /*0030*/ 	.byte	0x02, 0x4c
        /*0032*/ 	.byte	0x01
	.zero		1


	//----- nvinfo : EIATTR_MERCURY_ISA_VERSION
	.align		4
        /*0034*/ 	.byte	0x03, 0x5f
        /*0036*/ 	.short	0x0000


	//----- nvinfo : EIATTR_COOP_GROUP_MASK_REGIDS
	.align		4
        /*0038*/ 	.byte	0x04, 0x29
        /*003a*/ 	.short	(.L_3536 - .L_3535)


	//   ....[0]....
.L_3535:
        /*003c*/ 	.word	0xffffffff


	//   ....[1]....
        /*0040*/ 	.word	0xffffffff


	//   ....[2]....
        /*0044*/ 	.word	0xffffffff


	//   ....[3]....
        /*0048*/ 	.word	0xffffffff


	//   ....[4]....
        /*004c*/ 	.word	0xffffffff


	//   ....[5]....
        /*0050*/ 	.word	0xffffffff


	//   ....[6]....
        /*0054*/ 	.word	0xffffffff


	//   ....[7]....
        /*0058*/ 	.word	0xffffffff


	//   ....[8]....
        /*005c*/ 	.word	0xffffffff


	//   ....[9]....
        /*0060*/ 	.word	0xffffffff


	//   ....[10]....
        /*0064*/ 	.word	0xffffffff


	//   ....[11]....
        /*0068*/ 	.word	0xffffffff


	//   ....[12]....
        /*006c*/ 	.word	0xffffffff


	//   ....[13]....
        /*0070*/ 	.word	0xffffffff


	//   ....[14]....
        /*0074*/ 	.word	0xffffffff


	//   ....[15]....
        /*0078*/ 	.word	0xffffffff


	//   ....[16]....
        /*007c*/ 	.word	0xffffffff


	//   ....[17]....
        /*0080*/ 	.word	0xffffffff


	//   ....[18]....
        /*0084*/ 	.word	0xffffffff


	//   ....[19]....
        /*0088*/ 	.word	0xffffffff


	//   ....[20]....
        /*008c*/ 	.word	0xffffffff


	//   ....[21]....
        /*0090*/ 	.word	0xffffffff


	//   ....[22]....
        /*0094*/ 	.word	0xffffffff


	//   ....[23]....
        /*0098*/ 	.word	0xffffffff


	//   ....[24]....
        /*009c*/ 	.word	0xffffffff


	//   ....[25]....
        /*00a0*/ 	.word	0xffffffff


	//   ....[26]....
        /*00a4*/ 	.word	0xffffffff


	//   ....[27]....
        /*00a8*/ 	.word	0xffffffff


	//----- nvinfo : EIATTR_COOP_GROUP_INSTR_OFFSETS
	.align		4
.L_3536:
        /*00ac*/ 	.byte	0x04, 0x28
        /*00ae*/ 	.short	(.L_3538 - .L_3537)


	//   ....[0]....
.L_3537:
        /*00b0*/ 	.word	0x0000a170


	//   ....[1]....
        /*00b4*/ 	.word	0x0000a1a0


	//   ....[2]....
        /*00b8*/ 	.word	0x0000a1c0


	//   ....[3]....
        /*00bc*/ 	.word	0x0000a1e0


	//   ....[4]....
        /*00c0*/ 	.word	0x0000a200


	//   ....[5]....
        /*00c4*/ 	.word	0x0000a540


	//   ....[6]....
        /*00c8*/ 	.word	0x0000a560


	//   ....[7]....
        /*00cc*/ 	.word	0x0000a580


	//   ....[8]....
        /*00d0*/ 	.word	0x0000a5a0


	//   ....[9]....
        /*00d4*/ 	.word	0x0000a5c0


	//   ....[10]....
        /*00d8*/ 	.word	0x0000a700


	//   ....[11]....
        /*00dc*/ 	.word	0x0000a730


	//   ....[12]....
        /*00e0*/ 	.word	0x0000a740


	//   ....[13]....
        /*00e4*/ 	.word	0x0000a750


	//   ....[14]....
        /*00e8*/ 	.word	0x0000a840


	//   ....[15]....
        /*00ec*/ 	.word	0x0000a8b0


	//   ....[16]....
        /*00f0*/ 	.word	0x0000a8e0


	//   ....[17]....
        /*00f4*/ 	.word	0x0000a940


	//   ....[18]....
        /*00f8*/ 	.word	0x0000b1f0


	//   ....[19]....
        /*00fc*/ 	.word	0x0000b260


	//   ....[20]....
        /*0100*/ 	.word	0x0000b2c0


	//   ....[21]....
        /*0104*/ 	.word	0x0000b320


	//   ....[22]....
        /*0108*/ 	.word	0x0000b380


	//   ....[23]....
        /*010c*/ 	.word	0x0000b700


	//   ....[24]....
        /*0110*/ 	.word	0x0000b760


	//   ....[25]....
        /*0114*/ 	.word	0x0000b7c0


	//   ....[26]....
        /*0118*/ 	.word	0x0000b820


	//   ....[27]....
        /*011c*/ 	.word	0x0000b890


	//----- nvinfo : EIATTR_EXIT_INSTR_OFFSETS
	.align		4
.L_3538:
        /*0120*/ 	.byte	0x04, 0x1c
        /*0122*/ 	.short	(.L_3540 - .L_3539)


	//   ....[0]....
.L_3539:
        /*0124*/ 	.word	0x00000be0


	//   ....[1]....
        /*0128*/ 	.word	0x0000b1a0


	//----- nvinfo : EIATTR_MAX_THREADS
	.align		4
.L_3540:
        /*012c*/ 	.byte	0x04, 0x05
        /*012e*/ 	.short	(.L_3542 - .L_3541)
.L_3541:
        /*0130*/ 	.word	0x00000080
        /*0134*/ 	.word	0x00000001
        /*0138*/ 	.word	0x00000001


	//----- nvinfo : EIATTR_CRS_STACK_SIZE
	.align		4
.L_3542:
        /*013c*/ 	.byte	0x04, 0x1e
        /*013e*/ 	.short	(.L_3544 - .L_3543)
.L_3543:
        /*0140*/ 	.word	0x00000000
.L_3544:


//--------------------- .nv.info._ZN10layer_norm13ln_fwd_kernelINS_13Kernel_traitsI6__halfffffjLj3072ELj1ELj1ELj4ELj16ENS_18Kernel_traits_baseILj3072ES2_ffffjLj128EEEEELb1ELb1ELb0ELb1EEEvNS_9FwdParamsE --------------------------
	.section	.nv.info._ZN10layer_norm13ln_fwd_kernelINS_13Kernel_traitsI6__halfffffjLj3072ELj1ELj1ELj4ELj16ENS_18Kernel_traits_baseILj3072ES2_ffffjLj128EEEEELb1ELb1ELb0ELb1EEEvNS_9FwdParamsE,"",@"SHT_CUDA_INFO"
	.sectionflags	@""
	.align	4


	//----- nvinfo : EIATTR_CUDA_API_VERSION
	.align		4
        /*0000*/ 	.byte	0x04, 0x37
        /*0002*/ 	.short	(.L_3546 - .L_3545)
.L_3545:
        /*0004*/ 	.word	0x00000082


	//----- nvinfo : EIATTR_SW2861232_WAR
	.align		4
.L_3546:
        /*0008*/ 	.byte	0x01, 0x35
	.zero		2


	//----- nvinfo : EIATTR_PARAM_CBANK
	.align		4
        /*000c*/ 	.byte	0x04, 0x0a
        /*000e*/ 	.short	(.L_3548 - .L_3547)
	.align		4
.L_3547:
        /*0010*/ 	.word	index@(.nv.constant0._ZN10layer_norm13ln_fwd_kernelINS_13Kernel_traitsI6__halfffffjLj3072ELj1ELj1ELj4ELj16ENS_18Kernel_traits_baseILj3072ES2_ffffjLj128EEEEELb1ELb1ELb0ELb1EEEvNS_9FwdParamsE)
        /*0014*/ 	.short	0x0160
        /*0016*/ 	.short	0x00e8


	//----- nvinfo : EIATTR_CBANK_PARAM_SIZE
	.align		4
.L_3548:
        /*0018*/ 	.byte	0x03, 0x19
        /*001a*/ 	.short	0x00e8


	//----- nvinfo : EIATTR_KPARAM_INFO
	.align		4
        /*001c*/ 	.byte	0x04, 0x17
        /*001e*/ 	.short	(.L_3550 - .L_3549)
.L_3549:
        /*0020*/ 	.word	0x00000000
        /*0024*/ 	.short	0x0000
        /*0026*/ 	.short	0x0000
        /*0028*/ 	.byte	0x00, 0xf0, 0xa1, 0x03


	//----- nvinfo : EIATTR_MAXREG_COUNT
	.align		4
.L_3550:
        /*002c*/ 	.byte	0x03, 0x1b
        /*002e*/ 	.short	0x00ff


	//----- nvinfo : EIATTR_NUM_BARRIERS
	.align		4
        /*0030*/ 	.byte	0x02, 0x4c
        /*0032*/ 	.byte	0x01
	.zero		1


	//----- nvinfo : EIATTR_MERCURY_ISA_VERSION
	.align		4
        /*0034*/ 	.byte	0x03, 0x5f
        /*0036*/ 	.short	0x0000


	//----- nvinfo : EIATTR_COOP_GROUP_MASK_REGIDS
	.align		4
        /*0038*/ 	.byte	0x04, 0x29
        /*003a*/ 	.short	(.L_3552 - .L_3551)


	//   ....[0]....
.L_3551:
        /*003c*/ 	.word	0xffffffff


	//   ....[1]....
        /*0040*/ 	.word	0xffffffff


	//   ....[2]....
        /*0044*/ 	.word	0xffffffff


	//   ....[3]....
        /*0048*/ 	.word	0xffffffff


	//   ....[4]....
        /*004c*/ 	.word	0xffffffff


	//   ....[5]....
        /*0050*/ 	.word	0xffffffff


	//   ....[6]....
        /*0054*/ 	.word	0xffffffff


	//   ....[7]....
        /*0058*/ 	.word	0xffffffff


	//   ....[8]....
        /*005c*/ 	.word	0xffffffff


	//   ....[9]....
        /*0060*/ 	.word	0xffffffff


	//   ....[10]....
        /*0064*/ 	.word	0xffffffff


	//   ....[11]....
        /*0068*/ 	.word	0xffffffff


	//   ....[12]....
        /*006c*/ 	.word	0xffffffff


	//   ....[13]....
        /*0070*/ 	.word	0xffffffff


	//   ....[14]....
        /*0074*/ 	.word	0xffffffff


	//   ....[15]....
        /*0078*/ 	.word	0xffffffff


	//   ....[16]....
        /*007c*/ 	.word	0xffffffff


	//   ....[17]....
        /*0080*/ 	.word	0xffffffff


	//   ....[18]....
        /*0084*/ 	.word	0xffffffff


	//   ....[19]....
        /*0088*/ 	.word	0xffffffff


	//   ....[20]....
        /*008c*/ 	.word	0xffffffff


	//   ....[21]....
        /*0090*/ 	.word	0xffffffff


	//   ....[22]....
        /*0094*/ 	.word	0xffffffff


	//   ....[23]....
        /*0098*/ 	.word	0xffffffff


	//   ....[24]....
        /*009c*/ 	.word	0xffffffff


	//   ....[25]....
        /*00a0*/ 	.word	0xffffffff


	//   ....[26]....
        /*00a4*/ 	.word	0xffffffff


	//   ....[27]....
        /*00a8*/ 	.word	0xffffffff


	//----- nvinfo : EIATTR_COOP_GROUP_INSTR_OFFSETS
	.align		4
.L_3552:
        /*00ac*/ 	.byte	0x04, 0x28
        /*00ae*/ 	.short	(.L_3554 - .L_3553)


	//   ....[0]....
.L_3553:
        /*00b0*/ 	.word	0x00009590


	//   ....[1]....
        /*00b4*/ 	.word	0x000095c0


	//   ....[2]....
        /*00b8*/ 	.word	0x000095e0


	//   ....[3]....
        /*00bc*/ 	.word	0x00009600


	//   ....[4]....
        /*00c0*/ 	.word	0x00009620


	//   ....[5]....
        /*00c4*/ 	.word	0x00009950


	//   ....[6]....
        /*00c8*/ 	.word	0x00009970


	//   ....[7]....
        /*00cc*/ 	.word	0x00009990


	//   ....[8]....
        /*00d0*/ 	.word	0x000099b0


	//   ....[9]....
        /*00d4*/ 	.word	0x000099d0


	//   ....[10]....
        /*00d8*/ 	.word	0x00009b00


	//   ....[11]....
        /*00dc*/ 	.word	0x00009b40


	//   ....[12]....
        /*00e0*/ 	.word	0x00009b50


	//   ....[13]....
        /*00e4*/ 	.word	0x00009bd0


	//   ....[14]....
        /*00e8*/ 	.word	0x00009c40


	//   ....[15]....
        /*00ec*/ 	.word	0x00009c50


	//   ....[16]....
        /*00f0*/ 	.word	0x00009d50


	//   ....[17]....
        /*00f4*/ 	.word	0x00009d70


	//   ....[18]....
        /*00f8*/ 	.word	0x0000a480


	//   ....[19]....
        /*00fc*/ 	.word	0x0000a4f0


	//   ....[20]....
        /*0100*/ 	.word	0x0000a560


	//   ....[21]....
        /*0104*/ 	.word	0x0000a5d0


	//   ....[22]....
        /*0108*/ 	.word	0x0000a640


	//   ....[23]....
        /*010c*/ 	.word	0x0000a9b0


	//   ....[24]....
        /*0110*/ 	.word	0x0000aa10


	//   ....[25]....
        /*0114*/ 	.word	0x0000aa70


	//   ....[26]....
        /*0118*/ 	.word	0x0000aad0


	//   ....[27]....
        /*011c*/ 	.word	0x0000ab30


	//----- nvinfo : EIATTR_EXIT_INSTR_OFFSETS
	.align		4
.L_3554:
        /*0120*/ 	.byte	0x04, 0x1c
        /*0122*/ 	.short	(.L_3556 - .L_3555)


	//   ....[0]....
.L_3555:
        /*0124*/ 	.word	0x000005a0


	//   ....[1]....
        /*0128*/ 	.word	0x0000a420


	//----- nvinfo : EIATTR_MAX_THREADS
	.align		4
.L_3556:
        /*012c*/ 	.byte	0x04, 0x05
        /*012e*/ 	.short	(.L_3558 - .L_3557)
.L_3557:
        /*0130*/ 	.word	0x00000080
        /*0134*/ 	.word	0x00000001
        /*0138*/ 	.word	0x00000001


	//----- nvinfo : EIATTR_CRS_STACK_SIZE
	.align		4
.L_3558:
        /*013c*/ 	.byte	0x04, 0x1e
        /*013e*/ 	.short	(.L_3560 - .L_3559)
.L_3559:
        /*0140*/ 	.word	0x00000000
.L_3560:


//--------------------- .nv.info._ZN10layer_norm13ln_fwd_kernelINS_13Kernel_traitsI6__halfffffjLj3072ELj1ELj1ELj4ELj16ENS_18Kernel_traits_baseILj3072ES2_ffffjLj128EEEEELb1ELb1ELb1ELb0EEEvNS_9FwdParamsE --------------------------
	.section	.nv.info._ZN10layer_norm13ln_fwd_kernelINS_13Kernel_traitsI6__halfffffjLj3072ELj1ELj1ELj4ELj16ENS_18Kernel_traits_baseILj3072ES2_ffffjLj128EEEEELb1ELb1ELb1ELb0EEEvNS_9FwdParamsE,"",@"SHT_CUDA_INFO"
	.sectionflags	@""
	.align	4


	//----- nvinfo : EIATTR_CUDA_API_VERSION
	.align		4
        /*0000*/ 	.byte	0x04, 0x37
        /*0002*/ 	.short	(.L_3562 - .L_3561)
.L_3561:
        /*0004*/ 	.word	0x00000082


	//----- nvinfo : EIATTR_SW2861232_WAR
	.align		4
.L_3562:
        /*0008*/ 	.byte	0x01, 0x35
	.zero		2


	//----- nvinfo : EIATTR_PARAM_CBANK
	.align		4
        /*000c*/ 	.byte	0x04, 0x0a
        /*000e*/ 	.short	(.L_3564 - .L_3563)
	.align		4
.L_3563:
        /*0010*/ 	.word	index@(.nv.constant0._ZN10layer_norm13ln_fwd_kernelINS_13Kernel_traitsI6__halfffffjLj3072ELj1ELj1ELj4ELj16ENS_18Kernel_traits_baseILj3072ES2_ffffjLj128EEEEELb1ELb1ELb1ELb0EEEvNS_9FwdParamsE)
        /*0014*/ 	.short	0x0160
        /*0016*/ 	.short	0x00e8


	//----- nvinfo : EIATTR_CBANK_PARAM_SIZE
	.align		4
.L_3564:
        /*0018*/ 	.byte	0x03, 0x19
        /*001a*/ 	.short	0x00e8


	//----- nvinfo : EIATTR_KPARAM_INFO
	.align		4
        /*001c*/ 	.byte	0x04, 0x17
        /*001e*/ 	.short	(.L_3566 - .L_3565)
.L_3565:
        /*0020*/ 	.word	0x00000000
        /*0024*/ 	.short	0x0000
        /*0026*/ 	.short	0x0000
        /*0028*/ 	.byte	0x00, 0xf0, 0xa1, 0x03


	//----- nvinfo : EIATTR_MAXREG_COUNT
	.align		4
.L_3566:
        /*002c*/ 	.byte	0x03, 0x1b
        /*002e*/ 	.short	0x00ff


	//----- nvinfo : EIATTR_NUM_BARRIERS
	.align		4
        /*0030*/ 	.byte	0x02, 0x4c
        /*0032*/ 	.byte	0x01
	.zero		1


	//----- nvinfo : EIATTR_MERCURY_ISA_VERSION
	.align		4
        /*0034*/ 	.byte	0x03, 0x5f
        /*0036*/ 	.short	0x0000


	//----- nvinfo : EIATTR_COOP_GROUP_MASK_REGIDS
	.align		4
        /*0038*/ 	.byte	0x04, 0x29
        /*003a*/ 	.short	(.L_3568 - .L_3567)


	//   ....[0]....
.L_3567:
        /*003c*/ 	.word	0xffffffff


	//   ....[1]....
        /*0040*/ 	.word	0xffffffff


	//   ....[2]....
        /*0044*/ 	.word	0xffffffff


	//   ....[3]....
        /*0048*/ 	.word	0xffffffff


	//   ....[4]....
        /*004c*/ 	.word	0xffffffff


	//   ....[5]....
        /*0050*/ 	.word	0xffffffff


	//   ....[6]....
        /*0054*/ 	.word	0xffffffff


	//   ....[7]....
        /*0058*/ 	.word	0xffffffff


	//   ....[8]....
        /*005c*/ 	.word	0xffffffff


	//   ....[9]....
        /*0060*/ 	.word	0xffffffff


	//   ....[10]....
        /*0064*/ 	.word	0xffffffff


	//   ....[11]....
        /*0068*/ 	.word	0xffffffff


	//   ....[12]....
        /*006c*/ 	.word	0xffffffff


	//   ....[13]....
        /*0070*/ 	.word	0xffffffff


	//   ....[14]....
        /*0074*/ 	.word	0xffffffff


	//   ....[15]....
        /*0078*/ 	.word	0xffffffff


	//   ....[16]....
        /*007c*/ 	.word	0xffffffff


	//   ....[17]....
        /*0080*/ 	.word	0xffffffff


	//   ....[18]....
        /*0084*/ 	.word	0xffffffff


	//   ....[19]....
        /*0088*/ 	.word	0xffffffff


	//   ....[20]....
        /*008c*/ 	.word	0xffffffff


	//   ....[21]....
        /*0090*/ 	.word	0xffffffff


	//   ....[22]....
        /*0094*/ 	.word	0xffffffff


	//   ....[23]....
        /*0098*/ 	.word	0xffffffff


	//   ....[24]....
        /*009c*/ 	.word	0xffffffff


	//   ....[25]....
        /*00a0*/ 	.word	0xffffffff


	//   ....[26]....
        /*00a4*/ 	.word	0xffffffff


	//   ....[27]....
        /*00a8*/ 	.word	0xffffffff


	//----- nvinfo : EIATTR_COOP_GROUP_INSTR_OFFSETS
	.align		4
.L_3568:
        /*00ac*/ 	.byte	0x04, 0x28
        /*00ae*/ 	.short	(.L_3570 - .L_3569)


	//   ....[0]....
.L_3569:
        /*00b0*/ 	.word	0x0000b020


	//   ....[1]....
        /*00b4*/ 	.word	0x0000b050


	//   ....[2]....
        /*00b8*/ 	.word	0x0000b070


	//   ....[3]....
        /*00bc*/ 	.word	0x0000b090


	//   ....[4]....
        /*00c0*/ 	.word	0x0000b0b0


	//   ....[5]....
        /*00c4*/ 	.word	0x0000b3f0


	//   ....[6]....
        /*00c8*/ 	.word	0x0000b410


	//   ....[7]....
        /*00cc*/ 	.word	0x0000b430


	//   ....[8]....
        /*00d0*/ 	.word	0x0000b450


	//   ....[9]....
        /*00d4*/ 	.word	0x0000b470


	//   ....[10]....
        /*00d8*/ 	.word	0x0000b5e0


	//   ....[11]....
        /*00dc*/ 	.word	0x0000b600


	//   ....[12]....
        /*00e0*/ 	.word	0x0000b610


	//   ....[13]....
        /*00e4*/ 	.word	0x0000b640


	//   ....[14]....
        /*00e8*/ 	.word	0x0000b730


	//   ....[15]....
        /*00ec*/ 	.word	0x0000b740


	//   ....[16]....
        /*00f0*/ 	.word	0x0000b7e0


	//   ....[17]....
        /*00f4*/ 	.word	0x0000b810


	//   ....[18]....
        /*00f8*/ 	.word	0x0000c110


	//   ....[19]....
        /*00fc*/ 	.word	0x0000c180


	//   ....[20]....
        /*0100*/ 	.word	0x0000c1e0


	//   ....[21]....
        /*0104*/ 	.word	0x0000c240


	//   ....[22]....
        /*0108*/ 	.word	0x0000c2a0


	//   ....[23]....
        /*010c*/ 	.word	0x0000c620


	//   ....[24]....
        /*0110*/ 	.word	0x0000c680


	//   ....[25]....
        /*0114*/ 	.word	0x0000c6e0


	//   ....[26]....
        /*0118*/ 	.word	0x0000c740


	//   ....[27]....
        /*011c*/ 	.word	0x0000c7b0


	//----- nvinfo : EIATTR_EXIT_INSTR_OFFSETS
	.align		4
.L_3570:
        /*0120*/ 	.byte	0x04, 0x1c
        /*0122*/ 	.short	(.L_3572 - .L_3571)


	//   ....[0]....
.L_3571:
        /*0124*/ 	.word	0x00000bd0


	//   ....[1]....
        /*0128*/ 	.word	0x0000c0c0


	//----- nvinfo : EIATTR_MAX_THREADS
	.align		4
.L_3572:
        /*012c*/ 	.byte	0x04, 0x05
        /*012e*/ 	.short	(.L_3574 - .L_3573)
.L_3573:
        /*0130*/ 	.word	0x00000080
        /*0134*/ 	.word	0x00000001
        /*0138*/ 	.word	0x00000001


	//----- nvinfo : EIATTR_CRS_STACK_SIZE
	.align		4
.L_3574:
        /*013c*/ 	.byte	0x04, 0x1e
        /*013e*/ 	.short	(.L_3576 - .L_3575)
.L_3575:
        /*0140*/ 	.word	0x00000000
.L_3576:


//--------------------- .nv.info._ZN10layer_norm13ln_fwd_kernelINS_13Kernel_traitsI6__halfffffjLj3072ELj1ELj1ELj4ELj16ENS_18Kernel_traits_baseILj3072ES2_ffffjLj128EEEEELb1ELb1ELb1ELb1EEEvNS_9FwdParamsE --------------------------
	.section	.nv.info._ZN10layer_norm13ln_fwd_kernelINS_13Kernel_traitsI6__halfffffjLj3072ELj1ELj1ELj4ELj16ENS_18Kernel_traits_baseILj3072ES2_ffffjLj128EEEEELb1ELb1ELb1ELb1EEEvNS_9FwdParamsE,"",@"SHT_CUDA_INFO"
	.sectionflags	@""
	.align	4


	//----- nvinfo : EIATTR_CUDA_API_VERSION
	.align		4
        /*0000*/ 	.byte	0x04, 0x37
        /*0002*/ 	.short	(.L_3578 - .L_3577)
.L_3577:
        /*0004*/ 	.word	0x00000082


	//----- nvinfo : EIATTR_SW2861232_WAR
	.align		4
.L_3578:
        /*0008*/ 	.byte	0x01, 0x35
	.zero		2


	//----- nvinfo : EIATTR_PARAM_CBANK
	.align		4
        /*000c*/ 	.byte	0x04, 0x0a
        /*000e*/ 	.short	(.L_3580 - .L_3579)
	.align		4
.L_3579:
        /*0010*/ 	.word	index@(.nv.constant0._ZN10layer_norm13ln_fwd_kernelINS_13Kernel_traitsI6__halfffffjLj3072ELj1ELj1ELj4ELj16ENS_18Kernel_traits_baseILj3072ES2_ffffjLj128EEEEELb1ELb1ELb1ELb1EEEvNS_9FwdParamsE)
        /*0014*/ 	.short	0x0160
        /*0016*/ 	.short	0x00e8


	//----- nvinfo : EIATTR_CBANK_PARAM_SIZE
	.align		4
.L_3580:
        /*0018*/ 	.byte	0x03, 0x19
        /*001a*/ 	.short	0x00e8


	//----- nvinfo : EIATTR_KPARAM_INFO
	.align		4
        /*001c*/ 	.byte	0x04, 0x17
        /*001e*/ 	.short	(.L_3582 - .L_3581)
.L_3581:
        /*0020*/ 	.word	0x00000000
        /*0024*/ 	.short	0x0000
        /*0026*/ 	.short	0x0000
        /*0028*/ 	.byte	0x00, 0xf0, 0xa1, 0x03


	//----- nvinfo : EIATTR_MAXREG_COUNT
	.align		4
.L_3582:
        /*002c*/ 	.byte	0x03, 0x1b
        /*002e*/ 	.short	0x00ff


	//----- nvinfo : EIATTR_NUM_BARRIERS
	.align		4
        /*0030*/ 	.byte	0x02, 0x4c
        /*0032*/ 	.byte	0x01
	.zero		1


	//----- nvinfo : EIATTR_MERCURY_ISA_VERSION
	.align		4
        /*0034*/ 	.byte	0x03, 0x5f
        /*0036*/ 	.short	0x0000


	//----- nvinfo : EIATTR_COOP_GROUP_MASK_REGIDS
	.align		4
        /*0038*/ 	.byte	0x04, 0x29
        /*003a*/ 	.short	(.L_3584 - .L_3583)


	//   ....[0]....
.L_3583:
        /*003c*/ 	.word	0xffffffff


	//   ....[1]....
        /*0040*/ 	.word	0xffffffff


	//   ....[2]....
        /*0044*/ 	.word	0xffffffff


	//   ....[3]....
        /*0048*/ 	.word	0xffffffff


	//   ....[4]....
        /*004c*/ 	.word	0xffffffff


	//   ....[5]....
        /*0050*/ 	.word	0xffffffff


	//   ....[6]....
        /*0054*/ 	.word	0xffffffff


	//   ....[7]....
        /*0058*/ 	.word	0xffffffff


	//   ....[8]....
        /*005c*/ 	.word	0xffffffff


	//   ....[9]....
        /*0060*/ 	.word	0xffffffff


	//   ....[10]....
        /*0064*/ 	.word	0xffffffff


	//   ....[11]....
        /*0068*/ 	.word	0xffffffff


	//   ....[12]....
        /*006c*/ 	.word	0xffffffff


	//   ....[13]....
        /*0070*/ 	.word	0xffffffff


	//   ....[14]....
        /*0074*/ 	.word	0xffffffff


	//   ....[15]....
        /*0078*/ 	.word	0xffffffff


	//   ....[16]....
        /*007c*/ 	.word	0xffffffff


	//   ....[17]....
        /*0080*/ 	.word	0xffffffff


	//   ....[18]....
        /*0084*/ 	.word	0xffffffff


	//   ....[19]....
        /*0088*/ 	.word	0xffffffff


	//   ....[20]....
        /*008c*/ 	.word	0xffffffff


	//   ....[21]....
        /*0090*/ 	.word	0xffffffff


	//   ....[22]....
        /*0094*/ 	.word	0xffffffff


	//   ....[23]....
        /*0098*/ 	.word	0xffffffff


	//   ....[24]....
        /*009c*/ 	.word	0xffffffff


	//   ....[25]....
        /*00a0*/ 	.word	0xffffffff


	//   ....[26]....
        /*00a4*/ 	.word	0xffffffff


	//   ....[27]....
        /*00a8*/ 	.word	0xffffffff


	//----- nvinfo : EIATTR_COOP_GROUP_INSTR_OFFSETS
	.align		4
.L_3584:
        /*00ac*/ 	.byte	0x04, 0x28
        /*00ae*/ 	.short	(.L_3586 - .L_3585)


	//   ....[0]....
.L_3585:
        /*00b0*/ 	.word	0x0000a4a0


	//   ....[1]....
        /*00b4*/ 	.word	0x0000a4d0


	//   ....[2]....
        /*00b8*/ 	.word	0x0000a4f0


	//   ....[3]....
        /*00bc*/ 	.word	0x0000a510


	//   ....[4]....
        /*00c0*/ 	.word	0x0000a530


	//   ....[5]....
        /*00c4*/ 	.word	0x0000a860


	//   ....[6]....
        /*00c8*/ 	.word	0x0000a880


	//   ....[7]....
        /*00cc*/ 	.word	0x0000a8a0


	//   ....[8]....
        /*00d0*/ 	.word	0x0000a8c0


	//   ....[9]....
        /*00d4*/ 	.word	0x0000a8e0


	//   ....[10]....
        /*00d8*/ 	.word	0x0000aa00


	//   ....[11]....
        /*00dc*/ 	.word	0x0000aa40


	//   ....[12]....
        /*00e0*/ 	.word	0x0000aa60


	//   ....[13]....
        /*00e4*/ 	.word	0x0000aa80


	//   ....[14]....
        /*00e8*/ 	.word	0x0000ab10


	//   ....[15]....
        /*00ec*/ 	.word	0x0000ab60


	//   ....[16]....
        /*00f0*/ 	.word	0x0000ac30


	//   ....[17]....
        /*00f4*/ 	.word	0x0000ac50


	//   ....[18]....
        /*00f8*/ 	.word	0x0000b400


	//   ....[19]....
        /*00fc*/ 	.word	0x0000b470


	//   ....[20]....
        /*0100*/ 	.word	0x0000b4d0


	//   ....[21]....
        /*0104*/ 	.word	0x0000b530


	//   ....[22]....
        /*0108*/ 	.word	0x0000b590


	//   ....[23]....
        /*010c*/ 	.word	0x0000b900


	//   ....[24]....
        /*0110*/ 	.word	0x0000b960


	//   ....[25]....
        /*0114*/ 	.word	0x0000b9c0


	//   ....[26]....
        /*0118*/ 	.word	0x0000ba20


	//   ....[27]....
        /*011c*/ 	.word	0x0000ba80


	//----- nvinfo : EIATTR_EXIT_INSTR_OFFSETS
	.align		4
.L_3586:
        /*0120*/ 	.byte	0x04, 0x1c
        /*0122*/ 	.short	(.L_3588 - .L_3587)


	//   ....[0]....
.L_3587:
        /*0124*/ 	.word	0x000005a0


	//   ....[1]....
        /*0128*/ 	.word	0x0000b3b0


	//----- nvinfo : EIATTR_MAX_THREADS
	.align		4
.L_3588:
        /*012c*/ 	.byte	0x04, 0x05
        /*012e*/ 	.short	(.L_3590 - .L_3589)
.L_3589:
        /*0130*/ 	.word	0x00000080
        /*0134*/ 	.word	0x00000001
        /*0138*/ 	.word	0x00000001


	//----- nvinfo : EIATTR_CRS_STACK_SIZE
	.align		4
.L_3590:
        /*013c*/ 	.byte	0x04, 0x1e
        /*013e*/ 	.short	(.L_3592 - .L_3591)
.L_3591:
        /*0140*/ 	.word	0x00000000
.L_3592:


//--------------------- .nv.info._ZN10layer_norm13ln_fwd_kernelINS_13Kernel_traitsIfffffjLj3072ELj1ELj1ELj4ELj16ENS_18Kernel_traits_baseILj3072EfffffjLj128EEEEELb0ELb0ELb0ELb0EEEvNS_9FwdParamsE --------------------------
	.section	.nv.info._ZN10layer_norm13ln_fwd_kernelINS_13Kernel_traitsIfffffjLj3072ELj1ELj1ELj4ELj16ENS_18Kernel_traits_baseILj3072EfffffjLj128EEEEELb0ELb0ELb0ELb0EEEvNS_9FwdParamsE,"",@"SHT_CUDA_INFO"
	.sectionflags	@""
	.align	4


	//----- nvinfo : EIATTR_CUDA_API_VERSION
	.align		4
        /*0000*/ 	.byte	0x04, 0x37
        /*0002*/ 	.short	(.L_3594 - .L_3593)
.L_3593:
        /*0004*/ 	.word	0x00000082


	//----- nvinfo : EIATTR_SW2861232_WAR
	.align		4
.L_3594:
        /*0008*/ 	.byte	0x01, 0x35
	.zero		2


	//----- nvinfo : EIATTR_PARAM_CBANK
	.align		4
        /*000c*/ 	.byte	0x04, 0x0a
        /*000e*/ 	.short	(.L_3596 - .L_3595)
	.align		4
.L_3595:
        /*0010*/ 	.word	index@(.nv.constant0._ZN10layer_norm13ln_fwd_kernelINS_13Kernel_traitsIfffffjLj3072ELj1ELj1ELj4ELj16ENS_18Kernel_traits_baseILj3072EfffffjLj128EEEEELb0ELb0ELb0ELb0EEEvNS_9FwdParamsE)
        /*0014*/ 	.short	0x0160
        /*0016*/ 	.short	0x00e8


	//----- nvinfo : EIATTR_CBANK_PARAM_SIZE
	.align		4
.L_3596:
        /*0018*/ 	.byte	0x03, 0x19
        /*001a*/ 	.short	0x00e8


	//----- nvinfo : EIATTR_KPARAM_INFO
	.align		4
        /*001c*/ 	.byte	0x04, 0x17
        /*001e*/ 	.short	(.L_3598 - .L_3597)
.L_3597:
        /*0020*/ 	.word	0x00000000
        /*0024*/ 	.short	0x0000
        /*0026*/ 	.short	0x0000
        /*0028*/ 	.byte	0x00, 0xf0, 0xa1, 0x03


	//----- nvinfo : EIATTR_MAXREG_COUNT
	.align		4
.L_3598:
        /*002c*/ 	.byte	0x03, 0x1b
        /*002e*/ 	.short	0x00ff


	//----- nvinfo : EIATTR_NUM_BARRIERS
	.align		4
        /*0030*/ 	.byte	0x02, 0x4c
        /*0032*/ 	.byte	0x01
	.zero		1


	//----- nvinfo : EIATTR_MERCURY_ISA_VERSION
	.align		4
        /*0034*/ 	.byte	0x03, 0x5f
        /*0036*/ 	.short	0x0000


	//----- nvinfo : EIATTR_COOP_GROUP_MASK_REGIDS
	.align		4
        /*0038*/ 	.byte	0x04, 0x29
        /*003a*/ 	.short	(.L_3600 - .L_3599)


	//   ....[0]....
.L_3599:
        /*003c*/ 	.word	0xffffffff


	//   ....[1]....
        /*0040*/ 	.word	0xffffffff


	//   ....[2]....
        /*0044*/ 	.word	0xffffffff


	//   ....[3]....
        /*0048*/ 	.word	0xffffffff


	//   ....[4]....
        /*004c*/ 	.word	0xffffffff


	//   ....[5]....
        /*0050*/ 	.word	0xffffffff


	//   ....[6]....
        /*0054*/ 	.word	0xffffffff


	//   ....[7]....
        /*0058*/ 	.word	0xffffffff


	//   ....[8]....
        /*005c*/ 	.word	0xffffffff


	//   ....[9]....
        /*0060*/ 	.word	0xffffffff


	//   ....[10]....
        /*0064*/ 	.word	0xffffffff


	//   ....[11]....
        /*0068*/ 	.word	0xffffffff


	//   ....[12]....
        /*006c*/ 	.word	0xffffffff


	//   ....[13]....
        /*0070*/ 	.word	0xffffffff


	//   ....[14]....
        /*0074*/ 	.word	0xffffffff


	//   ....[15]....
        /*0078*/ 	.word	0xffffffff


	//   ....[16]....
        /*007c*/ 	.word	0xffffffff


	//   ....[17]....
        /*0080*/ 	.word	0xffffffff


	//   ....[18]....
        /*0084*/ 	.word	0xffffffff


	//   ....[19]....
        /*0088*/ 	.word	0xffffffff


	//   ....[20]....
        /*008c*/ 	.word	0xffffffff


	//   ....[21]....
        /*0090*/ 	.word	0xffffffff


	//   ....[22]....
        /*0094*/ 	.word	0xffffffff


	//   ....[23]....
        /*0098*/ 	.word	0xffffffff


	//   ....[24]....
        /*009c*/ 	.word	0xffffffff


	//   ....[25]....
        /*00a0*/ 	.word	0xffffffff


	//   ....[26]....
        /*00a4*/ 	.word	0xffffffff


	//   ....[27]....
        /*00a8*/ 	.word	0xffffffff


	//----- nvinfo : EIATTR_COOP_GROUP_INSTR_OFFSETS
	.align		4
.L_3600:
        /*00ac*/ 	.byte	0x04, 0x28
        /*00ae*/ 	.short	(.L_3602 - .L_3601)


	//   ....[0]....
.L_3601:
        /*00b0*/ 	.word	0x00001ad0


	//   ....[1]....
        /*00b4*/ 	.word	0x00001b00


	//   ....[2]....
        /*00b8*/ 	.word	0x00001b20


	//   ....[3]....
        /*00bc*/ 	.word	0x00001b40


	//   ....[4]....
        /*00c0*/ 	.word	0x00001b60


	//   ....[5]....
        /*00c4*/ 	.word	0x00001ea0


	//   ....[6]....
        /*00c8*/ 	.word	0x00001ec0


	//   ....[7]....
        /*00cc*/ 	.word	0x00001ee0


	//   ....[8]....
        /*00d0*/ 	.word	0x00001f00


	//   ....[9]....
        /*00d4*/ 	.word	0x00001f20


	//   ....[10]....
        /*00d8*/ 	.word	0x00002030


	//   ....[11]....
        /*00dc*/ 	.word	0x00002080


	//   ....[12]....
        /*00e0*/ 	.word	0x000020b0


	//   ....[13]....
        /*00e4*/ 	.word	0x00002150


	//   ....[14]....
        /*00e8*/ 	.word	0x000021e0


	//   ....[15]....
        /*00ec*/ 	.word	0x00002230


	//   ....[16]....
        /*00f0*/ 	.word	0x00002290


	//   ....[17]....
        /*00f4*/ 	.word	0x000022e0


	//   ....[18]....
        /*00f8*/ 	.word	0x00002b50


	//   ....[19]....
        /*00fc*/ 	.word	0x00002bc0


	//   ....[20]....
        /*0100*/ 	.word	0x00002c20


	//   ....[21]....
        /*0104*/ 	.word	0x00002c80


	//   ....[22]....
        /*0108*/ 	.word	0x00002ce0


	//   ....[23]....
        /*010c*/ 	.word	0x00003060


	//   ....[24]....
        /*0110*/ 	.word	0x000030c0


	//   ....[25]....
        /*0114*/ 	.word	0x00003120


	//   ....[26]....
        /*0118*/ 	.word	0x00003180


	//   ....[27]....
        /*011c*/ 	.word	0x000031f0


	//----- nvinfo : EIATTR_EXIT_INSTR_OFFSETS
	.align		4
.L_3602:
        /*0120*/ 	.byte	0x04, 0x1c
        /*0122*/ 	.short	(.L_3604 - .L_3603)


	//   ....[0]....
.L_3603:
        /*0124*/ 	.word	0x000006a0


	//   ....[1]....
        /*0128*/ 	.word	0x00002b00


	//----- nvinfo : EIATTR_MAX_THREADS
	.align		4
.L_3604:
        /*012c*/ 	.byte	0x04, 0x05
        /*012e*/ 	.short	(.L_3606 - .L_3605)
.L_3605:
        /*0130*/ 	.word	0x00000080
        /*0134*/ 	.word	0x00000001
        /*0138*/ 	.word	0x00000001


	//----- nvinfo : EIATTR_CRS_STACK_SIZE
	.align		4
.L_3606:
        /*013c*/ 	.byte	0x04, 0x1e
        /*013e*/ 	.short	(.L_3608 - .L_3607)
.L_3607:
        /*0140*/ 	.word	0x00000000
.L_3608:


//--------------------- .nv.info._ZN10layer_norm13ln_fwd_kernelINS_13Kernel_traitsIfffffjLj3072ELj1ELj1ELj4ELj16ENS_18Kernel_traits_baseILj3072EfffffjLj128EEEEELb0ELb0ELb0ELb1EEEvNS_9FwdParamsE --------------------------
	.section	.nv.info._ZN10layer_norm13ln_fwd_kernelINS_13Kernel_traitsIfffffjLj3072ELj1ELj1ELj4ELj16ENS_18Kernel_traits_baseILj3072EfffffjLj128EEEEELb0ELb0ELb0ELb1EEEvNS_9FwdParamsE,"",@"SHT_CUDA_INFO"
	.sectionflags	@""
	.align	4


	//----- nvinfo : EIATTR_CUDA_API_VERSION
	.align		4
        /*0000*/ 	.byte	0x04, 0x37
        /*0002*/ 	.short	(.L_3610 - .L_3609)
.L_3609:
        /*0004*/ 	.word	0x00000082


	//----- nvinfo : EIATTR_SW2861232_WAR
	.align		4
.L_3610:
        /*0008*/ 	.byte	0x01, 0x35
	.zero		2


	//----- nvinfo : EIATTR_PARAM_CBANK
	.align		4
        /*000c*/ 	.byte	0x04, 0x0a
        /*000e*/ 	.short	(.L_3612 - .L_3611)
	.align		4
.L_3611:
        /*0010*/ 	.word	index@(.nv.constant0._ZN10layer_norm13ln_fwd_kernelINS_13Kernel_traitsIfffffjLj3072ELj1ELj1ELj4ELj16ENS_18Kernel_traits_baseILj3072EfffffjLj128EEEEELb0ELb0ELb0ELb1EEEvNS_9FwdParamsE)
        /*0014*/ 	.short	0x0160
        /*0016*/ 	.short	0x00e8


	//----- nvinfo : EIATTR_CBANK_PARAM_SIZE
	.align		4
.L_3612:
        /*0018*/ 	.byte	0x03, 0x19
        /*001a*/ 	.short	0x00e8


	//----- nvinfo : EIATTR_KPARAM_INFO
	.align		4
        /*001c*/ 	.byte	0x04, 0x17
        /*001e*/ 	.short	(.L_3614 - .L_3613)
.L_3613:
        /*0020*/ 	.word	0x00000000
        /*0024*/ 	.short	0x0000
        /*0026*/ 	.short	0x0000
        /*0028*/ 	.byte	0x00, 0xf0, 0xa1, 0x03


	//----- nvinfo : EIATTR_MAXREG_COUNT
	.align		4
.L_3614:
        /*002c*/ 	.byte	0x03, 0x1b
        /*002e*/ 	.short	0x00ff


	//----- nvinfo : EIATTR_NUM_BARRIERS
	.align		4
        /*0030*/ 	.byte	0x02, 0x4c
        /*0032*/ 	.byte	0x01
	.zero		1


	//----- nvinfo : EIATTR_MERCURY_ISA_VERSION
	.align		4
        /*0034*/ 	.byte	0x03, 0x5f
        /*0036*/ 	.short	0x0000


	//----- nvinfo : EIATTR_COOP_GROUP_MASK_REGIDS
	.align		4
        /*0038*/ 	.byte	0x04, 0x29
        /*003a*/ 	.short	(.L_3616 - .L_3615)


	//   ....[0]....
.L_3615:
        /*003c*/ 	.word	0xffffffff


	//   ....[1]....
        /*0040*/ 	.word	0xffffffff


	//   ....[2]....
        /*0044*/ 	.word	0xffffffff


	//   ....[3]....
        /*0048*/ 	.word	0xffffffff


	//   ....[4]....
        /*004c*/ 	.word	0xffffffff


	//   ....[5]....
        /*0050*/ 	.word	0xffffffff


	//   ....[6]....
        /*0054*/ 	.word	0xffffffff


	//   ....[7]....
        /*0058*/ 	.word	0xffffffff


	//   ....[8]....
        /*005c*/ 	.word	0xffffffff


	//   ....[9]....
        /*0060*/ 	.word	0xffffffff


	//   ....[10]....
        /*0064*/ 	.word	0xffffffff


	//   ....[11]....
        /*0068*/ 	.word	0xffffffff


	//   ....[12]....
        /*006c*/ 	.word	0xffffffff


	//   ....[13]....
        /*0070*/ 	.word	0xffffffff


	//   ....[14]....
        /*0074*/ 	.word	0xffffffff


	//   ....[15]....
        /*0078*/ 	.word	0xffffffff


	//   ....[16]....
        /*007c*/ 	.word	0xffffffff


	//   ....[17]....
        /*0080*/ 	.word	0xffffffff


	//   ....[18]....
        /*0084*/ 	.word	0xffffffff


	//   ....[19]....
        /*0088*/ 	.word	0xffffffff


	//   ....[20]....
        /*008c*/ 	.word	0xffffffff


	//   ....[21]....
        /*0090*/ 	.word	0xffffffff


	//   ....[22]....
        /*0094*/ 	.word	0xffffffff


	//   ....[23]....
        /*0098*/ 	.word	0xffffffff


	//   ....[24]....
        /*009c*/ 	.word	0xffffffff


	//   ....[25]....
        /*00a0*/ 	.word	0xffffffff


	//   ....[26]....
        /*00a4*/ 	.word	0xffffffff


	//   ....[27]....
        /*00a8*/ 	.word	0xffffffff


	//----- nvinfo : EIATTR_COOP_GROUP_INSTR_OFFSETS
	.align		4
.L_3616:
        /*00ac*/ 	.byte	0x04, 0x28
        /*00ae*/ 	.short	(.L_3618 - .L_3617)


	//   ....[0]....
.L_3617:
        /*00b0*/ 	.word	0x00001180


	//   ....[1]....
        /*00b4*/ 	.word	0x000011b0


	//   ....[2]....
        /*00b8*/ 	.word	0x000011d0


	//   ....[3]....
        /*00bc*/ 	.word	0x000011f0


	//   ....[4]....
        /*00c0*/ 	.word	0x00001210


	//   ....[5]....
        /*00c4*/ 	.word	0x00001540


	//   ....[6]....
        /*00c8*/ 	.word	0x00001560


	//   ....[7]....
        /*00cc*/ 	.word	0x00001580


	//   ....[8]....
        /*00d0*/ 	.word	0x000015a0


	//   ....[9]....
        /*00d4*/ 	.word	0x000015c0


	//   ....[10]....
        /*00d8*/ 	.word	0x000016d0


	//   ....[11]....
        /*00dc*/ 	.word	0x00001720


	//   ....[12]....
        /*00e0*/ 	.word	0x00001740


	//   ....[13]....
        /*00e4*/ 	.word	0x00001760


	//   ....[14]....
        /*00e8*/ 	.word	0x00001810


	//   ....[15]....
        /*00ec*/ 	.word	0x00001850


	//   ....[16]....
        /*00f0*/ 	.word	0x00001900


	//   ....[17]....
        /*00f4*/ 	.word	0x00001950


	//   ....[18]....
        /*00f8*/ 	.word	0x00002030


	//   ....[19]....
        /*00fc*/ 	.word	0x000020a0


	//   ....[20]....
        /*0100*/ 	.word	0x00002100


	//   ....[21]....
        /*0104*/ 	.word	0x00002160


	//   ....[22]....
        /*0108*/ 	.word	0x000021c0


	//   ....[23]....
        /*010c*/ 	.word	0x00002530


	//   ....[24]....
        /*0110*/ 	.word	0x00002590


	//   ....[25]....
        /*0114*/ 	.word	0x000025f0


	//   ....[26]....
        /*0118*/ 	.word	0x00002650


	//   ....[27]....
        /*011c*/ 	.word	0x000026b0


	//----- nvinfo : EIATTR_EXIT_INSTR_OFFSETS
	.align		4
.L_3618:
        /*0120*/ 	.byte	0x04, 0x1c
        /*0122*/ 	.short	(.L_3620 - .L_3619)


	//   ....[0]....
.L_3619:
        /*0124*/ 	.word	0x00000200


	//   ....[1]....
        /*0128*/ 	.word	0x00001fe0


	//----- nvinfo : EIATTR_MAX_THREADS
	.align		4
.L_3620:
        /*012c*/ 	.byte	0x04, 0x05
        /*012e*/ 	.short	(.L_3622 - .L_3621)
.L_3621:
        /*0130*/ 	.word	0x00000080
        /*0134*/ 	.word	0x00000001
        /*0138*/ 	.word	0x00000001


	//----- nvinfo : EIATTR_CRS_STACK_SIZE
	.align		4
.L_3622:
        /*013c*/ 	.byte	0x04, 0x1e
        /*013e*/ 	.short	(.L_3624 - .L_3623)
.L_3623:
        /*0140*/ 	.word	0x00000000
.L_3624:


//--------------------- .nv.info._ZN10layer_norm13ln_fwd_kernelINS_13Kernel_traitsIfffffjLj3072ELj1ELj1ELj4ELj16ENS_18Kernel_traits_baseILj3072EfffffjLj128EEEEELb0ELb0ELb1ELb0EEEvNS_9FwdParamsE --------------------------
	.section	.nv.info._ZN10layer_norm13ln_fwd_kernelINS_13Kernel_traitsIfffffjLj3072ELj1ELj1ELj4ELj16ENS_18Kernel_traits_baseILj3072EfffffjLj128EEEEELb0ELb0ELb1ELb0EEEvNS_9FwdParamsE,"",@"SHT_CUDA_INFO"
	.sectionflags	@""
	.align	4


	//----- nvinfo : EIATTR_CUDA_API_VERSION
	.align		4
        /*0000*/ 	.byte	0x04, 0x37
        /*0002*/ 	.short	(.L_3626 - .L_3625)
.L_3625:
        /*0004*/ 	.word	0x00000082


	//----- nvinfo : EIATTR_SW2861232_WAR
	.align		4
.L_3626:
        /*0008*/ 	.byte	0x01, 0x35
	.zero		2


	//----- nvinfo : EIATTR_PARAM_CBANK
	.align		4
        /*000c*/ 	.byte	0x04, 0x0a
        /*000e*/ 	.short	(.L_3628 - .L_3627)
	.align		4
.L_3627:
        /*0010*/ 	.word	index@(.nv.constant0._ZN10layer_norm13ln_fwd_kernelINS_13Kernel_traitsIfffffjLj3072ELj1ELj1ELj4ELj16ENS_18Kernel_traits_baseILj3072EfffffjLj128EEEEELb0ELb0ELb1ELb0EEEvNS_9FwdParamsE)
        /*0014*/ 	.short	0x0160
        /*0016*/ 	.short	0x00e8


	//----- nvinfo : EIATTR_CBANK_PARAM_SIZE
	.align		4
.L_3628:
        /*0018*/ 	.byte	0x03, 0x19
        /*001a*/ 	.short	0x00e8


	//----- nvinfo : EIATTR_KPARAM_INFO
	.align		4
        /*001c*/ 	.byte	0x04, 0x17
        /*001e*/ 	.short	(.L_3630 - .L_3629)
.L_3629:
        /*0020*/ 	.word	0x00000000
        /*0024*/ 	.short	0x0000
        /*0026*/ 	.short	0x0000
        /*0028*/ 	.byte	0x00, 0xf0, 0xa1, 0x03


	//----- nvinfo : EIATTR_MAXREG_COUNT
	.align		4
.L_3630:
        /*002c*/ 	.byte	0x03, 0x1b
        /*002e*/ 	.short	0x00ff


	//----- nvinfo : EIATTR_NUM_BARRIERS
	.align		4
        /*0030*/ 	.byte	0x02, 0x4c
        /*0032*/ 	.byte	0x01
	.zero		1


	//----- nvinfo : EIATTR_MERCURY_ISA_VERSION
	.align		4
        /*0034*/ 	.byte	0x03, 0x5f
        /*0036*/ 	.short	0x0000


	//----- nvinfo : EIATTR_COOP_GROUP_MASK_REGIDS
	.align		4
        /*0038*/ 	.byte	0x04, 0x29
        /*003a*/ 	.short	(.L_3632 - .L_3631)


	//   ....[0]....
.L_3631:
        /*003c*/ 	.word	0xffffffff


	//   ....[1]....
        /*0040*/ 	.word	0xffffffff


	//   ....[2]....
        /*0044*/ 	.word	0xffffffff


	//   ....[3]....
        /*0048*/ 	.word	0xffffffff


	//   ....[4]....
        /*004c*/ 	.word	0xffffffff


	//   ....[5]....
        /*0050*/ 	.word	0xffffffff


	//   ....[6]....
        /*0054*/ 	.word	0xffffffff


	//   ....[7]....
        /*0058*/ 	.word	0xffffffff


	//   ....[8]....
        /*005c*/ 	.word	0xffffffff


	//   ....[9]....
        /*0060*/ 	.word	0xffffffff


	//   ....[10]....
        /*0064*/ 	.word	0xffffffff


	//   ....[11]....
        /*0068*/ 	.word	0xffffffff


	//   ....[12]....
        /*006c*/ 	.word	0xffffffff


	//   ....[13]....
        /*0070*/ 	.word	0xffffffff


	//   ....[14]....
        /*0074*/ 	.word	0xffffffff


	//   ....[15]....
        /*0078*/ 	.word	0xffffffff


	//   ....[16]....
        /*007c*/ 	.word	0xffffffff


	//   ....[17]....
        /*0080*/ 	.word	0xffffffff


	//   ....[18]....
        /*0084*/ 	.word	0xffffffff


	//   ....[19]....
        /*0088*/ 	.word	0xffffffff


	//   ....[20]....
        /*008c*/ 	.word	0xffffffff


	//   ....[21]....
        /*0090*/ 	.word	0xffffffff


	//   ....[22]....
        /*0094*/ 	.word	0xffffffff


	//   ....[23]....
        /*0098*/ 	.word	0xffffffff


	//   ....[24]....
        /*009c*/ 	.word	0xffffffff


	//   ....[25]....
        /*00a0*/ 	.word	0xffffffff


	//   ....[26]....
        /*00a4*/ 	.word	0xffffffff


	//   ....[27]....
        /*00a8*/ 	.word	0xffffffff


	//----- nvinfo : EIATTR_COOP_GROUP_INSTR_OFFSETS
	.align		4
.L_3632:
        /*00ac*/ 	.byte	0x04, 0x28
        /*00ae*/ 	.short	(.L_3634 - .L_3633)


	//   ....[0]....
.L_3633:
        /*00b0*/ 	.word	0x00001dc0


	//   ....[1]....
        /*00b4*/ 	.word	0x00001df0


	//   ....[2]....
        /*00b8*/ 	.word	0x00001e10


	//   ....[3]....
        /*00bc*/ 	.word	0x00001e30


	//   ....[4]....
        /*00c0*/ 	.word	0x00001e50


	//   ....[5]....
        /*00c4*/ 	.word	0x00002190


	//   ....[6]....
        /*00c8*/ 	.word	0x000021b0


	//   ....[7]....
        /*00cc*/ 	.word	0x000021d0


	//   ....[8]....
        /*00d0*/ 	.word	0x000021f0


	//   ....[9]....
        /*00d4*/ 	.word	0x00002210


	//   ....[10]....
        /*00d8*/ 	.word	0x00002340


	//   ....[11]....
        /*00dc*/ 	.word	0x000023c0


	//   ....[12]....
        /*00e0*/ 	.word	0x000023e0


	//   ....[13]....
        /*00e4*/ 	.word	0x000023f0


	//   ....[14]....
        /*00e8*/ 	.word	0x000024a0


	//   ....[15]....
        /*00ec*/ 	.word	0x000024e0


	//   ....[16]....
        /*00f0*/ 	.word	0x000025a0


	//   ....[17]....
        /*00f4*/ 	.word	0x000025b0


	//   ....[18]....
        /*00f8*/ 	.word	0x00002eb0


	//   ....[19]....
        /*00fc*/ 	.word	0x00002f20


	//   ....[20]....
        /*0100*/ 	.word	0x00002f80


	//   ....[21]....
        /*0104*/ 	.word	0x00002fe0


	//   ....[22]....
        /*0108*/ 	.word	0x00003040


	//   ....[23]....
        /*010c*/ 	.word	0x000033c0


	//   ....[24]....
        /*0110*/ 	.word	0x00003420


	//   ....[25]....
        /*0114*/ 	.word	0x00003480


	//   ....[26]....
        /*0118*/ 	.word	0x000034e0


	//   ....[27]....
        /*011c*/ 	.word	0x00003550


	//----- nvinfo : EIATTR_EXIT_INSTR_OFFSETS
	.align		4
.L_3634:
        /*0120*/ 	.byte	0x04, 0x1c
        /*0122*/ 	.short	(.L_3636 - .L_3635)


	//   ....[0]....
.L_3635:
        /*0124*/ 	.word	0x00000690


	//   ....[1]....
        /*0128*/ 	.word	0x00002e60


	//----- nvinfo : EIATTR_MAX_THREADS
	.align		4
.L_3636:
        /*012c*/ 	.byte	0x04, 0x05
        /*012e*/ 	.short	(.L_3638 - .L_3637)
.L_3637:
        /*0130*/ 	.word	0x00000080
        /*0134*/ 	.word	0x00000001
        /*0138*/ 	.word	0x00000001


	//----- nvinfo : EIATTR_CRS_STACK_SIZE
	.align		4
.L_3638:
        /*013c*/ 	.byte	0x04, 0x1e
        /*013e*/ 	.short	(.L_3640 - .L_3639)
.L_3639:
        /*0140*/ 	.word	0x00000000
.L_3640:


//--------------------- .nv.info._ZN10layer_norm13ln_fwd_kernelINS_13Kernel_traitsIfffffjLj3072ELj1ELj1ELj4ELj16ENS_18Kernel_traits_baseILj3072EfffffjLj128EEEEELb0ELb0ELb1ELb1EEEvNS_9FwdParamsE --------------------------
	.section	.nv.info._ZN10layer_norm13ln_fwd_kernelINS_13Kernel_traitsIfffffjLj3072ELj1ELj1ELj4ELj16ENS_18Kernel_traits_baseILj3072EfffffjLj128EEEEELb0ELb0ELb1ELb1EEEvNS_9FwdParamsE,"",@"SHT_CUDA_INFO"
	.sectionflags	@""
	.align	4


	//----- nvinfo : EIATTR_CUDA_API_VERSION
	.align		4
        /*0000*/ 	.byte	0x04, 0x37
        /*0002*/ 	.short	(.L_3642 - .L_3641)
.L_3641:
        /*0004*/ 	.word	0x00000082


	//----- nvinfo : EIATTR_SW2861232_WAR
	.align		4
.L_3642:
        /*0008*/ 	.byte	0x01, 0x35
	.zero		2


	//----- nvinfo : EIATTR_PARAM_CBANK
	.align		4
        /*000c*/ 	.byte	0x04, 0x0a
        /*000e*/ 	.short	(.L_3644 - .L_3643)
	.align		4
.L_3643:
        /*0010*/ 	.word	index@(.nv.constant0._ZN10layer_norm13ln_fwd_kernelINS_13Kernel_traitsIfffffjLj3072ELj1ELj1ELj4ELj16ENS_18Kernel_traits_baseILj3072EfffffjLj128EEEEELb0ELb0ELb1ELb1EEEvNS_9FwdParamsE)
        /*0014*/ 	.short	0x0160
        /*0016*/ 	.short	0x00e8


	//----- nvinfo : EIATTR_CBANK_PARAM_SIZE
	.align		4
.L_3644:
        /*0018*/ 	.byte	0x03, 0x19
        /*001a*/ 	.short	0x00e8


	//----- nvinfo : EIATTR_KPARAM_INFO
	.align		4
        /*001c*/ 	.byte	0x04, 0x17
        /*001e*/ 	.short	(.L_3646 - .L_3645)
.L_3645:
        /*0020*/ 	.word	0x00000000
        /*0024*/ 	.short	0x0000
        /*0026*/ 	.short	0x0000
        /*0028*/ 	.byte	0x00, 0xf0, 0xa1, 0x03


	//----- nvinfo : EIATTR_MAXREG_COUNT
	.align		4
.L_3646:
        /*002c*/ 	.byte	0x03, 0x1b
        /*002e*/ 	.short	0x00ff


	//----- nvinfo : EIATTR_NUM_BARRIERS
	.align		4
        /*0030*/ 	.byte	0x02, 0x4c
        /*0032*/ 	.byte	0x01
	.zero		1


	//----- nvinfo : EIATTR_MERCURY_ISA_VERSION
	.align		4
        /*0034*/ 	.byte	0x03, 0x5f
        /*0036*/ 	.short	0x0000


	//----- nvinfo : EIATTR_COOP_GROUP_MASK_REGIDS
	.align		4
        /*0038*/ 	.byte	0x04, 0x29
        /*003a*/ 	.short	(.L_3648 - .L_3647)


	//   ....[0]....
.L_3647:
        /*003c*/ 	.word	0xffffffff


	//   ....[1]....
        /*0040*/ 	.word	0xffffffff


	//   ....[2]....
        /*0044*/ 	.word	0xffffffff


	//   ....[3]....
        /*0048*/ 	.word	0xffffffff


	//   ....[4]....
        /*004c*/ 	.word	0xffffffff


	//   ....[5]....
        /*0050*/ 	.word	0xffffffff


	//   ....[6]....
        /*0054*/ 	.word	0xffffffff


	//   ....[7]....
        /*0058*/ 	.word	0xffffffff


	//   ....[8]....
        /*005c*/ 	.word	0xffffffff


	//   ....[9]....
        /*0060*/ 	.word	0xffffffff


	//   ....[10]....
        /*0064*/ 	.word	0xffffffff


	//   ....[11]....
        /*0068*/ 	.word	0xffffffff


	//   ....[12]....
        /*006c*/ 	.word	0xffffffff


	//   ....[13]....
        /*0070*/ 	.word	0xffffffff


	//   ....[14]....
        /*0074*/ 	.word	0xffffffff


	//   ....[15]....
        /*0078*/ 	.word	0xffffffff


	//   ....[16]....
        /*007c*/ 	.word	0xffffffff


	//   ....[17]....
        /*0080*/ 	.word	0xffffffff


	//   ....[18]....
        /*0084*/ 	.word	0xffffffff


	//   ....[19]....
        /*0088*/ 	.word	0xffffffff


	//   ....[20]....
        /*008c*/ 	.word	0xffffffff


	//   ....[21]....
        /*0090*/ 	.word	0xffffffff


	//   ....[22]....
        /*0094*/ 	.word	0xffffffff


	//   ....[23]....
        /*0098*/ 	.word	0xffffffff


	//   ....[24]....
        /*009c*/ 	.word	0xffffffff


	//   ....[25]....
        /*00a0*/ 	.word	0xffffffff


	//   ....[26]....
        /*00a4*/ 	.word	0xffffffff


	//   ....[27]....
        /*00a8*/ 	.word	0xffffffff


	//----- nvinfo : EIATTR_COOP_GROUP_INSTR_OFFSETS
	.align		4
.L_3648:
        /*00ac*/ 	.byte	0x04, 0x28
        /*00ae*/ 	.short	(.L_3650 - .L_3649)


	//   ....[0]....
.L_3649:
        /*00b0*/ 	.word	0x00001500


	//   ....[1]....
        /*00b4*/ 	.word	0x00001530


	//   ....[2]....
        /*00b8*/ 	.word	0x00001550


	//   ....[3]....
        /*00bc*/ 	.word	0x00001570


	//   ....[4]....
        /*00c0*/ 	.word	0x00001590


	//   ....[5]....
        /*00c4*/ 	.word	0x000018c0


	//   ....[6]....
        /*00c8*/ 	.word	0x000018e0


	//   ....[7]....
        /*00cc*/ 	.word	0x00001900


	//   ....[8]....
        /*00d0*/ 	.word	0x00001920


	//   ....[9]....
        /*00d4*/ 	.word	0x00001940


	//   ....[10]....
        /*00d8*/ 	.word	0x00001a30


	//   ....[11]....
        /*00dc*/ 	.word	0x00001a80


	//   ....[12]....
        /*00e0*/ 	.word	0x00001ab0


	//   ....[13]....
        /*00e4*/ 	.word	0x00001ac0


	//   ....[14]....
        /*00e8*/ 	.word	0x00001b50


	//   ....[15]....
        /*00ec*/ 	.word	0x00001ba0


	//   ....[16]....
        /*00f0*/ 	.word	0x00001c70


	//   ....[17]....
        /*00f4*/ 	.word	0x00001c80


	//   ....[18]....
        /*00f8*/ 	.word	0x00002410


	//   ....[19]....
        /*00fc*/ 	.word	0x00002480


	//   ....[20]....
        /*0100*/ 	.word	0x000024e0


	//   ....[21]....
        /*0104*/ 	.word	0x00002540


	//   ....[22]....
        /*0108*/ 	.word	0x000025a0


	//   ....[23]....
        /*010c*/ 	.word	0x00002910


	//   ....[24]....
        /*0110*/ 	.word	0x00002970


	//   ....[25]....
        /*0114*/ 	.word	0x000029d0


	//   ....[26]....
        /*0118*/ 	.word	0x00002a30


	//   ....[27]....
        /*011c*/ 	.word	0x00002a90


	//----- nvinfo : EIATTR_EXIT_INSTR_OFFSETS
	.align		4
.L_3650:
        /*0120*/ 	.byte	0x04, 0x1c
        /*0122*/ 	.short	(.L_3652 - .L_3651)


	//   ....[0]....
.L_3651:
        /*0124*/ 	.word	0x00000210


	//   ....[1]....
        /*0128*/ 	.word	0x000023c0


	//----- nvinfo : EIATTR_MAX_THREADS
	.align		4
.L_3652:
        /*012c*/ 	.byte	0x04, 0x05
        /*012e*/ 	.short	(.L_3654 - .L_3653)
.L_3653:
        /*0130*/ 	.word	0x00000080
        /*0134*/ 	.word	0x00000001
        /*0138*/ 	.word	0x00000001


	//----- nvinfo : EIATTR_CRS_STACK_SIZE
	.align		4
.L_3654:
        /*013c*/ 	.byte	0x04, 0x1e
        /*013e*/ 	.short	(.L_3656 - .L_3655)
.L_3655:
        /*0140*/ 	.word	0x00000000
.L_3656:


//--------------------- .nv.info._ZN10layer_norm13ln_fwd_kernelINS_13Kernel_traitsIfffffjLj3072ELj1ELj1ELj4ELj16ENS_18Kernel_traits_baseILj3072EfffffjLj128EEEEELb0ELb1ELb0ELb0EEEvNS_9FwdParamsE --------------------------
	.section	.nv.info._ZN10layer_norm13ln_fwd_kernelINS_13Kernel_traitsIfffffjLj3072ELj1ELj1ELj4ELj16ENS_18Kernel_traits_baseILj3072EfffffjLj128EEEEELb0ELb1ELb0ELb0EEEvNS_9FwdParamsE,"",@"SHT_CUDA_INFO"
	.sectionflags	@""
	.align	4


	//----- nvinfo : EIATTR_CUDA_API_VERSION
	.align		4
        /*0000*/ 	.byte	0x04, 0x37
        /*0002*/ 	.short	(.L_3658 - .L_3657)
.L_3657:
        /*0004*/ 	.word	0x00000082


	//----- nvinfo : EIATTR_SW2861232_WAR
	.align		4
.L_3658:
        /*0008*/ 	.byte	0x01, 0x35
	.zero		2


	//----- nvinfo : EIATTR_PARAM_CBANK
	.align		4
        /*000c*/ 	.byte	0x04, 0x0a
        /*000e*/ 	.short	(.L_3660 - .L_3659)
	.align		4
.L_3659:
        /*0010*/ 	.word	index@(.nv.constant0._ZN10layer_norm13ln_fwd_kernelINS_13Kernel_traitsIfffffjLj3072ELj1ELj1ELj4ELj16ENS_18Kernel_traits_baseILj3072EfffffjLj128EEEEELb0ELb1ELb0ELb0EEEvNS_9FwdParamsE)
        /*0014*/ 	.short	0x0160
        /*0016*/ 	.short	0x00e8


	//----- nvinfo : EIATTR_CBANK_PARAM_SIZE
	.align		4
.L_3660:
        /*0018*/ 	.byte	0x03, 0x19
        /*001a*/ 	.short	0x00e8


	//----- nvinfo : EIATTR_KPARAM_INFO
	.align		4
        /*001c*/ 	.byte	0x04, 0x17
        /*001e*/ 	.short	(.L_3662 - .L_3661)
.L_3661:
        /*0020*/ 	.word	0x00000000
        /*0024*/ 	.short	0x0000
        /*0026*/ 	.short	0x0000
        /*0028*/ 	.byte	0x00, 0xf0, 0xa1, 0x03


	//----- nvinfo : EIATTR_MAXREG_COUNT
	.align		4
.L_3662:
        /*002c*/ 	.byte	0x03, 0x1b
        /*002e*/ 	.short	0x00ff


	//----- nvinfo : EIATTR_NUM_BARRIERS
	.align		4
        /*0030*/ 	.byte	0x02, 0x4c
        /*0032*/ 	.byte	0x01
	.zero		1


	//----- nvinfo : EIATTR_MERCURY_ISA_VERSION
	.align		4
        /*0034*/ 	.byte	0x03, 0x5f
        /*0036*/ 	.short	0x0000


	//----- nvinfo : EIATTR_COOP_GROUP_MASK_REGIDS
	.align		4
        /*0038*/ 	.byte	0x04, 0x29
        /*003a*/ 	.short	(.L_3664 - .L_3663)


	//   ....[0]....
.L_3663:
        /*003c*/ 	.word	0xffffffff


	//   ....[1]....
        /*0040*/ 	.word	0xffffffff


	//   ....[2]....
        /*0044*/ 	.word	0xffffffff


	//   ....[3]....
        /*0048*/ 	.word	0xffffffff


	//   ....[4]....
        /*004c*/ 	.word	0xffffffff


	//   ....[5]....
        /*0050*/ 	.word	0xffffffff


	//   ....[6]....
        /*0054*/ 	.word	0xffffffff


	//   ....[7]....
        /*0058*/ 	.word	0xffffffff


	//   ....[8]....
        /*005c*/ 	.word	0xffffffff


	//   ....[9]....
        /*0060*/ 	.word	0xffffffff


	//   ....[10]....
        /*0064*/ 	.word	0xffffffff


	//   ....[11]....
        /*0068*/ 	.word	0xffffffff


	//   ....[12]....
        /*006c*/ 	.word	0xffffffff


	//   ....[13]....
        /*0070*/ 	.word	0xffffffff


	//   ....[14]....
        /*0074*/ 	.word	0xffffffff


	//   ....[15]....
        /*0078*/ 	.word	0xffffffff


	//   ....[16]....
        /*007c*/ 	.word	0xffffffff


	//   ....[17]....
        /*0080*/ 	.word	0xffffffff


	//   ....[18]....
        /*0084*/ 	.word	0xffffffff


	//   ....[19]....
        /*0088*/ 	.word	0xffffffff


	//   ....[20]....
        /*008c*/ 	.word	0xffffffff


	//   ....[21]....
        /*0090*/ 	.word	0xffffffff


	//   ....[22]....
        /*0094*/ 	.word	0xffffffff


	//   ....[23]....
        /*0098*/ 	.word	0xffffffff


	//   ....[24]....
        /*009c*/ 	.word	0xffffffff


	//   ....[25]....
        /*00a0*/ 	.word	0xffffffff


	//   ....[26]....
        /*00a4*/ 	.word	0xffffffff


	//   ....[27]....
        /*00a8*/ 	.word	0xffffffff


	//----- nvinfo : EIATTR_COOP_GROUP_INSTR_OFFSETS
	.align		4
.L_3664:
        /*00ac*/ 	.byte	0x04, 0x28
        /*00ae*/ 	.short	(.L_3666 - .L_3665)


	//   ....[0]....
.L_3665:
        /*00b0*/ 	.word	0x00001720


	//   ....[1]....
        /*00b4*/ 	.word	0x00001750


	//   ....[2]....
        /*00b8*/ 	.word	0x00001770


	//   ....[3]....
        /*00bc*/ 	.word	0x00001790


	//   ....[4]....
        /*00c0*/ 	.word	0x000017b0


	//   ....[5]....
        /*00c4*/ 	.word	0x00001af0


	//   ....[6]....
        /*00c8*/ 	.word	0x00001b10


	//   ....[7]....
        /*00cc*/ 	.word	0x00001b30


	//   ....[8]....
        /*00d0*/ 	.word	0x00001b50


	//   ....[9]....
        /*00d4*/ 	.word	0x00001b70


	//   ....[10]....
        /*00d8*/ 	.word	0x00001c80


	//   ....[11]....
        /*00dc*/ 	.word	0x00001cd0


	//   ....[12]....
        /*00e0*/ 	.word	0x00001cf0


	//   ....[13]....
        /*00e4*/ 	.word	0x00001d10


	//   ....[14]....
        /*00e8*/ 	.word	0x00001dc0


	//   ....[15]....
        /*00ec*/ 	.word	0x00001df0


	//   ....[16]....
        /*00f0*/ 	.word	0x00001e90


	//   ....[17]....
        /*00f4*/ 	.word	0x00001ec0


	//   ....[18]....
        /*00f8*/ 	.word	0x00002790


	//   ....[19]....
        /*00fc*/ 	.word	0x00002800


	//   ....[20]....
        /*0100*/ 	.word	0x00002860


	//   ....[21]....
        /*0104*/ 	.word	0x000028c0


	//   ....[22]....
        /*0108*/ 	.word	0x00002920


	//   ....[23]....
        /*010c*/ 	.word	0x00002ca0


	//   ....[24]....
        /*0110*/ 	.word	0x00002d00


	//   ....[25]....
        /*0114*/ 	.word	0x00002d60


	//   ....[26]....
        /*0118*/ 	.word	0x00002dc0


	//   ....[27]....
        /*011c*/ 	.word	0x00002e30


	//----- nvinfo : EIATTR_EXIT_INSTR_OFFSETS
	.align		4
.L_3666:
        /*0120*/ 	.byte	0x04, 0x1c
        /*0122*/ 	.short	(.L_3668 - .L_3667)


	//   ....[0]....
.L_3667:
        /*0124*/ 	.word	0x000007b0


	//   ....[1]....
        /*0128*/ 	.word	0x00002740


	//----- nvinfo : EIATTR_MAX_THREADS
	.align		4
.L_3668:
        /*012c*/ 	.byte	0x04, 0x05
        /*012e*/ 	.short	(.L_3670 - .L_3669)
.L_3669:
        /*0130*/ 	.word	0x00000080
        /*0134*/ 	.word	0x00000001
        /*0138*/ 	.word	0x00000001


	//----- nvinfo : EIATTR_CRS_STACK_SIZE
	.align		4
.L_3670:
        /*013c*/ 	.byte	0x04, 0x1e
        /*013e*/ 	.short	(.L_3672 - .L_3671)
.L_3671:
        /*0140*/ 	.word	0x00000000
.L_3672:


//--------------------- .nv.info._ZN10layer_norm13ln_fwd_kernelINS_13Kernel_traitsIfffffjLj3072ELj1ELj1ELj4ELj16ENS_18Kernel_traits_baseILj3072EfffffjLj128EEEEELb0ELb1ELb0ELb1EEEvNS_9FwdParamsE --------------------------
	.section	.nv.info._ZN10layer_norm13ln_fwd_kernelINS_13Kernel_traitsIfffffjLj3072ELj1ELj1ELj4ELj16ENS_18Kernel_traits_baseILj3072EfffffjLj128EEEEELb0ELb1ELb0ELb1EEEvNS_9FwdParamsE,"",@"SHT_CUDA_INFO"
	.sectionflags	@""
	.align	4


	//----- nvinfo : EIATTR_CUDA_API_VERSION
	.align		4
        /*0000*/ 	.byte	0x04, 0x37
        /*0002*/ 	.short	(.L_3674 - .L_3673)
.L_3673:
        /*0004*/ 	.word	0x00000082


	//----- nvinfo : EIATTR_SW2861232_WAR
	.align		4
.L_3674:
        /*0008*/ 	.byte	0x01, 0x35
	.zero		2


	//----- nvinfo : EIATTR_PARAM_CBANK
	.align		4
        /*000c*/ 	.byte	0x04, 0x0a
        /*000e*/ 	.short	(.L_3676 - .L_3675)
	.align		4
.L_3675:
        /*0010*/ 	.word	index@(.nv.constant0._ZN10layer_norm13ln_fwd_kernelINS_13Kernel_traitsIfffffjLj3072ELj1ELj1ELj4ELj16ENS_18Kernel_traits_baseILj3072EfffffjLj128EEEEELb0ELb1ELb0ELb1EEEvNS_9FwdParamsE)
        /*0014*/ 	.short	0x0160
        /*0016*/ 	.short	0x00e8


	//----- nvinfo : EIATTR_CBANK_PARAM_SIZE
	.align		4
.L_3676:
        /*0018*/ 	.byte	0x03, 0x19
        /*001a*/ 	.short	0x00e8


	//----- nvinfo : EIATTR_KPARAM_INFO
	.align		4
        /*001c*/ 	.byte	0x04, 0x17
        /*001e*/ 	.short	(.L_3678 - .L_3677)
.L_3677:
        /*0020*/ 	.word	0x00000000
        /*0024*/ 	.short	0x0000
        /*0026*/ 	.short	0x0000
        /*0028*/ 	.byte	0x00, 0xf0, 0xa1, 0x03


	//----- nvinfo : EIATTR_MAXREG_COUNT
	.align		4
.L_3678:
        /*002c*/ 	.byte	0x03, 0x1b
        /*002e*/ 	.short	0x00ff


	//----- nvinfo : EIATTR_NUM_BARRIERS
	.align		4
        /*0030*/ 	.byte	0x02, 0x4c
        /*0032*/ 	.byte	0x01
	.zero		1


	//----- nvinfo : EIATTR_MERCURY_ISA_VERSION
	.align		4
        /*0034*/ 	.byte	0x03, 0x5f
        /*0036*/ 	.short	0x0000


	//----- nvinfo : EIATTR_COOP_GROUP_MASK_REGIDS
	.align		4
        /*0038*/ 	.byte	0x04, 0x29
        /*003a*/ 	.short	(.L_3680 - .L_3679)


	//   ....[0]....
.L_3679:
        /*003c*/ 	.word	0xffffffff


	//   ....[1]....
        /*0040*/ 	.word	0xffffffff


	//   ....[2]....
        /*0044*/ 	.word	0xffffffff


	//   ....[3]....
        /*0048*/ 	.word	0xffffffff


	//   ....[4]....
        /*004c*/ 	.word	0xffffffff


	//   ....[5]....
        /*0050*/ 	.word	0xffffffff


	//   ....[6]....
        /*0054*/ 	.word	0xffffffff


	//   ....[7]....
        /*0058*/ 	.word	0xffffffff


	//   ....[8]....
        /*005c*/ 	.word	0xffffffff


	//   ....[9]....
        /*0060*/ 	.word	0xffffffff


	//   ....[10]....
        /*0064*/ 	.word	0xffffffff


	//   ....[11]....
        /*0068*/ 	.word	0xffffffff


	//   ....[12]....
        /*006c*/ 	.word	0xffffffff


	//   ....[13]....
        /*0070*/ 	.word	0xffffffff


	//   ....[14]....
        /*0074*/ 	.word	0xffffffff


	//   ....[15]....
        /*0078*/ 	.word	0xffffffff


	//   ....[16]....
        /*007c*/ 	.word	0xffffffff


	//   ....[17]....
        /*0080*/ 	.word	0xffffffff


	//   ....[18]....
        /*0084*/ 	.word	0xffffffff


	//   ....[19]....
        /*0088*/ 	.word	0xffffffff


	//   ....[20]....
        /*008c*/ 	.word	0xffffffff


	//   ....[21]....
        /*0090*/ 	.word	0xffffffff


	//   ....[22]....
        /*0094*/ 	.word	0xffffffff


	//   ....[23]....
        /*0098*/ 	.word	0xffffffff


	//   ....[24]....
        /*009c*/ 	.word	0xffffffff


	//   ....[25]....
        /*00a0*/ 	.word	0xffffffff


	//   ....[26]....
        /*00a4*/ 	.word	0xffffffff


	//   ....[27]....
        /*00a8*/ 	.word	0xffffffff


	//----- nvinfo : EIATTR_COOP_GROUP_INSTR_OFFSETS
	.align		4
.L_3680:
        /*00ac*/ 	.byte	0x04, 0x28
        /*00ae*/ 	.short	(.L_3682 - .L_3681)


	//   ....[0]....
.L_3681:
        /*00b0*/ 	.word	0x00001080


	//   ....[1]....
        /*00b4*/ 	.word	0x000010b0


	//   ....[2]....
        /*00b8*/ 	.word	0x000010d0


	//   ....[3]....
        /*00bc*/ 	.word	0x000010f0


	//   ....[4]....
        /*00c0*/ 	.word	0x00001110


	//   ....[5]....
        /*00c4*/ 	.word	0x00001440


	//   ....[6]....
        /*00c8*/ 	.word	0x00001460


	//   ....[7]....
        /*00cc*/ 	.word	0x00001480


	//   ....[8]....
        /*00d0*/ 	.word	0x000014a0


	//   ....[9]....
        /*00d4*/ 	.word	0x000014c0


	//   ....[10]....
        /*00d8*/ 	.word	0x000015e0


	//   ....[11]....
        /*00dc*/ 	.word	0x00001630


	//   ....[12]....
        /*00e0*/ 	.word	0x00001680


	//   ....[13]....
        /*00e4*/ 	.word	0x000016a0


	//   ....[14]....
        /*00e8*/ 	.word	0x00001740


	//   ....[15]....
        /*00ec*/ 	.word	0x00001780


	//   ....[16]....
        /*00f0*/ 	.word	0x00001840


	//   ....[17]....
        /*00f4*/ 	.word	0x00001860


	//   ....[18]....
        /*00f8*/ 	.word	0x00001f80


	//   ....[19]....
        /*00fc*/ 	.word	0x00001ff0


	//   ....[20]....
        /*0100*/ 	.word	0x00002060


	//   ....[21]....
        /*0104*/ 	.word	0x000020d0


	//   ....[22]....
        /*0108*/ 	.word	0x00002140


	//   ....[23]....
        /*010c*/ 	.word	0x000024b0


	//   ....[24]....
        /*0110*/ 	.word	0x00002510


	//   ....[25]....
        /*0114*/ 	.word	0x00002570


	//   ....[26]....
        /*0118*/ 	.word	0x000025d0


	//   ....[27]....
        /*011c*/ 	.word	0x00002630


	//----- nvinfo : EIATTR_EXIT_INSTR_OFFSETS
	.align		4
.L_3682:
        /*0120*/ 	.byte	0x04, 0x1c
        /*0122*/ 	.short	(.L_3684 - .L_3683)


	//   ....[0]....
.L_3683:
        /*0124*/ 	.word	0x00000240


	//   ....[1]....
        /*0128*/ 	.word	0x00001f20


	//----- nvinfo : EIATTR_MAX_THREADS
	.align		4
.L_3684:
        /*012c*/ 	.byte	0x04, 0x05
        /*012e*/ 	.short	(.L_3686 - .L_3685)
.L_3685:
        /*0130*/ 	.word	0x00000080
        /*0134*/ 	.word	0x00000001
        /*0138*/ 	.word	0x00000001


	//----- nvinfo : EIATTR_CRS_STACK_SIZE
	.align		4
.L_3686:
        /*013c*/ 	.byte	0x04, 0x1e
        /*013e*/ 	.short	(.L_3688 - .L_3687)
.L_3687:
        /*0140*/ 	.word	0x00000000
.L_3688:


//--------------------- .nv.info._ZN10layer_norm13ln_fwd_kernelINS_13Kernel_traitsIfffffjLj3072ELj1ELj1ELj4ELj16ENS_18Kernel_traits_baseILj3072EfffffjLj128EEEEELb0ELb1ELb1ELb0EEEvNS_9FwdParamsE --------------------------
	.section	.nv.info._ZN10layer_norm13ln_fwd_kernelINS_13Kernel_traitsIfffffjLj3072ELj1ELj1ELj4ELj16ENS_18Kernel_traits_baseILj3072EfffffjLj128EEEEELb0ELb1ELb1ELb0EEEvNS_9FwdParamsE,"",@"SHT_CUDA_INFO"
	.sectionflags	@""
	.align	4


	//----- nvinfo : EIATTR_CUDA_API_VERSION
	.align		4
        /*0000*/ 	.byte	0x04, 0x37
        /*0002*/ 	.short	(.L_3690 - .L_3689)
.L_3689:
        /*0004*/ 	.word	0x00000082


	//----- nvinfo : EIATTR_SW2861232_WAR
	.align		4
.L_3690:
        /*0008*/ 	.byte	0x01, 0x35
	.zero		2


	//----- nvinfo : EIATTR_PARAM_CBANK
	.align		4
        /*000c*/ 	.byte	0x04, 0x0a
        /*000e*/ 	.short	(.L_3692 - .L_3691)
	.align		4
.L_3691:
        /*0010*/ 	.word	index@(.nv.constant0._ZN10layer_norm13ln_fwd_kernelINS_13Kernel_traitsIfffffjLj3072ELj1ELj1ELj4ELj16ENS_18Kernel_traits_baseILj3072EfffffjLj128EEEEELb0ELb1ELb1ELb0EEEvNS_9FwdParamsE)
        /*0014*/ 	.short	0x0160
        /*0016*/ 	.short	0x00e8


	//----- nvinfo : EIATTR_CBANK_PARAM_SIZE
	.align		4
.L_3692:
        /*0018*/ 	.byte	0x03, 0x19
        /*001a*/ 	.short	0x00e8


	//----- nvinfo : EIATTR_KPARAM_INFO
	.align		4
        /*001c*/ 	.byte	0x04, 0x17
        /*001e*/ 	.short	(.L_3694 - .L_3693)
.L_3693:
        /*0020*/ 	.word	0x00000000
        /*0024*/ 	.short	0x0000
        /*0026*/ 	.short	0x0000
        /*0028*/ 	.byte	0x00, 0xf0, 0xa1, 0x03


	//----- nvinfo : EIATTR_MAXREG_COUNT
	.align		4
.L_3694:
        /*002c*/ 	.byte	0x03, 0x1b
        /*002e*/ 	.short	0x00ff


	//----- nvinfo : EIATTR_NUM_BARRIERS
	.align		4
        /*0030*/ 	.byte	0x02, 0x4c
        /*0032*/ 	.byte	0x01
	.zero		1


	//----- nvinfo : EIATTR_MERCURY_ISA_VERSION
	.align		4
        /*0034*/ 	.byte	0x03, 0x5f
        /*0036*/ 	.short	0x0000


	//----- nvinfo : EIATTR_COOP_GROUP_MASK_REGIDS
	.align		4
        /*0038*/ 	.byte	0x04, 0x29
        /*003a*/ 	.short	(.L_3696 - .L_3695)


	//   ....[0]....
.L_3695:
        /*003c*/ 	.word	0xffffffff


	//   ....[1]....
        /*0040*/ 	.word	0xffffffff


	//   ....[2]....
        /*0044*/ 	.word	0xffffffff


	//   ....[3]....
        /*0048*/ 	.word	0xffffffff


	//   ....[4]....
        /*004c*/ 	.word	0xffffffff


	//   ....[5]....
        /*0050*/ 	.word	0xffffffff


	//   ....[6]....
        /*0054*/ 	.word	0xffffffff


	//   ....[7]....
        /*0058*/ 	.word	0xffffffff


	//   ....[8]....
        /*005c*/ 	.word	0xffffffff


	//   ....[9]....
        /*0060*/ 	.word	0xffffffff


	//   ....[10]....
        /*0064*/ 	.word	0xffffffff


	//   ....[11]....
        /*0068*/ 	.word	0xffffffff


	//   ....[12]....
        /*006c*/ 	.word	0xffffffff


	//   ....[13]....
        /*0070*/ 	.word	0xffffffff


	//   ....[14]....
        /*0074*/ 	.word	0xffffffff


	//   ....[15]....
        /*0078*/ 	.word	0xffffffff


	//   ....[16]....
        /*007c*/ 	.word	0xffffffff


	//   ....[17]....
        /*0080*/ 	.word	0xffffffff


	//   ....[18]....
        /*0084*/ 	.word	0xffffffff


	//   ....[19]....
        /*0088*/ 	.word	0xffffffff


	//   ....[20]....
        /*008c*/ 	.word	0xffffffff


	//   ....[21]....
        /*0090*/ 	.word	0xffffffff


	//   ....[22]....
        /*0094*/ 	.word	0xffffffff


	//   ....[23]....
        /*0098*/ 	.word	0xffffffff


	//   ....[24]....
        /*009c*/ 	.word	0xffffffff


	//   ....[25]....
        /*00a0*/ 	.word	0xffffffff


	//   ....[26]....
        /*00a4*/ 	.word	0xffffffff


	//   ....[27]....
        /*00a8*/ 	.word	0xffffffff


	//----- nvinfo : EIATTR_COOP_GROUP_INSTR_OFFSETS
	.align		4
.L_3696:
        /*00ac*/ 	.byte	0x04, 0x28
        /*00ae*/ 	.short	(.L_3698 - .L_3697)


	//   ....[0]....
.L_3697:
        /*00b0*/ 	.word	0x00002060


	//   ....[1]....
        /*00b4*/ 	.word	0x00002090


	//   ....[2]....
        /*00b8*/ 	.word	0x000020b0


	//   ....[3]....
        /*00bc*/ 	.word	0x000020d0


	//   ....[4]....
        /*00c0*/ 	.word	0x000020f0


	//   ....[5]....
        /*00c4*/ 	.word	0x00002430


	//   ....[6]....
        /*00c8*/ 	.word	0x00002450


	//   ....[7]....
        /*00cc*/ 	.word	0x00002470


	//   ....[8]....
        /*00d0*/ 	.word	0x00002490


	//   ....[9]....
        /*00d4*/ 	.word	0x000024b0


	//   ....[10]....
        /*00d8*/ 	.word	0x000025e0


	//   ....[11]....
        /*00dc*/ 	.word	0x00002660


	//   ....[12]....
        /*00e0*/ 	.word	0x000026c0


	//   ....[13]....
        /*00e4*/ 	.word	0x00002710


	//   ....[14]....
        /*00e8*/ 	.word	0x00002740


	//   ....[15]....
        /*00ec*/ 	.word	0x00002770


	//   ....[16]....
        /*00f0*/ 	.word	0x00002840


	//   ....[17]....
        /*00f4*/ 	.word	0x00002850


	//   ....[18]....
        /*00f8*/ 	.word	0x00003150


	//   ....[19]....
        /*00fc*/ 	.word	0x000031b0


	//   ....[20]....
        /*0100*/ 	.word	0x00003210


	//   ....[21]....
        /*0104*/ 	.word	0x00003270


	//   ....[22]....
        /*0108*/ 	.word	0x000032d0


	//   ....[23]....
        /*010c*/ 	.word	0x00003650


	//   ....[24]....
        /*0110*/ 	.word	0x000036b0


	//   ....[25]....
        /*0114*/ 	.word	0x00003710


	//   ....[26]....
        /*0118*/ 	.word	0x00003770


	//   ....[27]....
        /*011c*/ 	.word	0x000037e0


	//----- nvinfo : EIATTR_EXIT_INSTR_OFFSETS
	.align		4
.L_3698:
        /*0120*/ 	.byte	0x04, 0x1c
        /*0122*/ 	.short	(.L_3700 - .L_3699)


	//   ....[0]....
.L_3699:
        /*0124*/ 	.word	0x000007b0


	//   ....[1]....
        /*0128*/ 	.word	0x00003100


	//----- nvinfo : EIATTR_MAX_THREADS
	.align		4
.L_3700:
        /*012c*/ 	.byte	0x04, 0x05
        /*012e*/ 	.short	(.L_3702 - .L_3701)
.L_3701:
        /*0130*/ 	.word	0x00000080
        /*0134*/ 	.word	0x00000001
        /*0138*/ 	.word	0x00000001


	//----- nvinfo : EIATTR_CRS_STACK_SIZE
	.align		4
.L_3702:
        /*013c*/ 	.byte	0x04, 0x1e
        /*013e*/ 	.short	(.L_3704 - .L_3703)
.L_3703:
        /*0140*/ 	.word	0x00000000
.L_3704:


//--------------------- .nv.info._ZN10layer_norm13ln_fwd_kernelINS_13Kernel_traitsIfffffjLj3072ELj1ELj1ELj4ELj16ENS_18Kernel_traits_baseILj3072EfffffjLj128EEEEELb0ELb1ELb1ELb1EEEvNS_9FwdParamsE --------------------------
	.section	.nv.info._ZN10layer_norm13ln_fwd_kernelINS_13Kernel_traitsIfffffjLj3072ELj1ELj1ELj4ELj16ENS_18Kernel_traits_baseILj3072EfffffjLj128EEEEELb0ELb1ELb1ELb1EEEvNS_9FwdParamsE,"",@"SHT_CUDA_INFO"
	.sectionflags	@""
	.align	4


	//----- nvinfo : EIATTR_CUDA_API_VERSION
	.align		4
        /*0000*/ 	.byte	0x04, 0x37
        /*0002*/ 	.short	(.L_3706 - .L_3705)
.L_3705:
        /*0004*/ 	.word	0x00000082


	//----- nvinfo : EIATTR_SW2861232_WAR
	.align		4
.L_3706:
        /*0008*/ 	.byte	0x01, 0x35
	.zero		2


	//----- nvinfo : EIATTR_PARAM_CBANK
	.align		4
        /*000c*/ 	.byte	0x04, 0x0a
        /*000e*/ 	.short	(.L_3708 - .L_3707)
	.align		4
.L_3707:
        /*0010*/ 	.word	index@(.nv.constant0._ZN10layer_norm13ln_fwd_kernelINS_13Kernel_traitsIfffffjLj3072ELj1ELj1ELj4ELj16ENS_18Kernel_traits_baseILj3072EfffffjLj128EEEEELb0ELb1ELb1ELb1EEEvNS_9FwdParamsE)
        /*0014*/ 	.short	0x0160
        /*0016*/ 	.short	0x00e8


	//----- nvinfo : EIATTR_CBANK_PARAM_SIZE
	.align		4
.L_3708:
        /*0018*/ 	.byte	0x03, 0x19
        /*001a*/ 	.short	0x00e8


	//----- nvinfo : EIATTR_KPARAM_INFO
	.align		4
        /*001c*/ 	.byte	0x04, 0x17
        /*001e*/ 	.short	(.L_3710 - .L_3709)
.L_3709:
        /*0020*/ 	.word	0x00000000
        /*0024*/ 	.short	0x0000
        /*0026*/ 	.short	0x0000
        /*0028*/ 	.byte	0x00, 0xf0, 0xa1, 0x03


	//----- nvinfo : EIATTR_MAXREG_COUNT
	.align		4
.L_3710:
        /*002c*/ 	.byte	0x03, 0x1b
        /*002e*/ 	.short	0x00ff


	//----- nvinfo : EIATTR_NUM_BARRIERS
	.align		4
        /*0030*/ 	.byte	0x02, 0x4c
        /*0032*/ 	.byte	0x01
	.zero		1


	//----- nvinfo : EIATTR_MERCURY_ISA_VERSION
	.align		4
        /*0034*/ 	.byte	0x03, 0x5f
        /*0036*/ 	.short	0x0000


	//----- nvinfo : EIATTR_COOP_GROUP_MASK_REGIDS
	.align		4
        /*0038*/ 	.byte	0x04, 0x29
        /*003a*/ 	.short	(.L_3712 - .L_3711)


	//   ....[0]....
.L_3711:
        /*003c*/ 	.word	0xffffffff


	//   ....[1]....
        /*0040*/ 	.word	0xffffffff


	//   ....[2]....
        /*0044*/ 	.word	0xffffffff


	//   ....[3]....
        /*0048*/ 	.word	0xffffffff


	//   ....[4]....
        /*004c*/ 	.word	0xffffffff


	//   ....[5]....
        /*0050*/ 	.word	0xffffffff


	//   ....[6]....
        /*0054*/ 	.word	0xffffffff


	//   ....[7]....
        /*0058*/ 	.word	0xffffffff


	//   ....[8]....
        /*005c*/ 	.word	0xffffffff


	//   ....[9]....
        /*0060*/ 	.word	0xffffffff


	//   ....[10]....
        /*0064*/ 	.word	0xffffffff


	//   ....[11]....
        /*0068*/ 	.word	0xffffffff


	//   ....[12]....
        /*006c*/ 	.word	0xffffffff


	//   ....[13]....
        /*0070*/ 	.word	0xffffffff


	//   ....[14]....
        /*0074*/ 	.word	0xffffffff


	//   ....[15]....
        /*0078*/ 	.word	0xffffffff


	//   ....[16]....
        /*007c*/ 	.word	0xffffffff


	//   ....[17]....
        /*0080*/ 	.word	0xffffffff


	//   ....[18]....
        /*0084*/ 	.word	0xffffffff


	//   ....[19]....
        /*0088*/ 	.word	0xffffffff


	//   ....[20]....
        /*008c*/ 	.word	0xffffffff


	//   ....[21]....
        /*0090*/ 	.word	0xffffffff


	//   ....[22]....
        /*0094*/ 	.word	0xffffffff


	//   ....[23]....
        /*0098*/ 	.word	0xffffffff


	//   ....[24]....
        /*009c*/ 	.word	0xffffffff


	//   ....[25]....
        /*00a0*/ 	.word	0xffffffff


	//   ....[26]....
        /*00a4*/ 	.word	0xffffffff


	//   ....[27]....
        /*00a8*/ 	.word	0xffffffff


	//----- nvinfo : EIATTR_COOP_GROUP_INSTR_OFFSETS
	.align		4
.L_3712:
        /*00ac*/ 	.byte	0x04, 0x28
        /*00ae*/ 	.short	(.L_3714 - .L_3713)


	//   ....[0]....
.L_3713:
        /*00b0*/ 	.word	0x00001720


	//   ....[1]....
        /*00b4*/ 	.word	0x00001750


	//   ....[2]....
        /*00b8*/ 	.word	0x00001770


	//   ....[3]....
        /*00bc*/ 	.word	0x00001790


	//   ....[4]....
        /*00c0*/ 	.word	0x000017b0


	//   ....[5]....
        /*00c4*/ 	.word	0x00001ae0


	//   ....[6]....
        /*00c8*/ 	.word	0x00001b00


	//   ....[7]....
        /*00cc*/ 	.word	0x00001b20


	//   ....[8]....
        /*00d0*/ 	.word	0x00001b40


	//   ....[9]....
        /*00d4*/ 	.word	0x00001b60


	//   ....[10]....
        /*00d8*/ 	.word	0x00001c50


	//   ....[11]....
        /*00dc*/ 	.word	0x00001ca0


	//   ....[12]....
        /*00e0*/ 	.word	0x00001cb0


	//   ....[13]....
        /*00e4*/ 	.word	0x00001d20


	//   ....[14]....
        /*00e8*/ 	.word	0x00001da0


	//   ....[15]....
        /*00ec*/ 	.word	0x00001df0


	//   ....[16]....
        /*00f0*/ 	.word	0x00001e50


	//   ....[17]....
        /*00f4*/ 	.word	0x00001eb0


	//   ....[18]....
        /*00f8*/ 	.word	0x00002640


	//   ....[19]....
        /*00fc*/ 	.word	0x000026a0


	//   ....[20]....
        /*0100*/ 	.word	0x00002700


	//   ....[21]....
        /*0104*/ 	.word	0x00002760


	//   ....[22]....
        /*0108*/ 	.word	0x000027c0


	//   ....[23]....
        /*010c*/ 	.word	0x00002b30


	//   ....[24]....
        /*0110*/ 	.word	0x00002b90


	//   ....[25]....
        /*0114*/ 	.word	0x00002bf0


	//   ....[26]....
        /*0118*/ 	.word	0x00002c50


	//   ....[27]....
        /*011c*/ 	.word	0x00002cb0


	//----- nvinfo : EIATTR_EXIT_INSTR_OFFSETS
	.align		4
.L_3714:
        /*0120*/ 	.byte	0x04, 0x1c
        /*0122*/ 	.short	(.L_3716 - .L_3715)


	//   ....[0]....
.L_3715:
        /*0124*/ 	.word	0x00000240


	//   ....[1]....
        /*0128*/ 	.word	0x000025e0


	//----- nvinfo : EIATTR_MAX_THREADS
	.align		4
.L_3716:
        /*012c*/ 	.byte	0x04, 0x05
        /*012e*/ 	.short	(.L_3718 - .L_3717)
.L_3717:
        /*0130*/ 	.word	0x00000080
        /*0134*/ 	.word	0x00000001
        /*0138*/ 	.word	0x00000001


	//----- nvinfo : EIATTR_CRS_STACK_SIZE
	.align		4
.L_3718:
        /*013c*/ 	.byte	0x04, 0x1e
        /*013e*/ 	.short	(.L_3720 - .L_3719)
.L_3719:
        /*0140*/ 	.word	0x00000000
.L_3720:


//--------------------- .nv.info._ZN10layer_norm13ln_fwd_kernelINS_13Kernel_traitsIfffffjLj3072ELj1ELj1ELj4ELj16ENS_18Kernel_traits_baseILj3072EfffffjLj128EEEEELb1ELb0ELb0ELb0EEEvNS_9FwdParamsE --------------------------
	.section	.nv.info._ZN10layer_norm13ln_fwd_kernelINS_13Kernel_traitsIfffffjLj3072ELj1ELj1ELj4ELj16ENS_18Kernel_traits_baseILj3072EfffffjLj128EEEEELb1ELb0ELb0ELb0EEEvNS_9FwdParamsE,"",@"SHT_CUDA_INFO"
	.sectionflags	@""
	.align	4


	//----- nvinfo : EIATTR_CUDA_API_VERSION
	.align		4
        /*0000*/ 	.byte	0x04, 0x37
        /*0002*/ 	.short	(.L_3722 - .L_3721)
.L_3721:
        /*0004*/ 	.word	0x00000082


	//----- nvinfo : EIATTR_SW2861232_WAR
	.align		4
.L_3722:
        /*0008*/ 	.byte	0x01, 0x35
	.zero		2


	//----- nvinfo : EIATTR_PARAM_CBANK
	.align		4
        /*000c*/ 	.byte	0x04, 0x0a
        /*000e*/ 	.short	(.L_3724 - .L_3723)
	.align		4
.L_3723:
        /*0010*/ 	.word	index@(.nv.constant0._ZN10layer_norm13ln_fwd_kernelINS_13Kernel_traitsIfffffjLj3072ELj1ELj1ELj4ELj16ENS_18Kernel_traits_baseILj3072EfffffjLj128EEEEELb1ELb0ELb0ELb0EEEvNS_9FwdParamsE)
        /*0014*/ 	.short	0x0160
        /*0016*/ 	.short	0x00e8


	//----- nvinfo : EIATTR_CBANK_PARAM_SIZE
	.align		4
.L_3724:
        /*0018*/ 	.byte	0x03, 0x19
        /*001a*/ 	.short	0x00e8


	//----- nvinfo : EIATTR_KPARAM_INFO
	.align		4
        /*001c*/ 	.byte	0x04, 0x17
        /*001e*/ 	.short	(.L_3726 - .L_3725)
.L_3725:
        /*0020*/ 	.word	0x00000000
        /*0024*/ 	.short	0x0000
        /*0026*/ 	.short	0x0000
        /*0028*/ 	.byte	0x00, 0xf0, 0xa1, 0x03


	//----- nvinfo : EIATTR_MAXREG_COUNT
	.align		4
.L_3726:
        /*002c*/ 	.byte	0x03, 0x1b
        /*002e*/ 	.short	0x00ff


	//----- nvinfo : EIATTR_NUM_BARRIERS
	.align		4
        /*0030*/ 	.byte	0x02, 0x4c
        /*0032*/ 	.byte	0x01
	.zero		1


	//----- nvinfo : EIATTR_MERCURY_ISA_VERSION
	.align		4
        /*0034*/ 	.byte	0x03, 0x5f
        /*0036*/ 	.short	0x0000


	//----- nvinfo : EIATTR_COOP_GROUP_MASK_REGIDS
	.align		4
        /*0038*/ 	.byte	0x04, 0x29
        /*003a*/ 	.short	(.L_3728 - .L_3727)


	//   ....[0]....
.L_3727:
        /*003c*/ 	.word	0xffffffff


	//   ....[1]....
        /*0040*/ 	.word	0xffffffff


	//   ....[2]....
        /*0044*/ 	.word	0xffffffff


	//   ....[3]....
        /*0048*/ 	.word	0xffffffff


	//   ....[4]....
        /*004c*/ 	.word	0xffffffff


	//   ....[5]....
        /*0050*/ 	.word	0xffffffff


	//   ....[6]....
        /*0054*/ 	.word	0xffffffff


	//   ....[7]....
        /*0058*/ 	.word	0xffffffff


	//   ....[8]....
        /*005c*/ 	.word	0xffffffff


	//   ....[9]....
        /*0060*/ 	.word	0xffffffff


	//   ....[10]....
        /*0064*/ 	.word	0xffffffff


	//   ....[11]....
        /*0068*/ 	.word	0xffffffff


	//   ....[12]....
        /*006c*/ 	.word	0xffffffff


	//   ....[13]....
        /*0070*/ 	.word	0xffffffff


	//   ....[14]....
        /*0074*/ 	.word	0xffffffff


	//   ....[15]....
        /*0078*/ 	.word	0xffffffff


	//   ....[16]....
        /*007c*/ 	.word	0xffffffff


	//   ....[17]....
        /*0080*/ 	.word	0xffffffff


	//   ....[18]....
        /*0084*/ 	.word	0xffffffff


	//   ....[19]....
        /*0088*/ 	.word	0xffffffff


	//   ....[20]....
        /*008c*/ 	.word	0xffffffff


	//   ....[21]....
        /*0090*/ 	.word	0xffffffff


	//   ....[22]....
        /*0094*/ 	.word	0xffffffff


	//   ....[23]....
        /*0098*/ 	.word	0xffffffff


	//   ....[24]....
        /*009c*/ 	.word	0xffffffff


	//   ....[25]....
        /*00a0*/ 	.word	0xffffffff


	//   ....[26]....
        /*00a4*/ 	.word	0xffffffff


	//   ....[27]....
        /*00a8*/ 	.word	0xffffffff


	//----- nvinfo : EIATTR_COOP_GROUP_INSTR_OFFSETS
	.align		4
.L_3728:
        /*00ac*/ 	.byte	0x04, 0x28
        /*00ae*/ 	.short	(.L_3730 - .L_3729)


	//   ....[0]....
.L_3729:
        /*00b0*/ 	.word	0x000094d0


	//   ....[1]....
        /*00b4*/ 	.word	0x00009500


	//   ....[2]....
        /*00b8*/ 	.word	0x00009520


	//   ....[3]....
        /*00bc*/ 	.word	0x00009540


	//   ....[4]....
        /*00c0*/ 	.word	0x00009560


	//   ....[5]....
        /*00c4*/ 	.word	0x000098a0


	//   ....[6]....
        /*00c8*/ 	.word	0x000098c0


	//   ....[7]....
        /*00cc*/ 	.word	0x000098e0


	//   ....[8]....
        /*00d0*/ 	.word	0x00009900


	//   ....[9]....
        /*00d4*/ 	.word	0x00009920


	//   ....[10]....
        /*00d8*/ 	.word	0x00009a30


	//   ....[11]....
        /*00dc*/ 	.word	0x00009a80


	//   ....[12]....
        /*00e0*/ 	.word	0x00009ab0


	//   ....[13]....
        /*00e4*/ 	.word	0x00009ac0


	//   ....[14]....
        /*00e8*/ 	.word	0x00009b40


	//   ....[15]....
        /*00ec*/ 	.word	0x00009ba0


	//   ....[16]....
        /*00f0*/ 	.word	0x00009c60


	//   ....[17]....
        /*00f4*/ 	.word	0x00009c70


	//   ....[18]....
        /*00f8*/ 	.word	0x0000a550


	//   ....[19]....
        /*00fc*/ 	.word	0x0000a5c0


	//   ....[20]....
        /*0100*/ 	.word	0x0000a620


	//   ....[21]....
        /*0104*/ 	.word	0x0000a680


	//   ....[22]....
        /*0108*/ 	.word	0x0000a6e0


	//   ....[23]....
        /*010c*/ 	.word	0x0000aa60


	//   ....[24]....
        /*0110*/ 	.word	0x0000aac0


	//   ....[25]....
        /*0114*/ 	.word	0x0000ab20


	//   ....[26]....
        /*0118*/ 	.word	0x0000ab80


	//   ....[27]....
        /*011c*/ 	.word	0x0000abf0


	//----- nvinfo : EIATTR_EXIT_INSTR_OFFSETS
	.align		4
.L_3730:
        /*0120*/ 	.byte	0x04, 0x1c
        /*0122*/ 	.short	(.L_3732 - .L_3731)


	//   ....[0]....
.L_3731:
        /*0124*/ 	.word	0x00000b20


	//   ....[1]....
        /*0128*/ 	.word	0x0000a500


	//----- nvinfo : EIATTR_MAX_THREADS
	.align		4
.L_3732:
        /*012c*/ 	.byte	0x04, 0x05
        /*012e*/ 	.short	(.L_3734 - .L_3733)
.L_3733:
        /*0130*/ 	.word	0x00000080
        /*0134*/ 	.word	0x00000001
        /*0138*/ 	.word	0x00000001


	//----- nvinfo : EIATTR_CRS_STACK_SIZE
	.align		4
.L_3734:
        /*013c*/ 	.byte	0x04, 0x1e
        /*013e*/ 	.short	(.L_3736 - .L_3735)
.L_3735:
        /*0140*/ 	.word	0x00000000
.L_3736:


//--------------------- .nv.info._ZN10layer_norm13ln_fwd_kernelINS_13Kernel_traitsIfffffjLj3072ELj1ELj1ELj4ELj16ENS_18Kernel_traits_baseILj3072EfffffjLj128EEEEELb1ELb0ELb0ELb1EEEvNS_9FwdParamsE --------------------------
	.section	.nv.info._ZN10layer_norm13ln_fwd_kernelINS_13Kernel_traitsIfffffjLj3072ELj1ELj1ELj4ELj16ENS_18Kernel_traits_baseILj3072EfffffjLj128EEEEELb1ELb0ELb0ELb1EEEvNS_9FwdParamsE,"",@"SHT_CUDA_INFO"
	.sectionflags	@""
	.align	4


	//----- nvinfo : EIATTR_CUDA_API_VERSION
	.align		4
        /*0000*/ 	.byte	0x04, 0x37
        /*0002*/ 	.short	(.L_3738 - .L_3737)
.L_3737:
        /*0004*/ 	.word	0x00000082


	//----- nvinfo : EIATTR_SW2861232_WAR
	.align		4
.L_3738:
        /*0008*/ 	.byte	0x01, 0x35
	.zero		2


	//----- nvinfo : EIATTR_PARAM_CBANK
	.align		4
        /*000c*/ 	.byte	0x04, 0x0a
        /*000e*/ 	.short	(.L_3740 - .L_3739)
	.align		4
.L_3739:
        /*0010*/ 	.word	index@(.nv.constant0._ZN10layer_norm13ln_fwd_kernelINS_13Kernel_traitsIfffffjLj3072ELj1ELj1ELj4ELj16ENS_18Kernel_traits_baseILj3072EfffffjLj128EEEEELb1ELb0ELb0ELb1EEEvNS_9FwdParamsE)
        /*0014*/ 	.short	0x0160
        /*0016*/ 	.short	0x00e8


	//----- nvinfo : EIATTR_CBANK_PARAM_SIZE
	.align		4
.L_3740:
        /*0018*/ 	.byte	0x03, 0x19
        /*001a*/ 	.short	0x00e8


	//----- nvinfo : EIATTR_KPARAM_INFO
	.align		4
        /*001c*/ 	.byte	0x04, 0x17
        /*001e*/ 	.short	(.L_3742 - .L_3741)
.L_3741:
        /*0020*/ 	.word	0x00000000
        /*0024*/ 	.short	0x0000
        /*0026*/ 	.short	0x0000
        /*0028*/ 	.byte	0x00, 0xf0, 0xa1, 0x03


	//----- nvinfo : EIATTR_MAXREG_COUNT
	.align		4
.L_3742:
        /*002c*/ 	.byte	0x03, 0x1b
        /*002e*/ 	.short	0x00ff


	//----- nvinfo : EIATTR_NUM_BARRIERS
	.align		4
        /*0030*/ 	.byte	0x02, 0x4c
        /*0032*/ 	.byte	0x01
	.zero		1


	//----- nvinfo : EIATTR_MERCURY_ISA_VERSION
	.align		4
        /*0034*/ 	.byte	0x03, 0x5f
        /*0036*/ 	.short	0x0000


	//----- nvinfo : EIATTR_COOP_GROUP_MASK_REGIDS
	.align		4
        /*0038*/ 	.byte	0x04, 0x29
        /*003a*/ 	.short	(.L_3744 - .L_3743)


	//   ....[0]....
.L_3743:
        /*003c*/ 	.word	0xffffffff


	//   ....[1]....
        /*0040*/ 	.word	0xffffffff


	//   ....[2]....
        /*0044*/ 	.word	0xffffffff


	//   ....[3]....
        /*0048*/ 	.word	0xffffffff


	//   ....[4]....
        /*004c*/ 	.word	0xffffffff


	//   ....[5]....
        /*0050*/ 	.word	0xffffffff


	//   ....[6]....
        /*0054*/ 	.word	0xffffffff


	//   ....[7]....
        /*0058*/ 	.word	0xffffffff


	//   ....[8]....
        /*005c*/ 	.word	0xffffffff


	//   ....[9]....
        /*0060*/ 	.word	0xffffffff


	//   ....[10]....
        /*0064*/ 	.word	0xffffffff


	//   ....[11]....
        /*0068*/ 	.word	0xffffffff


	//   ....[12]....
        /*006c*/ 	.word	0xffffffff


	//   ....[13]....
        /*0070*/ 	.word	0xffffffff


	//   ....[14]....
        /*0074*/ 	.word	0xffffffff


	//   ....[15]....
        /*0078*/ 	.word	0xffffffff


	//   ....[16]....
        /*007c*/ 	.word	0xffffffff


	//   ....[17]....
        /*0080*/ 	.word	0xffffffff


	//   ....[18]....
        /*0084*/ 	.word	0xffffffff


	//   ....[19]....
        /*0088*/ 	.word	0xffffffff


	//   ....[20]....
        /*008c*/ 	.word	0xffffffff


	//   ....[21]....
        /*0090*/ 	.word	0xffffffff


	//   ....[22]....
        /*0094*/ 	.word	0xffffffff


	//   ....[23]....
        /*0098*/ 	.word	0xffffffff


	//   ....[24]....
        /*009c*/ 	.word	0xffffffff


	//   ....[25]....
        /*00a0*/ 	.word	0xffffffff


	//   ....[26]....
        /*00a4*/ 	.word	0xffffffff


	//   ....[27]....
        /*00a8*/ 	.word	0xffffffff


	//----- nvinfo : EIATTR_COOP_GROUP_INSTR_OFFSETS
	.align		4
.L_3744:
        /*00ac*/ 	.byte	0x04, 0x28
        /*00ae*/ 	.short	(.L_3746 - .L_3745)


	//   ....[0]....
.L_3745:
        /*00b0*/ 	.word	0x00008cc0


	//   ....[1]....
        /*00b4*/ 	.word	0x00008cf0


	//   ....[2]....
        /*00b8*/ 	.word	0x00008d10


	//   ....[3]....
        /*00bc*/ 	.word	0x00008d30


	//   ....[4]....
        /*00c0*/ 	.word	0x00008d50


	//   ....[5]....
        /*00c4*/ 	.word	0x00009080


	//   ....[6]....
        /*00c8*/ 	.word	0x000090a0


	//   ....[7]....
        /*00cc*/ 	.word	0x000090c0


	//   ....[8]....
        /*00d0*/ 	.word	0x000090e0


	//   ....[9]....
        /*00d4*/ 	.word	0x00009100


	//   ....[10]....
        /*00d8*/ 	.word	0x00009200


	//   ....[11]....
        /*00dc*/ 	.word	0x00009250


	//   ....[12]....
        /*00e0*/ 	.word	0x00009280


	//   ....[13]....
        /*00e4*/ 	.word	0x00009290


	//   ....[14]....
        /*00e8*/ 	.word	0x00009330


	//   ....[15]....
        /*00ec*/ 	.word	0x00009380


	//   ....[16]....
        /*00f0*/ 	.word	0x00009430


	//   ....[17]....
        /*00f4*/ 	.word	0x00009480


	//   ....[18]....
        /*00f8*/ 	.word	0x00009b80


	//   ....[19]....
        /*00fc*/ 	.word	0x00009bf0


	//   ....[20]....
        /*0100*/ 	.word	0x00009c50


	//   ....[21]....
        /*0104*/ 	.word	0x00009cb0


	//   ....[22]....
        /*0108*/ 	.word	0x00009d10


	//   ....[23]....
        /*010c*/ 	.word	0x0000a080


	//   ....[24]....
        /*0110*/ 	.word	0x0000a0e0


	//   ....[25]....
        /*0114*/ 	.word	0x0000a140


	//   ....[26]....
        /*0118*/ 	.word	0x0000a1a0


	//   ....[27]....
        /*011c*/ 	.word	0x0000a200


	//----- nvinfo : EIATTR_EXIT_INSTR_OFFSETS
	.align		4
.L_3746:
        /*0120*/ 	.byte	0x04, 0x1c
        /*0122*/ 	.short	(.L_3748 - .L_3747)


	//   ....[0]....
.L_3747:
        /*0124*/ 	.word	0x00000660


	//   ....[1]....
        /*0128*/ 	.word	0x00009b20


	//----- nvinfo : EIATTR_MAX_THREADS
	.align		4
.L_3748:
        /*012c*/ 	.byte	0x04, 0x05
        /*012e*/ 	.short	(.L_3750 - .L_3749)
.L_3749:
        /*0130*/ 	.word	0x00000080
        /*0134*/ 	.word	0x00000001
        /*0138*/ 	.word	0x00000001


	//----- nvinfo : EIATTR_CRS_STACK_SIZE
	.align		4
.L_3750:
        /*013c*/ 	.byte	0x04, 0x1e
        /*013e*/ 	.short	(.L_3752 - .L_3751)
.L_3751:
        /*0140*/ 	.word	0x00000000
.L_3752:


//--------------------- .nv.info._ZN10layer_norm13ln_fwd_kernelINS_13Kernel_traitsIfffffjLj3072ELj1ELj1ELj4ELj16ENS_18Kernel_traits_baseILj3072EfffffjLj128EEEEELb1ELb0ELb1ELb0EEEvNS_9FwdParamsE --------------------------
	.section	.nv.info._ZN10layer_norm13ln_fwd_kernelINS_13Kernel_traitsIfffffjLj3072ELj1ELj1ELj4ELj16ENS_18Kernel_traits_baseILj3072EfffffjLj128EEEEELb1ELb0ELb1ELb0EEEvNS_9FwdParamsE,"",@"SHT_CUDA_INFO"
	.sectionflags	@""
	.align	4


	//----- nvinfo : EIATTR_CUDA_API_VERSION
	.align		4
        /*0000*/ 	.byte	0x04, 0x37
        /*0002*/ 	.short	(.L_3754 - .L_3753)
.L_3753:
        /*0004*/ 	.word	0x00000082


	//----- nvinfo : EIATTR_SW2861232_WAR
	.align		4
.L_3754:
        /*0008*/ 	.byte	0x01, 0x35
	.zero		2


	//----- nvinfo : EIATTR_PARAM_CBANK
	.align		4
        /*000c*/ 	.byte	0x04, 0x0a
        /*000e*/ 	.short	(.L_3756 - .L_3755)
	.align		4
.L_3755:
        /*0010*/ 	.word	index@(.nv.constant0._ZN10layer_norm13ln_fwd_kernelINS_13Kernel_traitsIfffffjLj3072ELj1ELj1ELj4ELj16ENS_18Kernel_traits_baseILj3072EfffffjLj128EEEEELb1ELb0ELb1ELb0EEEvNS_9FwdParamsE)
        /*0014*/ 	.short	0x0160
        /*0016*/ 	.short	0x00e8


	//----- nvinfo : EIATTR_CBANK_PARAM_SIZE
	.align		4
.L_3756:
        /*0018*/ 	.byte	0x03, 0x19
        /*001a*/ 	.short	0x00e8


	//----- nvinfo : EIATTR_KPARAM_INFO
	.align		4
        /*001c*/ 	.byte	0x04, 0x17
        /*001e*/ 	.short	(.L_3758 - .L_3757)
.L_3757:
        /*0020*/ 	.word	0x00000000
        /*0024*/ 	.short	0x0000
        /*0026*/ 	.short	0x0000
        /*0028*/ 	.byte	0x00, 0xf0, 0xa1, 0x03


	//----- nvinfo : EIATTR_MAXREG_COUNT
	.align		4
.L_3758:
        /*002c*/ 	.byte	0x03, 0x1b
        /*002e*/ 	.short	0x00ff


	//----- nvinfo : EIATTR_NUM_BARRIERS
	.align		4
        /*0030*/ 	.byte	0x02, 0x4c
        /*0032*/ 	.byte	0x01
	.zero		1


	//----- nvinfo : EIATTR_MERCURY_ISA_VERSION
	.align		4
        /*0034*/ 	.byte	0x03, 0x5f
        /*0036*/ 	.short	0x0000


	//----- nvinfo : EIATTR_COOP_GROUP_MASK_REGIDS
	.align		4
        /*0038*/ 	.byte	0x04, 0x29
        /*003a*/ 	.short	(.L_3760 - .L_3759)


	//   ....[0]....
.L_3759:
        /*003c*/ 	.word	0xffffffff


	//   ....[1]....
        /*0040*/ 	.word	0xffffffff


	//   ....[2]....
        /*0044*/ 	.word	0xffffffff


	//   ....[3]....
        /*0048*/ 	.word	0xffffffff


	//   ....[4]....
        /*004c*/ 	.word	0xffffffff


	//   ....[5]....
        /*0050*/ 	.word	0xffffffff


	//   ....[6]....
        /*0054*/ 	.word	0xffffffff


	//   ....[7]....
        /*0058*/ 	.word	0xffffffff


	//   ....[8]....
        /*005c*/ 	.word	0xffffffff


	//   ....[9]....
        /*0060*/ 	.word	0xffffffff


	//   ....[10]....
        /*0064*/ 	.word	0xffffffff


	//   ....[11]....
        /*0068*/ 	.word	0xffffffff


	//   ....[12]....
        /*006c*/ 	.word	0xffffffff


	//   ....[13]....
        /*0070*/ 	.word	0xffffffff


	//   ....[14]....
        /*0074*/ 	.word	0xffffffff


	//   ....[15]....
        /*0078*/ 	.word	0xffffffff


	//   ....[16]....
        /*007c*/ 	.word	0xffffffff


	//   ....[17]....
        /*0080*/ 	.word	0xffffffff


	//   ....[18]....
        /*0084*/ 	.word	0xffffffff


	//   ....[19]....
        /*0088*/ 	.word	0xffffffff


	//   ....[20]....
        /*008c*/ 	.word	0xffffffff


	//   ....[21]....
        /*0090*/ 	.word	0xffffffff


	//   ....[22]....
        /*0094*/ 	.word	0xffffffff


	//   ....[23]....
        /*0098*/ 	.word	0xffffffff


	//   ....[24]....
        /*009c*/ 	.word	0xffffffff


	//   ....[25]....
        /*00a0*/ 	.word	0xffffffff


	//   ....[26]....
        /*00a4*/ 	.word	0xffffffff


	//   ....[27]....
        /*00a8*/ 	.word	0xffffffff


	//----- nvinfo : EIATTR_COOP_GROUP_INSTR_OFFSETS
	.align		4
.L_3760:
        /*00ac*/ 	.byte	0x04, 0x28
        /*00ae*/ 	.short	(.L_3762 - .L_3761)


	//   ....[0]....
.L_3761:
        /*00b0*/ 	.word	0x0000a580


	//   ....[1]....
        /*00b4*/ 	.word	0x0000a5b0


	//   ....[2]....
        /*00b8*/ 	.word	0x0000a5d0


	//   ....[3]....
        /*00bc*/ 	.word	0x0000a5f0


	//   ....[4]....
        /*00c0*/ 	.word	0x0000a610


	//   ....[5]....
        /*00c4*/ 	.word	0x0000a950


	//   ....[6]....
        /*00c8*/ 	.word	0x0000a970


	//   ....[7]....
        /*00cc*/ 	.word	0x0000a990


	//   ....[8]....
        /*00d0*/ 	.word	0x0000a9b0


	//   ....[9]....
        /*00d4*/ 	.word	0x0000a9d0


	//   ....[10]....
        /*00d8*/ 	.word	0x0000aae0


	//   ....[11]....
        /*00dc*/ 	.word	0x0000ab40


	//   ....[12]....
        /*00e0*/ 	.word	0x0000aba0


	//   ....[13]....
        /*00e4*/ 	.word	0x0000abc0


	//   ....[14]....
        /*00e8*/ 	.word	0x0000ac50


	//   ....[15]....
        /*00ec*/ 	.word	0x0000aca0


	//   ....[16]....
        /*00f0*/ 	.word	0x0000ad60


	//   ....[17]....
        /*00f4*/ 	.word	0x0000ad70


	//   ....[18]....
        /*00f8*/ 	.word	0x0000b670


	//   ....[19]....
        /*00fc*/ 	.word	0x0000b6e0


	//   ....[20]....
        /*0100*/ 	.word	0x0000b740


	//   ....[21]....
        /*0104*/ 	.word	0x0000b7a0


	//   ....[22]....
        /*0108*/ 	.word	0x0000b800


	//   ....[23]....
        /*010c*/ 	.word	0x0000bb80


	//   ....[24]....
        /*0110*/ 	.word	0x0000bbe0


	//   ....[25]....
        /*0114*/ 	.word	0x0000bc40


	//   ....[26]....
        /*0118*/ 	.word	0x0000bca0


	//   ....[27]....
        /*011c*/ 	.word	0x0000bd10


	//----- nvinfo : EIATTR_EXIT_INSTR_OFFSETS
	.align		4
.L_3762:
        /*0120*/ 	.byte	0x04, 0x1c
        /*0122*/ 	.short	(.L_3764 - .L_3763)


	//   ....[0]....
.L_3763:
        /*0124*/ 	.word	0x00000af0


	//   ....[1]....
        /*0128*/ 	.word	0x0000b620


	//----- nvinfo : EIATTR_MAX_THREADS
	.align		4
.L_3764:
        /*012c*/ 	.byte	0x04, 0x05
        /*012e*/ 	.short	(.L_3766 - .L_3765)
.L_3765:
        /*0130*/ 	.word	0x00000080
        /*0134*/ 	.word	0x00000001
        /*0138*/ 	.word	0x00000001


	//----- nvinfo : EIATTR_CRS_STACK_SIZE
	.align		4
.L_3766:
        /*013c*/ 	.byte	0x04, 0x1e
        /*013e*/ 	.short	(.L_3768 - .L_3767)
.L_3767:
        /*0140*/ 	.word	0x00000000
.L_3768:


//--------------------- .nv.info._ZN10layer_norm13ln_fwd_kernelINS_13Kernel_traitsIfffffjLj3072ELj1ELj1ELj4ELj16ENS_18Kernel_traits_baseILj3072EfffffjLj128EEEEELb1ELb0ELb1ELb1EEEvNS_9FwdParamsE --------------------------
	.section	.nv.info._ZN10layer_norm13ln_fwd_kernelINS_13Kernel_traitsIfffffjLj3072ELj1ELj1ELj4ELj16ENS_18Kernel_traits_baseILj3072EfffffjLj128EEEEELb1ELb0ELb1ELb1EEEvNS_9FwdParamsE,"",@"SHT_CUDA_INFO"
	.sectionflags	@""
	.align	4


	//----- nvinfo : EIATTR_CUDA_API_VERSION
	.align		4
        /*0000*/ 	.byte	0x04, 0x37
        /*0002*/ 	.short	(.L_3770 - .L_3769)
.L_3769:
        /*0004*/ 	.word	0x00000082


	//----- nvinfo : EIATTR_SW2861232_WAR
	.align		4
.L_3770:
        /*0008*/ 	.byte	0x01, 0x35
	.zero		2


	//----- nvinfo : EIATTR_PARAM_CBANK
	.align		4
        /*000c*/ 	.byte	0x04, 0x0a
        /*000e*/ 	.short	(.L_3772 - .L_3771)
	.align		4
.L_3771:
        /*0010*/ 	.word	index@(.nv.constant0._ZN10layer_norm13ln_fwd_kernelINS_13Kernel_traitsIfffffjLj3072ELj1ELj1ELj4ELj16ENS_18Kernel_traits_baseILj3072EfffffjLj128EEEEELb1ELb0ELb1ELb1EEEvNS_9FwdParamsE)
        /*0014*/ 	.short	0x0160
        /*0016*/ 	.short	0x00e8


	//----- nvinfo : EIATTR_CBANK_PARAM_SIZE
	.align		4
.L_3772:
        /*0018*/ 	.byte	0x03, 0x19
        /*001a*/ 	.short	0x00e8


	//----- nvinfo : EIATTR_KPARAM_INFO
	.align		4
        /*001c*/ 	.byte	0x04, 0x17
        /*001e*/ 	.short	(.L_3774 - .L_3773)
.L_3773:
        /*0020*/ 	.word	0x00000000
        /*0024*/ 	.short	0x0000
        /*0026*/ 	.short	0x0000
        /*0028*/ 	.byte	0x00, 0xf0, 0xa1, 0x03


	//----- nvinfo : EIATTR_MAXREG_COUNT
	.align		4
.L_3774:
        /*002c*/ 	.byte	0x03, 0x1b
        /*002e*/ 	.short	0x00ff


	//----- nvinfo : EIATTR_NUM_BARRIERS
	.align		4
        /*0030*/ 	.byte	0x02, 0x4c
        /*0032*/ 	.byte	0x01
	.zero		1


	//----- nvinfo : EIATTR_MERCURY_ISA_VERSION
	.align		4
        /*0034*/ 	.byte	0x03, 0x5f
        /*0036*/ 	.short	0x0000


	//----- nvinfo : EIATTR_COOP_GROUP_MASK_REGIDS
	.align		4
        /*0038*/ 	.byte	0x04, 0x29
        /*003a*/ 	.short	(.L_3776 - .L_3775)


	//   ....[0]....
.L_3775:
        /*003c*/ 	.word	0xffffffff


	//   ....[1]....
        /*0040*/ 	.word	0xffffffff


	//   ....[2]....
        /*0044*/ 	.word	0xffffffff


	//   ....[3]....
        /*0048*/ 	.word	0xffffffff


	//   ....[4]....
        /*004c*/ 	.word	0xffffffff


	//   ....[5]....
        /*0050*/ 	.word	0xffffffff


	//   ....[6]....
        /*0054*/ 	.word	0xffffffff


	//   ....[7]....
        /*0058*/ 	.word	0xffffffff


	//   ....[8]....
        /*005c*/ 	.word	0xffffffff


	//   ....[9]....
        /*0060*/ 	.word	0xffffffff


	//   ....[10]....
        /*0064*/ 	.word	0xffffffff


	//   ....[11]....
        /*0068*/ 	.word	0xffffffff


	//   ....[12]....
        /*006c*/ 	.word	0xffffffff


	//   ....[13]....
        /*0070*/ 	.word	0xffffffff


	//   ....[14]....
        /*0074*/ 	.word	0xffffffff


	//   ....[15]....
        /*0078*/ 	.word	0xffffffff


	//   ....[16]....
        /*007c*/ 	.word	0xffffffff


	//   ....[17]....
        /*0080*/ 	.word	0xffffffff


	//   ....[18]....
        /*0084*/ 	.word	0xffffffff


	//   ....[19]....
        /*0088*/ 	.word	0xffffffff


	//   ....[20]....
        /*008c*/ 	.word	0xffffffff


	//   ....[21]....
        /*0090*/ 	.word	0xffffffff


	//   ....[22]....
        /*0094*/ 	.word	0xffffffff


	//   ....[23]....
        /*0098*/ 	.word	0xffffffff


	//   ....[24]....
        /*009c*/ 	.word	0xffffffff


	//   ....[25]....
        /*00a0*/ 	.word	0xffffffff


	//   ....[26]....
        /*00a4*/ 	.word	0xffffffff


	//   ....[27]....
        /*00a8*/ 	.word	0xffffffff


	//----- nvinfo : EIATTR_COOP_GROUP_INSTR_OFFSETS
	.align		4
.L_3776:
        /*00ac*/ 	.byte	0x04, 0x28
        /*00ae*/ 	.short	(.L_3778 - .L_3777)


	//   ....[0]....
.L_3777:
        /*00b0*/ 	.word	0x00009b50


	//   ....[1]....
        /*00b4*/ 	.word	0x00009b80


	//   ....[2]....
        /*00b8*/ 	.word	0x00009ba0


	//   ....[3]....
        /*00bc*/ 	.word	0x00009bc0


	//   ....[4]....
        /*00c0*/ 	.word	0x00009be0


	//   ....[5]....
        /*00c4*/ 	.word	0x00009f10


	//   ....[6]....
        /*00c8*/ 	.word	0x00009f30


	//   ....[7]....
        /*00cc*/ 	.word	0x00009f50


	//   ....[8]....
        /*00d0*/ 	.word	0x00009f70


	//   ....[9]....
        /*00d4*/ 	.word	0x00009f90


	//   ....[10]....
        /*00d8*/ 	.word	0x0000a0a0


	//   ....[11]....
        /*00dc*/ 	.word	0x0000a100


	//   ....[12]....
        /*00e0*/ 	.word	0x0000a120


	//   ....[13]....
        /*00e4*/ 	.word	0x0000a140


	//   ....[14]....
        /*00e8*/ 	.word	0x0000a1d0


	//   ....[15]....
        /*00ec*/ 	.word	0x0000a220


	//   ....[16]....
        /*00f0*/ 	.word	0x0000a2f0


	//   ....[17]....
        /*00f4*/ 	.word	0x0000a300


	//   ....[18]....
        /*00f8*/ 	.word	0x0000aa90


	//   ....[19]....
        /*00fc*/ 	.word	0x0000ab00


	//   ....[20]....
        /*0100*/ 	.word	0x0000ab60


	//   ....[21]....
        /*0104*/ 	.word	0x0000abc0


	//   ....[22]....
        /*0108*/ 	.word	0x0000ac20


	//   ....[23]....
        /*010c*/ 	.word	0x0000af90


	//   ....[24]....
        /*0110*/ 	.word	0x0000aff0


	//   ....[25]....
        /*0114*/ 	.word	0x0000b050


	//   ....[26]....
        /*0118*/ 	.word	0x0000b0b0


	//   ....[27]....
        /*011c*/ 	.word	0x0000b110


	//----- nvinfo : EIATTR_EXIT_INSTR_OFFSETS
	.align		4
.L_3778:
        /*0120*/ 	.byte	0x04, 0x1c
        /*0122*/ 	.short	(.L_3780 - .L_3779)


	//   ....[0]....
.L_3779:
        /*0124*/ 	.word	0x00000660


	//   ....[1]....
        /*0128*/ 	.word	0x0000aa40


	//----- nvinfo : EIATTR_MAX_THREADS
	.align		4
.L_3780:
        /*012c*/ 	.byte	0x04, 0x05
        /*012e*/ 	.short	(.L_3782 - .L_3781)
.L_3781:
        /*0130*/ 	.word	0x00000080
        /*0134*/ 	.word	0x00000001
        /*0138*/ 	.word	0x00000001


	//----- nvinfo : EIATTR_CRS_STACK_SIZE
	.align		4
.L_3782:
        /*013c*/ 	.byte	0x04, 0x1e
        /*013e*/ 	.short	(.L_3784 - .L_3783)
.L_3783:
        /*0140*/ 	.word	0x00000000
.L_3784:


//--------------------- .nv.info._ZN10layer_norm13ln_fwd_kernelINS_13Kernel_traitsIfffffjLj3072ELj1ELj1ELj4ELj16ENS_18Kernel_traits_baseILj3072EfffffjLj128EEEEELb1ELb1ELb0ELb0EEEvNS_9FwdParamsE --------------------------
	.section	.nv.info._ZN10layer_norm13ln_fwd_kernelINS_13Kernel_traitsIfffffjLj3072ELj1ELj1ELj4ELj16ENS_18Kernel_traits_baseILj3072EfffffjLj128EEEEELb1ELb1ELb0ELb0EEEvNS_9FwdParamsE,"",@"SHT_CUDA_INFO"
	.sectionflags	@""
	.align	4


	//----- nvinfo : EIATTR_CUDA_API_VERSION
	.align		4
        /*0000*/ 	.byte	0x04, 0x37
        /*0002*/ 	.short	(.L_3786 - .L_3785)
.L_3785:
        /*0004*/ 	.word	0x00000082


	//----- nvinfo : EIATTR_SW2861232_WAR
	.align		4
.L_3786:
        /*0008*/ 	.byte	0x01, 0x35
	.zero		2


	//----- nvinfo : EIATTR_PARAM_CBANK
	.align		4
        /*000c*/ 	.byte	0x04, 0x0a
        /*000e*/ 	.short	(.L_3788 - .L_3787)
	.align		4
.L_3787:
        /*0010*/ 	.word	index@(.nv.constant0._ZN10layer_norm13ln_fwd_kernelINS_13Kernel_traitsIfffffjLj3072ELj1ELj1ELj4ELj16ENS_18Kernel_traits_baseILj3072EfffffjLj128EEEEELb1ELb1ELb0ELb0EEEvNS_9FwdParamsE)
        /*0014*/ 	.short	0x0160
        /*0016*/ 	.short	0x00e8


	//----- nvinfo : EIATTR_CBANK_PARAM_SIZE
	.align		4
.L_3788:
        /*0018*/ 	.byte	0x03, 0x19
        /*001a*/ 	.short	0x00e8


	//----- nvinfo : EIATTR_KPARAM_INFO
	.align		4
        /*001c*/ 	.byte	0x04, 0x17
        /*001e*/ 	.short	(.L_3790 - .L_3789)
.L_3789:
        /*0020*/ 	.word	0x00000000
        /*0024*/ 	.short	0x0000
        /*0026*/ 	.short	0x0000
        /*0028*/ 	.byte	0x00, 0xf0, 0xa1, 0x03


	//----- nvinfo : EIATTR_MAXREG_COUNT
	.align		4
.L_3790:
        /*002c*/ 	.byte	0x03, 0x1b
        /*002e*/ 	.short	0x00ff


	//----- nvinfo : EIATTR_NUM_BARRIERS
	.align		4
        /*0030*/ 	.byte	0x02, 0x4c
        /*0032*/ 	.byte	0x01
	.zero		1


	//----- nvinfo : EIATTR_MERCURY_ISA_VERSION
	.align		4
        /*0034*/ 	.byte	0x03, 0x5f
        /*0036*/ 	.short	0x0000


	//----- nvinfo : EIATTR_COOP_GROUP_MASK_REGIDS
	.align		4
        /*0038*/ 	.byte	0x04, 0x29
        /*003a*/ 	.short	(.L_3792 - .L_3791)


	//   ....[0]....
.L_3791:
        /*003c*/ 	.word	0xffffffff


	//   ....[1]....
        /*0040*/ 	.word	0xffffffff


	//   ....[2]....
        /*0044*/ 	.word	0xffffffff


	//   ....[3]....
        /*0048*/ 	.word	0xffffffff


	//   ....[4]....
        /*004c*/ 	.word	0xffffffff


	//   ....[5]....
        /*0050*/ 	.word	0xffffffff


	//   ....[6]....
        /*0054*/ 	.word	0xffffffff


	//   ....[7]....
        /*0058*/ 	.word	0xffffffff


	//   ....[8]....
        /*005c*/ 	.word	0xffffffff


	//   ....[9]....
        /*0060*/ 	.word	0xffffffff


	//   ....[10]....
        /*0064*/ 	.word	0xffffffff


	//   ....[11]....
        /*0068*/ 	.word	0xffffffff


	//   ....[12]....
        /*006c*/ 	.word	0xffffffff


	//   ....[13]....
        /*0070*/ 	.word	0xffffffff


	//   ....[14]....
        /*0074*/ 	.word	0xffffffff


	//   ....[15]....
        /*0078*/ 	.word	0xffffffff


	//   ....[16]....
        /*007c*/ 	.word	0xffffffff


	//   ....[17]....
        /*0080*/ 	.word	0xffffffff


	//   ....[18]....
        /*0084*/ 	.word	0xffffffff


	//   ....[19]....
        /*0088*/ 	.word	0xffffffff


	//   ....[20]....
        /*008c*/ 	.word	0xffffffff


	//   ....[21]....
        /*0090*/ 	.word	0xffffffff


	//   ....[22]....
        /*0094*/ 	.word	0xffffffff


	//   ....[23]....
        /*0098*/ 	.word	0xffffffff


	//   ....[24]....
        /*009c*/ 	.word	0xffffffff


	//   ....[25]....
        /*00a0*/ 	.word	0xffffffff


	//   ....[26]....
        /*00a4*/ 	.word	0xffffffff


	//   ....[27]....
        /*00a8*/ 	.word	0xffffffff


	//----- nvinfo : EIATTR_COOP_GROUP_INSTR_OFFSETS
	.align		4
.L_3792:
        /*00ac*/ 	.byte	0x04, 0x28
        /*00ae*/ 	.short	(.L_3794 - .L_3793)


	//   ....[0]....
.L_3793:
        /*00b0*/ 	.word	0x000098c0


	//   ....[1]....
        /*00b4*/ 	.word	0x000098f0


	//   ....[2]....
        /*00b8*/ 	.word	0x00009910


	//   ....[3]....
        /*00bc*/ 	.word	0x00009930


	//   ....[4]....
        /*00c0*/ 	.word	0x00009950


	//   ....[5]....
        /*00c4*/ 	.word	0x00009c90


	//   ....[6]....
        /*00c8*/ 	.word	0x00009cb0


	//   ....[7]....
        /*00cc*/ 	.word	0x00009cd0


	//   ....[8]....
        /*00d0*/ 	.word	0x00009cf0


	//   ....[9]....
        /*00d4*/ 	.word	0x00009d10


	//   ....[10]....
        /*00d8*/ 	.word	0x00009e30


	//   ....[11]....
        /*00dc*/ 	.word	0x00009e80


	//   ....[12]....
        /*00e0*/ 	.word	0x00009f00


	//   ....[13]....
        /*00e4*/ 	.word	0x00009f10


	//   ....[14]....
        /*00e8*/ 	.word	0x00009f70


	//   ....[15]....
        /*00ec*/ 	.word	0x0000a010


	//   ....[16]....
        /*00f0*/ 	.word	0x0000a040


	//   ....[17]....
        /*00f4*/ 	.word	0x0000a0c0


	//   ....[18]....
        /*00f8*/ 	.word	0x0000a940


	//   ....[19]....
        /*00fc*/ 	.word	0x0000a9b0


	//   ....[20]....
        /*0100*/ 	.word	0x0000aa10


	//   ....[21]....
        /*0104*/ 	.word	0x0000aa70


	//   ....[22]....
        /*0108*/ 	.word	0x0000aad0


	//   ....[23]....
        /*010c*/ 	.word	0x0000ae50


	//   ....[24]....
        /*0110*/ 	.word	0x0000aeb0


	//   ....[25]....
        /*0114*/ 	.word	0x0000af10


	//   ....[26]....
        /*0118*/ 	.word	0x0000af70


	//   ....[27]....
        /*011c*/ 	.word	0x0000afe0


	//----- nvinfo : EIATTR_EXIT_INSTR_OFFSETS
	.align		4
.L_3794:
        /*0120*/ 	.byte	0x04, 0x1c
        /*0122*/ 	.short	(.L_3796 - .L_3795)


	//   ....[0]....
.L_3795:
        /*0124*/ 	.word	0x00000c30


	//   ....[1]....
        /*0128*/ 	.word	0x0000a8f0


	//----- nvinfo : EIATTR_MAX_THREADS
	.align		4
.L_3796:
        /*012c*/ 	.byte	0x04, 0x05
        /*012e*/ 	.short	(.L_3798 - .L_3797)
.L_3797:
        /*0130*/ 	.word	0x00000080
        /*0134*/ 	.word	0x00000001
        /*0138*/ 	.word	0x00000001


	//----- nvinfo : EIATTR_CRS_STACK_SIZE
	.align		4
.L_3798:
        /*013c*/ 	.byte	0x04, 0x1e
        /*013e*/ 	.short	(.L_3800 - .L_3799)
.L_3799:
        /*0140*/ 	.word	0x00000000
.L_3800:


//--------------------- .nv.info._ZN10layer_norm13ln_fwd_kernelINS_13Kernel_traitsIfffffjLj3072ELj1ELj1ELj4ELj16ENS_18Kernel_traits_baseILj3072EfffffjLj128EEEEELb1ELb1ELb0ELb1EEEvNS_9FwdParamsE --------------------------
	.section	.nv.info._ZN10layer_norm13ln_fwd_kernelINS_13Kernel_traitsIfffffjLj3072ELj1ELj1ELj4ELj16ENS_18Kernel_traits_baseILj3072EfffffjLj128EEEEELb1ELb1ELb0ELb1EEEvNS_9FwdParamsE,"",@"SHT_CUDA_INFO"
	.sectionflags	@""
	.align	4


	//----- nvinfo : EIATTR_CUDA_API_VERSION
	.align		4
        /*0000*/ 	.byte	0x04, 0x37
        /*0002*/ 	.short	(.L_3802 - .L_3801)
.L_3801:
        /*0004*/ 	.word	0x00000082


	//----- nvinfo : EIATTR_SW2861232_WAR
	.align		4
.L_3802:
        /*0008*/ 	.byte	0x01, 0x35
	.zero		2


	//----- nvinfo : EIATTR_PARAM_CBANK
	.align		4
        /*000c*/ 	.byte	0x04, 0x0a
        /*000e*/ 	.short	(.L_3804 - .L_3803)
	.align		4
.L_3803:
        /*0010*/ 	.word	index@(.nv.constant0._ZN10layer_norm13ln_fwd_kernelINS_13Kernel_traitsIfffffjLj3072ELj1ELj1ELj4ELj16ENS_18Kernel_traits_baseILj3072EfffffjLj128EEEEELb1ELb1ELb0ELb1EEEvNS_9FwdParamsE)
        /*0014*/ 	.short	0x0160
        /*0016*/ 	.short	0x00e8


	//----- nvinfo : EIATTR_CBANK_PARAM_SIZE
	.align		4
.L_3804:
        /*0018*/ 	.byte	0x03, 0x19
        /*001a*/ 	.short	0x00e8


	//----- nvinfo : EIATTR_KPARAM_INFO
	.align		4
        /*001c*/ 	.byte	0x04, 0x17
        /*001e*/ 	.short	(.L_3806 - .L_3805)
.L_3805:
        /*0020*/ 	.word	0x00000000
        /*0024*/ 	.short	0x0000
        /*0026*/ 	.short	0x0000
        /*0028*/ 	.byte	0x00, 0xf0, 0xa1, 0x03


	//----- nvinfo : EIATTR_MAXREG_COUNT
	.align		4
.L_3806:
        /*002c*/ 	.byte	0x03, 0x1b
        /*002e*/ 	.short	0x00ff


	//----- nvinfo : EIATTR_NUM_BARRIERS
	.align		4
        /*0030*/ 	.byte	0x02, 0x4c
        /*0032*/ 	.byte	0x01
	.zero		1


	//----- nvinfo : EIATTR_MERCURY_ISA_VERSION
	.align		4
        /*0034*/ 	.byte	0x03, 0x5f
        /*0036*/ 	.short	0x0000


	//----- nvinfo : EIATTR_COOP_GROUP_MASK_REGIDS
	.align		4
        /*0038*/ 	.byte	0x04, 0x29
        /*003a*/ 	.short	(.L_3808 - .L_3807)


	//   ....[0]....
.L_3807:
        /*003c*/ 	.word	0xffffffff


	//   ....[1]....
        /*0040*/ 	.word	0xffffffff


	//   ....[2]....
        /*0044*/ 	.word	0xffffffff


	//   ....[3]....
        /*0048*/ 	.word	0xffffffff


	//   ....[4]....
        /*004c*/ 	.word	0xffffffff


	//   ....[5]....
        /*0050*/ 	.word	0xffffffff


	//   ....[6]....
        /*0054*/ 	.word	0xffffffff


	//   ....[7]....
        /*0058*/ 	.word	0xffffffff


	//   ....[8]....
        /*005c*/ 	.word	0xffffffff


	//   ....[9]....
        /*0060*/ 	.word	0xffffffff


	//   ....[10]....
        /*0064*/ 	.word	0xffffffff


	//   ....[11]....
        /*0068*/ 	.word	0xffffffff


	//   ....[12]....
        /*006c*/ 	.word	0xffffffff


	//   ....[13]....
        /*0070*/ 	.word	0xffffffff


	//   ....[14]....
        /*0074*/ 	.word	0xffffffff


	//   ....[15]....
        /*0078*/ 	.word	0xffffffff


	//   ....[16]....
        /*007c*/ 	.word	0xffffffff


	//   ....[17]....
        /*0080*/ 	.word	0xffffffff


	//   ....[18]....
        /*0084*/ 	.word	0xffffffff


	//   ....[19]....
        /*0088*/ 	.word	0xffffffff


	//   ....[20]....
        /*008c*/ 	.word	0xffffffff


	//   ....[21]....
        /*0090*/ 	.word	0xffffffff


	//   ....[22]....
        /*0094*/ 	.word	0xffffffff


	//   ....[23]....
        /*0098*/ 	.word	0xffffffff


	//   ....[24]....
        /*009c*/ 	.word	0xffffffff


	//   ....[25]....
        /*00a0*/ 	.word	0xffffffff


	//   ....[26]....
        /*00a4*/ 	.word	0xffffffff


	//   ....[27]....
        /*00a8*/ 	.word	0xffffffff


	//----- nvinfo : EIATTR_COOP_GROUP_INSTR_OFFSETS
	.align		4
.L_3808:
        /*00ac*/ 	.byte	0x04, 0x28
        /*00ae*/ 	.short	(.L_3810 - .L_3809)


	//   ....[0]....
.L_3809:
        /*00b0*/ 	.word	0x00008dd0


	//   ....[1]....
        /*00b4*/ 	.word	0x00008e00


	//   ....[2]....
        /*00b8*/ 	.word	0x00008e20


	//   ....[3]....
        /*00bc*/ 	.word	0x00008e40


	//   ....[4]....
        /*00c0*/ 	.word	0x00008e60


	//   ....[5]....
        /*00c4*/ 	.word	0x00009190


	//   ....[6]....
        /*00c8*/ 	.word	0x000091b0


	//   ....[7]....
        /*00cc*/ 	.word	0x000091d0


	//   ....[8]....
        /*00d0*/ 	.word	0x000091f0


	//   ....[9]....
        /*00d4*/ 	.word	0x00009210


	//   ....[10]....
        /*00d8*/ 	.word	0x00009340


	//   ....[11]....
        /*00dc*/ 	.word	0x00009380


	//   ....[12]....
        /*00e0*/ 	.word	0x000093f0


	//   ....[13]....
        /*00e4*/ 	.word	0x00009450


	//   ....[14]....
        /*00e8*/ 	.word	0x00009460


	//   ....[15]....
        /*00ec*/ 	.word	0x000094d0


	//   ....[16]....
        /*00f0*/ 	.word	0x00009560


	//   ....[17]....
        /*00f4*/ 	.word	0x00009590


	//   ....[18]....
        /*00f8*/ 	.word	0x00009cd0


	//   ....[19]....
        /*00fc*/ 	.word	0x00009d40


	//   ....[20]....
        /*0100*/ 	.word	0x00009db0


	//   ....[21]....
        /*0104*/ 	.word	0x00009e20


	//   ....[22]....
        /*0108*/ 	.word	0x00009e90


	//   ....[23]....
        /*010c*/ 	.word	0x0000a200


	//   ....[24]....
        /*0110*/ 	.word	0x0000a260


	//   ....[25]....
        /*0114*/ 	.word	0x0000a2c0


	//   ....[26]....
        /*0118*/ 	.word	0x0000a320


	//   ....[27]....
        /*011c*/ 	.word	0x0000a380


	//----- nvinfo : EIATTR_EXIT_INSTR_OFFSETS
	.align		4
.L_3810:
        /*0120*/ 	.byte	0x04, 0x1c
        /*0122*/ 	.short	(.L_3812 - .L_3811)


	//   ....[0]....
.L_3811:
        /*0124*/ 	.word	0x00000670


	//   ....[1]....
        /*0128*/ 	.word	0x00009c70


	//----- nvinfo : EIATTR_MAX_THREADS
	.align		4
.L_3812:
        /*012c*/ 	.byte	0x04, 0x05
        /*012e*/ 	.short	(.L_3814 - .L_3813)
.L_3813:
        /*0130*/ 	.word	0x00000080
        /*0134*/ 	.word	0x00000001
        /*0138*/ 	.word	0x00000001


	//----- nvinfo : EIATTR_CRS_STACK_SIZE
	.align		4
.L_3814:
        /*013c*/ 	.byte	0x04, 0x1e
        /*013e*/ 	.short	(.L_3816 - .L_3815)
.L_3815:
        /*0140*/ 	.word	0x00000000
.L_3816:


//--------------------- .nv.info._ZN10layer_norm13ln_fwd_kernelINS_13Kernel_traitsIfffffjLj3072ELj1ELj1ELj4ELj16ENS_18Kernel_traits_baseILj3072EfffffjLj128EEEEELb1ELb1ELb1ELb0EEEvNS_9FwdParamsE --------------------------
	.section	.nv.info._ZN10layer_norm13ln_fwd_kernelINS_13Kernel_traitsIfffffjLj3072ELj1ELj1ELj4ELj16ENS_18Kernel_traits_baseILj3072EfffffjLj128EEEEELb1ELb1ELb1ELb0EEEvNS_9FwdParamsE,"",@"SHT_CUDA_INFO"
	.sectionflags	@""
	.align	4


	//----- nvinfo : EIATTR_CUDA_API_VERSION
	.align		4
        /*0000*/ 	.byte	0x04, 0x37
        /*0002*/ 	.short	(.L_3818 - .L_3817)
.L_3817:
        /*0004*/ 	.word	0x00000082


	//----- nvinfo : EIATTR_SW2861232_WAR
	.align		4
.L_3818:
        /*0008*/ 	.byte	0x01, 0x35
	.zero		2


	//----- nvinfo : EIATTR_PARAM_CBANK
	.align		4
        /*000c*/ 	.byte	0x04, 0x0a
        /*000e*/ 	.short	(.L_3820 - .L_3819)
	.align		4
.L_3819:
        /*0010*/ 	.word	index@(.nv.constant0._ZN10layer_norm13ln_fwd_kernelINS_13Kernel_traitsIfffffjLj3072ELj1ELj1ELj4ELj16ENS_18Kernel_traits_baseILj3072EfffffjLj128EEEEELb1ELb1ELb1ELb0EEEvNS_9FwdParamsE)
        /*0014*/ 	.short	0x0160
        /*0016*/ 	.short	0x00e8


	//----- nvinfo : EIATTR_CBANK_PARAM_SIZE
	.align		4
.L_3820:
        /*0018*/ 	.byte	0x03, 0x19
        /*001a*/ 	.short	0x00e8


	//----- nvinfo : EIATTR_KPARAM_INFO
	.align		4
        /*001c*/ 	.byte	0x04, 0x17
        /*001e*/ 	.short	(.L_3822 - .L_3821)
.L_3821:
        /*0020*/ 	.word	0x00000000
        /*0024*/ 	.short	0x0000
        /*0026*/ 	.short	0x0000
        /*0028*/ 	.byte	0x00, 0xf0, 0xa1, 0x03


	//----- nvinfo : EIATTR_MAXREG_COUNT
	.align		4
.L_3822:
        /*002c*/ 	.byte	0x03, 0x1b
        /*002e*/ 	.short	0x00ff


	//----- nvinfo : EIATTR_NUM_BARRIERS
	.align		4
        /*0030*/ 	.byte	0x02, 0x4c
        /*0032*/ 	.byte	0x01
	.zero		1


	//----- nvinfo : EIATTR_MERCURY_ISA_VERSION
	.align		4
        /*0034*/ 	.byte	0x03, 0x5f
        /*0036*/ 	.short	0x0000


	//----- nvinfo : EIATTR_COOP_GROUP_MASK_REGIDS
	.align		4
        /*0038*/ 	.byte	0x04, 0x29
        /*003a*/ 	.short	(.L_3824 - .L_3823)


	//   ....[0]....
.L_3823:
        /*003c*/ 	.word	0xffffffff


	//   ....[1]....
        /*0040*/ 	.word	0xffffffff


	//   ....[2]....
        /*0044*/ 	.word	0xffffffff


	//   ....[3]....
        /*0048*/ 	.word	0xffffffff


	//   ....[4]....
        /*004c*/ 	.word	0xffffffff


	//   ....[5]....
        /*0050*/ 	.word	0xffffffff


	//   ....[6]....
        /*0054*/ 	.word	0xffffffff


	//   ....[7]....
        /*0058*/ 	.word	0xffffffff


	//   ....[8]....
        /*005c*/ 	.word	0xffffffff


	//   ....[9]....
        /*0060*/ 	.word	0xffffffff


	//   ....[10]....
        /*0064*/ 	.word	0xffffffff


	//   ....[11]....
        /*0068*/ 	.word	0xffffffff


	//   ....[12]....
        /*006c*/ 	.word	0xffffffff


	//   ....[13]....
        /*0070*/ 	.word	0xffffffff


	//   ....[14]....
        /*0074*/ 	.word	0xffffffff


	//   ....[15]....
        /*0078*/ 	.word	0xffffffff


	//   ....[16]....
        /*007c*/ 	.word	0xffffffff


	//   ....[17]....
        /*0080*/ 	.word	0xffffffff


	//   ....[18]....
        /*0084*/ 	.word	0xffffffff


	//   ....[19]....
        /*0088*/ 	.word	0xffffffff


	//   ....[20]....
        /*008c*/ 	.word	0xffffffff


	//   ....[21]....
        /*0090*/ 	.word	0xffffffff


	//   ....[22]....
        /*0094*/ 	.word	0xffffffff


	//   ....[23]....
        /*0098*/ 	.word	0xffffffff


	//   ....[24]....
        /*009c*/ 	.word	0xffffffff


	//   ....[25]....
        /*00a0*/ 	.word	0xffffffff


	//   ....[26]....
        /*00a4*/ 	.word	0xffffffff


	//   ....[27]....
        /*00a8*/ 	.word	0xffffffff


	//----- nvinfo : EIATTR_COOP_GROUP_INSTR_OFFSETS
	.align		4
.L_3824:
        /*00ac*/ 	.byte	0x04, 0x28
        /*00ae*/ 	.short	(.L_3826 - .L_3825)


	//   ....[0]....
.L_3825:
        /*00b0*/ 	.word	0x0000a6b0


	//   ....[1]....
        /*00b4*/ 	.word	0x0000a6e0


	//   ....[2]....
        /*00b8*/ 	.word	0x0000a700


	//   ....[3]....
        /*00bc*/ 	.word	0x0000a720


	//   ....[4]....
        /*00c0*/ 	.word	0x0000a740


	//   ....[5]....
        /*00c4*/ 	.word	0x0000aa80


	//   ....[6]....
        /*00c8*/ 	.word	0x0000aaa0


	//   ....[7]....
        /*00cc*/ 	.word	0x0000aac0


	//   ....[8]....
        /*00d0*/ 	.word	0x0000aae0


	//   ....[9]....
        /*00d4*/ 	.word	0x0000ab00


	//   ....[10]....
        /*00d8*/ 	.word	0x0000ac10


	//   ....[11]....
        /*00dc*/ 	.word	0x0000ac70


	//   ....[12]....
        /*00e0*/ 	.word	0x0000ace0


	//   ....[13]....
        /*00e4*/ 	.word	0x0000acf0


	//   ....[14]....
        /*00e8*/ 	.word	0x0000ad70


	//   ....[15]....
        /*00ec*/ 	.word	0x0000add0


	//   ....[16]....
        /*00f0*/ 	.word	0x0000ae70


	//   ....[17]....
        /*00f4*/ 	.word	0x0000aea0


	//   ....[18]....
        /*00f8*/ 	.word	0x0000b7a0


	//   ....[19]....
        /*00fc*/ 	.word	0x0000b810


	//   ....[20]....
        /*0100*/ 	.word	0x0000b870


	//   ....[21]....
        /*0104*/ 	.word	0x0000b8d0


	//   ....[22]....
        /*0108*/ 	.word	0x0000b930


	//   ....[23]....
        /*010c*/ 	.word	0x0000bcb0


	//   ....[24]....
        /*0110*/ 	.word	0x0000bd10


	//   ....[25]....
        /*0114*/ 	.word	0x0000bd70


	//   ....[26]....
        /*0118*/ 	.word	0x0000bdd0


	//   ....[27]....
        /*011c*/ 	.word	0x0000be40


	//----- nvinfo : EIATTR_EXIT_INSTR_OFFSETS
	.align		4
.L_3826:
        /*0120*/ 	.byte	0x04, 0x1c
        /*0122*/ 	.short	(.L_3828 - .L_3827)


	//   ....[0]....
.L_3827:
        /*0124*/ 	.word	0x00000c20


	//   ....[1]....
        /*0128*/ 	.word	0x0000b750


	//----- nvinfo : EIATTR_MAX_THREADS
	.align		4
.L_3828:
        /*012c*/ 	.byte	0x04, 0x05
        /*012e*/ 	.short	(.L_3830 - .L_3829)
.L_3829:
        /*0130*/ 	.word	0x00000080
        /*0134*/ 	.word	0x00000001
        /*0138*/ 	.word	0x00000001


	//----- nvinfo : EIATTR_CRS_STACK_SIZE
	.align		4
.L_3830:
        /*013c*/ 	.byte	0x04, 0x1e
        /*013e*/ 	.short	(.L_3832 - .L_3831)
.L_3831:
        /*0140*/ 	.word	0x00000000
.L_3832:


//--------------------- .nv.info._ZN10layer_norm13ln_fwd_kernelINS_13Kernel_traitsIfffffjLj3072ELj1ELj1ELj4ELj16ENS_18Kernel_traits_baseILj3072EfffffjLj128EEEEELb1ELb1ELb1ELb1EEEvNS_9FwdParamsE --------------------------
	.section	.nv.info._ZN10layer_norm13ln_fwd_kernelINS_13Kernel_traitsIfffffjLj3072ELj1ELj1ELj4ELj16ENS_18Kernel_traits_baseILj3072EfffffjLj128EEEEELb1ELb1ELb1ELb1EEEvNS_9FwdParamsE,"",@"SHT_CUDA_INFO"
	.sectionflags	@""
	.align	4


	//----- nvinfo : EIATTR_CUDA_API_VERSION
	.align		4
        /*0000*/ 	.byte	0x04, 0x37
        /*0002*/ 	.short	(.L_3834 - .L_3833)
.L_3833:
        /*0004*/ 	.word	0x00000082


	//----- nvinfo : EIATTR_SW2861232_WAR
	.align		4
.L_3834:
        /*0008*/ 	.byte	0x01, 0x35
	.zero		2


	//----- nvinfo : EIATTR_PARAM_CBANK
	.align		4
        /*000c*/ 	.byte	0x04, 0x0a
        /*000e*/ 	.short	(.L_3836 - .L_3835)
	.align		4
.L_3835:
        /*0010*/ 	.word	index@(.nv.constant0._ZN10layer_norm13ln_fwd_kernelINS_13Kernel_traitsIfffffjLj3072ELj1ELj1ELj4ELj16ENS_18Kernel_traits_baseILj3072EfffffjLj128EEEEELb1ELb1ELb1ELb1EEEvNS_9FwdParamsE)
        /*0014*/ 	.short	0x0160
        /*0016*/ 	.short	0x00e8


	//----- nvinfo : EIATTR_CBANK_PARAM_SIZE
	.align		4
.L_3836:
        /*0018*/ 	.byte	0x03, 0x19
        /*001a*/ 	.short	0x00e8


	//----- nvinfo : EIATTR_KPARAM_INFO
	.align		4
        /*001c*/ 	.byte	0x04, 0x17
        /*001e*/ 	.short	(.L_3838 - .L_3837)
.L_3837:
        /*0020*/ 	.word	0x00000000
        /*0024*/ 	.short	0x0000
        /*0026*/ 	.short	0x0000
        /*0028*/ 	.byte	0x00, 0xf0, 0xa1, 0x03


	//----- nvinfo : EIATTR_MAXREG_COUNT
	.align		4
.L_3838:
        /*002c*/ 	.byte	0x03, 0x1b
        /*002e*/ 	.short	0x00ff


	//----- nvinfo : EIATTR_NUM_BARRIERS
	.align		4
        /*0030*/ 	.byte	0x02, 0x4c
        /*0032*/ 	.byte	0x01
	.zero		1


	//----- nvinfo : EIATTR_MERCURY_ISA_VERSION
	.align		4
        /*0034*/ 	.byte	0x03, 0x5f
        /*0036*/ 	.short	0x0000


	//----- nvinfo : EIATTR_COOP_GROUP_MASK_REGIDS
	.align		4
        /*0038*/ 	.byte	0x04, 0x29
        /*003a*/ 	.short	(.L_3840 - .L_3839)


	//   ....[0]....
.L_3839:
        /*003c*/ 	.word	0xffffffff


	//   ....[1]....
        /*0040*/ 	.word	0xffffffff


	//   ....[2]....
        /*0044*/ 	.word	0xffffffff


	//   ....[3]....
        /*0048*/ 	.word	0xffffffff


	//   ....[4]....
        /*004c*/ 	.word	0xffffffff


	//   ....[5]....
        /*0050*/ 	.word	0xffffffff


	//   ....[6]....
        /*0054*/ 	.word	0xffffffff


	//   ....[7]....
        /*0058*/ 	.word	0xffffffff


	//   ....[8]....
        /*005c*/ 	.word	0xffffffff


	//   ....[9]....
        /*0060*/ 	.word	0xffffffff


	//   ....[10]....
        /*0064*/ 	.word	0xffffffff


	//   ....[11]....
        /*0068*/ 	.word	0xffffffff


	//   ....[12]....
        /*006c*/ 	.word	0xffffffff


	//   ....[13]....
        /*0070*/ 	.word	0xffffffff


	//   ....[14]....
        /*0074*/ 	.word	0xffffffff


	//   ....[15]....
        /*0078*/ 	.word	0xffffffff


	//   ....[16]....
        /*007c*/ 	.word	0xffffffff


	//   ....[17]....
        /*0080*/ 	.word	0xffffffff


	//   ....[18]....
        /*0084*/ 	.word	0xffffffff


	//   ....[19]....
        /*0088*/ 	.word	0xffffffff


	//   ....[20]....
        /*008c*/ 	.word	0xffffffff


	//   ....[21]....
        /*0090*/ 	.word	0xffffffff


	//   ....[22]....
        /*0094*/ 	.word	0xffffffff


	//   ....[23]....
        /*0098*/ 	.word	0xffffffff


	//   ....[24]....
        /*009c*/ 	.word	0xffffffff


	//   ....[25]....
        /*00a0*/ 	.word	0xffffffff


	//   ....[26]....
        /*00a4*/ 	.word	0xffffffff


	//   ....[27]....
        /*00a8*/ 	.word	0xffffffff


	//----- nvinfo : EIATTR_COOP_GROUP_INSTR_OFFSETS
	.align		4
.L_3840:
        /*00ac*/ 	.byte	0x04, 0x28
        /*00ae*/ 	.short	(.L_3842 - .L_3841)


	//   ....[0]....
.L_3841:
        /*00b0*/ 	.word	0x00009ee0


	//   ....[1]....
        /*00b4*/ 	.word	0x00009f10


	//   ....[2]....
        /*00b8*/ 	.word	0x00009f30


	//   ....[3]....
        /*00bc*/ 	.word	0x00009f50


	//   ....[4]....
        /*00c0*/ 	.word	0x00009f70


	//   ....[5]....
        /*00c4*/ 	.word	0x0000a2a0


	//   ....[6]....
        /*00c8*/ 	.word	0x0000a2c0


	//   ....[7]....
        /*00cc*/ 	.word	0x0000a2e0


	//   ....[8]....
        /*00d0*/ 	.word	0x0000a300


	//   ....[9]....
        /*00d4*/ 	.word	0x0000a320


	//   ....[10]....
        /*00d8*/ 	.word	0x0000a440


	//   ....[11]....
        /*00dc*/ 	.word	0x0000a480


	//   ....[12]....
        /*00e0*/ 	.word	0x0000a4b0


	//   ....[13]....
        /*00e4*/ 	.word	0x0000a4c0


	//   ....[14]....
        /*00e8*/ 	.word	0x0000a540


	//   ....[15]....
        /*00ec*/ 	.word	0x0000a5a0


	//   ....[16]....
        /*00f0*/ 	.word	0x0000a670


	//   ....[17]....
        /*00f4*/ 	.word	0x0000a690


	//   ....[18]....
        /*00f8*/ 	.word	0x0000ae40


	//   ....[19]....
        /*00fc*/ 	.word	0x0000aeb0


	//   ....[20]....
        /*0100*/ 	.word	0x0000af10


	//   ....[21]....
        /*0104*/ 	.word	0x0000af70


	//   ....[22]....
        /*0108*/ 	.word	0x0000afd0


	//   ....[23]....
        /*010c*/ 	.word	0x0000b340


	//   ....[24]....
        /*0110*/ 	.word	0x0000b3a0


	//   ....[25]....
        /*0114*/ 	.word	0x0000b400


	//   ....[26]....
        /*0118*/ 	.word	0x0000b460


	//   ....[27]....
        /*011c*/ 	.word	0x0000b4c0


	//----- nvinfo : EIATTR_EXIT_INSTR_OFFSETS
	.align		4
.L_3842:
        /*0120*/ 	.byte	0x04, 0x1c
        /*0122*/ 	.short	(.L_3844 - .L_3843)


	//   ....[0]....
.L_3843:
        /*0124*/ 	.word	0x00000690


	//   ....[1]....
        /*0128*/ 	.word	0x0000adf0


	//----- nvinfo : EIATTR_MAX_THREADS
	.align		4
.L_3844:
        /*012c*/ 	.byte	0x04, 0x05
        /*012e*/ 	.short	(.L_3846 - .L_3845)
.L_3845:
        /*0130*/ 	.word	0x00000080
        /*0134*/ 	.word	0x00000001
        /*0138*/ 	.word	0x00000001


	//----- nvinfo : EIATTR_CRS_STACK_SIZE
	.align		4
.L_3846:
        /*013c*/ 	.byte	0x04, 0x1e
        /*013e*/ 	.short	(.L_3848 - .L_3847)
.L_3847:
        /*0140*/ 	.word	0x00000000
.L_3848:


//--------------------- .nv.callgraph             --------------------------
	.section	.nv.callgraph,"",@"SHT_CUDA_CALLGRAPH"
	.align	4
	.sectionentsize	8
	.align		4
        /*0000*/ 	.word	0x00000000
	.align		4
        /*0004*/ 	.word	0xffffffff
	.align		4
        /*0008*/ 	.word	0x00000000
	.align		4
        /*000c*/ 	.word	0xfffffffe
	.align		4
        /*0010*/ 	.word	0x00000000
	.align		4
        /*0014*/ 	.word	0xfffffffd
	.align		4
        /*0018*/ 	.word	0x00000000
	.align		4
        /*001c*/ 	.word	0xfffffffc


//--------------------- .nv.rel.action            --------------------------
	.section	.nv.rel.action,"",@"SHT_CUDA_RELOCINFO"
	.align	8
	.sectionentsize	8
        /*0000*/ 	.byte	0x73, 0x00, 0x00, 0x00, 0x00, 0x00, 0x00, 0x00, 0x00, 0x00, 0x00, 0x11, 0x25, 0x00, 0x05, 0x36


//--------------------- .nv.constant4             --------------------------
	.section	.nv.constant4,"a",@progbits
	.align	8
	.align		8
.nv.constant4:
        /*0000*/ 	.dword	precalc_xorwow_matrix
	.align		8
        /*0008*/ 	.dword	precalc_xorwow_offset_matrix
	.align		8
        /*0010*/ 	.dword	mrg32k3aM1
	.align		8
        /*0018*/ 	.dword	mrg32k3aM2
	.align		8
        /*0020*/ 	.dword	mrg32k3aM1SubSeq
	.align		8
        /*0028*/ 	.dword	mrg32k3aM2SubSeq
	.align		8
        /*0030*/ 	.dword	mrg32k3aM1Seq
	.align		8
        /*0038*/ 	.dword	mrg32k3aM2Seq


//--------------------- .nv.constant3             --------------------------
	.section	.nv.constant3,"a",@progbits
	.align	8
.nv.constant3:
	.type		__cr_lgamma_table,@object
	.size		__cr_lgamma_table,(.L_8 - __cr_lgamma_table)
__cr_lgamma_table:
        /*0000*/ 	.byte	0x00, 0x00, 0x00, 0x00, 0x00, 0x00, 0x00, 0x00, 0x00, 0x00, 0x00, 0x00, 0x00, 0x00, 0x00, 0x00
        /*0010*/ 	.byte	0xef, 0x39, 0xfa, 0xfe, 0x42, 0x2e, 0xe6, 0x3f, 0x02, 0x20, 0x2a, 0xfa, 0x0b, 0xab, 0xfc, 0x3f
        /*0020*/ 	.byte	0xf9, 0x2c, 0x92, 0x7c, 0xa7, 0x6c, 0x09, 0x40, 0xc9, 0x79, 0x44, 0x3c, 0x64, 0x26, 0x13, 0x40
        /*0030*/ 	.byte	0xca, 0x01, 0xcf, 0x3a, 0x27, 0x51, 0x1a, 0x40, 0x30, 0xcc, 0x2d, 0xf3, 0xe1, 0x0c, 0x21, 0x40
        /*0040*/ 	.byte	0x0d, 0xb7, 0xfc, 0x82, 0x8e, 0x35, 0x25, 0x40
.L_8:


//--------------------- .nv.constant0._ZN10layer_norm13ln_fwd_kernelINS_13Kernel_traitsI13__nv_bfloat16S2_S2_S2_fjLj3072ELj1ELj1ELj4ELj16ENS_18Kernel_traits_baseILj3072ES2_S2_S2_S2_fjLj128EEEEELb0ELb0ELb0ELb0EEEvNS_9FwdParamsE --------------------------
	.section	.nv.constant0._ZN10layer_norm13ln_fwd_kernelINS_13Kernel_traitsI13__nv_bfloat16S2_S2_S2_fjLj3072ELj1ELj1ELj4ELj16ENS_18Kernel_traits_baseILj3072ES2_S2_S2_S2_fjLj128EEEEELb0ELb0ELb0ELb0EEEvNS_9FwdParamsE,"a",@progbits
	.sectionflags	@""
	.align	4
.nv.constant0._ZN10layer_norm13ln_fwd_kernelINS_13Kernel_traitsI13__nv_bfloat16S2_S2_S2_fjLj3072ELj1ELj1ELj4ELj16ENS_18Kernel_traits_baseILj3072ES2_S2_S2_S2_fjLj128EEEEELb0ELb0ELb0ELb0EEEvNS_9FwdParamsE:
	.zero		584


//--------------------- .nv.constant0._ZN10layer_norm13ln_fwd_kernelINS_13Kernel_traitsI13__nv_bfloat16S2_S2_S2_fjLj3072ELj1ELj1ELj4ELj16ENS_18Kernel_traits_baseILj3072ES2_S2_S2_S2_fjLj128EEEEELb0ELb0ELb0ELb1EEEvNS_9FwdParamsE --------------------------
	.section	.nv.constant0._ZN10layer_norm13ln_fwd_kernelINS_13Kernel_traitsI13__nv_bfloat16S2_S2_S2_fjLj3072ELj1ELj1ELj4ELj16ENS_18Kernel_traits_baseILj3072ES2_S2_S2_S2_fjLj128EEEEELb0ELb0ELb0ELb1EEEvNS_9FwdParamsE,"a",@progbits
	.sectionflags	@""
	.align	4
.nv.constant0._ZN10layer_norm13ln_fwd_kernelINS_13Kernel_traitsI13__nv_bfloat16S2_S2_S2_fjLj3072ELj1ELj1ELj4ELj16ENS_18Kernel_traits_baseILj3072ES2_S2_S2_S2_fjLj128EEEEELb0ELb0ELb0ELb1EEEvNS_9FwdParamsE:
	.zero		584


//--------------------- .nv.constant0._ZN10layer_norm13ln_fwd_kernelINS_13Kernel_traitsI13__nv_bfloat16S2_S2_S2_fjLj3072ELj1ELj1ELj4ELj16ENS_18Kernel_traits_baseILj3072ES2_S2_S2_S2_fjLj128EEEEELb0ELb0ELb1ELb0EEEvNS_9FwdParamsE --------------------------
	.section	.nv.constant0._ZN10layer_norm13ln_fwd_kernelINS_13Kernel_traitsI13__nv_bfloat16S2_S2_S2_fjLj3072ELj1ELj1ELj4ELj16ENS_18Kernel_traits_baseILj3072ES2_S2_S2_S2_fjLj128EEEEELb0ELb0ELb1ELb0EEEvNS_9FwdParamsE,"a",@progbits
	.sectionflags	@""
	.align	4
.nv.constant0._ZN10layer_norm13ln_fwd_kernelINS_13Kernel_traitsI13__nv_bfloat16S2_S2_S2_fjLj3072ELj1ELj1ELj4ELj16ENS_18Kernel_traits_baseILj3072ES2_S2_S2_S2_fjLj128EEEEELb0ELb0ELb1ELb0EEEvNS_9FwdParamsE:
	.zero		584


//--------------------- .nv.constant0._ZN10layer_norm13ln_fwd_kernelINS_13Kernel_traitsI13__nv_bfloat16S2_S2_S2_fjLj3072ELj1ELj1ELj4ELj16ENS_18Kernel_traits_baseILj3072ES2_S2_S2_S2_fjLj128EEEEELb0ELb0ELb1ELb1EEEvNS_9FwdParamsE --------------------------
	.section	.nv.constant0._ZN10layer_norm13ln_fwd_kernelINS_13Kernel_traitsI13__nv_bfloat16S2_S2_S2_fjLj3072ELj1ELj1ELj4ELj16ENS_18Kernel_traits_baseILj3072ES2_S2_S2_S2_fjLj128EEEEELb0ELb0ELb1ELb1EEEvNS_9FwdParamsE,"a",@progbits
	.sectionflags	@""
	.align	4
.nv.constant0._ZN10layer_norm13ln_fwd_kernelINS_13Kernel_traitsI13__nv_bfloat16S2_S2_S2_fjLj3072ELj1ELj1ELj4ELj16ENS_18Kernel_traits_baseILj3072ES2_S2_S2_S2_fjLj128EEEEELb0ELb0ELb1ELb1EEEvNS_9FwdParamsE:
	.zero		584


//--------------------- .nv.constant0._ZN10layer_norm13ln_fwd_kernelINS_13Kernel_traitsI13__nv_bfloat16S2_S2_S2_fjLj3072ELj1ELj1ELj4ELj16ENS_18Kernel_traits_baseILj3072ES2_S2_S2_S2_fjLj128EEEEELb0ELb1ELb0ELb0EEEvNS_9FwdParamsE --------------------------
	.section	.nv.constant0._ZN10layer_norm13ln_fwd_kernelINS_13Kernel_traitsI13__nv_bfloat16S2_S2_S2_fjLj3072ELj1ELj1ELj4ELj16ENS_18Kernel_traits_baseILj3072ES2_S2_S2_S2_fjLj128EEEEELb0ELb1ELb0ELb0EEEvNS_9FwdParamsE,"a",@progbits
	.sectionflags	@""
	.align	4
.nv.constant0._ZN10layer_norm13ln_fwd_kernelINS_13Kernel_traitsI13__nv_bfloat16S2_S2_S2_fjLj3072ELj1ELj1ELj4ELj16ENS_18Kernel_traits_baseILj3072ES2_S2_S2_S2_fjLj128EEEEELb0ELb1ELb0ELb0EEEvNS_9FwdParamsE:
	.zero		584


//--------------------- .nv.constant0._ZN10layer_norm13ln_fwd_kernelINS_13Kernel_traitsI13__nv_bfloat16S2_S2_S2_fjLj3072ELj1ELj1ELj4ELj16ENS_18Kernel_traits_baseILj3072ES2_S2_S2_S2_fjLj128EEEEELb0ELb1ELb0ELb1EEEvNS_9FwdParamsE --------------------------
	.section	.nv.constant0._ZN10layer_norm13ln_fwd_kernelINS_13Kernel_traitsI13__nv_bfloat16S2_S2_S2_fjLj3072ELj1ELj1ELj4ELj16ENS_18Kernel_traits_baseILj3072ES2_S2_S2_S2_fjLj128EEEEELb0ELb1ELb0ELb1EEEvNS_9FwdParamsE,"a",@progbits
	.sectionflags	@""
	.align	4
.nv.constant0._ZN10layer_norm13ln_fwd_kernelINS_13Kernel_traitsI13__nv_bfloat16S2_S2_S2_fjLj3072ELj1ELj1ELj4ELj16ENS_18Kernel_traits_baseILj3072ES2_S2_S2_S2_fjLj128EEEEELb0ELb1ELb0ELb1EEEvNS_9FwdParamsE:
	.zero		584


//--------------------- .nv.constant0._ZN10layer_norm13ln_fwd_kernelINS_13Kernel_traitsI13__nv_bfloat16S2_S2_S2_fjLj3072ELj1ELj1ELj4ELj16ENS_18Kernel_traits_baseILj3072ES2_S2_S2_S2_fjLj128EEEEELb0ELb1ELb1ELb0EEEvNS_9FwdParamsE --------------------------
	.section	.nv.constant0._ZN10layer_norm13ln_fwd_kernelINS_13Kernel_traitsI13__nv_bfloat16S2_S2_S2_fjLj3072ELj1ELj1ELj4ELj16ENS_18Kernel_traits_baseILj3072ES2_S2_S2_S2_fjLj128EEEEELb0ELb1ELb1ELb0EEEvNS_9FwdParamsE,"a",@progbits
	.sectionflags	@""
	.align	4
.nv.constant0._ZN10layer_norm13ln_fwd_kernelINS_13Kernel_traitsI13__nv_bfloat16S2_S2_S2_fjLj3072ELj1ELj1ELj4ELj16ENS_18Kernel_traits_baseILj3072ES2_S2_S2_S2_fjLj128EEEEELb0ELb1ELb1ELb0EEEvNS_9FwdParamsE:
	.zero		584


//--------------------- .nv.constant0._ZN10layer_norm13ln_fwd_kernelINS_13Kernel_traitsI13__nv_bfloat16S2_S2_S2_fjLj3072ELj1ELj1ELj4ELj16ENS_18Kernel_traits_baseILj3072ES2_S2_S2_S2_fjLj128EEEEELb0ELb1ELb1ELb1EEEvNS_9FwdParamsE --------------------------
	.section	.nv.constant0._ZN10layer_norm13ln_fwd_kernelINS_13Kernel_traitsI13__nv_bfloat16S2_S2_S2_fjLj3072ELj1ELj1ELj4ELj16ENS_18Kernel_traits_baseILj3072ES2_S2_S2_S2_fjLj128EEEEELb0ELb1ELb1ELb1EEEvNS_9FwdParamsE,"a",@progbits
	.sectionflags	@""
	.align	4
.nv.constant0._ZN10layer_norm13ln_fwd_kernelINS_13Kernel_traitsI13__nv_bfloat16S2_S2_S2_fjLj3072ELj1ELj1ELj4ELj16ENS_18Kernel_traits_baseILj3072ES2_S2_S2_S2_fjLj128EEEEELb0ELb1ELb1ELb1EEEvNS_9FwdParamsE:
	.zero		584


//--------------------- .nv.constant0._ZN10layer_norm13ln_fwd_kernelINS_13Kernel_traitsI13__nv_bfloat16S2_S2_S2_fjLj3072ELj1ELj1ELj4ELj16ENS_18Kernel_traits_baseILj3072ES2_S2_S2_S2_fjLj128EEEEELb1ELb0ELb0ELb0EEEvNS_9FwdParamsE --------------------------
	.section	.nv.constant0._ZN10layer_norm13ln_fwd_kernelINS_13Kernel_traitsI13__nv_bfloat16S2_S2_S2_fjLj3072ELj1ELj1ELj4ELj16ENS_18Kernel_traits_baseILj3072ES2_S2_S2_S2_fjLj128EEEEELb1ELb0ELb0ELb0EEEvNS_9FwdParamsE,"a",@progbits
	.sectionflags	@""
	.align	4
.nv.constant0._ZN10layer_norm13ln_fwd_kernelINS_13Kernel_traitsI13__nv_bfloat16S2_S2_S2_fjLj3072ELj1ELj1ELj4ELj16ENS_18Kernel_traits_baseILj3072ES2_S2_S2_S2_fjLj128EEEEELb1ELb0ELb0ELb0EEEvNS_9FwdParamsE:
	.zero		584


//--------------------- .nv.constant0._ZN10layer_norm13ln_fwd_kernelINS_13Kernel_traitsI13__nv_bfloat16S2_S2_S2_fjLj3072ELj1ELj1ELj4ELj16ENS_18Kernel_traits_baseILj3072ES2_S2_S2_S2_fjLj128EEEEELb1ELb0ELb0ELb1EEEvNS_9FwdParamsE --------------------------
	.section	.nv.constant0._ZN10layer_norm13ln_fwd_kernelINS_13Kernel_traitsI13__nv_bfloat16S2_S2_S2_fjLj3072ELj1ELj1ELj4ELj16ENS_18Kernel_traits_baseILj3072ES2_S2_S2_S2_fjLj128EEEEELb1ELb0ELb0ELb1EEEvNS_9FwdParamsE,"a",@progbits
	.sectionflags	@""
	.align	4
.nv.constant0._ZN10layer_norm13ln_fwd_kernelINS_13Kernel_traitsI13__nv_bfloat16S2_S2_S2_fjLj3072ELj1ELj1ELj4ELj16ENS_18Kernel_traits_baseILj3072ES2_S2_S2_S2_fjLj128EEEEELb1ELb0ELb0ELb1EEEvNS_9FwdParamsE:
	.zero		584


//--------------------- .nv.constant0._ZN10layer_norm13ln_fwd_kernelINS_13Kernel_traitsI13__nv_bfloat16S2_S2_S2_fjLj3072ELj1ELj1ELj4ELj16ENS_18Kernel_traits_baseILj3072ES2_S2_S2_S2_fjLj128EEEEELb1ELb0ELb1ELb0EEEvNS_9FwdParamsE --------------------------
	.section	.nv.constant0._ZN10layer_norm13ln_fwd_kernelINS_13Kernel_traitsI13__nv_bfloat16S2_S2_S2_fjLj3072ELj1ELj1ELj4ELj16ENS_18Kernel_traits_baseILj3072ES2_S2_S2_S2_fjLj128EEEEELb1ELb0ELb1ELb0EEEvNS_9FwdParamsE,"a",@progbits
	.sectionflags	@""
	.align	4
.nv.constant0._ZN10layer_norm13ln_fwd_kernelINS_13Kernel_traitsI13__nv_bfloat16S2_S2_S2_fjLj3072ELj1ELj1ELj4ELj16ENS_18Kernel_traits_baseILj3072ES2_S2_S2_S2_fjLj128EEEEELb1ELb0ELb1ELb0EEEvNS_9FwdParamsE:
	.zero		584


//--------------------- .nv.constant0._ZN10layer_norm13ln_fwd_kernelINS_13Kernel_traitsI13__nv_bfloat16S2_S2_S2_fjLj3072ELj1ELj1ELj4ELj16ENS_18Kernel_traits_baseILj3072ES2_S2_S2_S2_fjLj128EEEEELb1ELb0ELb1ELb1EEEvNS_9FwdParamsE --------------------------
	.section	.nv.constant0._ZN10layer_norm13ln_fwd_kernelINS_13Kernel_traitsI13__nv_bfloat16S2_S2_S2_fjLj3072ELj1ELj1ELj4ELj16ENS_18Kernel_traits_baseILj3072ES2_S2_S2_S2_fjLj128EEEEELb1ELb0ELb1ELb1EEEvNS_9FwdParamsE,"a",@progbits
	.sectionflags	@""
	.align	4
.nv.constant0._ZN10layer_norm13ln_fwd_kernelINS_13Kernel_traitsI13__nv_bfloat16S2_S2_S2_fjLj3072ELj1ELj1ELj4ELj16ENS_18Kernel_traits_baseILj3072ES2_S2_S2_S2_fjLj128EEEEELb1ELb0ELb1ELb1EEEvNS_9FwdParamsE:
	.zero		584


//--------------------- .nv.constant0._ZN10layer_norm13ln_fwd_kernelINS_13Kernel_traitsI13__nv_bfloat16S2_S2_S2_fjLj3072ELj1ELj1ELj4ELj16ENS_18Kernel_traits_baseILj3072ES2_S2_S2_S2_fjLj128EEEEELb1ELb1ELb0ELb0EEEvNS_9FwdParamsE --------------------------
	.section	.nv.constant0._ZN10layer_norm13ln_fwd_kernelINS_13Kernel_traitsI13__nv_bfloat16S2_S2_S2_fjLj3072ELj1ELj1ELj4ELj16ENS_18Kernel_traits_baseILj3072ES2_S2_S2_S2_fjLj128EEEEELb1ELb1ELb0ELb0EEEvNS_9FwdParamsE,"a",@progbits
	.sectionflags	@""
	.align	4
.nv.constant0._ZN10layer_norm13ln_fwd_kernelINS_13Kernel_traitsI13__nv_bfloat16S2_S2_S2_fjLj3072ELj1ELj1ELj4ELj16ENS_18Kernel_traits_baseILj3072ES2_S2_S2_S2_fjLj128EEEEELb1ELb1ELb0ELb0EEEvNS_9FwdParamsE:
	.zero		584


//--------------------- .nv.constant0._ZN10layer_norm13ln_fwd_kernelINS_13Kernel_traitsI13__nv_bfloat16S2_S2_S2_fjLj3072ELj1ELj1ELj4ELj16ENS_18Kernel_traits_baseILj3072ES2_S2_S2_S2_fjLj128EEEEELb1ELb1ELb0ELb1EEEvNS_9FwdParamsE --------------------------
	.section	.nv.constant0._ZN10layer_norm13ln_fwd_kernelINS_13Kernel_traitsI13__nv_bfloat16S2_S2_S2_fjLj3072ELj1ELj1ELj4ELj16ENS_18Kernel_traits_baseILj3072ES2_S2_S2_S2_fjLj128EEEEELb1ELb1ELb0ELb1EEEvNS_9FwdParamsE,"a",@progbits
	.sectionflags	@""
	.align	4
.nv.constant0._ZN10layer_norm13ln_fwd_kernelINS_13Kernel_traitsI13__nv_bfloat16S2_S2_S2_fjLj3072ELj1ELj1ELj4ELj16ENS_18Kernel_traits_baseILj3072ES2_S2_S2_S2_fjLj128EEEEELb1ELb1ELb0ELb1EEEvNS_9FwdParamsE:
	.zero		584


//--------------------- .nv.constant0._ZN10layer_norm13ln_fwd_kernelINS_13Kernel_traitsI13__nv_bfloat16S2_S2_S2_fjLj3072ELj1ELj1ELj4ELj16ENS_18Kernel_traits_baseILj3072ES2_S2_S2_S2_fjLj128EEEEELb1ELb1ELb1ELb0EEEvNS_9FwdParamsE --------------------------
	.section	.nv.constant0._ZN10layer_norm13ln_fwd_kernelINS_13Kernel_traitsI13__nv_bfloat16S2_S2_S2_fjLj3072ELj1ELj1ELj4ELj16ENS_18Kernel_traits_baseILj3072ES2_S2_S2_S2_fjLj128EEEEELb1ELb1ELb1ELb0EEEvNS_9FwdParamsE,"a",@progbits
	.sectionflags	@""
	.align	4
.nv.constant0._ZN10layer_norm13ln_fwd_kernelINS_13Kernel_traitsI13__nv_bfloat16S2_S2_S2_fjLj3072ELj1ELj1ELj4ELj16ENS_18Kernel_traits_baseILj3072ES2_S2_S2_S2_fjLj128EEEEELb1ELb1ELb1ELb0EEEvNS_9FwdParamsE:
	.zero		584


//--------------------- .nv.constant0._ZN10layer_norm13ln_fwd_kernelINS_13Kernel_traitsI13__nv_bfloat16S2_S2_S2_fjLj3072ELj1ELj1ELj4ELj16ENS_18Kernel_traits_baseILj3072ES2_S2_S2_S2_fjLj128EEEEELb1ELb1ELb1ELb1EEEvNS_9FwdParamsE --------------------------
	.section	.nv.constant0._ZN10layer_norm13ln_fwd_kernelINS_13Kernel_traitsI13__nv_bfloat16S2_S2_S2_fjLj3072ELj1ELj1ELj4ELj16ENS_18Kernel_traits_baseILj3072ES2_S2_S2_S2_fjLj128EEEEELb1ELb1ELb1ELb1EEEvNS_9FwdParamsE,"a",@progbits
	.sectionflags	@""
	.align	4
.nv.constant0._ZN10layer_norm13ln_fwd_kernelINS_13Kernel_traitsI13__nv_bfloat16S2_S2_S2_fjLj3072ELj1ELj1ELj4ELj16ENS_18Kernel_traits_baseILj3072ES2_S2_S2_S2_fjLj128EEEEELb1ELb1ELb1ELb1EEEvNS_9FwdParamsE:
	.zero		584


//--------------------- .nv.constant0._ZN10layer_norm13ln_fwd_kernelINS_13Kernel_traitsI6__halfS2_S2_S2_fjLj3072ELj1ELj1ELj4ELj16ENS_18Kernel_traits_baseILj3072ES2_S2_S2_S2_fjLj128EEEEELb0ELb0ELb0ELb0EEEvNS_9FwdParamsE --------------------------
	.section	.nv.constant0._ZN10layer_norm13ln_fwd_kernelINS_13Kernel_traitsI6__halfS2_S2_S2_fjLj3072ELj1ELj1ELj4ELj16ENS_18Kernel_traits_baseILj3072ES2_S2_S2_S2_fjLj128EEEEELb0ELb0ELb0ELb0EEEvNS_9FwdParamsE,"a",@progbits
	.sectionflags	@""
	.align	4
.nv.constant0._ZN10layer_norm13ln_fwd_kernelINS_13Kernel_traitsI6__halfS2_S2_S2_fjLj3072ELj1ELj1ELj4ELj16ENS_18Kernel_traits_baseILj3072ES2_S2_S2_S2_fjLj128EEEEELb0ELb0ELb0ELb0EEEvNS_9FwdParamsE:
	.zero		584


//--------------------- .nv.constant0._ZN10layer_norm13ln_fwd_kernelINS_13Kernel_traitsI6__halfS2_S2_S2_fjLj3072ELj1ELj1ELj4ELj16ENS_18Kernel_traits_baseILj3072ES2_S2_S2_S2_fjLj128EEEEELb0ELb0ELb0ELb1EEEvNS_9FwdParamsE --------------------------
	.section	.nv.constant0._ZN10layer_norm13ln_fwd_kernelINS_13Kernel_traitsI6__halfS2_S2_S2_fjLj3072ELj1ELj1ELj4ELj16ENS_18Kernel_traits_baseILj3072ES2_S2_S2_S2_fjLj128EEEEELb0ELb0ELb0ELb1EEEvNS_9FwdParamsE,"a",@progbits
	.sectionflags	@""
	.align	4
.nv.constant0._ZN10layer_norm13ln_fwd_kernelINS_13Kernel_traitsI6__halfS2_S2_S2_fjLj3072ELj1ELj1ELj4ELj16ENS_18Kernel_traits_baseILj3072ES2_S2_S2_S2_fjLj128EEEEELb0ELb0ELb0ELb1EEEvNS_9FwdParamsE:
	.zero		584


//--------------------- .nv.constant0._ZN10layer_norm13ln_fwd_kernelINS_13Kernel_traitsI6__halfS2_S2_S2_fjLj3072ELj1ELj1ELj4ELj16ENS_18Kernel_traits_baseILj3072ES2_S2_S2_S2_fjLj128EEEEELb0ELb0ELb1ELb0EEEvNS_9FwdParamsE --------------------------
	.section	.nv.constant0._ZN10layer_norm13ln_fwd_kernelINS_13Kernel_traitsI6__halfS2_S2_S2_fjLj3072ELj1ELj1ELj4ELj16ENS_18Kernel_traits_baseILj3072ES2_S2_S2_S2_fjLj128EEEEELb0ELb0ELb1ELb0EEEvNS_9FwdParamsE,"a",@progbits
	.sectionflags	@""
	.align	4
.nv.constant0._ZN10layer_norm13ln_fwd_kernelINS_13Kernel_traitsI6__halfS2_S2_S2_fjLj3072ELj1ELj1ELj4ELj16ENS_18Kernel_traits_baseILj3072ES2_S2_S2_S2_fjLj128EEEEELb0ELb0ELb1ELb0EEEvNS_9FwdParamsE:
	.zero		584


//--------------------- .nv.constant0._ZN10layer_norm13ln_fwd_kernelINS_13Kernel_traitsI6__halfS2_S2_S2_fjLj3072ELj1ELj1ELj4ELj16ENS_18Kernel_traits_baseILj3072ES2_S2_S2_S2_fjLj128EEEEELb0ELb0ELb1ELb1EEEvNS_9FwdParamsE --------------------------
	.section	.nv.constant0._ZN10layer_norm13ln_fwd_kernelINS_13Kernel_traitsI6__halfS2_S2_S2_fjLj3072ELj1ELj1ELj4ELj16ENS_18Kernel_traits_baseILj3072ES2_S2_S2_S2_fjLj128EEEEELb0ELb0ELb1ELb1EEEvNS_9FwdParamsE,"a",@progbits
	.sectionflags	@""
	.align	4
.nv.constant0._ZN10layer_norm13ln_fwd_kernelINS_13Kernel_traitsI6__halfS2_S2_S2_fjLj3072ELj1ELj1ELj4ELj16ENS_18Kernel_traits_baseILj3072ES2_S2_S2_S2_fjLj128EEEEELb0ELb0ELb1ELb1EEEvNS_9FwdParamsE:
	.zero		584


//--------------------- .nv.constant0._ZN10layer_norm13ln_fwd_kernelINS_13Kernel_traitsI6__halfS2_S2_S2_fjLj3072ELj1ELj1ELj4ELj16ENS_18Kernel_traits_baseILj3072ES2_S2_S2_S2_fjLj128EEEEELb0ELb1ELb0ELb0EEEvNS_9FwdParamsE --------------------------
	.section	.nv.constant0._ZN10layer_norm13ln_fwd_kernelINS_13Kernel_traitsI6__halfS2_S2_S2_fjLj3072ELj1ELj1ELj4ELj16ENS_18Kernel_traits_baseILj3072ES2_S2_S2_S2_fjLj128EEEEELb0ELb1ELb0ELb0EEEvNS_9FwdParamsE,"a",@progbits
	.sectionflags	@""
	.align	4
.nv.constant0._ZN10layer_norm13ln_fwd_kernelINS_13Kernel_traitsI6__halfS2_S2_S2_fjLj3072ELj1ELj1ELj4ELj16ENS_18Kernel_traits_baseILj3072ES2_S2_S2_S2_fjLj128EEEEELb0ELb1ELb0ELb0EEEvNS_9FwdParamsE:
	.zero		584


//--------------------- .nv.constant0._ZN10layer_norm13ln_fwd_kernelINS_13Kernel_traitsI6__halfS2_S2_S2_fjLj3072ELj1ELj1ELj4ELj16ENS_18Kernel_traits_baseILj3072ES2_S2_S2_S2_fjLj128EEEEELb0ELb1ELb0ELb1EEEvNS_9FwdParamsE --------------------------
	.section	.nv.constant0._ZN10layer_norm13ln_fwd_kernelINS_13Kernel_traitsI6__halfS2_S2_S2_fjLj3072ELj1ELj1ELj4ELj16ENS_18Kernel_traits_baseILj3072ES2_S2_S2_S2_fjLj128EEEEELb0ELb1ELb0ELb1EEEvNS_9FwdParamsE,"a",@progbits
	.sectionflags	@""
	.align	4
.nv.constant0._ZN10layer_norm13ln_fwd_kernelINS_13Kernel_traitsI6__halfS2_S2_S2_fjLj3072ELj1ELj1ELj4ELj16ENS_18Kernel_traits_baseILj3072ES2_S2_S2_S2_fjLj128EEEEELb0ELb1ELb0ELb1EEEvNS_9FwdParamsE:
	.zero		584


//--------------------- .nv.constant0._ZN10layer_norm13ln_fwd_kernelINS_13Kernel_traitsI6__halfS2_S2_S2_fjLj3072ELj1ELj1ELj4ELj16ENS_18Kernel_traits_baseILj3072ES2_S2_S2_S2_fjLj128EEEEELb0ELb1ELb1ELb0EEEvNS_9FwdParamsE --------------------------
	.section	.nv.constant0._ZN10layer_norm13ln_fwd_kernelINS_13Kernel_traitsI6__halfS2_S2_S2_fjLj3072ELj1ELj1ELj4ELj16ENS_18Kernel_traits_baseILj3072ES2_S2_S2_S2_fjLj128EEEEELb0ELb1ELb1ELb0EEEvNS_9FwdParamsE,"a",@progbits
	.sectionflags	@""
	.align	4
.nv.constant0._ZN10layer_norm13ln_fwd_kernelINS_13Kernel_traitsI6__halfS2_S2_S2_fjLj3072ELj1ELj1ELj4ELj16ENS_18Kernel_traits_baseILj3072ES2_S2_S2_S2_fjLj128EEEEELb0ELb1ELb1ELb0EEEvNS_9FwdParamsE:
	.zero		584


//--------------------- .nv.constant0._ZN10layer_norm13ln_fwd_kernelINS_13Kernel_traitsI6__halfS2_S2_S2_fjLj3072ELj1ELj1ELj4ELj16ENS_18Kernel_traits_baseILj3072ES2_S2_S2_S2_fjLj128EEEEELb0ELb1ELb1ELb1EEEvNS_9FwdParamsE --------------------------
	.section	.nv.constant0._ZN10layer_norm13ln_fwd_kernelINS_13Kernel_traitsI6__halfS2_S2_S2_fjLj3072ELj1ELj1ELj4ELj16ENS_18Kernel_traits_baseILj3072ES2_S2_S2_S2_fjLj128EEEEELb0ELb1ELb1ELb1EEEvNS_9FwdParamsE,"a",@progbits
	.sectionflags	@""
	.align	4
.nv.constant0._ZN10layer_norm13ln_fwd_kernelINS_13Kernel_traitsI6__halfS2_S2_S2_fjLj3072ELj1ELj1ELj4ELj16ENS_18Kernel_traits_baseILj3072ES2_S2_S2_S2_fjLj128EEEEELb0ELb1ELb1ELb1EEEvNS_9FwdParamsE:
	.zero		584


//--------------------- .nv.constant0._ZN10layer_norm13ln_fwd_kernelINS_13Kernel_traitsI6__halfS2_S2_S2_fjLj3072ELj1ELj1ELj4ELj16ENS_18Kernel_traits_baseILj3072ES2_S2_S2_S2_fjLj128EEEEELb1ELb0ELb0ELb0EEEvNS_9FwdParamsE --------------------------
	.section	.nv.constant0._ZN10layer_norm13ln_fwd_kernelINS_13Kernel_traitsI6__halfS2_S2_S2_fjLj3072ELj1ELj1ELj4ELj16ENS_18Kernel_traits_baseILj3072ES2_S2_S2_S2_fjLj128EEEEELb1ELb0ELb0ELb0EEEvNS_9FwdParamsE,"a",@progbits
	.sectionflags	@""
	.align	4
.nv.constant0._ZN10layer_norm13ln_fwd_kernelINS_13Kernel_traitsI6__halfS2_S2_S2_fjLj3072ELj1ELj1ELj4ELj16ENS_18Kernel_traits_baseILj3072ES2_S2_S2_S2_fjLj128EEEEELb1ELb0ELb0ELb0EEEvNS_9FwdParamsE:
	.zero		584


//--------------------- .nv.constant0._ZN10layer_norm13ln_fwd_kernelINS_13Kernel_traitsI6__halfS2_S2_S2_fjLj3072ELj1ELj1ELj4ELj16ENS_18Kernel_traits_baseILj3072ES2_S2_S2_S2_fjLj128EEEEELb1ELb0ELb0ELb1EEEvNS_9FwdParamsE --------------------------
	.section	.nv.constant0._ZN10layer_norm13ln_fwd_kernelINS_13Kernel_traitsI6__halfS2_S2_S2_fjLj3072ELj1ELj1ELj4ELj16ENS_18Kernel_traits_baseILj3072ES2_S2_S2_S2_fjLj128EEEEELb1ELb0ELb0ELb1EEEvNS_9FwdParamsE,"a",@progbits
	.sectionflags	@""
	.align	4
.nv.constant0._ZN10layer_norm13ln_fwd_kernelINS_13Kernel_traitsI6__halfS2_S2_S2_fjLj3072ELj1ELj1ELj4ELj16ENS_18Kernel_traits_baseILj3072ES2_S2_S2_S2_fjLj128EEEEELb1ELb0ELb0ELb1EEEvNS_9FwdParamsE:
	.zero		584


//--------------------- .nv.constant0._ZN10layer_norm13ln_fwd_kernelINS_13Kernel_traitsI6__halfS2_S2_S2_fjLj3072ELj1ELj1ELj4ELj16ENS_18Kernel_traits_baseILj3072ES2_S2_S2_S2_fjLj128EEEEELb1ELb0ELb1ELb0EEEvNS_9FwdParamsE --------------------------
	.section	.nv.constant0._ZN10layer_norm13ln_fwd_kernelINS_13Kernel_traitsI6__halfS2_S2_S2_fjLj3072ELj1ELj1ELj4ELj16ENS_18Kernel_traits_baseILj3072ES2_S2_S2_S2_fjLj128EEEEELb1ELb0ELb1ELb0EEEvNS_9FwdParamsE,"a",@progbits
	.sectionflags	@""
	.align	4
.nv.constant0._ZN10layer_norm13ln_fwd_kernelINS_13Kernel_traitsI6__halfS2_S2_S2_fjLj3072ELj1ELj1ELj4ELj16ENS_18Kernel_traits_baseILj3072ES2_S2_S2_S2_fjLj128EEEEELb1ELb0ELb1ELb0EEEvNS_9FwdParamsE:
	.zero		584


//--------------------- .nv.constant0._ZN10layer_norm13ln_fwd_kernelINS_13Kernel_traitsI6__halfS2_S2_S2_fjLj3072ELj1ELj1ELj4ELj16ENS_18Kernel_traits_baseILj3072ES2_S2_S2_S2_fjLj128EEEEELb1ELb0ELb1ELb1EEEvNS_9FwdParamsE --------------------------
	.section	.nv.constant0._ZN10layer_norm13ln_fwd_kernelINS_13Kernel_traitsI6__halfS2_S2_S2_fjLj3072ELj1ELj1ELj4ELj16ENS_18Kernel_traits_baseILj3072ES2_S2_S2_S2_fjLj128EEEEELb1ELb0ELb1ELb1EEEvNS_9FwdParamsE,"a",@progbits
	.sectionflags	@""
	.align	4
.nv.constant0._ZN10layer_norm13ln_fwd_kernelINS_13Kernel_traitsI6__halfS2_S2_S2_fjLj3072ELj1ELj1ELj4ELj16ENS_18Kernel_traits_baseILj3072ES2_S2_S2_S2_fjLj128EEEEELb1ELb0ELb1ELb1EEEvNS_9FwdParamsE:
	.zero		584


//--------------------- .nv.constant0._ZN10layer_norm13ln_fwd_kernelINS_13Kernel_traitsI6__halfS2_S2_S2_fjLj3072ELj1ELj1ELj4ELj16ENS_18Kernel_traits_baseILj3072ES2_S2_S2_S2_fjLj128EEEEELb1ELb1ELb0ELb0EEEvNS_9FwdParamsE --------------------------
	.section	.nv.constant0._ZN10layer_norm13ln_fwd_kernelINS_13Kernel_traitsI6__halfS2_S2_S2_fjLj3072ELj1ELj1ELj4ELj16ENS_18Kernel_traits_baseILj3072ES2_S2_S2_S2_fjLj128EEEEELb1ELb1ELb0ELb0EEEvNS_9FwdParamsE,"a",@progbits
	.sectionflags	@""
	.align	4
.nv.constant0._ZN10layer_norm13ln_fwd_kernelINS_13Kernel_traitsI6__halfS2_S2_S2_fjLj3072ELj1ELj1ELj4ELj16ENS_18Kernel_traits_baseILj3072ES2_S2_S2_S2_fjLj128EEEEELb1ELb1ELb0ELb0EEEvNS_9FwdParamsE:
	.zero		584


//--------------------- .nv.constant0._ZN10layer_norm13ln_fwd_kernelINS_13Kernel_traitsI6__halfS2_S2_S2_fjLj3072ELj1ELj1ELj4ELj16ENS_18Kernel_traits_baseILj3072ES2_S2_S2_S2_fjLj128EEEEELb1ELb1ELb0ELb1EEEvNS_9FwdParamsE --------------------------
	.section	.nv.constant0._ZN10layer_norm13ln_fwd_kernelINS_13Kernel_traitsI6__halfS2_S2_S2_fjLj3072ELj1ELj1ELj4ELj16ENS_18Kernel_traits_baseILj3072ES2_S2_S2_S2_fjLj128EEEEELb1ELb1ELb0ELb1EEEvNS_9FwdParamsE,"a",@progbits
	.sectionflags	@""
	.align	4
.nv.constant0._ZN10layer_norm13ln_fwd_kernelINS_13Kernel_traitsI6__halfS2_S2_S2_fjLj3072ELj1ELj1ELj4ELj16ENS_18Kernel_traits_baseILj3072ES2_S2_S2_S2_fjLj128EEEEELb1ELb1ELb0ELb1EEEvNS_9FwdParamsE:
	.zero		584


//--------------------- .nv.constant0._ZN10layer_norm13ln_fwd_kernelINS_13Kernel_traitsI6__halfS2_S2_S2_fjLj3072ELj1ELj1ELj4ELj16ENS_18Kernel_traits_baseILj3072ES2_S2_S2_S2_fjLj128EEEEELb1ELb1ELb1ELb0EEEvNS_9FwdParamsE --------------------------
	.section	.nv.constant0._ZN10layer_norm13ln_fwd_kernelINS_13Kernel_traitsI6__halfS2_S2_S2_fjLj3072ELj1ELj1ELj4ELj16ENS_18Kernel_traits_baseILj3072ES2_S2_S2_S2_fjLj128EEEEELb1ELb1ELb1ELb0EEEvNS_9FwdParamsE,"a",@progbits
	.sectionflags	@""
	.align	4
.nv.constant0._ZN10layer_norm13ln_fwd_kernelINS_13Kernel_traitsI6__halfS2_S2_S2_fjLj3072ELj1ELj1ELj4ELj16ENS_18Kernel_traits_baseILj3072ES2_S2_S2_S2_fjLj128EEEEELb1ELb1ELb1ELb0EEEvNS_9FwdParamsE:
	.zero		584


//--------------------- .nv.constant0._ZN10layer_norm13ln_fwd_kernelINS_13Kernel_traitsI6__halfS2_S2_S2_fjLj3072ELj1ELj1ELj4ELj16ENS_18Kernel_traits_baseILj3072ES2_S2_S2_S2_fjLj128EEEEELb1ELb1ELb1ELb1EEEvNS_9FwdParamsE --------------------------
	.section	.nv.constant0._ZN10layer_norm13ln_fwd_kernelINS_13Kernel_traitsI6__halfS2_S2_S2_fjLj3072ELj1ELj1ELj4ELj16ENS_18Kernel_traits_baseILj3072ES2_S2_S2_S2_fjLj128EEEEELb1ELb1ELb1ELb1EEEvNS_9FwdParamsE,"a",@progbits
	.sectionflags	@""
	.align	4
.nv.constant0._ZN10layer_norm13ln_fwd_kernelINS_13Kernel_traitsI6__halfS2_S2_S2_fjLj3072ELj1ELj1ELj4ELj16ENS_18Kernel_traits_baseILj3072ES2_S2_S2_S2_fjLj128EEEEELb1ELb1ELb1ELb1EEEvNS_9FwdParamsE:
	.zero		584


//--------------------- .nv.constant0._ZN10layer_norm13ln_fwd_kernelINS_13Kernel_traitsIf13__nv_bfloat16S2_S2_fjLj3072ELj1ELj1ELj4ELj16ENS_18Kernel_traits_baseILj3072EfS2_S2_S2_fjLj128EEEEELb0ELb0ELb0ELb0EEEvNS_9FwdParamsE --------------------------
	.section	.nv.constant0._ZN10layer_norm13ln_fwd_kernelINS_13Kernel_traitsIf13__nv_bfloat16S2_S2_fjLj3072ELj1ELj1ELj4ELj16ENS_18Kernel_traits_baseILj3072EfS2_S2_S2_fjLj128EEEEELb0ELb0ELb0ELb0EEEvNS_9FwdParamsE,"a",@progbits
	.sectionflags	@""
	.align	4
.nv.constant0._ZN10layer_norm13ln_fwd_kernelINS_13Kernel_traitsIf13__nv_bfloat16S2_S2_fjLj3072ELj1ELj1ELj4ELj16ENS_18Kernel_traits_baseILj3072EfS2_S2_S2_fjLj128EEEEELb0ELb0ELb0ELb0EEEvNS_9FwdParamsE:
	.zero		584


//--------------------- .nv.constant0._ZN10layer_norm13ln_fwd_kernelINS_13Kernel_traitsIf13__nv_bfloat16S2_S2_fjLj3072ELj1ELj1ELj4ELj16ENS_18Kernel_traits_baseILj3072EfS2_S2_S2_fjLj128EEEEELb0ELb0ELb0ELb1EEEvNS_9FwdParamsE --------------------------
	.section	.nv.constant0._ZN10layer_norm13ln_fwd_kernelINS_13Kernel_traitsIf13__nv_bfloat16S2_S2_fjLj3072ELj1ELj1ELj4ELj16ENS_18Kernel_traits_baseILj3072EfS2_S2_S2_fjLj128EEEEELb0ELb0ELb0ELb1EEEvNS_9FwdParamsE,"a",@progbits
	.sectionflags	@""
	.align	4
.nv.constant0._ZN10layer_norm13ln_fwd_kernelINS_13Kernel_traitsIf13__nv_bfloat16S2_S2_fjLj3072ELj1ELj1ELj4ELj16ENS_18Kernel_traits_baseILj3072EfS2_S2_S2_fjLj128EEEEELb0ELb0ELb0ELb1EEEvNS_9FwdParamsE:
	.zero		584


//--------------------- .nv.constant0._ZN10layer_norm13ln_fwd_kernelINS_13Kernel_traitsIf13__nv_bfloat16S2_S2_fjLj3072ELj1ELj1ELj4ELj16ENS_18Kernel_traits_baseILj3072EfS2_S2_S2_fjLj128EEEEELb0ELb0ELb1ELb0EEEvNS_9FwdParamsE --------------------------
	.section	.nv.constant0._ZN10layer_norm13ln_fwd_kernelINS_13Kernel_traitsIf13__nv_bfloat16S2_S2_fjLj3072ELj1ELj1ELj4ELj16ENS_18Kernel_traits_baseILj3072EfS2_S2_S2_fjLj128EEEEELb0ELb0ELb1ELb0EEEvNS_9FwdParamsE,"a",@progbits
	.sectionflags	@""
	.align	4
.nv.constant0._ZN10layer_norm13ln_fwd_kernelINS_13Kernel_traitsIf13__nv_bfloat16S2_S2_fjLj3072ELj1ELj1ELj4ELj16ENS_18Kernel_traits_baseILj3072EfS2_S2_S2_fjLj128EEEEELb0ELb0ELb1ELb0EEEvNS_9FwdParamsE:
	.zero		584


//--------------------- .nv.constant0._ZN10layer_norm13ln_fwd_kernelINS_13Kernel_traitsIf13__nv_bfloat16S2_S2_fjLj3072ELj1ELj1ELj4ELj16ENS_18Kernel_traits_baseILj3072EfS2_S2_S2_fjLj128EEEEELb0ELb0ELb1ELb1EEEvNS_9FwdParamsE --------------------------
	.section	.nv.constant0._ZN10layer_norm13ln_fwd_kernelINS_13Kernel_traitsIf13__nv_bfloat16S2_S2_fjLj3072ELj1ELj1ELj4ELj16ENS_18Kernel_traits_baseILj3072EfS2_S2_S2_fjLj128EEEEELb0ELb0ELb1ELb1EEEvNS_9FwdParamsE,"a",@progbits
	.sectionflags	@""
	.align	4
.nv.constant0._ZN10layer_norm13ln_fwd_kernelINS_13Kernel_traitsIf13__nv_bfloat16S2_S2_fjLj3072ELj1ELj1ELj4ELj16ENS_18Kernel_traits_baseILj3072EfS2_S2_S2_fjLj128EEEEELb0ELb0ELb1ELb1EEEvNS_9FwdParamsE:
	.zero		584


//--------------------- .nv.constant0._ZN10layer_norm13ln_fwd_kernelINS_13Kernel_traitsIf13__nv_bfloat16S2_S2_fjLj3072ELj1ELj1ELj4ELj16ENS_18Kernel_traits_baseILj3072EfS2_S2_S2_fjLj128EEEEELb0ELb1ELb0ELb0EEEvNS_9FwdParamsE --------------------------
	.section	.nv.constant0._ZN10layer_norm13ln_fwd_kernelINS_13Kernel_traitsIf13__nv_bfloat16S2_S2_fjLj3072ELj1ELj1ELj4ELj16ENS_18Kernel_traits_baseILj3072EfS2_S2_S2_fjLj128EEEEELb0ELb1ELb0ELb0EEEvNS_9FwdParamsE,"a",@progbits
	.sectionflags	@""
	.align	4
.nv.constant0._ZN10layer_norm13ln_fwd_kernelINS_13Kernel_traitsIf13__nv_bfloat16S2_S2_fjLj3072ELj1ELj1ELj4ELj16ENS_18Kernel_traits_baseILj3072EfS2_S2_S2_fjLj128EEEEELb0ELb1ELb0ELb0EEEvNS_9FwdParamsE:
	.zero		584


//--------------------- .nv.constant0._ZN10layer_norm13ln_fwd_kernelINS_13Kernel_traitsIf13__nv_bfloat16S2_S2_fjLj3072ELj1ELj1ELj4ELj16ENS_18Kernel_traits_baseILj3072EfS2_S2_S2_fjLj128EEEEELb0ELb1ELb0ELb1EEEvNS_9FwdParamsE --------------------------
	.section	.nv.constant0._ZN10layer_norm13ln_fwd_kernelINS_13Kernel_traitsIf13__nv_bfloat16S2_S2_fjLj3072ELj1ELj1ELj4ELj16ENS_18Kernel_traits_baseILj3072EfS2_S2_S2_fjLj128EEEEELb0ELb1ELb0ELb1EEEvNS_9FwdParamsE,"a",@progbits
	.sectionflags	@""
	.align	4
.nv.constant0._ZN10layer_norm13ln_fwd_kernelINS_13Kernel_traitsIf13__nv_bfloat16S2_S2_fjLj3072ELj1ELj1ELj4ELj16ENS_18Kernel_traits_baseILj3072EfS2_S2_S2_fjLj128EEEEELb0ELb1ELb0ELb1EEEvNS_9FwdParamsE:
	.zero		584


//--------------------- .nv.constant0._ZN10layer_norm13ln_fwd_kernelINS_13Kernel_traitsIf13__nv_bfloat16S2_S2_fjLj3072ELj1ELj1ELj4ELj16ENS_18Kernel_traits_baseILj3072EfS2_S2_S2_fjLj128EEEEELb0ELb1ELb1ELb0EEEvNS_9FwdParamsE --------------------------
	.section	.nv.constant0._ZN10layer_norm13ln_fwd_kernelINS_13Kernel_traitsIf13__nv_bfloat16S2_S2_fjLj3072ELj1ELj1ELj4ELj16ENS_18Kernel_traits_baseILj3072EfS2_S2_S2_fjLj128EEEEELb0ELb1ELb1ELb0EEEvNS_9FwdParamsE,"a",@progbits
	.sectionflags	@""
	.align	4
.nv.constant0._ZN10layer_norm13ln_fwd_kernelINS_13Kernel_traitsIf13__nv_bfloat16S2_S2_fjLj3072ELj1ELj1ELj4ELj16ENS_18Kernel_traits_baseILj3072EfS2_S2_S2_fjLj128EEEEELb0ELb1ELb1ELb0EEEvNS_9FwdParamsE:
	.zero		584


//--------------------- .nv.constant0._ZN10layer_norm13ln_fwd_kernelINS_13Kernel_traitsIf13__nv_bfloat16S2_S2_fjLj3072ELj1ELj1ELj4ELj16ENS_18Kernel_traits_baseILj3072EfS2_S2_S2_fjLj128EEEEELb0ELb1ELb1ELb1EEEvNS_9FwdParamsE --------------------------
	.section	.nv.constant0._ZN10layer_norm13ln_fwd_kernelINS_13Kernel_traitsIf13__nv_bfloat16S2_S2_fjLj3072ELj1ELj1ELj4ELj16ENS_18Kernel_traits_baseILj3072EfS2_S2_S2_fjLj128EEEEELb0ELb1ELb1ELb1EEEvNS_9FwdParamsE,"a",@progbits
	.sectionflags	@""
	.align	4
.nv.constant0._ZN10layer_norm13ln_fwd_kernelINS_13Kernel_traitsIf13__nv_bfloat16S2_S2_fjLj3072ELj1ELj1ELj4ELj16ENS_18Kernel_traits_baseILj3072EfS2_S2_S2_fjLj128EEEEELb0ELb1ELb1ELb1EEEvNS_9FwdParamsE:
	.zero		584


//--------------------- .nv.constant0._ZN10layer_norm13ln_fwd_kernelINS_13Kernel_traitsIf13__nv_bfloat16S2_S2_fjLj3072ELj1ELj1ELj4ELj16ENS_18Kernel_traits_baseILj3072EfS2_S2_S2_fjLj128EEEEELb1ELb0ELb0ELb0EEEvNS_9FwdParamsE --------------------------
	.section	.nv.constant0._ZN10layer_norm13ln_fwd_kernelINS_13Kernel_traitsIf13__nv_bfloat16S2_S2_fjLj3072ELj1ELj1ELj4ELj16ENS_18Kernel_traits_baseILj3072EfS2_S2_S2_fjLj128EEEEELb1ELb0ELb0ELb0EEEvNS_9FwdParamsE,"a",@progbits
	.sectionflags	@""
	.align	4
.nv.constant0._ZN10layer_norm13ln_fwd_kernelINS_13Kernel_traitsIf13__nv_bfloat16S2_S2_fjLj3072ELj1ELj1ELj4ELj16ENS_18Kernel_traits_baseILj3072EfS2_S2_S2_fjLj128EEEEELb1ELb0ELb0ELb0EEEvNS_9FwdParamsE:
	.zero		584


//--------------------- .nv.constant0._ZN10layer_norm13ln_fwd_kernelINS_13Kernel_traitsIf13__nv_bfloat16S2_S2_fjLj3072ELj1ELj1ELj4ELj16ENS_18Kernel_traits_baseILj3072EfS2_S2_S2_fjLj128EEEEELb1ELb0ELb0ELb1EEEvNS_9FwdParamsE --------------------------
	.section	.nv.constant0._ZN10layer_norm13ln_fwd_kernelINS_13Kernel_traitsIf13__nv_bfloat16S2_S2_fjLj3072ELj1ELj1ELj4ELj16ENS_18Kernel_traits_baseILj3072EfS2_S2_S2_fjLj128EEEEELb1ELb0ELb0ELb1EEEvNS_9FwdParamsE,"a",@progbits
	.sectionflags	@""
	.align	4
.nv.constant0._ZN10layer_norm13ln_fwd_kernelINS_13Kernel_traitsIf13__nv_bfloat16S2_S2_fjLj3072ELj1ELj1ELj4ELj16ENS_18Kernel_traits_baseILj3072EfS2_S2_S2_fjLj128EEEEELb1ELb0ELb0ELb1EEEvNS_9FwdParamsE:
	.zero		584


//--------------------- .nv.constant0._ZN10layer_norm13ln_fwd_kernelINS_13Kernel_traitsIf13__nv_bfloat16S2_S2_fjLj3072ELj1ELj1ELj4ELj16ENS_18Kernel_traits_baseILj3072EfS2_S2_S2_fjLj128EEEEELb1ELb0ELb1ELb0EEEvNS_9FwdParamsE --------------------------
	.section	.nv.constant0._ZN10layer_norm13ln_fwd_kernelINS_13Kernel_traitsIf13__nv_bfloat16S2_S2_fjLj3072ELj1ELj1ELj4ELj16ENS_18Kernel_traits_baseILj3072EfS2_S2_S2_fjLj128EEEEELb1ELb0ELb1ELb0EEEvNS_9FwdParamsE,"a",@progbits
	.sectionflags	@""
	.align	4
.nv.constant0._ZN10layer_norm13ln_fwd_kernelINS_13Kernel_traitsIf13__nv_bfloat16S2_S2_fjLj3072ELj1ELj1ELj4ELj16ENS_18Kernel_traits_baseILj3072EfS2_S2_S2_fjLj128EEEEELb1ELb0ELb1ELb0EEEvNS_9FwdParamsE:
	.zero		584


//--------------------- .nv.constant0._ZN10layer_norm13ln_fwd_kernelINS_13Kernel_traitsIf13__nv_bfloat16S2_S2_fjLj3072ELj1ELj1ELj4ELj16ENS_18Kernel_traits_baseILj3072EfS2_S2_S2_fjLj128EEEEELb1ELb0ELb1ELb1EEEvNS_9FwdParamsE --------------------------
	.section	.nv.constant0._ZN10layer_norm13ln_fwd_kernelINS_13Kernel_traitsIf13__nv_bfloat16S2_S2_fjLj3072ELj1ELj1ELj4ELj16ENS_18Kernel_traits_baseILj3072EfS2_S2_S2_fjLj128EEEEELb1ELb0ELb1ELb1EEEvNS_9FwdParamsE,"a",@progbits
	.sectionflags	@""
	.align	4
.nv.constant0._ZN10layer_norm13ln_fwd_kernelINS_13Kernel_traitsIf13__nv_bfloat16S2_S2_fjLj3072ELj1ELj1ELj4ELj16ENS_18Kernel_traits_baseILj3072EfS2_S2_S2_fjLj128EEEEELb1ELb0ELb1ELb1EEEvNS_9FwdParamsE:
	.zero		584


//--------------------- .nv.constant0._ZN10layer_norm13ln_fwd_kernelINS_13Kernel_traitsIf13__nv_bfloat16S2_S2_fjLj3072ELj1ELj1ELj4ELj16ENS_18Kernel_traits_baseILj3072EfS2_S2_S2_fjLj128EEEEELb1ELb1ELb0ELb0EEEvNS_9FwdParamsE --------------------------
	.section	.nv.constant0._ZN10layer_norm13ln_fwd_kernelINS_13Kernel_traitsIf13__nv_bfloat16S2_S2_fjLj3072ELj1ELj1ELj4ELj16ENS_18Kernel_traits_baseILj3072EfS2_S2_S2_fjLj128EEEEELb1ELb1ELb0ELb0EEEvNS_9FwdParamsE,"a",@progbits
	.sectionflags	@""
	.align	4
.nv.constant0._ZN10layer_norm13ln_fwd_kernelINS_13Kernel_traitsIf13__nv_bfloat16S2_S2_fjLj3072ELj1ELj1ELj4ELj16ENS_18Kernel_traits_baseILj3072EfS2_S2_S2_fjLj128EEEEELb1ELb1ELb0ELb0EEEvNS_9FwdParamsE:
	.zero		584


//--------------------- .nv.constant0._ZN10layer_norm13ln_fwd_kernelINS_13Kernel_traitsIf13__nv_bfloat16S2_S2_fjLj3072ELj1ELj1ELj4ELj16ENS_18Kernel_traits_baseILj3072EfS2_S2_S2_fjLj128EEEEELb1ELb1ELb0ELb1EEEvNS_9FwdParamsE --------------------------
	.section	.nv.constant0._ZN10layer_norm13ln_fwd_kernelINS_13Kernel_traitsIf13__nv_bfloat16S2_S2_fjLj3072ELj1ELj1ELj4ELj16ENS_18Kernel_traits_baseILj3072EfS2_S2_S2_fjLj128EEEEELb1ELb1ELb0ELb1EEEvNS_9FwdParamsE,"a",@progbits
	.sectionflags	@""
	.align	4
.nv.constant0._ZN10layer_norm13ln_fwd_kernelINS_13Kernel_traitsIf13__nv_bfloat16S2_S2_fjLj3072ELj1ELj1ELj4ELj16ENS_18Kernel_traits_baseILj3072EfS2_S2_S2_fjLj128EEEEELb1ELb1ELb0ELb1EEEvNS_9FwdParamsE:
	.zero		584


//--------------------- .nv.constant0._ZN10layer_norm13ln_fwd_kernelINS_13Kernel_traitsIf13__nv_bfloat16S2_S2_fjLj3072ELj1ELj1ELj4ELj16ENS_18Kernel_traits_baseILj3072EfS2_S2_S2_fjLj128EEEEELb1ELb1ELb1ELb0EEEvNS_9FwdParamsE --------------------------
	.section	.nv.constant0._ZN10layer_norm13ln_fwd_kernelINS_13Kernel_traitsIf13__nv_bfloat16S2_S2_fjLj3072ELj1ELj1ELj4ELj16ENS_18Kernel_traits_baseILj3072EfS2_S2_S2_fjLj128EEEEELb1ELb1ELb1ELb0EEEvNS_9FwdParamsE,"a",@progbits
	.sectionflags	@""
	.align	4
.nv.constant0._ZN10layer_norm13ln_fwd_kernelINS_13Kernel_traitsIf13__nv_bfloat16S2_S2_fjLj3072ELj1ELj1ELj4ELj16ENS_18Kernel_traits_baseILj3072EfS2_S2_S2_fjLj128EEEEELb1ELb1ELb1ELb0EEEvNS_9FwdParamsE:
	.zero		584


//--------------------- .nv.constant0._ZN10layer_norm13ln_fwd_kernelINS_13Kernel_traitsIf13__nv_bfloat16S2_S2_fjLj3072ELj1ELj1ELj4ELj16ENS_18Kernel_traits_baseILj3072EfS2_S2_S2_fjLj128EEEEELb1ELb1ELb1ELb1EEEvNS_9FwdParamsE --------------------------
	.section	.nv.constant0._ZN10layer_norm13ln_fwd_kernelINS_13Kernel_traitsIf13__nv_bfloat16S2_S2_fjLj3072ELj1ELj1ELj4ELj16ENS_18Kernel_traits_baseILj3072EfS2_S2_S2_fjLj128EEEEELb1ELb1ELb1ELb1EEEvNS_9FwdParamsE,"a",@progbits
	.sectionflags	@""
	.align	4
.nv.constant0._ZN10layer_norm13ln_fwd_kernelINS_13Kernel_traitsIf13__nv_bfloat16S2_S2_fjLj3072ELj1ELj1ELj4ELj16ENS_18Kernel_traits_baseILj3072EfS2_S2_S2_fjLj128EEEEELb1ELb1ELb1ELb1EEEvNS_9FwdParamsE:
	.zero		584


//--------------------- .nv.constant0._ZN10layer_norm13ln_fwd_kernelINS_13Kernel_traitsI13__nv_bfloat16S2_fS2_fjLj3072ELj1ELj1ELj4ELj16ENS_18Kernel_traits_baseILj3072ES2_S2_fS2_fjLj128EEEEELb0ELb0ELb0ELb0EEEvNS_9FwdParamsE --------------------------
	.section	.nv.constant0._ZN10layer_norm13ln_fwd_kernelINS_13Kernel_traitsI13__nv_bfloat16S2_fS2_fjLj3072ELj1ELj1ELj4ELj16ENS_18Kernel_traits_baseILj3072ES2_S2_fS2_fjLj128EEEEELb0ELb0ELb0ELb0EEEvNS_9FwdParamsE,"a",@progbits
	.sectionflags	@""
	.align	4
.nv.constant0._ZN10layer_norm13ln_fwd_kernelINS_13Kernel_traitsI13__nv_bfloat16S2_fS2_fjLj3072ELj1ELj1ELj4ELj16ENS_18Kernel_traits_baseILj3072ES2_S2_fS2_fjLj128EEEEELb0ELb0ELb0ELb0EEEvNS_9FwdParamsE:
	.zero		584


//--------------------- .nv.constant0._ZN10layer_norm13ln_fwd_kernelINS_13Kernel_traitsI13__nv_bfloat16S2_fS2_fjLj3072ELj1ELj1ELj4ELj16ENS_18Kernel_traits_baseILj3072ES2_S2_fS2_fjLj128EEEEELb0ELb0ELb0ELb1EEEvNS_9FwdParamsE --------------------------
	.section	.nv.constant0._ZN10layer_norm13ln_fwd_kernelINS_13Kernel_traitsI13__nv_bfloat16S2_fS2_fjLj3072ELj1ELj1ELj4ELj16ENS_18Kernel_traits_baseILj3072ES2_S2_fS2_fjLj128EEEEELb0ELb0ELb0ELb1EEEvNS_9FwdParamsE,"a",@progbits
	.sectionflags	@""
	.align	4
.nv.constant0._ZN10layer_norm13ln_fwd_kernelINS_13Kernel_traitsI13__nv_bfloat16S2_fS2_fjLj3072ELj1ELj1ELj4ELj16ENS_18Kernel_traits_baseILj3072ES2_S2_fS2_fjLj128EEEEELb0ELb0ELb0ELb1EEEvNS_9FwdParamsE:
	.zero		584


//--------------------- .nv.constant0._ZN10layer_norm13ln_fwd_kernelINS_13Kernel_traitsI13__nv_bfloat16S2_fS2_fjLj3072ELj1ELj1ELj4ELj16ENS_18Kernel_traits_baseILj3072ES2_S2_fS2_fjLj128EEEEELb0ELb0ELb1ELb0EEEvNS_9FwdParamsE --------------------------
	.section	.nv.constant0._ZN10layer_norm13ln_fwd_kernelINS_13Kernel_traitsI13__nv_bfloat16S2_fS2_fjLj3072ELj1ELj1ELj4ELj16ENS_18Kernel_traits_baseILj3072ES2_S2_fS2_fjLj128EEEEELb0ELb0ELb1ELb0EEEvNS_9FwdParamsE,"a",@progbits
	.sectionflags	@""
	.align	4
.nv.constant0._ZN10layer_norm13ln_fwd_kernelINS_13Kernel_traitsI13__nv_bfloat16S2_fS2_fjLj3072ELj1ELj1ELj4ELj16ENS_18Kernel_traits_baseILj3072ES2_S2_fS2_fjLj128EEEEELb0ELb0ELb1ELb0EEEvNS_9FwdParamsE:
	.zero		584


//--------------------- .nv.constant0._ZN10layer_norm13ln_fwd_kernelINS_13Kernel_traitsI13__nv_bfloat16S2_fS2_fjLj3072ELj1ELj1ELj4ELj16ENS_18Kernel_traits_baseILj3072ES2_S2_fS2_fjLj128EEEEELb0ELb0ELb1ELb1EEEvNS_9FwdParamsE --------------------------
	.section	.nv.constant0._ZN10layer_norm13ln_fwd_kernelINS_13Kernel_traitsI13__nv_bfloat16S2_fS2_fjLj3072ELj1ELj1ELj4ELj16ENS_18Kernel_traits_baseILj3072ES2_S2_fS2_fjLj128EEEEELb0ELb0ELb1ELb1EEEvNS_9FwdParamsE,"a",@progbits
	.sectionflags	@""
	.align	4
.nv.constant0._ZN10layer_norm13ln_fwd_kernelINS_13Kernel_traitsI13__nv_bfloat16S2_fS2_fjLj3072ELj1ELj1ELj4ELj16ENS_18Kernel_traits_baseILj3072ES2_S2_fS2_fjLj128EEEEELb0ELb0ELb1ELb1EEEvNS_9FwdParamsE:
	.zero		584


//--------------------- .nv.constant0._ZN10layer_norm13ln_fwd_kernelINS_13Kernel_traitsI13__nv_bfloat16S2_fS2_fjLj3072ELj1ELj1ELj4ELj16ENS_18Kernel_traits_baseILj3072ES2_S2_fS2_fjLj128EEEEELb0ELb1ELb0ELb0EEEvNS_9FwdParamsE --------------------------
	.section	.nv.constant0._ZN10layer_norm13ln_fwd_kernelINS_13Kernel_traitsI13__nv_bfloat16S2_fS2_fjLj3072ELj1ELj1ELj4ELj16ENS_18Kernel_traits_baseILj3072ES2_S2_fS2_fjLj128EEEEELb0ELb1ELb0ELb0EEEvNS_9FwdParamsE,"a",@progbits
	.sectionflags	@""
	.align	4
.nv.constant0._ZN10layer_norm13ln_fwd_kernelINS_13Kernel_traitsI13__nv_bfloat16S2_fS2_fjLj3072ELj1ELj1ELj4ELj16ENS_18Kernel_traits_baseILj3072ES2_S2_fS2_fjLj128EEEEELb0ELb1ELb0ELb0EEEvNS_9FwdParamsE:
	.zero		584


//--------------------- .nv.constant0._ZN10layer_norm13ln_fwd_kernelINS_13Kernel_traitsI13__nv_bfloat16S2_fS2_fjLj3072ELj1ELj1ELj4ELj16ENS_18Kernel_traits_baseILj3072ES2_S2_fS2_fjLj128EEEEELb0ELb1ELb0ELb1EEEvNS_9FwdParamsE --------------------------
	.section	.nv.constant0._ZN10layer_norm13ln_fwd_kernelINS_13Kernel_traitsI13__nv_bfloat16S2_fS2_fjLj3072ELj1ELj1ELj4ELj16ENS_18Kernel_traits_baseILj3072ES2_S2_fS2_fjLj128EEEEELb0ELb1ELb0ELb1EEEvNS_9FwdParamsE,"a",@progbits
	.sectionflags	@""
	.align	4
.nv.constant0._ZN10layer_norm13ln_fwd_kernelINS_13Kernel_traitsI13__nv_bfloat16S2_fS2_fjLj3072ELj1ELj1ELj4ELj16ENS_18Kernel_traits_baseILj3072ES2_S2_fS2_fjLj128EEEEELb0ELb1ELb0ELb1EEEvNS_9FwdParamsE:
	.zero		584


//--------------------- .nv.constant0._ZN10layer_norm13ln_fwd_kernelINS_13Kernel_traitsI13__nv_bfloat16S2_fS2_fjLj3072ELj1ELj1ELj4ELj16ENS_18Kernel_traits_baseILj3072ES2_S2_fS2_fjLj128EEEEELb0ELb1ELb1ELb0EEEvNS_9FwdParamsE --------------------------
	.section	.nv.constant0._ZN10layer_norm13ln_fwd_kernelINS_13Kernel_traitsI13__nv_bfloat16S2_fS2_fjLj3072ELj1ELj1ELj4ELj16ENS_18Kernel_traits_baseILj3072ES2_S2_fS2_fjLj128EEEEELb0ELb1ELb1ELb0EEEvNS_9FwdParamsE,"a",@progbits
	.sectionflags	@""
	.align	4
.nv.constant0._ZN10layer_norm13ln_fwd_kernelINS_13Kernel_traitsI13__nv_bfloat16S2_fS2_fjLj3072ELj1ELj1ELj4ELj16ENS_18Kernel_traits_baseILj3072ES2_S2_fS2_fjLj128EEEEELb0ELb1ELb1ELb0EEEvNS_9FwdParamsE:
	.zero		584


//--------------------- .nv.constant0._ZN10layer_norm13ln_fwd_kernelINS_13Kernel_traitsI13__nv_bfloat16S2_fS2_fjLj3072ELj1ELj1ELj4ELj16ENS_18Kernel_traits_baseILj3072ES2_S2_fS2_fjLj128EEEEELb0ELb1ELb1ELb1EEEvNS_9FwdParamsE --------------------------
	.section	.nv.constant0._ZN10layer_norm13ln_fwd_kernelINS_13Kernel_traitsI13__nv_bfloat16S2_fS2_fjLj3072ELj1ELj1ELj4ELj16ENS_18Kernel_traits_baseILj3072ES2_S2_fS2_fjLj128EEEEELb0ELb1ELb1ELb1EEEvNS_9FwdParamsE,"a",@progbits
	.sectionflags	@""
	.align	4
.nv.constant0._ZN10layer_norm13ln_fwd_kernelINS_13Kernel_traitsI13__nv_bfloat16S2_fS2_fjLj3072ELj1ELj1ELj4ELj16ENS_18Kernel_traits_baseILj3072ES2_S2_fS2_fjLj128EEEEELb0ELb1ELb1ELb1EEEvNS_9FwdParamsE:
	.zero		584


//--------------------- .nv.constant0._ZN10layer_norm13ln_fwd_kernelINS_13Kernel_traitsI13__nv_bfloat16S2_fS2_fjLj3072ELj1ELj1ELj4ELj16ENS_18Kernel_traits_baseILj3072ES2_S2_fS2_fjLj128EEEEELb1ELb0ELb0ELb0EEEvNS_9FwdParamsE --------------------------
	.section	.nv.constant0._ZN10layer_norm13ln_fwd_kernelINS_13Kernel_traitsI13__nv_bfloat16S2_fS2_fjLj3072ELj1ELj1ELj4ELj16ENS_18Kernel_traits_baseILj3072ES2_S2_fS2_fjLj128EEEEELb1ELb0ELb0ELb0EEEvNS_9FwdParamsE,"a",@progbits
	.sectionflags	@""
	.align	4
.nv.constant0._ZN10layer_norm13ln_fwd_kernelINS_13Kernel_traitsI13__nv_bfloat16S2_fS2_fjLj3072ELj1ELj1ELj4ELj16ENS_18Kernel_traits_baseILj3072ES2_S2_fS2_fjLj128EEEEELb1ELb0ELb0ELb0EEEvNS_9FwdParamsE:
	.zero		584


//--------------------- .nv.constant0._ZN10layer_norm13ln_fwd_kernelINS_13Kernel_traitsI13__nv_bfloat16S2_fS2_fjLj3072ELj1ELj1ELj4ELj16ENS_18Kernel_traits_baseILj3072ES2_S2_fS2_fjLj128EEEEELb1ELb0ELb0ELb1EEEvNS_9FwdParamsE --------------------------
	.section	.nv.constant0._ZN10layer_norm13ln_fwd_kernelINS_13Kernel_traitsI13__nv_bfloat16S2_fS2_fjLj3072ELj1ELj1ELj4ELj16ENS_18Kernel_traits_baseILj3072ES2_S2_fS2_fjLj128EEEEELb1ELb0ELb0ELb1EEEvNS_9FwdParamsE,"a",@progbits
	.sectionflags	@""
	.align	4
.nv.constant0._ZN10layer_norm13ln_fwd_kernelINS_13Kernel_traitsI13__nv_bfloat16S2_fS2_fjLj3072ELj1ELj1ELj4ELj16ENS_18Kernel_traits_baseILj3072ES2_S2_fS2_fjLj128EEEEELb1ELb0ELb0ELb1EEEvNS_9FwdParamsE:
	.zero		584


//--------------------- .nv.constant0._ZN10layer_norm13ln_fwd_kernelINS_13Kernel_traitsI13__nv_bfloat16S2_fS2_fjLj3072ELj1ELj1ELj4ELj16ENS_18Kernel_traits_baseILj3072ES2_S2_fS2_fjLj128EEEEELb1ELb0ELb1ELb0EEEvNS_9FwdParamsE --------------------------
	.section	.nv.constant0._ZN10layer_norm13ln_fwd_kernelINS_13Kernel_traitsI13__nv_bfloat16S2_fS2_fjLj3072ELj1ELj1ELj4ELj16ENS_18Kernel_traits_baseILj3072ES2_S2_fS2_fjLj128EEEEELb1ELb0ELb1ELb0EEEvNS_9FwdParamsE,"a",@progbits
	.sectionflags	@""
	.align	4
.nv.constant0._ZN10layer_norm13ln_fwd_kernelINS_13Kernel_traitsI13__nv_bfloat16S2_fS2_fjLj3072ELj1ELj1ELj4ELj16ENS_18Kernel_traits_baseILj3072ES2_S2_fS2_fjLj128EEEEELb1ELb0ELb1ELb0EEEvNS_9FwdParamsE:
	.zero		584


//--------------------- .nv.constant0._ZN10layer_norm13ln_fwd_kernelINS_13Kernel_traitsI13__nv_bfloat16S2_fS2_fjLj3072ELj1ELj1ELj4ELj16ENS_18Kernel_traits_baseILj3072ES2_S2_fS2_fjLj128EEEEELb1ELb0ELb1ELb1EEEvNS_9FwdParamsE --------------------------
	.section	.nv.constant0._ZN10layer_norm13ln_fwd_kernelINS_13Kernel_traitsI13__nv_bfloat16S2_fS2_fjLj3072ELj1ELj1ELj4ELj16ENS_18Kernel_traits_baseILj3072ES2_S2_fS2_fjLj128EEEEELb1ELb0ELb1ELb1EEEvNS_9FwdParamsE,"a",@progbits
	.sectionflags	@""
	.align	4
.nv.constant0._ZN10layer_norm13ln_fwd_kernelINS_13Kernel_traitsI13__nv_bfloat16S2_fS2_fjLj3072ELj1ELj1ELj4ELj16ENS_18Kernel_traits_baseILj3072ES2_S2_fS2_fjLj128EEEEELb1ELb0ELb1ELb1EEEvNS_9FwdParamsE:
	.zero		584


//--------------------- .nv.constant0._ZN10layer_norm13ln_fwd_kernelINS_13Kernel_traitsI13__nv_bfloat16S2_fS2_fjLj3072ELj1ELj1ELj4ELj16ENS_18Kernel_traits_baseILj3072ES2_S2_fS2_fjLj128EEEEELb1ELb1ELb0ELb0EEEvNS_9FwdParamsE --------------------------
	.section	.nv.constant0._ZN10layer_norm13ln_fwd_kernelINS_13Kernel_traitsI13__nv_bfloat16S2_fS2_fjLj3072ELj1ELj1ELj4ELj16ENS_18Kernel_traits_baseILj3072ES2_S2_fS2_fjLj128EEEEELb1ELb1ELb0ELb0EEEvNS_9FwdParamsE,"a",@progbits
	.sectionflags	@""
	.align	4
.nv.constant0._ZN10layer_norm13ln_fwd_kernelINS_13Kernel_traitsI13__nv_bfloat16S2_fS2_fjLj3072ELj1ELj1ELj4ELj16ENS_18Kernel_traits_baseILj3072ES2_S2_fS2_fjLj128EEEEELb1ELb1ELb0ELb0EEEvNS_9FwdParamsE:
	.zero		584


//--------------------- .nv.constant0._ZN10layer_norm13ln_fwd_kernelINS_13Kernel_traitsI13__nv_bfloat16S2_fS2_fjLj3072ELj1ELj1ELj4ELj16ENS_18Kernel_traits_baseILj3072ES2_S2_fS2_fjLj128EEEEELb1ELb1ELb0ELb1EEEvNS_9FwdParamsE --------------------------
	.section	.nv.constant0._ZN10layer_norm13ln_fwd_kernelINS_13Kernel_traitsI13__nv_bfloat16S2_fS2_fjLj3072ELj1ELj1ELj4ELj16ENS_18Kernel_traits_baseILj3072ES2_S2_fS2_fjLj128EEEEELb1ELb1ELb0ELb1EEEvNS_9FwdParamsE,"a",@progbits
	.sectionflags	@""
	.align	4
.nv.constant0._ZN10layer_norm13ln_fwd_kernelINS_13Kernel_traitsI13__nv_bfloat16S2_fS2_fjLj3072ELj1ELj1ELj4ELj16ENS_18Kernel_traits_baseILj3072ES2_S2_fS2_fjLj128EEEEELb1ELb1ELb0ELb1EEEvNS_9FwdParamsE:
	.zero		584


//--------------------- .nv.constant0._ZN10layer_norm13ln_fwd_kernelINS_13Kernel_traitsI13__nv_bfloat16S2_fS2_fjLj3072ELj1ELj1ELj4ELj16ENS_18Kernel_traits_baseILj3072ES2_S2_fS2_fjLj128EEEEELb1ELb1ELb1ELb0EEEvNS_9FwdParamsE --------------------------
	.section	.nv.constant0._ZN10layer_norm13ln_fwd_kernelINS_13Kernel_traitsI13__nv_bfloat16S2_fS2_fjLj3072ELj1ELj1ELj4ELj16ENS_18Kernel_traits_baseILj3072ES2_S2_fS2_fjLj128EEEEELb1ELb1ELb1ELb0EEEvNS_9FwdParamsE,"a",@progbits
	.sectionflags	@""
	.align	4
.nv.constant0._ZN10layer_norm13ln_fwd_kernelINS_13Kernel_traitsI13__nv_bfloat16S2_fS2_fjLj3072ELj1ELj1ELj4ELj16ENS_18Kernel_traits_baseILj3072ES2_S2_fS2_fjLj128EEEEELb1ELb1ELb1ELb0EEEvNS_9FwdParamsE:
	.zero		584


//--------------------- .nv.constant0._ZN10layer_norm13ln_fwd_kernelINS_13Kernel_traitsI13__nv_bfloat16S2_fS2_fjLj3072ELj1ELj1ELj4ELj16ENS_18Kernel_traits_baseILj3072ES2_S2_fS2_fjLj128EEEEELb1ELb1ELb1ELb1EEEvNS_9FwdParamsE --------------------------
	.section	.nv.constant0._ZN10layer_norm13ln_fwd_kernelINS_13Kernel_traitsI13__nv_bfloat16S2_fS2_fjLj3072ELj1ELj1ELj4ELj16ENS_18Kernel_traits_baseILj3072ES2_S2_fS2_fjLj128EEEEELb1ELb1ELb1ELb1EEEvNS_9FwdParamsE,"a",@progbits
	.sectionflags	@""
	.align	4
.nv.constant0._ZN10layer_norm13ln_fwd_kernelINS_13Kernel_traitsI13__nv_bfloat16S2_fS2_fjLj3072ELj1ELj1ELj4ELj16ENS_18Kernel_traits_baseILj3072ES2_S2_fS2_fjLj128EEEEELb1ELb1ELb1ELb1EEEvNS_9FwdParamsE:
	.zero		584


//--------------------- .nv.constant0._ZN10layer_norm13ln_fwd_kernelINS_13Kernel_traitsIf13__nv_bfloat16fS2_fjLj3072ELj1ELj1ELj4ELj16ENS_18Kernel_traits_baseILj3072EfS2_fS2_fjLj128EEEEELb0ELb0ELb0ELb0EEEvNS_9FwdParamsE --------------------------
	.section	.nv.constant0._ZN10layer_norm13ln_fwd_kernelINS_13Kernel_traitsIf13__nv_bfloat16fS2_fjLj3072ELj1ELj1ELj4ELj16ENS_18Kernel_traits_baseILj3072EfS2_fS2_fjLj128EEEEELb0ELb0ELb0ELb0EEEvNS_9FwdParamsE,"a",@progbits
	.sectionflags	@""
	.align	4
.nv.constant0._ZN10layer_norm13ln_fwd_kernelINS_13Kernel_traitsIf13__nv_bfloat16fS2_fjLj3072ELj1ELj1ELj4ELj16ENS_18Kernel_traits_baseILj3072EfS2_fS2_fjLj128EEEEELb0ELb0ELb0ELb0EEEvNS_9FwdParamsE:
	.zero		584


//--------------------- .nv.constant0._ZN10layer_norm13ln_fwd_kernelINS_13Kernel_traitsIf13__nv_bfloat16fS2_fjLj3072ELj1ELj1ELj4ELj16ENS_18Kernel_traits_baseILj3072EfS2_fS2_fjLj128EEEEELb0ELb0ELb0ELb1EEEvNS_9FwdParamsE --------------------------
	.section	.nv.constant0._ZN10layer_norm13ln_fwd_kernelINS_13Kernel_traitsIf13__nv_bfloat16fS2_fjLj3072ELj1ELj1ELj4ELj16ENS_18Kernel_traits_baseILj3072EfS2_fS2_fjLj128EEEEELb0ELb0ELb0ELb1EEEvNS_9FwdParamsE,"a",@progbits
	.sectionflags	@""
	.align	4
.nv.constant0._ZN10layer_norm13ln_fwd_kernelINS_13Kernel_traitsIf13__nv_bfloat16fS2_fjLj3072ELj1ELj1ELj4ELj16ENS_18Kernel_traits_baseILj3072EfS2_fS2_fjLj128EEEEELb0ELb0ELb0ELb1EEEvNS_9FwdParamsE:
	.zero		584


//--------------------- .nv.constant0._ZN10layer_norm13ln_fwd_kernelINS_13Kernel_traitsIf13__nv_bfloat16fS2_fjLj3072ELj1ELj1ELj4ELj16ENS_18Kernel_traits_baseILj3072EfS2_fS2_fjLj128EEEEELb0ELb0ELb1ELb0EEEvNS_9FwdParamsE --------------------------
	.section	.nv.constant0._ZN10layer_norm13ln_fwd_kernelINS_13Kernel_traitsIf13__nv_bfloat16fS2_fjLj3072ELj1ELj1ELj4ELj16ENS_18Kernel_traits_baseILj3072EfS2_fS2_fjLj128EEEEELb0ELb0ELb1ELb0EEEvNS_9FwdParamsE,"a",@progbits
	.sectionflags	@""
	.align	4
.nv.constant0._ZN10layer_norm13ln_fwd_kernelINS_13Kernel_traitsIf13__nv_bfloat16fS2_fjLj3072ELj1ELj1ELj4ELj16ENS_18Kernel_traits_baseILj3072EfS2_fS2_fjLj128EEEEELb0ELb0ELb1ELb0EEEvNS_9FwdParamsE:
	.zero		584


//--------------------- .nv.constant0._ZN10layer_norm13ln_fwd_kernelINS_13Kernel_traitsIf13__nv_bfloat16fS2_fjLj3072ELj1ELj1ELj4ELj16ENS_18Kernel_traits_baseILj3072EfS2_fS2_fjLj128EEEEELb0ELb0ELb1ELb1EEEvNS_9FwdParamsE --------------------------
	.section	.nv.constant0._ZN10layer_norm13ln_fwd_kernelINS_13Kernel_traitsIf13__nv_bfloat16fS2_fjLj3072ELj1ELj1ELj4ELj16ENS_18Kernel_traits_baseILj3072EfS2_fS2_fjLj128EEEEELb0ELb0ELb1ELb1EEEvNS_9FwdParamsE,"a",@progbits
	.sectionflags	@""
	.align	4
.nv.constant0._ZN10layer_norm13ln_fwd_kernelINS_13Kernel_traitsIf13__nv_bfloat16fS2_fjLj3072ELj1ELj1ELj4ELj16ENS_18Kernel_traits_baseILj3072EfS2_fS2_fjLj128EEEEELb0ELb0ELb1ELb1EEEvNS_9FwdParamsE:
	.zero		584


//--------------------- .nv.constant0._ZN10layer_norm13ln_fwd_kernelINS_13Kernel_traitsIf13__nv_bfloat16fS2_fjLj3072ELj1ELj1ELj4ELj16ENS_18Kernel_traits_baseILj3072EfS2_fS2_fjLj128EEEEELb0ELb1ELb0ELb0EEEvNS_9FwdParamsE --------------------------
	.section	.nv.constant0._ZN10layer_norm13ln_fwd_kernelINS_13Kernel_traitsIf13__nv_bfloat16fS2_fjLj3072ELj1ELj1ELj4ELj16ENS_18Kernel_traits_baseILj3072EfS2_fS2_fjLj128EEEEELb0ELb1ELb0ELb0EEEvNS_9FwdParamsE,"a",@progbits
	.sectionflags	@""
	.align	4
.nv.constant0._ZN10layer_norm13ln_fwd_kernelINS_13Kernel_traitsIf13__nv_bfloat16fS2_fjLj3072ELj1ELj1ELj4ELj16ENS_18Kernel_traits_baseILj3072EfS2_fS2_fjLj128EEEEELb0ELb1ELb0ELb0EEEvNS_9FwdParamsE:
	.zero		584


//--------------------- .nv.constant0._ZN10layer_norm13ln_fwd_kernelINS_13Kernel_traitsIf13__nv_bfloat16fS2_fjLj3072ELj1ELj1ELj4ELj16ENS_18Kernel_traits_baseILj3072EfS2_fS2_fjLj128EEEEELb0ELb1ELb0ELb1EEEvNS_9FwdParamsE --------------------------
	.section	.nv.constant0._ZN10layer_norm13ln_fwd_kernelINS_13Kernel_traitsIf13__nv_bfloat16fS2_fjLj3072ELj1ELj1ELj4ELj16ENS_18Kernel_traits_baseILj3072EfS2_fS2_fjLj128EEEEELb0ELb1ELb0ELb1EEEvNS_9FwdParamsE,"a",@progbits
	.sectionflags	@""
	.align	4
.nv.constant0._ZN10layer_norm13ln_fwd_kernelINS_13Kernel_traitsIf13__nv_bfloat16fS2_fjLj3072ELj1ELj1ELj4ELj16ENS_18Kernel_traits_baseILj3072EfS2_fS2_fjLj128EEEEELb0ELb1ELb0ELb1EEEvNS_9FwdParamsE:
	.zero		584


//--------------------- .nv.constant0._ZN10layer_norm13ln_fwd_kernelINS_13Kernel_traitsIf13__nv_bfloat16fS2_fjLj3072ELj1ELj1ELj4ELj16ENS_18Kernel_traits_baseILj3072EfS2_fS2_fjLj128EEEEELb0ELb1ELb1ELb0EEEvNS_9FwdParamsE --------------------------
	.section	.nv.constant0._ZN10layer_norm13ln_fwd_kernelINS_13Kernel_traitsIf13__nv_bfloat16fS2_fjLj3072ELj1ELj1ELj4ELj16ENS_18Kernel_traits_baseILj3072EfS2_fS2_fjLj128EEEEELb0ELb1ELb1ELb0EEEvNS_9FwdParamsE,"a",@progbits
	.sectionflags	@""
	.align	4
.nv.constant0._ZN10layer_norm13ln_fwd_kernelINS_13Kernel_traitsIf13__nv_bfloat16fS2_fjLj3072ELj1ELj1ELj4ELj16ENS_18Kernel_traits_baseILj3072EfS2_fS2_fjLj128EEEEELb0ELb1ELb1ELb0EEEvNS_9FwdParamsE:
	.zero		584


//--------------------- .nv.constant0._ZN10layer_norm13ln_fwd_kernelINS_13Kernel_traitsIf13__nv_bfloat16fS2_fjLj3072ELj1ELj1ELj4ELj16ENS_18Kernel_traits_baseILj3072EfS2_fS2_fjLj128EEEEELb0ELb1ELb1ELb1EEEvNS_9FwdParamsE --------------------------
	.section	.nv.constant0._ZN10layer_norm13ln_fwd_kernelINS_13Kernel_traitsIf13__nv_bfloat16fS2_fjLj3072ELj1ELj1ELj4ELj16ENS_18Kernel_traits_baseILj3072EfS2_fS2_fjLj128EEEEELb0ELb1ELb1ELb1EEEvNS_9FwdParamsE,"a",@progbits
	.sectionflags	@""
	.align	4
.nv.constant0._ZN10layer_norm13ln_fwd_kernelINS_13Kernel_traitsIf13__nv_bfloat16fS2_fjLj3072ELj1ELj1ELj4ELj16ENS_18Kernel_traits_baseILj3072EfS2_fS2_fjLj128EEEEELb0ELb1ELb1ELb1EEEvNS_9FwdParamsE:
	.zero		584


//--------------------- .nv.constant0._ZN10layer_norm13ln_fwd_kernelINS_13Kernel_traitsIf13__nv_bfloat16fS2_fjLj3072ELj1ELj1ELj4ELj16ENS_18Kernel_traits_baseILj3072EfS2_fS2_fjLj128EEEEELb1ELb0ELb0ELb0EEEvNS_9FwdParamsE --------------------------
	.section	.nv.constant0._ZN10layer_norm13ln_fwd_kernelINS_13Kernel_traitsIf13__nv_bfloat16fS2_fjLj3072ELj1ELj1ELj4ELj16ENS_18Kernel_traits_baseILj3072EfS2_fS2_fjLj128EEEEELb1ELb0ELb0ELb0EEEvNS_9FwdParamsE,"a",@progbits
	.sectionflags	@""
	.align	4
.nv.constant0._ZN10layer_norm13ln_fwd_kernelINS_13Kernel_traitsIf13__nv_bfloat16fS2_fjLj3072ELj1ELj1ELj4ELj16ENS_18Kernel_traits_baseILj3072EfS2_fS2_fjLj128EEEEELb1ELb0ELb0ELb0EEEvNS_9FwdParamsE:
	.zero		584


//--------------------- .nv.constant0._ZN10layer_norm13ln_fwd_kernelINS_13Kernel_traitsIf13__nv_bfloat16fS2_fjLj3072ELj1ELj1ELj4ELj16ENS_18Kernel_traits_baseILj3072EfS2_fS2_fjLj128EEEEELb1ELb0ELb0ELb1EEEvNS_9FwdParamsE --------------------------
	.section	.nv.constant0._ZN10layer_norm13ln_fwd_kernelINS_13Kernel_traitsIf13__nv_bfloat16fS2_fjLj3072ELj1ELj1ELj4ELj16ENS_18Kernel_traits_baseILj3072EfS2_fS2_fjLj128EEEEELb1ELb0ELb0ELb1EEEvNS_9FwdParamsE,"a",@progbits
	.sectionflags	@""
	.align	4
.nv.constant0._ZN10layer_norm13ln_fwd_kernelINS_13Kernel_traitsIf13__nv_bfloat16fS2_fjLj3072ELj1ELj1ELj4ELj16ENS_18Kernel_traits_baseILj3072EfS2_fS2_fjLj128EEEEELb1ELb0ELb0ELb1EEEvNS_9FwdParamsE:
	.zero		584


//--------------------- .nv.constant0._ZN10layer_norm13ln_fwd_kernelINS_13Kernel_traitsIf13__nv_bfloat16fS2_fjLj3072ELj1ELj1ELj4ELj16ENS_18Kernel_traits_baseILj3072EfS2_fS2_fjLj128EEEEELb1ELb0ELb1ELb0EEEvNS_9FwdParamsE --------------------------
	.section	.nv.constant0._ZN10layer_norm13ln_fwd_kernelINS_13Kernel_traitsIf13__nv_bfloat16fS2_fjLj3072ELj1ELj1ELj4ELj16ENS_18Kernel_traits_baseILj3072EfS2_fS2_fjLj128EEEEELb1ELb0ELb1ELb0EEEvNS_9FwdParamsE,"a",@progbits
	.sectionflags	@""
	.align	4
.nv.constant0._ZN10layer_norm13ln_fwd_kernelINS_13Kernel_traitsIf13__nv_bfloat16fS2_fjLj3072ELj1ELj1ELj4ELj16ENS_18Kernel_traits_baseILj3072EfS2_fS2_fjLj128EEEEELb1ELb0ELb1ELb0EEEvNS_9FwdParamsE:
	.zero		584


//--------------------- .nv.constant0._ZN10layer_norm13ln_fwd_kernelINS_13Kernel_traitsIf13__nv_bfloat16fS2_fjLj3072ELj1ELj1ELj4ELj16ENS_18Kernel_traits_baseILj3072EfS2_fS2_fjLj128EEEEELb1ELb0ELb1ELb1EEEvNS_9FwdParamsE --------------------------
	.section	.nv.constant0._ZN10layer_norm13ln_fwd_kernelINS_13Kernel_traitsIf13__nv_bfloat16fS2_fjLj3072ELj1ELj1ELj4ELj16ENS_18Kernel_traits_baseILj3072EfS2_fS2_fjLj128EEEEELb1ELb0ELb1ELb1EEEvNS_9FwdParamsE,"a",@progbits
	.sectionflags	@""
	.align	4
.nv.constant0._ZN10layer_norm13ln_fwd_kernelINS_13Kernel_traitsIf13__nv_bfloat16fS2_fjLj3072ELj1ELj1ELj4ELj16ENS_18Kernel_traits_baseILj3072EfS2_fS2_fjLj128EEEEELb1ELb0ELb1ELb1EEEvNS_9FwdParamsE:
	.zero		584


//--------------------- .nv.constant0._ZN10layer_norm13ln_fwd_kernelINS_13Kernel_traitsIf13__nv_bfloat16fS2_fjLj3072ELj1ELj1ELj4ELj16ENS_18Kernel_traits_baseILj3072EfS2_fS2_fjLj128EEEEELb1ELb1ELb0ELb0EEEvNS_9FwdParamsE --------------------------
	.section	.nv.constant0._ZN10layer_norm13ln_fwd_kernelINS_13Kernel_traitsIf13__nv_bfloat16fS2_fjLj3072ELj1ELj1ELj4ELj16ENS_18Kernel_traits_baseILj3072EfS2_fS2_fjLj128EEEEELb1ELb1ELb0ELb0EEEvNS_9FwdParamsE,"a",@progbits
	.sectionflags	@""
	.align	4
.nv.constant0._ZN10layer_norm13ln_fwd_kernelINS_13Kernel_traitsIf13__nv_bfloat16fS2_fjLj3072ELj1ELj1ELj4ELj16ENS_18Kernel_traits_baseILj3072EfS2_fS2_fjLj128EEEEELb1ELb1ELb0ELb0EEEvNS_9FwdParamsE:
	.zero		584


//--------------------- .nv.constant0._ZN10layer_norm13ln_fwd_kernelINS_13Kernel_traitsIf13__nv_bfloat16fS2_fjLj3072ELj1ELj1ELj4ELj16ENS_18Kernel_traits_baseILj3072EfS2_fS2_fjLj128EEEEELb1ELb1ELb0ELb1EEEvNS_9FwdParamsE --------------------------
	.section	.nv.constant0._ZN10layer_norm13ln_fwd_kernelINS_13Kernel_traitsIf13__nv_bfloat16fS2_fjLj3072ELj1ELj1ELj4ELj16ENS_18Kernel_traits_baseILj3072EfS2_fS2_fjLj128EEEEELb1ELb1ELb0ELb1EEEvNS_9FwdParamsE,"a",@progbits
	.sectionflags	@""
	.align	4
.nv.constant0._ZN10layer_norm13ln_fwd_kernelINS_13Kernel_traitsIf13__nv_bfloat16fS2_fjLj3072ELj1ELj1ELj4ELj16ENS_18Kernel_traits_baseILj3072EfS2_fS2_fjLj128EEEEELb1ELb1ELb0ELb1EEEvNS_9FwdParamsE:
	.zero		584


//--------------------- .nv.constant0._ZN10layer_norm13ln_fwd_kernelINS_13Kernel_traitsIf13__nv_bfloat16fS2_fjLj3072ELj1ELj1ELj4ELj16ENS_18Kernel_traits_baseILj3072EfS2_fS2_fjLj128EEEEELb1ELb1ELb1ELb0EEEvNS_9FwdParamsE --------------------------
	.section	.nv.constant0._ZN10layer_norm13ln_fwd_kernelINS_13Kernel_traitsIf13__nv_bfloat16fS2_fjLj3072ELj1ELj1ELj4ELj16ENS_18Kernel_traits_baseILj3072EfS2_fS2_fjLj128EEEEELb1ELb1ELb1ELb0EEEvNS_9FwdParamsE,"a",@progbits
	.sectionflags	@""
	.align	4
.nv.constant0._ZN10layer_norm13ln_fwd_kernelINS_13Kernel_traitsIf13__nv_bfloat16fS2_fjLj3072ELj1ELj1ELj4ELj16ENS_18Kernel_traits_baseILj3072EfS2_fS2_fjLj128EEEEELb1ELb1ELb1ELb0EEEvNS_9FwdParamsE:
	.zero		584


//--------------------- .nv.constant0._ZN10layer_norm13ln_fwd_kernelINS_13Kernel_traitsIf13__nv_bfloat16fS2_fjLj3072ELj1ELj1ELj4ELj16ENS_18Kernel_traits_baseILj3072EfS2_fS2_fjLj128EEEEELb1ELb1ELb1ELb1EEEvNS_9FwdParamsE --------------------------
	.section	.nv.constant0._ZN10layer_norm13ln_fwd_kernelINS_13Kernel_traitsIf13__nv_bfloat16fS2_fjLj3072ELj1ELj1ELj4ELj16ENS_18Kernel_traits_baseILj3072EfS2_fS2_fjLj128EEEEELb1ELb1ELb1ELb1EEEvNS_9FwdParamsE,"a",@progbits
	.sectionflags	@""
	.align	4
.nv.constant0._ZN10layer_norm13ln_fwd_kernelINS_13Kernel_traitsIf13__nv_bfloat16fS2_fjLj3072ELj1ELj1ELj4ELj16ENS_18Kernel_traits_baseILj3072EfS2_fS2_fjLj128EEEEELb1ELb1ELb1ELb1EEEvNS_9FwdParamsE:
	.zero		584


//--------------------- .nv.constant0._ZN10layer_norm13ln_fwd_kernelINS_13Kernel_traitsIf6__halfS2_S2_fjLj3072ELj1ELj1ELj4ELj16ENS_18Kernel_traits_baseILj3072EfS2_S2_S2_fjLj128EEEEELb0ELb0ELb0ELb0EEEvNS_9FwdParamsE --------------------------
	.section	.nv.constant0._ZN10layer_norm13ln_fwd_kernelINS_13Kernel_traitsIf6__halfS2_S2_fjLj3072ELj1ELj1ELj4ELj16ENS_18Kernel_traits_baseILj3072EfS2_S2_S2_fjLj128EEEEELb0ELb0ELb0ELb0EEEvNS_9FwdParamsE,"a",@progbits
	.sectionflags	@""
	.align	4
.nv.constant0._ZN10layer_norm13ln_fwd_kernelINS_13Kernel_traitsIf6__halfS2_S2_fjLj3072ELj1ELj1ELj4ELj16ENS_18Kernel_traits_baseILj3072EfS2_S2_S2_fjLj128EEEEELb0ELb0ELb0ELb0EEEvNS_9FwdParamsE:
	.zero		584


//--------------------- .nv.constant0._ZN10layer_norm13ln_fwd_kernelINS_13Kernel_traitsIf6__halfS2_S2_fjLj3072ELj1ELj1ELj4ELj16ENS_18Kernel_traits_baseILj3072EfS2_S2_S2_fjLj128EEEEELb0ELb0ELb0ELb1EEEvNS_9FwdParamsE --------------------------
	.section	.nv.constant0._ZN10layer_norm13ln_fwd_kernelINS_13Kernel_traitsIf6__halfS2_S2_fjLj3072ELj1ELj1ELj4ELj16ENS_18Kernel_traits_baseILj3072EfS2_S2_S2_fjLj128EEEEELb0ELb0ELb0ELb1EEEvNS_9FwdParamsE,"a",@progbits
	.sectionflags	@""
	.align	4
.nv.constant0._ZN10layer_norm13ln_fwd_kernelINS_13Kernel_traitsIf6__halfS2_S2_fjLj3072ELj1ELj1ELj4ELj16ENS_18Kernel_traits_baseILj3072EfS2_S2_S2_fjLj128EEEEELb0ELb0ELb0ELb1EEEvNS_9FwdParamsE:
	.zero		584


//--------------------- .nv.constant0._ZN10layer_norm13ln_fwd_kernelINS_13Kernel_traitsIf6__halfS2_S2_fjLj3072ELj1ELj1ELj4ELj16ENS_18Kernel_traits_baseILj3072EfS2_S2_S2_fjLj128EEEEELb0ELb0ELb1ELb0EEEvNS_9FwdParamsE --------------------------
	.section	.nv.constant0._ZN10layer_norm13ln_fwd_kernelINS_13Kernel_traitsIf6__halfS2_S2_fjLj3072ELj1ELj1ELj4ELj16ENS_18Kernel_traits_baseILj3072EfS2_S2_S2_fjLj128EEEEELb0ELb0ELb1ELb0EEEvNS_9FwdParamsE,"a",@progbits
	.sectionflags	@""
	.align	4
.nv.constant0._ZN10layer_norm13ln_fwd_kernelINS_13Kernel_traitsIf6__halfS2_S2_fjLj3072ELj1ELj1ELj4ELj16ENS_18Kernel_traits_baseILj3072EfS2_S2_S2_fjLj128EEEEELb0ELb0ELb1ELb0EEEvNS_9FwdParamsE:
	.zero		584


//--------------------- .nv.constant0._ZN10layer_norm13ln_fwd_kernelINS_13Kernel_traitsIf6__halfS2_S2_fjLj3072ELj1ELj1ELj4ELj16ENS_18Kernel_traits_baseILj3072EfS2_S2_S2_fjLj128EEEEELb0ELb0ELb1ELb1EEEvNS_9FwdParamsE --------------------------
	.section	.nv.constant0._ZN10layer_norm13ln_fwd_kernelINS_13Kernel_traitsIf6__halfS2_S2_fjLj3072ELj1ELj1ELj4ELj16ENS_18Kernel_traits_baseILj3072EfS2_S2_S2_fjLj128EEEEELb0ELb0ELb1ELb1EEEvNS_9FwdParamsE,"a",@progbits
	.sectionflags	@""
	.align	4
.nv.constant0._ZN10layer_norm13ln_fwd_kernelINS_13Kernel_traitsIf6__halfS2_S2_fjLj3072ELj1ELj1ELj4ELj16ENS_18Kernel_traits_baseILj3072EfS2_S2_S2_fjLj128EEEEELb0ELb0ELb1ELb1EEEvNS_9FwdParamsE:
	.zero		584


//--------------------- .nv.constant0._ZN10layer_norm13ln_fwd_kernelINS_13Kernel_traitsIf6__halfS2_S2_fjLj3072ELj1ELj1ELj4ELj16ENS_18Kernel_traits_baseILj3072EfS2_S2_S2_fjLj128EEEEELb0ELb1ELb0ELb0EEEvNS_9FwdParamsE --------------------------
	.section	.nv.constant0._ZN10layer_norm13ln_fwd_kernelINS_13Kernel_traitsIf6__halfS2_S2_fjLj3072ELj1ELj1ELj4ELj16ENS_18Kernel_traits_baseILj3072EfS2_S2_S2_fjLj128EEEEELb0ELb1ELb0ELb0EEEvNS_9FwdParamsE,"a",@progbits
	.sectionflags	@""
	.align	4
.nv.constant0._ZN10layer_norm13ln_fwd_kernelINS_13Kernel_traitsIf6__halfS2_S2_fjLj3072ELj1ELj1ELj4ELj16ENS_18Kernel_traits_baseILj3072EfS2_S2_S2_fjLj128EEEEELb0ELb1ELb0ELb0EEEvNS_9FwdParamsE:
	.zero		584


//--------------------- .nv.constant0._ZN10layer_norm13ln_fwd_kernelINS_13Kernel_traitsIf6__halfS2_S2_fjLj3072ELj1ELj1ELj4ELj16ENS_18Kernel_traits_baseILj3072EfS2_S2_S2_fjLj128EEEEELb0ELb1ELb0ELb1EEEvNS_9FwdParamsE --------------------------
	.section	.nv.constant0._ZN10layer_norm13ln_fwd_kernelINS_13Kernel_traitsIf6__halfS2_S2_fjLj3072ELj1ELj1ELj4ELj16ENS_18Kernel_traits_baseILj3072EfS2_S2_S2_fjLj128EEEEELb0ELb1ELb0ELb1EEEvNS_9FwdParamsE,"a",@progbits
	.sectionflags	@""
	.align	4
.nv.constant0._ZN10layer_norm13ln_fwd_kernelINS_13Kernel_traitsIf6__halfS2_S2_fjLj3072ELj1ELj1ELj4ELj16ENS_18Kernel_traits_baseILj3072EfS2_S2_S2_fjLj128EEEEELb0ELb1ELb0ELb1EEEvNS_9FwdParamsE:
	.zero		584


//--------------------- .nv.constant0._ZN10layer_norm13ln_fwd_kernelINS_13Kernel_traitsIf6__halfS2_S2_fjLj3072ELj1ELj1ELj4ELj16ENS_18Kernel_traits_baseILj3072EfS2_S2_S2_fjLj128EEEEELb0ELb1ELb1ELb0EEEvNS_9FwdParamsE --------------------------
	.section	.nv.constant0._ZN10layer_norm13ln_fwd_kernelINS_13Kernel_traitsIf6__halfS2_S2_fjLj3072ELj1ELj1ELj4ELj16ENS_18Kernel_traits_baseILj3072EfS2_S2_S2_fjLj128EEEEELb0ELb1ELb1ELb0EEEvNS_9FwdParamsE,"a",@progbits
	.sectionflags	@""
	.align	4
.nv.constant0._ZN10layer_norm13ln_fwd_kernelINS_13Kernel_traitsIf6__halfS2_S2_fjLj3072ELj1ELj1ELj4ELj16ENS_18Kernel_traits_baseILj3072EfS2_S2_S2_fjLj128EEEEELb0ELb1ELb1ELb0EEEvNS_9FwdParamsE:
	.zero		584


//--------------------- .nv.constant0._ZN10layer_norm13ln_fwd_kernelINS_13Kernel_traitsIf6__halfS2_S2_fjLj3072ELj1ELj1ELj4ELj16ENS_18Kernel_traits_baseILj3072EfS2_S2_S2_fjLj128EEEEELb0ELb1ELb1ELb1EEEvNS_9FwdParamsE --------------------------
	.section	.nv.constant0._ZN10layer_norm13ln_fwd_kernelINS_13Kernel_traitsIf6__halfS2_S2_fjLj3072ELj1ELj1ELj4ELj16ENS_18Kernel_traits_baseILj3072EfS2_S2_S2_fjLj128EEEEELb0ELb1ELb1ELb1EEEvNS_9FwdParamsE,"a",@progbits
	.sectionflags	@""
	.align	4
.nv.constant0._ZN10layer_norm13ln_fwd_kernelINS_13Kernel_traitsIf6__halfS2_S2_fjLj3072ELj1ELj1ELj4ELj16ENS_18Kernel_traits_baseILj3072EfS2_S2_S2_fjLj128EEEEELb0ELb1ELb1ELb1EEEvNS_9FwdParamsE:
	.zero		584


//--------------------- .nv.constant0._ZN10layer_norm13ln_fwd_kernelINS_13Kernel_traitsIf6__halfS2_S2_fjLj3072ELj1ELj1ELj4ELj16ENS_18Kernel_traits_baseILj3072EfS2_S2_S2_fjLj128EEEEELb1ELb0ELb0ELb0EEEvNS_9FwdParamsE --------------------------
	.section	.nv.constant0._ZN10layer_norm13ln_fwd_kernelINS_13Kernel_traitsIf6__halfS2_S2_fjLj3072ELj1ELj1ELj4ELj16ENS_18Kernel_traits_baseILj3072EfS2_S2_S2_fjLj128EEEEELb1ELb0ELb0ELb0EEEvNS_9FwdParamsE,"a",@progbits
	.sectionflags	@""
	.align	4
.nv.constant0._ZN10layer_norm13ln_fwd_kernelINS_13Kernel_traitsIf6__halfS2_S2_fjLj3072ELj1ELj1ELj4ELj16ENS_18Kernel_traits_baseILj3072EfS2_S2_S2_fjLj128EEEEELb1ELb0ELb0ELb0EEEvNS_9FwdParamsE:
	.zero		584


//--------------------- .nv.constant0._ZN10layer_norm13ln_fwd_kernelINS_13Kernel_traitsIf6__halfS2_S2_fjLj3072ELj1ELj1ELj4ELj16ENS_18Kernel_traits_baseILj3072EfS2_S2_S2_fjLj128EEEEELb1ELb0ELb0ELb1EEEvNS_9FwdParamsE --------------------------
	.section	.nv.constant0._ZN10layer_norm13ln_fwd_kernelINS_13Kernel_traitsIf6__halfS2_S2_fjLj3072ELj1ELj1ELj4ELj16ENS_18Kernel_traits_baseILj3072EfS2_S2_S2_fjLj128EEEEELb1ELb0ELb0ELb1EEEvNS_9FwdParamsE,"a",@progbits
	.sectionflags	@""
	.align	4
.nv.constant0._ZN10layer_norm13ln_fwd_kernelINS_13Kernel_traitsIf6__halfS2_S2_fjLj3072ELj1ELj1ELj4ELj16ENS_18Kernel_traits_baseILj3072EfS2_S2_S2_fjLj128EEEEELb1ELb0ELb0ELb1EEEvNS_9FwdParamsE:
	.zero		584


//--------------------- .nv.constant0._ZN10layer_norm13ln_fwd_kernelINS_13Kernel_traitsIf6__halfS2_S2_fjLj3072ELj1ELj1ELj4ELj16ENS_18Kernel_traits_baseILj3072EfS2_S2_S2_fjLj128EEEEELb1ELb0ELb1ELb0EEEvNS_9FwdParamsE --------------------------
	.section	.nv.constant0._ZN10layer_norm13ln_fwd_kernelINS_13Kernel_traitsIf6__halfS2_S2_fjLj3072ELj1ELj1ELj4ELj16ENS_18Kernel_traits_baseILj3072EfS2_S2_S2_fjLj128EEEEELb1ELb0ELb1ELb0EEEvNS_9FwdParamsE,"a",@progbits
	.sectionflags	@""
	.align	4
.nv.constant0._ZN10layer_norm13ln_fwd_kernelINS_13Kernel_traitsIf6__halfS2_S2_fjLj3072ELj1ELj1ELj4ELj16ENS_18Kernel_traits_baseILj3072EfS2_S2_S2_fjLj128EEEEELb1ELb0ELb1ELb0EEEvNS_9FwdParamsE:
	.zero		584


//--------------------- .nv.constant0._ZN10layer_norm13ln_fwd_kernelINS_13Kernel_traitsIf6__halfS2_S2_fjLj3072ELj1ELj1ELj4ELj16ENS_18Kernel_traits_baseILj3072EfS2_S2_S2_fjLj128EEEEELb1ELb0ELb1ELb1EEEvNS_9FwdParamsE --------------------------
	.section	.nv.constant0._ZN10layer_norm13ln_fwd_kernelINS_13Kernel_traitsIf6__halfS2_S2_fjLj3072ELj1ELj1ELj4ELj16ENS_18Kernel_traits_baseILj3072EfS2_S2_S2_fjLj128EEEEELb1ELb0ELb1ELb1EEEvNS_9FwdParamsE,"a",@progbits
	.sectionflags	@""
	.align	4
.nv.constant0._ZN10layer_norm13ln_fwd_kernelINS_13Kernel_traitsIf6__halfS2_S2_fjLj3072ELj1ELj1ELj4ELj16ENS_18Kernel_traits_baseILj3072EfS2_S2_S2_fjLj128EEEEELb1ELb0ELb1ELb1EEEvNS_9FwdParamsE:
	.zero		584


//--------------------- .nv.constant0._ZN10layer_norm13ln_fwd_kernelINS_13Kernel_traitsIf6__halfS2_S2_fjLj3072ELj1ELj1ELj4ELj16ENS_18Kernel_traits_baseILj3072EfS2_S2_S2_fjLj128EEEEELb1ELb1ELb0ELb0EEEvNS_9FwdParamsE --------------------------
	.section	.nv.constant0._ZN10layer_norm13ln_fwd_kernelINS_13Kernel_traitsIf6__halfS2_S2_fjLj3072ELj1ELj1ELj4ELj16ENS_18Kernel_traits_baseILj3072EfS2_S2_S2_fjLj128EEEEELb1ELb1ELb0ELb0EEEvNS_9FwdParamsE,"a",@progbits
	.sectionflags	@""
	.align	4
.nv.constant0._ZN10layer_norm13ln_fwd_kernelINS_13Kernel_traitsIf6__halfS2_S2_fjLj3072ELj1ELj1ELj4ELj16ENS_18Kernel_traits_baseILj3072EfS2_S2_S2_fjLj128EEEEELb1ELb1ELb0ELb0EEEvNS_9FwdParamsE:
	.zero		584


//--------------------- .nv.constant0._ZN10layer_norm13ln_fwd_kernelINS_13Kernel_traitsIf6__halfS2_S2_fjLj3072ELj1ELj1ELj4ELj16ENS_18Kernel_traits_baseILj3072EfS2_S2_S2_fjLj128EEEEELb1ELb1ELb0ELb1EEEvNS_9FwdParamsE --------------------------
	.section	.nv.constant0._ZN10layer_norm13ln_fwd_kernelINS_13Kernel_traitsIf6__halfS2_S2_fjLj3072ELj1ELj1ELj4ELj16ENS_18Kernel_traits_baseILj3072EfS2_S2_S2_fjLj128EEEEELb1ELb1ELb0ELb1EEEvNS_9FwdParamsE,"a",@progbits
	.sectionflags	@""
	.align	4
.nv.constant0._ZN10layer_norm13ln_fwd_kernelINS_13Kernel_traitsIf6__halfS2_S2_fjLj3072ELj1ELj1ELj4ELj16ENS_18Kernel_traits_baseILj3072EfS2_S2_S2_fjLj128EEEEELb1ELb1ELb0ELb1EEEvNS_9FwdParamsE:
	.zero		584


//--------------------- .nv.constant0._ZN10layer_norm13ln_fwd_kernelINS_13Kernel_traitsIf6__halfS2_S2_fjLj3072ELj1ELj1ELj4ELj16ENS_18Kernel_traits_baseILj3072EfS2_S2_S2_fjLj128EEEEELb1ELb1ELb1ELb0EEEvNS_9FwdParamsE --------------------------
	.section	.nv.constant0._ZN10layer_norm13ln_fwd_kernelINS_13Kernel_traitsIf6__halfS2_S2_fjLj3072ELj1ELj1ELj4ELj16ENS_18Kernel_traits_baseILj3072EfS2_S2_S2_fjLj128EEEEELb1ELb1ELb1ELb0EEEvNS_9FwdParamsE,"a",@progbits
	.sectionflags	@""
	.align	4
.nv.constant0._ZN10layer_norm13ln_fwd_kernelINS_13Kernel_traitsIf6__halfS2_S2_fjLj3072ELj1ELj1ELj4ELj16ENS_18Kernel_traits_baseILj3072EfS2_S2_S2_fjLj128EEEEELb1ELb1ELb1ELb0EEEvNS_9FwdParamsE:
	.zero		584


//--------------------- .nv.constant0._ZN10layer_norm13ln_fwd_kernelINS_13Kernel_traitsIf6__halfS2_S2_fjLj3072ELj1ELj1ELj4ELj16ENS_18Kernel_traits_baseILj3072EfS2_S2_S2_fjLj128EEEEELb1ELb1ELb1ELb1EEEvNS_9FwdParamsE --------------------------
	.section	.nv.constant0._ZN10layer_norm13ln_fwd_kernelINS_13Kernel_traitsIf6__halfS2_S2_fjLj3072ELj1ELj1ELj4ELj16ENS_18Kernel_traits_baseILj3072EfS2_S2_S2_fjLj128EEEEELb1ELb1ELb1ELb1EEEvNS_9FwdParamsE,"a",@progbits
	.sectionflags	@""
	.align	4
.nv.constant0._ZN10layer_norm13ln_fwd_kernelINS_13Kernel_traitsIf6__halfS2_S2_fjLj3072ELj1ELj1ELj4ELj16ENS_18Kernel_traits_baseILj3072EfS2_S2_S2_fjLj128EEEEELb1ELb1ELb1ELb1EEEvNS_9FwdParamsE:
	.zero		584


//--------------------- .nv.constant0._ZN10layer_norm13ln_fwd_kernelINS_13Kernel_traitsI6__halfS2_fS2_fjLj3072ELj1ELj1ELj4ELj16ENS_18Kernel_traits_baseILj3072ES2_S2_fS2_fjLj128EEEEELb0ELb0ELb0ELb0EEEvNS_9FwdParamsE --------------------------
	.section	.nv.constant0._ZN10layer_norm13ln_fwd_kernelINS_13Kernel_traitsI6__halfS2_fS2_fjLj3072ELj1ELj1ELj4ELj16ENS_18Kernel_traits_baseILj3072ES2_S2_fS2_fjLj128EEEEELb0ELb0ELb0ELb0EEEvNS_9FwdParamsE,"a",@progbits
	.sectionflags	@""
	.align	4
.nv.constant0._ZN10layer_norm13ln_fwd_kernelINS_13Kernel_traitsI6__halfS2_fS2_fjLj3072ELj1ELj1ELj4ELj16ENS_18Kernel_traits_baseILj3072ES2_S2_fS2_fjLj128EEEEELb0ELb0ELb0ELb0EEEvNS_9FwdParamsE:
	.zero		584


//--------------------- .nv.constant0._ZN10layer_norm13ln_fwd_kernelINS_13Kernel_traitsI6__halfS2_fS2_fjLj3072ELj1ELj1ELj4ELj16ENS_18Kernel_traits_baseILj3072ES2_S2_fS2_fjLj128EEEEELb0ELb0ELb0ELb1EEEvNS_9FwdParamsE --------------------------
	.section	.nv.constant0._ZN10layer_norm13ln_fwd_kernelINS_13Kernel_traitsI6__halfS2_fS2_fjLj3072ELj1ELj1ELj4ELj16ENS_18Kernel_traits_baseILj3072ES2_S2_fS2_fjLj128EEEEELb0ELb0ELb0ELb1EEEvNS_9FwdParamsE,"a",@progbits
	.sectionflags	@""
	.align	4
.nv.constant0._ZN10layer_norm13ln_fwd_kernelINS_13Kernel_traitsI6__halfS2_fS2_fjLj3072ELj1ELj1ELj4ELj16ENS_18Kernel_traits_baseILj3072ES2_S2_fS2_fjLj128EEEEELb0ELb0ELb0ELb1EEEvNS_9FwdParamsE:
	.zero		584


//--------------------- .nv.constant0._ZN10layer_norm13ln_fwd_kernelINS_13Kernel_traitsI6__halfS2_fS2_fjLj3072ELj1ELj1ELj4ELj16ENS_18Kernel_traits_baseILj3072ES2_S2_fS2_fjLj128EEEEELb0ELb0ELb1ELb0EEEvNS_9FwdParamsE --------------------------
	.section	.nv.constant0._ZN10layer_norm13ln_fwd_kernelINS_13Kernel_traitsI6__halfS2_fS2_fjLj3072ELj1ELj1ELj4ELj16ENS_18Kernel_traits_baseILj3072ES2_S2_fS2_fjLj128EEEEELb0ELb0ELb1ELb0EEEvNS_9FwdParamsE,"a",@progbits
	.sectionflags	@""
	.align	4
.nv.constant0._ZN10layer_norm13ln_fwd_kernelINS_13Kernel_traitsI6__halfS2_fS2_fjLj3072ELj1ELj1ELj4ELj16ENS_18Kernel_traits_baseILj3072ES2_S2_fS2_fjLj128EEEEELb0ELb0ELb1ELb0EEEvNS_9FwdParamsE:
	.zero		584


//--------------------- .nv.constant0._ZN10layer_norm13ln_fwd_kernelINS_13Kernel_traitsI6__halfS2_fS2_fjLj3072ELj1ELj1ELj4ELj16ENS_18Kernel_traits_baseILj3072ES2_S2_fS2_fjLj128EEEEELb0ELb0ELb1ELb1EEEvNS_9FwdParamsE --------------------------
	.section	.nv.constant0._ZN10layer_norm13ln_fwd_kernelINS_13Kernel_traitsI6__halfS2_fS2_fjLj3072ELj1ELj1ELj4ELj16ENS_18Kernel_traits_baseILj3072ES2_S2_fS2_fjLj128EEEEELb0ELb0ELb1ELb1EEEvNS_9FwdParamsE,"a",@progbits
	.sectionflags	@""
	.align	4
.nv.constant0._ZN10layer_norm13ln_fwd_kernelINS_13Kernel_traitsI6__halfS2_fS2_fjLj3072ELj1ELj1ELj4ELj16ENS_18Kernel_traits_baseILj3072ES2_S2_fS2_fjLj128EEEEELb0ELb0ELb1ELb1EEEvNS_9FwdParamsE:
	.zero		584


//--------------------- .nv.constant0._ZN10layer_norm13ln_fwd_kernelINS_13Kernel_traitsI6__halfS2_fS2_fjLj3072ELj1ELj1ELj4ELj16ENS_18Kernel_traits_baseILj3072ES2_S2_fS2_fjLj128EEEEELb0ELb1ELb0ELb0EEEvNS_9FwdParamsE --------------------------
	.section	.nv.constant0._ZN10layer_norm13ln_fwd_kernelINS_13Kernel_traitsI6__halfS2_fS2_fjLj3072ELj1ELj1ELj4ELj16ENS_18Kernel_traits_baseILj3072ES2_S2_fS2_fjLj128EEEEELb0ELb1ELb0ELb0EEEvNS_9FwdParamsE,"a",@progbits
	.sectionflags	@""
	.align	4
.nv.constant0._ZN10layer_norm13ln_fwd_kernelINS_13Kernel_traitsI6__halfS2_fS2_fjLj3072ELj1ELj1ELj4ELj16ENS_18Kernel_traits_baseILj3072ES2_S2_fS2_fjLj128EEEEELb0ELb1ELb0ELb0EEEvNS_9FwdParamsE:
	.zero		584


//--------------------- .nv.constant0._ZN10layer_norm13ln_fwd_kernelINS_13Kernel_traitsI6__halfS2_fS2_fjLj3072ELj1ELj1ELj4ELj16ENS_18Kernel_traits_baseILj3072ES2_S2_fS2_fjLj128EEEEELb0ELb1ELb0ELb1EEEvNS_9FwdParamsE --------------------------
	.section	.nv.constant0._ZN10layer_norm13ln_fwd_kernelINS_13Kernel_traitsI6__halfS2_fS2_fjLj3072ELj1ELj1ELj4ELj16ENS_18Kernel_traits_baseILj3072ES2_S2_fS2_fjLj128EEEEELb0ELb1ELb0ELb1EEEvNS_9FwdParamsE,"a",@progbits
	.sectionflags	@""
	.align	4
.nv.constant0._ZN10layer_norm13ln_fwd_kernelINS_13Kernel_traitsI6__halfS2_fS2_fjLj3072ELj1ELj1ELj4ELj16ENS_18Kernel_traits_baseILj3072ES2_S2_fS2_fjLj128EEEEELb0ELb1ELb0ELb1EEEvNS_9FwdParamsE:
	.zero		584


//--------------------- .nv.constant0._ZN10layer_norm13ln_fwd_kernelINS_13Kernel_traitsI6__halfS2_fS2_fjLj3072ELj1ELj1ELj4ELj16ENS_18Kernel_traits_baseILj3072ES2_S2_fS2_fjLj128EEEEELb0ELb1ELb1ELb0EEEvNS_9FwdParamsE --------------------------
	.section	.nv.constant0._ZN10layer_norm13ln_fwd_kernelINS_13Kernel_traitsI6__halfS2_fS2_fjLj3072ELj1ELj1ELj4ELj16ENS_18Kernel_traits_baseILj3072ES2_S2_fS2_fjLj128EEEEELb0ELb1ELb1ELb0EEEvNS_9FwdParamsE,"a",@progbits
	.sectionflags	@""
	.align	4
.nv.constant0._ZN10layer_norm13ln_fwd_kernelINS_13Kernel_traitsI6__halfS2_fS2_fjLj3072ELj1ELj1ELj4ELj16ENS_18Kernel_traits_baseILj3072ES2_S2_fS2_fjLj128EEEEELb0ELb1ELb1ELb0EEEvNS_9FwdParamsE:
	.zero		584


//--------------------- .nv.constant0._ZN10layer_norm13ln_fwd_kernelINS_13Kernel_traitsI6__halfS2_fS2_fjLj3072ELj1ELj1ELj4ELj16ENS_18Kernel_traits_baseILj3072ES2_S2_fS2_fjLj128EEEEELb0ELb1ELb1ELb1EEEvNS_9FwdParamsE --------------------------
	.section	.nv.constant0._ZN10layer_norm13ln_fwd_kernelINS_13Kernel_traitsI6__halfS2_fS2_fjLj3072ELj1ELj1ELj4ELj16ENS_18Kernel_traits_baseILj3072ES2_S2_fS2_fjLj128EEEEELb0ELb1ELb1ELb1EEEvNS_9FwdParamsE,"a",@progbits
	.sectionflags	@""
	.align	4
.nv.constant0._ZN10layer_norm13ln_fwd_kernelINS_13Kernel_traitsI6__halfS2_fS2_fjLj3072ELj1ELj1ELj4ELj16ENS_18Kernel_traits_baseILj3072ES2_S2_fS2_fjLj128EEEEELb0ELb1ELb1ELb1EEEvNS_9FwdParamsE:
	.zero		584


//--------------------- .nv.constant0._ZN10layer_norm13ln_fwd_kernelINS_13Kernel_traitsI6__halfS2_fS2_fjLj3072ELj1ELj1ELj4ELj16ENS_18Kernel_traits_baseILj3072ES2_S2_fS2_fjLj128EEEEELb1ELb0ELb0ELb0EEEvNS_9FwdParamsE --------------------------
	.section	.nv.constant0._ZN10layer_norm13ln_fwd_kernelINS_13Kernel_traitsI6__halfS2_fS2_fjLj3072ELj1ELj1ELj4ELj16ENS_18Kernel_traits_baseILj3072ES2_S2_fS2_fjLj128EEEEELb1ELb0ELb0ELb0EEEvNS_9FwdParamsE,"a",@progbits
	.sectionflags	@""
	.align	4
.nv.constant0._ZN10layer_norm13ln_fwd_kernelINS_13Kernel_traitsI6__halfS2_fS2_fjLj3072ELj1ELj1ELj4ELj16ENS_18Kernel_traits_baseILj3072ES2_S2_fS2_fjLj128EEEEELb1ELb0ELb0ELb0EEEvNS_9FwdParamsE:
	.zero		584


//--------------------- .nv.constant0._ZN10layer_norm13ln_fwd_kernelINS_13Kernel_traitsI6__halfS2_fS2_fjLj3072ELj1ELj1ELj4ELj16ENS_18Kernel_traits_baseILj3072ES2_S2_fS2_fjLj128EEEEELb1ELb0ELb0ELb1EEEvNS_9FwdParamsE --------------------------
	.section	.nv.constant0._ZN10layer_norm13ln_fwd_kernelINS_13Kernel_traitsI6__halfS2_fS2_fjLj3072ELj1ELj1ELj4ELj16ENS_18Kernel_traits_baseILj3072ES2_S2_fS2_fjLj128EEEEELb1ELb0ELb0ELb1EEEvNS_9FwdParamsE,"a",@progbits
	.sectionflags	@""
	.align	4
.nv.constant0._ZN10layer_norm13ln_fwd_kernelINS_13Kernel_traitsI6__halfS2_fS2_fjLj3072ELj1ELj1ELj4ELj16ENS_18Kernel_traits_baseILj3072ES2_S2_fS2_fjLj128EEEEELb1ELb0ELb0ELb1EEEvNS_9FwdParamsE:
	.zero		584


//--------------------- .nv.constant0._ZN10layer_norm13ln_fwd_kernelINS_13Kernel_traitsI6__halfS2_fS2_fjLj3072ELj1ELj1ELj4ELj16ENS_18Kernel_traits_baseILj3072ES2_S2_fS2_fjLj128EEEEELb1ELb0ELb1ELb0EEEvNS_9FwdParamsE --------------------------
	.section	.nv.constant0._ZN10layer_norm13ln_fwd_kernelINS_13Kernel_traitsI6__halfS2_fS2_fjLj3072ELj1ELj1ELj4ELj16ENS_18Kernel_traits_baseILj3072ES2_S2_fS2_fjLj128EEEEELb1ELb0ELb1ELb0EEEvNS_9FwdParamsE,"a",@progbits
	.sectionflags	@""
	.align	4
.nv.constant0._ZN10layer_norm13ln_fwd_kernelINS_13Kernel_traitsI6__halfS2_fS2_fjLj3072ELj1ELj1ELj4ELj16ENS_18Kernel_traits_baseILj3072ES2_S2_fS2_fjLj128EEEEELb1ELb0ELb1ELb0EEEvNS_9FwdParamsE:
	.zero		584


//--------------------- .nv.constant0._ZN10layer_norm13ln_fwd_kernelINS_13Kernel_traitsI6__halfS2_fS2_fjLj3072ELj1ELj1ELj4ELj16ENS_18Kernel_traits_baseILj3072ES2_S2_fS2_fjLj128EEEEELb1ELb0ELb1ELb1EEEvNS_9FwdParamsE --------------------------
	.section	.nv.constant0._ZN10layer_norm13ln_fwd_kernelINS_13Kernel_traitsI6__halfS2_fS2_fjLj3072ELj1ELj1ELj4ELj16ENS_18Kernel_traits_baseILj3072ES2_S2_fS2_fjLj128EEEEELb1ELb0ELb1ELb1EEEvNS_9FwdParamsE,"a",@progbits
	.sectionflags	@""
	.align	4
.nv.constant0._ZN10layer_norm13ln_fwd_kernelINS_13Kernel_traitsI6__halfS2_fS2_fjLj3072ELj1ELj1ELj4ELj16ENS_18Kernel_traits_baseILj3072ES2_S2_fS2_fjLj128EEEEELb1ELb0ELb1ELb1EEEvNS_9FwdParamsE:
	.zero		584


//--------------------- .nv.constant0._ZN10layer_norm13ln_fwd_kernelINS_13Kernel_traitsI6__halfS2_fS2_fjLj3072ELj1ELj1ELj4ELj16ENS_18Kernel_traits_baseILj3072ES2_S2_fS2_fjLj128EEEEELb1ELb1ELb0ELb0EEEvNS_9FwdParamsE --------------------------
	.section	.nv.constant0._ZN10layer_norm13ln_fwd_kernelINS_13Kernel_traitsI6__halfS2_fS2_fjLj3072ELj1ELj1ELj4ELj16ENS_18Kernel_traits_baseILj3072ES2_S2_fS2_fjLj128EEEEELb1ELb1ELb0ELb0EEEvNS_9FwdParamsE,"a",@progbits
	.sectionflags	@""
	.align	4
.nv.constant0._ZN10layer_norm13ln_fwd_kernelINS_13Kernel_traitsI6__halfS2_fS2_fjLj3072ELj1ELj1ELj4ELj16ENS_18Kernel_traits_baseILj3072ES2_S2_fS2_fjLj128EEEEELb1ELb1ELb0ELb0EEEvNS_9FwdParamsE:
	.zero		584


//--------------------- .nv.constant0._ZN10layer_norm13ln_fwd_kernelINS_13Kernel_traitsI6__halfS2_fS2_fjLj3072ELj1ELj1ELj4ELj16ENS_18Kernel_traits_baseILj3072ES2_S2_fS2_fjLj128EEEEELb1ELb1ELb0ELb1EEEvNS_9FwdParamsE --------------------------
	.section	.nv.constant0._ZN10layer_norm13ln_fwd_kernelINS_13Kernel_traitsI6__halfS2_fS2_fjLj3072ELj1ELj1ELj4ELj16ENS_18Kernel_traits_baseILj3072ES2_S2_fS2_fjLj128EEEEELb1ELb1ELb0ELb1EEEvNS_9FwdParamsE,"a",@progbits
	.sectionflags	@""
	.align	4
.nv.constant0._ZN10layer_norm13ln_fwd_kernelINS_13Kernel_traitsI6__halfS2_fS2_fjLj3072ELj1ELj1ELj4ELj16ENS_18Kernel_traits_baseILj3072ES2_S2_fS2_fjLj128EEEEELb1ELb1ELb0ELb1EEEvNS_9FwdParamsE:
	.zero		584


//--------------------- .nv.constant0._ZN10layer_norm13ln_fwd_kernelINS_13Kernel_traitsI6__halfS2_fS2_fjLj3072ELj1ELj1ELj4ELj16ENS_18Kernel_traits_baseILj3072ES2_S2_fS2_fjLj128EEEEELb1ELb1ELb1ELb0EEEvNS_9FwdParamsE --------------------------
	.section	.nv.constant0._ZN10layer_norm13ln_fwd_kernelINS_13Kernel_traitsI6__halfS2_fS2_fjLj3072ELj1ELj1ELj4ELj16ENS_18Kernel_traits_baseILj3072ES2_S2_fS2_fjLj128EEEEELb1ELb1ELb1ELb0EEEvNS_9FwdParamsE,"a",@progbits
	.sectionflags	@""
	.align	4
.nv.constant0._ZN10layer_norm13ln_fwd_kernelINS_13Kernel_traitsI6__halfS2_fS2_fjLj3072ELj1ELj1ELj4ELj16ENS_18Kernel_traits_baseILj3072ES2_S2_fS2_fjLj128EEEEELb1ELb1ELb1ELb0EEEvNS_9FwdParamsE:
	.zero		584


//--------------------- .nv.constant0._ZN10layer_norm13ln_fwd_kernelINS_13Kernel_traitsI6__halfS2_fS2_fjLj3072ELj1ELj1ELj4ELj16ENS_18Kernel_traits_baseILj3072ES2_S2_fS2_fjLj128EEEEELb1ELb1ELb1ELb1EEEvNS_9FwdParamsE --------------------------
	.section	.nv.constant0._ZN10layer_norm13ln_fwd_kernelINS_13Kernel_traitsI6__halfS2_fS2_fjLj3072ELj1ELj1ELj4ELj16ENS_18Kernel_traits_baseILj3072ES2_S2_fS2_fjLj128EEEEELb1ELb1ELb1ELb1EEEvNS_9FwdParamsE,"a",@progbits
	.sectionflags	@""
	.align	4
.nv.constant0._ZN10layer_norm13ln_fwd_kernelINS_13Kernel_traitsI6__halfS2_fS2_fjLj3072ELj1ELj1ELj4ELj16ENS_18Kernel_traits_baseILj3072ES2_S2_fS2_fjLj128EEEEELb1ELb1ELb1ELb1EEEvNS_9FwdParamsE:
	.zero		584


//--------------------- .nv.constant0._ZN10layer_norm13ln_fwd_kernelINS_13Kernel_traitsIf6__halffS2_fjLj3072ELj1ELj1ELj4ELj16ENS_18Kernel_traits_baseILj3072EfS2_fS2_fjLj128EEEEELb0ELb0ELb0ELb0EEEvNS_9FwdParamsE --------------------------
	.section	.nv.constant0._ZN10layer_norm13ln_fwd_kernelINS_13Kernel_traitsIf6__halffS2_fjLj3072ELj1ELj1ELj4ELj16ENS_18Kernel_traits_baseILj3072EfS2_fS2_fjLj128EEEEELb0ELb0ELb0ELb0EEEvNS_9FwdParamsE,"a",@progbits
	.sectionflags	@""
	.align	4
.nv.constant0._ZN10layer_norm13ln_fwd_kernelINS_13Kernel_traitsIf6__halffS2_fjLj3072ELj1ELj1ELj4ELj16ENS_18Kernel_traits_baseILj3072EfS2_fS2_fjLj128EEEEELb0ELb0ELb0ELb0EEEvNS_9FwdParamsE:
	.zero		584


//--------------------- .nv.constant0._ZN10layer_norm13ln_fwd_kernelINS_13Kernel_traitsIf6__halffS2_fjLj3072ELj1ELj1ELj4ELj16ENS_18Kernel_traits_baseILj3072EfS2_fS2_fjLj128EEEEELb0ELb0ELb0ELb1EEEvNS_9FwdParamsE --------------------------
	.section	.nv.constant0._ZN10layer_norm13ln_fwd_kernelINS_13Kernel_traitsIf6__halffS2_fjLj3072ELj1ELj1ELj4ELj16ENS_18Kernel_traits_baseILj3072EfS2_fS2_fjLj128EEEEELb0ELb0ELb0ELb1EEEvNS_9FwdParamsE,"a",@progbits
	.sectionflags	@""
	.align	4
.nv.constant0._ZN10layer_norm13ln_fwd_kernelINS_13Kernel_traitsIf6__halffS2_fjLj3072ELj1ELj1ELj4ELj16ENS_18Kernel_traits_baseILj3072EfS2_fS2_fjLj128EEEEELb0ELb0ELb0ELb1EEEvNS_9FwdParamsE:
	.zero		584


//--------------------- .nv.constant0._ZN10layer_norm13ln_fwd_kernelINS_13Kernel_traitsIf6__halffS2_fjLj3072ELj1ELj1ELj4ELj16ENS_18Kernel_traits_baseILj3072EfS2_fS2_fjLj128EEEEELb0ELb0ELb1ELb0EEEvNS_9FwdParamsE --------------------------
	.section	.nv.constant0._ZN10layer_norm13ln_fwd_kernelINS_13Kernel_traitsIf6__halffS2_fjLj3072ELj1ELj1ELj4ELj16ENS_18Kernel_traits_baseILj3072EfS2_fS2_fjLj128EEEEELb0ELb0ELb1ELb0EEEvNS_9FwdParamsE,"a",@progbits
	.sectionflags	@""
	.align	4
.nv.constant0._ZN10layer_norm13ln_fwd_kernelINS_13Kernel_traitsIf6__halffS2_fjLj3072ELj1ELj1ELj4ELj16ENS_18Kernel_traits_baseILj3072EfS2_fS2_fjLj128EEEEELb0ELb0ELb1ELb0EEEvNS_9FwdParamsE:
	.zero		584


//--------------------- .nv.constant0._ZN10layer_norm13ln_fwd_kernelINS_13Kernel_traitsIf6__halffS2_fjLj3072ELj1ELj1ELj4ELj16ENS_18Kernel_traits_baseILj3072EfS2_fS2_fjLj128EEEEELb0ELb0ELb1ELb1EEEvNS_9FwdParamsE --------------------------
	.section	.nv.constant0._ZN10layer_norm13ln_fwd_kernelINS_13Kernel_traitsIf6__halffS2_fjLj3072ELj1ELj1ELj4ELj16ENS_18Kernel_traits_baseILj3072EfS2_fS2_fjLj128EEEEELb0ELb0ELb1ELb1EEEvNS_9FwdParamsE,"a",@progbits
	.sectionflags	@""
	.align	4
.nv.constant0._ZN10layer_norm13ln_fwd_kernelINS_13Kernel_traitsIf6__halffS2_fjLj3072ELj1ELj1ELj4ELj16ENS_18Kernel_traits_baseILj3072EfS2_fS2_fjLj128EEEEELb0ELb0ELb1ELb1EEEvNS_9FwdParamsE:
	.zero		584


//--------------------- .nv.constant0._ZN10layer_norm13ln_fwd_kernelINS_13Kernel_traitsIf6__halffS2_fjLj3072ELj1ELj1ELj4ELj16ENS_18Kernel_traits_baseILj3072EfS2_fS2_fjLj128EEEEELb0ELb1ELb0ELb0EEEvNS_9FwdParamsE --------------------------
	.section	.nv.constant0._ZN10layer_norm13ln_fwd_kernelINS_13Kernel_traitsIf6__halffS2_fjLj3072ELj1ELj1ELj4ELj16ENS_18Kernel_traits_baseILj3072EfS2_fS2_fjLj128EEEEELb0ELb1ELb0ELb0EEEvNS_9FwdParamsE,"a",@progbits
	.sectionflags	@""
	.align	4
.nv.constant0._ZN10layer_norm13ln_fwd_kernelINS_13Kernel_traitsIf6__halffS2_fjLj3072ELj1ELj1ELj4ELj16ENS_18Kernel_traits_baseILj3072EfS2_fS2_fjLj128EEEEELb0ELb1ELb0ELb0EEEvNS_9FwdParamsE:
	.zero		584


//--------------------- .nv.constant0._ZN10layer_norm13ln_fwd_kernelINS_13Kernel_traitsIf6__halffS2_fjLj3072ELj1ELj1ELj4ELj16ENS_18Kernel_traits_baseILj3072EfS2_fS2_fjLj128EEEEELb0ELb1ELb0ELb1EEEvNS_9FwdParamsE --------------------------
	.section	.nv.constant0._ZN10layer_norm13ln_fwd_kernelINS_13Kernel_traitsIf6__halffS2_fjLj3072ELj1ELj1ELj4ELj16ENS_18Kernel_traits_baseILj3072EfS2_fS2_fjLj128EEEEELb0ELb1ELb0ELb1EEEvNS_9FwdParamsE,"a",@progbits
	.sectionflags	@""
	.align	4
.nv.constant0._ZN10layer_norm13ln_fwd_kernelINS_13Kernel_traitsIf6__halffS2_fjLj3072ELj1ELj1ELj4ELj16ENS_18Kernel_traits_baseILj3072EfS2_fS2_fjLj128EEEEELb0ELb1ELb0ELb1EEEvNS_9FwdParamsE:
	.zero		584


//--------------------- .nv.constant0._ZN10layer_norm13ln_fwd_kernelINS_13Kernel_traitsIf6__halffS2_fjLj3072ELj1ELj1ELj4ELj16ENS_18Kernel_traits_baseILj3072EfS2_fS2_fjLj128EEEEELb0ELb1ELb1ELb0EEEvNS_9FwdParamsE --------------------------
	.section	.nv.constant0._ZN10layer_norm13ln_fwd_kernelINS_13Kernel_traitsIf6__halffS2_fjLj3072ELj1ELj1ELj4ELj16ENS_18Kernel_traits_baseILj3072EfS2_fS2_fjLj128EEEEELb0ELb1ELb1ELb0EEEvNS_9FwdParamsE,"a",@progbits
	.sectionflags	@""
	.align	4
.nv.constant0._ZN10layer_norm13ln_fwd_kernelINS_13Kernel_traitsIf6__halffS2_fjLj3072ELj1ELj1ELj4ELj16ENS_18Kernel_traits_baseILj3072EfS2_fS2_fjLj128EEEEELb0ELb1ELb1ELb0EEEvNS_9FwdParamsE:
	.zero		584


//--------------------- .nv.constant0._ZN10layer_norm13ln_fwd_kernelINS_13Kernel_traitsIf6__halffS2_fjLj3072ELj1ELj1ELj4ELj16ENS_18Kernel_traits_baseILj3072EfS2_fS2_fjLj128EEEEELb0ELb1ELb1ELb1EEEvNS_9FwdParamsE --------------------------
	.section	.nv.constant0._ZN10layer_norm13ln_fwd_kernelINS_13Kernel_traitsIf6__halffS2_fjLj3072ELj1ELj1ELj4ELj16ENS_18Kernel_traits_baseILj3072EfS2_fS2_fjLj128EEEEELb0ELb1ELb1ELb1EEEvNS_9FwdParamsE,"a",@progbits
	.sectionflags	@""
	.align	4
.nv.constant0._ZN10layer_norm13ln_fwd_kernelINS_13Kernel_traitsIf6__halffS2_fjLj3072ELj1ELj1ELj4ELj16ENS_18Kernel_traits_baseILj3072EfS2_fS2_fjLj128EEEEELb0ELb1ELb1ELb1EEEvNS_9FwdParamsE:
	.zero		584


//--------------------- .nv.constant0._ZN10layer_norm13ln_fwd_kernelINS_13Kernel_traitsIf6__halffS2_fjLj3072ELj1ELj1ELj4ELj16ENS_18Kernel_traits_baseILj3072EfS2_fS2_fjLj128EEEEELb1ELb0ELb0ELb0EEEvNS_9FwdParamsE --------------------------
	.section	.nv.constant0._ZN10layer_norm13ln_fwd_kernelINS_13Kernel_traitsIf6__halffS2_fjLj3072ELj1ELj1ELj4ELj16ENS_18Kernel_traits_baseILj3072EfS2_fS2_fjLj128EEEEELb1ELb0ELb0ELb0EEEvNS_9FwdParamsE,"a",@progbits
	.sectionflags	@""
	.align	4
.nv.constant0._ZN10layer_norm13ln_fwd_kernelINS_13Kernel_traitsIf6__halffS2_fjLj3072ELj1ELj1ELj4ELj16ENS_18Kernel_traits_baseILj3072EfS2_fS2_fjLj128EEEEELb1ELb0ELb0ELb0EEEvNS_9FwdParamsE:
	.zero		584


//--------------------- .nv.constant0._ZN10layer_norm13ln_fwd_kernelINS_13Kernel_traitsIf6__halffS2_fjLj3072ELj1ELj1ELj4ELj16ENS_18Kernel_traits_baseILj3072EfS2_fS2_fjLj128EEEEELb1ELb0ELb0ELb1EEEvNS_9FwdParamsE --------------------------
	.section	.nv.constant0._ZN10layer_norm13ln_fwd_kernelINS_13Kernel_traitsIf6__halffS2_fjLj3072ELj1ELj1ELj4ELj16ENS_18Kernel_traits_baseILj3072EfS2_fS2_fjLj128EEEEELb1ELb0ELb0ELb1EEEvNS_9FwdParamsE,"a",@progbits
	.sectionflags	@""
	.align	4
.nv.constant0._ZN10layer_norm13ln_fwd_kernelINS_13Kernel_traitsIf6__halffS2_fjLj3072ELj1ELj1ELj4ELj16ENS_18Kernel_traits_baseILj3072EfS2_fS2_fjLj128EEEEELb1ELb0ELb0ELb1EEEvNS_9FwdParamsE:
	.zero		584


//--------------------- .nv.constant0._ZN10layer_norm13ln_fwd_kernelINS_13Kernel_traitsIf6__halffS2_fjLj3072ELj1ELj1ELj4ELj16ENS_18Kernel_traits_baseILj3072EfS2_fS2_fjLj128EEEEELb1ELb0ELb1ELb0EEEvNS_9FwdParamsE --------------------------
	.section	.nv.constant0._ZN10layer_norm13ln_fwd_kernelINS_13Kernel_traitsIf6__halffS2_fjLj3072ELj1ELj1ELj4ELj16ENS_18Kernel_traits_baseILj3072EfS2_fS2_fjLj128EEEEELb1ELb0ELb1ELb0EEEvNS_9FwdParamsE,"a",@progbits
	.sectionflags	@""
	.align	4
.nv.constant0._ZN10layer_norm13ln_fwd_kernelINS_13Kernel_traitsIf6__halffS2_fjLj3072ELj1ELj1ELj4ELj16ENS_18Kernel_traits_baseILj3072EfS2_fS2_fjLj128EEEEELb1ELb0ELb1ELb0EEEvNS_9FwdParamsE:
	.zero		584


//--------------------- .nv.constant0._ZN10layer_norm13ln_fwd_kernelINS_13Kernel_traitsIf6__halffS2_fjLj3072ELj1ELj1ELj4ELj16ENS_18Kernel_traits_baseILj3072EfS2_fS2_fjLj128EEEEELb1ELb0ELb1ELb1EEEvNS_9FwdParamsE --------------------------
	.section	.nv.constant0._ZN10layer_norm13ln_fwd_kernelINS_13Kernel_traitsIf6__halffS2_fjLj3072ELj1ELj1ELj4ELj16ENS_18Kernel_traits_baseILj3072EfS2_fS2_fjLj128EEEEELb1ELb0ELb1ELb1EEEvNS_9FwdParamsE,"a",@progbits
	.sectionflags	@""
	.align	4
.nv.constant0._ZN10layer_norm13ln_fwd_kernelINS_13Kernel_traitsIf6__halffS2_fjLj3072ELj1ELj1ELj4ELj16ENS_18Kernel_traits_baseILj3072EfS2_fS2_fjLj128EEEEELb1ELb0ELb1ELb1EEEvNS_9FwdParamsE:
	.zero		584


//--------------------- .nv.constant0._ZN10layer_norm13ln_fwd_kernelINS_13Kernel_traitsIf6__halffS2_fjLj3072ELj1ELj1ELj4ELj16ENS_18Kernel_traits_baseILj3072EfS2_fS2_fjLj128EEEEELb1ELb1ELb0ELb0EEEvNS_9FwdParamsE --------------------------
	.section	.nv.constant0._ZN10layer_norm13ln_fwd_kernelINS_13Kernel_traitsIf6__halffS2_fjLj3072ELj1ELj1ELj4ELj16ENS_18Kernel_traits_baseILj3072EfS2_fS2_fjLj128EEEEELb1ELb1ELb0ELb0EEEvNS_9FwdParamsE,"a",@progbits
	.sectionflags	@""
	.align	4
.nv.constant0._ZN10layer_norm13ln_fwd_kernelINS_13Kernel_traitsIf6__halffS2_fjLj3072ELj1ELj1ELj4ELj16ENS_18Kernel_traits_baseILj3072EfS2_fS2_fjLj128EEEEELb1ELb1ELb0ELb0EEEvNS_9FwdParamsE:
	.zero		584


//--------------------- .nv.constant0._ZN10layer_norm13ln_fwd_kernelINS_13Kernel_traitsIf6__halffS2_fjLj3072ELj1ELj1ELj4ELj16ENS_18Kernel_traits_baseILj3072EfS2_fS2_fjLj128EEEEELb1ELb1ELb0ELb1EEEvNS_9FwdParamsE --------------------------
	.section	.nv.constant0._ZN10layer_norm13ln_fwd_kernelINS_13Kernel_traitsIf6__halffS2_fjLj3072ELj1ELj1ELj4ELj16ENS_18Kernel_traits_baseILj3072EfS2_fS2_fjLj128EEEEELb1ELb1ELb0ELb1EEEvNS_9FwdParamsE,"a",@progbits
	.sectionflags	@""
	.align	4
.nv.constant0._ZN10layer_norm13ln_fwd_kernelINS_13Kernel_traitsIf6__halffS2_fjLj3072ELj1ELj1ELj4ELj16ENS_18Kernel_traits_baseILj3072EfS2_fS2_fjLj128EEEEELb1ELb1ELb0ELb1EEEvNS_9FwdParamsE:
	.zero		584


//--------------------- .nv.constant0._ZN10layer_norm13ln_fwd_kernelINS_13Kernel_traitsIf6__halffS2_fjLj3072ELj1ELj1ELj4ELj16ENS_18Kernel_traits_baseILj3072EfS2_fS2_fjLj128EEEEELb1ELb1ELb1ELb0EEEvNS_9FwdParamsE --------------------------
	.section	.nv.constant0._ZN10layer_norm13ln_fwd_kernelINS_13Kernel_traitsIf6__halffS2_fjLj3072ELj1ELj1ELj4ELj16ENS_18Kernel_traits_baseILj3072EfS2_fS2_fjLj128EEEEELb1ELb1ELb1ELb0EEEvNS_9FwdParamsE,"a",@progbits
	.sectionflags	@""
	.align	4
.nv.constant0._ZN10layer_norm13ln_fwd_kernelINS_13Kernel_traitsIf6__halffS2_fjLj3072ELj1ELj1ELj4ELj16ENS_18Kernel_traits_baseILj3072EfS2_fS2_fjLj128EEEEELb1ELb1ELb1ELb0EEEvNS_9FwdParamsE:
	.zero		584


//--------------------- .nv.constant0._ZN10layer_norm13ln_fwd_kernelINS_13Kernel_traitsIf6__halffS2_fjLj3072ELj1ELj1ELj4ELj16ENS_18Kernel_traits_baseILj3072EfS2_fS2_fjLj128EEEEELb1ELb1ELb1ELb1EEEvNS_9FwdParamsE --------------------------
	.section	.nv.constant0._ZN10layer_norm13ln_fwd_kernelINS_13Kernel_traitsIf6__halffS2_fjLj3072ELj1ELj1ELj4ELj16ENS_18Kernel_traits_baseILj3072EfS2_fS2_fjLj128EEEEELb1ELb1ELb1ELb1EEEvNS_9FwdParamsE,"a",@progbits
	.sectionflags	@""
	.align	4
.nv.constant0._ZN10layer_norm13ln_fwd_kernelINS_13Kernel_traitsIf6__halffS2_fjLj3072ELj1ELj1ELj4ELj16ENS_18Kernel_traits_baseILj3072EfS2_fS2_fjLj128EEEEELb1ELb1ELb1ELb1EEEvNS_9FwdParamsE:
	.zero		584


//--------------------- .nv.constant0._ZN10layer_norm13ln_fwd_kernelINS_13Kernel_traitsI6__halfffffjLj3072ELj1ELj1ELj4ELj16ENS_18Kernel_traits_baseILj3072ES2_ffffjLj128EEEEELb0ELb0ELb0ELb0EEEvNS_9FwdParamsE --------------------------
	.section	.nv.constant0._ZN10layer_norm13ln_fwd_kernelINS_13Kernel_traitsI6__halfffffjLj3072ELj1ELj1ELj4ELj16ENS_18Kernel_traits_baseILj3072ES2_ffffjLj128EEEEELb0ELb0ELb0ELb0EEEvNS_9FwdParamsE,"a",@progbits
	.sectionflags	@""
	.align	4
.nv.constant0._ZN10layer_norm13ln_fwd_kernelINS_13Kernel_traitsI6__halfffffjLj3072ELj1ELj1ELj4ELj16ENS_18Kernel_traits_baseILj3072ES2_ffffjLj128EEEEELb0ELb0ELb0ELb0EEEvNS_9FwdParamsE:
	.zero		584


//--------------------- .nv.constant0._ZN10layer_norm13ln_fwd_kernelINS_13Kernel_traitsI6__halfffffjLj3072ELj1ELj1ELj4ELj16ENS_18Kernel_traits_baseILj3072ES2_ffffjLj128EEEEELb0ELb0ELb0ELb1EEEvNS_9FwdParamsE --------------------------
	.section	.nv.constant0._ZN10layer_norm13ln_fwd_kernelINS_13Kernel_traitsI6__halfffffjLj3072ELj1ELj1ELj4ELj16ENS_18Kernel_traits_baseILj3072ES2_ffffjLj128EEEEELb0ELb0ELb0ELb1EEEvNS_9FwdParamsE,"a",@progbits
	.sectionflags	@""
	.align	4
.nv.constant0._ZN10layer_norm13ln_fwd_kernelINS_13Kernel_traitsI6__halfffffjLj3072ELj1ELj1ELj4ELj16ENS_18Kernel_traits_baseILj3072ES2_ffffjLj128EEEEELb0ELb0ELb0ELb1EEEvNS_9FwdParamsE:
	.zero		584


//--------------------- .nv.constant0._ZN10layer_norm13ln_fwd_kernelINS_13Kernel_traitsI6__halfffffjLj3072ELj1ELj1ELj4ELj16ENS_18Kernel_traits_baseILj3072ES2_ffffjLj128EEEEELb0ELb0ELb1ELb0EEEvNS_9FwdParamsE --------------------------
	.section	.nv.constant0._ZN10layer_norm13ln_fwd_kernelINS_13Kernel_traitsI6__halfffffjLj3072ELj1ELj1ELj4ELj16ENS_18Kernel_traits_baseILj3072ES2_ffffjLj128EEEEELb0ELb0ELb1ELb0EEEvNS_9FwdParamsE,"a",@progbits
	.sectionflags	@""
	.align	4
.nv.constant0._ZN10layer_norm13ln_fwd_kernelINS_13Kernel_traitsI6__halfffffjLj3072ELj1ELj1ELj4ELj16ENS_18Kernel_traits_baseILj3072ES2_ffffjLj128EEEEELb0ELb0ELb1ELb0EEEvNS_9FwdParamsE:
	.zero		584


//--------------------- .nv.constant0._ZN10layer_norm13ln_fwd_kernelINS_13Kernel_traitsI6__halfffffjLj3072ELj1ELj1ELj4ELj16ENS_18Kernel_traits_baseILj3072ES2_ffffjLj128EEEEELb0ELb0ELb1ELb1EEEvNS_9FwdParamsE --------------------------
	.section	.nv.constant0._ZN10layer_norm13ln_fwd_kernelINS_13Kernel_traitsI6__halfffffjLj3072ELj1ELj1ELj4ELj16ENS_18Kernel_traits_baseILj3072ES2_ffffjLj128EEEEELb0ELb0ELb1ELb1EEEvNS_9FwdParamsE,"a",@progbits
	.sectionflags	@""
	.align	4
.nv.constant0._ZN10layer_norm13ln_fwd_kernelINS_13Kernel_traitsI6__halfffffjLj3072ELj1ELj1ELj4ELj16ENS_18Kernel_traits_baseILj3072ES2_ffffjLj128EEEEELb0ELb0ELb1ELb1EEEvNS_9FwdParamsE:
	.zero		584


//--------------------- .nv.constant0._ZN10layer_norm13ln_fwd_kernelINS_13Kernel_traitsI6__halfffffjLj3072ELj1ELj1ELj4ELj16ENS_18Kernel_traits_baseILj3072ES2_ffffjLj128EEEEELb0ELb1ELb0ELb0EEEvNS_9FwdParamsE --------------------------
	.section	.nv.constant0._ZN10layer_norm13ln_fwd_kernelINS_13Kernel_traitsI6__halfffffjLj3072ELj1ELj1ELj4ELj16ENS_18Kernel_traits_baseILj3072ES2_ffffjLj128EEEEELb0ELb1ELb0ELb0EEEvNS_9FwdParamsE,"a",@progbits
	.sectionflags	@""
	.align	4
.nv.constant0._ZN10layer_norm13ln_fwd_kernelINS_13Kernel_traitsI6__halfffffjLj3072ELj1ELj1ELj4ELj16ENS_18Kernel_traits_baseILj3072ES2_ffffjLj128EEEEELb0ELb1ELb0ELb0EEEvNS_9FwdParamsE:
	.zero		584


//--------------------- .nv.constant0._ZN10layer_norm13ln_fwd_kernelINS_13Kernel_traitsI6__halfffffjLj3072ELj1ELj1ELj4ELj16ENS_18Kernel_traits_baseILj3072ES2_ffffjLj128EEEEELb0ELb1ELb0ELb1EEEvNS_9FwdParamsE --------------------------
	.section	.nv.constant0._ZN10layer_norm13ln_fwd_kernelINS_13Kernel_traitsI6__halfffffjLj3072ELj1ELj1ELj4ELj16ENS_18Kernel_traits_baseILj3072ES2_ffffjLj128EEEEELb0ELb1ELb0ELb1EEEvNS_9FwdParamsE,"a",@progbits
	.sectionflags	@""
	.align	4
.nv.constant0._ZN10layer_norm13ln_fwd_kernelINS_13Kernel_traitsI6__halfffffjLj3072ELj1ELj1ELj4ELj16ENS_18Kernel_traits_baseILj3072ES2_ffffjLj128EEEEELb0ELb1ELb0ELb1EEEvNS_9FwdParamsE:
	.zero		584


//--------------------- .nv.constant0._ZN10layer_norm13ln_fwd_kernelINS_13Kernel_traitsI6__halfffffjLj3072ELj1ELj1ELj4ELj16ENS_18Kernel_traits_baseILj3072ES2_ffffjLj128EEEEELb0ELb1ELb1ELb0EEEvNS_9FwdParamsE --------------------------
	.section	.nv.constant0._ZN10layer_norm13ln_fwd_kernelINS_13Kernel_traitsI6__halfffffjLj3072ELj1ELj1ELj4ELj16ENS_18Kernel_traits_baseILj3072ES2_ffffjLj128EEEEELb0ELb1ELb1ELb0EEEvNS_9FwdParamsE,"a",@progbits
	.sectionflags	@""
	.align	4
.nv.constant0._ZN10layer_norm13ln_fwd_kernelINS_13Kernel_traitsI6__halfffffjLj3072ELj1ELj1ELj4ELj16ENS_18Kernel_traits_baseILj3072ES2_ffffjLj128EEEEELb0ELb1ELb1ELb0EEEvNS_9FwdParamsE:
	.zero		584


//--------------------- .nv.constant0._ZN10layer_norm13ln_fwd_kernelINS_13Kernel_traitsI6__halfffffjLj3072ELj1ELj1ELj4ELj16ENS_18Kernel_traits_baseILj3072ES2_ffffjLj128EEEEELb0ELb1ELb1ELb1EEEvNS_9FwdParamsE --------------------------
	.section	.nv.constant0._ZN10layer_norm13ln_fwd_kernelINS_13Kernel_traitsI6__halfffffjLj3072ELj1ELj1ELj4ELj16ENS_18Kernel_traits_baseILj3072ES2_ffffjLj128EEEEELb0ELb1ELb1ELb1EEEvNS_9FwdParamsE,"a",@progbits
	.sectionflags	@""
	.align	4
.nv.constant0._ZN10layer_norm13ln_fwd_kernelINS_13Kernel_traitsI6__halfffffjLj3072ELj1ELj1ELj4ELj16ENS_18Kernel_traits_baseILj3072ES2_ffffjLj128EEEEELb0ELb1ELb1ELb1EEEvNS_9FwdParamsE:
	.zero		584


//--------------------- .nv.constant0._ZN10layer_norm13ln_fwd_kernelINS_13Kernel_traitsI6__halfffffjLj3072ELj1ELj1ELj4ELj16ENS_18Kernel_traits_baseILj3072ES2_ffffjLj128EEEEELb1ELb0ELb0ELb0EEEvNS_9FwdParamsE --------------------------
	.section	.nv.constant0._ZN10layer_norm13ln_fwd_kernelINS_13Kernel_traitsI6__halfffffjLj3072ELj1ELj1ELj4ELj16ENS_18Kernel_traits_baseILj3072ES2_ffffjLj128EEEEELb1ELb0ELb0ELb0EEEvNS_9FwdParamsE,"a",@progbits
	.sectionflags	@""
	.align	4
.nv.constant0._ZN10layer_norm13ln_fwd_kernelINS_13Kernel_traitsI6__halfffffjLj3072ELj1ELj1ELj4ELj16ENS_18Kernel_traits_baseILj3072ES2_ffffjLj128EEEEELb1ELb0ELb0ELb0EEEvNS_9FwdParamsE:
	.zero		584


//--------------------- .nv.constant0._ZN10layer_norm13ln_fwd_kernelINS_13Kernel_traitsI6__halfffffjLj3072ELj1ELj1ELj4ELj16ENS_18Kernel_traits_baseILj3072ES2_ffffjLj128EEEEELb1ELb0ELb0ELb1EEEvNS_9FwdParamsE --------------------------
	.section	.nv.constant0._ZN10layer_norm13ln_fwd_kernelINS_13Kernel_traitsI6__halfffffjLj3072ELj1ELj1ELj4ELj16ENS_18Kernel_traits_baseILj3072ES2_ffffjLj128EEEEELb1ELb0ELb0ELb1EEEvNS_9FwdParamsE,"a",@progbits
	.sectionflags	@""
	.align	4
.nv.constant0._ZN10layer_norm13ln_fwd_kernelINS_13Kernel_traitsI6__halfffffjLj3072ELj1ELj1ELj4ELj16ENS_18Kernel_traits_baseILj3072ES2_ffffjLj128EEEEELb1ELb0ELb0ELb1EEEvNS_9FwdParamsE:
	.zero		584


//--------------------- .nv.constant0._ZN10layer_norm13ln_fwd_kernelINS_13Kernel_traitsI6__halfffffjLj3072ELj1ELj1ELj4ELj16ENS_18Kernel_traits_baseILj3072ES2_ffffjLj128EEEEELb1ELb0ELb1ELb0EEEvNS_9FwdParamsE --------------------------
	.section	.nv.constant0._ZN10layer_norm13ln_fwd_kernelINS_13Kernel_traitsI6__halfffffjLj3072ELj1ELj1ELj4ELj16ENS_18Kernel_traits_baseILj3072ES2_ffffjLj128EEEEELb1ELb0ELb1ELb0EEEvNS_9FwdParamsE,"a",@progbits
	.sectionflags	@""
	.align	4
.nv.constant0._ZN10layer_norm13ln_fwd_kernelINS_13Kernel_traitsI6__halfffffjLj3072ELj1ELj1ELj4ELj16ENS_18Kernel_traits_baseILj3072ES2_ffffjLj128EEEEELb1ELb0ELb1ELb0EEEvNS_9FwdParamsE:
	.zero		584


//--------------------- .nv.constant0._ZN10layer_norm13ln_fwd_kernelINS_13Kernel_traitsI6__halfffffjLj3072ELj1ELj1ELj4ELj16ENS_18Kernel_traits_baseILj3072ES2_ffffjLj128EEEEELb1ELb0ELb1ELb1EEEvNS_9FwdParamsE --------------------------
	.section	.nv.constant0._ZN10layer_norm13ln_fwd_kernelINS_13Kernel_traitsI6__halfffffjLj3072ELj1ELj1ELj4ELj16ENS_18Kernel_traits_baseILj3072ES2_ffffjLj128EEEEELb1ELb0ELb1ELb1EEEvNS_9FwdParamsE,"a",@progbits
	.sectionflags	@""
	.align	4
.nv.constant0._ZN10layer_norm13ln_fwd_kernelINS_13Kernel_traitsI6__halfffffjLj3072ELj1ELj1ELj4ELj16ENS_18Kernel_traits_baseILj3072ES2_ffffjLj128EEEEELb1ELb0ELb1ELb1EEEvNS_9FwdParamsE:
	.zero		584


//--------------------- .nv.constant0._ZN10layer_norm13ln_fwd_kernelINS_13Kernel_traitsI6__halfffffjLj3072ELj1ELj1ELj4ELj16ENS_18Kernel_traits_baseILj3072ES2_ffffjLj128EEEEELb1ELb1ELb0ELb0EEEvNS_9FwdParamsE --------------------------
	.section	.nv.constant0._ZN10layer_norm13ln_fwd_kernelINS_13Kernel_traitsI6__halfffffjLj3072ELj1ELj1ELj4ELj16ENS_18Kernel_traits_baseILj3072ES2_ffffjLj128EEEEELb1ELb1ELb0ELb0EEEvNS_9FwdParamsE,"a",@progbits
	.sectionflags	@""
	.align	4
.nv.constant0._ZN10layer_norm13ln_fwd_kernelINS_13Kernel_traitsI6__halfffffjLj3072ELj1ELj1ELj4ELj16ENS_18Kernel_traits_baseILj3072ES2_ffffjLj128EEEEELb1ELb1ELb0ELb0EEEvNS_9FwdParamsE:
	.zero		584


//--------------------- .nv.constant0._ZN10layer_norm13ln_fwd_kernelINS_13Kernel_traitsI6__halfffffjLj3072ELj1ELj1ELj4ELj16ENS_18Kernel_traits_baseILj3072ES2_ffffjLj128EEEEELb1ELb1ELb0ELb1EEEvNS_9FwdParamsE --------------------------
	.section	.nv.constant0._ZN10layer_norm13ln_fwd_kernelINS_13Kernel_traitsI6__halfffffjLj3072ELj1ELj1ELj4ELj16ENS_18Kernel_traits_baseILj3072ES2_ffffjLj128EEEEELb1ELb1ELb0ELb1EEEvNS_9FwdParamsE,"a",@progbits
	.sectionflags	@""
	.align	4
.nv.constant0._ZN10layer_norm13ln_fwd_kernelINS_13Kernel_traitsI6__halfffffjLj3072ELj1ELj1ELj4ELj16ENS_18Kernel_traits_baseILj3072ES2_ffffjLj128EEEEELb1ELb1ELb0ELb1EEEvNS_9FwdParamsE:
	.zero		584


//--------------------- .nv.constant0._ZN10layer_norm13ln_fwd_kernelINS_13Kernel_traitsI6__halfffffjLj3072ELj1ELj1ELj4ELj16ENS_18Kernel_traits_baseILj3072ES2_ffffjLj128EEEEELb1ELb1ELb1ELb0EEEvNS_9FwdParamsE --------------------------
	.section	.nv.constant0._ZN10layer_norm13ln_fwd_kernelINS_13Kernel_traitsI6__halfffffjLj3072ELj1ELj1ELj4ELj16ENS_18Kernel_traits_baseILj3072ES2_ffffjLj128EEEEELb1ELb1ELb1ELb0EEEvNS_9FwdParamsE,"a",@progbits
	.sectionflags	@""
	.align	4
.nv.constant0._ZN10layer_norm13ln_fwd_kernelINS_13Kernel_traitsI6__halfffffjLj3072ELj1ELj1ELj4ELj16ENS_18Kernel_traits_baseILj3072ES2_ffffjLj128EEEEELb1ELb1ELb1ELb0EEEvNS_9FwdParamsE:
	.zero		584


//--------------------- .nv.constant0._ZN10layer_norm13ln_fwd_kernelINS_13Kernel_traitsI6__halfffffjLj3072ELj1ELj1ELj4ELj16ENS_18Kernel_traits_baseILj3072ES2_ffffjLj128EEEEELb1ELb1ELb1ELb1EEEvNS_9FwdParamsE --------------------------
	.section	.nv.constant0._ZN10layer_norm13ln_fwd_kernelINS_13Kernel_traitsI6__halfffffjLj3072ELj1ELj1ELj4ELj16ENS_18Kernel_traits_baseILj3072ES2_ffffjLj128EEEEELb1ELb1ELb1ELb1EEEvNS_9FwdParamsE,"a",@progbits
	.sectionflags	@""
	.align	4
.nv.constant0._ZN10layer_norm13ln_fwd_kernelINS_13Kernel_traitsI6__halfffffjLj3072ELj1ELj1ELj4ELj16ENS_18Kernel_traits_baseILj3072ES2_ffffjLj128EEEEELb1ELb1ELb1ELb1EEEvNS_9FwdParamsE:
	.zero		584


//--------------------- .nv.constant0._ZN10layer_norm13ln_fwd_kernelINS_13Kernel_traitsIfffffjLj3072ELj1ELj1ELj4ELj16ENS_18Kernel_traits_baseILj3072EfffffjLj128EEEEELb0ELb0ELb0ELb0EEEvNS_9FwdParamsE --------------------------
	.section	.nv.constant0._ZN10layer_norm13ln_fwd_kernelINS_13Kernel_traitsIfffffjLj3072ELj1ELj1ELj4ELj16ENS_18Kernel_traits_baseILj3072EfffffjLj128EEEEELb0ELb0ELb0ELb0EEEvNS_9FwdParamsE,"a",@progbits
	.sectionflags	@""
	.align	4
.nv.constant0._ZN10layer_norm13ln_fwd_kernelINS_13Kernel_traitsIfffffjLj3072ELj1ELj1ELj4ELj16ENS_18Kernel_traits_baseILj3072EfffffjLj128EEEEELb0ELb0ELb0ELb0EEEvNS_9FwdParamsE:
	.zero		584


//--------------------- .nv.constant0._ZN10layer_norm13ln_fwd_kernelINS_13Kernel_traitsIfffffjLj3072ELj1ELj1ELj4ELj16ENS_18Kernel_traits_baseILj3072EfffffjLj128EEEEELb0ELb0ELb0ELb1EEEvNS_9FwdParamsE --------------------------
	.section	.nv.constant0._ZN10layer_norm13ln_fwd_kernelINS_13Kernel_traitsIfffffjLj3072ELj1ELj1ELj4ELj16ENS_18Kernel_traits_baseILj3072EfffffjLj128EEEEELb0ELb0ELb0ELb1EEEvNS_9FwdParamsE,"a",@progbits
	.sectionflags	@""
	.align	4
.nv.constant0._ZN10layer_norm13ln_fwd_kernelINS_13Kernel_traitsIfffffjLj3072ELj1ELj1ELj4ELj16ENS_18Kernel_traits_baseILj3072EfffffjLj128EEEEELb0ELb0ELb0ELb1EEEvNS_9FwdParamsE:
	.zero		584


//--------------------- .nv.constant0._ZN10layer_norm13ln_fwd_kernelINS_13Kernel_traitsIfffffjLj3072ELj1ELj1ELj4ELj16ENS_18Kernel_traits_baseILj3072EfffffjLj128EEEEELb0ELb0ELb1ELb0EEEvNS_9FwdParamsE --------------------------
	.section	.nv.constant0._ZN10layer_norm13ln_fwd_kernelINS_13Kernel_traitsIfffffjLj3072ELj1ELj1ELj4ELj16ENS_18Kernel_traits_baseILj3072EfffffjLj128EEEEELb0ELb0ELb1ELb0EEEvNS_9FwdParamsE,"a",@progbits
	.sectionflags	@""
	.align	4
.nv.constant0._ZN10layer_norm13ln_fwd_kernelINS_13Kernel_traitsIfffffjLj3072ELj1ELj1ELj4ELj16ENS_18Kernel_traits_baseILj3072EfffffjLj128EEEEELb0ELb0ELb1ELb0EEEvNS_9FwdParamsE:
	.zero		584


//--------------------- .nv.constant0._ZN10layer_norm13ln_fwd_kernelINS_13Kernel_traitsIfffffjLj3072ELj1ELj1ELj4ELj16ENS_18Kernel_traits_baseILj3072EfffffjLj128EEEEELb0ELb0ELb1ELb1EEEvNS_9FwdParamsE --------------------------
	.section	.nv.constant0._ZN10layer_norm13ln_fwd_kernelINS_13Kernel_traitsIfffffjLj3072ELj1ELj1ELj4ELj16ENS_18Kernel_traits_baseILj3072EfffffjLj128EEEEELb0ELb0ELb1ELb1EEEvNS_9FwdParamsE,"a",@progbits
	.sectionflags	@""
	.align	4
.nv.constant0._ZN10layer_norm13ln_fwd_kernelINS_13Kernel_traitsIfffffjLj3072ELj1ELj1ELj4ELj16ENS_18Kernel_traits_baseILj3072EfffffjLj128EEEEELb0ELb0ELb1ELb1EEEvNS_9FwdParamsE:
	.zero		584


//--------------------- .nv.constant0._ZN10layer_norm13ln_fwd_kernelINS_13Kernel_traitsIfffffjLj3072ELj1ELj1ELj4ELj16ENS_18Kernel_traits_baseILj3072EfffffjLj128EEEEELb0ELb1ELb0ELb0EEEvNS_9FwdParamsE --------------------------
	.section	.nv.constant0._ZN10layer_norm13ln_fwd_kernelINS_13Kernel_traitsIfffffjLj3072ELj1ELj1ELj4ELj16ENS_18Kernel_traits_baseILj3072EfffffjLj128EEEEELb0ELb1ELb0ELb0EEEvNS_9FwdParamsE,"a",@progbits
	.sectionflags	@""
	.align	4
.nv.constant0._ZN10layer_norm13ln_fwd_kernelINS_13Kernel_traitsIfffffjLj3072ELj1ELj1ELj4ELj16ENS_18Kernel_traits_baseILj3072EfffffjLj128EEEEELb0ELb1ELb0ELb0EEEvNS_9FwdParamsE:
	.zero		584


//--------------------- .nv.constant0._ZN10layer_norm13ln_fwd_kernelINS_13Kernel_traitsIfffffjLj3072ELj1ELj1ELj4ELj16ENS_18Kernel_traits_baseILj3072EfffffjLj128EEEEELb0ELb1ELb0ELb1EEEvNS_9FwdParamsE --------------------------
	.section	.nv.constant0._ZN10layer_norm13ln_fwd_kernelINS_13Kernel_traitsIfffffjLj3072ELj1ELj1ELj4ELj16ENS_18Kernel_traits_baseILj3072EfffffjLj128EEEEELb0ELb1ELb0ELb1EEEvNS_9FwdParamsE,"a",@progbits
	.sectionflags	@""
	.align	4
.nv.constant0._ZN10layer_norm13ln_fwd_kernelINS_13Kernel_traitsIfffffjLj3072ELj1ELj1ELj4ELj16ENS_18Kernel_traits_baseILj3072EfffffjLj128EEEEELb0ELb1ELb0ELb1EEEvNS_9FwdParamsE:
	.zero		584


//--------------------- .nv.constant0._ZN10layer_norm13ln_fwd_kernelINS_13Kernel_traitsIfffffjLj3072ELj1ELj1ELj4ELj16ENS_18Kernel_traits_baseILj3072EfffffjLj128EEEEELb0ELb1ELb1ELb0EEEvNS_9FwdParamsE --------------------------
	.section	.nv.constant0._ZN10layer_norm13ln_fwd_kernelINS_13Kernel_traitsIfffffjLj3072ELj1ELj1ELj4ELj16ENS_18Kernel_traits_baseILj3072EfffffjLj128EEEEELb0ELb1ELb1ELb0EEEvNS_9FwdParamsE,"a",@progbits
	.sectionflags	@""
	.align	4
.nv.constant0._ZN10layer_norm13ln_fwd_kernelINS_13Kernel_traitsIfffffjLj3072ELj1ELj1ELj4ELj16ENS_18Kernel_traits_baseILj3072EfffffjLj128EEEEELb0ELb1ELb1ELb0EEEvNS_9FwdParamsE:
	.zero		584


//--------------------- .nv.constant0._ZN10layer_norm13ln_fwd_kernelINS_13Kernel_traitsIfffffjLj3072ELj1ELj1ELj4ELj16ENS_18Kernel_traits_baseILj3072EfffffjLj128EEEEELb0ELb1ELb1ELb1EEEvNS_9FwdParamsE --------------------------
	.section	.nv.constant0._ZN10layer_norm13ln_fwd_kernelINS_13Kernel_traitsIfffffjLj3072ELj1ELj1ELj4ELj16ENS_18Kernel_traits_baseILj3072EfffffjLj128EEEEELb0ELb1ELb1ELb1EEEvNS_9FwdParamsE,"a",@progbits
	.sectionflags	@""
	.align	4
.nv.constant0._ZN10layer_norm13ln_fwd_kernelINS_13Kernel_traitsIfffffjLj3072ELj1ELj1ELj4ELj16ENS_18Kernel_traits_baseILj3072EfffffjLj128EEEEELb0ELb1ELb1ELb1EEEvNS_9FwdParamsE:
	.zero		584


//--------------------- .nv.constant0._ZN10layer_norm13ln_fwd_kernelINS_13Kernel_traitsIfffffjLj3072ELj1ELj1ELj4ELj16ENS_18Kernel_traits_baseILj3072EfffffjLj128EEEEELb1ELb0ELb0ELb0EEEvNS_9FwdParamsE --------------------------
	.section	.nv.constant0._ZN10layer_norm13ln_fwd_kernelINS_13Kernel_traitsIfffffjLj3072ELj1ELj1ELj4ELj16ENS_18Kernel_traits_baseILj3072EfffffjLj128EEEEELb1ELb0ELb0ELb0EEEvNS_9FwdParamsE,"a",@progbits
	.sectionflags	@""
	.align	4
.nv.constant0._ZN10layer_norm13ln_fwd_kernelINS_13Kernel_traitsIfffffjLj3072ELj1ELj1ELj4ELj16ENS_18Kernel_traits_baseILj3072EfffffjLj128EEEEELb1ELb0ELb0ELb0EEEvNS_9FwdParamsE:
	.zero		584


//--------------------- .nv.constant0._ZN10layer_norm13ln_fwd_kernelINS_13Kernel_traitsIfffffjLj3072ELj1ELj1ELj4ELj16ENS_18Kernel_traits_baseILj3072EfffffjLj128EEEEELb1ELb0ELb0ELb1EEEvNS_9FwdParamsE --------------------------
	.section	.nv.constant0._ZN10layer_norm13ln_fwd_kernelINS_13Kernel_traitsIfffffjLj3072ELj1ELj1ELj4ELj16ENS_18Kernel_traits_baseILj3072EfffffjLj128EEEEELb1ELb0ELb0ELb1EEEvNS_9FwdParamsE,"a",@progbits
	.sectionflags	@""
	.align	4
.nv.constant0._ZN10layer_norm13ln_fwd_kernelINS_13Kernel_traitsIfffffjLj3072ELj1ELj1ELj4ELj16ENS_18Kernel_traits_baseILj3072EfffffjLj128EEEEELb1ELb0ELb0ELb1EEEvNS_9FwdParamsE:
	.zero		584


//--------------------- .nv.constant0._ZN10layer_norm13ln_fwd_kernelINS_13Kernel_traitsIfffffjLj3072ELj1ELj1ELj4ELj16ENS_18Kernel_traits_baseILj3072EfffffjLj128EEEEELb1ELb0ELb1ELb0EEEvNS_9FwdParamsE --------------------------
	.section	.nv.constant0._ZN10layer_norm13ln_fwd_kernelINS_13Kernel_traitsIfffffjLj3072ELj1ELj1ELj4ELj16ENS_18Kernel_traits_baseILj3072EfffffjLj128EEEEELb1ELb0ELb1ELb0EEEvNS_9FwdParamsE,"a",@progbits
	.sectionflags	@""
	.align	4
.nv.constant0._ZN10layer_norm13ln_fwd_kernelINS_13Kernel_traitsIfffffjLj3072ELj1ELj1ELj4ELj16ENS_18Kernel_traits_baseILj3072EfffffjLj128EEEEELb1ELb0ELb1ELb0EEEvNS_9FwdParamsE:
	.zero		584


//--------------------- .nv.constant0._ZN10layer_norm13ln_fwd_kernelINS_13Kernel_traitsIfffffjLj3072ELj1ELj1ELj4ELj16ENS_18Kernel_traits_baseILj3072EfffffjLj128EEEEELb1ELb0ELb1ELb1EEEvNS_9FwdParamsE --------------------------
	.section	.nv.constant0._ZN10layer_norm13ln_fwd_kernelINS_13Kernel_traitsIfffffjLj3072ELj1ELj1ELj4ELj16ENS_18Kernel_traits_baseILj3072EfffffjLj128EEEEELb1ELb0ELb1ELb1EEEvNS_9FwdParamsE,"a",@progbits
	.sectionflags	@""
	.align	4
.nv.constant0._ZN10layer_norm13ln_fwd_kernelINS_13Kernel_traitsIfffffjLj3072ELj1ELj1ELj4ELj16ENS_18Kernel_traits_baseILj3072EfffffjLj128EEEEELb1ELb0ELb1ELb1EEEvNS_9FwdParamsE:
	.zero		584


//--------------------- .nv.constant0._ZN10layer_norm13ln_fwd_kernelINS_13Kernel_traitsIfffffjLj3072ELj1ELj1ELj4ELj16ENS_18Kernel_traits_baseILj3072EfffffjLj128EEEEELb1ELb1ELb0ELb0EEEvNS_9FwdParamsE --------------------------
	.section	.nv.constant0._ZN10layer_norm13ln_fwd_kernelINS_13Kernel_traitsIfffffjLj3072ELj1ELj1ELj4ELj16ENS_18Kernel_traits_baseILj3072EfffffjLj128EEEEELb1ELb1ELb0ELb0EEEvNS_9FwdParamsE,"a",@progbits
	.sectionflags	@""
	.align	4
.nv.constant0._ZN10layer_norm13ln_fwd_kernelINS_13Kernel_traitsIfffffjLj3072ELj1ELj1ELj4ELj16ENS_18Kernel_traits_baseILj3072EfffffjLj128EEEEELb1ELb1ELb0ELb0EEEvNS_9FwdParamsE:
	.zero		584


//--------------------- .nv.constant0._ZN10layer_norm13ln_fwd_kernelINS_13Kernel_traitsIfffffjLj3072ELj1ELj1ELj4ELj16ENS_18Kernel_traits_baseILj3072EfffffjLj128EEEEELb1ELb1ELb0ELb1EEEvNS_9FwdParamsE --------------------------
	.section	.nv.constant0._ZN10layer_norm13ln_fwd_kernelINS_13Kernel_traitsIfffffjLj3072ELj1ELj1ELj4ELj16ENS_18Kernel_traits_baseILj3072EfffffjLj128EEEEELb1ELb1ELb0ELb1EEEvNS_9FwdParamsE,"a",@progbits
	.sectionflags	@""
	.align	4
.nv.constant0._ZN10layer_norm13ln_fwd_kernelINS_13Kernel_traitsIfffffjLj3072ELj1ELj1ELj4ELj16ENS_18Kernel_traits_baseILj3072EfffffjLj128EEEEELb1ELb1ELb0ELb1EEEvNS_9FwdParamsE:
	.zero		584


//--------------------- .nv.constant0._ZN10layer_norm13ln_fwd_kernelINS_13Kernel_traitsIfffffjLj3072ELj1ELj1ELj4ELj16ENS_18Kernel_traits_baseILj3072EfffffjLj128EEEEELb1ELb1ELb1ELb0EEEvNS_9FwdParamsE --------------------------
	.section	.nv.constant0._ZN10layer_norm13ln_fwd_kernelINS_13Kernel_traitsIfffffjLj3072ELj1ELj1ELj4ELj16ENS_18Kernel_traits_baseILj3072EfffffjLj128EEEEELb1ELb1ELb1ELb0EEEvNS_9FwdParamsE,"a",@progbits
	.sectionflags	@""
	.align	4
.nv.constant0._ZN10layer_norm13ln_fwd_kernelINS_13Kernel_traitsIfffffjLj3072ELj1ELj1ELj4ELj16ENS_18Kernel_traits_baseILj3072EfffffjLj128EEEEELb1ELb1ELb1ELb0EEEvNS_9FwdParamsE:
	.zero		584


//--------------------- .nv.constant0._ZN10layer_norm13ln_fwd_kernelINS_13Kernel_traitsIfffffjLj3072ELj1ELj1ELj4ELj16ENS_18Kernel_traits_baseILj3072EfffffjLj128EEEEELb1ELb1ELb1ELb1EEEvNS_9FwdParamsE --------------------------
	.section	.nv.constant0._ZN10layer_norm13ln_fwd_kernelINS_13Kernel_traitsIfffffjLj3072ELj1ELj1ELj4ELj16ENS_18Kernel_traits_baseILj3072EfffffjLj128EEEEELb1ELb1ELb1ELb1EEEvNS_9FwdParamsE,"a",@progbits
	.sectionflags	@""
	.align	4
.nv.constant0._ZN10layer_norm13ln_fwd_kernelINS_13Kernel_traitsIfffffjLj3072ELj1ELj1ELj4ELj16ENS_18Kernel_traits_baseILj3072EfffffjLj128EEEEELb1ELb1ELb1ELb1EEEvNS_9FwdParamsE:
	.zero		584


//--------------------- .text._ZN10layer_norm13ln_fwd_kernelINS_13Kernel_traitsI13__nv_bfloat16S2_S2_S2_fjLj3072ELj1ELj1ELj4ELj16ENS_18Kernel_traits_baseILj3072ES2_S2_S2_S2_fjLj128EEEEELb0ELb0ELb0ELb0EEEvNS_9FwdParamsE --------------------------
	.section	.text._ZN10layer_norm13ln_fwd_kernelINS_13Kernel_traitsI13__nv_bfloat16S2_S2_S2_fjLj3072ELj1ELj1ELj4ELj16ENS_18Kernel_traits_baseILj3072ES2_S2_S2_S2_fjLj128EEEEELb0ELb0ELb0ELb0EEEvNS_9FwdParamsE,"ax",@progbits
	.sectioninfo	@"SHI_REGISTERS=122"
	.align	128
        .global         _ZN10layer_norm13ln_fwd_kernelINS_13Kernel_traitsI13__nv_bfloat16S2_S2_S2_fjLj3072ELj1ELj1ELj4ELj16ENS_18Kernel_traits_baseILj3072ES2_S2_S2_S2_fjLj128EEEEELb0ELb0ELb0ELb0EEEvNS_9FwdParamsE
        .type           _ZN10layer_norm13ln_fwd_kernelINS_13Kernel_traitsI13__nv_bfloat16S2_S2_S2_fjLj3072ELj1ELj1ELj4ELj16ENS_18Kernel_traits_baseILj3072ES2_S2_S2_S2_fjLj128EEEEELb0ELb0ELb0ELb0EEEvNS_9FwdParamsE,@function
        .size           _ZN10layer_norm13ln_fwd_kernelINS_13Kernel_traitsI13__nv_bfloat16S2_S2_S2_fjLj3072ELj1ELj1ELj4ELj16ENS_18Kernel_traits_baseILj3072ES2_S2_S2_S2_fjLj128EEEEELb0ELb0ELb0ELb0EEEvNS_9FwdParamsE,(.L_x_22088 - _ZN10layer_norm13ln_fwd_kernelINS_13Kernel_traitsI13__nv_bfloat16S2_S2_S2_fjLj3072ELj1ELj1ELj4ELj16ENS_18Kernel_traits_baseILj3072ES2_S2_S2_S2_fjLj128EEEEELb0ELb0ELb0ELb0EEEvNS_9FwdParamsE)
        .other          _ZN10layer_norm13ln_fwd_kernelINS_13Kernel_traitsI13__nv_bfloat16S2_S2_S2_fjLj3072ELj1ELj1ELj4ELj16ENS_18Kernel_traits_baseILj3072ES2_S2_S2_S2_fjLj128EEEEELb0ELb0ELb0ELb0EEEvNS_9FwdParamsE,@"STO_CUDA_ENTRY STV_DEFAULT"
_ZN10layer_norm13ln_fwd_kernelINS_13Kernel_traitsI13__nv_bfloat16S2_S2_S2_fjLj3072ELj1ELj1ELj4ELj16ENS_18Kernel_traits_baseILj3072ES2_S2_S2_S2_fjLj128EEEEELb0ELb0ELb0ELb0EEEvNS_9FwdParamsE:
.text._ZN10layer_norm13ln_fwd_kernelINS_13Kernel_traitsI13__nv_bfloat16S2_S2_S2_fjLj3072ELj1ELj1ELj4ELj16ENS_18Kernel_traits_baseILj3072ES2_S2_S2_S2_fjLj128EEEEELb0ELb0ELb0ELb0EEEvNS_9FwdParamsE:
[----:B------:R-:W-:Y:S02]  /*0000*/  MOV R1, c[0x0][0x28] ;  /* 0x00000a0000017a02 */ /* 0x000fe40000000f00 */
[----:B------:R-:W0:Y:S01]  /*0010*/  S2R R27, SR_TID.X ;  /* 0x00000000001b7919 */ /* 0x000e220000002100 */
[----:B------:R-:W-:Y:S01]  /*0020*/  MOV R0, c[0x0][0x168] ;  /* 0x00005a0000007a02 */ /* 0x000fe20000000f00 */
[----:B------:R-:W-:Y:S01]  /*0030*/  ULDC.64 UR4, c[0x0][0x118] ;  /* 0x0000460000047ab9 */ /* 0x000fe20000000a00 */
[----:B------:R-:W-:Y:S02]  /*0040*/  BSSY B0, `(.L_x_0) ;  /* 0x0000015000007945 */ /* 0x000fe40003800000 */
[----:B------:R-:W-:-:S04]  /*0050*/  SHF.R.S32.HI R0, RZ, 0x1f, R0 ;  /* 0x0000001fff007819 */ /* 0x000fc80000011400 */
[----:B------:R-:W-:Y:S02]  /*0060*/  LEA.HI R0, R0, c[0x0][0x168], RZ, 0x3 ;  /* 0x00005a0000007a11 */ /* 0x000fe400078f18ff */
[C---:B0-----:R-:W-:Y:S02]  /*0070*/  LOP3.LUT R3, R27.reuse, 0x7f, RZ, 0xc, !PT ;  /* 0x0000007f1b037812 */ /* 0x041fe400078e0cff */
[----:B------:R-:W-:Y:S02]  /*0080*/  LOP3.LUT R28, R27, 0x7f, RZ, 0xc0, !PT ;  /* 0x0000007f1b1c7812 */ /* 0x000fe400078ec0ff */
[----:B------:R-:W-:-:S04]  /*0090*/  LEA.HI.SX32 R26, R0, R3, 0x1d ;  /* 0x00000003001a7211 */ /* 0x000fc800078feaff */
[C---:B------:R-:W-:Y:S02]  /*00a0*/  LOP3.LUT P4, RZ, R26.reuse, 0xffffff80, RZ, 0xc0, !PT ;  /* 0xffffff801aff7812 */ /* 0x040fe4000788c0ff */
[C---:B------:R-:W-:Y:S02]  /*00b0*/  ISETP.GE.U32.AND P3, PT, R26.reuse, 0x100, PT ;  /* 0x000001001a00780c */ /* 0x040fe40003f66070 */
[----:B------:R-:W-:-:S09]  /*00c0*/  ISETP.GE.U32.AND P2, PT, R26, 0x180, PT ;  /* 0x000001801a00780c */ /* 0x000fd20003f46070 */
[----:B------:R-:W-:Y:S05]  /*00d0*/  @!P4 BRA `(.L_x_1) ;  /* 0x000000b00000c947 */ /* 0x000fea0003800000 */
[----:B------:R-:W-:Y:S01]  /*00e0*/  ISETP.NE.U32.AND P0, PT, RZ, c[0x0][0x218], PT ;  /* 0x00008600ff007a0c */ /* 0x000fe20003f05070 */
[----:B------:R-:W-:-:S03]  /*00f0*/  HFMA2.MMA R3, -RZ, RZ, 0, 9.5367431640625e-07 ;  /* 0x00000010ff037435 */ /* 0x000fc600000001ff */
[----:B------:R-:W-:-:S13]  /*0100*/  ISETP.NE.AND.EX P0, PT, RZ, c[0x0][0x21c], PT, P0 ;  /* 0x00008700ff007a0c */ /* 0x000fda0003f05300 */
[----:B------:R-:W-:-:S04]  /*0110*/  @P0 LEA R8, P1, R28, c[0x0][0x218], 0x4 ;  /* 0x000086001c080a11 */ /* 0x000fc800078220ff */
[C---:B------:R-:W-:Y:S01]  /*0120*/  @P0 LEA.HI.X R9, R28.reuse, c[0x0][0x21c], RZ, 0x4, P1 ;  /* 0x000087001c090a11 */ /* 0x040fe200008f24ff */
[----:B------:R-:W-:-:S04]  /*0130*/  IMAD.WIDE.U32 R2, R28, R3, c[0x0][0x1b0] ;  /* 0x00006c001c027625 */ /* 0x000fc800078e0003 */
[----:B------:R0:W5:Y:S04]  /*0140*/  @P0 LDG.E.128 R4, [R8.64] ;  /* 0x0000000408040981 */ /* 0x000168000c1e1d00 */
[----:B------:R0:W5:Y:S01]  /*0150*/  LDG.E.128 R16, [R2.64] ;  /* 0x0000000402107981 */ /* 0x000162000c1e1d00 */
[----:B------:R-:W-:Y:S01]  /*0160*/  LOP3.LUT R28, R28, 0x80, RZ, 0xfc, !PT ;  /* 0x000000801c1c7812 */ /* 0x000fe200078efcff */
[----:B------:R-:W-:Y:S01]  /*0170*/  @!P0 CS2R R4, SRZ ;  /* 0x0000000000048805 */ /* 0x000fe2000001ff00 */
[----:B------:R-:W-:Y:S02]  /*0180*/  @!P0 CS2R R6, SRZ ;  /* 0x0000000000068805 */ /* 0x000fe4000001ff00 */
.L_x_1:
[----:B0-----:R-:W-:Y:S05]  /*0190*/  BSYNC B0 ;  /* 0x0000000000007941 */ /* 0x001fea0003800000 */
.L_x_0:
[----:B------:R-:W-:Y:S01]  /*01a0*/  BSSY B0, `(.L_x_2) ;  /* 0x000000d000007945 */ /* 0x000fe20003800000 */
[----:B------:R-:W-:Y:S05]  /*01b0*/  @!P3 BRA `(.L_x_3) ;  /* 0x000000b00000b947 */ /* 0x000fea0003800000 */
[----:B------:R-:W-:Y:S01]  /*01c0*/  ISETP.NE.U32.AND P0, PT, RZ, c[0x0][0x218], PT ;  /* 0x00008600ff007a0c */ /* 0x000fe20003f05070 */
[----:B------:R-:W-:-:S03]  /*01d0*/  IMAD.MOV.U32 R41, RZ, RZ, 0x10 ;  /* 0x00000010ff297424 */ /* 0x000fc600078e00ff */
[----:B------:R-:W-:Y:S01]  /*01e0*/  ISETP.NE.AND.EX P0, PT, RZ, c[0x0][0x21c], PT, P0 ;  /* 0x00008700ff007a0c */ /* 0x000fe20003f05300 */
[----:B------:R-:W-:-:S06]  /*01f0*/  IMAD.WIDE.U32 R40, R28, R41, c[0x0][0x1b0] ;  /* 0x00006c001c287625 */ /* 0x000fcc00078e0029 */
[----:B------:R-:W5:Y:S06]  /*0200*/  LDG.E.128 R40, [R40.64] ;  /* 0x0000000428287981 */ /* 0x000f6c000c1e1d00 */
[----:B------:R-:W-:-:S04]  /*0210*/  @P0 LEA R2, P1, R28, c[0x0][0x218], 0x4 ;  /* 0x000086001c020a11 */ /* 0x000fc800078220ff */
[----:B------:R-:W-:-:S05]  /*0220*/  @P0 LEA.HI.X R3, R28, c[0x0][0x21c], RZ, 0x4, P1 ;  /* 0x000087001c030a11 */ /* 0x000fca00008f24ff */
[----:B------:R0:W5:Y:S01]  /*0230*/  @P0 LDG.E.128 R36, [R2.64] ;  /* 0x0000000402240981 */ /* 0x000162000c1e1d00 */
[----:B------:R-:W-:Y:S01]  /*0240*/  IADD3 R28, R28, 0x80, RZ ;  /* 0x000000801c1c7810 */ /* 0x000fe20007ffe0ff */
[----:B------:R-:W-:Y:S01]  /*0250*/  @!P0 CS2R R36, SRZ ;  /* 0x0000000000248805 */ /* 0x000fe2000001ff00 */
[----:B------:R-:W-:Y:S02]  /*0260*/  @!P0 CS2R R38, SRZ ;  /* 0x0000000000268805 */ /* 0x000fe4000001ff00 */
.L_x_3:
[----:B0-----:R-:W-:Y:S05]  /*0270*/  BSYNC B0 ;  /* 0x0000000000007941 */ /* 0x001fea0003800000 */
.L_x_2:
[----:B------:R-:W-:Y:S01]  /*0280*/  BSSY B0, `(.L_x_4) ;  /* 0x000000c000007945 */ /* 0x000fe20003800000 */
[----:B------:R-:W-:Y:S05]  /*0290*/  @!P2 BRA `(.L_x_5) ;  /* 0x000000a00000a947 */ /* 0x000fea0003800000 */
[----:B------:R-:W-:Y:S02]  /*02a0*/  ISETP.NE.U32.AND P0, PT, RZ, c[0x0][0x218], PT ;  /* 0x00008600ff007a0c */ /* 0x000fe40003f05070 */
[----:B------:R-:W-:Y:S02]  /*02b0*/  MOV R29, 0x10 ;  /* 0x00000010001d7802 */ /* 0x000fe40000000f00 */
[----:B------:R-:W-:-:S13]  /*02c0*/  ISETP.NE.AND.EX P0, PT, RZ, c[0x0][0x21c], PT, P0 ;  /* 0x00008700ff007a0c */ /* 0x000fda0003f05300 */
[----:B------:R-:W-:-:S04]  /*02d0*/  @P0 LEA R2, P1, R28, c[0x0][0x218], 0x4 ;  /* 0x000086001c020a11 */ /* 0x000fc800078220ff */
[C---:B------:R-:W-:Y:S01]  /*02e0*/  @P0 LEA.HI.X R3, R28.reuse, c[0x0][0x21c], RZ, 0x4, P1 ;  /* 0x000087001c030a11 */ /* 0x040fe200008f24ff */
[----:B------:R-:W-:-:S04]  /*02f0*/  IMAD.WIDE.U32 R28, R28, R29, c[0x0][0x1b0] ;  /* 0x00006c001c1c7625 */ /* 0x000fc800078e001d */
[----:B------:R0:W5:Y:S04]  /*0300*/  @P0 LDG.E.128 R32, [R2.64] ;  /* 0x0000000402200981 */ /* 0x000168000c1e1d00 */
[----:B------:R-:W5:Y:S01]  /*0310*/  LDG.E.128 R28, [R28.64] ;  /* 0x000000041c1c7981 */ /* 0x000f62000c1e1d00 */
[----:B------:R-:W-:Y:S01]  /*0320*/  @!P0 CS2R R32, SRZ ;  /* 0x0000000000208805 */ /* 0x000fe2000001ff00 */
[----:B------:R-:W-:Y:S02]  /*0330*/  @!P0 CS2R R34, SRZ ;  /* 0x0000000000228805 */ /* 0x000fe4000001ff00 */
.L_x_5:
[----:B0-----:R-:W-:Y:S05]  /*0340*/  BSYNC B0 ;  /* 0x0000000000007941 */ /* 0x001fea0003800000 */
.L_x_4:
[----:B------:R-:W0:Y:S01]  /*0350*/  S2UR UR6, SR_CTAID.X ;  /* 0x00000000000679c3 */ /* 0x000e220000002500 */
[----:B------:R-:W-:Y:S02]  /*0360*/  MOV R2, c[0x0][0x180] ;  /* 0x0000600000027a02 */ /* 0x000fe40000000f00 */
[----:B------:R-:W-:Y:S02]  /*0370*/  MOV R3, c[0x0][0x184] ;  /* 0x0000610000037a02 */ /* 0x000fe40000000f00 */
[----:B------:R-:W-:-:S04]  /*0380*/  LOP3.LUT P0, RZ, R2, c[0x0][0x1c0], RZ, 0xfc, !PT ;  /* 0x0000700002ff7a12 */ /* 0x000fc8000780fcff */
[----:B------:R-:W-:Y:S02]  /*0390*/  LOP3.LUT P0, RZ, R3, c[0x0][0x1c4], RZ, 0xfc, P0 ;  /* 0x0000710003ff7a12 */ /* 0x000fe4000000fcff */
[----:B0-----:R-:W-:-:S04]  /*03a0*/  LEA.HI R60, R27, UR6, RZ, 0x19 ;  /* 0x000000061b3c7c11 */ /* 0x001fc8000f8fc8ff */
[----:B------:R-:W-:-:S13]  /*03b0*/  ISETP.GE.AND P1, PT, R60, c[0x0][0x164], PT ;  /* 0x000059003c007a0c */ /* 0x000fda0003f26270 */
[----:B------:R-:W-:Y:S05]  /*03c0*/  @P1 EXIT ;  /* 0x000000000000194d */ /* 0x000fea0003800000 */
[----:B------:R-:W-:Y:S01]  /*03d0*/  SHF.R.S32.HI R0, RZ, 0x3, R0 ;  /* 0x00000003ff007819 */ /* 0x000fe20000011400 */
[----:B------:R-:W-:Y:S01]  /*03e0*/  HFMA2.MMA R59, -RZ, RZ, 0, 5.9604644775390625e-08 ;  /* 0x00000001ff3b7435 */ /* 0x000fe200000001ff */
[----:B------:R-:W-:Y:S01]  /*03f0*/  LOP3.LUT R3, R27, 0x60, RZ, 0xc0, !PT ;  /* 0x000000601b037812 */ /* 0x000fe200078ec0ff */
[----:B------:R-:W-:Y:S01]  /*0400*/  ULDC.U8 UR6, c[0x0][0x1f0] ;  /* 0x00007c0000067ab9 */ /* 0x000fe20000000000 */
[----:B------:R-:W-:Y:S02]  /*0410*/  LOP3.LUT R46, R0, 0x7f, RZ, 0xc0, !PT ;  /* 0x0000007f002e7812 */ /* 0x000fe400078ec0ff */
[----:B------:R-:W-:Y:S02]  /*0420*/  SHF.R.U32.HI R0, RZ, 0x2, R0 ;  /* 0x00000002ff007819 */ /* 0x000fe40000011600 */
[----:B-----5:R-:W-:Y:S01]  /*0430*/  PRMT R9, RZ, 0x5410, R40 ;  /* 0x00005410ff097816 */ /* 0x020fe20000000028 */
[----:B------:R-:W-:Y:S01]  /*0440*/  IMAD.IADD R3, R46, 0x1, -R3 ;  /* 0x000000012e037824 */ /* 0x000fe200078e0a03 */
[----:B------:R-:W-:-:S02]  /*0450*/  LOP3.LUT R58, R0, 0x3fffffe0, RZ, 0xc0, !PT ;  /* 0x3fffffe0003a7812 */ /* 0x000fc400078ec0ff */
[----:B------:R-:W-:Y:S02]  /*0460*/  PRMT R8, RZ, 0x7610, R40 ;  /* 0x00007610ff087816 */ /* 0x000fe40000000028 */
[----:B------:R-:W-:Y:S02]  /*0470*/  IMNMX R3, RZ, R3, !PT ;  /* 0x00000003ff037217 */ /* 0x000fe40007800200 */
[--C-:B------:R-:W-:Y:S02]  /*0480*/  PRMT R24, RZ, 0x5410, R16.reuse ;  /* 0x00005410ff187816 */ /* 0x100fe40000000010 */
[----:B------:R-:W-:Y:S02]  /*0490*/  IMNMX R3, R3, 0x20, PT ;  /* 0x0000002003037817 */ /* 0x000fe40003800200 */
[----:B------:R-:W-:Y:S02]  /*04a0*/  PRMT R25, RZ, 0x7610, R16 ;  /* 0x00007610ff197816 */ /* 0x000fe40000000010 */
[----:B------:R-:W-:-:S02]  /*04b0*/  IADD3 R40, R3, R58, RZ ;  /* 0x0000003a03287210 */ /* 0x000fc40007ffe0ff */
[--C-:B------:R-:W-:Y:S02]  /*04c0*/  PRMT R22, RZ, 0x5410, R17.reuse ;  /* 0x00005410ff167816 */ /* 0x100fe40000000011 */
[----:B------:R-:W-:Y:S02]  /*04d0*/  PRMT R23, RZ, 0x7610, R17 ;  /* 0x00007610ff177816 */ /* 0x000fe40000000011 */
[--C-:B------:R-:W-:Y:S02]  /*04e0*/  PRMT R17, RZ, 0x5410, R4.reuse ;  /* 0x00005410ff117816 */ /* 0x100fe40000000004 */
[----:B------:R-:W-:Y:S02]  /*04f0*/  PRMT R16, RZ, 0x7610, R4 ;  /* 0x00007610ff107816 */ /* 0x000fe40000000004 */
[--C-:B------:R-:W-:Y:S02]  /*0500*/  PRMT R15, RZ, 0x5410, R5.reuse ;  /* 0x00005410ff0f7816 */ /* 0x100fe40000000005 */
[----:B------:R-:W-:-:S02]  /*0510*/  PRMT R14, RZ, 0x7610, R5 ;  /* 0x00007610ff0e7816 */ /* 0x000fc40000000005 */
[--C-:B------:R-:W-:Y:S02]  /*0520*/  PRMT R5, RZ, 0x5410, R42.reuse ;  /* 0x00005410ff057816 */ /* 0x100fe4000000002a */
[----:B------:R-:W-:Y:S02]  /*0530*/  PRMT R4, RZ, 0x7610, R42 ;  /* 0x00007610ff047816 */ /* 0x000fe4000000002a */
[----:B------:R-:W-:Y:S02]  /*0540*/  SHF.L.U32 R42, R40, 0x3, RZ ;  /* 0x00000003282a7819 */ /* 0x000fe400000006ff */
[--C-:B------:R-:W-:Y:S02]  /*0550*/  PRMT R13, RZ, 0x5410, R6.reuse ;  /* 0x00005410ff0d7816 */ /* 0x100fe40000000006 */
[----:B------:R-:W-:Y:S01]  /*0560*/  PRMT R12, RZ, 0x7610, R6 ;  /* 0x00007610ff0c7816 */ /* 0x000fe20000000006 */
[----:B------:R-:W0:Y:S01]  /*0570*/  I2F.U32 R53, R42 ;  /* 0x0000002a00357306 */ /* 0x000e220000201000 */
[----:B------:R-:W-:-:S02]  /*0580*/  PRMT R11, RZ, 0x5410, R7 ;  /* 0x00005410ff0b7816 */ /* 0x000fc40000000007 */
[----:B------:R-:W-:Y:S02]  /*0590*/  PRMT R10, RZ, 0x7610, R7 ;  /* 0x00007610ff0a7816 */ /* 0x000fe40000000007 */
[--C-:B------:R-:W-:Y:S02]  /*05a0*/  PRMT R7, RZ, 0x5410, R41.reuse ;  /* 0x00005410ff077816 */ /* 0x100fe40000000029 */
[----:B------:R-:W-:Y:S02]  /*05b0*/  PRMT R6, RZ, 0x7610, R41 ;  /* 0x00007610ff067816 */ /* 0x000fe40000000029 */
[--C-:B------:R-:W-:Y:S02]  /*05c0*/  PRMT R0, RZ, 0x5410, R36.reuse ;  /* 0x00005410ff007816 */ /* 0x100fe40000000024 */
[----:B------:R-:W-:Y:S02]  /*05d0*/  PRMT R41, RZ, 0x7610, R36 ;  /* 0x00007610ff297816 */ /* 0x000fe40000000024 */
[----:B------:R-:W-:-:S02]  /*05e0*/  SHF.L.U32 R36, R27, 0x5, RZ ;  /* 0x000000051b247819 */ /* 0x000fc400000006ff */
[--C-:B------:R-:W-:Y:S01]  /*05f0*/  PRMT R3, RZ, 0x5410, R43.reuse ;  /* 0x00005410ff037816 */ /* 0x100fe2000000002b */
[----:B0-----:R-:W0:Y:S01]  /*0600*/  MUFU.RCP R53, R53 ;  /* 0x0000003500357308 */ /* 0x001e220000001000 */
[----:B------:R-:W-:Y:S02]  /*0610*/  PRMT R2, RZ, 0x7610, R43 ;  /* 0x00007610ff027816 */ /* 0x000fe4000000002b */
[--C-:B------:R-:W-:Y:S02]  /*0620*/  PRMT R40, RZ, 0x5410, R37.reuse ;  /* 0x00005410ff287816 */ /* 0x100fe40000000025 */
[----:B------:R-:W-:Y:S02]  /*0630*/  PRMT R43, RZ, 0x7610, R37 ;  /* 0x00007610ff2b7816 */ /* 0x000fe40000000025 */
[----:B------:R-:W-:Y:S02]  /*0640*/  LOP3.LUT R37, R36, 0x3e0, RZ, 0xc0, !PT ;  /* 0x000003e024257812 */ /* 0x000fe400078ec0ff */
[----:B------:R-:W-:-:S02]  /*0650*/  PRMT R20, RZ, 0x5410, R18 ;  /* 0x00005410ff147816 */ /* 0x000fc40000000012 */
[----:B------:R-:W-:Y:S01]  /*0660*/  PRMT R21, RZ, 0x7610, R18 ;  /* 0x00007610ff157816 */ /* 0x000fe20000000012 */
[----:B------:R-:W-:Y:S01]  /*0670*/  IMAD.IADD R37, R46, 0x1, -R37 ;  /* 0x000000012e257824 */ /* 0x000fe200078e0a25 */
[--C-:B------:R-:W-:Y:S02]  /*0680*/  PRMT R18, RZ, 0x5410, R19.reuse ;  /* 0x00005410ff127816 */ /* 0x100fe40000000013 */
[----:B------:R-:W-:Y:S02]  /*0690*/  PRMT R19, RZ, 0x7610, R19 ;  /* 0x00007610ff137816 */ /* 0x000fe40000000013 */
[----:B------:R-:W-:Y:S02]  /*06a0*/  IMNMX R37, RZ, R37, !PT ;  /* 0x00000025ff257217 */ /* 0x000fe40007800200 */
[----:B------:R-:W-:Y:S02]  /*06b0*/  PRMT R42, RZ, 0x5410, R38 ;  /* 0x00005410ff2a7816 */ /* 0x000fe40000000026 */
[----:B------:R-:W-:-:S02]  /*06c0*/  IMNMX R37, R37, 0x20, PT ;  /* 0x0000002025257817 */ /* 0x000fc40003800200 */
[----:B------:R-:W-:Y:S02]  /*06d0*/  PRMT R45, RZ, 0x7610, R38 ;  /* 0x00007610ff2d7816 */ /* 0x000fe40000000026 */
[----:B------:R-:W-:Y:S02]  /*06e0*/  IADD3 R58, R58, R37, RZ ;  /* 0x000000253a3a7210 */ /* 0x000fe40007ffe0ff */
[--C-:B------:R-:W-:Y:S02]  /*06f0*/  PRMT R44, RZ, 0x5410, R39.reuse ;  /* 0x00005410ff2c7816 */ /* 0x100fe40000000027 */
[----:B------:R-:W-:Y:S02]  /*0700*/  PRMT R47, RZ, 0x7610, R39 ;  /* 0x00007610ff2f7816 */ /* 0x000fe40000000027 */
[--C-:B------:R-:W-:Y:S02]  /*0710*/  PRMT R46, RZ, 0x5410, R28.reuse ;  /* 0x00005410ff2e7816 */ /* 0x100fe4000000001c */
[----:B------:R-:W-:-:S02]  /*0720*/  PRMT R49, RZ, 0x7610, R28 ;  /* 0x00007610ff317816 */ /* 0x000fc4000000001c */
        /* <DEDUP_REMOVED lines=10> */
[----:B------:R-:W-:Y:S02]  /*07d0*/  PRMT R64, RZ, 0x7610, R33 ;  /* 0x00007610ff407816 */ /* 0x000fe40000000021 */
[----:B------:R-:W-:-:S02]  /*07e0*/  PRMT R61, RZ, 0x5410, R34 ;  /* 0x00005410ff3d7816 */ /* 0x000fc40000000022 */
[----:B------:R-:W-:Y:S02]  /*07f0*/  PRMT R65, RZ, 0x7610, R34 ;  /* 0x00007610ff417816 */ /* 0x000fe40000000022 */
[--C-:B------:R-:W-:Y:S02]  /*0800*/  PRMT R63, RZ, 0x5410, R35.reuse ;  /* 0x00005410ff3f7816 */ /* 0x100fe40000000023 */
[----:B0-----:R-:W-:Y:S02]  /*0810*/  PRMT R67, RZ, 0x7610, R35 ;  /* 0x00007610ff437816 */ /* 0x001fe40000000023 */
.L_x_93:
[----:B------:R-:W-:-:S04]  /*0820*/  ISETP.NE.U32.AND P1, PT, RZ, c[0x0][0x1c0], PT ;  /* 0x00007000ff007a0c */ /* 0x000fc80003f25070 */
[----:B------:R-:W-:-:S13]  /*0830*/  ISETP.NE.AND.EX P1, PT, RZ, c[0x0][0x1c4], PT, P1 ;  /* 0x00007100ff007a0c */ /* 0x000fda0003f25310 */
[----:B------:R-:W-:-:S04]  /*0840*/  @P1 IMAD.MOV.U32 R37, RZ, RZ, 0x2 ;  /* 0x00000002ff251424 */ /* 0x000fc800078e00ff */
[----:B------:R-:W-:-:S06]  /*0850*/  @P1 IMAD.WIDE R36, R60, R37, c[0x0][0x1c0] ;  /* 0x000070003c241625 */ /* 0x000fcc00078e0225 */
[----:B------:R-:W2:Y:S01]  /*0860*/  @P1 LDG.E.U16 R36, [R36.64] ;  /* 0x0000000424241981 */ /* 0x000ea2000c1e1500 */
[----:B------:R-:W-:Y:S01]  /*0870*/  IMAD R38, R60, c[0x0][0x168], RZ ;  /* 0x00005a003c267a24 */ /* 0x000fe200078e02ff */
[----:B------:R-:W-:Y:S01]  /*0880*/  LOP3.LUT R72, R27, 0x7f, RZ, 0xc0, !PT ;  /* 0x0000007f1b487812 */ /* 0x000fe200078ec0ff */
[----:B------:R-:W-:Y:S01]  /*0890*/  BSSY B0, `(.L_x_6) ;  /* 0x000005e000007945 */ /* 0x000fe20003800000 */
[----:B------:R-:W-:Y:S02]  /*08a0*/  MOV R74, 0x3f800000 ;  /* 0x3f800000004a7802 */ /* 0x000fe40000000f00 */
[----:B------:R-:W-:-:S04]  /*08b0*/  SHF.R.S32.HI R39, RZ, 0x1f, R38 ;  /* 0x0000001fff277819 */ /* 0x000fc80000011426 */
[----:B------:R-:W-:-:S04]  /*08c0*/  LEA.HI R39, R39, R38, RZ, 0x3 ;  /* 0x0000002627277211 */ /* 0x000fc800078f18ff */
[----:B------:R-:W-:-:S04]  /*08d0*/  LEA.HI.SX32 R72, R39, R72, 0x1d ;  /* 0x0000004827487211 */ /* 0x000fc800078feaff */
[----:B------:R-:W-:Y:S02]  /*08e0*/  MOV R76, R72 ;  /* 0x00000048004c7202 */ /* 0x000fe40000000f00 */
[----:B--2---:R-:W-:Y:S01]  /*08f0*/  @P1 PRMT R74, RZ, 0x5410, R36 ;  /* 0x00005410ff4a1816 */ /* 0x004fe20000000024 */
[----:B------:R-:W-:Y:S05]  /*0900*/  @!P4 BRA `(.L_x_7) ;  /* 0x000005600000c947 */ /* 0x000fea0003800000 */
[----:B------:R-:W-:Y:S01]  /*0910*/  HFMA2.MMA R37, -RZ, RZ, 0, 9.5367431640625e-07 ;  /* 0x00000010ff257435 */ /* 0x000fe200000001ff */
[----:B------:R-:W-:-:S04]  /*0920*/  ISETP.NE.U32.AND P1, PT, RZ, c[0x0][0x180], PT ;  /* 0x00006000ff007a0c */ /* 0x000fc80003f25070 */
[----:B------:R-:W-:-:S05]  /*0930*/  ISETP.NE.AND.EX P1, PT, RZ, c[0x0][0x184], PT, P1 ;  /* 0x00006100ff007a0c */ /* 0x000fca0003f25310 */
[----:B------:R-:W-:-:S06]  /*0940*/  IMAD.WIDE.U32 R36, R72, R37, c[0x0][0x170] ;  /* 0x00005c0048247625 */ /* 0x000fcc00078e0025 */
[----:B------:R-:W2:Y:S02]  /*0950*/  LDG.E.128 R36, [R36.64] ;  /* 0x0000000424247981 */ /* 0x000ea4000c1e1d00 */
[----:B------:R-:W-:-:S04]  /*0960*/  @P1 LEA R68, P5, R72, c[0x0][0x180], 0x4 ;  /* 0x0000600048441a11 */ /* 0x000fc800078a20ff */
[----:B------:R-:W-:-:S05]  /*0970*/  @P1 LEA.HI.X R69, R72, c[0x0][0x184], RZ, 0x4, P5 ;  /* 0x0000610048451a11 */ /* 0x000fca00028f24ff */
[----:B------:R2:W5:Y:S01]  /*0980*/  @P1 LDG.E.128 R32, [R68.64] ;  /* 0x0000000444201981 */ /* 0x000562000c1e1d00 */
[----:B------:R-:W-:-:S04]  /*0990*/  ISETP.NE.U32.AND P1, PT, RZ, c[0x0][0x180], PT ;  /* 0x00006000ff007a0c */ /* 0x000fc80003f25070 */
[----:B------:R-:W-:Y:S02]  /*09a0*/  ISETP.NE.AND.EX P1, PT, RZ, c[0x0][0x184], PT, P1 ;  /* 0x00006100ff007a0c */ /* 0x000fe40003f25310 */
[----:B--2---:R-:W-:-:S05]  /*09b0*/  PRMT R69, RZ, 0x5410, R36 ;  /* 0x00005410ff457816 */ /* 0x004fca0000000024 */
[----:B------:R-:W-:-:S06]  /*09c0*/  FMUL.FTZ R66, R69, R74 ;  /* 0x0000004a45427220 */ /* 0x000fcc0000410000 */
[----:B------:R-:W-:Y:S05]  /*09d0*/  @P1 BRA `(.L_x_8) ;  /* 0x0000002000001947 */ /* 0x000fea0003800000 */
[----:B------:R-:W-:Y:S05]  /*09e0*/  @P0 BRA `(.L_x_9) ;  /* 0x0000003000000947 */ /* 0x000fea0003800000 */
[----:B------:R-:W-:Y:S05]  /*09f0*/  BRA `(.L_x_10) ;  /* 0x0000004000007947 */ /* 0x000fea0003800000 */
.L_x_8:
[----:B-----5:R-:W-:-:S05]  /*0a00*/  PRMT R69, RZ, 0x5410, R32 ;  /* 0x00005410ff457816 */ /* 0x020fca0000000020 */
[----:B------:R-:W-:-:S05]  /*0a10*/  FADD.FTZ R66, R69, R66 ;  /* 0x0000004245427221 */ /* 0x000fca0000010000 */
.L_x_9:
[----:B------:R-:W-:-:S04]  /*0a20*/  F2FP.BF16.PACK_AB R68, RZ, R66 ;  /* 0x00000042ff44723e */ /* 0x000fc800000010ff */
[----:B------:R-:W-:Y:S02]  /*0a30*/  PRMT R28, R68, 0x7610, R28 ;  /* 0x00007610441c7816 */ /* 0x000fe4000000001c */
.L_x_10:
[----:B------:R-:W-:-:S05]  /*0a40*/  PRMT R75, RZ, 0x7610, R36 ;  /* 0x00007610ff4b7816 */ /* 0x000fca0000000024 */
[----:B------:R-:W-:Y:S01]  /*0a50*/  FMUL.FTZ R75, R75, R74 ;  /* 0x0000004a4b4b7220 */ /* 0x000fe20000410000 */
[----:B------:R-:W-:Y:S05]  /*0a60*/  @P1 BRA `(.L_x_11) ;  /* 0x0000002000001947 */ /* 0x000fea0003800000 */
[----:B------:R-:W-:Y:S05]  /*0a70*/  @P0 BRA `(.L_x_12) ;  /* 0x0000003000000947 */ /* 0x000fea0003800000 */
[----:B------:R-:W-:Y:S05]  /*0a80*/  BRA `(.L_x_13) ;  /* 0x0000004000007947 */ /* 0x000fea0003800000 */
.L_x_11:
[----:B-----5:R-:W-:-:S05]  /*0a90*/  PRMT R36, RZ, 0x7610, R32 ;  /* 0x00007610ff247816 */ /* 0x020fca0000000020 */
[----:B------:R-:W-:-:S05]  /*0aa0*/  FADD.FTZ R75, R36, R75 ;  /* 0x0000004b244b7221 */ /* 0x000fca0000010000 */
.L_x_12:
[----:B------:R-:W-:-:S04]  /*0ab0*/  F2FP.BF16.PACK_AB R36, RZ, R75 ;  /* 0x0000004bff24723e */ /* 0x000fc800000010ff */
[----:B------:R-:W-:Y:S02]  /*0ac0*/  PRMT R28, R28, 0x5410, R36 ;  /* 0x000054101c1c7816 */ /* 0x000fe40000000024 */
.L_x_13:
[----:B------:R-:W-:-:S05]  /*0ad0*/  PRMT R73, RZ, 0x5410, R37 ;  /* 0x00005410ff497816 */ /* 0x000fca0000000025 */
[----:B------:R-:W-:Y:S01]  /*0ae0*/  FMUL.FTZ R73, R73, R74 ;  /* 0x0000004a49497220 */ /* 0x000fe20000410000 */
[----:B------:R-:W-:Y:S05]  /*0af0*/  @P1 BRA `(.L_x_14) ;  /* 0x0000002000001947 */ /* 0x000fea0003800000 */
[----:B------:R-:W-:Y:S05]  /*0b00*/  @P0 BRA `(.L_x_15) ;  /* 0x0000003000000947 */ /* 0x000fea0003800000 */
[----:B------:R-:W-:Y:S05]  /*0b10*/  BRA `(.L_x_16) ;  /* 0x0000004000007947 */ /* 0x000fea0003800000 */
.L_x_14:
[----:B-----5:R-:W-:-:S05]  /*0b20*/  PRMT R36, RZ, 0x5410, R33 ;  /* 0x00005410ff247816 */ /* 0x020fca0000000021 */
[----:B------:R-:W-:-:S05]  /*0b30*/  FADD.FTZ R73, R36, R73 ;  /* 0x0000004924497221 */ /* 0x000fca0000010000 */
.L_x_15:
[----:B------:R-:W-:-:S04]  /*0b40*/  F2FP.BF16.PACK_AB R36, RZ, R73 ;  /* 0x00000049ff24723e */ /* 0x000fc800000010ff */
[----:B------:R-:W-:Y:S02]  /*0b50*/  PRMT R29, R36, 0x7610, R29 ;  /* 0x00007610241d7816 */ /* 0x000fe4000000001d */
.L_x_16:
[----:B------:R-:W-:-:S05]  /*0b60*/  PRMT R37, RZ, 0x7610, R37 ;  /* 0x00007610ff257816 */ /* 0x000fca0000000025 */
[----:B------:R-:W-:Y:S01]  /*0b70*/  FMUL.FTZ R91, R37, R74 ;  /* 0x0000004a255b7220 */ /* 0x000fe20000410000 */
[----:B------:R-:W-:Y:S05]  /*0b80*/  @P1 BRA `(.L_x_17) ;  /* 0x0000002000001947 */ /* 0x000fea0003800000 */
[----:B------:R-:W-:Y:S05]  /*0b90*/  @P0 BRA `(.L_x_18) ;  /* 0x0000003000000947 */ /* 0x000fea0003800000 */
[----:B------:R-:W-:Y:S05]  /*0ba0*/  BRA `(.L_x_19) ;  /* 0x0000004000007947 */ /* 0x000fea0003800000 */
.L_x_17:
[----:B-----5:R-:W-:-:S05]  /*0bb0*/  PRMT R36, RZ, 0x7610, R33 ;  /* 0x00007610ff247816 */ /* 0x020fca0000000021 */
[----:B------:R-:W-:-:S05]  /*0bc0*/  FADD.FTZ R91, R36, R91 ;  /* 0x0000005b245b7221 */ /* 0x000fca0000010000 */
.L_x_18:
[----:B------:R-:W-:-:S04]  /*0bd0*/  F2FP.BF16.PACK_AB R36, RZ, R91 ;  /* 0x0000005bff24723e */ /* 0x000fc800000010ff */
[----:B------:R-:W-:Y:S02]  /*0be0*/  PRMT R29, R29, 0x5410, R36 ;  /* 0x000054101d1d7816 */ /* 0x000fe40000000024 */
.L_x_19:
[----:B------:R-:W-:-:S05]  /*0bf0*/  PRMT R89, RZ, 0x5410, R38 ;  /* 0x00005410ff597816 */ /* 0x000fca0000000026 */
[----:B------:R-:W-:Y:S01]  /*0c00*/  FMUL.FTZ R89, R89, R74 ;  /* 0x0000004a59597220 */ /* 0x000fe20000410000 */
[----:B------:R-:W-:Y:S05]  /*0c10*/  @P1 BRA `(.L_x_20) ;  /* 0x0000002000001947 */ /* 0x000fea0003800000 */
[----:B------:R-:W-:Y:S05]  /*0c20*/  @P0 BRA `(.L_x_21) ;  /* 0x0000003000000947 */ /* 0x000fea0003800000 */
[----:B------:R-:W-:Y:S05]  /*0c30*/  BRA `(.L_x_22) ;  /* 0x0000004000007947 */ /* 0x000fea0003800000 */
.L_x_20:
[----:B-----5:R-:W-:-:S05]  /*0c40*/  PRMT R36, RZ, 0x5410, R34 ;  /* 0x00005410ff247816 */ /* 0x020fca0000000022 */
[----:B------:R-:W-:-:S05]  /*0c50*/  FADD.FTZ R89, R36, R89 ;  /* 0x0000005924597221 */ /* 0x000fca0000010000 */
.L_x_21:
[----:B------:R-:W-:-:S04]  /*0c60*/  F2FP.BF16.PACK_AB R36, RZ, R89 ;  /* 0x00000059ff24723e */ /* 0x000fc800000010ff */
[----:B------:R-:W-:Y:S02]  /*0c70*/  PRMT R30, R36, 0x7610, R30 ;  /* 0x00007610241e7816 */ /* 0x000fe4000000001e */
.L_x_22:
[----:B------:R-:W-:-:S05]  /*0c80*/  PRMT R107, RZ, 0x7610, R38 ;  /* 0x00007610ff6b7816 */ /* 0x000fca0000000026 */
[----:B------:R-:W-:Y:S01]  /*0c90*/  FMUL.FTZ R107, R107, R74 ;  /* 0x0000004a6b6b7220 */ /* 0x000fe20000410000 */
[----:B------:R-:W-:Y:S05]  /*0ca0*/  @P1 BRA `(.L_x_23) ;  /* 0x0000002000001947 */ /* 0x000fea0003800000 */
[----:B------:R-:W-:Y:S05]  /*0cb0*/  @P0 BRA `(.L_x_24) ;  /* 0x0000003000000947 */ /* 0x000fea0003800000 */
[----:B------:R-:W-:Y:S05]  /*0cc0*/  BRA `(.L_x_25) ;  /* 0x0000004000007947 */ /* 0x000fea0003800000 */
.L_x_23:
[----:B-----5:R-:W-:-:S05]  /*0cd0*/  PRMT R36, RZ, 0x7610, R34 ;  /* 0x00007610ff247816 */ /* 0x020fca0000000022 */
[----:B------:R-:W-:-:S05]  /*0ce0*/  FADD.FTZ R107, R36, R107 ;  /* 0x0000006b246b7221 */ /* 0x000fca0000010000 */
.L_x_24:
[----:B------:R-:W-:-:S04]  /*0cf0*/  F2FP.BF16.PACK_AB R36, RZ, R107 ;  /* 0x0000006bff24723e */ /* 0x000fc800000010ff */
[----:B------:R-:W-:Y:S02]  /*0d00*/  PRMT R30, R30, 0x5410, R36 ;  /* 0x000054101e1e7816 */ /* 0x000fe40000000024 */
.L_x_25:
[----:B------:R-:W-:-:S05]  /*0d10*/  PRMT R105, RZ, 0x5410, R39 ;  /* 0x00005410ff697816 */ /* 0x000fca0000000027 */
[----:B------:R-:W-:Y:S01]  /*0d20*/  FMUL.FTZ R105, R105, R74 ;  /* 0x0000004a69697220 */ /* 0x000fe20000410000 */
[----:B------:R-:W-:Y:S05]  /*0d30*/  @P1 BRA `(.L_x_26) ;  /* 0x0000002000001947 */ /* 0x000fea0003800000 */
[----:B------:R-:W-:Y:S05]  /*0d40*/  @P0 BRA `(.L_x_27) ;  /* 0x0000003000000947 */ /* 0x000fea0003800000 */
[----:B------:R-:W-:Y:S05]  /*0d50*/  BRA `(.L_x_28) ;  /* 0x0000004000007947 */ /* 0x000fea0003800000 */
.L_x_26:
[----:B-----5:R-:W-:-:S05]  /*0d60*/  PRMT R36, RZ, 0x5410, R35 ;  /* 0x00005410ff247816 */ /* 0x020fca0000000023 */
[----:B------:R-:W-:-:S05]  /*0d70*/  FADD.FTZ R105, R36, R105 ;  /* 0x0000006924697221 */ /* 0x000fca0000010000 */
.L_x_27:
[----:B------:R-:W-:-:S04]  /*0d80*/  F2FP.BF16.PACK_AB R36, RZ, R105 ;  /* 0x00000069ff24723e */ /* 0x000fc800000010ff */
[----:B------:R-:W-:Y:S02]  /*0d90*/  PRMT R31, R36, 0x7610, R31 ;  /* 0x00007610241f7816 */ /* 0x000fe4000000001f */
.L_x_28:
[----:B------:R-:W-:-:S05]  /*0da0*/  PRMT R39, RZ, 0x7610, R39 ;  /* 0x00007610ff277816 */ /* 0x000fca0000000027 */
[----:B------:R-:W-:Y:S01]  /*0db0*/  FMUL.FTZ R109, R39, R74 ;  /* 0x0000004a276d7220 */ /* 0x000fe20000410000 */
[----:B------:R-:W-:Y:S05]  /*0dc0*/  @P1 BRA `(.L_x_29) ;  /* 0x0000002000001947 */ /* 0x000fea0003800000 */
[----:B------:R-:W-:Y:S05]  /*0dd0*/  @P0 BRA `(.L_x_30) ;  /* 0x0000003000000947 */ /* 0x000fea0003800000 */
[----:B------:R-:W-:Y:S05]  /*0de0*/  BRA `(.L_x_31) ;  /* 0x0000004000007947 */ /* 0x000fea0003800000 */
.L_x_29:
[----:B-----5:R-:W-:-:S05]  /*0df0*/  PRMT R36, RZ, 0x7610, R35 ;  /* 0x00007610ff247816 */ /* 0x020fca0000000023 */
[----:B------:R-:W-:-:S05]  /*0e00*/  FADD.FTZ R109, R36, R109 ;  /* 0x0000006d246d7221 */ /* 0x000fca0000010000 */
.L_x_30:
[----:B------:R-:W-:-:S04]  /*0e10*/  F2FP.BF16.PACK_AB R36, RZ, R109 ;  /* 0x0000006dff24723e */ /* 0x000fc800000010ff */
[----:B------:R-:W-:Y:S02]  /*0e20*/  PRMT R31, R31, 0x5410, R36 ;  /* 0x000054101f1f7816 */ /* 0x000fe40000000024 */
.L_x_31:
[C---:B------:R-:W-:Y:S02]  /*0e30*/  @P0 LEA R36, P1, R72.reuse, c[0x0][0x188], 0x4 ;  /* 0x0000620048240a11 */ /* 0x040fe400078220ff */
[C---:B------:R-:W-:Y:S02]  /*0e40*/  IADD3 R76, R72.reuse, 0x80, RZ ;  /* 0x00000080484c7810 */ /* 0x040fe40007ffe0ff */
[----:B------:R-:W-:-:S05]  /*0e50*/  @P0 LEA.HI.X R37, R72, c[0x0][0x18c], RZ, 0x4, P1 ;  /* 0x0000630048250a11 */ /* 0x000fca00008f24ff */
[----:B------:R0:W-:Y:S04]  /*0e60*/  @P0 STG.E.128 [R36.64], R28 ;  /* 0x0000001c24000986 */ /* 0x0001e8000c101d04 */
.L_x_7:
[----:B------:R-:W-:Y:S05]  /*0e70*/  BSYNC B0 ;  /* 0x0000000000007941 */ /* 0x000fea0003800000 */
.L_x_6:
[----:B------:R-:W-:Y:S01]  /*0e80*/  BSSY B0, `(.L_x_32) ;  /* 0x0000058000007945 */ /* 0x000fe20003800000 */
[----:B------:R-:W-:Y:S05]  /*0e90*/  @!P3 BRA `(.L_x_33) ;  /* 0x000005600000b947 */ /* 0x000fea0003800000 */
[----:B0-----:R-:W-:Y:S01]  /*0ea0*/  IMAD.MOV.U32 R37, RZ, RZ, 0x10 ;  /* 0x00000010ff257424 */ /* 0x001fe200078e00ff */
[----:B------:R-:W-:-:S03]  /*0eb0*/  ISETP.NE.U32.AND P1, PT, RZ, c[0x0][0x180], PT ;  /* 0x00006000ff007a0c */ /* 0x000fc60003f25070 */
[----:B------:R-:W-:Y:S01]  /*0ec0*/  IMAD.WIDE.U32 R36, R76, R37, c[0x0][0x170] ;  /* 0x00005c004c247625 */ /* 0x000fe200078e0025 */
[----:B------:R-:W-:-:S05]  /*0ed0*/  ISETP.NE.AND.EX P1, PT, RZ, c[0x0][0x184], PT, P1 ;  /* 0x00006100ff007a0c */ /* 0x000fca0003f25310 */
[----:B------:R-:W2:Y:S08]  /*0ee0*/  LDG.E.128 R36, [R36.64] ;  /* 0x0000000424247981 */ /* 0x000eb0000c1e1d00 */
[----:B------:R-:W-:-:S04]  /*0ef0*/  @P1 LEA R68, P5, R76, c[0x0][0x180], 0x4 ;  /* 0x000060004c441a11 */ /* 0x000fc800078a20ff */
[----:B------:R-:W-:-:S05]  /*0f00*/  @P1 LEA.HI.X R69, R76, c[0x0][0x184], RZ, 0x4, P5 ;  /* 0x000061004c451a11 */ /* 0x000fca00028f24ff */
[----:B-----5:R2:W5:Y:S01]  /*0f10*/  @P1 LDG.E.128 R32, [R68.64] ;  /* 0x0000000444201981 */ /* 0x020562000c1e1d00 */
[----:B------:R-:W-:-:S04]  /*0f20*/  ISETP.NE.U32.AND P1, PT, RZ, c[0x0][0x180], PT ;  /* 0x00006000ff007a0c */ /* 0x000fc80003f25070 */
[----:B------:R-:W-:Y:S02]  /*0f30*/  ISETP.NE.AND.EX P1, PT, RZ, c[0x0][0x184], PT, P1 ;  /* 0x00006100ff007a0c */ /* 0x000fe40003f25310 */
[----:B--2---:R-:W-:-:S05]  /*0f40*/  PRMT R69, RZ, 0x5410, R36 ;  /* 0x00005410ff457816 */ /* 0x004fca0000000024 */
[----:B------:R-:W-:-:S06]  /*0f50*/  FMUL.FTZ R70, R69, R74 ;  /* 0x0000004a45467220 */ /* 0x000fcc0000410000 */
[----:B------:R-:W-:Y:S05]  /*0f60*/  @P1 BRA `(.L_x_34) ;  /* 0x0000002000001947 */ /* 0x000fea0003800000 */
[----:B------:R-:W-:Y:S05]  /*0f70*/  @P0 BRA `(.L_x_35) ;  /* 0x0000003000000947 */ /* 0x000fea0003800000 */
[----:B------:R-:W-:Y:S05]  /*0f80*/  BRA `(.L_x_36) ;  /* 0x0000004000007947 */ /* 0x000fea0003800000 */
.L_x_34:
[----:B-----5:R-:W-:-:S05]  /*0f90*/  PRMT R69, RZ, 0x5410, R32 ;  /* 0x00005410ff457816 */ /* 0x020fca0000000020 */
[----:B------:R-:W-:-:S05]  /*0fa0*/  FADD.FTZ R70, R69, R70 ;  /* 0x0000004645467221 */ /* 0x000fca0000010000 */
.L_x_35:
[----:B------:R-:W-:-:S04]  /*0fb0*/  F2FP.BF16.PACK_AB R68, RZ, R70 ;  /* 0x00000046ff44723e */ /* 0x000fc800000010ff */
[----:B------:R-:W-:Y:S02]  /*0fc0*/  PRMT R28, R68, 0x7610, R28 ;  /* 0x00007610441c7816 */ /* 0x000fe4000000001c */
.L_x_36:
[----:B------:R-:W-:-:S05]  /*0fd0*/  PRMT R77, RZ, 0x7610, R36 ;  /* 0x00007610ff4d7816 */ /* 0x000fca0000000024 */
[----:B------:R-:W-:Y:S01]  /*0fe0*/  FMUL.FTZ R77, R77, R74 ;  /* 0x0000004a4d4d7220 */ /* 0x000fe20000410000 */
[----:B------:R-:W-:Y:S05]  /*0ff0*/  @P1 BRA `(.L_x_37) ;  /* 0x0000002000001947 */ /* 0x000fea0003800000 */
[----:B------:R-:W-:Y:S05]  /*1000*/  @P0 BRA `(.L_x_38) ;  /* 0x0000003000000947 */ /* 0x000fea0003800000 */
[----:B------:R-:W-:Y:S05]  /*1010*/  BRA `(.L_x_39) ;  /* 0x0000004000007947 */ /* 0x000fea0003800000 */
.L_x_37:
[----:B-----5:R-:W-:-:S05]  /*1020*/  PRMT R36, RZ, 0x7610, R32 ;  /* 0x00007610ff247816 */ /* 0x020fca0000000020 */
[----:B------:R-:W-:-:S05]  /*1030*/  FADD.FTZ R77, R36, R77 ;  /* 0x0000004d244d7221 */ /* 0x000fca0000010000 */
.L_x_38:
[----:B------:R-:W-:-:S04]  /*1040*/  F2FP.BF16.PACK_AB R36, RZ, R77 ;  /* 0x0000004dff24723e */ /* 0x000fc800000010ff */
[----:B------:R-:W-:Y:S02]  /*1050*/  PRMT R28, R28, 0x5410, R36 ;  /* 0x000054101c1c7816 */ /* 0x000fe40000000024 */
.L_x_39:
[----:B------:R-:W-:-:S05]  /*1060*/  PRMT R79, RZ, 0x5410, R37 ;  /* 0x00005410ff4f7816 */ /* 0x000fca0000000025 */
[----:B------:R-:W-:Y:S01]  /*1070*/  FMUL.FTZ R79, R79, R74 ;  /* 0x0000004a4f4f7220 */ /* 0x000fe20000410000 */
[----:B------:R-:W-:Y:S05]  /*1080*/  @P1 BRA `(.L_x_40) ;  /* 0x0000002000001947 */ /* 0x000fea0003800000 */
[----:B------:R-:W-:Y:S05]  /*1090*/  @P0 BRA `(.L_x_41) ;  /* 0x0000003000000947 */ /* 0x000fea0003800000 */
[----:B------:R-:W-:Y:S05]  /*10a0*/  BRA `(.L_x_42) ;  /* 0x0000004000007947 */ /* 0x000fea0003800000 */
.L_x_40:
[----:B-----5:R-:W-:-:S05]  /*10b0*/  PRMT R36, RZ, 0x5410, R33 ;  /* 0x00005410ff247816 */ /* 0x020fca0000000021 */
[----:B------:R-:W-:-:S05]  /*10c0*/  FADD.FTZ R79, R36, R79 ;  /* 0x0000004f244f7221 */ /* 0x000fca0000010000 */
.L_x_41:
[----:B------:R-:W-:-:S04]  /*10d0*/  F2FP.BF16.PACK_AB R36, RZ, R79 ;  /* 0x0000004fff24723e */ /* 0x000fc800000010ff */
[----:B------:R-:W-:Y:S02]  /*10e0*/  PRMT R29, R36, 0x7610, R29 ;  /* 0x00007610241d7816 */ /* 0x000fe4000000001d */
.L_x_42:
[----:B------:R-:W-:-:S05]  /*10f0*/  PRMT R37, RZ, 0x7610, R37 ;  /* 0x00007610ff257816 */ /* 0x000fca0000000025 */
[----:B------:R-:W-:Y:S01]  /*1100*/  FMUL.FTZ R87, R37, R74 ;  /* 0x0000004a25577220 */ /* 0x000fe20000410000 */
[----:B------:R-:W-:Y:S05]  /*1110*/  @P1 BRA `(.L_x_43) ;  /* 0x0000002000001947 */ /* 0x000fea0003800000 */
[----:B------:R-:W-:Y:S05]  /*1120*/  @P0 BRA `(.L_x_44) ;  /* 0x0000003000000947 */ /* 0x000fea0003800000 */
[----:B------:R-:W-:Y:S05]  /*1130*/  BRA `(.L_x_45) ;  /* 0x0000004000007947 */ /* 0x000fea0003800000 */
.L_x_43:
[----:B-----5:R-:W-:-:S05]  /*1140*/  PRMT R36, RZ, 0x7610, R33 ;  /* 0x00007610ff247816 */ /* 0x020fca0000000021 */
[----:B------:R-:W-:-:S05]  /*1150*/  FADD.FTZ R87, R36, R87 ;  /* 0x0000005724577221 */ /* 0x000fca0000010000 */
.L_x_44:
[----:B------:R-:W-:-:S04]  /*1160*/  F2FP.BF16.PACK_AB R36, RZ, R87 ;  /* 0x00000057ff24723e */ /* 0x000fc800000010ff */
[----:B------:R-:W-:Y:S02]  /*1170*/  PRMT R29, R29, 0x5410, R36 ;  /* 0x000054101d1d7816 */ /* 0x000fe40000000024 */
.L_x_45:
[----:B------:R-:W-:-:S05]  /*1180*/  PRMT R85, RZ, 0x5410, R38 ;  /* 0x00005410ff557816 */ /* 0x000fca0000000026 */
[----:B------:R-:W-:Y:S01]  /*1190*/  FMUL.FTZ R85, R85, R74 ;  /* 0x0000004a55557220 */ /* 0x000fe20000410000 */
[----:B------:R-:W-:Y:S05]  /*11a0*/  @P1 BRA `(.L_x_46) ;  /* 0x0000002000001947 */ /* 0x000fea0003800000 */
[----:B------:R-:W-:Y:S05]  /*11b0*/  @P0 BRA `(.L_x_47) ;  /* 0x0000003000000947 */ /* 0x000fea0003800000 */
[----:B------:R-:W-:Y:S05]  /*11c0*/  BRA `(.L_x_48) ;  /* 0x0000004000007947 */ /* 0x000fea0003800000 */
.L_x_46:
[----:B-----5:R-:W-:-:S05]  /*11d0*/  PRMT R36, RZ, 0x5410, R34 ;  /* 0x00005410ff247816 */ /* 0x020fca0000000022 */
[----:B------:R-:W-:-:S05]  /*11e0*/  FADD.FTZ R85, R36, R85 ;  /* 0x0000005524557221 */ /* 0x000fca0000010000 */
.L_x_47:
[----:B------:R-:W-:-:S04]  /*11f0*/  F2FP.BF16.PACK_AB R36, RZ, R85 ;  /* 0x00000055ff24723e */ /* 0x000fc800000010ff */
[----:B------:R-:W-:Y:S02]  /*1200*/  PRMT R30, R36, 0x7610, R30 ;  /* 0x00007610241e7816 */ /* 0x000fe4000000001e */
.L_x_48:
[----:B------:R-:W-:-:S05]  /*1210*/  PRMT R103, RZ, 0x7610, R38 ;  /* 0x00007610ff677816 */ /* 0x000fca0000000026 */
[----:B------:R-:W-:Y:S01]  /*1220*/  FMUL.FTZ R103, R103, R74 ;  /* 0x0000004a67677220 */ /* 0x000fe20000410000 */
[----:B------:R-:W-:Y:S05]  /*1230*/  @P1 BRA `(.L_x_49) ;  /* 0x0000002000001947 */ /* 0x000fea0003800000 */
[----:B------:R-:W-:Y:S05]  /*1240*/  @P0 BRA `(.L_x_50) ;  /* 0x0000003000000947 */ /* 0x000fea0003800000 */
[----:B------:R-:W-:Y:S05]  /*1250*/  BRA `(.L_x_51) ;  /* 0x0000004000007947 */ /* 0x000fea0003800000 */
.L_x_49:
[----:B-----5:R-:W-:-:S05]  /*1260*/  PRMT R36, RZ, 0x7610, R34 ;  /* 0x00007610ff247816 */ /* 0x020fca0000000022 */
[----:B------:R-:W-:-:S05]  /*1270*/  FADD.FTZ R103, R36, R103 ;  /* 0x0000006724677221 */ /* 0x000fca0000010000 */
.L_x_50:
[----:B------:R-:W-:-:S04]  /*1280*/  F2FP.BF16.PACK_AB R36, RZ, R103 ;  /* 0x00000067ff24723e */ /* 0x000fc800000010ff */
[----:B------:R-:W-:Y:S02]  /*1290*/  PRMT R30, R30, 0x5410, R36 ;  /* 0x000054101e1e7816 */ /* 0x000fe40000000024 */
.L_x_51:
[----:B------:R-:W-:-:S05]  /*12a0*/  PRMT R101, RZ, 0x5410, R39 ;  /* 0x00005410ff657816 */ /* 0x000fca0000000027 */
[----:B------:R-:W-:Y:S01]  /*12b0*/  FMUL.FTZ R101, R101, R74 ;  /* 0x0000004a65657220 */ /* 0x000fe20000410000 */
[----:B------:R-:W-:Y:S05]  /*12c0*/  @P1 BRA `(.L_x_52) ;  /* 0x0000002000001947 */ /* 0x000fea0003800000 */
[----:B------:R-:W-:Y:S05]  /*12d0*/  @P0 BRA `(.L_x_53) ;  /* 0x0000003000000947 */ /* 0x000fea0003800000 */
[----:B------:R-:W-:Y:S05]  /*12e0*/  BRA `(.L_x_54) ;  /* 0x0000004000007947 */ /* 0x000fea0003800000 */
.L_x_52:
[----:B-----5:R-:W-:-:S05]  /*12f0*/  PRMT R36, RZ, 0x5410, R35 ;  /* 0x00005410ff247816 */ /* 0x020fca0000000023 */
[----:B------:R-:W-:-:S05]  /*1300*/  FADD.FTZ R101, R36, R101 ;  /* 0x0000006524657221 */ /* 0x000fca0000010000 */
.L_x_53:
[----:B------:R-:W-:-:S04]  /*1310*/  F2FP.BF16.PACK_AB R36, RZ, R101 ;  /* 0x00000065ff24723e */ /* 0x000fc800000010ff */
[----:B------:R-:W-:Y:S02]  /*1320*/  PRMT R31, R36, 0x7610, R31 ;  /* 0x00007610241f7816 */ /* 0x000fe4000000001f */
.L_x_54:
[----:B------:R-:W-:-:S05]  /*1330*/  PRMT R39, RZ, 0x7610, R39 ;  /* 0x00007610ff277816 */ /* 0x000fca0000000027 */
[----:B------:R-:W-:Y:S01]  /*1340*/  FMUL.FTZ R111, R39, R74 ;  /* 0x0000004a276f7220 */ /* 0x000fe20000410000 */
[----:B------:R-:W-:Y:S05]  /*1350*/  @P1 BRA `(.L_x_55) ;  /* 0x0000002000001947 */ /* 0x000fea0003800000 */
[----:B------:R-:W-:Y:S05]  /*1360*/  @P0 BRA `(.L_x_56) ;  /* 0x0000003000000947 */ /* 0x000fea0003800000 */
[----:B------:R-:W-:Y:S05]  /*1370*/  BRA `(.L_x_57) ;  /* 0x0000004000007947 */ /* 0x000fea0003800000 */
.L_x_55:
[----:B-----5:R-:W-:-:S05]  /*1380*/  PRMT R36, RZ, 0x7610, R35 ;  /* 0x00007610ff247816 */ /* 0x020fca0000000023 */
[----:B------:R-:W-:-:S05]  /*1390*/  FADD.FTZ R111, R36, R111 ;  /* 0x0000006f246f7221 */ /* 0x000fca0000010000 */
.L_x_56:
[----:B------:R-:W-:-:S04]  /*13a0*/  F2FP.BF16.PACK_AB R36, RZ, R111 ;  /* 0x0000006fff24723e */ /* 0x000fc800000010ff */
[----:B------:R-:W-:Y:S02]  /*13b0*/  PRMT R31, R31, 0x5410, R36 ;  /* 0x000054101f1f7816 */ /* 0x000fe40000000024 */
.L_x_57:
[----:B------:R-:W-:-:S04]  /*13c0*/  @P0 LEA R36, P1, R76, c[0x0][0x188], 0x4 ;  /* 0x000062004c240a11 */ /* 0x000fc800078220ff */
[C---:B------:R-:W-:Y:S02]  /*13d0*/  @P0 LEA.HI.X R37, R76.reuse, c[0x0][0x18c], RZ, 0x4, P1 ;  /* 0x000063004c250a11 */ /* 0x040fe400008f24ff */
[----:B------:R-:W-:-:S03]  /*13e0*/  IADD3 R76, R76, 0x80, RZ ;  /* 0x000000804c4c7810 */ /* 0x000fc60007ffe0ff */
[----:B------:R0:W-:Y:S04]  /*13f0*/  @P0 STG.E.128 [R36.64], R28 ;  /* 0x0000001c24000986 */ /* 0x0001e8000c101d04 */
.L_x_33:
[----:B------:R-:W-:Y:S05]  /*1400*/  BSYNC B0 ;  /* 0x0000000000007941 */ /* 0x000fea0003800000 */
.L_x_32:
[----:B------:R-:W-:Y:S01]  /*1410*/  BSSY B0, `(.L_x_58) ;  /* 0x0000057000007945 */ /* 0x000fe20003800000 */
[----:B------:R-:W-:Y:S05]  /*1420*/  @!P2 BRA `(.L_x_59) ;  /* 0x000005500000a947 */ /* 0x000fea0003800000 */
[----:B0-----:R-:W-:Y:S02]  /*1430*/  MOV R37, 0x10 ;  /* 0x0000001000257802 */ /* 0x001fe40000000f00 */
        /* <DEDUP_REMOVED lines=12> */
[----:B0-----:R-:W-:Y:S05]  /*1500*/  @P0 BRA `(.L_x_61) ;  /* 0x0000003000000947 */ /* 0x001fea0003800000 */
[----:B------:R-:W-:Y:S05]  /*1510*/  BRA `(.L_x_62) ;  /* 0x0000004000007947 */ /* 0x000fea0003800000 */
.L_x_60:
[----:B0----5:R-:W-:-:S05]  /*1520*/  PRMT R68, RZ, 0x5410, R32 ;  /* 0x00005410ff447816 */ /* 0x021fca0000000020 */
[----:B------:R-:W-:-:S05]  /*1530*/  FADD.FTZ R71, R68, R71 ;  /* 0x0000004744477221 */ /* 0x000fca0000010000 */
.L_x_61:
[----:B------:R-:W-:-:S04]  /*1540*/  F2FP.BF16.PACK_AB R68, RZ, R71 ;  /* 0x00000047ff44723e */ /* 0x000fc800000010ff */
[----:B------:R-:W-:Y:S02]  /*1550*/  PRMT R28, R68, 0x7610, R28 ;  /* 0x00007610441c7816 */ /* 0x000fe4000000001c */
.L_x_62:
[----:B------:R-:W-:-:S05]  /*1560*/  PRMT R81, RZ, 0x7610, R36 ;  /* 0x00007610ff517816 */ /* 0x000fca0000000024 */
[----:B------:R-:W-:Y:S01]  /*1570*/  FMUL.FTZ R81, R81, R74 ;  /* 0x0000004a51517220 */ /* 0x000fe20000410000 */
[----:B------:R-:W-:Y:S05]  /*1580*/  @P1 BRA `(.L_x_63) ;  /* 0x0000002000001947 */ /* 0x000fea0003800000 */
[----:B------:R-:W-:Y:S05]  /*1590*/  @P0 BRA `(.L_x_64) ;  /* 0x0000003000000947 */ /* 0x000fea0003800000 */
[----:B------:R-:W-:Y:S05]  /*15a0*/  BRA `(.L_x_65) ;  /* 0x0000004000007947 */ /* 0x000fea0003800000 */
.L_x_63:
[----:B-----5:R-:W-:-:S05]  /*15b0*/  PRMT R36, RZ, 0x7610, R32 ;  /* 0x00007610ff247816 */ /* 0x020fca0000000020 */
[----:B------:R-:W-:-:S05]  /*15c0*/  FADD.FTZ R81, R36, R81 ;  /* 0x0000005124517221 */ /* 0x000fca0000010000 */
.L_x_64:
[----:B------:R-:W-:-:S04]  /*15d0*/  F2FP.BF16.PACK_AB R36, RZ, R81 ;  /* 0x00000051ff24723e */ /* 0x000fc800000010ff */
[----:B------:R-:W-:Y:S02]  /*15e0*/  PRMT R28, R28, 0x5410, R36 ;  /* 0x000054101c1c7816 */ /* 0x000fe40000000024 */
.L_x_65:
[----:B------:R-:W-:-:S05]  /*15f0*/  PRMT R83, RZ, 0x5410, R37 ;  /* 0x00005410ff537816 */ /* 0x000fca0000000025 */
[----:B------:R-:W-:Y:S01]  /*1600*/  FMUL.FTZ R83, R83, R74 ;  /* 0x0000004a53537220 */ /* 0x000fe20000410000 */
[----:B------:R-:W-:Y:S05]  /*1610*/  @P1 BRA `(.L_x_66) ;  /* 0x0000002000001947 */ /* 0x000fea0003800000 */
[----:B------:R-:W-:Y:S05]  /*1620*/  @P0 BRA `(.L_x_67) ;  /* 0x0000003000000947 */ /* 0x000fea0003800000 */
[----:B------:R-:W-:Y:S05]  /*1630*/  BRA `(.L_x_68) ;  /* 0x0000004000007947 */ /* 0x000fea0003800000 */
.L_x_66:
[----:B-----5:R-:W-:-:S05]  /*1640*/  PRMT R36, RZ, 0x5410, R33 ;  /* 0x00005410ff247816 */ /* 0x020fca0000000021 */
[----:B------:R-:W-:-:S05]  /*1650*/  FADD.FTZ R83, R36, R83 ;  /* 0x0000005324537221 */ /* 0x000fca0000010000 */
.L_x_67:
[----:B------:R-:W-:-:S04]  /*1660*/  F2FP.BF16.PACK_AB R36, RZ, R83 ;  /* 0x00000053ff24723e */ /* 0x000fc800000010ff */
[----:B------:R-:W-:Y:S02]  /*1670*/  PRMT R29, R36, 0x7610, R29 ;  /* 0x00007610241d7816 */ /* 0x000fe4000000001d */
.L_x_68:
[----:B------:R-:W-:-:S05]  /*1680*/  PRMT R37, RZ, 0x7610, R37 ;  /* 0x00007610ff257816 */ /* 0x000fca0000000025 */
[----:B------:R-:W-:Y:S01]  /*1690*/  FMUL.FTZ R93, R37, R74 ;  /* 0x0000004a255d7220 */ /* 0x000fe20000410000 */
[----:B------:R-:W-:Y:S05]  /*16a0*/  @P1 BRA `(.L_x_69) ;  /* 0x0000002000001947 */ /* 0x000fea0003800000 */
[----:B------:R-:W-:Y:S05]  /*16b0*/  @P0 BRA `(.L_x_70) ;  /* 0x0000003000000947 */ /* 0x000fea0003800000 */
[----:B------:R-:W-:Y:S05]  /*16c0*/  BRA `(.L_x_71) ;  /* 0x0000004000007947 */ /* 0x000fea0003800000 */
.L_x_69:
[----:B-----5:R-:W-:-:S05]  /*16d0*/  PRMT R36, RZ, 0x7610, R33 ;  /* 0x00007610ff247816 */ /* 0x020fca0000000021 */
[----:B------:R-:W-:-:S05]  /*16e0*/  FADD.FTZ R93, R36, R93 ;  /* 0x0000005d245d7221 */ /* 0x000fca0000010000 */
.L_x_70:
[----:B------:R-:W-:-:S04]  /*16f0*/  F2FP.BF16.PACK_AB R36, RZ, R93 ;  /* 0x0000005dff24723e */ /* 0x000fc800000010ff */
[----:B------:R-:W-:Y:S02]  /*1700*/  PRMT R29, R29, 0x5410, R36 ;  /* 0x000054101d1d7816 */ /* 0x000fe40000000024 */
.L_x_71:
[----:B------:R-:W-:-:S05]  /*1710*/  PRMT R95, RZ, 0x5410, R38 ;  /* 0x00005410ff5f7816 */ /* 0x000fca0000000026 */
[----:B------:R-:W-:Y:S01]  /*1720*/  FMUL.FTZ R95, R95, R74 ;  /* 0x0000004a5f5f7220 */ /* 0x000fe20000410000 */
[----:B------:R-:W-:Y:S05]  /*1730*/  @P1 BRA `(.L_x_72) ;  /* 0x0000002000001947 */ /* 0x000fea0003800000 */
[----:B------:R-:W-:Y:S05]  /*1740*/  @P0 BRA `(.L_x_73) ;  /* 0x0000003000000947 */ /* 0x000fea0003800000 */
[----:B------:R-:W-:Y:S05]  /*1750*/  BRA `(.L_x_74) ;  /* 0x0000004000007947 */ /* 0x000fea0003800000 */
.L_x_72:
[----:B-----5:R-:W-:-:S05]  /*1760*/  PRMT R36, RZ, 0x5410, R34 ;  /* 0x00005410ff247816 */ /* 0x020fca0000000022 */
[----:B------:R-:W-:-:S05]  /*1770*/  FADD.FTZ R95, R36, R95 ;  /* 0x0000005f245f7221 */ /* 0x000fca0000010000 */
.L_x_73:
[----:B------:R-:W-:-:S04]  /*1780*/  F2FP.BF16.PACK_AB R36, RZ, R95 ;  /* 0x0000005fff24723e */ /* 0x000fc800000010ff */
[----:B------:R-:W-:Y:S02]  /*1790*/  PRMT R30, R36, 0x7610, R30 ;  /* 0x00007610241e7816 */ /* 0x000fe4000000001e */
.L_x_74:
[----:B------:R-:W-:-:S05]  /*17a0*/  PRMT R99, RZ, 0x7610, R38 ;  /* 0x00007610ff637816 */ /* 0x000fca0000000026 */
[----:B------:R-:W-:Y:S01]  /*17b0*/  FMUL.FTZ R99, R99, R74 ;  /* 0x0000004a63637220 */ /* 0x000fe20000410000 */
[----:B------:R-:W-:Y:S05]  /*17c0*/  @P1 BRA `(.L_x_75) ;  /* 0x0000002000001947 */ /* 0x000fea0003800000 */
[----:B------:R-:W-:Y:S05]  /*17d0*/  @P0 BRA `(.L_x_76) ;  /* 0x0000003000000947 */ /* 0x000fea0003800000 */
[----:B------:R-:W-:Y:S05]  /*17e0*/  BRA `(.L_x_77) ;  /* 0x0000004000007947 */ /* 0x000fea0003800000 */
.L_x_75:
[----:B-----5:R-:W-:-:S05]  /*17f0*/  PRMT R36, RZ, 0x7610, R34 ;  /* 0x00007610ff247816 */ /* 0x020fca0000000022 */
[----:B------:R-:W-:-:S05]  /*1800*/  FADD.FTZ R99, R36, R99 ;  /* 0x0000006324637221 */ /* 0x000fca0000010000 */
.L_x_76:
[----:B------:R-:W-:-:S04]  /*1810*/  F2FP.BF16.PACK_AB R36, RZ, R99 ;  /* 0x00000063ff24723e */ /* 0x000fc800000010ff */
[----:B------:R-:W-:Y:S02]  /*1820*/  PRMT R30, R30, 0x5410, R36 ;  /* 0x000054101e1e7816 */ /* 0x000fe40000000024 */
.L_x_77:
[----:B------:R-:W-:-:S05]  /*1830*/  PRMT R97, RZ, 0x5410, R39 ;  /* 0x00005410ff617816 */ /* 0x000fca0000000027 */
[----:B------:R-:W-:Y:S01]  /*1840*/  FMUL.FTZ R97, R97, R74 ;  /* 0x0000004a61617220 */ /* 0x000fe20000410000 */
[----:B------:R-:W-:Y:S05]  /*1850*/  @P1 BRA `(.L_x_78) ;  /* 0x0000002000001947 */ /* 0x000fea0003800000 */
[----:B------:R-:W-:Y:S05]  /*1860*/  @P0 BRA `(.L_x_79) ;  /* 0x0000003000000947 */ /* 0x000fea0003800000 */
[----:B------:R-:W-:Y:S05]  /*1870*/  BRA `(.L_x_80) ;  /* 0x0000004000007947 */ /* 0x000fea0003800000 */
.L_x_78:
[----:B-----5:R-:W-:-:S05]  /*1880*/  PRMT R36, RZ, 0x5410, R35 ;  /* 0x00005410ff247816 */ /* 0x020fca0000000023 */
[----:B------:R-:W-:-:S05]  /*1890*/  FADD.FTZ R97, R36, R97 ;  /* 0x0000006124617221 */ /* 0x000fca0000010000 */
.L_x_79:
[----:B------:R-:W-:-:S04]  /*18a0*/  F2FP.BF16.PACK_AB R36, RZ, R97 ;  /* 0x00000061ff24723e */ /* 0x000fc800000010ff */
[----:B------:R-:W-:Y:S02]  /*18b0*/  PRMT R31, R36, 0x7610, R31 ;  /* 0x00007610241f7816 */ /* 0x000fe4000000001f */
.L_x_80:
[----:B------:R-:W-:-:S05]  /*18c0*/  PRMT R39, RZ, 0x7610, R39 ;  /* 0x00007610ff277816 */ /* 0x000fca0000000027 */
[----:B------:R-:W-:Y:S01]  /*18d0*/  FMUL.FTZ R113, R39, R74 ;  /* 0x0000004a27717220 */ /* 0x000fe20000410000 */
[----:B------:R-:W-:Y:S05]  /*18e0*/  @P1 BRA `(.L_x_81) ;  /* 0x0000002000001947 */ /* 0x000fea0003800000 */
[----:B------:R-:W-:Y:S05]  /*18f0*/  @P0 BRA `(.L_x_82) ;  /* 0x0000003000000947 */ /* 0x000fea0003800000 */
[----:B------:R-:W-:Y:S05]  /*1900*/  BRA `(.L_x_83) ;  /* 0x0000004000007947 */ /* 0x000fea0003800000 */
.L_x_81:
[----:B-----5:R-:W-:-:S05]  /*1910*/  PRMT R36, RZ, 0x7610, R35 ;  /* 0x00007610ff247816 */ /* 0x020fca0000000023 */
[----:B------:R-:W-:-:S05]  /*1920*/  FADD.FTZ R113, R36, R113 ;  /* 0x0000007124717221 */ /* 0x000fca0000010000 */
.L_x_82:
[----:B------:R-:W-:-:S04]  /*1930*/  F2FP.BF16.PACK_AB R36, RZ, R113 ;  /* 0x00000071ff24723e */ /* 0x000fc800000010ff */
[----:B------:R-:W-:Y:S02]  /*1940*/  PRMT R31, R31, 0x5410, R36 ;  /* 0x000054101f1f7816 */ /* 0x000fe40000000024 */
.L_x_83:
[----:B------:R-:W-:-:S04]  /*1950*/  @P0 LEA R36, P1, R76, c[0x0][0x188], 0x4 ;  /* 0x000062004c240a11 */ /* 0x000fc800078220ff */
[----:B------:R-:W-:-:S05]  /*1960*/  @P0 LEA.HI.X R37, R76, c[0x0][0x18c], RZ, 0x4, P1 ;  /* 0x000063004c250a11 */ /* 0x000fca00008f24ff */
[----:B------:R0:W-:Y:S04]  /*1970*/  @P0 STG.E.128 [R36.64], R28 ;  /* 0x0000001c24000986 */ /* 0x0001e8000c101d04 */
.L_x_59:
[----:B------:R-:W-:Y:S05]  /*1980*/  BSYNC B0 ;  /* 0x0000000000007941 */ /* 0x000fea0003800000 */
.L_x_58:
[----:B0-----:R-:W-:Y:S01]  /*1990*/  FADD.FTZ R36, RZ, R66 ;  /* 0x00000042ff247221 */ /* 0x001fe20000010000 */
[C---:B------:R-:W-:Y:S02]  /*19a0*/  ISETP.GT.U32.AND P1, PT, R26.reuse, 0xff, PT ;  /* 0x000000ff1a00780c */ /* 0x040fe40003f24070 */
[----:B------:R-:W-:Y:S01]  /*19b0*/  LOP3.LUT P6, RZ, R59, 0xff, RZ, 0xc0, !PT ;  /* 0x000000ff3bff7812 */ /* 0x000fe200078cc0ff */
[----:B------:R-:W-:Y:S01]  /*19c0*/  FADD.FTZ R36, R75, R36 ;  /* 0x000000244b247221 */ /* 0x000fe20000010000 */
[----:B------:R-:W-:Y:S02]  /*19d0*/  ISETP.GT.U32.AND P5, PT, R26, 0x17f, PT ;  /* 0x0000017f1a00780c */ /* 0x000fe40003fa4070 */
[----:B------:R-:W-:Y:S01]  /*19e0*/  SHF.R.U32.HI R68, RZ, 0x5, R27 ;  /* 0x00000005ff447819 */ /* 0x000fe2000001161b */
[----:B------:R-:W-:-:S03]  /*19f0*/  FADD.FTZ R36, R73, R36 ;  /* 0x0000002449247221 */ /* 0x000fc60000010000 */
[----:B------:R-:W-:Y:S01]  /*1a00*/  LOP3.LUT R68, R68, 0x7fffffc, RZ, 0xc0, !PT ;  /* 0x07fffffc44447812 */ /* 0x000fe200078ec0ff */
[----:B------:R-:W-:-:S04]  /*1a10*/  FADD.FTZ R36, R91, R36 ;  /* 0x000000245b247221 */ /* 0x000fc80000010000 */
[----:B------:R-:W-:Y:S01]  /*1a20*/  FADD.FTZ R36, R89, R36 ;  /* 0x0000002459247221 */ /* 0x000fe20000010000 */
[----:B------:R-:W-:-:S03]  /*1a30*/  @!P6 IADD3 R68, R68, 0x4, RZ ;  /* 0x000000044444e810 */ /* 0x000fc60007ffe0ff */
[----:B------:R-:W-:-:S04]  /*1a40*/  FADD.FTZ R36, R107, R36 ;  /* 0x000000246b247221 */ /* 0x000fc80000010000 */
[----:B------:R-:W-:-:S04]  /*1a50*/  FADD.FTZ R36, R105, R36 ;  /* 0x0000002469247221 */ /* 0x000fc80000010000 */
[----:B------:R-:W-:-:S05]  /*1a60*/  FADD.FTZ R36, R109, R36 ;  /* 0x000000246d247221 */ /* 0x000fca0000010000 */
[----:B------:R-:W-:-:S05]  /*1a70*/  FSEL R36, R36, RZ, P4 ;  /* 0x000000ff24247208 */ /* 0x000fca0002000000 */
[----:B------:R-:W-:-:S04]  /*1a80*/  FADD.FTZ R38, R70, R36 ;  /* 0x0000002446267221 */ /* 0x000fc80000010000 */
[----:B------:R-:W-:-:S04]  /*1a90*/  FADD.FTZ R38, R77, R38 ;  /* 0x000000264d267221 */ /* 0x000fc80000010000 */
[----:B------:R-:W-:-:S04]  /*1aa0*/  FADD.FTZ R38, R79, R38 ;  /* 0x000000264f267221 */ /* 0x000fc80000010000 */
[----:B------:R-:W-:-:S04]  /*1ab0*/  FADD.FTZ R38, R87, R38 ;  /* 0x0000002657267221 */ /* 0x000fc80000010000 */
[----:B------:R-:W-:-:S04]  /*1ac0*/  FADD.FTZ R38, R85, R38 ;  /* 0x0000002655267221 */ /* 0x000fc80000010000 */
[----:B------:R-:W-:-:S04]  /*1ad0*/  FADD.FTZ R38, R103, R38 ;  /* 0x0000002667267221 */ /* 0x000fc80000010000 */
[----:B------:R-:W-:-:S04]  /*1ae0*/  FADD.FTZ R38, R101, R38 ;  /* 0x0000002665267221 */ /* 0x000fc80000010000 */
[----:B------:R-:W-:-:S04]  /*1af0*/  @P1 FADD.FTZ R36, R111, R38 ;  /* 0x000000266f241221 */ /* 0x000fc80000010000 */
[----:B------:R-:W-:-:S04]  /*1b00*/  FADD.FTZ R38, R71, R36 ;  /* 0x0000002447267221 */ /* 0x000fc80000010000 */
[----:B------:R-:W-:-:S04]  /*1b10*/  FADD.FTZ R38, R81, R38 ;  /* 0x0000002651267221 */ /* 0x000fc80000010000 */
[----:B------:R-:W-:-:S04]  /*1b20*/  FADD.FTZ R38, R83, R38 ;  /* 0x0000002653267221 */ /* 0x000fc80000010000 */
[----:B------:R-:W-:-:S04]  /*1b30*/  FADD.FTZ R38, R93, R38 ;  /* 0x000000265d267221 */ /* 0x000fc80000010000 */
[----:B------:R-:W-:-:S04]  /*1b40*/  FADD.FTZ R38, R95, R38 ;  /* 0x000000265f267221 */ /* 0x000fc80000010000 */
[----:B------:R-:W-:-:S04]  /*1b50*/  FADD.FTZ R38, R99, R38 ;  /* 0x0000002663267221 */ /* 0x000fc80000010000 */
[----:B------:R-:W-:-:S04]  /*1b60*/  FADD.FTZ R38, R97, R38 ;  /* 0x0000002661267221 */ /* 0x000fc80000010000 */
[----:B------:R-:W-:Y:S01]  /*1b70*/  @P5 FADD.FTZ R36, R113, R38 ;  /* 0x0000002671245221 */ /* 0x000fe20000010000 */
[----:B------:R-:W-:Y:S05]  /*1b80*/  BRA.DIV ~URZ, `(.L_x_84) ;  /* 0x00000f627f007947 */ /* 0x000fea000b800000 */
[----:B------:R0:W1:Y:S02]  /*1b90*/  SHFL.BFLY PT, R37, R36, 0x1, 0x1f ;  /* 0x0c201f0024257f89 */ /* 0x00006400000e0000 */
.L_x_94:
[----:B-1----:R-:W-:Y:S01]  /*1ba0*/  FADD.FTZ R37, R36, R37 ;  /* 0x0000002524257221 */ /* 0x002fe20000010000 */
[----:B------:R-:W-:Y:S05]  /*1bb0*/  BRA.DIV ~URZ, `(.L_x_85) ;  /* 0x00000fb27f007947 */ /* 0x000fea000b800000 */
[----:B0-----:R-:W0:Y:S02]  /*1bc0*/  SHFL.BFLY PT, R36, R37, 0x2, 0x1f ;  /* 0x0c401f0025247f89 */ /* 0x001e2400000e0000 */
[----:B0-----:R-:W-:-:S05]  /*1bd0*/  FADD.FTZ R37, R37, R36 ;  /* 0x0000002425257221 */ /* 0x001fca0000010000 */
[----:B------:R-:W0:Y:S02]  /*1be0*/  SHFL.BFLY PT, R36, R37, 0x4, 0x1f ;  /* 0x0c801f0025247f89 */ /* 0x000e2400000e0000 */
[----:B0-----:R-:W-:-:S05]  /*1bf0*/  FADD.FTZ R38, R37, R36 ;  /* 0x0000002425267221 */ /* 0x001fca0000010000 */
[----:B------:R-:W0:Y:S02]  /*1c00*/  SHFL.BFLY PT, R39, R38, 0x8, 0x1f ;  /* 0x0d001f0026277f89 */ /* 0x000e2400000e0000 */
[----:B0-----:R-:W-:-:S05]  /*1c10*/  FADD.FTZ R39, R38, R39 ;  /* 0x0000002726277221 */ /* 0x001fca0000010000 */
[----:B------:R-:W0:Y:S02]  /*1c20*/  SHFL.BFLY PT, R36, R39, 0x10, 0x1f ;  /* 0x0e001f0027247f89 */ /* 0x000e2400000e0000 */
[----:B0-----:R-:W-:-:S04]  /*1c30*/  FADD.FTZ R36, R39, R36 ;  /* 0x0000002427247221 */ /* 0x001fc80000010000 */
[----:B------:R-:W-:-:S04]  /*1c40*/  FMUL.FTZ R36, R53, R36 ;  /* 0x0000002435247220 */ /* 0x000fc80000410000 */
[--C-:B------:R-:W-:Y:S02]  /*1c50*/  FADD.FTZ R69, R66, -R36.reuse ;  /* 0x8000002442457221 */ /* 0x100fe40000010000 */
[--C-:B------:R-:W-:Y:S02]  /*1c60*/  FADD.FTZ R74, R75, -R36.reuse ;  /* 0x800000244b4a7221 */ /* 0x100fe40000010000 */
[----:B------:R-:W-:Y:S02]  /*1c70*/  FFMA.FTZ R69, R69, R69, RZ ;  /* 0x0000004545457223 */ /* 0x000fe400000100ff */
[--C-:B------:R-:W-:Y:S02]  /*1c80*/  FADD.FTZ R76, R73, -R36.reuse ;  /* 0x80000024494c7221 */ /* 0x100fe40000010000 */
[----:B------:R-:W-:Y:S02]  /*1c90*/  FFMA.FTZ R69, R74, R74, R69 ;  /* 0x0000004a4a457223 */ /* 0x000fe40000010045 */
[----:B------:R-:W-:-:S02]  /*1ca0*/  FADD.FTZ R74, R91, -R36 ;  /* 0x800000245b4a7221 */ /* 0x000fc40000010000 */
[----:B------:R-:W-:Y:S02]  /*1cb0*/  FFMA.FTZ R69, R76, R76, R69 ;  /* 0x0000004c4c457223 */ /* 0x000fe40000010045 */
[--C-:B------:R-:W-:Y:S02]  /*1cc0*/  FADD.FTZ R38, R89, -R36.reuse ;  /* 0x8000002459267221 */ /* 0x100fe40000010000 */
[----:B------:R-:W-:Y:S02]  /*1cd0*/  FFMA.FTZ R69, R74, R74, R69 ;  /* 0x0000004a4a457223 */ /* 0x000fe40000010045 */
        /* <DEDUP_REMOVED lines=9> */
[--C-:B------:R-:W-:Y:S01]  /*1d70*/  FADD.FTZ R39, R79, -R36.reuse ;  /* 0x800000244f277221 */ /* 0x100fe20000010000 */
[----:B------:R-:W-:Y:S01]  /*1d80*/  FSEL R69, R69, RZ, P4 ;  /* 0x000000ff45457208 */ /* 0x000fe20002000000 */
[----:B------:R-:W-:-:S04]  /*1d90*/  FADD.FTZ R74, R71, -R36 ;  /* 0x80000024474a7221 */ /* 0x000fc80000010000 */
[----:B------:R-:W-:-:S04]  /*1da0*/  FFMA.FTZ R38, R38, R38, R69 ;  /* 0x0000002626267223 */ /* 0x000fc80000010045 */
[----:B------:R-:W-:Y:S02]  /*1db0*/  FFMA.FTZ R38, R37, R37, R38 ;  /* 0x0000002525267223 */ /* 0x000fe40000010026 */
[----:B------:R-:W-:Y:S02]  /*1dc0*/  FADD.FTZ R37, R87, -R36 ;  /* 0x8000002457257221 */ /* 0x000fe40000010000 */
[----:B------:R-:W-:Y:S02]  /*1dd0*/  FFMA.FTZ R38, R39, R39, R38 ;  /* 0x0000002727267223 */ /* 0x000fe40000010026 */
[----:B------:R-:W-:Y:S02]  /*1de0*/  FADD.FTZ R39, R85, -R36 ;  /* 0x8000002455277221 */ /* 0x000fe40000010000 */
[----:B------:R-:W-:Y:S02]  /*1df0*/  FFMA.FTZ R38, R37, R37, R38 ;  /* 0x0000002525267223 */ /* 0x000fe40000010026 */
[----:B------:R-:W-:-:S02]  /*1e00*/  FADD.FTZ R37, R103, -R36 ;  /* 0x8000002467257221 */ /* 0x000fc40000010000 */
[----:B------:R-:W-:Y:S02]  /*1e10*/  FFMA.FTZ R38, R39, R39, R38 ;  /* 0x0000002727267223 */ /* 0x000fe40000010026 */
[----:B------:R-:W-:Y:S02]  /*1e20*/  FADD.FTZ R39, R101, -R36 ;  /* 0x8000002465277221 */ /* 0x000fe40000010000 */
[----:B------:R-:W-:Y:S02]  /*1e30*/  FFMA.FTZ R38, R37, R37, R38 ;  /* 0x0000002525267223 */ /* 0x000fe40000010026 */
[----:B------:R-:W-:Y:S02]  /*1e40*/  FADD.FTZ R37, R111, -R36 ;  /* 0x800000246f257221 */ /* 0x000fe40000010000 */
[----:B------:R-:W-:Y:S02]  /*1e50*/  FFMA.FTZ R38, R39, R39, R38 ;  /* 0x0000002727267223 */ /* 0x000fe40000010026 */
[----:B------:R-:W-:-:S02]  /*1e60*/  FADD.FTZ R39, R83, -R36 ;  /* 0x8000002453277221 */ /* 0x000fc40000010000 */
[----:B------:R-:W-:Y:S02]  /*1e70*/  @P1 FFMA.FTZ R69, R37, R37, R38 ;  /* 0x0000002525451223 */ /* 0x000fe40000010026 */
[----:B------:R-:W-:Y:S02]  /*1e80*/  FADD.FTZ R37, R81, -R36 ;  /* 0x8000002451257221 */ /* 0x000fe40000010000 */
        /* <DEDUP_REMOVED lines=11> */
[----:B------:R-:W-:-:S04]  /*1f40*/  FFMA.FTZ R74, R39, R39, R74 ;  /* 0x00000027274a7223 */ /* 0x000fc8000001004a */
[----:B------:R-:W-:-:S05]  /*1f50*/  @P5 FFMA.FTZ R69, R37, R37, R74 ;  /* 0x0000002525455223 */ /* 0x000fca000001004a */
[----:B------:R-:W0:Y:S02]  /*1f60*/  SHFL.BFLY PT, R38, R69, 0x1, 0x1f ;  /* 0x0c201f0045267f89 */ /* 0x000e2400000e0000 */
[----:B0-----:R-:W-:-:S05]  /*1f70*/  FADD.FTZ R38, R69, R38 ;  /* 0x0000002645267221 */ /* 0x001fca0000010000 */
[----:B------:R-:W0:Y:S02]  /*1f80*/  SHFL.BFLY PT, R37, R38, 0x2, 0x1f ;  /* 0x0c401f0026257f89 */ /* 0x000e2400000e0000 */
[----:B0-----:R-:W-:-:S05]  /*1f90*/  FADD.FTZ R37, R38, R37 ;  /* 0x0000002526257221 */ /* 0x001fca0000010000 */
[----:B------:R-:W0:Y:S02]  /*1fa0*/  SHFL.BFLY PT, R74, R37, 0x4, 0x1f ;  /* 0x0c801f00254a7f89 */ /* 0x000e2400000e0000 */
[----:B0-----:R-:W-:-:S05]  /*1fb0*/  FADD.FTZ R74, R37, R74 ;  /* 0x0000004a254a7221 */ /* 0x001fca0000010000 */
[----:B------:R-:W0:Y:S02]  /*1fc0*/  SHFL.BFLY PT, R39, R74, 0x8, 0x1f ;  /* 0x0d001f004a277f89 */ /* 0x000e2400000e0000 */
[----:B0-----:R-:W-:-:S05]  /*1fd0*/  FADD.FTZ R76, R74, R39 ;  /* 0x000000274a4c7221 */ /* 0x001fca0000010000 */
[----:B------:R0:W1:Y:S02]  /*1fe0*/  SHFL.BFLY PT, R39, R76, 0x10, 0x1f ;  /* 0x0e001f004c277f89 */ /* 0x00006400000e0000 */
.L_x_95:
[----:B------:R-:W-:Y:S01]  /*1ff0*/  LOP3.LUT P1, RZ, R27, 0x1f, RZ, 0xc0, !PT ;  /* 0x0000001f1bff7812 */ /* 0x000fe2000782c0ff */
[----:B-1----:R-:W-:Y:S01]  /*2000*/  FADD.FTZ R37, R39, R76 ;  /* 0x0000004c27257221 */ /* 0x002fe20000010000 */
[----:B------:R-:W-:Y:S01]  /*2010*/  SHF.R.U32.HI R38, RZ, 0x5, R27 ;  /* 0x00000005ff267819 */ /* 0x000fe2000001161b */
[----:B------:R-:W-:Y:S01]  /*2020*/  WARPSYNC 0xffffffff ;  /* 0xffffffff00007948 */ /* 0x000fe20003800000 */
[----:B------:R-:W-:Y:S02]  /*2030*/  LOP3.LUT R69, R27, 0x1f, RZ, 0xc0, !PT ;  /* 0x0000001f1b457812 */ /* 0x000fe400078ec0ff */
[----:B------:R-:W-:-:S07]  /*2040*/  LOP3.LUT R38, R38, 0x3, RZ, 0xc0, !PT ;  /* 0x0000000326267812 */ /* 0x000fce00078ec0ff */
[----:B------:R-:W-:-:S05]  /*2050*/  @!P1 IADD3 R39, R68, R38, RZ ;  /* 0x0000002644279210 */ /* 0x000fca0007ffe0ff */
[----:B------:R1:W-:Y:S01]  /*2060*/  @!P1 STS.64 [R39.X8], R36 ;  /* 0x0000002427009388 */ /* 0x0003e20000008a00 */
[----:B------:R-:W-:-:S11]  /*2070*/  ISETP.GT.U32.AND P1, PT, R69, 0x3, PT ;  /* 0x000000034500780c */ /* 0x000fd60003f24070 */
[----:B------:R-:W-:Y:S01]  /*2080*/  BAR.SYNC.DEFER_BLOCKING 0x0 ;  /* 0x0000000000007b1d */ /* 0x000fe20000010000 */
[----:B-1----:R-:W-:Y:S01]  /*2090*/  CS2R R36, SRZ ;  /* 0x0000000000247805 */ /* 0x002fe2000001ff00 */
[----:B------:R-:W-:Y:S01]  /*20a0*/  @!P1 IADD3 R68, R68, R69, RZ ;  /* 0x0000004544449210 */ /* 0x000fe20007ffe0ff */
[----:B------:R-:W-:Y:S01]  /*20b0*/  IMAD.MOV.U32 R39, RZ, RZ, RZ ;  /* 0x000000ffff277224 */ /* 0x000fe200078e00ff */
[----:B------:R-:W-:Y:S02]  /*20c0*/  @!P1 MOV R39, R58 ;  /* 0x0000003a00279202 */ /* 0x000fe40000000f00 */
[----:B------:R-:W-:Y:S01]  /*20d0*/  ISETP.NE.AND P5, PT, RZ, UR6, PT ;  /* 0x00000006ff007c0c */ /* 0x000fe2000bfa5270 */
[----:B------:R-:W-:Y:S01]  /*20e0*/  BSSY B0, `(.L_x_86) ;  /* 0x0000054000007945 */ /* 0x000fe20003800000 */
[----:B------:R-:W-:Y:S01]  /*20f0*/  I2F R82, R39 ;  /* 0x0000002700527306 */ /* 0x000fe20000201400 */
[----:B------:R-:W1:Y:S04]  /*2100*/  SHFL.DOWN PT, R74, R39, 0x2, 0x1f ;  /* 0x08401f00274a7f89 */ /* 0x000e6800000e0000 */
[----:B------:R2:W3:Y:S01]  /*2110*/  @!P1 LDS.64 R36, [R68.X8] ;  /* 0x0000000044249984 */ /* 0x0004e20000008a00 */
[----:B------:R-:W-:-:S02]  /*2120*/  LOP3.LUT P1, RZ, R38, 0x1f, R27, 0xf8, !PT ;  /* 0x0000001f26ff7812 */ /* 0x000fc4000782f81b */
[----:B-1----:R-:W-:Y:S02]  /*2130*/  IADD3 R78, R74, R39, RZ ;  /* 0x000000274a4e7210 */ /* 0x002fe40007ffe0ff */
[----:B------:R-:W-:Y:S03]  /*2140*/  I2F R74, R74 ;  /* 0x0000004a004a7306 */ /* 0x000fe60000201400 */
[----:B------:R-:W-:Y:S05]  /*2150*/  SHFL.DOWN PT, R117, R78, 0x1, 0x1f ;  /* 0x08201f004e757f89 */ /* 0x000fea00000e0000 */
[----:B------:R-:W2:Y:S08]  /*2160*/  I2F R80, R78 ;  /* 0x0000004e00507306 */ /* 0x000eb00000201400 */
[----:B--2---:R-:W1:Y:S01]  /*2170*/  MUFU.RCP R68, R80 ;  /* 0x0000005000447308 */ /* 0x004e620000001000 */
[----:B---3--:R-:W2:Y:S04]  /*2180*/  SHFL.DOWN PT, R69, R36, 0x2, 0x1f ;  /* 0x08401f0024457f89 */ /* 0x008ea800000e0000 */
[----:B0-----:R-:W0:Y:S01]  /*2190*/  SHFL.DOWN PT, R76, R37, 0x2, 0x1f ;  /* 0x08401f00254c7f89 */ /* 0x001e2200000e0000 */
[----:B--2---:R-:W-:-:S02]  /*21a0*/  FMUL.FTZ R115, R69, R74 ;  /* 0x0000004a45737220 */ /* 0x004fc40000410000 */
[----:B------:R-:W-:Y:S02]  /*21b0*/  FADD.FTZ R69, -R69, R36 ;  /* 0x0000002445457221 */ /* 0x000fe40000010100 */
[----:B------:R-:W-:Y:S02]  /*21c0*/  FFMA.FTZ R115, R82, R36, R115 ;  /* 0x0000002452737223 */ /* 0x000fe40000010073 */
[----:B------:R-:W-:Y:S02]  /*21d0*/  FMUL.FTZ R69, R69, R69 ;  /* 0x0000004545457220 */ /* 0x000fe40000410000 */
[----:B-1----:R-:W-:Y:S02]  /*21e0*/  FMUL.FTZ R115, R68, R115 ;  /* 0x0000007344737220 */ /* 0x002fe40000410000 */
[----:B------:R-:W-:Y:S01]  /*21f0*/  FMUL.FTZ R69, R69, R82 ;  /* 0x0000005245457220 */ /* 0x000fe20000410000 */
[----:B------:R-:W-:Y:S01]  /*2200*/  IADD3 R82, R78, R117, RZ ;  /* 0x000000754e527210 */ /* 0x000fe20007ffe0ff */
[----:B0-----:R-:W-:Y:S01]  /*2210*/  FADD.FTZ R39, R76, R37 ;  /* 0x000000254c277221 */ /* 0x001fe20000010000 */
[----:B------:R-:W0:Y:S01]  /*2220*/  SHFL.DOWN PT, R36, R115, 0x1, 0x1f ;  /* 0x08201f0073247f89 */ /* 0x000e2200000e0000 */
[----:B------:R-:W-:Y:S01]  /*2230*/  FMUL.FTZ R69, R69, R74 ;  /* 0x0000004a45457220 */ /* 0x000fe20000410000 */
[----:B------:R-:W-:Y:S03]  /*2240*/  I2F R117, R117 ;  /* 0x0000007500757306 */ /* 0x000fe60000201400 */
[----:B------:R-:W-:-:S05]  /*2250*/  FFMA.FTZ R39, R68, R69, R39 ;  /* 0x0000004544277223 */ /* 0x000fca0000010027 */
[----:B------:R-:W1:Y:S01]  /*2260*/  I2F R82, R82 ;  /* 0x0000005200527306 */ /* 0x000e620000201400 */
[----:B------:R-:W2:Y:S01]  /*2270*/  SHFL.DOWN PT, R68, R39, 0x1, 0x1f ;  /* 0x08201f0027447f89 */ /* 0x000ea200000e0000 */
[----:B0-----:R-:W-:-:S06]  /*2280*/  FADD.FTZ R69, R115, -R36 ;  /* 0x8000002473457221 */ /* 0x001fcc0000010000 */
[----:B-1----:R-:W0:Y:S01]  /*2290*/  MUFU.RCP R37, R82 ;  /* 0x0000005200257308 */ /* 0x002e220000001000 */
[----:B------:R-:W-:Y:S02]  /*22a0*/  FMUL.FTZ R36, R36, R117 ;  /* 0x0000007524247220 */ /* 0x000fe40000410000 */
[----:B------:R-:W-:Y:S02]  /*22b0*/  FMUL.FTZ R69, R69, R69 ;  /* 0x0000004545457220 */ /* 0x000fe40000410000 */
[C---:B------:R-:W-:Y:S02]  /*22c0*/  FFMA.FTZ R36, R80.reuse, R115, R36 ;  /* 0x0000007350247223 */ /* 0x040fe40000010024 */
[----:B------:R-:W-:Y:S02]  /*22d0*/  FMUL.FTZ R69, R80, R69 ;  /* 0x0000004550457220 */ /* 0x000fe40000410000 */
[----:B--2---:R-:W-:Y:S02]  /*22e0*/  FADD.FTZ R68, R39, R68 ;  /* 0x0000004427447221 */ /* 0x004fe40000010000 */
[----:B------:R-:W-:-:S02]  /*22f0*/  FMUL.FTZ R69, R69, R117 ;  /* 0x0000007545457220 */ /* 0x000fc40000410000 */
[----:B------:R-:W-:Y:S02]  /*2300*/  IMAD.MOV.U32 R39, RZ, RZ, c[0x0][0x1e0] ;  /* 0x00007800ff277624 */ /* 0x000fe400078e00ff */
[C---:B0-----:R-:W-:Y:S02]  /*2310*/  FMUL.FTZ R36, R37.reuse, R36 ;  /* 0x0000002425247220 */ /* 0x041fe40000410000 */
[----:B------:R-:W-:-:S03]  /*2320*/  FFMA.FTZ R68, R37, R69, R68 ;  /* 0x0000004525447223 */ /* 0x000fc60000010044 */
[----:B------:R-:W0:Y:S04]  /*2330*/  SHFL.IDX PT, R117, R36, RZ, 0x1f ;  /* 0x00001fff24757589 */ /* 0x000e2800000e0000 */
[----:B------:R-:W1:Y:S01]  /*2340*/  SHFL.IDX PT, R68, R68, RZ, 0x1f ;  /* 0x00001fff44447589 */ /* 0x000e6200000e0000 */
[C---:B0-----:R-:W-:Y:S01]  /*2350*/  FMUL.FTZ R37, R117.reuse, R117 ;  /* 0x0000007575257220 */ /* 0x041fe20000410000 */
[----:B------:R-:W-:-:S04]  /*2360*/  FSEL R74, R117, RZ, !P5 ;  /* 0x000000ff754a7208 */ /* 0x000fc80006800000 */
[----:B------:R-:W-:Y:S01]  /*2370*/  FSEL R38, R37, RZ, P5 ;  /* 0x000000ff25267208 */ /* 0x000fe20002800000 */
[----:B-1----:R-:W-:Y:S01]  /*2380*/  FFMA.FTZ R37, R68, R39, c[0x0][0x228] ;  /* 0x00008a0044257623 */ /* 0x002fe20000010027 */
[----:B------:R-:W-:-:S03]  /*2390*/  @!P1 MOV R39, 0x4 ;  /* 0x0000000400279802 */ /* 0x000fc60000000f00 */
[----:B------:R-:W-:Y:S01]  /*23a0*/  FADD.FTZ R115, R37, R38 ;  /* 0x0000002625737221 */ /* 0x000fe20000010000 */
[----:B------:R-:W-:Y:S01]  /*23b0*/  @!P1 MOV R37, 0x4 ;  /* 0x0000000400259802 */ /* 0x000fe20000000f00 */
[----:B------:R-:W-:-:S04]  /*23c0*/  @!P1 IMAD.WIDE R38, R60, R39, c[0x0][0x1a8] ;  /* 0x00006a003c269625 */ /* 0x000fc800078e0227 */
[----:B------:R-:W0:Y:S01]  /*23d0*/  MUFU.RSQ R115, R115 ;  /* 0x0000007300737308 */ /* 0x000e220000001400 */
[----:B------:R-:W-:-:S05]  /*23e0*/  @!P1 IMAD.WIDE R36, R60, R37, c[0x0][0x1a0] ;  /* 0x000068003c249625 */ /* 0x000fca00078e0225 */
[----:B------:R1:W-:Y:S04]  /*23f0*/  @!P1 STG.E [R36.64], R117 ;  /* 0x0000007524009986 */ /* 0x0003e8000c101904 */
[----:B0-----:R1:W-:Y:S01]  /*2400*/  @!P1 STG.E [R38.64], R115 ;  /* 0x0000007326009986 */ /* 0x0013e2000c101904 */
[----:B------:R-:W-:Y:S05]  /*2410*/  @!P4 BRA `(.L_x_87) ;  /* 0x000002000000c947 */ /* 0x000fea0003800000 */
[--C-:B-1----:R-:W-:Y:S01]  /*2420*/  FADD.FTZ R36, R66, -R74.reuse ;  /* 0x8000004a42247221 */ /* 0x102fe20000010000 */
[----:B------:R-:W-:Y:S01]  /*2430*/  HFMA2.MMA R119, -RZ, RZ, 0, 9.5367431640625e-07 ;  /* 0x00000010ff777435 */ /* 0x000fe200000001ff */
[--C-:B------:R-:W-:Y:S02]  /*2440*/  FADD.FTZ R38, R75, -R74.reuse ;  /* 0x8000004a4b267221 */ /* 0x100fe40000010000 */
[--C-:B------:R-:W-:Y:S02]  /*2450*/  FADD.FTZ R68, R73, -R74.reuse ;  /* 0x8000004a49447221 */ /* 0x100fe40000010000 */
[----:B------:R-:W-:-:S02]  /*2460*/  FADD.FTZ R76, R91, -R74 ;  /* 0x8000004a5b4c7221 */ /* 0x000fc40000010000 */
[--C-:B------:R-:W-:Y:S02]  /*2470*/  FADD.FTZ R78, R89, -R74.reuse ;  /* 0x8000004a594e7221 */ /* 0x100fe40000010000 */
[--C-:B------:R-:W-:Y:S02]  /*2480*/  FADD.FTZ R80, R107, -R74.reuse ;  /* 0x8000004a6b507221 */ /* 0x100fe40000010000 */
[--C-:B------:R-:W-:Y:S02]  /*2490*/  FADD.FTZ R82, R105, -R74.reuse ;  /* 0x8000004a69527221 */ /* 0x100fe40000010000 */
[----:B------:R-:W-:Y:S02]  /*24a0*/  FADD.FTZ R84, R109, -R74 ;  /* 0x8000004a6d547221 */ /* 0x000fe40000010000 */
[C---:B------:R-:W-:Y:S02]  /*24b0*/  FMUL.FTZ R36, R115.reuse, R36 ;  /* 0x0000002473247220 */ /* 0x040fe40000410000 */
[----:B------:R-:W-:-:S02]  /*24c0*/  FMUL.FTZ R38, R115, R38 ;  /* 0x0000002673267220 */ /* 0x000fc40000410000 */
[C---:B------:R-:W-:Y:S02]  /*24d0*/  FMUL.FTZ R68, R115.reuse, R68 ;  /* 0x0000004473447220 */ /* 0x040fe40000410000 */
[C---:B------:R-:W-:Y:S02]  /*24e0*/  FMUL.FTZ R76, R115.reuse, R76 ;  /* 0x0000004c734c7220 */ /* 0x040fe40000410000 */
[C---:B------:R-:W-:Y:S02]  /*24f0*/  FMUL.FTZ R78, R115.reuse, R78 ;  /* 0x0000004e734e7220 */ /* 0x040fe40000410000 */
[C---:B------:R-:W-:Y:S02]  /*2500*/  FMUL.FTZ R80, R115.reuse, R80 ;  /* 0x0000005073507220 */ /* 0x040fe40000410000 */
[C---:B------:R-:W-:Y:S02]  /*2510*/  FMUL.FTZ R82, R115.reuse, R82 ;  /* 0x0000005273527220 */ /* 0x040fe40000410000 */
[----:B------:R-:W-:-:S02]  /*2520*/  FMUL.FTZ R84, R115, R84 ;  /* 0x0000005473547220 */ /* 0x000fc40000410000 */
[----:B------:R-:W-:Y:S02]  /*2530*/  FFMA.FTZ R36, R24, R36, R17 ;  /* 0x0000002418247223 */ /* 0x000fe40000010011 */
[----:B------:R-:W-:Y:S02]  /*2540*/  FFMA.FTZ R37, R25, R38, R16 ;  /* 0x0000002619257223 */ /* 0x000fe40000010010 */
[----:B------:R-:W-:Y:S02]  /*2550*/  FFMA.FTZ R68, R22, R68, R15 ;  /* 0x0000004416447223 */ /* 0x000fe4000001000f */
[----:B------:R-:W-:Y:S01]  /*2560*/  FFMA.FTZ R39, R23, R76, R14 ;  /* 0x0000004c17277223 */ /* 0x000fe2000001000e */
[----:B------:R-:W-:Y:S01]  /*2570*/  F2FP.BF16.PACK_AB R36, R37, R36 ;  /* 0x000000242524723e */ /* 0x000fe200000010ff */
[----:B------:R-:W-:Y:S02]  /*2580*/  FFMA.FTZ R38, R20, R78, R13 ;  /* 0x0000004e14267223 */ /* 0x000fe4000001000d */
[----:B------:R-:W-:Y:S01]  /*2590*/  FFMA.FTZ R69, R21, R80, R12 ;  /* 0x0000005015457223 */ /* 0x000fe2000001000c */
[----:B------:R-:W-:Y:S01]  /*25a0*/  F2FP.BF16.PACK_AB R37, R39, R68 ;  /* 0x000000442725723e */ /* 0x000fe200000010ff */
[----:B------:R-:W-:-:S02]  /*25b0*/  FFMA.FTZ R82, R18, R82, R11 ;  /* 0x0000005212527223 */ /* 0x000fc4000001000b */
[----:B------:R-:W-:Y:S01]  /*25c0*/  FFMA.FTZ R117, R19, R84, R10 ;  /* 0x0000005413757223 */ /* 0x000fe2000001000a */
[----:B------:R-:W-:Y:S01]  /*25d0*/  F2FP.BF16.PACK_AB R38, R69, R38 ;  /* 0x000000264526723e */ /* 0x000fe200000010ff */
[C---:B------:R-:W-:Y:S01]  /*25e0*/  IMAD.WIDE.U32 R68, R72.reuse, R119, c[0x0][0x208] ;  /* 0x0000820048447625 */ /* 0x040fe200078e0077 */
[----:B------:R-:W-:Y:S02]  /*25f0*/  IADD3 R72, R72, 0x80, RZ ;  /* 0x0000008048487810 */ /* 0x000fe40007ffe0ff */
[----:B------:R-:W-:-:S05]  /*2600*/  F2FP.BF16.PACK_AB R39, R117, R82 ;  /* 0x000000527527723e */ /* 0x000fca00000010ff */
[----:B------:R0:W-:Y:S02]  /*2610*/  STG.E.128 [R68.64], R36 ;  /* 0x0000002444007986 */ /* 0x0001e4000c101d04 */
.L_x_87:
[----:B------:R-:W-:Y:S05]  /*2620*/  BSYNC B0 ;  /* 0x0000000000007941 */ /* 0x000fea0003800000 */
.L_x_86:
[----:B------:R-:W-:Y:S01]  /*2630*/  BSSY B0, `(.L_x_88) ;  /* 0x0000022000007945 */ /* 0x000fe20003800000 */
[----:B------:R-:W-:Y:S05]  /*2640*/  @!P3 BRA `(.L_x_89) ;  /* 0x000002000000b947 */ /* 0x000fea0003800000 */
[--C-:B01----:R-:W-:Y:S02]  /*2650*/  FADD.FTZ R36, R70, -R74.reuse ;  /* 0x8000004a46247221 */ /* 0x103fe40000010000 */
[--C-:B------:R-:W-:Y:S02]  /*2660*/  FADD.FTZ R38, R77, -R74.reuse ;  /* 0x8000004a4d267221 */ /* 0x100fe40000010000 */
[--C-:B------:R-:W-:Y:S02]  /*2670*/  FADD.FTZ R68, R79, -R74.reuse ;  /* 0x8000004a4f447221 */ /* 0x100fe40000010000 */
[--C-:B------:R-:W-:Y:S02]  /*2680*/  FADD.FTZ R76, R87, -R74.reuse ;  /* 0x8000004a574c7221 */ /* 0x100fe40000010000 */
[--C-:B------:R-:W-:Y:S02]  /*2690*/  FADD.FTZ R78, R85, -R74.reuse ;  /* 0x8000004a554e7221 */ /* 0x100fe40000010000 */
[----:B------:R-:W-:-:S02]  /*26a0*/  FADD.FTZ R80, R103, -R74 ;  /* 0x8000004a67507221 */ /* 0x000fc40000010000 */
[--C-:B------:R-:W-:Y:S02]  /*26b0*/  FADD.FTZ R82, R101, -R74.reuse ;  /* 0x8000004a65527221 */ /* 0x100fe40000010000 */
[----:B------:R-:W-:Y:S02]  /*26c0*/  FADD.FTZ R84, R111, -R74 ;  /* 0x8000004a6f547221 */ /* 0x000fe40000010000 */
[C---:B------:R-:W-:Y:S02]  /*26d0*/  FMUL.FTZ R36, R115.reuse, R36 ;  /* 0x0000002473247220 */ /* 0x040fe40000410000 */
[C---:B------:R-:W-:Y:S02]  /*26e0*/  FMUL.FTZ R38, R115.reuse, R38 ;  /* 0x0000002673267220 */ /* 0x040fe40000410000 */
[C---:B------:R-:W-:Y:S02]  /*26f0*/  FMUL.FTZ R68, R115.reuse, R68 ;  /* 0x0000004473447220 */ /* 0x040fe40000410000 */
[----:B------:R-:W-:-:S02]  /*2700*/  FMUL.FTZ R76, R115, R76 ;  /* 0x0000004c734c7220 */ /* 0x000fc40000410000 */
[C---:B------:R-:W-:Y:S02]  /*2710*/  FMUL.FTZ R78, R115.reuse, R78 ;  /* 0x0000004e734e7220 */ /* 0x040fe40000410000 */
[C---:B------:R-:W-:Y:S02]  /*2720*/  FMUL.FTZ R80, R115.reuse, R80 ;  /* 0x0000005073507220 */ /* 0x040fe40000410000 */
[C---:B------:R-:W-:Y:S02]  /*2730*/  FMUL.FTZ R82, R115.reuse, R82 ;  /* 0x0000005273527220 */ /* 0x040fe40000410000 */
[----:B------:R-:W-:Y:S02]  /*2740*/  FMUL.FTZ R84, R115, R84 ;  /* 0x0000005473547220 */ /* 0x000fe40000410000 */
[----:B------:R-:W-:Y:S02]  /*2750*/  FFMA.FTZ R36, R9, R36, R0 ;  /* 0x0000002409247223 */ /* 0x000fe40000010000 */
[----:B------:R-:W-:-:S02]  /*2760*/  FFMA.FTZ R37, R8, R38, R41 ;  /* 0x0000002608257223 */ /* 0x000fc40000010029 */
[----:B------:R-:W-:Y:S02]  /*2770*/  FFMA.FTZ R68, R7, R68, R40 ;  /* 0x0000004407447223 */ /* 0x000fe40000010028 */
[----:B------:R-:W-:Y:S01]  /*2780*/  FFMA.FTZ R39, R6, R76, R43 ;  /* 0x0000004c06277223 */ /* 0x000fe2000001002b */
[----:B------:R-:W-:Y:S01]  /*2790*/  F2FP.BF16.PACK_AB R36, R37, R36 ;  /* 0x000000242524723e */ /* 0x000fe200000010ff */
[----:B------:R-:W-:Y:S02]  /*27a0*/  FFMA.FTZ R38, R5, R78, R42 ;  /* 0x0000004e05267223 */ /* 0x000fe4000001002a */
[----:B------:R-:W-:Y:S01]  /*27b0*/  FFMA.FTZ R69, R4, R80, R45 ;  /* 0x0000005004457223 */ /* 0x000fe2000001002d */
[----:B------:R-:W-:Y:S01]  /*27c0*/  F2FP.BF16.PACK_AB R37, R39, R68 ;  /* 0x000000442725723e */ /* 0x000fe200000010ff */
[----:B------:R-:W-:Y:S02]  /*27d0*/  FFMA.FTZ R82, R3, R82, R44 ;  /* 0x0000005203527223 */ /* 0x000fe4000001002c */
[----:B------:R-:W-:Y:S01]  /*27e0*/  FFMA.FTZ R117, R2, R84, R47 ;  /* 0x0000005402757223 */ /* 0x000fe2000001002f */
[----:B------:R-:W-:Y:S01]  /*27f0*/  F2FP.BF16.PACK_AB R38, R69, R38 ;  /* 0x000000264526723e */ /* 0x000fe200000010ff */
[----:B------:R-:W-:-:S03]  /*2800*/  IMAD.MOV.U32 R119, RZ, RZ, 0x10 ;  /* 0x00000010ff777424 */ /* 0x000fc600078e00ff */
[----:B------:R-:W-:Y:S01]  /*2810*/  F2FP.BF16.PACK_AB R39, R117, R82 ;  /* 0x000000527527723e */ /* 0x000fe200000010ff */
[C---:B------:R-:W-:Y:S01]  /*2820*/  IMAD.WIDE.U32 R68, R72.reuse, R119, c[0x0][0x208] ;  /* 0x0000820048447625 */ /* 0x040fe200078e0077 */
[----:B------:R-:W-:-:S04]  /*2830*/  IADD3 R72, R72, 0x80, RZ ;  /* 0x0000008048487810 */ /* 0x000fc80007ffe0ff */
[----:B------:R0:W-:Y:S03]  /*2840*/  STG.E.128 [R68.64], R36 ;  /* 0x0000002444007986 */ /* 0x0001e6000c101d04 */
.L_x_89:
[----:B------:R-:W-:Y:S05]  /*2850*/  BSYNC B0 ;  /* 0x0000000000007941 */ /* 0x000fea0003800000 */
.L_x_88:
[----:B------:R-:W-:Y:S01]  /*2860*/  BSSY B0, `(.L_x_90) ;  /* 0x0000021000007945 */ /* 0x000fe20003800000 */
[----:B------:R-:W-:Y:S05]  /*2870*/  @!P2 BRA `(.L_x_91) ;  /* 0x000001f00000a947 */ /* 0x000fea0003800000 */
[--C-:B01----:R-:W-:Y:S01]  /*2880*/  FADD.FTZ R36, R71, -R74.reuse ;  /* 0x8000004a47247221 */ /* 0x103fe20000010000 */
[----:B------:R-:W-:Y:S01]  /*2890*/  MOV R117, 0x10 ;  /* 0x0000001000757802 */ /* 0x000fe20000000f00 */
        /* <DEDUP_REMOVED lines=21> */
[----:B------:R-:W-:Y:S02]  /*29f0*/  FFMA.FTZ R74, R56, R74, R67 ;  /* 0x0000004a384a7223 */ /* 0x000fe40000010043 */
[----:B------:R-:W-:Y:S02]  /*2a00*/  FFMA.FTZ R115, R54, R80, R65 ;  /* 0x0000005036737223 */ /* 0x000fe40000010041 */
[----:B------:R-:W-:Y:S01]  /*2a10*/  FFMA.FTZ R76, R51, R76, R64 ;  /* 0x0000004c334c7223 */ /* 0x000fe20000010040 */
[----:B------:R-:W-:Y:S01]  /*2a20*/  F2FP.BF16.PACK_AB R39, R74, R39 ;  /* 0x000000274a27723e */ /* 0x000fe200000010ff */
[----:B------:R-:W-:Y:S01]  /*2a30*/  IMAD.WIDE.U32 R68, R72, R117, c[0x0][0x208] ;  /* 0x0000820048447625 */ /* 0x000fe200078e0075 */
[----:B------:R-:W-:-:S02]  /*2a40*/  F2FP.BF16.PACK_AB R38, R115, R78 ;  /* 0x0000004e7326723e */ /* 0x000fc400000010ff */
[----:B------:R-:W-:-:S05]  /*2a50*/  F2FP.BF16.PACK_AB R37, R76, R37 ;  /* 0x000000254c25723e */ /* 0x000fca00000010ff */
[----:B------:R0:W-:Y:S02]  /*2a60*/  STG.E.128 [R68.64], R36 ;  /* 0x0000002444007986 */ /* 0x0001e4000c101d04 */
.L_x_91:
[----:B------:R-:W-:Y:S05]  /*2a70*/  BSYNC B0 ;  /* 0x0000000000007941 */ /* 0x000fea0003800000 */
.L_x_90:
[----:B------:R-:W-:Y:S02]  /*2a80*/  IADD3 R60, R60, c[0x0][0x160], RZ ;  /* 0x000058003c3c7a10 */ /* 0x000fe40007ffe0ff */
[----:B------:R-:W-:Y:S02]  /*2a90*/  LOP3.LUT P5, RZ, R59, 0xff, RZ, 0xc0, !PT ;  /* 0x000000ff3bff7812 */ /* 0x000fe400078ac0ff */
[----:B------:R-:W-:Y:S02]  /*2aa0*/  ISETP.GE.AND P1, PT, R60, c[0x0][0x164], PT ;  /* 0x000059003c007a0c */ /* 0x000fe40003f26270 */
[----:B------:R-:W-:-:S11]  /*2ab0*/  SEL R59, RZ, 0x1, P5 ;  /* 0x00000001ff3b7807 */ /* 0x000fd60002800000 */
[----:B01---5:R-:W-:Y:S01]  /*2ac0*/  @P1 CALL.REL.NOINC `(.L_x_92) ;  /* 0x0000001000001944 */ /* 0x023fe20003c00000 */
[----:B------:R-:W-:Y:S05]  /*2ad0*/  BRA `(.L_x_93) ;  /* 0xffffdd4000007947 */ /* 0x000fea000383ffff */
.L_x_92:
[----:B------:R-:W-:Y:S05]  /*2ae0*/  EXIT ;  /* 0x000000000000794d */ /* 0x000fea0003800000 */
.L_x_84:
[----:B------:R-:W-:Y:S01]  /*2af0*/  HFMA2.MMA R74, -RZ, RZ, 0, 5.9604644775390625e-08 ;  /* 0x00000001ff4a7435 */ /* 0x000fe200000001ff */
[----:B------:R-:W-:Y:S01]  /*2b00*/  MOV R37, R36 ;  /* 0x0000002400257202 */ /* 0x000fe20000000f00 */
[----:B------:R-:W-:Y:S01]  /*2b10*/  IMAD.MOV.U32 R69, RZ, RZ, 0x1f ;  /* 0x0000001fff457424 */ /* 0x000fe200078e00ff */
[----:B------:R-:W-:Y:S02]  /*2b20*/  MOV R78, 0xffffffff ;  /* 0xffffffff004e7802 */ /* 0x000fe40000000f00 */
[----:B------:R-:W-:Y:S02]  /*2b30*/  MOV R38, 0x2b50 ;  /* 0x00002b5000267802 */ /* 0x000fe40000000f00 */
[----:B-----5:R-:W-:Y:S05]  /*2b40*/  CALL.REL.NOINC `($__internal_0_$__cuda_sm70_shflsync_bfly_p) ;  /* 0x000006c000007944 */ /* 0x020fea0003c00000 */
[----:B01----:R-:W-:Y:S01]  /*2b50*/  MOV R37, R74 ;  /* 0x0000004a00257202 */ /* 0x003fe20000000f00 */
[----:B------:R-:W-:Y:S05]  /*2b60*/  BRA `(.L_x_94) ;  /* 0xfffff03000007947 */ /* 0x000fea000383ffff */
.L_x_85:
[----:B------:R-:W-:Y:S01]  /*2b70*/  HFMA2.MMA R74, -RZ, RZ, 0, 1.1920928955078125e-07 ;  /* 0x00000002ff4a7435 */ /* 0x000fe200000001ff */
[----:B------:R-:W-:Y:S01]  /*2b80*/  IMAD.MOV.U32 R69, RZ, RZ, 0x1f ;  /* 0x0000001fff457424 */ /* 0x000fe200078e00ff */
[----:B------:R-:W-:Y:S02]  /*2b90*/  MOV R78, 0xffffffff ;  /* 0xffffffff004e7802 */ /* 0x000fe40000000f00 */
[----:B------:R-:W-:-:S02]  /*2ba0*/  MOV R38, 0x2bc0 ;  /* 0x00002bc000267802 */ /* 0x000fc40000000f00 */
[----:B0----5:R-:W-:Y:S05]  /*2bb0*/  CALL.REL.NOINC `($__internal_0_$__cuda_sm70_shflsync_bfly_p) ;  /* 0x0000065000007944 */ /* 0x021fea0003c00000 */
[----:B01----:R-:W-:Y:S01]  /*2bc0*/  FADD.FTZ R37, R37, R74 ;  /* 0x0000004a25257221 */ /* 0x003fe20000010000 */
[----:B------:R-:W-:Y:S01]  /*2bd0*/  HFMA2.MMA R74, -RZ, RZ, 0, 2.384185791015625e-07 ;  /* 0x00000004ff4a7435 */ /* 0x000fe200000001ff */
[----:B------:R-:W-:Y:S01]  /*2be0*/  MOV R69, 0x1f ;  /* 0x0000001f00457802 */ /* 0x000fe20000000f00 */
[----:B------:R-:W-:Y:S01]  /*2bf0*/  IMAD.MOV.U32 R78, RZ, RZ, -0x1 ;  /* 0xffffffffff4e7424 */ /* 0x000fe200078e00ff */
[----:B------:R-:W-:-:S03]  /*2c00*/  MOV R38, 0x2c20 ;  /* 0x00002c2000267802 */ /* 0x000fc60000000f00 */
[----:B------:R-:W-:Y:S05]  /*2c10*/  CALL.REL.NOINC `($__internal_0_$__cuda_sm70_shflsync_bfly_p) ;  /* 0x000005f000007944 */ /* 0x000fea0003c00000 */
[----:B01----:R-:W-:Y:S01]  /*2c20*/  FADD.FTZ R37, R37, R74 ;  /* 0x0000004a25257221 */ /* 0x003fe20000010000 */
[----:B------:R-:W-:Y:S01]  /*2c30*/  HFMA2.MMA R74, -RZ, RZ, 0, 4.76837158203125e-07 ;  /* 0x00000008ff4a7435 */ /* 0x000fe200000001ff */
[----:B------:R-:W-:-:S02]  /*2c40*/  MOV R69, 0x1f ;  /* 0x0000001f00457802 */ /* 0x000fc40000000f00 */
[----:B------:R-:W-:Y:S02]  /*2c50*/  MOV R78, 0xffffffff ;  /* 0xffffffff004e7802 */ /* 0x000fe40000000f00 */
[----:B------:R-:W-:Y:S02]  /*2c60*/  MOV R38, 0x2c80 ;  /* 0x00002c8000267802 */ /* 0x000fe40000000f00 */
[----:B------:R-:W-:Y:S05]  /*2c70*/  CALL.REL.NOINC `($__internal_0_$__cuda_sm70_shflsync_bfly_p) ;  /* 0x0000059000007944 */ /* 0x000fea0003c00000 */
[----:B0-----:R-:W-:Y:S01]  /*2c80*/  HFMA2.MMA R69, -RZ, RZ, 0, 1.847743988037109375e-06 ;  /* 0x0000001fff457435 */ /* 0x001fe200000001ff */
[----:B-1----:R-:W-:Y:S01]  /*2c90*/  FADD.FTZ R37, R37, R74 ;  /* 0x0000004a25257221 */ /* 0x002fe20000010000 */
[----:B------:R-:W-:Y:S01]  /*2ca0*/  MOV R78, 0xffffffff ;  /* 0xffffffff004e7802 */ /* 0x000fe20000000f00 */
[----:B------:R-:W-:Y:S01]  /*2cb0*/  IMAD.MOV.U32 R74, RZ, RZ, 0x10 ;  /* 0x00000010ff4a7424 */ /* 0x000fe200078e00ff */
[----:B------:R-:W-:Y:S02]  /*2cc0*/  MOV R38, 0x2ce0 ;  /* 0x00002ce000267802 */ /* 0x000fe40000000f00 */
[----:B------:R-:W-:Y:S05]  /*2cd0*/  CALL.REL.NOINC `($__internal_0_$__cuda_sm70_shflsync_bfly_p) ;  /* 0x0000053000007944 */ /* 0x000fea0003c00000 */
[----:B-1----:R-:W-:Y:S01]  /*2ce0*/  FADD.FTZ R36, R37, R74 ;  /* 0x0000004a25247221 */ /* 0x002fe20000010000 */
[----:B0-----:R-:W-:-:S03]  /*2cf0*/  MOV R78, 0xffffffff ;  /* 0xffffffff004e7802 */ /* 0x001fc60000000f00 */
        /* <DEDUP_REMOVED lines=35> */
[----:B------:R-:W-:Y:S01]  /*2f30*/  @P1 FFMA.FTZ R37, R39, R39, R38 ;  /* 0x0000002727251223 */ /* 0x000fe20000010026 */
[----:B------:R-:W-:Y:S01]  /*2f40*/  MOV R38, 0x3060 ;  /* 0x0000306000267802 */ /* 0x000fe20000000f00 */
        /* <DEDUP_REMOVED lines=13> */
[----:B------:R-:W-:-:S02]  /*3020*/  IMAD.MOV.U32 R69, RZ, RZ, 0x1f ;  /* 0x0000001fff457424 */ /* 0x000fc400078e00ff */
[----:B------:R-:W-:Y:S01]  /*3030*/  @P5 FFMA.FTZ R37, R39, R39, R74 ;  /* 0x0000002727255223 */ /* 0x000fe2000001004a */
[----:B------:R-:W-:-:S06]  /*3040*/  HFMA2.MMA R74, -RZ, RZ, 0, 5.9604644775390625e-08 ;  /* 0x00000001ff4a7435 */ /* 0x000fcc00000001ff */
[----:B------:R-:W-:Y:S05]  /*3050*/  CALL.REL.NOINC `($__internal_0_$__cuda_sm70_shflsync_bfly_p) ;  /* 0x000001b000007944 */ /* 0x000fea0003c00000 */
[----:B01----:R-:W-:Y:S01]  /*3060*/  FADD.FTZ R37, R37, R74 ;  /* 0x0000004a25257221 */ /* 0x003fe20000010000 */
[----:B------:R-:W-:Y:S01]  /*3070*/  HFMA2.MMA R74, -RZ, RZ, 0, 1.1920928955078125e-07 ;  /* 0x00000002ff4a7435 */ /* 0x000fe200000001ff */
[----:B------:R-:W-:Y:S01]  /*3080*/  MOV R69, 0x1f ;  /* 0x0000001f00457802 */ /* 0x000fe20000000f00 */
[----:B------:R-:W-:Y:S01]  /*3090*/  IMAD.MOV.U32 R78, RZ, RZ, -0x1 ;  /* 0xffffffffff4e7424 */ /* 0x000fe200078e00ff */
[----:B------:R-:W-:-:S03]  /*30a0*/  MOV R38, 0x30c0 ;  /* 0x000030c000267802 */ /* 0x000fc60000000f00 */
[----:B------:R-:W-:Y:S05]  /*30b0*/  CALL.REL.NOINC `($__internal_0_$__cuda_sm70_shflsync_bfly_p) ;  /* 0x0000015000007944 */ /* 0x000fea0003c00000 */
[----:B01----:R-:W-:Y:S01]  /*30c0*/  FADD.FTZ R37, R37, R74 ;  /* 0x0000004a25257221 */ /* 0x003fe20000010000 */
[----:B------:R-:W-:Y:S01]  /*30d0*/  HFMA2.MMA R74, -RZ, RZ, 0, 2.384185791015625e-07 ;  /* 0x00000004ff4a7435 */ /* 0x000fe200000001ff */
[----:B------:R-:W-:Y:S02]  /*30e0*/  MOV R69, 0x1f ;  /* 0x0000001f00457802 */ /* 0x000fe40000000f00 */
[----:B------:R-:W-:Y:S02]  /*30f0*/  MOV R78, 0xffffffff ;  /* 0xffffffff004e7802 */ /* 0x000fe40000000f00 */
[----:B------:R-:W-:-:S02]  /*3100*/  MOV R38, 0x3120 ;  /* 0x0000312000267802 */ /* 0x000fc40000000f00 */
[----:B------:R-:W-:Y:S05]  /*3110*/  CALL.REL.NOINC `($__internal_0_$__cuda_sm70_shflsync_bfly_p) ;  /* 0x000000f000007944 */ /* 0x000fea0003c00000 */
[----:B0-----:R-:W-:Y:S01]  /*3120*/  HFMA2.MMA R69, -RZ, RZ, 0, 1.847743988037109375e-06 ;  /* 0x0000001fff457435 */ /* 0x001fe200000001ff */
[----:B-1----:R-:W-:Y:S01]  /*3130*/  FADD.FTZ R37, R37, R74 ;  /* 0x0000004a25257221 */ /* 0x002fe20000010000 */
[----:B------:R-:W-:Y:S01]  /*3140*/  MOV R78, 0xffffffff ;  /* 0xffffffff004e7802 */ /* 0x000fe20000000f00 */
[----:B------:R-:W-:Y:S01]  /*3150*/  IMAD.MOV.U32 R74, RZ, RZ, 0x8 ;  /* 0x00000008ff4a7424 */ /* 0x000fe200078e00ff */
[----:B------:R-:W-:-:S02]  /*3160*/  MOV R38, 0x3180 ;  /* 0x0000318000267802 */ /* 0x000fc40000000f00 */
[----:B------:R-:W-:Y:S05]  /*3170*/  CALL.REL.NOINC `($__internal_0_$__cuda_sm70_shflsync_bfly_p) ;  /* 0x0000009000007944 */ /* 0x000fea0003c00000 */
[----:B-1----:R-:W-:Y:S01]  /*3180*/  FADD.FTZ R76, R37, R74 ;  /* 0x0000004a254c7221 */ /* 0x002fe20000010000 */
[----:B------:R-:W-:Y:S01]  /*3190*/  HFMA2.MMA R74, -RZ, RZ, 0, 9.5367431640625e-07 ;  /* 0x00000010ff4a7435 */ /* 0x000fe200000001ff */
[----:B0-----:R-:W-:Y:S01]  /*31a0*/  IMAD.MOV.U32 R69, RZ, RZ, 0x1f ;  /* 0x0000001fff457424 */ /* 0x001fe200078e00ff */
[----:B------:R-:W-:-:S02]  /*31b0*/  MOV R78, 0xffffffff ;  /* 0xffffffff004e7802 */ /* 0x000fc40000000f00 */
[----:B------:R-:W-:Y:S02]  /*31c0*/  MOV R37, R76 ;  /* 0x0000004c00257202 */ /* 0x000fe40000000f00 */
[----:B------:R-:W-:Y:S02]  /*31d0*/  MOV R38, 0x31f0 ;  /* 0x000031f000267802 */ /* 0x000fe40000000f00 */
[----:B------:R-:W-:Y:S05]  /*31e0*/  CALL.REL.NOINC `($__internal_0_$__cuda_sm70_shflsync_bfly_p) ;  /* 0x0000002000007944 */ /* 0x000fea0003c00000 */
[----:B-1----:R-:W-:Y:S01]  /*31f0*/  MOV R39, R74 ;  /* 0x0000004a00277202 */ /* 0x002fe20000000f00 */
[----:B0-----:R-:W-:Y:S05]  /*3200*/  BRA `(.L_x_95) ;  /* 0xffffede000007947 */ /* 0x001fea000383ffff */
        .weak           $__internal_0_$__cuda_sm70_shflsync_bfly_p
        .type           $__internal_0_$__cuda_sm70_shflsync_bfly_p,@function
        .size           $__internal_0_$__cuda_sm70_shflsync_bfly_p,(.L_x_22088 - $__internal_0_$__cuda_sm70_shflsync_bfly_p)
$__internal_0_$__cuda_sm70_shflsync_bfly_p:
[----:B------:R-:W-:Y:S01]  /*3210*/  HFMA2.MMA R39, -RZ, RZ, 0, 0 ;  /* 0x00000000ff277435 */ /* 0x000fe200000001ff */
[----:B------:R-:W-:Y:S04]  /*3220*/  WARPSYNC R78 ;  /* 0x0000004e00007348 */ /* 0x000fe80003800000 */
[----:B------:R0:W1:Y:S01]  /*3230*/  SHFL.BFLY PT, R74, R37, R74, R69 ;  /* 0x0c00004a254a7389 */ /* 0x00006200000e0045 */
[----:B------:R-:W-:Y:S05]  /*3240*/  RET.REL.NODEC R38 `(_ZN10layer_norm13ln_fwd_kernelINS_13Kernel_traitsI13__nv_bfloat16S2_S2_S2_fjLj3072ELj1ELj1ELj4ELj16ENS_18Kernel_traits_baseILj3072ES2_S2_S2_S2_fjLj128EEEEELb0ELb0ELb0ELb0EEEvNS_9FwdParamsE) ;  /* 0xffffcdb026007950 */ /* 0x000fea0003c3ffff */
.L_x_96:
[----:B------:R-:W-:-:S00]  /*3250*/  BRA `(.L_x_96) ;  /* 0xfffffff000007947 */ /* 0x000fc0000383ffff */
[----:B------:R-:W-:-:S00]  /*3260*/  NOP ;  /* 0x0000000000007918 */ /* 0x000fc00000000000 */
        /* <DEDUP_REMOVED lines=9> */
.L_x_22088:


//--------------------- .text._ZN10layer_norm13ln_fwd_kernelINS_13Kernel_traitsI13__nv_bfloat16S2_S2_S2_fjLj3072ELj1ELj1ELj4ELj16ENS_18Kernel_traits_baseILj3072ES2_S2_S2_S2_fjLj128EEEEELb0ELb0ELb0ELb1EEEvNS_9FwdParamsE --------------------------
	.section	.text._ZN10layer_norm13ln_fwd_kernelINS_13Kernel_traitsI13__nv_bfloat16S2_S2_S2_fjLj3072ELj1ELj1ELj4ELj16ENS_18Kernel_traits_baseILj3072ES2_S2_S2_S2_fjLj128EEEEELb0ELb0ELb0ELb1EEEvNS_9FwdParamsE,"ax",@progbits
	.sectioninfo	@"SHI_REGISTERS=96"
	.align	128
        .global         _ZN10layer_norm13ln_fwd_kernelINS_13Kernel_traitsI13__nv_bfloat16S2_S2_S2_fjLj3072ELj1ELj1ELj4ELj16ENS_18Kernel_traits_baseILj3072ES2_S2_S2_S2_fjLj128EEEEELb0ELb0ELb0ELb1EEEvNS_9FwdParamsE
        .type           _ZN10layer_norm13ln_fwd_kernelINS_13Kernel_traitsI13__nv_bfloat16S2_S2_S2_fjLj3072ELj1ELj1ELj4ELj16ENS_18Kernel_traits_baseILj3072ES2_S2_S2_S2_fjLj128EEEEELb0ELb0ELb0ELb1EEEvNS_9FwdParamsE,@function
        .size           _ZN10layer_norm13ln_fwd_kernelINS_13Kernel_traitsI13__nv_bfloat16S2_S2_S2_fjLj3072ELj1ELj1ELj4ELj16ENS_18Kernel_traits_baseILj3072ES2_S2_S2_S2_fjLj128EEEEELb0ELb0ELb0ELb1EEEvNS_9FwdParamsE,(.L_x_22089 - _ZN10layer_norm13ln_fwd_kernelINS_13Kernel_traitsI13__nv_bfloat16S2_S2_S2_fjLj3072ELj1ELj1ELj4ELj16ENS_18Kernel_traits_baseILj3072ES2_S2_S2_S2_fjLj128EEEEELb0ELb0ELb0ELb1EEEvNS_9FwdParamsE)
        .other          _ZN10layer_norm13ln_fwd_kernelINS_13Kernel_traitsI13__nv_bfloat16S2_S2_S2_fjLj3072ELj1ELj1ELj4ELj16ENS_18Kernel_traits_baseILj3072ES2_S2_S2_S2_fjLj128EEEEELb0ELb0ELb0ELb1EEEvNS_9FwdParamsE,@"STO_CUDA_ENTRY STV_DEFAULT"
_ZN10layer_norm13ln_fwd_kernelINS_13Kernel_traitsI13__nv_bfloat16S2_S2_S2_fjLj3072ELj1ELj1ELj4ELj16ENS_18Kernel_traits_baseILj3072ES2_S2_S2_S2_fjLj128EEEEELb0ELb0ELb0ELb1EEEvNS_9FwdParamsE:
.text._ZN10layer_norm13ln_fwd_kernelINS_13Kernel_traitsI13__nv_bfloat16S2_S2_S2_fjLj3072ELj1ELj1ELj4ELj16ENS_18Kernel_traits_baseILj3072ES2_S2_S2_S2_fjLj128EEEEELb0ELb0ELb0ELb1EEEvNS_9FwdParamsE:
[----:B------:R-:W-:Y:S02]  /*0000*/  MOV R1, c[0x0][0x28] ;  /* 0x00000a0000017a02 */ /* 0x000fe40000000f00 */
[----:B------:R-:W0:Y:S01]  /*0010*/  S2R R0, SR_TID.X ;  /* 0x0000000000007919 */ /* 0x000e220000002100 */
[----:B------:R-:W-:Y:S01]  /*0020*/  ISETP.NE.U32.AND P1, PT, RZ, c[0x0][0x218], PT ;  /* 0x00008600ff007a0c */ /* 0x000fe20003f25070 */
[----:B------:R-:W-:-:S03]  /*0030*/  ULDC.64 UR4, c[0x0][0x118] ;  /* 0x0000460000047ab9 */ /* 0x000fc60000000a00 */
[----:B------:R-:W-:Y:S02]  /*0040*/  ISETP.NE.AND.EX P1, PT, RZ, c[0x0][0x21c], PT, P1 ;  /* 0x00008700ff007a0c */ /* 0x000fe40003f25310 */
[----:B0-----:R-:W-:-:S04]  /*0050*/  SHF.L.U32 R2, R0, 0x4, RZ ;  /* 0x0000000400027819 */ /* 0x001fc800000006ff */
[----:B------:R-:W-:-:S04]  /*0060*/  LOP3.LUT R2, R2, 0x7f0, RZ, 0xc0, !PT ;  /* 0x000007f002027812 */ /* 0x000fc800078ec0ff */
[----:B------:R-:W-:-:S04]  /*0070*/  IADD3 R4, P0, R2, c[0x0][0x218], RZ ;  /* 0x0000860002047a10 */ /* 0x000fc80007f1e0ff */
[----:B------:R-:W-:-:S05]  /*0080*/  IADD3.X R5, RZ, c[0x0][0x21c], RZ, P0, !PT ;  /* 0x00008700ff057a10 */ /* 0x000fca00007fe4ff */
[----:B------:R0:W5:Y:S01]  /*0090*/  @P1 LDG.E.128 R8, [R4.64] ;  /* 0x0000000404081981 */ /* 0x000162000c1e1d00 */
[----:B------:R-:W1:Y:S03]  /*00a0*/  S2UR UR6, SR_CTAID.X ;  /* 0x00000000000679c3 */ /* 0x000e660000002500 */
[----:B------:R0:W5:Y:S04]  /*00b0*/  @P1 LDG.E.128 R28, [R4.64+0x800] ;  /* 0x00080004041c1981 */ /* 0x000168000c1e1d00 */
[----:B------:R0:W5:Y:S01]  /*00c0*/  @P1 LDG.E.128 R24, [R4.64+0x1000] ;  /* 0x0010000404181981 */ /* 0x000162000c1e1d00 */
[----:B------:R-:W-:Y:S02]  /*00d0*/  SHF.R.U32.HI R56, RZ, 0x7, R0 ;  /* 0x00000007ff387819 */ /* 0x000fe40000011600 */
[----:B------:R-:W-:-:S04]  /*00e0*/  IADD3 R2, P2, R2, c[0x0][0x1b0], RZ ;  /* 0x00006c0002027a10 */ /* 0x000fc80007f5e0ff */
[----:B------:R-:W-:Y:S02]  /*00f0*/  IADD3.X R3, RZ, c[0x0][0x1b4], RZ, P2, !PT ;  /* 0x00006d00ff037a10 */ /* 0x000fe400017fe4ff */
[----:B-1----:R-:W-:-:S04]  /*0100*/  IADD3 R57, R56, UR6, RZ ;  /* 0x0000000638397c10 */ /* 0x002fc8000fffe0ff */
[----:B------:R-:W-:-:S13]  /*0110*/  ISETP.GE.AND P0, PT, R57, c[0x0][0x164], PT ;  /* 0x0000590039007a0c */ /* 0x000fda0003f06270 */
[----:B------:R-:W-:Y:S05]  /*0120*/  @P0 EXIT ;  /* 0x000000000000094d */ /* 0x000fea0003800000 */
[----:B0-----:R0:W2:Y:S01]  /*0130*/  LDG.E.128 R32, [R2.64+0x1000] ;  /* 0x0010000402207981 */ /* 0x0010a2000c1e1d00 */
[----:B------:R-:W-:Y:S01]  /*0140*/  MOV R4, c[0x0][0x180] ;  /* 0x0000600000047a02 */ /* 0x000fe20000000f00 */
[----:B-----5:R-:W-:Y:S01]  /*0150*/  @!P1 CS2R R8, SRZ ;  /* 0x0000000000089805 */ /* 0x020fe2000001ff00 */
[----:B------:R-:W-:Y:S01]  /*0160*/  @!P1 CS2R R10, SRZ ;  /* 0x00000000000a9805 */ /* 0x000fe2000001ff00 */
[----:B------:R0:W5:Y:S01]  /*0170*/  LDG.E.128 R20, [R2.64] ;  /* 0x0000000402147981 */ /* 0x000162000c1e1d00 */
[----:B------:R-:W-:Y:S01]  /*0180*/  LOP3.LUT P0, RZ, R4, c[0x0][0x1c0], RZ, 0xfc, !PT ;  /* 0x0000700004ff7a12 */ /* 0x000fe2000780fcff */
[----:B------:R-:W-:Y:S01]  /*0190*/  @!P1 CS2R R28, SRZ ;  /* 0x00000000001c9805 */ /* 0x000fe2000001ff00 */
[----:B------:R-:W-:Y:S01]  /*01a0*/  MOV R4, c[0x0][0x184] ;  /* 0x0000610000047a02 */ /* 0x000fe20000000f00 */
[----:B------:R-:W-:Y:S01]  /*01b0*/  @!P1 CS2R R30, SRZ ;  /* 0x00000000001e9805 */ /* 0x000fe2000001ff00 */
[----:B------:R-:W-:Y:S01]  /*01c0*/  @!P1 CS2R R24, SRZ ;  /* 0x0000000000189805 */ /* 0x000fe2000001ff00 */
[----:B------:R-:W-:Y:S01]  /*01d0*/  @!P1 CS2R R26, SRZ ;  /* 0x00000000001a9805 */ /* 0x000fe2000001ff00 */
[----:B------:R-:W-:Y:S01]  /*01e0*/  SHF.R.U32.HI R53, RZ, 0x5, R0 ;  /* 0x00000005ff357819 */ /* 0x000fe20000011600 */
[----:B------:R0:W5:Y:S01]  /*01f0*/  LDG.E.128 R16, [R2.64+0x800] ;  /* 0x0008000402107981 */ /* 0x000162000c1e1d00 */
[----:B------:R-:W-:Y:S01]  /*0200*/  LOP3.LUT P0, RZ, R4, c[0x0][0x1c4], RZ, 0xfc, P0 ;  /* 0x0000710004ff7a12 */ /* 0x000fe2000000fcff */
[----:B------:R-:W-:Y:S01]  /*0210*/  HFMA2.MMA R61, -RZ, RZ, 0, 5.9604644775390625e-08 ;  /* 0x00000001ff3d7435 */ /* 0x000fe200000001ff */
[--C-:B------:R-:W-:Y:S01]  /*0220*/  PRMT R4, RZ, 0x5410, R9.reuse ;  /* 0x00005410ff047816 */ /* 0x100fe20000000009 */
[----:B------:R-:W-:Y:S01]  /*0230*/  ULDC.U8 UR6, c[0x0][0x1f0] ;  /* 0x00007c0000067ab9 */ /* 0x000fe20000000000 */
[----:B------:R-:W-:-:S02]  /*0240*/  PRMT R5, RZ, 0x7610, R9 ;  /* 0x00007610ff057816 */ /* 0x000fc40000000009 */
[--C-:B------:R-:W-:Y:S02]  /*0250*/  PRMT R6, RZ, 0x5410, R10.reuse ;  /* 0x00005410ff067816 */ /* 0x100fe4000000000a */
[----:B------:R-:W-:Y:S02]  /*0260*/  PRMT R7, RZ, 0x7610, R10 ;  /* 0x00007610ff077816 */ /* 0x000fe4000000000a */
[--C-:B0-----:R-:W-:Y:S02]  /*0270*/  PRMT R2, RZ, 0x5410, R8.reuse ;  /* 0x00005410ff027816 */ /* 0x101fe40000000008 */
        /* <DEDUP_REMOVED lines=15> */
[----:B------:R-:W-:Y:S02]  /*0370*/  LEA R56, R56, 0x4, 0x2 ;  /* 0x0000000438387811 */ /* 0x000fe400078e10ff */
[--C-:B------:R-:W-:Y:S02]  /*0380*/  PRMT R55, RZ, 0x5410, R26.reuse ;  /* 0x00005410ff377816 */ /* 0x100fe4000000001a */
[----:B------:R-:W-:Y:S02]  /*0390*/  LOP3.LUT R54, R0, 0x1f, RZ, 0xc0, !PT ;  /* 0x0000001f00367812 */ /* 0x000fe400078ec0ff */
[----:B------:R-:W-:Y:S02]  /*03a0*/  LOP3.LUT R53, R53, 0x3, RZ, 0xc0, !PT ;  /* 0x0000000335357812 */ /* 0x000fe400078ec0ff */
[----:B------:R-:W-:Y:S02]  /*03b0*/  PRMT R60, RZ, 0x7610, R26 ;  /* 0x00007610ff3c7816 */ /* 0x000fe4000000001a */
[----:B------:R-:W-:-:S02]  /*03c0*/  PRMT R59, RZ, 0x5410, R27 ;  /* 0x00005410ff3b7816 */ /* 0x000fc4000000001b */
[----:B------:R-:W-:Y:S02]  /*03d0*/  PRMT R63, RZ, 0x7610, R27 ;  /* 0x00007610ff3f7816 */ /* 0x000fe4000000001b */
[--C-:B--2---:R-:W-:Y:S02]  /*03e0*/  PRMT R62, RZ, 0x5410, R34.reuse ;  /* 0x00005410ff3e7816 */ /* 0x104fe40000000022 */
[----:B------:R-:W-:Y:S02]  /*03f0*/  PRMT R67, RZ, 0x7610, R34 ;  /* 0x00007610ff437816 */ /* 0x000fe40000000022 */
[----:B------:R-:W-:Y:S02]  /*0400*/  PRMT R65, RZ, 0x7610, R33 ;  /* 0x00007610ff417816 */ /* 0x000fe40000000021 */
.L_x_172:
[----:B------:R-:W0:Y:S01]  /*0410*/  S2R R68, SR_TID.X ;  /* 0x0000000000447919 */ /* 0x000e220000002100 */
[----:B------:R-:W-:Y:S01]  /*0420*/  ISETP.NE.U32.AND P1, PT, RZ, c[0x0][0x1c0], PT ;  /* 0x00007000ff007a0c */ /* 0x000fe20003f25070 */
[----:B------:R-:W-:Y:S01]  /*0430*/  IMAD R34, R57, c[0x0][0x168], RZ ;  /* 0x00005a0039227a24 */ /* 0x000fe200078e02ff */
[----:B------:R-:W-:Y:S02]  /*0440*/  ISETP.NE.U32.AND P2, PT, RZ, c[0x0][0x180], PT ;  /* 0x00006000ff007a0c */ /* 0x000fe40003f45070 */
[----:B------:R-:W-:-:S02]  /*0450*/  ISETP.NE.AND.EX P1, PT, RZ, c[0x0][0x1c4], PT, P1 ;  /* 0x00007100ff007a0c */ /* 0x000fc40003f25310 */
[----:B------:R-:W-:Y:S02]  /*0460*/  SHF.R.S32.HI R37, RZ, 0x1f, R34 ;  /* 0x0000001fff257819 */ /* 0x000fe40000011422 */
[----:B------:R-:W-:Y:S02]  /*0470*/  ISETP.NE.AND.EX P2, PT, RZ, c[0x0][0x184], PT, P2 ;  /* 0x00006100ff007a0c */ /* 0x000fe40003f45320 */
[----:B------:R-:W-:Y:S02]  /*0480*/  LEA.HI R37, R37, R34, RZ, 0x3 ;  /* 0x0000002225257211 */ /* 0x000fe400078f18ff */
[----:B------:R-:W-:-:S05]  /*0490*/  MOV R91, 0x10 ;  /* 0x00000010005b7802 */ /* 0x000fca0000000f00 */
[----:B------:R-:W-:-:S05]  /*04a0*/  @P1 MOV R44, 0x2 ;  /* 0x00000002002c1802 */ /* 0x000fca0000000f00 */
[----:B------:R-:W-:Y:S01]  /*04b0*/  @P1 IMAD.WIDE R44, R57, R44, c[0x0][0x1c0] ;  /* 0x00007000392c1625 */ /* 0x000fe200078e022c */
[----:B0-----:R-:W-:-:S04]  /*04c0*/  LOP3.LUT R34, R68, 0x7f, RZ, 0xc0, !PT ;  /* 0x0000007f44227812 */ /* 0x001fc800078ec0ff */
[----:B------:R-:W-:Y:S01]  /*04d0*/  LEA.HI.SX32 R34, R37, R34, 0x1d ;  /* 0x0000002225227211 */ /* 0x000fe200078feaff */
[----:B------:R-:W2:Y:S03]  /*04e0*/  @P1 LDG.E.U16 R44, [R44.64] ;  /* 0x000000042c2c1981 */ /* 0x000ea6000c1e1500 */
[C---:B------:R-:W-:Y:S01]  /*04f0*/  @P2 LEA R42, P3, R34.reuse, c[0x0][0x180], 0x4 ;  /* 0x00006000222a2a11 */ /* 0x040fe200078620ff */
[----:B------:R-:W-:-:S06]  /*0500*/  IMAD.WIDE.U32 R36, R34, R91, c[0x0][0x170] ;  /* 0x00005c0022247625 */ /* 0x000fcc00078e005b */
[----:B------:R-:W3:Y:S01]  /*0510*/  LDG.E.128 R36, [R36.64] ;  /* 0x0000000424247981 */ /* 0x000ee2000c1e1d00 */
[----:B------:R-:W-:-:S05]  /*0520*/  @P2 LEA.HI.X R43, R34, c[0x0][0x184], RZ, 0x4, P3 ;  /* 0x00006100222b2a11 */ /* 0x000fca00018f24ff */
[----:B-----5:R0:W5:Y:S01]  /*0530*/  @P2 LDG.E.128 R24, [R42.64] ;  /* 0x000000042a182981 */ /* 0x020162000c1e1d00 */
[----:B------:R-:W-:-:S04]  /*0540*/  ISETP.NE.U32.AND P3, PT, RZ, c[0x0][0x180], PT ;  /* 0x00006000ff007a0c */ /* 0x000fc80003f65070 */
[----:B------:R-:W-:Y:S02]  /*0550*/  ISETP.NE.AND.EX P3, PT, RZ, c[0x0][0x184], PT, P3 ;  /* 0x00006100ff007a0c */ /* 0x000fe40003f65330 */
[----:B------:R-:W-:Y:S02]  /*0560*/  MOV R74, 0x3f800000 ;  /* 0x3f800000004a7802 */ /* 0x000fe40000000f00 */
[----:B--2---:R-:W-:Y:S02]  /*0570*/  @P1 PRMT R74, RZ, 0x5410, R44 ;  /* 0x00005410ff4a1816 */ /* 0x004fe4000000002c */
[----:B---3--:R-:W-:-:S05]  /*0580*/  PRMT R41, RZ, 0x5410, R36 ;  /* 0x00005410ff297816 */ /* 0x008fca0000000024 */
[----:B------:R-:W-:Y:S02]  /*0590*/  FMUL.FTZ R41, R41, R74 ;  /* 0x0000004a29297220 */ /* 0x000fe40000410000 */
[----:B------:R-:W-:Y:S05]  /*05a0*/  @P3 BRA `(.L_x_97) ;  /* 0x0000002000003947 */ /* 0x000fea0003800000 */
[----:B0-----:R-:W-:Y:S05]  /*05b0*/  @P0 BRA `(.L_x_98) ;  /* 0x0000003000000947 */ /* 0x001fea0003800000 */
[----:B------:R-:W-:Y:S05]  /*05c0*/  BRA `(.L_x_99) ;  /* 0x0000004000007947 */ /* 0x000fea0003800000 */
.L_x_97:
[----:B0----5:R-:W-:-:S05]  /*05d0*/  PRMT R40, RZ, 0x5410, R24 ;  /* 0x00005410ff287816 */ /* 0x021fca0000000018 */
[----:B------:R-:W-:-:S05]  /*05e0*/  FADD.FTZ R41, R41, R40 ;  /* 0x0000002829297221 */ /* 0x000fca0000010000 */
.L_x_98:
[----:B------:R-:W-:-:S04]  /*05f0*/  F2FP.BF16.PACK_AB R40, RZ, R41 ;  /* 0x00000029ff28723e */ /* 0x000fc800000010ff */
[----:B------:R-:W-:Y:S02]  /*0600*/  PRMT R28, R40, 0x7610, R28 ;  /* 0x00007610281c7816 */ /* 0x000fe4000000001c */
.L_x_99:
[----:B------:R-:W-:-:S05]  /*0610*/  PRMT R45, RZ, 0x7610, R36 ;  /* 0x00007610ff2d7816 */ /* 0x000fca0000000024 */
[----:B------:R-:W-:Y:S01]  /*0620*/  FMUL.FTZ R45, R45, R74 ;  /* 0x0000004a2d2d7220 */ /* 0x000fe20000410000 */
[----:B------:R-:W-:Y:S05]  /*0630*/  @P3 BRA `(.L_x_100) ;  /* 0x0000002000003947 */ /* 0x000fea0003800000 */
[----:B------:R-:W-:Y:S05]  /*0640*/  @P0 BRA `(.L_x_101) ;  /* 0x0000003000000947 */ /* 0x000fea0003800000 */
[----:B------:R-:W-:Y:S05]  /*0650*/  BRA `(.L_x_102) ;  /* 0x0000004000007947 */ /* 0x000fea0003800000 */
.L_x_100:
[----:B-----5:R-:W-:-:S05]  /*0660*/  PRMT R36, RZ, 0x7610, R24 ;  /* 0x00007610ff247816 */ /* 0x020fca0000000018 */
[----:B------:R-:W-:-:S05]  /*0670*/  FADD.FTZ R45, R45, R36 ;  /* 0x000000242d2d7221 */ /* 0x000fca0000010000 */
.L_x_101:
[----:B------:R-:W-:-:S04]  /*0680*/  F2FP.BF16.PACK_AB R36, RZ, R45 ;  /* 0x0000002dff24723e */ /* 0x000fc800000010ff */
[----:B------:R-:W-:Y:S02]  /*0690*/  PRMT R28, R28, 0x5410, R36 ;  /* 0x000054101c1c7816 */ /* 0x000fe40000000024 */
.L_x_102:
[----:B------:R-:W-:-:S05]  /*06a0*/  PRMT R43, RZ, 0x5410, R37 ;  /* 0x00005410ff2b7816 */ /* 0x000fca0000000025 */
[----:B------:R-:W-:Y:S01]  /*06b0*/  FMUL.FTZ R43, R43, R74 ;  /* 0x0000004a2b2b7220 */ /* 0x000fe20000410000 */
[----:B------:R-:W-:Y:S05]  /*06c0*/  @P3 BRA `(.L_x_103) ;  /* 0x0000002000003947 */ /* 0x000fea0003800000 */
[----:B------:R-:W-:Y:S05]  /*06d0*/  @P0 BRA `(.L_x_104) ;  /* 0x0000003000000947 */ /* 0x000fea0003800000 */
[----:B------:R-:W-:Y:S05]  /*06e0*/  BRA `(.L_x_105) ;  /* 0x0000004000007947 */ /* 0x000fea0003800000 */
.L_x_103:
[----:B-----5:R-:W-:-:S05]  /*06f0*/  PRMT R36, RZ, 0x5410, R25 ;  /* 0x00005410ff247816 */ /* 0x020fca0000000019 */
[----:B------:R-:W-:-:S05]  /*0700*/  FADD.FTZ R43, R43, R36 ;  /* 0x000000242b2b7221 */ /* 0x000fca0000010000 */
.L_x_104:
[----:B------:R-:W-:-:S04]  /*0710*/  F2FP.BF16.PACK_AB R36, RZ, R43 ;  /* 0x0000002bff24723e */ /* 0x000fc800000010ff */
[----:B------:R-:W-:Y:S02]  /*0720*/  PRMT R29, R36, 0x7610, R29 ;  /* 0x00007610241d7816 */ /* 0x000fe4000000001d */
.L_x_105:
[----:B------:R-:W-:-:S05]  /*0730*/  PRMT R37, RZ, 0x7610, R37 ;  /* 0x00007610ff257816 */ /* 0x000fca0000000025 */
[----:B------:R-:W-:Y:S01]  /*0740*/  FMUL.FTZ R69, R37, R74 ;  /* 0x0000004a25457220 */ /* 0x000fe20000410000 */
[----:B------:R-:W-:Y:S05]  /*0750*/  @P3 BRA `(.L_x_106) ;  /* 0x0000002000003947 */ /* 0x000fea0003800000 */
[----:B------:R-:W-:Y:S05]  /*0760*/  @P0 BRA `(.L_x_107) ;  /* 0x0000003000000947 */ /* 0x000fea0003800000 */
[----:B------:R-:W-:Y:S05]  /*0770*/  BRA `(.L_x_108) ;  /* 0x0000004000007947 */ /* 0x000fea0003800000 */
.L_x_106:
[----:B-----5:R-:W-:-:S05]  /*0780*/  PRMT R36, RZ, 0x7610, R25 ;  /* 0x00007610ff247816 */ /* 0x020fca0000000019 */
[----:B------:R-:W-:-:S05]  /*0790*/  FADD.FTZ R69, R69, R36 ;  /* 0x0000002445457221 */ /* 0x000fca0000010000 */
.L_x_107:
[----:B------:R-:W-:-:S04]  /*07a0*/  F2FP.BF16.PACK_AB R36, RZ, R69 ;  /* 0x00000045ff24723e */ /* 0x000fc800000010ff */
[----:B------:R-:W-:Y:S02]  /*07b0*/  PRMT R29, R29, 0x5410, R36 ;  /* 0x000054101d1d7816 */ /* 0x000fe40000000024 */
.L_x_108:
[----:B------:R-:W-:-:S05]  /*07c0*/  PRMT R47, RZ, 0x5410, R38 ;  /* 0x00005410ff2f7816 */ /* 0x000fca0000000026 */
[----:B------:R-:W-:Y:S01]  /*07d0*/  FMUL.FTZ R47, R47, R74 ;  /* 0x0000004a2f2f7220 */ /* 0x000fe20000410000 */
[----:B------:R-:W-:Y:S05]  /*07e0*/  @P3 BRA `(.L_x_109) ;  /* 0x0000002000003947 */ /* 0x000fea0003800000 */
[----:B------:R-:W-:Y:S05]  /*07f0*/  @P0 BRA `(.L_x_110) ;  /* 0x0000003000000947 */ /* 0x000fea0003800000 */
[----:B------:R-:W-:Y:S05]  /*0800*/  BRA `(.L_x_111) ;  /* 0x0000004000007947 */ /* 0x000fea0003800000 */
.L_x_109:
[----:B-----5:R-:W-:-:S05]  /*0810*/  PRMT R36, RZ, 0x5410, R26 ;  /* 0x00005410ff247816 */ /* 0x020fca000000001a */
[----:B------:R-:W-:-:S05]  /*0820*/  FADD.FTZ R47, R47, R36 ;  /* 0x000000242f2f7221 */ /* 0x000fca0000010000 */
.L_x_110:
[----:B------:R-:W-:-:S04]  /*0830*/  F2FP.BF16.PACK_AB R36, RZ, R47 ;  /* 0x0000002fff24723e */ /* 0x000fc800000010ff */
[----:B------:R-:W-:Y:S02]  /*0840*/  PRMT R30, R36, 0x7610, R30 ;  /* 0x00007610241e7816 */ /* 0x000fe4000000001e */
.L_x_111:
[----:B------:R-:W-:-:S05]  /*0850*/  PRMT R73, RZ, 0x7610, R38 ;  /* 0x00007610ff497816 */ /* 0x000fca0000000026 */
[----:B------:R-:W-:Y:S01]  /*0860*/  FMUL.FTZ R73, R73, R74 ;  /* 0x0000004a49497220 */ /* 0x000fe20000410000 */
[----:B------:R-:W-:Y:S05]  /*0870*/  @P3 BRA `(.L_x_112) ;  /* 0x0000002000003947 */ /* 0x000fea0003800000 */
[----:B------:R-:W-:Y:S05]  /*0880*/  @P0 BRA `(.L_x_113) ;  /* 0x0000003000000947 */ /* 0x000fea0003800000 */
[----:B------:R-:W-:Y:S05]  /*0890*/  BRA `(.L_x_114) ;  /* 0x0000004000007947 */ /* 0x000fea0003800000 */
.L_x_112:
[----:B-----5:R-:W-:-:S05]  /*08a0*/  PRMT R36, RZ, 0x7610, R26 ;  /* 0x00007610ff247816 */ /* 0x020fca000000001a */
[----:B------:R-:W-:-:S05]  /*08b0*/  FADD.FTZ R73, R73, R36 ;  /* 0x0000002449497221 */ /* 0x000fca0000010000 */
.L_x_113:
[----:B------:R-:W-:-:S04]  /*08c0*/  F2FP.BF16.PACK_AB R36, RZ, R73 ;  /* 0x00000049ff24723e */ /* 0x000fc800000010ff */
[----:B------:R-:W-:Y:S02]  /*08d0*/  PRMT R30, R30, 0x5410, R36 ;  /* 0x000054101e1e7816 */ /* 0x000fe40000000024 */
.L_x_114:
[----:B------:R-:W-:-:S05]  /*08e0*/  PRMT R71, RZ, 0x5410, R39 ;  /* 0x00005410ff477816 */ /* 0x000fca0000000027 */
[----:B------:R-:W-:Y:S01]  /*08f0*/  FMUL.FTZ R71, R71, R74 ;  /* 0x0000004a47477220 */ /* 0x000fe20000410000 */
[----:B------:R-:W-:Y:S05]  /*0900*/  @P3 BRA `(.L_x_115) ;  /* 0x0000002000003947 */ /* 0x000fea0003800000 */
[----:B------:R-:W-:Y:S05]  /*0910*/  @P0 BRA `(.L_x_116) ;  /* 0x0000003000000947 */ /* 0x000fea0003800000 */
[----:B------:R-:W-:Y:S05]  /*0920*/  BRA `(.L_x_117) ;  /* 0x0000004000007947 */ /* 0x000fea0003800000 */
.L_x_115:
[----:B-----5:R-:W-:-:S05]  /*0930*/  PRMT R36, RZ, 0x5410, R27 ;  /* 0x00005410ff247816 */ /* 0x020fca000000001b */
[----:B------:R-:W-:-:S05]  /*0940*/  FADD.FTZ R71, R71, R36 ;  /* 0x0000002447477221 */ /* 0x000fca0000010000 */
.L_x_116:
[----:B------:R-:W-:-:S04]  /*0950*/  F2FP.BF16.PACK_AB R36, RZ, R71 ;  /* 0x00000047ff24723e */ /* 0x000fc800000010ff */
[----:B------:R-:W-:Y:S02]  /*0960*/  PRMT R31, R36, 0x7610, R31 ;  /* 0x00007610241f7816 */ /* 0x000fe4000000001f */
.L_x_117:
[----:B------:R-:W-:-:S05]  /*0970*/  PRMT R39, RZ, 0x7610, R39 ;  /* 0x00007610ff277816 */ /* 0x000fca0000000027 */
[----:B------:R-:W-:Y:S01]  /*0980*/  FMUL.FTZ R77, R39, R74 ;  /* 0x0000004a274d7220 */ /* 0x000fe20000410000 */
[----:B------:R-:W-:Y:S05]  /*0990*/  @P3 BRA `(.L_x_118) ;  /* 0x0000002000003947 */ /* 0x000fea0003800000 */
[----:B------:R-:W-:Y:S05]  /*09a0*/  @P0 BRA `(.L_x_119) ;  /* 0x0000003000000947 */ /* 0x000fea0003800000 */
[----:B------:R-:W-:Y:S05]  /*09b0*/  BRA `(.L_x_120) ;  /* 0x0000004000007947 */ /* 0x000fea0003800000 */
.L_x_118:
[----:B-----5:R-:W-:-:S05]  /*09c0*/  PRMT R36, RZ, 0x7610, R27 ;  /* 0x00007610ff247816 */ /* 0x020fca000000001b */
[----:B------:R-:W-:-:S05]  /*09d0*/  FADD.FTZ R77, R77, R36 ;  /* 0x000000244d4d7221 */ /* 0x000fca0000010000 */
.L_x_119:
[----:B------:R-:W-:-:S04]  /*09e0*/  F2FP.BF16.PACK_AB R36, RZ, R77 ;  /* 0x0000004dff24723e */ /* 0x000fc800000010ff */
[----:B------:R-:W-:Y:S02]  /*09f0*/  PRMT R31, R31, 0x5410, R36 ;  /* 0x000054101f1f7816 */ /* 0x000fe40000000024 */
.L_x_120:
[C---:B------:R-:W-:Y:S02]  /*0a00*/  IADD3 R44, R34.reuse, 0x80, RZ ;  /* 0x00000080222c7810 */ /* 0x040fe40007ffe0ff */
[----:B------:R-:W-:-:S03]  /*0a10*/  @P0 LEA R80, P1, R34, c[0x0][0x188], 0x4 ;  /* 0x0000620022500a11 */ /* 0x000fc600078220ff */
[----:B------:R-:W-:Y:S01]  /*0a20*/  IMAD.WIDE.U32 R36, R44, R91, c[0x0][0x170] ;  /* 0x00005c002c247625 */ /* 0x000fe200078e005b */
[----:B------:R-:W-:Y:S02]  /*0a30*/  @P0 LEA.HI.X R81, R34, c[0x0][0x18c], RZ, 0x4, P1 ;  /* 0x0000630022510a11 */ /* 0x000fe400008f24ff */
[----:B------:R-:W-:-:S03]  /*0a40*/  @P2 LEA R78, P1, R44, c[0x0][0x180], 0x4 ;  /* 0x000060002c4e2a11 */ /* 0x000fc600078220ff */
[----:B------:R0:W-:Y:S04]  /*0a50*/  @P0 STG.E.128 [R80.64], R28 ;  /* 0x0000001c50000986 */ /* 0x0001e8000c101d04 */
[----:B------:R-:W2:Y:S01]  /*0a60*/  LDG.E.128 R36, [R36.64] ;  /* 0x0000000424247981 */ /* 0x000ea2000c1e1d00 */
[----:B------:R-:W-:-:S05]  /*0a70*/  @P2 LEA.HI.X R79, R44, c[0x0][0x184], RZ, 0x4, P1 ;  /* 0x000061002c4f2a11 */ /* 0x000fca00008f24ff */
[----:B-----5:R0:W5:Y:S01]  /*0a80*/  @P2 LDG.E.128 R24, [R78.64] ;  /* 0x000000044e182981 */ /* 0x020162000c1e1d00 */
[----:B--2---:R-:W-:-:S05]  /*0a90*/  PRMT R75, RZ, 0x5410, R36 ;  /* 0x00005410ff4b7816 */ /* 0x004fca0000000024 */
[----:B------:R-:W-:Y:S01]  /*0aa0*/  FMUL.FTZ R75, R75, R74 ;  /* 0x0000004a4b4b7220 */ /* 0x000fe20000410000 */
[----:B------:R-:W-:Y:S05]  /*0ab0*/  @P3 BRA `(.L_x_121) ;  /* 0x0000002000003947 */ /* 0x000fea0003800000 */
[----:B0-----:R-:W-:Y:S05]  /*0ac0*/  @P0 BRA `(.L_x_122) ;  /* 0x0000003000000947 */ /* 0x001fea0003800000 */
[----:B------:R-:W-:Y:S05]  /*0ad0*/  BRA `(.L_x_123) ;  /* 0x0000004000007947 */ /* 0x000fea0003800000 */
.L_x_121:
[----:B0----5:R-:W-:-:S05]  /*0ae0*/  PRMT R40, RZ, 0x5410, R24 ;  /* 0x00005410ff287816 */ /* 0x021fca0000000018 */
[----:B------:R-:W-:-:S05]  /*0af0*/  FADD.FTZ R75, R40, R75 ;  /* 0x0000004b284b7221 */ /* 0x000fca0000010000 */
.L_x_122:
[----:B------:R-:W-:-:S04]  /*0b00*/  F2FP.BF16.PACK_AB R40, RZ, R75 ;  /* 0x0000004bff28723e */ /* 0x000fc800000010ff */
[----:B------:R-:W-:Y:S02]  /*0b10*/  PRMT R28, R40, 0x7610, R28 ;  /* 0x00007610281c7816 */ /* 0x000fe4000000001c */
.L_x_123:
[----:B------:R-:W-:-:S05]  /*0b20*/  PRMT R81, RZ, 0x7610, R36 ;  /* 0x00007610ff517816 */ /* 0x000fca0000000024 */
[----:B------:R-:W-:Y:S01]  /*0b30*/  FMUL.FTZ R81, R81, R74 ;  /* 0x0000004a51517220 */ /* 0x000fe20000410000 */
[----:B------:R-:W-:Y:S05]  /*0b40*/  @P3 BRA `(.L_x_124) ;  /* 0x0000002000003947 */ /* 0x000fea0003800000 */
[----:B------:R-:W-:Y:S05]  /*0b50*/  @P0 BRA `(.L_x_125) ;  /* 0x0000003000000947 */ /* 0x000fea0003800000 */
[----:B------:R-:W-:Y:S05]  /*0b60*/  BRA `(.L_x_126) ;  /* 0x0000004000007947 */ /* 0x000fea0003800000 */
.L_x_124:
[----:B-----5:R-:W-:-:S05]  /*0b70*/  PRMT R36, RZ, 0x7610, R24 ;  /* 0x00007610ff247816 */ /* 0x020fca0000000018 */
[----:B------:R-:W-:-:S05]  /*0b80*/  FADD.FTZ R81, R36, R81 ;  /* 0x0000005124517221 */ /* 0x000fca0000010000 */
.L_x_125:
[----:B------:R-:W-:-:S04]  /*0b90*/  F2FP.BF16.PACK_AB R36, RZ, R81 ;  /* 0x00000051ff24723e */ /* 0x000fc800000010ff */
[----:B------:R-:W-:Y:S02]  /*0ba0*/  PRMT R28, R28, 0x5410, R36 ;  /* 0x000054101c1c7816 */ /* 0x000fe40000000024 */
.L_x_126:
[----:B------:R-:W-:-:S05]  /*0bb0*/  PRMT R79, RZ, 0x5410, R37 ;  /* 0x00005410ff4f7816 */ /* 0x000fca0000000025 */
[----:B------:R-:W-:Y:S01]  /*0bc0*/  FMUL.FTZ R79, R79, R74 ;  /* 0x0000004a4f4f7220 */ /* 0x000fe20000410000 */
[----:B------:R-:W-:Y:S05]  /*0bd0*/  @P3 BRA `(.L_x_127) ;  /* 0x0000002000003947 */ /* 0x000fea0003800000 */
[----:B------:R-:W-:Y:S05]  /*0be0*/  @P0 BRA `(.L_x_128) ;  /* 0x0000003000000947 */ /* 0x000fea0003800000 */
[----:B------:R-:W-:Y:S05]  /*0bf0*/  BRA `(.L_x_129) ;  /* 0x0000004000007947 */ /* 0x000fea0003800000 */
.L_x_127:
[----:B-----5:R-:W-:-:S05]  /*0c00*/  PRMT R36, RZ, 0x5410, R25 ;  /* 0x00005410ff247816 */ /* 0x020fca0000000019 */
[----:B------:R-:W-:-:S05]  /*0c10*/  FADD.FTZ R79, R36, R79 ;  /* 0x0000004f244f7221 */ /* 0x000fca0000010000 */
.L_x_128:
[----:B------:R-:W-:-:S04]  /*0c20*/  F2FP.BF16.PACK_AB R36, RZ, R79 ;  /* 0x0000004fff24723e */ /* 0x000fc800000010ff */
[----:B------:R-:W-:Y:S02]  /*0c30*/  PRMT R29, R36, 0x7610, R29 ;  /* 0x00007610241d7816 */ /* 0x000fe4000000001d */
.L_x_129:
[----:B------:R-:W-:-:S05]  /*0c40*/  PRMT R37, RZ, 0x7610, R37 ;  /* 0x00007610ff257816 */ /* 0x000fca0000000025 */
[----:B------:R-:W-:Y:S01]  /*0c50*/  FMUL.FTZ R85, R37, R74 ;  /* 0x0000004a25557220 */ /* 0x000fe20000410000 */
[----:B------:R-:W-:Y:S05]  /*0c60*/  @P3 BRA `(.L_x_130) ;  /* 0x0000002000003947 */ /* 0x000fea0003800000 */
[----:B------:R-:W-:Y:S05]  /*0c70*/  @P0 BRA `(.L_x_131) ;  /* 0x0000003000000947 */ /* 0x000fea0003800000 */
[----:B------:R-:W-:Y:S05]  /*0c80*/  BRA `(.L_x_132) ;  /* 0x0000004000007947 */ /* 0x000fea0003800000 */
.L_x_130:
[----:B-----5:R-:W-:-:S05]  /*0c90*/  PRMT R36, RZ, 0x7610, R25 ;  /* 0x00007610ff247816 */ /* 0x020fca0000000019 */
[----:B------:R-:W-:-:S05]  /*0ca0*/  FADD.FTZ R85, R36, R85 ;  /* 0x0000005524557221 */ /* 0x000fca0000010000 */
.L_x_131:
[----:B------:R-:W-:-:S04]  /*0cb0*/  F2FP.BF16.PACK_AB R36, RZ, R85 ;  /* 0x00000055ff24723e */ /* 0x000fc800000010ff */
[----:B------:R-:W-:Y:S02]  /*0cc0*/  PRMT R29, R29, 0x5410, R36 ;  /* 0x000054101d1d7816 */ /* 0x000fe40000000024 */
.L_x_132:
[----:B------:R-:W-:-:S05]  /*0cd0*/  PRMT R83, RZ, 0x5410, R38 ;  /* 0x00005410ff537816 */ /* 0x000fca0000000026 */
[----:B------:R-:W-:Y:S01]  /*0ce0*/  FMUL.FTZ R83, R83, R74 ;  /* 0x0000004a53537220 */ /* 0x000fe20000410000 */
[----:B------:R-:W-:Y:S05]  /*0cf0*/  @P3 BRA `(.L_x_133) ;  /* 0x0000002000003947 */ /* 0x000fea0003800000 */
[----:B------:R-:W-:Y:S05]  /*0d00*/  @P0 BRA `(.L_x_134) ;  /* 0x0000003000000947 */ /* 0x000fea0003800000 */
[----:B------:R-:W-:Y:S05]  /*0d10*/  BRA `(.L_x_135) ;  /* 0x0000004000007947 */ /* 0x000fea0003800000 */
.L_x_133:
[----:B-----5:R-:W-:-:S05]  /*0d20*/  PRMT R36, RZ, 0x5410, R26 ;  /* 0x00005410ff247816 */ /* 0x020fca000000001a */
[----:B------:R-:W-:-:S05]  /*0d30*/  FADD.FTZ R83, R36, R83 ;  /* 0x0000005324537221 */ /* 0x000fca0000010000 */
.L_x_134:
[----:B------:R-:W-:-:S04]  /*0d40*/  F2FP.BF16.PACK_AB R36, RZ, R83 ;  /* 0x00000053ff24723e */ /* 0x000fc800000010ff */
[----:B------:R-:W-:Y:S02]  /*0d50*/  PRMT R30, R36, 0x7610, R30 ;  /* 0x00007610241e7816 */ /* 0x000fe4000000001e */
.L_x_135:
[----:B------:R-:W-:-:S05]  /*0d60*/  PRMT R87, RZ, 0x7610, R38 ;  /* 0x00007610ff577816 */ /* 0x000fca0000000026 */
[----:B------:R-:W-:Y:S01]  /*0d70*/  FMUL.FTZ R87, R87, R74 ;  /* 0x0000004a57577220 */ /* 0x000fe20000410000 */
[----:B------:R-:W-:Y:S05]  /*0d80*/  @P3 BRA `(.L_x_136) ;  /* 0x0000002000003947 */ /* 0x000fea0003800000 */
[----:B------:R-:W-:Y:S05]  /*0d90*/  @P0 BRA `(.L_x_137) ;  /* 0x0000003000000947 */ /* 0x000fea0003800000 */
[----:B------:R-:W-:Y:S05]  /*0da0*/  BRA `(.L_x_138) ;  /* 0x0000004000007947 */ /* 0x000fea0003800000 */
.L_x_136:
[----:B-----5:R-:W-:-:S05]  /*0db0*/  PRMT R36, RZ, 0x7610, R26 ;  /* 0x00007610ff247816 */ /* 0x020fca000000001a */
[----:B------:R-:W-:-:S05]  /*0dc0*/  FADD.FTZ R87, R36, R87 ;  /* 0x0000005724577221 */ /* 0x000fca0000010000 */
.L_x_137:
[----:B------:R-:W-:-:S04]  /*0dd0*/  F2FP.BF16.PACK_AB R36, RZ, R87 ;  /* 0x00000057ff24723e */ /* 0x000fc800000010ff */
[----:B------:R-:W-:Y:S02]  /*0de0*/  PRMT R30, R30, 0x5410, R36 ;  /* 0x000054101e1e7816 */ /* 0x000fe40000000024 */
.L_x_138:
[----:B------:R-:W-:-:S05]  /*0df0*/  PRMT R89, RZ, 0x5410, R39 ;  /* 0x00005410ff597816 */ /* 0x000fca0000000027 */
[----:B------:R-:W-:Y:S01]  /*0e00*/  FMUL.FTZ R89, R89, R74 ;  /* 0x0000004a59597220 */ /* 0x000fe20000410000 */
[----:B------:R-:W-:Y:S05]  /*0e10*/  @P3 BRA `(.L_x_139) ;  /* 0x0000002000003947 */ /* 0x000fea0003800000 */
[----:B------:R-:W-:Y:S05]  /*0e20*/  @P0 BRA `(.L_x_140) ;  /* 0x0000003000000947 */ /* 0x000fea0003800000 */
[----:B------:R-:W-:Y:S05]  /*0e30*/  BRA `(.L_x_141) ;  /* 0x0000004000007947 */ /* 0x000fea0003800000 */
.L_x_139:
[----:B-----5:R-:W-:-:S05]  /*0e40*/  PRMT R36, RZ, 0x5410, R27 ;  /* 0x00005410ff247816 */ /* 0x020fca000000001b */
[----:B------:R-:W-:-:S05]  /*0e50*/  FADD.FTZ R89, R36, R89 ;  /* 0x0000005924597221 */ /* 0x000fca0000010000 */
.L_x_140:
[----:B------:R-:W-:-:S04]  /*0e60*/  F2FP.BF16.PACK_AB R36, RZ, R89 ;  /* 0x00000059ff24723e */ /* 0x000fc800000010ff */
[----:B------:R-:W-:Y:S02]  /*0e70*/  PRMT R31, R36, 0x7610, R31 ;  /* 0x00007610241f7816 */ /* 0x000fe4000000001f */
.L_x_141:
[----:B------:R-:W-:-:S05]  /*0e80*/  PRMT R39, RZ, 0x7610, R39 ;  /* 0x00007610ff277816 */ /* 0x000fca0000000027 */
[----:B------:R-:W-:Y:S01]  /*0e90*/  FMUL.FTZ R93, R39, R74 ;  /* 0x0000004a275d7220 */ /* 0x000fe20000410000 */
[----:B------:R-:W-:Y:S05]  /*0ea0*/  @P3 BRA `(.L_x_142) ;  /* 0x0000002000003947 */ /* 0x000fea0003800000 */
[----:B------:R-:W-:Y:S05]  /*0eb0*/  @P0 BRA `(.L_x_143) ;  /* 0x0000003000000947 */ /* 0x000fea0003800000 */
[----:B------:R-:W-:Y:S05]  /*0ec0*/  BRA `(.L_x_144) ;  /* 0x0000004000007947 */ /* 0x000fea0003800000 */
.L_x_142:
[----:B-----5:R-:W-:-:S05]  /*0ed0*/  PRMT R36, RZ, 0x7610, R27 ;  /* 0x00007610ff247816 */ /* 0x020fca000000001b */
[----:B------:R-:W-:-:S05]  /*0ee0*/  FADD.FTZ R93, R36, R93 ;  /* 0x0000005d245d7221 */ /* 0x000fca0000010000 */
.L_x_143:
[----:B------:R-:W-:-:S04]  /*0ef0*/  F2FP.BF16.PACK_AB R36, RZ, R93 ;  /* 0x0000005dff24723e */ /* 0x000fc800000010ff */
[----:B------:R-:W-:Y:S02]  /*0f00*/  PRMT R31, R31, 0x5410, R36 ;  /* 0x000054101f1f7816 */ /* 0x000fe40000000024 */
.L_x_144:
[----:B------:R-:W-:Y:S02]  /*0f10*/  IADD3 R64, R34, 0x100, RZ ;  /* 0x0000010022407810 */ /* 0x000fe40007ffe0ff */
[----:B------:R-:W-:-:S03]  /*0f20*/  @P0 LEA R36, P1, R44, c[0x0][0x188], 0x4 ;  /* 0x000062002c240a11 */ /* 0x000fc600078220ff */
[----:B------:R-:W-:Y:S01]  /*0f30*/  IMAD.WIDE.U32 R38, R64, R91, c[0x0][0x170] ;  /* 0x00005c0040267625 */ /* 0x000fe200078e005b */
[----:B------:R-:W-:Y:S02]  /*0f40*/  @P0 LEA.HI.X R37, R44, c[0x0][0x18c], RZ, 0x4, P1 ;  /* 0x000063002c250a11 */ /* 0x000fe400008f24ff */
[----:B------:R-:W-:-:S03]  /*0f50*/  @P2 LEA R90, P1, R64, c[0x0][0x180], 0x4 ;  /* 0x00006000405a2a11 */ /* 0x000fc600078220ff */
[----:B------:R0:W-:Y:S04]  /*0f60*/  @P0 STG.E.128 [R36.64], R28 ;  /* 0x0000001c24000986 */ /* 0x0001e8000c101d04 */
[----:B0-----:R-:W2:Y:S01]  /*0f70*/  LDG.E.128 R36, [R38.64] ;  /* 0x0000000426247981 */ /* 0x001ea2000c1e1d00 */
[----:B------:R-:W-:-:S05]  /*0f80*/  @P2 LEA.HI.X R91, R64, c[0x0][0x184], RZ, 0x4, P1 ;  /* 0x00006100405b2a11 */ /* 0x000fca00008f24ff */
[----:B-----5:R2:W5:Y:S02]  /*0f90*/  @P2 LDG.E.128 R24, [R90.64] ;  /* 0x000000045a182981 */ /* 0x020564000c1e1d00 */
[----:B--2---:R-:W-:-:S05]  /*0fa0*/  PRMT R91, RZ, 0x5410, R36 ;  /* 0x00005410ff5b7816 */ /* 0x004fca0000000024 */
[----:B------:R-:W-:Y:S01]  /*0fb0*/  FMUL.FTZ R91, R91, R74 ;  /* 0x0000004a5b5b7220 */ /* 0x000fe20000410000 */
[----:B------:R-:W-:Y:S05]  /*0fc0*/  @P3 BRA `(.L_x_145) ;  /* 0x0000002000003947 */ /* 0x000fea0003800000 */
[----:B------:R-:W-:Y:S05]  /*0fd0*/  @P0 BRA `(.L_x_146) ;  /* 0x0000003000000947 */ /* 0x000fea0003800000 */
[----:B------:R-:W-:Y:S05]  /*0fe0*/  BRA `(.L_x_147) ;  /* 0x0000004000007947 */ /* 0x000fea0003800000 */
.L_x_145:
[----:B-----5:R-:W-:-:S05]  /*0ff0*/  PRMT R40, RZ, 0x5410, R24 ;  /* 0x00005410ff287816 */ /* 0x020fca0000000018 */
[----:B------:R-:W-:-:S05]  /*1000*/  FADD.FTZ R91, R40, R91 ;  /* 0x0000005b285b7221 */ /* 0x000fca0000010000 */
.L_x_146:
[----:B------:R-:W-:-:S04]  /*1010*/  F2FP.BF16.PACK_AB R40, RZ, R91 ;  /* 0x0000005bff28723e */ /* 0x000fc800000010ff */
[----:B------:R-:W-:Y:S02]  /*1020*/  PRMT R28, R40, 0x7610, R28 ;  /* 0x00007610281c7816 */ /* 0x000fe4000000001c */
.L_x_147:
[----:B------:R-:W-:-:S05]  /*1030*/  PRMT R36, RZ, 0x7610, R36 ;  /* 0x00007610ff247816 */ /* 0x000fca0000000024 */
[----:B------:R-:W-:Y:S01]  /*1040*/  FMUL.FTZ R42, R36, R74 ;  /* 0x0000004a242a7220 */ /* 0x000fe20000410000 */
[----:B------:R-:W-:Y:S05]  /*1050*/  @P3 BRA `(.L_x_148) ;  /* 0x0000002000003947 */ /* 0x000fea0003800000 */
[----:B------:R-:W-:Y:S05]  /*1060*/  @P0 BRA `(.L_x_149) ;  /* 0x0000003000000947 */ /* 0x000fea0003800000 */
[----:B------:R-:W-:Y:S05]  /*1070*/  BRA `(.L_x_150) ;  /* 0x0000004000007947 */ /* 0x000fea0003800000 */
.L_x_148:
[----:B-----5:R-:W-:-:S05]  /*1080*/  PRMT R36, RZ, 0x7610, R24 ;  /* 0x00007610ff247816 */ /* 0x020fca0000000018 */
[----:B------:R-:W-:-:S05]  /*1090*/  FADD.FTZ R42, R36, R42 ;  /* 0x0000002a242a7221 */ /* 0x000fca0000010000 */
.L_x_149:
[----:B------:R-:W-:-:S04]  /*10a0*/  F2FP.BF16.PACK_AB R36, RZ, R42 ;  /* 0x0000002aff24723e */ /* 0x000fc800000010ff */
[----:B------:R-:W-:Y:S02]  /*10b0*/  PRMT R28, R28, 0x5410, R36 ;  /* 0x000054101c1c7816 */ /* 0x000fe40000000024 */
.L_x_150:
[----:B------:R-:W-:-:S05]  /*10c0*/  PRMT R40, RZ, 0x5410, R37 ;  /* 0x00005410ff287816 */ /* 0x000fca0000000025 */
[----:B------:R-:W-:Y:S01]  /*10d0*/  FMUL.FTZ R40, R40, R74 ;  /* 0x0000004a28287220 */ /* 0x000fe20000410000 */
[----:B------:R-:W-:Y:S05]  /*10e0*/  @P3 BRA `(.L_x_151) ;  /* 0x0000002000003947 */ /* 0x000fea0003800000 */
[----:B------:R-:W-:Y:S05]  /*10f0*/  @P0 BRA `(.L_x_152) ;  /* 0x0000003000000947 */ /* 0x000fea0003800000 */
[----:B------:R-:W-:Y:S05]  /*1100*/  BRA `(.L_x_153) ;  /* 0x0000004000007947 */ /* 0x000fea0003800000 */
.L_x_151:
[----:B-----5:R-:W-:-:S05]  /*1110*/  PRMT R36, RZ, 0x5410, R25 ;  /* 0x00005410ff247816 */ /* 0x020fca0000000019 */
[----:B------:R-:W-:-:S05]  /*1120*/  FADD.FTZ R40, R36, R40 ;  /* 0x0000002824287221 */ /* 0x000fca0000010000 */
.L_x_152:
[----:B------:R-:W-:-:S04]  /*1130*/  F2FP.BF16.PACK_AB R36, RZ, R40 ;  /* 0x00000028ff24723e */ /* 0x000fc800000010ff */
[----:B------:R-:W-:Y:S02]  /*1140*/  PRMT R29, R36, 0x7610, R29 ;  /* 0x00007610241d7816 */ /* 0x000fe4000000001d */
.L_x_153:
[----:B------:R-:W-:-:S05]  /*1150*/  PRMT R37, RZ, 0x7610, R37 ;  /* 0x00007610ff257816 */ /* 0x000fca0000000025 */
[----:B------:R-:W-:Y:S01]  /*1160*/  FMUL.FTZ R66, R37, R74 ;  /* 0x0000004a25427220 */ /* 0x000fe20000410000 */
[----:B------:R-:W-:Y:S05]  /*1170*/  @P3 BRA `(.L_x_154) ;  /* 0x0000002000003947 */ /* 0x000fea0003800000 */
[----:B------:R-:W-:Y:S05]  /*1180*/  @P0 BRA `(.L_x_155) ;  /* 0x0000003000000947 */ /* 0x000fea0003800000 */
[----:B------:R-:W-:Y:S05]  /*1190*/  BRA `(.L_x_156) ;  /* 0x0000004000007947 */ /* 0x000fea0003800000 */
.L_x_154:
[----:B-----5:R-:W-:-:S05]  /*11a0*/  PRMT R37, RZ, 0x7610, R25 ;  /* 0x00007610ff257816 */ /* 0x020fca0000000019 */
[----:B------:R-:W-:-:S05]  /*11b0*/  FADD.FTZ R66, R37, R66 ;  /* 0x0000004225427221 */ /* 0x000fca0000010000 */
.L_x_155:
[----:B------:R-:W-:-:S04]  /*11c0*/  F2FP.BF16.PACK_AB R36, RZ, R66 ;  /* 0x00000042ff24723e */ /* 0x000fc800000010ff */
[----:B------:R-:W-:Y:S02]  /*11d0*/  PRMT R29, R29, 0x5410, R36 ;  /* 0x000054101d1d7816 */ /* 0x000fe40000000024 */
.L_x_156:
[----:B------:R-:W-:-:S05]  /*11e0*/  PRMT R37, RZ, 0x5410, R38 ;  /* 0x00005410ff257816 */ /* 0x000fca0000000026 */
[----:B------:R-:W-:Y:S01]  /*11f0*/  FMUL.FTZ R46, R37, R74 ;  /* 0x0000004a252e7220 */ /* 0x000fe20000410000 */
[----:B------:R-:W-:Y:S05]  /*1200*/  @P3 BRA `(.L_x_157) ;  /* 0x0000002000003947 */ /* 0x000fea0003800000 */
[----:B------:R-:W-:Y:S05]  /*1210*/  @P0 BRA `(.L_x_158) ;  /* 0x0000003000000947 */ /* 0x000fea0003800000 */
[----:B------:R-:W-:Y:S05]  /*1220*/  BRA `(.L_x_159) ;  /* 0x0000004000007947 */ /* 0x000fea0003800000 */
.L_x_157:
[----:B-----5:R-:W-:-:S05]  /*1230*/  PRMT R37, RZ, 0x5410, R26 ;  /* 0x00005410ff257816 */ /* 0x020fca000000001a */
[----:B------:R-:W-:-:S05]  /*1240*/  FADD.FTZ R46, R37, R46 ;  /* 0x0000002e252e7221 */ /* 0x000fca0000010000 */
.L_x_158:
[----:B------:R-:W-:-:S04]  /*1250*/  F2FP.BF16.PACK_AB R36, RZ, R46 ;  /* 0x0000002eff24723e */ /* 0x000fc800000010ff */
[----:B------:R-:W-:Y:S02]  /*1260*/  PRMT R30, R36, 0x7610, R30 ;  /* 0x00007610241e7816 */ /* 0x000fe4000000001e */
.L_x_159:
[----:B------:R-:W-:-:S05]  /*1270*/  PRMT R37, RZ, 0x7610, R38 ;  /* 0x00007610ff257816 */ /* 0x000fca0000000026 */
[----:B------:R-:W-:Y:S01]  /*1280*/  FMUL.FTZ R72, R37, R74 ;  /* 0x0000004a25487220 */ /* 0x000fe20000410000 */
[----:B------:R-:W-:Y:S05]  /*1290*/  @P3 BRA `(.L_x_160) ;  /* 0x0000002000003947 */ /* 0x000fea0003800000 */
[----:B------:R-:W-:Y:S05]  /*12a0*/  @P0 BRA `(.L_x_161) ;  /* 0x0000003000000947 */ /* 0x000fea0003800000 */
[----:B------:R-:W-:Y:S05]  /*12b0*/  BRA `(.L_x_162) ;  /* 0x0000004000007947 */ /* 0x000fea0003800000 */
.L_x_160:
[----:B-----5:R-:W-:-:S05]  /*12c0*/  PRMT R37, RZ, 0x7610, R26 ;  /* 0x00007610ff257816 */ /* 0x020fca000000001a */
[----:B------:R-:W-:-:S05]  /*12d0*/  FADD.FTZ R72, R37, R72 ;  /* 0x0000004825487221 */ /* 0x000fca0000010000 */
.L_x_161:
[----:B------:R-:W-:-:S04]  /*12e0*/  F2FP.BF16.PACK_AB R36, RZ, R72 ;  /* 0x00000048ff24723e */ /* 0x000fc800000010ff */
[----:B------:R-:W-:Y:S02]  /*12f0*/  PRMT R30, R30, 0x5410, R36 ;  /* 0x000054101e1e7816 */ /* 0x000fe40000000024 */
.L_x_162:
[----:B------:R-:W-:-:S05]  /*1300*/  PRMT R37, RZ, 0x5410, R39 ;  /* 0x00005410ff257816 */ /* 0x000fca0000000027 */
[----:B------:R-:W-:Y:S01]  /*1310*/  FMUL.FTZ R70, R37, R74 ;  /* 0x0000004a25467220 */ /* 0x000fe20000410000 */
[----:B------:R-:W-:Y:S05]  /*1320*/  @P3 BRA `(.L_x_163) ;  /* 0x0000002000003947 */ /* 0x000fea0003800000 */
[----:B------:R-:W-:Y:S05]  /*1330*/  @P0 BRA `(.L_x_164) ;  /* 0x0000003000000947 */ /* 0x000fea0003800000 */
[----:B------:R-:W-:Y:S05]  /*1340*/  BRA `(.L_x_165) ;  /* 0x0000004000007947 */ /* 0x000fea0003800000 */
.L_x_163:
[----:B-----5:R-:W-:-:S05]  /*1350*/  PRMT R37, RZ, 0x5410, R27 ;  /* 0x00005410ff257816 */ /* 0x020fca000000001b */
[----:B------:R-:W-:-:S05]  /*1360*/  FADD.FTZ R70, R37, R70 ;  /* 0x0000004625467221 */ /* 0x000fca0000010000 */
.L_x_164:
[----:B------:R-:W-:-:S04]  /*1370*/  F2FP.BF16.PACK_AB R36, RZ, R70 ;  /* 0x00000046ff24723e */ /* 0x000fc800000010ff */
[----:B------:R-:W-:Y:S02]  /*1380*/  PRMT R31, R36, 0x7610, R31 ;  /* 0x00007610241f7816 */ /* 0x000fe4000000001f */
.L_x_165:
[----:B------:R-:W-:-:S05]  /*1390*/  PRMT R39, RZ, 0x7610, R39 ;  /* 0x00007610ff277816 */ /* 0x000fca0000000027 */
[----:B------:R-:W-:Y:S01]  /*13a0*/  FMUL.FTZ R74, R39, R74 ;  /* 0x0000004a274a7220 */ /* 0x000fe20000410000 */
[----:B------:R-:W-:Y:S05]  /*13b0*/  @P3 BRA `(.L_x_166) ;  /* 0x0000002000003947 */ /* 0x000fea0003800000 */
[----:B------:R-:W-:Y:S05]  /*13c0*/  @P0 BRA `(.L_x_167) ;  /* 0x0000003000000947 */ /* 0x000fea0003800000 */
[----:B------:R-:W-:Y:S05]  /*13d0*/  BRA `(.L_x_168) ;  /* 0x0000004000007947 */ /* 0x000fea0003800000 */
.L_x_166:
[----:B-----5:R-:W-:-:S05]  /*13e0*/  PRMT R37, RZ, 0x7610, R27 ;  /* 0x00007610ff257816 */ /* 0x020fca000000001b */
[----:B------:R-:W-:-:S05]  /*13f0*/  FADD.FTZ R74, R37, R74 ;  /* 0x0000004a254a7221 */ /* 0x000fca0000010000 */
.L_x_167:
[----:B------:R-:W-:-:S04]  /*1400*/  F2FP.BF16.PACK_AB R36, RZ, R74 ;  /* 0x0000004aff24723e */ /* 0x000fc800000010ff */
[----:B------:R-:W-:Y:S02]  /*1410*/  PRMT R31, R31, 0x5410, R36 ;  /* 0x000054101f1f7816 */ /* 0x000fe40000000024 */
.L_x_168:
[----:B------:R-:W-:Y:S01]  /*1420*/  FADD.FTZ R36, RZ, R41 ;  /* 0x00000029ff247221 */ /* 0x000fe20000010000 */
[----:B------:R-:W-:Y:S02]  /*1430*/  SHF.R.U32.HI R68, RZ, 0x5, R68 ;  /* 0x00000005ff447819 */ /* 0x000fe40000011644 */
[----:B------:R-:W-:Y:S01]  /*1440*/  ISETP.NE.AND P2, PT, R54, RZ, PT ;  /* 0x000000ff3600720c */ /* 0x000fe20003f45270 */
[----:B------:R-:W-:-:S04]  /*1450*/  FADD.FTZ R36, R36, R45 ;  /* 0x0000002d24247221 */ /* 0x000fc80000010000 */
        /* <DEDUP_REMOVED lines=14> */
[----:B------:R-:W-:Y:S01]  /*1540*/  FADD.FTZ R37, R36, R91 ;  /* 0x0000005b24257221 */ /* 0x000fe20000010000 */
[----:B------:R-:W-:-:S03]  /*1550*/  @P0 LEA R36, P1, R64, c[0x0][0x188], 0x4 ;  /* 0x0000620040240a11 */ /* 0x000fc600078220ff */
[----:B------:R-:W-:Y:S01]  /*1560*/  FADD.FTZ R39, R37, R42 ;  /* 0x0000002a25277221 */ /* 0x000fe20000010000 */
[----:B------:R-:W-:Y:S02]  /*1570*/  @P0 LEA.HI.X R37, R64, c[0x0][0x18c], RZ, 0x4, P1 ;  /* 0x0000630040250a11 */ /* 0x000fe400008f24ff */
[----:B------:R-:W-:Y:S01]  /*1580*/  LOP3.LUT P1, RZ, R61, 0xff, RZ, 0xc0, !PT ;  /* 0x000000ff3dff7812 */ /* 0x000fe2000782c0ff */
[----:B------:R-:W-:Y:S02]  /*1590*/  FADD.FTZ R39, R39, R40 ;  /* 0x0000002827277221 */ /* 0x000fe40000010000 */
[----:B------:R0:W-:Y:S02]  /*15a0*/  @P0 STG.E.128 [R36.64], R28 ;  /* 0x0000001c24000986 */ /* 0x0001e4000c101d04 */
[----:B------:R-:W-:-:S04]  /*15b0*/  FADD.FTZ R39, R39, R66 ;  /* 0x0000004227277221 */ /* 0x000fc80000010000 */
[----:B------:R-:W-:-:S04]  /*15c0*/  FADD.FTZ R39, R39, R46 ;  /* 0x0000002e27277221 */ /* 0x000fc80000010000 */
[----:B------:R-:W-:Y:S01]  /*15d0*/  FADD.FTZ R38, R39, R72 ;  /* 0x0000004827267221 */ /* 0x000fe20000010000 */
[----:B------:R-:W-:-:S03]  /*15e0*/  LOP3.LUT R39, R68, 0x7fffffc, RZ, 0xc0, !PT ;  /* 0x07fffffc44277812 */ /* 0x000fc600078ec0ff */
[----:B------:R-:W-:Y:S01]  /*15f0*/  FADD.FTZ R38, R38, R70 ;  /* 0x0000004626267221 */ /* 0x000fe20000010000 */
[----:B------:R-:W-:-:S03]  /*1600*/  SEL R68, R56, R39, !P1 ;  /* 0x0000002738447207 */ /* 0x000fc60004800000 */
[----:B------:R-:W-:Y:S01]  /*1610*/  FADD.FTZ R80, R38, R74 ;  /* 0x0000004a26507221 */ /* 0x000fe20000010000 */
[----:B------:R-:W-:Y:S05]  /*1620*/  BRA.DIV ~URZ, `(.L_x_169) ;  /* 0x00000fb27f007947 */ /* 0x000fea000b800000 */
[----:B0-----:R0:W1:Y:S02]  /*1630*/  SHFL.BFLY PT, R37, R80, 0x1, 0x1f ;  /* 0x0c201f0050257f89 */ /* 0x00106400000e0000 */
.L_x_173:
[----:B01----:R-:W-:Y:S01]  /*1640*/  FADD.FTZ R80, R80, R37 ;  /* 0x0000002550507221 */ /* 0x003fe20000010000 */
[----:B------:R-:W-:Y:S05]  /*1650*/  BRA.DIV ~URZ, `(.L_x_170) ;  /* 0x00000fe27f007947 */ /* 0x000fea000b800000 */
[----:B------:R-:W0:Y:S02]  /*1660*/  SHFL.BFLY PT, R36, R80, 0x2, 0x1f ;  /* 0x0c401f0050247f89 */ /* 0x000e2400000e0000 */
[----:B0-----:R-:W-:-:S05]  /*1670*/  FADD.FTZ R37, R80, R36 ;  /* 0x0000002450257221 */ /* 0x001fca0000010000 */
[----:B------:R-:W0:Y:S02]  /*1680*/  SHFL.BFLY PT, R36, R37, 0x4, 0x1f ;  /* 0x0c801f0025247f89 */ /* 0x000e2400000e0000 */
[----:B0-----:R-:W-:-:S05]  /*1690*/  FADD.FTZ R38, R37, R36 ;  /* 0x0000002425267221 */ /* 0x001fca0000010000 */
[----:B------:R-:W0:Y:S02]  /*16a0*/  SHFL.BFLY PT, R39, R38, 0x8, 0x1f ;  /* 0x0d001f0026277f89 */ /* 0x000e2400000e0000 */
[----:B0-----:R-:W-:-:S05]  /*16b0*/  FADD.FTZ R39, R38, R39 ;  /* 0x0000002726277221 */ /* 0x001fca0000010000 */
[----:B------:R-:W0:Y:S02]  /*16c0*/  SHFL.BFLY PT, R36, R39, 0x10, 0x1f ;  /* 0x0e001f0027247f89 */ /* 0x000e2400000e0000 */
[----:B0-----:R-:W-:-:S04]  /*16d0*/  FADD.FTZ R36, R39, R36 ;  /* 0x0000002427247221 */ /* 0x001fc80000010000 */
[----:B------:R-:W-:-:S04]  /*16e0*/  FMUL.FTZ R36, R36, 0.001302083372138440609 ;  /* 0x3aaaaaab24247820 */ /* 0x000fc80000410000 */
[C---:B------:R-:W-:Y:S02]  /*16f0*/  FADD.FTZ R76, -R36.reuse, R41 ;  /* 0x00000029244c7221 */ /* 0x040fe40000010100 */
[----:B------:R-:W-:Y:S02]  /*1700*/  FADD.FTZ R78, -R36, R45 ;  /* 0x0000002d244e7221 */ /* 0x000fe40000010100 */
[----:B------:R-:W-:Y:S02]  /*1710*/  FFMA.FTZ R76, R76, R76, RZ ;  /* 0x0000004c4c4c7223 */ /* 0x000fe400000100ff */
[----:B------:R-:W-:Y:S02]  /*1720*/  FADD.FTZ R37, -R36, R43 ;  /* 0x0000002b24257221 */ /* 0x000fe40000010100 */
[----:B------:R-:W-:-:S04]  /*1730*/  FFMA.FTZ R76, R78, R78, R76 ;  /* 0x0000004e4e4c7223 */ /* 0x000fc8000001004c */
[----:B------:R-:W-:Y:S02]  /*1740*/  FFMA.FTZ R76, R37, R37, R76 ;  /* 0x00000025254c7223 */ /* 0x000fe4000001004c */
[----:B------:R-:W-:-:S04]  /*1750*/  FADD.FTZ R37, -R36, R69 ;  /* 0x0000004524257221 */ /* 0x000fc80000010100 */
        /* <DEDUP_REMOVED lines=40> */
[----:B------:R-:W-:-:S05]  /*19e0*/  FFMA.FTZ R76, R37, R37, R76 ;  /* 0x00000025254c7223 */ /* 0x000fca000001004c */
        /* <DEDUP_REMOVED lines=9> */
.L_x_174:
[----:B-1----:R-:W-:Y:S01]  /*1a80*/  FADD.FTZ R37, R37, R80 ;  /* 0x0000005025257221 */ /* 0x002fe20000010000 */
[----:B------:R-:W-:Y:S01]  /*1a90*/  @!P2 IADD3 R76, R53, R68, RZ ;  /* 0x00000044354ca210 */ /* 0x000fe20007ffe0ff */
[----:B------:R-:W-:Y:S01]  /*1aa0*/  WARPSYNC 0xffffffff ;  /* 0xffffffff00007948 */ /* 0x000fe20003800000 */
[----:B------:R-:W-:Y:S01]  /*1ab0*/  ISETP.GT.U32.AND P1, PT, R54, 0x3, PT ;  /* 0x000000033600780c */ /* 0x000fe20003f24070 */
[----:B------:R-:W-:Y:S01]  /*1ac0*/  CS2R R38, SRZ ;  /* 0x0000000000267805 */ /* 0x000fe2000001ff00 */
[----:B------:R-:W-:Y:S01]  /*1ad0*/  HFMA2.MMA R84, -RZ, RZ, 0, 0 ;  /* 0x00000000ff547435 */ /* 0x000fe200000001ff */
[----:B------:R-:W-:Y:S04]  /*1ae0*/  @!P2 STS.64 [R76.X8], R36 ;  /* 0x000000244c00a388 */ /* 0x000fe80000008a00 */
[----:B------:R-:W-:Y:S01]  /*1af0*/  BAR.SYNC.DEFER_BLOCKING 0x0 ;  /* 0x0000000000007b1d */ /* 0x000fe20000010000 */
[----:B------:R-:W-:-:S05]  /*1b00*/  ISETP.NE.AND P2, PT, RZ, UR6, PT ;  /* 0x00000006ff007c0c */ /* 0x000fca000bf45270 */
[----:B------:R-:W-:Y:S02]  /*1b10*/  @!P1 IADD3 R68, R54, R68, RZ ;  /* 0x0000004436449210 */ /* 0x000fe40007ffe0ff */
[----:B------:R-:W-:-:S04]  /*1b20*/  @!P1 MOV R84, 0x300 ;  /* 0x0000030000549802 */ /* 0x000fc80000000f00 */
[----:B0-----:R-:W-:Y:S01]  /*1b30*/  I2F R80, R84 ;  /* 0x0000005400507306 */ /* 0x001fe20000201400 */
[----:B------:R-:W0:Y:S04]  /*1b40*/  SHFL.DOWN PT, R86, R84, 0x2, 0x1f ;  /* 0x08401f0054567f89 */ /* 0x000e2800000e0000 */
[----:B------:R-:W1:Y:S01]  /*1b50*/  @!P1 LDS.64 R38, [R68.X8] ;  /* 0x0000000044269984 */ /* 0x000e620000008a00 */
[----:B------:R-:W-:Y:S02]  /*1b60*/  LOP3.LUT P1, RZ, R53, 0x1f, R0, 0xf8, !PT ;  /* 0x0000001f35ff7812 */ /* 0x000fe4000782f800 */
[----:B0-----:R-:W0:Y:S01]  /*1b70*/  I2F R37, R86 ;  /* 0x0000005600257306 */ /* 0x001e220000201400 */
[----:B------:R-:W-:-:S05]  /*1b80*/  IADD3 R78, R86, R84, RZ ;  /* 0x00000054564e7210 */ /* 0x000fca0007ffe0ff */
[----:B------:R-:W-:Y:S02]  /*1b90*/  SHFL.DOWN PT, R68, R78, 0x1, 0x1f ;  /* 0x08201f004e447f89 */ /* 0x000fe400000e0000 */
[----:B------:R-:W2:Y:S02]  /*1ba0*/  I2F R36, R78 ;  /* 0x0000004e00247306 */ /* 0x000ea40000201400 */
[----:B-1----:R-:W0:Y:S02]  /*1bb0*/  SHFL.DOWN PT, R82, R38, 0x2, 0x1f ;  /* 0x08401f0026527f89 */ /* 0x002e2400000e0000 */
[C---:B0-----:R-:W-:Y:S02]  /*1bc0*/  FMUL.FTZ R76, R82.reuse, R37 ;  /* 0x00000025524c7220 */ /* 0x041fe40000410000 */
[----:B------:R-:W-:Y:S02]  /*1bd0*/  FADD.FTZ R88, -R82, R38 ;  /* 0x0000002652587221 */ /* 0x000fe40000010100 */
[----:B------:R-:W-:Y:S01]  /*1be0*/  FFMA.FTZ R90, R80, R38, R76 ;  /* 0x00000026505a7223 */ /* 0x000fe2000001004c */
[----:B------:R-:W0:Y:S01]  /*1bf0*/  SHFL.DOWN PT, R82, R39, 0x2, 0x1f ;  /* 0x08401f0027527f89 */ /* 0x000e2200000e0000 */
[----:B--2---:R-:W1:Y:S01]  /*1c00*/  MUFU.RCP R76, R36 ;  /* 0x00000024004c7308 */ /* 0x004e620000001000 */
[----:B------:R-:W-:-:S04]  /*1c10*/  FMUL.FTZ R88, R88, R88 ;  /* 0x0000005858587220 */ /* 0x000fc80000410000 */
[----:B------:R-:W-:Y:S01]  /*1c20*/  FMUL.FTZ R88, R88, R80 ;  /* 0x0000005058587220 */ /* 0x000fe20000410000 */
[----:B------:R-:W-:Y:S02]  /*1c30*/  IADD3 R80, R78, R68, RZ ;  /* 0x000000444e507210 */ /* 0x000fe40007ffe0ff */
[----:B------:R-:W-:Y:S01]  /*1c40*/  I2F R68, R68 ;  /* 0x0000004400447306 */ /* 0x000fe20000201400 */
[----:B------:R-:W-:Y:S02]  /*1c50*/  FMUL.FTZ R88, R88, R37 ;  /* 0x0000002558587220 */ /* 0x000fe40000410000 */
[----:B-1----:R-:W-:-:S05]  /*1c60*/  FMUL.FTZ R38, R76, R90 ;  /* 0x0000005a4c267220 */ /* 0x002fca0000410000 */
[----:B------:R-:W1:Y:S01]  /*1c70*/  I2F R80, R80 ;  /* 0x0000005000507306 */ /* 0x000e620000201400 */
[----:B------:R-:W2:Y:S01]  /*1c80*/  SHFL.DOWN PT, R37, R38, 0x1, 0x1f ;  /* 0x08201f0026257f89 */ /* 0x000ea200000e0000 */
[----:B0-----:R-:W-:-:S04]  /*1c90*/  FADD.FTZ R82, R82, R39 ;  /* 0x0000002752527221 */ /* 0x001fc80000010000 */
[----:B------:R-:W-:-:S05]  /*1ca0*/  FFMA.FTZ R76, R76, R88, R82 ;  /* 0x000000584c4c7223 */ /* 0x000fca0000010052 */
[----:B------:R-:W0:Y:S01]  /*1cb0*/  SHFL.DOWN PT, R78, R76, 0x1, 0x1f ;  /* 0x08201f004c4e7f89 */ /* 0x000e2200000e0000 */
[----:B-1----:R-:W1:Y:S01]  /*1cc0*/  MUFU.RCP R39, R80 ;  /* 0x0000005000277308 */ /* 0x002e620000001000 */
[----:B--2---:R-:W-:Y:S02]  /*1cd0*/  FADD.FTZ R82, R38, -R37 ;  /* 0x8000002526527221 */ /* 0x004fe40000010000 */
[----:B------:R-:W-:Y:S02]  /*1ce0*/  FMUL.FTZ R84, R37, R68 ;  /* 0x0000004425547220 */ /* 0x000fe40000410000 */
[----:B------:R-:W-:Y:S02]  /*1cf0*/  FMUL.FTZ R37, R82, R82 ;  /* 0x0000005252257220 */ /* 0x000fe40000410000 */
[C---:B------:R-:W-:Y:S01]  /*1d00*/  FFMA.FTZ R84, R36.reuse, R38, R84 ;  /* 0x0000002624547223 */ /* 0x040fe20000010054 */
[----:B------:R-:W-:Y:S01]  /*1d10*/  @!P1 MOV R38, 0x4 ;  /* 0x0000000400269802 */ /* 0x000fe20000000f00 */
[----:B------:R-:W-:-:S02]  /*1d20*/  FMUL.FTZ R37, R36, R37 ;  /* 0x0000002524257220 */ /* 0x000fc40000410000 */
[----:B-1----:R-:W-:Y:S02]  /*1d30*/  FMUL.FTZ R84, R39, R84 ;  /* 0x0000005427547220 */ /* 0x002fe40000410000 */
[----:B------:R-:W-:Y:S01]  /*1d40*/  FMUL.FTZ R37, R37, R68 ;  /* 0x0000004425257220 */ /* 0x000fe20000410000 */
[----:B------:R-:W-:Y:S01]  /*1d50*/  MOV R68, c[0x0][0x1e0] ;  /* 0x0000780000447a02 */ /* 0x000fe20000000f00 */
[----:B0-----:R-:W-:Y:S02]  /*1d60*/  FADD.FTZ R78, R76, R78 ;  /* 0x0000004e4c4e7221 */ /* 0x001fe40000010000 */
[----:B------:R-:W0:Y:S02]  /*1d70*/  SHFL.IDX PT, R84, R84, RZ, 0x1f ;  /* 0x00001fff54547589 */ /* 0x000e2400000e0000 */
[----:B------:R-:W-:Y:S01]  /*1d80*/  FFMA.FTZ R37, R39, R37, R78 ;  /* 0x0000002527257223 */ /* 0x000fe2000001004e */
[----:B------:R-:W-:Y:S01]  /*1d90*/  @!P1 MOV R78, 0x4 ;  /* 0x00000004004e9802 */ /* 0x000fe20000000f00 */
[----:B------:R-:W-:-:S04]  /*1da0*/  @!P1 IMAD.WIDE R38, R57, R38, c[0x0][0x1a0] ;  /* 0x0000680039269625 */ /* 0x000fc800078e0226 */
[----:B------:R-:W1:Y:S01]  /*1db0*/  SHFL.IDX PT, R37, R37, RZ, 0x1f ;  /* 0x00001fff25257589 */ /* 0x000e6200000e0000 */
[----:B0-----:R-:W-:-:S03]  /*1dc0*/  FMUL.FTZ R36, R84, R84 ;  /* 0x0000005454247220 */ /* 0x001fc60000410000 */
[----:B------:R0:W-:Y:S02]  /*1dd0*/  @!P1 STG.E [R38.64], R84 ;  /* 0x0000005426009986 */ /* 0x0001e4000c101904 */
[----:B------:R-:W-:Y:S01]  /*1de0*/  FSEL R76, R36, RZ, P2 ;  /* 0x000000ff244c7208 */ /* 0x000fe20001000000 */
[----:B-1----:R-:W-:Y:S01]  /*1df0*/  FFMA.FTZ R36, R37, R68, c[0x0][0x228] ;  /* 0x00008a0025247623 */ /* 0x002fe20000010044 */
[----:B------:R-:W-:-:S03]  /*1e00*/  FSEL R68, R84, RZ, !P2 ;  /* 0x000000ff54447208 */ /* 0x000fc60005000000 */
[----:B------:R-:W-:Y:S02]  /*1e10*/  FADD.FTZ R76, R36, R76 ;  /* 0x0000004c244c7221 */ /* 0x000fe40000010000 */
[C---:B------:R-:W-:Y:S01]  /*1e20*/  @!P1 IMAD.WIDE R36, R57.reuse, R78, c[0x0][0x1a8] ;  /* 0x00006a0039249625 */ /* 0x040fe200078e024e */
[----:B------:R-:W-:Y:S01]  /*1e30*/  IADD3 R57, R57, c[0x0][0x160], RZ ;  /* 0x0000580039397a10 */ /* 0x000fe20007ffe0ff */
[----:B0-----:R-:W0:Y:S02]  /*1e40*/  MUFU.RSQ R38, R76 ;  /* 0x0000004c00267308 */ /* 0x001e240000001400 */
[C---:B------:R-:W-:Y:S02]  /*1e50*/  FADD.FTZ R40, -R68.reuse, R40 ;  /* 0x0000002844287221 */ /* 0x040fe40000010100 */
[C---:B------:R-:W-:Y:S02]  /*1e60*/  FADD.FTZ R43, -R68.reuse, R43 ;  /* 0x0000002b442b7221 */ /* 0x040fe40000010100 */
[----:B------:R-:W-:-:S02]  /*1e70*/  FADD.FTZ R69, -R68, R69 ;  /* 0x0000004544457221 */ /* 0x000fc40000010100 */
[C---:B------:R-:W-:Y:S02]  /*1e80*/  FADD.FTZ R41, -R68.reuse, R41 ;  /* 0x0000002944297221 */ /* 0x040fe40000010100 */
[C---:B------:R-:W-:Y:S02]  /*1e90*/  FADD.FTZ R45, -R68.reuse, R45 ;  /* 0x0000002d442d7221 */ /* 0x040fe40000010100 */
[C---:B------:R-:W-:Y:S02]  /*1ea0*/  FADD.FTZ R47, -R68.reuse, R47 ;  /* 0x0000002f442f7221 */ /* 0x040fe40000010100 */
[----:B------:R-:W-:Y:S01]  /*1eb0*/  FADD.FTZ R73, -R68, R73 ;  /* 0x0000004944497221 */ /* 0x000fe20000010100 */
[----:B0-----:R0:W-:Y:S01]  /*1ec0*/  @!P1 STG.E [R36.64], R38 ;  /* 0x0000002624009986 */ /* 0x0011e2000c101904 */
[----:B------:R-:W-:Y:S02]  /*1ed0*/  FMUL.FTZ R43, R38, R43 ;  /* 0x0000002b262b7220 */ /* 0x000fe40000410000 */
[----:B------:R-:W-:-:S02]  /*1ee0*/  FADD.FTZ R71, -R68, R71 ;  /* 0x0000004744477221 */ /* 0x000fc40000010100 */
[C---:B------:R-:W-:Y:S02]  /*1ef0*/  FADD.FTZ R77, -R68.reuse, R77 ;  /* 0x0000004d444d7221 */ /* 0x040fe40000010100 */
[C---:B------:R-:W-:Y:S02]  /*1f00*/  FADD.FTZ R75, -R68.reuse, R75 ;  /* 0x0000004b444b7221 */ /* 0x040fe40000010100 */
[C---:B------:R-:W-:Y:S02]  /*1f10*/  FADD.FTZ R81, -R68.reuse, R81 ;  /* 0x0000005144517221 */ /* 0x040fe40000010100 */
[----:B------:R-:W-:Y:S02]  /*1f20*/  FADD.FTZ R79, -R68, R79 ;  /* 0x0000004f444f7221 */ /* 0x000fe40000010100 */
[----:B0-----:R-:W-:Y:S01]  /*1f30*/  FMUL.FTZ R37, R38, R40 ;  /* 0x0000002826257220 */ /* 0x001fe20000410000 */
[----:B------:R-:W-:Y:S01]  /*1f40*/  PRMT R40, RZ, 0x5410, R21 ;  /* 0x00005410ff287816 */ /* 0x000fe20000000015 */
[----:B------:R-:W-:-:S02]  /*1f50*/  FADD.FTZ R85, -R68, R85 ;  /* 0x0000005544557221 */ /* 0x000fc40000010100 */
[C---:B------:R-:W-:Y:S02]  /*1f60*/  FADD.FTZ R83, -R68.reuse, R83 ;  /* 0x0000005344537221 */ /* 0x040fe40000010100 */
[C---:B------:R-:W-:Y:S02]  /*1f70*/  FADD.FTZ R87, -R68.reuse, R87 ;  /* 0x0000005744577221 */ /* 0x040fe40000010100 */
[C---:B------:R-:W-:Y:S02]  /*1f80*/  FADD.FTZ R89, -R68.reuse, R89 ;  /* 0x0000005944597221 */ /* 0x040fe40000010100 */
[C---:B------:R-:W-:Y:S02]  /*1f90*/  FADD.FTZ R93, -R68.reuse, R93 ;  /* 0x0000005d445d7221 */ /* 0x040fe40000010100 */
[C---:B------:R-:W-:Y:S02]  /*1fa0*/  FADD.FTZ R91, -R68.reuse, R91 ;  /* 0x0000005b445b7221 */ /* 0x040fe40000010100 */
[----:B------:R-:W-:-:S02]  /*1fb0*/  FADD.FTZ R39, -R68, R42 ;  /* 0x0000002a44277221 */ /* 0x000fc40000010100 */
[C---:B------:R-:W-:Y:S02]  /*1fc0*/  FADD.FTZ R66, -R68.reuse, R66 ;  /* 0x0000004244427221 */ /* 0x040fe40000010100 */
[C---:B------:R-:W-:Y:S02]  /*1fd0*/  FADD.FTZ R46, -R68.reuse, R46 ;  /* 0x0000002e442e7221 */ /* 0x040fe40000010100 */
[C---:B------:R-:W-:Y:S02]  /*1fe0*/  FADD.FTZ R72, -R68.reuse, R72 ;  /* 0x0000004844487221 */ /* 0x040fe40000010100 */
[C---:B------:R-:W-:Y:S02]  /*1ff0*/  FADD.FTZ R70, -R68.reuse, R70 ;  /* 0x0000004644467221 */ /* 0x040fe40000010100 */
[----:B------:R-:W-:Y:S01]  /*2000*/  FFMA.FTZ R43, R43, R40, R4 ;  /* 0x000000282b2b7223 */ /* 0x000fe20000010004 */
[----:B------:R-:W-:Y:S01]  /*2010*/  PRMT R40, RZ, 0x7610, R21 ;  /* 0x00007610ff287816 */ /* 0x000fe20000000015 */
[----:B------:R-:W-:-:S02]  /*2020*/  FADD.FTZ R68, -R68, R74 ;  /* 0x0000004a44447221 */ /* 0x000fc40000010100 */
[C---:B------:R-:W-:Y:S01]  /*2030*/  FMUL.FTZ R74, R38.reuse, R69 ;  /* 0x00000045264a7220 */ /* 0x040fe20000410000 */
[----:B------:R-:W-:Y:S01]  /*2040*/  PRMT R69, RZ, 0x5410, R33 ;  /* 0x00005410ff457816 */ /* 0x000fe20000000021 */
[----:B------:R-:W-:Y:S02]  /*2050*/  FMUL.FTZ R41, R38, R41 ;  /* 0x0000002926297220 */ /* 0x000fe40000410000 */
[----:B------:R-:W-:Y:S01]  /*2060*/  FFMA.FTZ R74, R74, R40, R5 ;  /* 0x000000284a4a7223 */ /* 0x000fe20000010005 */
[----:B------:R-:W-:Y:S01]  /*2070*/  PRMT R40, RZ, 0x5410, R20 ;  /* 0x00005410ff287816 */ /* 0x000fe20000000014 */
[C---:B------:R-:W-:Y:S01]  /*2080*/  FMUL.FTZ R42, R38.reuse, R45 ;  /* 0x0000002d262a7220 */ /* 0x040fe20000410000 */
[----:B------:R-:W-:Y:S01]  /*2090*/  PRMT R45, RZ, 0x7610, R22 ;  /* 0x00007610ff2d7816 */ /* 0x000fe20000000016 */
[C---:B------:R-:W-:Y:S02]  /*20a0*/  FMUL.FTZ R89, R38.reuse, R89 ;  /* 0x0000005926597220 */ /* 0x040fe40000410000 */
[----:B------:R-:W-:Y:S01]  /*20b0*/  FFMA.FTZ R41, R41, R40, R2 ;  /* 0x0000002829297223 */ /* 0x000fe20000010002 */
[----:B------:R-:W-:Y:S01]  /*20c0*/  PRMT R40, RZ, 0x7610, R20 ;  /* 0x00007610ff287816 */ /* 0x000fe20000000014 */
[----:B------:R-:W-:-:S02]  /*20d0*/  FMUL.FTZ R86, R38, R93 ;  /* 0x0000005d26567220 */ /* 0x000fc40000410000 */
[----:B------:R-:W-:Y:S02]  /*20e0*/  FMUL.FTZ R83, R38, R83 ;  /* 0x0000005326537220 */ /* 0x000fe40000410000 */
[----:B------:R-:W-:Y:S01]  /*20f0*/  FFMA.FTZ R42, R42, R40, R3 ;  /* 0x000000282a2a7223 */ /* 0x000fe20000010003 */
[--C-:B------:R-:W-:Y:S01]  /*2100*/  PRMT R40, RZ, 0x5410, R19.reuse ;  /* 0x00005410ff287816 */ /* 0x100fe20000000013 */
[C---:B------:R-:W-:Y:S02]  /*2110*/  FMUL.FTZ R82, R38.reuse, R87 ;  /* 0x0000005726527220 */ /* 0x040fe40000410000 */
[C---:B------:R-:W-:Y:S02]  /*2120*/  FMUL.FTZ R79, R38.reuse, R79 ;  /* 0x0000004f264f7220 */ /* 0x040fe40000410000 */
[----:B------:R-:W-:Y:S01]  /*2130*/  FFMA.FTZ R89, R89, R40, R48 ;  /* 0x0000002859597223 */ /* 0x000fe20000010030 */
[----:B------:R-:W-:Y:S01]  /*2140*/  PRMT R40, RZ, 0x7610, R19 ;  /* 0x00007610ff287816 */ /* 0x000fe20000000013 */
[----:B------:R-:W-:-:S02]  /*2150*/  FMUL.FTZ R36, R38, R85 ;  /* 0x0000005526247220 */ /* 0x000fc40000410000 */
[----:B------:R-:W-:Y:S02]  /*2160*/  FMUL.FTZ R75, R38, R75 ;  /* 0x0000004b264b7220 */ /* 0x000fe40000410000 */
[----:B------:R-:W-:Y:S01]  /*2170*/  FFMA.FTZ R86, R86, R40, R49 ;  /* 0x0000002856567223 */ /* 0x000fe20000010031 */
[----:B------:R-:W-:Y:S01]  /*2180*/  PRMT R40, RZ, 0x5410, R18 ;  /* 0x00005410ff287816 */ /* 0x000fe20000000012 */
[C---:B------:R-:W-:Y:S02]  /*2190*/  FMUL.FTZ R47, R38.reuse, R47 ;  /* 0x0000002f262f7220 */ /* 0x040fe40000410000 */
        /* <DEDUP_REMOVED lines=11> */
[C---:B------:R-:W-:Y:S01]  /*2250*/  FMUL.FTZ R84, R38.reuse, R39 ;  /* 0x0000002726547220 */ /* 0x040fe20000410000 */
[----:B------:R-:W-:Y:S01]  /*2260*/  PRMT R39, RZ, 0x5410, R23 ;  /* 0x00005410ff277816 */ /* 0x000fe20000000017 */
[----:B------:R-:W-:-:S02]  /*2270*/  FMUL.FTZ R66, R38, R66 ;  /* 0x0000004226427220 */ /* 0x000fc40000410000 */
[----:B------:R-:W-:Y:S01]  /*2280*/  FFMA.FTZ R40, R36, R40, R13 ;  /* 0x0000002824287223 */ /* 0x000fe2000001000d */
[----:B------:R-:W-:Y:S01]  /*2290*/  PRMT R36, RZ, 0x5410, R16 ;  /* 0x00005410ff247816 */ /* 0x000fe20000000010 */
[C---:B------:R-:W-:Y:S02]  /*22a0*/  FMUL.FTZ R46, R38.reuse, R46 ;  /* 0x0000002e262e7220 */ /* 0x040fe40000410000 */
[C---:B------:R-:W-:Y:S02]  /*22b0*/  FMUL.FTZ R72, R38.reuse, R72 ;  /* 0x0000004826487220 */ /* 0x040fe40000410000 */
[----:B------:R-:W-:Y:S01]  /*22c0*/  FFMA.FTZ R75, R75, R36, R10 ;  /* 0x000000244b4b7223 */ /* 0x000fe2000001000a */
[----:B------:R-:W-:Y:S01]  /*22d0*/  PRMT R36, RZ, 0x7610, R16 ;  /* 0x00007610ff247816 */ /* 0x000fe20000000010 */
[C---:B------:R-:W-:Y:S02]  /*22e0*/  FMUL.FTZ R70, R38.reuse, R70 ;  /* 0x0000004626467220 */ /* 0x040fe40000410000 */
[----:B------:R-:W-:Y:S01]  /*22f0*/  FMUL.FTZ R68, R38, R68 ;  /* 0x0000004426447220 */ /* 0x000fe20000410000 */
[----:B------:R-:W-:Y:S01]  /*2300*/  PRMT R38, RZ, 0x7610, R23 ;  /* 0x00007610ff267816 */ /* 0x000fe20000000017 */
[----:B------:R-:W-:Y:S01]  /*2310*/  FFMA.FTZ R80, R80, R36, R11 ;  /* 0x0000002450507223 */ /* 0x000fe2000001000b */
[----:B------:R-:W-:Y:S01]  /*2320*/  PRMT R36, RZ, 0x7610, R35 ;  /* 0x00007610ff247816 */ /* 0x000fe20000000023 */
[----:B------:R-:W-:-:S02]  /*2330*/  FFMA.FTZ R45, R76, R45, R7 ;  /* 0x0000002d4c2d7223 */ /* 0x000fc40000010007 */
[----:B------:R-:W-:Y:S01]  /*2340*/  FFMA.FTZ R78, R78, R38, R9 ;  /* 0x000000264e4e7223 */ /* 0x000fe20000010009 */
[----:B------:R-:W-:Y:S01]  /*2350*/  PRMT R38, RZ, 0x5410, R22 ;  /* 0x00005410ff267816 */ /* 0x000fe20000000016 */
[----:B------:R-:W-:Y:S01]  /*2360*/  FFMA.FTZ R68, R68, R36, R63 ;  /* 0x0000002444447223 */ /* 0x000fe2000001003f */
[----:B------:R-:W-:Y:S01]  /*2370*/  PRMT R36, RZ, 0x5410, R32 ;  /* 0x00005410ff247816 */ /* 0x000fe20000000020 */
[----:B------:R-:W-:Y:S02]  /*2380*/  FFMA.FTZ R39, R71, R39, R8 ;  /* 0x0000002747277223 */ /* 0x000fe40000010008 */
[----:B------:R-:W-:Y:S01]  /*2390*/  FFMA.FTZ R38, R47, R38, R6 ;  /* 0x000000262f267223 */ /* 0x000fe20000010006 */
[----:B------:R-:W-:Y:S01]  /*23a0*/  PRMT R47, RZ, 0x5410, R35 ;  /* 0x00005410ff2f7816 */ /* 0x000fe20000000023 */
[----:B------:R-:W-:Y:S01]  /*23b0*/  FFMA.FTZ R91, R91, R36, R50 ;  /* 0x000000245b5b7223 */ /* 0x000fe20000010032 */
[----:B------:R-:W-:Y:S01]  /*23c0*/  PRMT R36, RZ, 0x7610, R32 ;  /* 0x00007610ff247816 */ /* 0x000fe20000000020 */
[----:B------:R-:W-:Y:S01]  /*23d0*/  FFMA.FTZ R46, R62, R46, R55 ;  /* 0x0000002e3e2e7223 */ /* 0x000fe20000010037 */
[----:B------:R-:W-:Y:S01]  /*23e0*/  F2FP.BF16.PACK_AB R38, R45, R38 ;  /* 0x000000262d26723e */ /* 0x000fe200000010ff */
[----:B------:R-:W-:Y:S01]  /*23f0*/  FFMA.FTZ R47, R70, R47, R59 ;  /* 0x0000002f462f7223 */ /* 0x000fe2000001003b */
[----:B------:R-:W-:Y:S01]  /*2400*/  LEA R70, P2, R44, c[0x0][0x208], 0x4 ;  /* 0x000082002c467a11 */ /* 0x000fe200078420ff */
[----:B------:R-:W-:Y:S01]  /*2410*/  FFMA.FTZ R45, R67, R72, R60 ;  /* 0x00000048432d7223 */ /* 0x000fe2000001003c */
[----:B------:R-:W-:Y:S01]  /*2420*/  LEA R72, P1, R34, c[0x0][0x208], 0x4 ;  /* 0x0000820022487a11 */ /* 0x000fe200078220ff */
[----:B------:R-:W-:Y:S01]  /*2430*/  FFMA.FTZ R69, R37, R69, R52 ;  /* 0x0000004525457223 */ /* 0x000fe20000010034 */
[----:B------:R-:W-:Y:S01]  /*2440*/  F2FP.BF16.PACK_AB R47, R68, R47 ;  /* 0x0000002f442f723e */ /* 0x000fe200000010ff */
[----:B------:R-:W-:Y:S01]  /*2450*/  FFMA.FTZ R66, R65, R66, R58 ;  /* 0x0000004241427223 */ /* 0x000fe2000001003a */
[----:B------:R-:W-:Y:S01]  /*2460*/  LEA R68, P3, R64, c[0x0][0x208], 0x4 ;  /* 0x0000820040447a11 */ /* 0x000fe200078620ff */
[----:B------:R-:W-:Y:S01]  /*2470*/  FFMA.FTZ R84, R84, R36, R51 ;  /* 0x0000002454547223 */ /* 0x000fe20000010033 */
[----:B------:R-:W-:-:S02]  /*2480*/  F2FP.BF16.PACK_AB R36, R42, R41 ;  /* 0x000000292a24723e */ /* 0x000fc400000010ff */
[----:B------:R-:W-:Y:S02]  /*2490*/  F2FP.BF16.PACK_AB R39, R78, R39 ;  /* 0x000000274e27723e */ /* 0x000fe400000010ff */
[----:B------:R-:W-:Y:S02]  /*24a0*/  F2FP.BF16.PACK_AB R37, R74, R43 ;  /* 0x0000002b4a25723e */ /* 0x000fe400000010ff */
[----:B------:R-:W-:Y:S02]  /*24b0*/  F2FP.BF16.PACK_AB R41, R40, R79 ;  /* 0x0000004f2829723e */ /* 0x000fe400000010ff */
[----:B------:R-:W-:Y:S02]  /*24c0*/  F2FP.BF16.PACK_AB R46, R45, R46 ;  /* 0x0000002e2d2e723e */ /* 0x000fe400000010ff */
[----:B------:R-:W-:Y:S02]  /*24d0*/  LEA.HI.X R73, R34, c[0x0][0x20c], RZ, 0x4, P1 ;  /* 0x0000830022497a11 */ /* 0x000fe400008f24ff */
[----:B------:R-:W-:-:S02]  /*24e0*/  F2FP.BF16.PACK_AB R43, R86, R89 ;  /* 0x00000059562b723e */ /* 0x000fc400000010ff */
[----:B------:R-:W-:Y:S01]  /*24f0*/  F2FP.BF16.PACK_AB R42, R82, R83 ;  /* 0x00000053522a723e */ /* 0x000fe200000010ff */
[----:B------:R0:W-:Y:S01]  /*2500*/  STG.E.128 [R72.64], R36 ;  /* 0x0000002448007986 */ /* 0x0001e2000c101d04 */
[----:B------:R-:W-:Y:S02]  /*2510*/  F2FP.BF16.PACK_AB R40, R80, R75 ;  /* 0x0000004b5028723e */ /* 0x000fe400000010ff */
[----:B------:R-:W-:Y:S02]  /*2520*/  F2FP.BF16.PACK_AB R45, R66, R69 ;  /* 0x00000045422d723e */ /* 0x000fe400000010ff */
[----:B------:R-:W-:Y:S02]  /*2530*/  LEA.HI.X R71, R44, c[0x0][0x20c], RZ, 0x4, P2 ;  /* 0x000083002c477a11 */ /* 0x000fe400010f24ff */
[----:B------:R-:W-:Y:S02]  /*2540*/  F2FP.BF16.PACK_AB R44, R84, R91 ;  /* 0x0000005b542c723e */ /* 0x000fe400000010ff */
[----:B------:R-:W-:Y:S01]  /*2550*/  LEA.HI.X R69, R64, c[0x0][0x20c], RZ, 0x4, P3 ;  /* 0x0000830040457a11 */ /* 0x000fe200018f24ff */
[----:B------:R0:W-:Y:S01]  /*2560*/  STG.E.128 [R70.64], R40 ;  /* 0x0000002846007986 */ /* 0x0001e2000c101d04 */
[----:B------:R-:W-:-:S02]  /*2570*/  ISETP.GE.AND P1, PT, R57, c[0x0][0x164], PT ;  /* 0x0000590039007a0c */ /* 0x000fc40003f26270 */
[----:B------:R-:W-:Y:S01]  /*2580*/  LOP3.LUT P2, RZ, R61, 0xff, RZ, 0xc0, !PT ;  /* 0x000000ff3dff7812 */ /* 0x000fe2000784c0ff */
[----:B------:R0:W-:Y:S03]  /*2590*/  STG.E.128 [R68.64], R44 ;  /* 0x0000002c44007986 */ /* 0x0001e6000c101d04 */
[----:B------:R-:W-:-:S07]  /*25a0*/  SEL R61, RZ, 0x1, P2 ;  /* 0x00000001ff3d7807 */ /* 0x000fce0001000000 */
[----:B0----5:R-:W-:Y:S01]  /*25b0*/  @P1 CALL.REL.NOINC `(.L_x_171) ;  /* 0x0000001000001944 */ /* 0x021fe20003c00000 */
[----:B------:R-:W-:Y:S05]  /*25c0*/  BRA `(.L_x_172) ;  /* 0xffffde4000007947 */ /* 0x000fea000383ffff */
.L_x_171:
[----:B------:R-:W-:Y:S05]  /*25d0*/  EXIT ;  /* 0x000000000000794d */ /* 0x000fea0003800000 */
.L_x_169:
[----:B0-----:R-:W-:Y:S01]  /*25e0*/  HFMA2.MMA R78, -RZ, RZ, 0, 5.9604644775390625e-08 ;  /* 0x00000001ff4e7435 */ /* 0x001fe200000001ff */
[----:B------:R-:W-:Y:S02]  /*25f0*/  MOV R76, 0x1f ;  /* 0x0000001f004c7802 */ /* 0x000fe40000000f00 */
[----:B------:R-:W-:Y:S02]  /*2600*/  MOV R37, 0xffffffff ;  /* 0xffffffff00257802 */ /* 0x000fe40000000f00 */
[----:B------:R-:W-:Y:S02]  /*2610*/  MOV R38, 0x2630 ;  /* 0x0000263000267802 */ /* 0x000fe40000000f00 */
[----:B-----5:R-:W-:Y:S05]  /*2620*/  CALL.REL.NOINC `($__internal_1_$__cuda_sm70_shflsync_bfly_p) ;  /* 0x0000068000007944 */ /* 0x020fea0003c00000 */
[----:B01----:R-:W-:Y:S05]  /*2630*/  BRA `(.L_x_173) ;  /* 0xfffff00000007947 */ /* 0x003fea000383ffff */
.L_x_170:
[----:B------:R-:W-:Y:S01]  /*2640*/  HFMA2.MMA R78, -RZ, RZ, 0, 1.1920928955078125e-07 ;  /* 0x00000002ff4e7435 */ /* 0x000fe200000001ff */
[----:B------:R-:W-:Y:S02]  /*2650*/  MOV R76, 0x1f ;  /* 0x0000001f004c7802 */ /* 0x000fe40000000f00 */
[----:B------:R-:W-:Y:S02]  /*2660*/  MOV R37, 0xffffffff ;  /* 0xffffffff00257802 */ /* 0x000fe40000000f00 */
[----:B------:R-:W-:-:S02]  /*2670*/  MOV R38, 0x2690 ;  /* 0x0000269000267802 */ /* 0x000fc40000000f00 */
[----:B-----5:R-:W-:Y:S05]  /*2680*/  CALL.REL.NOINC `($__internal_1_$__cuda_sm70_shflsync_bfly_p) ;  /* 0x0000062000007944 */ /* 0x020fea0003c00000 */
[----:B0-----:R-:W-:Y:S01]  /*2690*/  HFMA2.MMA R78, -RZ, RZ, 0, 2.384185791015625e-07 ;  /* 0x00000004ff4e7435 */ /* 0x001fe200000001ff */
[----:B-1----:R-:W-:Y:S01]  /*26a0*/  FADD.FTZ R80, R80, R37 ;  /* 0x0000002550507221 */ /* 0x002fe20000010000 */
[----:B------:R-:W-:-:S02]  /*26b0*/  MOV R76, 0x1f ;  /* 0x0000001f004c7802 */ /* 0x000fc40000000f00 */
[----:B------:R-:W-:Y:S02]  /*26c0*/  MOV R37, 0xffffffff ;  /* 0xffffffff00257802 */ /* 0x000fe40000000f00 */
[----:B------:R-:W-:Y:S02]  /*26d0*/  MOV R38, 0x26f0 ;  /* 0x000026f000267802 */ /* 0x000fe40000000f00 */
[----:B------:R-:W-:Y:S05]  /*26e0*/  CALL.REL.NOINC `($__internal_1_$__cuda_sm70_shflsync_bfly_p) ;  /* 0x000005c000007944 */ /* 0x000fea0003c00000 */
[----:B0-----:R-:W-:Y:S01]  /*26f0*/  HFMA2.MMA R78, -RZ, RZ, 0, 4.76837158203125e-07 ;  /* 0x00000008ff4e7435 */ /* 0x001fe200000001ff */
[----:B-1----:R-:W-:Y:S01]  /*2700*/  FADD.FTZ R80, R80, R37 ;  /* 0x0000002550507221 */ /* 0x002fe20000010000 */
[----:B------:R-:W-:Y:S02]  /*2710*/  MOV R76, 0x1f ;  /* 0x0000001f004c7802 */ /* 0x000fe40000000f00 */
[----:B------:R-:W-:Y:S02]  /*2720*/  MOV R37, 0xffffffff ;  /* 0xffffffff00257802 */ /* 0x000fe40000000f00 */
[----:B------:R-:W-:Y:S02]  /*2730*/  MOV R38, 0x2750 ;  /* 0x0000275000267802 */ /* 0x000fe40000000f00 */
[----:B------:R-:W-:Y:S05]  /*2740*/  CALL.REL.NOINC `($__internal_1_$__cuda_sm70_shflsync_bfly_p) ;  /* 0x0000056000007944 */ /* 0x000fea0003c00000 */
[----:B0-----:R-:W-:Y:S01]  /*2750*/  HFMA2.MMA R78, -RZ, RZ, 0, 9.5367431640625e-07 ;  /* 0x00000010ff4e7435 */ /* 0x001fe200000001ff */
[----:B-1----:R-:W-:Y:S01]  /*2760*/  FADD.FTZ R80, R80, R37 ;  /* 0x0000002550507221 */ /* 0x002fe20000010000 */
[----:B------:R-:W-:-:S02]  /*2770*/  MOV R76, 0x1f ;  /* 0x0000001f004c7802 */ /* 0x000fc40000000f00 */
[----:B------:R-:W-:Y:S02]  /*2780*/  MOV R37, 0xffffffff ;  /* 0xffffffff00257802 */ /* 0x000fe40000000f00 */
[----:B------:R-:W-:Y:S02]  /*2790*/  MOV R38, 0x27b0 ;  /* 0x000027b000267802 */ /* 0x000fe40000000f00 */
[----:B------:R-:W-:Y:S05]  /*27a0*/  CALL.REL.NOINC `($__internal_1_$__cuda_sm70_shflsync_bfly_p) ;  /* 0x0000050000007944 */ /* 0x000fea0003c00000 */
[----:B-1----:R-:W-:Y:S01]  /*27b0*/  FADD.FTZ R36, R80, R37 ;  /* 0x0000002550247221 */ /* 0x002fe20000010000 */
[----:B0-----:R-:W-:Y:S01]  /*27c0*/  HFMA2.MMA R78, -RZ, RZ, 0, 5.9604644775390625e-08 ;  /* 0x00000001ff4e7435 */ /* 0x001fe200000001ff */
[----:B------:R-:W-:Y:S02]  /*27d0*/  MOV R76, 0x1f ;  /* 0x0000001f004c7802 */ /* 0x000fe40000000f00 */
[----:B------:R-:W-:-:S04]  /*27e0*/  FMUL.FTZ R36, R36, 0.001302083372138440609 ;  /* 0x3aaaaaab24247820 */ /* 0x000fc80000410000 */
[C---:B------:R-:W-:Y:S02]  /*27f0*/  FADD.FTZ R37, -R36.reuse, R41 ;  /* 0x0000002924257221 */ /* 0x040fe40000010100 */
[----:B------:R-:W-:Y:S02]  /*2800*/  FADD.FTZ R38, -R36, R45 ;  /* 0x0000002d24267221 */ /* 0x000fe40000010100 */
[----:B------:R-:W-:-:S04]  /*2810*/  FFMA.FTZ R37, R37, R37, RZ ;  /* 0x0000002525257223 */ /* 0x000fc800000100ff */
        /* <DEDUP_REMOVED lines=44> */
[----:B------:R-:W-:Y:S01]  /*2ae0*/  FFMA.FTZ R80, R38, R38, R37 ;  /* 0x0000002626507223 */ /* 0x000fe20000010025 */
[----:B------:R-:W-:Y:S02]  /*2af0*/  MOV R37, 0xffffffff ;  /* 0xffffffff00257802 */ /* 0x000fe40000000f00 */
[----:B------:R-:W-:Y:S02]  /*2b00*/  MOV R38, 0x2b20 ;  /* 0x00002b2000267802 */ /* 0x000fe40000000f00 */
[----:B------:R-:W-:Y:S05]  /*2b10*/  CALL.REL.NOINC `($__internal_1_$__cuda_sm70_shflsync_bfly_p) ;  /* 0x0000019000007944 */ /* 0x000fea0003c00000 */
[----:B0-----:R-:W-:Y:S01]  /*2b20*/  HFMA2.MMA R78, -RZ, RZ, 0, 1.1920928955078125e-07 ;  /* 0x00000002ff4e7435 */ /* 0x001fe200000001ff */
[----:B-1----:R-:W-:Y:S01]  /*2b30*/  FADD.FTZ R80, R80, R37 ;  /* 0x0000002550507221 */ /* 0x002fe20000010000 */
[----:B------:R-:W-:Y:S02]  /*2b40*/  MOV R76, 0x1f ;  /* 0x0000001f004c7802 */ /* 0x000fe40000000f00 */
[----:B------:R-:W-:Y:S02]  /*2b50*/  MOV R37, 0xffffffff ;  /* 0xffffffff00257802 */ /* 0x000fe40000000f00 */
[----:B------:R-:W-:Y:S02]  /*2b60*/  MOV R38, 0x2b80 ;  /* 0x00002b8000267802 */ /* 0x000fe40000000f00 */
[----:B------:R-:W-:Y:S05]  /*2b70*/  CALL.REL.NOINC `($__internal_1_$__cuda_sm70_shflsync_bfly_p) ;  /* 0x0000013000007944 */ /* 0x000fea0003c00000 */
        /* <DEDUP_REMOVED lines=18> */
[----:B01----:R-:W-:Y:S05]  /*2ca0*/  BRA `(.L_x_174) ;  /* 0xffffedd000007947 */ /* 0x003fea000383ffff */
        .weak           $__internal_1_$__cuda_sm70_shflsync_bfly_p
        .type           $__internal_1_$__cuda_sm70_shflsync_bfly_p,@function
        .size           $__internal_1_$__cuda_sm70_shflsync_bfly_p,(.L_x_22089 - $__internal_1_$__cuda_sm70_shflsync_bfly_p)
$__internal_1_$__cuda_sm70_shflsync_bfly_p:
[----:B------:R-:W-:Y:S01]  /*2cb0*/  HFMA2.MMA R39, -RZ, RZ, 0, 0 ;  /* 0x00000000ff277435 */ /* 0x000fe200000001ff */
[----:B------:R-:W-:Y:S04]  /*2cc0*/  WARPSYNC R37 ;  /* 0x0000002500007348 */ /* 0x000fe80003800000 */
[----:B------:R0:W1:Y:S01]  /*2cd0*/  SHFL.BFLY PT, R37, R80, R78, R76 ;  /* 0x0c00004e50257389 */ /* 0x00006200000e004c */
[----:B------:R-:W-:Y:S05]  /*2ce0*/  RET.REL.NODEC R38 `(_ZN10layer_norm13ln_fwd_kernelINS_13Kernel_traitsI13__nv_bfloat16S2_S2_S2_fjLj3072ELj1ELj1ELj4ELj16ENS_18Kernel_traits_baseILj3072ES2_S2_S2_S2_fjLj128EEEEELb0ELb0ELb0ELb1EEEvNS_9FwdParamsE) ;  /* 0xffffd31026007950 */ /* 0x000fea0003c3ffff */
.L_x_175:
        /* <DEDUP_REMOVED lines=9> */
.L_x_22089:


//--------------------- .text._ZN10layer_norm13ln_fwd_kernelINS_13Kernel_traitsI13__nv_bfloat16S2_S2_S2_fjLj3072ELj1ELj1ELj4ELj16ENS_18Kernel_traits_baseILj3072ES2_S2_S2_S2_fjLj128EEEEELb0ELb0ELb1ELb0EEEvNS_9FwdParamsE --------------------------
	.section	.text._ZN10layer_norm13ln_fwd_kernelINS_13Kernel_traitsI13__nv_bfloat16S2_S2_S2_fjLj3072ELj1ELj1ELj4ELj16ENS_18Kernel_traits_baseILj3072ES2_S2_S2_S2_fjLj128EEEEELb0ELb0ELb1ELb0EEEvNS_9FwdParamsE,"ax",@progbits
	.sectioninfo	@"SHI_REGISTERS=122"
	.align	128
        .global         _ZN10layer_norm13ln_fwd_kernelINS_13Kernel_traitsI13__nv_bfloat16S2_S2_S2_fjLj3072ELj1ELj1ELj4ELj16ENS_18Kernel_traits_baseILj3072ES2_S2_S2_S2_fjLj128EEEEELb0ELb0ELb1ELb0EEEvNS_9FwdParamsE
        .type           _ZN10layer_norm13ln_fwd_kernelINS_13Kernel_traitsI13__nv_bfloat16S2_S2_S2_fjLj3072ELj1ELj1ELj4ELj16ENS_18Kernel_traits_baseILj3072ES2_S2_S2_S2_fjLj128EEEEELb0ELb0ELb1ELb0EEEvNS_9FwdParamsE,@function
        .size           _ZN10layer_norm13ln_fwd_kernelINS_13Kernel_traitsI13__nv_bfloat16S2_S2_S2_fjLj3072ELj1ELj1ELj4ELj16ENS_18Kernel_traits_baseILj3072ES2_S2_S2_S2_fjLj128EEEEELb0ELb0ELb1ELb0EEEvNS_9FwdParamsE,(.L_x_22090 - _ZN10layer_norm13ln_fwd_kernelINS_13Kernel_traitsI13__nv_bfloat16S2_S2_S2_fjLj3072ELj1ELj1ELj4ELj16ENS_18Kernel_traits_baseILj3072ES2_S2_S2_S2_fjLj128EEEEELb0ELb0ELb1ELb0EEEvNS_9FwdParamsE)
        .other          _ZN10layer_norm13ln_fwd_kernelINS_13Kernel_traitsI13__nv_bfloat16S2_S2_S2_fjLj3072ELj1ELj1ELj4ELj16ENS_18Kernel_traits_baseILj3072ES2_S2_S2_S2_fjLj128EEEEELb0ELb0ELb1ELb0EEEvNS_9FwdParamsE,@"STO_CUDA_ENTRY STV_DEFAULT"
_ZN10layer_norm13ln_fwd_kernelINS_13Kernel_traitsI13__nv_bfloat16S2_S2_S2_fjLj3072ELj1ELj1ELj4ELj16ENS_18Kernel_traits_baseILj3072ES2_S2_S2_S2_fjLj128EEEEELb0ELb0ELb1ELb0EEEvNS_9FwdParamsE:
.text._ZN10layer_norm13ln_fwd_kernelINS_13Kernel_traitsI13__nv_bfloat16S2_S2_S2_fjLj3072ELj1ELj1ELj4ELj16ENS_18Kernel_traits_baseILj3072ES2_S2_S2_S2_fjLj128EEEEELb0ELb0ELb1ELb0EEEvNS_9FwdParamsE:
        /* <DEDUP_REMOVED lines=25> */
.L_x_177:
[----:B0-----:R-:W-:Y:S05]  /*0190*/  BSYNC B0 ;  /* 0x0000000000007941 */ /* 0x001fea0003800000 */
.L_x_176:
[----:B------:R-:W-:Y:S01]  /*01a0*/  BSSY B0, `(.L_x_178) ;  /* 0x000000d000007945 */ /* 0x000fe20003800000 */
[----:B------:R-:W-:Y:S05]  /*01b0*/  @!P2 BRA `(.L_x_179) ;  /* 0x000000b00000a947 */ /* 0x000fea0003800000 */
[----:B------:R-:W-:Y:S02]  /*01c0*/  ISETP.NE.U32.AND P0, PT, RZ, c[0x0][0x218], PT ;  /* 0x00008600ff007a0c */ /* 0x000fe40003f05070 */
[----:B------:R-:W-:-:S02]  /*01d0*/  MOV R41, 0x10 ;  /* 0x0000001000297802 */ /* 0x000fc40000000f00 */
[----:B------:R-:W-:-:S03]  /*01e0*/  ISETP.NE.AND.EX P0, PT, RZ, c[0x0][0x21c], PT, P0 ;  /* 0x00008700ff007a0c */ /* 0x000fc60003f05300 */
[----:B------:R-:W-:-:S06]  /*01f0*/  IMAD.WIDE.U32 R40, R28, R41, c[0x0][0x1b0] ;  /* 0x00006c001c287625 */ /* 0x000fcc00078e0029 */
[----:B------:R-:W5:Y:S04]  /*0200*/  LDG.E.128 R40, [R40.64] ;  /* 0x0000000428287981 */ /* 0x000f68000c1e1d00 */
[----:B------:R-:W-:-:S04]  /*0210*/  @P0 LEA R2, P4, R28, c[0x0][0x218], 0x4 ;  /* 0x000086001c020a11 */ /* 0x000fc800078820ff */
[----:B------:R-:W-:-:S05]  /*0220*/  @P0 LEA.HI.X R3, R28, c[0x0][0x21c], RZ, 0x4, P4 ;  /* 0x000087001c030a11 */ /* 0x000fca00020f24ff */
[----:B------:R0:W5:Y:S01]  /*0230*/  @P0 LDG.E.128 R36, [R2.64] ;  /* 0x0000000402240981 */ /* 0x000162000c1e1d00 */
[----:B------:R-:W-:Y:S01]  /*0240*/  IADD3 R28, R28, 0x80, RZ ;  /* 0x000000801c1c7810 */ /* 0x000fe20007ffe0ff */
[----:B------:R-:W-:Y:S01]  /*0250*/  @!P0 CS2R R36, SRZ ;  /* 0x0000000000248805 */ /* 0x000fe2000001ff00 */
[----:B------:R-:W-:Y:S02]  /*0260*/  @!P0 CS2R R38, SRZ ;  /* 0x0000000000268805 */ /* 0x000fe4000001ff00 */
.L_x_179:
[----:B0-----:R-:W-:Y:S05]  /*0270*/  BSYNC B0 ;  /* 0x0000000000007941 */ /* 0x001fea0003800000 */
.L_x_178:
[----:B------:R-:W-:Y:S01]  /*0280*/  BSSY B0, `(.L_x_180) ;  /* 0x000000c000007945 */ /* 0x000fe20003800000 */
[----:B------:R-:W-:Y:S05]  /*0290*/  @!P3 BRA `(.L_x_181) ;  /* 0x000000a00000b947 */ /* 0x000fea0003800000 */
[----:B------:R-:W-:Y:S01]  /*02a0*/  ISETP.NE.U32.AND P0, PT, RZ, c[0x0][0x218], PT ;  /* 0x00008600ff007a0c */ /* 0x000fe20003f05070 */
[----:B------:R-:W-:-:S03]  /*02b0*/  IMAD.MOV.U32 R29, RZ, RZ, 0x10 ;  /* 0x00000010ff1d7424 */ /* 0x000fc600078e00ff */
        /* <DEDUP_REMOVED lines=8> */
.L_x_181:
[----:B0-----:R-:W-:Y:S05]  /*0340*/  BSYNC B0 ;  /* 0x0000000000007941 */ /* 0x001fea0003800000 */
.L_x_180:
[----:B------:R-:W0:Y:S02]  /*0350*/  S2UR UR6, SR_CTAID.X ;  /* 0x00000000000679c3 */ /* 0x000e240000002500 */
        /* <DEDUP_REMOVED lines=9> */
[----:B------:R-:W-:Y:S02]  /*03f0*/  IADD3 R3, R46, -R3, RZ ;  /* 0x800000032e037210 */ /* 0x000fe40007ffe0ff */
[----:B------:R-:W-:-:S02]  /*0400*/  LOP3.LUT R58, R0, 0x3fffffe0, RZ, 0xc0, !PT ;  /* 0x3fffffe0003a7812 */ /* 0x000fc400078ec0ff */
[----:B------:R-:W-:Y:S02]  /*0410*/  IMNMX R3, RZ, R3, !PT ;  /* 0x00000003ff037217 */ /* 0x000fe40007800200 */
[--C-:B-----5:R-:W-:Y:S02]  /*0420*/  PRMT R9, RZ, 0x5410, R40.reuse ;  /* 0x00005410ff097816 */ /* 0x120fe40000000028 */
[----:B------:R-:W-:Y:S02]  /*0430*/  IMNMX R3, R3, 0x20, PT ;  /* 0x0000002003037817 */ /* 0x000fe40003800200 */
[----:B------:R-:W-:Y:S02]  /*0440*/  PRMT R8, RZ, 0x7610, R40 ;  /* 0x00007610ff087816 */ /* 0x000fe40000000028 */
[----:B------:R-:W-:Y:S02]  /*0450*/  IADD3 R40, R3, R58, RZ ;  /* 0x0000003a03287210 */ /* 0x000fe40007ffe0ff */
[----:B------:R-:W-:-:S02]  /*0460*/  PRMT R24, RZ, 0x5410, R16 ;  /* 0x00005410ff187816 */ /* 0x000fc40000000010 */
[----:B------:R-:W-:Y:S02]  /*0470*/  PRMT R25, RZ, 0x7610, R16 ;  /* 0x00007610ff197816 */ /* 0x000fe40000000010 */
[--C-:B------:R-:W-:Y:S02]  /*0480*/  PRMT R22, RZ, 0x5410, R17.reuse ;  /* 0x00005410ff167816 */ /* 0x100fe40000000011 */
[----:B------:R-:W-:Y:S02]  /*0490*/  PRMT R23, RZ, 0x7610, R17 ;  /* 0x00007610ff177816 */ /* 0x000fe40000000011 */
[--C-:B------:R-:W-:Y:S02]  /*04a0*/  PRMT R17, RZ, 0x5410, R4.reuse ;  /* 0x00005410ff117816 */ /* 0x100fe40000000004 */
[----:B------:R-:W-:Y:S02]  /*04b0*/  PRMT R16, RZ, 0x7610, R4 ;  /* 0x00007610ff107816 */ /* 0x000fe40000000004 */
[----:B------:R-:W-:-:S02]  /*04c0*/  PRMT R15, RZ, 0x5410, R5 ;  /* 0x00005410ff0f7816 */ /* 0x000fc40000000005 */
[----:B------:R-:W-:Y:S02]  /*04d0*/  PRMT R14, RZ, 0x7610, R5 ;  /* 0x00007610ff0e7816 */ /* 0x000fe40000000005 */
        /* <DEDUP_REMOVED lines=11> */
[----:B------:R-:W-:Y:S01]  /*0590*/  PRMT R41, RZ, 0x7610, R36 ;  /* 0x00007610ff297816 */ /* 0x000fe20000000024 */
[----:B------:R-:W-:Y:S01]  /*05a0*/  IMAD.SHL.U32 R36, R27, 0x20, RZ ;  /* 0x000000201b247824 */ /* 0x000fe200078e00ff */
[----:B------:R-:W-:-:S02]  /*05b0*/  PRMT R3, RZ, 0x5410, R43 ;  /* 0x00005410ff037816 */ /* 0x000fc4000000002b */
[----:B------:R-:W-:Y:S01]  /*05c0*/  PRMT R2, RZ, 0x7610, R43 ;  /* 0x00007610ff027816 */ /* 0x000fe2000000002b */
[----:B0-----:R-:W0:Y:S01]  /*05d0*/  MUFU.RCP R53, R53 ;  /* 0x0000003500357308 */ /* 0x001e220000001000 */
[--C-:B------:R-:W-:Y:S02]  /*05e0*/  PRMT R40, RZ, 0x5410, R37.reuse ;  /* 0x00005410ff287816 */ /* 0x100fe40000000025 */
[----:B------:R-:W-:Y:S02]  /*05f0*/  PRMT R43, RZ, 0x7610, R37 ;  /* 0x00007610ff2b7816 */ /* 0x000fe40000000025 */
[----:B------:R-:W-:Y:S02]  /*0600*/  LOP3.LUT R37, R36, 0x3e0, RZ, 0xc0, !PT ;  /* 0x000003e024257812 */ /* 0x000fe400078ec0ff */
[----:B------:R-:W-:Y:S02]  /*0610*/  PRMT R20, RZ, 0x5410, R18 ;  /* 0x00005410ff147816 */ /* 0x000fe40000000012 */
[----:B------:R-:W-:-:S02]  /*0620*/  IADD3 R37, R46, -R37, RZ ;  /* 0x800000252e257210 */ /* 0x000fc40007ffe0ff */
        /* <DEDUP_REMOVED lines=27> */
.L_x_269:
[----:B------:R-:W-:-:S04]  /*07e0*/  IMAD.MOV.U32 R37, RZ, RZ, 0x4 ;  /* 0x00000004ff257424 */ /* 0x000fc800078e00ff */
[----:B------:R-:W-:-:S05]  /*07f0*/  IMAD.WIDE R38, R60, R37, c[0x0][0x1d0] ;  /* 0x000074003c267625 */ /* 0x000fca00078e0225 */
[----:B------:R0:W2:Y:S01]  /*0800*/  LDG.E R74, [R38.64] ;  /* 0x00000004264a7981 */ /* 0x0000a2000c1e1900 */
[----:B------:R-:W-:-:S05]  /*0810*/  IMAD.WIDE R36, R60, R37, c[0x0][0x1d8] ;  /* 0x000076003c247625 */ /* 0x000fca00078e0225 */
[----:B------:R1:W5:Y:S01]  /*0820*/  LDG.E R72, [R36.64] ;  /* 0x0000000424487981 */ /* 0x000362000c1e1900 */
[----:B------:R-:W-:Y:S01]  /*0830*/  IMAD R68, R60, c[0x0][0x168], RZ ;  /* 0x00005a003c447a24 */ /* 0x000fe200078e02ff */
[----:B------:R-:W-:Y:S01]  /*0840*/  BSSY B0, `(.L_x_182) ;  /* 0x0000078000007945 */ /* 0x000fe20003800000 */
[----:B------:R-:W-:Y:S02]  /*0850*/  MOV R78, RZ ;  /* 0x000000ff004e7202 */ /* 0x000fe40000000f00 */
[----:B0-----:R-:W-:Y:S02]  /*0860*/  LOP3.LUT R38, R27, 0x7f, RZ, 0xc0, !PT ;  /* 0x0000007f1b267812 */ /* 0x001fe400078ec0ff */
[----:B--2---:R-:W-:-:S13]  /*0870*/  ISETP.GE.AND P4, PT, R74, 0x1, PT ;  /* 0x000000014a00780c */ /* 0x004fda0003f86270 */
[----:B------:R-:W-:-:S05]  /*0880*/  @P4 IADD3 R69, R74, -0x1, RZ ;  /* 0xffffffff4a454810 */ /* 0x000fca0007ffe0ff */
[----:B------:R-:W-:Y:S01]  /*0890*/  @P4 IMAD R76, R69, c[0x0][0x168], RZ ;  /* 0x00005a00454c4a24 */ /* 0x000fe200078e02ff */
[----:B------:R-:W-:-:S04]  /*08a0*/  SHF.R.S32.HI R69, RZ, 0x1f, R68 ;  /* 0x0000001fff457819 */ /* 0x000fc80000011444 */
[----:B------:R-:W-:Y:S02]  /*08b0*/  @P4 SHF.R.S32.HI R115, RZ, 0x1f, R76 ;  /* 0x0000001fff734819 */ /* 0x000fe4000001144c */
[----:B------:R-:W-:Y:S02]  /*08c0*/  LEA.HI R69, R69, R68, RZ, 0x3 ;  /* 0x0000004445457211 */ /* 0x000fe400078f18ff */
[----:B------:R-:W-:Y:S02]  /*08d0*/  @P4 LEA.HI R115, R115, R76, RZ, 0x3 ;  /* 0x0000004c73734211 */ /* 0x000fe400078f18ff */
[-C--:B------:R-:W-:Y:S02]  /*08e0*/  LEA.HI.SX32 R76, R69, R38.reuse, 0x1d ;  /* 0x00000026454c7211 */ /* 0x080fe400078feaff */
[----:B------:R-:W-:Y:S02]  /*08f0*/  @P4 LEA.HI.SX32 R78, R115, R38, 0x1d ;  /* 0x00000026734e4211 */ /* 0x000fe400078feaff */
[----:B------:R-:W-:Y:S01]  /*0900*/  SHF.R.S32.HI R115, RZ, 0x1f, R60 ;  /* 0x0000001fff737819 */ /* 0x000fe2000001143c */
[----:B------:R-:W-:Y:S05]  /*0910*/  @!P1 BRA `(.L_x_183) ;  /* 0x000006a000009947 */ /* 0x000fea0003800000 */
[----:B-1----:R-:W-:Y:S02]  /*0920*/  ISETP.NE.U32.AND P0, PT, RZ, c[0x0][0x180], PT ;  /* 0x00006000ff007a0c */ /* 0x002fe40003f05070 */
[----:B------:R-:W-:-:S02]  /*0930*/  @P4 MOV R39, 0x10 ;  /* 0x0000001000274802 */ /* 0x000fc40000000f00 */
[----:B------:R-:W-:-:S03]  /*0940*/  ISETP.NE.AND.EX P0, PT, RZ, c[0x0][0x184], PT, P0 ;  /* 0x00006100ff007a0c */ /* 0x000fc60003f05300 */
[----:B------:R-:W-:-:S05]  /*0950*/  @P4 IMAD.WIDE.U32 R38, R78, R39, c[0x0][0x170] ;  /* 0x00005c004e264625 */ /* 0x000fca00078e0027 */
[----:B------:R0:W5:Y:S05]  /*0960*/  @P4 LDG.E.128 R28, [R38.64] ;  /* 0x00000004261c4981 */ /* 0x00016a000c1e1d00 */
[----:B------:R-:W-:-:S05]  /*0970*/  @P0 MOV R37, 0x10 ;  /* 0x0000001000250802 */ /* 0x000fca0000000f00 */
[----:B------:R-:W-:-:S05]  /*0980*/  @P0 IMAD.WIDE.U32 R36, R76, R37, c[0x0][0x180] ;  /* 0x000060004c240625 */ /* 0x000fca00078e0025 */
[----:B------:R0:W5:Y:S01]  /*0990*/  @P0 LDG.E.128 R32, [R36.64] ;  /* 0x0000000424200981 */ /* 0x000162000c1e1d00 */
[----:B------:R-:W-:Y:S01]  /*09a0*/  ISETP.GT.AND P5, PT, R74, RZ, PT ;  /* 0x000000ff4a00720c */ /* 0x000fe20003fa4270 */
[----:B------:R-:W-:-:S12]  /*09b0*/  BSSY B1, `(.L_x_184) ;  /* 0x000000a000017945 */ /* 0x000fd80003800000 */
[----:B------:R-:W-:Y:S05]  /*09c0*/  @P5 BRA `(.L_x_185) ;  /* 0x0000004000005947 */ /* 0x000fea0003800000 */
[----:B0-----:R-:W-:Y:S01]  /*09d0*/  HFMA2.MMA R70, -RZ, RZ, 0, 0 ;  /* 0x00000000ff467435 */ /* 0x001fe200000001ff */
[----:B------:R-:W-:Y:S05]  /*09e0*/  @!P0 BRA `(.L_x_186) ;  /* 0x0000006000008947 */ /* 0x000fea0003800000 */
[----:B-----5:R-:W-:Y:S01]  /*09f0*/  PRMT R70, RZ, 0x5410, R32 ;  /* 0x00005410ff467816 */ /* 0x020fe20000000020 */
[----:B------:R-:W-:Y:S05]  /*0a00*/  BRA `(.L_x_186) ;  /* 0x0000004000007947 */ /* 0x000fea0003800000 */
.L_x_185:
[----:B0----5:R-:W-:Y:S02]  /*0a10*/  PRMT R70, RZ, 0x5410, R28 ;  /* 0x00005410ff467816 */ /* 0x021fe4000000001c */
[----:B------:R-:W-:-:S03]  /*0a20*/  @P0 PRMT R37, RZ, 0x5410, R32 ;  /* 0x00005410ff250816 */ /* 0x000fc60000000020 */
[----:B------:R-:W-:-:S04]  /*0a30*/  FMUL.FTZ R70, R70, c[0x0][0x1ec] ;  /* 0x00007b0046467a20 */ /* 0x000fc80000410000 */
[----:B------:R-:W-:Y:S02]  /*0a40*/  @P0 FADD.FTZ R70, R37, R70 ;  /* 0x0000004625460221 */ /* 0x000fe40000010000 */
.L_x_186:
[----:B------:R-:W-:Y:S05]  /*0a50*/  BSYNC B1 ;  /* 0x0000000000017941 */ /* 0x000fea0003800000 */
.L_x_184:
[----:B------:R-:W-:Y:S01]  /*0a60*/  BSSY B1, `(.L_x_187) ;  /* 0x000000a000017945 */ /* 0x000fe20003800000 */
[----:B------:R-:W-:Y:S05]  /*0a70*/  @P5 BRA `(.L_x_188) ;  /* 0x0000004000005947 */ /* 0x000fea0003800000 */
[----:B------:R-:W-:Y:S01]  /*0a80*/  IMAD.MOV.U32 R71, RZ, RZ, RZ ;  /* 0x000000ffff477224 */ /* 0x000fe200078e00ff */
[----:B------:R-:W-:Y:S05]  /*0a90*/  @!P0 BRA `(.L_x_189) ;  /* 0x0000006000008947 */ /* 0x000fea0003800000 */
[----:B-----5:R-:W-:Y:S01]  /*0aa0*/  PRMT R71, RZ, 0x7610, R32 ;  /* 0x00007610ff477816 */ /* 0x020fe20000000020 */
[----:B------:R-:W-:Y:S05]  /*0ab0*/  BRA `(.L_x_189) ;  /* 0x0000004000007947 */ /* 0x000fea0003800000 */
.L_x_188:
[----:B-----5:R-:W-:Y:S02]  /*0ac0*/  PRMT R71, RZ, 0x7610, R28 ;  /* 0x00007610ff477816 */ /* 0x020fe4000000001c */
[----:B------:R-:W-:-:S03]  /*0ad0*/  @P0 PRMT R36, RZ, 0x7610, R32 ;  /* 0x00007610ff240816 */ /* 0x000fc60000000020 */
[----:B------:R-:W-:-:S04]  /*0ae0*/  FMUL.FTZ R71, R71, c[0x0][0x1ec] ;  /* 0x00007b0047477a20 */ /* 0x000fc80000410000 */
[----:B------:R-:W-:Y:S02]  /*0af0*/  @P0 FADD.FTZ R71, R36, R71 ;  /* 0x0000004724470221 */ /* 0x000fe40000010000 */
.L_x_189:
[----:B------:R-:W-:Y:S05]  /*0b00*/  BSYNC B1 ;  /* 0x0000000000017941 */ /* 0x000fea0003800000 */
.L_x_187:
[----:B------:R-:W-:Y:S01]  /*0b10*/  BSSY B1, `(.L_x_190) ;  /* 0x000000a000017945 */ /* 0x000fe20003800000 */
[----:B------:R-:W-:Y:S05]  /*0b20*/  @P5 BRA `(.L_x_191) ;  /* 0x0000004000005947 */ /* 0x000fea0003800000 */
[----:B------:R-:W-:Y:S01]  /*0b30*/  MOV R73, RZ ;  /* 0x000000ff00497202 */ /* 0x000fe20000000f00 */
[----:B------:R-:W-:Y:S05]  /*0b40*/  @!P0 BRA `(.L_x_192) ;  /* 0x0000006000008947 */ /* 0x000fea0003800000 */
[----:B-----5:R-:W-:Y:S01]  /*0b50*/  PRMT R73, RZ, 0x5410, R33 ;  /* 0x00005410ff497816 */ /* 0x020fe20000000021 */
[----:B------:R-:W-:Y:S05]  /*0b60*/  BRA `(.L_x_192) ;  /* 0x0000004000007947 */ /* 0x000fea0003800000 */
.L_x_191:
[----:B-----5:R-:W-:Y:S02]  /*0b70*/  PRMT R73, RZ, 0x5410, R29 ;  /* 0x00005410ff497816 */ /* 0x020fe4000000001d */
[----:B------:R-:W-:-:S03]  /*0b80*/  @P0 PRMT R36, RZ, 0x5410, R33 ;  /* 0x00005410ff240816 */ /* 0x000fc60000000021 */
[----:B------:R-:W-:-:S04]  /*0b90*/  FMUL.FTZ R73, R73, c[0x0][0x1ec] ;  /* 0x00007b0049497a20 */ /* 0x000fc80000410000 */
[----:B------:R-:W-:Y:S02]  /*0ba0*/  @P0 FADD.FTZ R73, R36, R73 ;  /* 0x0000004924490221 */ /* 0x000fe40000010000 */
.L_x_192:
[----:B------:R-:W-:Y:S05]  /*0bb0*/  BSYNC B1 ;  /* 0x0000000000017941 */ /* 0x000fea0003800000 */
.L_x_190:
[----:B------:R-:W-:Y:S01]  /*0bc0*/  BSSY B1, `(.L_x_193) ;  /* 0x000000a000017945 */ /* 0x000fe20003800000 */
[----:B------:R-:W-:Y:S05]  /*0bd0*/  @P5 BRA `(.L_x_194) ;  /* 0x0000004000005947 */ /* 0x000fea0003800000 */
[----:B------:R-:W-:Y:S01]  /*0be0*/  HFMA2.MMA R75, -RZ, RZ, 0, 0 ;  /* 0x00000000ff4b7435 */ /* 0x000fe200000001ff */
[----:B------:R-:W-:Y:S05]  /*0bf0*/  @!P0 BRA `(.L_x_195) ;  /* 0x0000006000008947 */ /* 0x000fea0003800000 */
[----:B-----5:R-:W-:Y:S01]  /*0c00*/  PRMT R75, RZ, 0x7610, R33 ;  /* 0x00007610ff4b7816 */ /* 0x020fe20000000021 */
[----:B------:R-:W-:Y:S05]  /*0c10*/  BRA `(.L_x_195) ;  /* 0x0000004000007947 */ /* 0x000fea0003800000 */
.L_x_194:
[----:B-----5:R-:W-:Y:S02]  /*0c20*/  PRMT R75, RZ, 0x7610, R29 ;  /* 0x00007610ff4b7816 */ /* 0x020fe4000000001d */
[----:B------:R-:W-:-:S03]  /*0c30*/  @P0 PRMT R36, RZ, 0x7610, R33 ;  /* 0x00007610ff240816 */ /* 0x000fc60000000021 */
[----:B------:R-:W-:-:S04]  /*0c40*/  FMUL.FTZ R75, R75, c[0x0][0x1ec] ;  /* 0x00007b004b4b7a20 */ /* 0x000fc80000410000 */
[----:B------:R-:W-:Y:S02]  /*0c50*/  @P0 FADD.FTZ R75, R36, R75 ;  /* 0x0000004b244b0221 */ /* 0x000fe40000010000 */
.L_x_195:
[----:B------:R-:W-:Y:S05]  /*0c60*/  BSYNC B1 ;  /* 0x0000000000017941 */ /* 0x000fea0003800000 */
.L_x_193:
[----:B------:R-:W-:Y:S01]  /*0c70*/  BSSY B1, `(.L_x_196) ;  /* 0x000000a000017945 */ /* 0x000fe20003800000 */
[----:B------:R-:W-:Y:S05]  /*0c80*/  @P5 BRA `(.L_x_197) ;  /* 0x0000004000005947 */ /* 0x000fea0003800000 */
[----:B------:R-:W-:Y:S01]  /*0c90*/  MOV R77, RZ ;  /* 0x000000ff004d7202 */ /* 0x000fe20000000f00 */
[----:B------:R-:W-:Y:S05]  /*0ca0*/  @!P0 BRA `(.L_x_198) ;  /* 0x0000006000008947 */ /* 0x000fea0003800000 */
[----:B-----5:R-:W-:Y:S01]  /*0cb0*/  PRMT R77, RZ, 0x5410, R34 ;  /* 0x00005410ff4d7816 */ /* 0x020fe20000000022 */
[----:B------:R-:W-:Y:S05]  /*0cc0*/  BRA `(.L_x_198) ;  /* 0x0000004000007947 */ /* 0x000fea0003800000 */
.L_x_197:
[----:B-----5:R-:W-:Y:S02]  /*0cd0*/  PRMT R77, RZ, 0x5410, R30 ;  /* 0x00005410ff4d7816 */ /* 0x020fe4000000001e */
[----:B------:R-:W-:-:S03]  /*0ce0*/  @P0 PRMT R36, RZ, 0x5410, R34 ;  /* 0x00005410ff240816 */ /* 0x000fc60000000022 */
[----:B------:R-:W-:-:S04]  /*0cf0*/  FMUL.FTZ R77, R77, c[0x0][0x1ec] ;  /* 0x00007b004d4d7a20 */ /* 0x000fc80000410000 */
[----:B------:R-:W-:Y:S02]  /*0d00*/  @P0 FADD.FTZ R77, R36, R77 ;  /* 0x0000004d244d0221 */ /* 0x000fe40000010000 */
.L_x_198:
[----:B------:R-:W-:Y:S05]  /*0d10*/  BSYNC B1 ;  /* 0x0000000000017941 */ /* 0x000fea0003800000 */
.L_x_196:
[----:B------:R-:W-:Y:S01]  /*0d20*/  BSSY B1, `(.L_x_199) ;  /* 0x000000a000017945 */ /* 0x000fe20003800000 */
[----:B------:R-:W-:Y:S05]  /*0d30*/  @P5 BRA `(.L_x_200) ;  /* 0x0000004000005947 */ /* 0x000fea0003800000 */
[----:B------:R-:W-:Y:S01]  /*0d40*/  HFMA2.MMA R79, -RZ, RZ, 0, 0 ;  /* 0x00000000ff4f7435 */ /* 0x000fe200000001ff */
[----:B------:R-:W-:Y:S05]  /*0d50*/  @!P0 BRA `(.L_x_201) ;  /* 0x0000006000008947 */ /* 0x000fea0003800000 */
[----:B-----5:R-:W-:Y:S01]  /*0d60*/  PRMT R79, RZ, 0x7610, R34 ;  /* 0x00007610ff4f7816 */ /* 0x020fe20000000022 */
[----:B------:R-:W-:Y:S05]  /*0d70*/  BRA `(.L_x_201) ;  /* 0x0000004000007947 */ /* 0x000fea0003800000 */
.L_x_200:
[----:B-----5:R-:W-:Y:S02]  /*0d80*/  PRMT R79, RZ, 0x7610, R30 ;  /* 0x00007610ff4f7816 */ /* 0x020fe4000000001e */
[----:B------:R-:W-:-:S03]  /*0d90*/  @P0 PRMT R36, RZ, 0x7610, R34 ;  /* 0x00007610ff240816 */ /* 0x000fc60000000022 */
[----:B------:R-:W-:-:S04]  /*0da0*/  FMUL.FTZ R79, R79, c[0x0][0x1ec] ;  /* 0x00007b004f4f7a20 */ /* 0x000fc80000410000 */
[----:B------:R-:W-:Y:S02]  /*0db0*/  @P0 FADD.FTZ R79, R36, R79 ;  /* 0x0000004f244f0221 */ /* 0x000fe40000010000 */
.L_x_201:
[----:B------:R-:W-:Y:S05]  /*0dc0*/  BSYNC B1 ;  /* 0x0000000000017941 */ /* 0x000fea0003800000 */
.L_x_199:
[----:B------:R-:W-:Y:S01]  /*0dd0*/  BSSY B1, `(.L_x_202) ;  /* 0x000000a000017945 */ /* 0x000fe20003800000 */
[----:B------:R-:W-:Y:S05]  /*0de0*/  @P5 BRA `(.L_x_203) ;  /* 0x0000004000005947 */ /* 0x000fea0003800000 */
[----:B------:R-:W-:Y:S01]  /*0df0*/  IMAD.MOV.U32 R81, RZ, RZ, RZ ;  /* 0x000000ffff517224 */ /* 0x000fe200078e00ff */
[----:B------:R-:W-:Y:S05]  /*0e00*/  @!P0 BRA `(.L_x_204) ;  /* 0x0000006000008947 */ /* 0x000fea0003800000 */
[----:B-----5:R-:W-:Y:S01]  /*0e10*/  PRMT R81, RZ, 0x5410, R35 ;  /* 0x00005410ff517816 */ /* 0x020fe20000000023 */
[----:B------:R-:W-:Y:S05]  /*0e20*/  BRA `(.L_x_204) ;  /* 0x0000004000007947 */ /* 0x000fea0003800000 */
.L_x_203:
[----:B-----5:R-:W-:Y:S02]  /*0e30*/  PRMT R81, RZ, 0x5410, R31 ;  /* 0x00005410ff517816 */ /* 0x020fe4000000001f */
[----:B------:R-:W-:-:S03]  /*0e40*/  @P0 PRMT R36, RZ, 0x5410, R35 ;  /* 0x00005410ff240816 */ /* 0x000fc60000000023 */
[----:B------:R-:W-:-:S04]  /*0e50*/  FMUL.FTZ R81, R81, c[0x0][0x1ec] ;  /* 0x00007b0051517a20 */ /* 0x000fc80000410000 */
[----:B------:R-:W-:Y:S02]  /*0e60*/  @P0 FADD.FTZ R81, R36, R81 ;  /* 0x0000005124510221 */ /* 0x000fe40000010000 */
.L_x_204:
[----:B------:R-:W-:Y:S05]  /*0e70*/  BSYNC B1 ;  /* 0x0000000000017941 */ /* 0x000fea0003800000 */
.L_x_202:
[----:B------:R-:W-:Y:S01]  /*0e80*/  BSSY B1, `(.L_x_205) ;  /* 0x000000a000017945 */ /* 0x000fe20003800000 */
[----:B------:R-:W-:Y:S05]  /*0e90*/  @P5 BRA `(.L_x_206) ;  /* 0x0000004000005947 */ /* 0x000fea0003800000 */
[----:B------:R-:W-:Y:S01]  /*0ea0*/  MOV R83, RZ ;  /* 0x000000ff00537202 */ /* 0x000fe20000000f00 */
[----:B------:R-:W-:Y:S05]  /*0eb0*/  @!P0 BRA `(.L_x_207) ;  /* 0x0000006000008947 */ /* 0x000fea0003800000 */
[----:B-----5:R-:W-:Y:S01]  /*0ec0*/  PRMT R83, RZ, 0x7610, R35 ;  /* 0x00007610ff537816 */ /* 0x020fe20000000023 */
[----:B------:R-:W-:Y:S05]  /*0ed0*/  BRA `(.L_x_207) ;  /* 0x0000004000007947 */ /* 0x000fea0003800000 */
.L_x_206:
[----:B-----5:R-:W-:Y:S02]  /*0ee0*/  PRMT R83, RZ, 0x7610, R31 ;  /* 0x00007610ff537816 */ /* 0x020fe4000000001f */
[----:B------:R-:W-:-:S03]  /*0ef0*/  @P0 PRMT R36, RZ, 0x7610, R35 ;  /* 0x00007610ff240816 */ /* 0x000fc60000000023 */
[----:B------:R-:W-:-:S04]  /*0f00*/  FMUL.FTZ R83, R83, c[0x0][0x1ec] ;  /* 0x00007b0053537a20 */ /* 0x000fc80000410000 */
[----:B------:R-:W-:Y:S02]  /*0f10*/  @P0 FADD.FTZ R83, R36, R83 ;  /* 0x0000005324530221 */ /* 0x000fe40000010000 */
.L_x_207:
[----:B------:R-:W-:Y:S05]  /*0f20*/  BSYNC B1 ;  /* 0x0000000000017941 */ /* 0x000fea0003800000 */
.L_x_205:
[----:B------:R-:W-:Y:S01]  /*0f30*/  HFMA2.MMA R69, -RZ, RZ, 0, 9.5367431640625e-07 ;  /* 0x00000010ff457435 */ /* 0x000fe200000001ff */
[----:B------:R-:W-:Y:S02]  /*0f40*/  F2FP.BF16.PACK_AB R39, R83, R81 ;  /* 0x000000515327723e */ /* 0x000fe400000010ff */
[----:B------:R-:W-:Y:S02]  /*0f50*/  F2FP.BF16.PACK_AB R38, R79, R77 ;  /* 0x0000004d4f26723e */ /* 0x000fe400000010ff */
[----:B------:R-:W-:Y:S02]  /*0f60*/  F2FP.BF16.PACK_AB R37, R75, R73 ;  /* 0x000000494b25723e */ /* 0x000fe400000010ff */
[----:B------:R-:W-:Y:S02]  /*0f70*/  F2FP.BF16.PACK_AB R36, R71, R70 ;  /* 0x000000464724723e */ /* 0x000fe400000010ff */
[----:B------:R-:W-:Y:S01]  /*0f80*/  IADD3 R78, R78, 0x80, RZ ;  /* 0x000000804e4e7810 */ /* 0x000fe20007ffe0ff */
[C---:B------:R-:W-:Y:S01]  /*0f90*/  IMAD.WIDE.U32 R68, R76.reuse, R69, c[0x0][0x188] ;  /* 0x000062004c447625 */ /* 0x040fe200078e0045 */
[----:B------:R-:W-:-:S04]  /*0fa0*/  IADD3 R76, R76, 0x80, RZ ;  /* 0x000000804c4c7810 */ /* 0x000fc80007ffe0ff */
[----:B------:R0:W-:Y:S03]  /*0fb0*/  STG.E.128 [R68.64], R36 ;  /* 0x0000002444007986 */ /* 0x0001e6000c101d04 */
.L_x_183:
[----:B-1----:R-:W-:Y:S05]  /*0fc0*/  BSYNC B0 ;  /* 0x0000000000007941 */ /* 0x002fea0003800000 */
.L_x_182:
[----:B------:R-:W-:Y:S01]  /*0fd0*/  BSSY B0, `(.L_x_208) ;  /* 0x000006c000007945 */ /* 0x000fe20003800000 */
[----:B------:R-:W-:Y:S05]  /*0fe0*/  @!P2 BRA `(.L_x_209) ;  /* 0x000006a00000a947 */ /* 0x000fea0003800000 */
[----:B------:R-:W-:Y:S02]  /*0ff0*/  ISETP.NE.U32.AND P0, PT, RZ, c[0x0][0x180], PT ;  /* 0x00006000ff007a0c */ /* 0x000fe40003f05070 */
[----:B0-----:R-:W-:Y:S02]  /*1000*/  @P4 MOV R39, 0x10 ;  /* 0x0000001000274802 */ /* 0x001fe40000000f00 */
[----:B------:R-:W-:-:S03]  /*1010*/  ISETP.NE.AND.EX P0, PT, RZ, c[0x0][0x184], PT, P0 ;  /* 0x00006100ff007a0c */ /* 0x000fc60003f05300 */
[----:B------:R-:W-:-:S05]  /*1020*/  @P4 IMAD.WIDE.U32 R38, R78, R39, c[0x0][0x170] ;  /* 0x00005c004e264625 */ /* 0x000fca00078e0027 */
[----:B-----5:R0:W5:Y:S05]  /*1030*/  @P4 LDG.E.128 R28, [R38.64] ;  /* 0x00000004261c4981 */ /* 0x02016a000c1e1d00 */
[----:B------:R-:W-:-:S05]  /*1040*/  @P0 MOV R37, 0x10 ;  /* 0x0000001000250802 */ /* 0x000fca0000000f00 */
[----:B------:R-:W-:-:S05]  /*1050*/  @P0 IMAD.WIDE.U32 R36, R76, R37, c[0x0][0x180] ;  /* 0x000060004c240625 */ /* 0x000fca00078e0025 */
[----:B------:R0:W5:Y:S01]  /*1060*/  @P0 LDG.E.128 R32, [R36.64] ;  /* 0x0000000424200981 */ /* 0x000162000c1e1d00 */
[----:B------:R-:W-:Y:S01]  /*1070*/  ISETP.GT.AND P5, PT, R74, RZ, PT ;  /* 0x000000ff4a00720c */ /* 0x000fe20003fa4270 */
[----:B------:R-:W-:-:S12]  /*1080*/  BSSY B1, `(.L_x_210) ;  /* 0x000000a000017945 */ /* 0x000fd80003800000 */
[----:B------:R-:W-:Y:S05]  /*1090*/  @P5 BRA `(.L_x_211) ;  /* 0x0000004000005947 */ /* 0x000fea0003800000 */
[----:B0-----:R-:W-:Y:S01]  /*10a0*/  IMAD.MOV.U32 R85, RZ, RZ, RZ ;  /* 0x000000ffff557224 */ /* 0x001fe200078e00ff */
[----:B------:R-:W-:Y:S05]  /*10b0*/  @!P0 BRA `(.L_x_212) ;  /* 0x0000006000008947 */ /* 0x000fea0003800000 */
[----:B-----5:R-:W-:Y:S01]  /*10c0*/  PRMT R85, RZ, 0x5410, R32 ;  /* 0x00005410ff557816 */ /* 0x020fe20000000020 */
[----:B------:R-:W-:Y:S05]  /*10d0*/  BRA `(.L_x_212) ;  /* 0x0000004000007947 */ /* 0x000fea0003800000 */
.L_x_211:
[----:B0----5:R-:W-:Y:S02]  /*10e0*/  PRMT R85, RZ, 0x5410, R28 ;  /* 0x00005410ff557816 */ /* 0x021fe4000000001c */
[----:B------:R-:W-:-:S03]  /*10f0*/  @P0 PRMT R36, RZ, 0x5410, R32 ;  /* 0x00005410ff240816 */ /* 0x000fc60000000020 */
[----:B------:R-:W-:-:S04]  /*1100*/  FMUL.FTZ R85, R85, c[0x0][0x1ec] ;  /* 0x00007b0055557a20 */ /* 0x000fc80000410000 */
[----:B------:R-:W-:Y:S02]  /*1110*/  @P0 FADD.FTZ R85, R36, R85 ;  /* 0x0000005524550221 */ /* 0x000fe40000010000 */
.L_x_212:
[----:B------:R-:W-:Y:S05]  /*1120*/  BSYNC B1 ;  /* 0x0000000000017941 */ /* 0x000fea0003800000 */
.L_x_210:
[----:B------:R-:W-:Y:S01]  /*1130*/  BSSY B1, `(.L_x_213) ;  /* 0x000000a000017945 */ /* 0x000fe20003800000 */
[----:B------:R-:W-:Y:S05]  /*1140*/  @P5 BRA `(.L_x_214) ;  /* 0x0000004000005947 */ /* 0x000fea0003800000 */
[----:B------:R-:W-:Y:S01]  /*1150*/  HFMA2.MMA R87, -RZ, RZ, 0, 0 ;  /* 0x00000000ff577435 */ /* 0x000fe200000001ff */
[----:B------:R-:W-:Y:S05]  /*1160*/  @!P0 BRA `(.L_x_215) ;  /* 0x0000006000008947 */ /* 0x000fea0003800000 */
[----:B-----5:R-:W-:Y:S01]  /*1170*/  PRMT R87, RZ, 0x7610, R32 ;  /* 0x00007610ff577816 */ /* 0x020fe20000000020 */
[----:B------:R-:W-:Y:S05]  /*1180*/  BRA `(.L_x_215) ;  /* 0x0000004000007947 */ /* 0x000fea0003800000 */
.L_x_214:
[----:B-----5:R-:W-:Y:S02]  /*1190*/  PRMT R87, RZ, 0x7610, R28 ;  /* 0x00007610ff577816 */ /* 0x020fe4000000001c */
[----:B------:R-:W-:-:S03]  /*11a0*/  @P0 PRMT R36, RZ, 0x7610, R32 ;  /* 0x00007610ff240816 */ /* 0x000fc60000000020 */
[----:B------:R-:W-:-:S04]  /*11b0*/  FMUL.FTZ R87, R87, c[0x0][0x1ec] ;  /* 0x00007b0057577a20 */ /* 0x000fc80000410000 */
[----:B------:R-:W-:Y:S02]  /*11c0*/  @P0 FADD.FTZ R87, R36, R87 ;  /* 0x0000005724570221 */ /* 0x000fe40000010000 */
.L_x_215:
[----:B------:R-:W-:Y:S05]  /*11d0*/  BSYNC B1 ;  /* 0x0000000000017941 */ /* 0x000fea0003800000 */
.L_x_213:
[----:B------:R-:W-:Y:S01]  /*11e0*/  BSSY B1, `(.L_x_216) ;  /* 0x000000a000017945 */ /* 0x000fe20003800000 */
[----:B------:R-:W-:Y:S05]  /*11f0*/  @P5 BRA `(.L_x_217) ;  /* 0x0000004000005947 */ /* 0x000fea0003800000 */
[----:B------:R-:W-:Y:S01]  /*1200*/  MOV R89, RZ ;  /* 0x000000ff00597202 */ /* 0x000fe20000000f00 */
[----:B------:R-:W-:Y:S05]  /*1210*/  @!P0 BRA `(.L_x_218) ;  /* 0x0000006000008947 */ /* 0x000fea0003800000 */
[----:B-----5:R-:W-:Y:S01]  /*1220*/  PRMT R89, RZ, 0x5410, R33 ;  /* 0x00005410ff597816 */ /* 0x020fe20000000021 */
[----:B------:R-:W-:Y:S05]  /*1230*/  BRA `(.L_x_218) ;  /* 0x0000004000007947 */ /* 0x000fea0003800000 */
.L_x_217:
[----:B-----5:R-:W-:Y:S02]  /*1240*/  PRMT R89, RZ, 0x5410, R29 ;  /* 0x00005410ff597816 */ /* 0x020fe4000000001d */
[----:B------:R-:W-:-:S03]  /*1250*/  @P0 PRMT R36, RZ, 0x5410, R33 ;  /* 0x00005410ff240816 */ /* 0x000fc60000000021 */
[----:B------:R-:W-:-:S04]  /*1260*/  FMUL.FTZ R89, R89, c[0x0][0x1ec] ;  /* 0x00007b0059597a20 */ /* 0x000fc80000410000 */
[----:B------:R-:W-:Y:S02]  /*1270*/  @P0 FADD.FTZ R89, R36, R89 ;  /* 0x0000005924590221 */ /* 0x000fe40000010000 */
.L_x_218:
[----:B------:R-:W-:Y:S05]  /*1280*/  BSYNC B1 ;  /* 0x0000000000017941 */ /* 0x000fea0003800000 */
.L_x_216:
[----:B------:R-:W-:Y:S01]  /*1290*/  BSSY B1, `(.L_x_219) ;  /* 0x000000a000017945 */ /* 0x000fe20003800000 */
[----:B------:R-:W-:Y:S05]  /*12a0*/  @P5 BRA `(.L_x_220) ;  /* 0x0000004000005947 */ /* 0x000fea0003800000 */
[----:B------:R-:W-:Y:S01]  /*12b0*/  HFMA2.MMA R91, -RZ, RZ, 0, 0 ;  /* 0x00000000ff5b7435 */ /* 0x000fe200000001ff */
[----:B------:R-:W-:Y:S05]  /*12c0*/  @!P0 BRA `(.L_x_221) ;  /* 0x0000006000008947 */ /* 0x000fea0003800000 */
[----:B-----5:R-:W-:Y:S01]  /*12d0*/  PRMT R91, RZ, 0x7610, R33 ;  /* 0x00007610ff5b7816 */ /* 0x020fe20000000021 */
[----:B------:R-:W-:Y:S05]  /*12e0*/  BRA `(.L_x_221) ;  /* 0x0000004000007947 */ /* 0x000fea0003800000 */
.L_x_220:
[----:B-----5:R-:W-:Y:S02]  /*12f0*/  PRMT R91, RZ, 0x7610, R29 ;  /* 0x00007610ff5b7816 */ /* 0x020fe4000000001d */
[----:B------:R-:W-:-:S03]  /*1300*/  @P0 PRMT R36, RZ, 0x7610, R33 ;  /* 0x00007610ff240816 */ /* 0x000fc60000000021 */
[----:B------:R-:W-:-:S04]  /*1310*/  FMUL.FTZ R91, R91, c[0x0][0x1ec] ;  /* 0x00007b005b5b7a20 */ /* 0x000fc80000410000 */
[----:B------:R-:W-:Y:S02]  /*1320*/  @P0 FADD.FTZ R91, R36, R91 ;  /* 0x0000005b245b0221 */ /* 0x000fe40000010000 */
.L_x_221:
[----:B------:R-:W-:Y:S05]  /*1330*/  BSYNC B1 ;  /* 0x0000000000017941 */ /* 0x000fea0003800000 */
.L_x_219:
[----:B------:R-:W-:Y:S01]  /*1340*/  BSSY B1, `(.L_x_222) ;  /* 0x000000a000017945 */ /* 0x000fe20003800000 */
[----:B------:R-:W-:Y:S05]  /*1350*/  @P5 BRA `(.L_x_223) ;  /* 0x0000004000005947 */ /* 0x000fea0003800000 */
[----:B------:R-:W-:Y:S01]  /*1360*/  MOV R93, RZ ;  /* 0x000000ff005d7202 */ /* 0x000fe20000000f00 */
[----:B------:R-:W-:Y:S05]  /*1370*/  @!P0 BRA `(.L_x_224) ;  /* 0x0000006000008947 */ /* 0x000fea0003800000 */
[----:B-----5:R-:W-:Y:S01]  /*1380*/  PRMT R93, RZ, 0x5410, R34 ;  /* 0x00005410ff5d7816 */ /* 0x020fe20000000022 */
[----:B------:R-:W-:Y:S05]  /*1390*/  BRA `(.L_x_224) ;  /* 0x0000004000007947 */ /* 0x000fea0003800000 */
.L_x_223:
[----:B-----5:R-:W-:Y:S02]  /*13a0*/  PRMT R93, RZ, 0x5410, R30 ;  /* 0x00005410ff5d7816 */ /* 0x020fe4000000001e */
[----:B------:R-:W-:-:S03]  /*13b0*/  @P0 PRMT R36, RZ, 0x5410, R34 ;  /* 0x00005410ff240816 */ /* 0x000fc60000000022 */
[----:B------:R-:W-:-:S04]  /*13c0*/  FMUL.FTZ R93, R93, c[0x0][0x1ec] ;  /* 0x00007b005d5d7a20 */ /* 0x000fc80000410000 */
[----:B------:R-:W-:Y:S02]  /*13d0*/  @P0 FADD.FTZ R93, R36, R93 ;  /* 0x0000005d245d0221 */ /* 0x000fe40000010000 */
.L_x_224:
[----:B------:R-:W-:Y:S05]  /*13e0*/  BSYNC B1 ;  /* 0x0000000000017941 */ /* 0x000fea0003800000 */
.L_x_222:
[----:B------:R-:W-:Y:S01]  /*13f0*/  BSSY B1, `(.L_x_225) ;  /* 0x000000a000017945 */ /* 0x000fe20003800000 */
[----:B------:R-:W-:Y:S05]  /*1400*/  @P5 BRA `(.L_x_226) ;  /* 0x0000004000005947 */ /* 0x000fea0003800000 */
[----:B------:R-:W-:Y:S01]  /*1410*/  IMAD.MOV.U32 R95, RZ, RZ, RZ ;  /* 0x000000ffff5f7224 */ /* 0x000fe200078e00ff */
[----:B------:R-:W-:Y:S05]  /*1420*/  @!P0 BRA `(.L_x_227) ;  /* 0x0000006000008947 */ /* 0x000fea0003800000 */
[----:B-----5:R-:W-:Y:S01]  /*1430*/  PRMT R95, RZ, 0x7610, R34 ;  /* 0x00007610ff5f7816 */ /* 0x020fe20000000022 */
[----:B------:R-:W-:Y:S05]  /*1440*/  BRA `(.L_x_227) ;  /* 0x0000004000007947 */ /* 0x000fea0003800000 */
.L_x_226:
[----:B-----5:R-:W-:Y:S02]  /*1450*/  PRMT R95, RZ, 0x7610, R30 ;  /* 0x00007610ff5f7816 */ /* 0x020fe4000000001e */
[----:B------:R-:W-:-:S03]  /*1460*/  @P0 PRMT R36, RZ, 0x7610, R34 ;  /* 0x00007610ff240816 */ /* 0x000fc60000000022 */
[----:B------:R-:W-:-:S04]  /*1470*/  FMUL.FTZ R95, R95, c[0x0][0x1ec] ;  /* 0x00007b005f5f7a20 */ /* 0x000fc80000410000 */
[----:B------:R-:W-:Y:S02]  /*1480*/  @P0 FADD.FTZ R95, R36, R95 ;  /* 0x0000005f245f0221 */ /* 0x000fe40000010000 */
.L_x_227:
[----:B------:R-:W-:Y:S05]  /*1490*/  BSYNC B1 ;  /* 0x0000000000017941 */ /* 0x000fea0003800000 */
.L_x_225:
[----:B------:R-:W-:Y:S01]  /*14a0*/  BSSY B1, `(.L_x_228) ;  /* 0x000000a000017945 */ /* 0x000fe20003800000 */
[----:B------:R-:W-:Y:S05]  /*14b0*/  @P5 BRA `(.L_x_229) ;  /* 0x0000004000005947 */ /* 0x000fea0003800000 */
[----:B------:R-:W-:Y:S01]  /*14c0*/  HFMA2.MMA R97, -RZ, RZ, 0, 0 ;  /* 0x00000000ff617435 */ /* 0x000fe200000001ff */
[----:B------:R-:W-:Y:S05]  /*14d0*/  @!P0 BRA `(.L_x_230) ;  /* 0x0000006000008947 */ /* 0x000fea0003800000 */
[----:B-----5:R-:W-:Y:S01]  /*14e0*/  PRMT R97, RZ, 0x5410, R35 ;  /* 0x00005410ff617816 */ /* 0x020fe20000000023 */
[----:B------:R-:W-:Y:S05]  /*14f0*/  BRA `(.L_x_230) ;  /* 0x0000004000007947 */ /* 0x000fea0003800000 */
.L_x_229:
[----:B-----5:R-:W-:Y:S02]  /*1500*/  PRMT R97, RZ, 0x5410, R31 ;  /* 0x00005410ff617816 */ /* 0x020fe4000000001f */
[----:B------:R-:W-:-:S03]  /*1510*/  @P0 PRMT R36, RZ, 0x5410, R35 ;  /* 0x00005410ff240816 */ /* 0x000fc60000000023 */
[----:B------:R-:W-:-:S04]  /*1520*/  FMUL.FTZ R97, R97, c[0x0][0x1ec] ;  /* 0x00007b0061617a20 */ /* 0x000fc80000410000 */
[----:B------:R-:W-:Y:S02]  /*1530*/  @P0 FADD.FTZ R97, R36, R97 ;  /* 0x0000006124610221 */ /* 0x000fe40000010000 */
.L_x_230:
[----:B------:R-:W-:Y:S05]  /*1540*/  BSYNC B1 ;  /* 0x0000000000017941 */ /* 0x000fea0003800000 */
.L_x_228:
[----:B------:R-:W-:Y:S01]  /*1550*/  BSSY B1, `(.L_x_231) ;  /* 0x000000a000017945 */ /* 0x000fe20003800000 */
[----:B------:R-:W-:Y:S05]  /*1560*/  @P5 BRA `(.L_x_232) ;  /* 0x0000004000005947 */ /* 0x000fea0003800000 */
[----:B------:R-:W-:Y:S01]  /*1570*/  MOV R99, RZ ;  /* 0x000000ff00637202 */ /* 0x000fe20000000f00 */
[----:B------:R-:W-:Y:S05]  /*1580*/  @!P0 BRA `(.L_x_233) ;  /* 0x0000006000008947 */ /* 0x000fea0003800000 */
[----:B-----5:R-:W-:Y:S01]  /*1590*/  PRMT R99, RZ, 0x7610, R35 ;  /* 0x00007610ff637816 */ /* 0x020fe20000000023 */
[----:B------:R-:W-:Y:S05]  /*15a0*/  BRA `(.L_x_233) ;  /* 0x0000004000007947 */ /* 0x000fea0003800000 */
.L_x_232:
[----:B-----5:R-:W-:Y:S02]  /*15b0*/  PRMT R99, RZ, 0x7610, R31 ;  /* 0x00007610ff637816 */ /* 0x020fe4000000001f */
[----:B------:R-:W-:-:S03]  /*15c0*/  @P0 PRMT R36, RZ, 0x7610, R35 ;  /* 0x00007610ff240816 */ /* 0x000fc60000000023 */
[----:B------:R-:W-:-:S04]  /*15d0*/  FMUL.FTZ R99, R99, c[0x0][0x1ec] ;  /* 0x00007b0063637a20 */ /* 0x000fc80000410000 */
[----:B------:R-:W-:Y:S02]  /*15e0*/  @P0 FADD.FTZ R99, R36, R99 ;  /* 0x0000006324630221 */ /* 0x000fe40000010000 */
.L_x_233:
[----:B------:R-:W-:Y:S05]  /*15f0*/  BSYNC B1 ;  /* 0x0000000000017941 */ /* 0x000fea0003800000 */
.L_x_231:
        /* <DEDUP_REMOVED lines=9> */
.L_x_209:
[----:B------:R-:W-:Y:S05]  /*1690*/  BSYNC B0 ;  /* 0x0000000000007941 */ /* 0x000fea0003800000 */
.L_x_208:
[----:B------:R-:W-:Y:S01]  /*16a0*/  BSSY B0, `(.L_x_234) ;  /* 0x000006a000007945 */ /* 0x000fe20003800000 */
[----:B------:R-:W-:Y:S05]  /*16b0*/  @!P3 BRA `(.L_x_235) ;  /* 0x000006800000b947 */ /* 0x000fea0003800000 */
[----:B------:R-:W-:Y:S02]  /*16c0*/  ISETP.NE.U32.AND P0, PT, RZ, c[0x0][0x180], PT ;  /* 0x00006000ff007a0c */ /* 0x000fe40003f05070 */
[----:B0-----:R-:W-:Y:S02]  /*16d0*/  @P4 MOV R39, 0x10 ;  /* 0x0000001000274802 */ /* 0x001fe40000000f00 */
[----:B------:R-:W-:-:S03]  /*16e0*/  ISETP.NE.AND.EX P0, PT, RZ, c[0x0][0x184], PT, P0 ;  /* 0x00006100ff007a0c */ /* 0x000fc60003f05300 */
[----:B------:R-:W-:-:S05]  /*16f0*/  @P4 IMAD.WIDE.U32 R38, R78, R39, c[0x0][0x170] ;  /* 0x00005c004e264625 */ /* 0x000fca00078e0027 */
[----:B-----5:R0:W5:Y:S05]  /*1700*/  @P4 LDG.E.128 R28, [R38.64] ;  /* 0x00000004261c4981 */ /* 0x02016a000c1e1d00 */
[----:B------:R-:W-:-:S04]  /*1710*/  @P0 IMAD.MOV.U32 R37, RZ, RZ, 0x10 ;  /* 0x00000010ff250424 */ /* 0x000fc800078e00ff */
        /* <DEDUP_REMOVED lines=9> */
.L_x_237:
[----:B0----5:R-:W-:Y:S02]  /*17b0*/  PRMT R101, RZ, 0x5410, R28 ;  /* 0x00005410ff657816 */ /* 0x021fe4000000001c */
[----:B------:R-:W-:-:S03]  /*17c0*/  @P0 PRMT R36, RZ, 0x5410, R32 ;  /* 0x00005410ff240816 */ /* 0x000fc60000000020 */
[----:B------:R-:W-:-:S04]  /*17d0*/  FMUL.FTZ R101, R101, c[0x0][0x1ec] ;  /* 0x00007b0065657a20 */ /* 0x000fc80000410000 */
[----:B------:R-:W-:Y:S02]  /*17e0*/  @P0 FADD.FTZ R101, R36, R101 ;  /* 0x0000006524650221 */ /* 0x000fe40000010000 */
.L_x_238:
[----:B------:R-:W-:Y:S05]  /*17f0*/  BSYNC B1 ;  /* 0x0000000000017941 */ /* 0x000fea0003800000 */
.L_x_236:
[----:B------:R-:W-:Y:S01]  /*1800*/  BSSY B1, `(.L_x_239) ;  /* 0x000000a000017945 */ /* 0x000fe20003800000 */
[----:B------:R-:W-:Y:S05]  /*1810*/  @P4 BRA `(.L_x_240) ;  /* 0x0000004000004947 */ /* 0x000fea0003800000 */
[----:B------:R-:W-:Y:S01]  /*1820*/  MOV R103, RZ ;  /* 0x000000ff00677202 */ /* 0x000fe20000000f00 */
[----:B------:R-:W-:Y:S05]  /*1830*/  @!P0 BRA `(.L_x_241) ;  /* 0x0000006000008947 */ /* 0x000fea0003800000 */
[----:B-----5:R-:W-:Y:S01]  /*1840*/  PRMT R103, RZ, 0x7610, R32 ;  /* 0x00007610ff677816 */ /* 0x020fe20000000020 */
[----:B------:R-:W-:Y:S05]  /*1850*/  BRA `(.L_x_241) ;  /* 0x0000004000007947 */ /* 0x000fea0003800000 */
.L_x_240:
[----:B-----5:R-:W-:Y:S02]  /*1860*/  PRMT R103, RZ, 0x7610, R28 ;  /* 0x00007610ff677816 */ /* 0x020fe4000000001c */
[----:B------:R-:W-:-:S03]  /*1870*/  @P0 PRMT R36, RZ, 0x7610, R32 ;  /* 0x00007610ff240816 */ /* 0x000fc60000000020 */
[----:B------:R-:W-:-:S04]  /*1880*/  FMUL.FTZ R103, R103, c[0x0][0x1ec] ;  /* 0x00007b0067677a20 */ /* 0x000fc80000410000 */
[----:B------:R-:W-:Y:S02]  /*1890*/  @P0 FADD.FTZ R103, R36, R103 ;  /* 0x0000006724670221 */ /* 0x000fe40000010000 */
.L_x_241:
[----:B------:R-:W-:Y:S05]  /*18a0*/  BSYNC B1 ;  /* 0x0000000000017941 */ /* 0x000fea0003800000 */
.L_x_239:
[----:B------:R-:W-:Y:S01]  /*18b0*/  BSSY B1, `(.L_x_242) ;  /* 0x000000a000017945 */ /* 0x000fe20003800000 */
[----:B------:R-:W-:Y:S05]  /*18c0*/  @P4 BRA `(.L_x_243) ;  /* 0x0000004000004947 */ /* 0x000fea0003800000 */
[----:B------:R-:W-:Y:S01]  /*18d0*/  HFMA2.MMA R105, -RZ, RZ, 0, 0 ;  /* 0x00000000ff697435 */ /* 0x000fe200000001ff */
[----:B------:R-:W-:Y:S05]  /*18e0*/  @!P0 BRA `(.L_x_244) ;  /* 0x0000006000008947 */ /* 0x000fea0003800000 */
[----:B-----5:R-:W-:Y:S01]  /*18f0*/  PRMT R105, RZ, 0x5410, R33 ;  /* 0x00005410ff697816 */ /* 0x020fe20000000021 */
[----:B------:R-:W-:Y:S05]  /*1900*/  BRA `(.L_x_244) ;  /* 0x0000004000007947 */ /* 0x000fea0003800000 */
.L_x_243:
[----:B-----5:R-:W-:Y:S02]  /*1910*/  PRMT R105, RZ, 0x5410, R29 ;  /* 0x00005410ff697816 */ /* 0x020fe4000000001d */
[----:B------:R-:W-:-:S03]  /*1920*/  @P0 PRMT R36, RZ, 0x5410, R33 ;  /* 0x00005410ff240816 */ /* 0x000fc60000000021 */
[----:B------:R-:W-:-:S04]  /*1930*/  FMUL.FTZ R105, R105, c[0x0][0x1ec] ;  /* 0x00007b0069697a20 */ /* 0x000fc80000410000 */
[----:B------:R-:W-:Y:S02]  /*1940*/  @P0 FADD.FTZ R105, R36, R105 ;  /* 0x0000006924690221 */ /* 0x000fe40000010000 */
.L_x_244:
[----:B------:R-:W-:Y:S05]  /*1950*/  BSYNC B1 ;  /* 0x0000000000017941 */ /* 0x000fea0003800000 */
.L_x_242:
[----:B------:R-:W-:Y:S01]  /*1960*/  BSSY B1, `(.L_x_245) ;  /* 0x000000a000017945 */ /* 0x000fe20003800000 */
[----:B------:R-:W-:Y:S05]  /*1970*/  @P4 BRA `(.L_x_246) ;  /* 0x0000004000004947 */ /* 0x000fea0003800000 */
[----:B------:R-:W-:Y:S01]  /*1980*/  MOV R107, RZ ;  /* 0x000000ff006b7202 */ /* 0x000fe20000000f00 */
[----:B------:R-:W-:Y:S05]  /*1990*/  @!P0 BRA `(.L_x_247) ;  /* 0x0000006000008947 */ /* 0x000fea0003800000 */
[----:B-----5:R-:W-:Y:S01]  /*19a0*/  PRMT R107, RZ, 0x7610, R33 ;  /* 0x00007610ff6b7816 */ /* 0x020fe20000000021 */
[----:B------:R-:W-:Y:S05]  /*19b0*/  BRA `(.L_x_247) ;  /* 0x0000004000007947 */ /* 0x000fea0003800000 */
.L_x_246:
[----:B-----5:R-:W-:Y:S02]  /*19c0*/  PRMT R107, RZ, 0x7610, R29 ;  /* 0x00007610ff6b7816 */ /* 0x020fe4000000001d */
[----:B------:R-:W-:-:S03]  /*19d0*/  @P0 PRMT R36, RZ, 0x7610, R33 ;  /* 0x00007610ff240816 */ /* 0x000fc60000000021 */
[----:B------:R-:W-:-:S04]  /*19e0*/  FMUL.FTZ R107, R107, c[0x0][0x1ec] ;  /* 0x00007b006b6b7a20 */ /* 0x000fc80000410000 */
[----:B------:R-:W-:Y:S02]  /*19f0*/  @P0 FADD.FTZ R107, R36, R107 ;  /* 0x0000006b246b0221 */ /* 0x000fe40000010000 */
.L_x_247:
[----:B------:R-:W-:Y:S05]  /*1a00*/  BSYNC B1 ;  /* 0x0000000000017941 */ /* 0x000fea0003800000 */
.L_x_245:
[----:B------:R-:W-:Y:S01]  /*1a10*/  BSSY B1, `(.L_x_248) ;  /* 0x000000a000017945 */ /* 0x000fe20003800000 */
[----:B------:R-:W-:Y:S05]  /*1a20*/  @P4 BRA `(.L_x_249) ;  /* 0x0000004000004947 */ /* 0x000fea0003800000 */
[----:B------:R-:W-:Y:S01]  /*1a30*/  IMAD.MOV.U32 R109, RZ, RZ, RZ ;  /* 0x000000ffff6d7224 */ /* 0x000fe200078e00ff */
[----:B------:R-:W-:Y:S05]  /*1a40*/  @!P0 BRA `(.L_x_250) ;  /* 0x0000006000008947 */ /* 0x000fea0003800000 */
[----:B-----5:R-:W-:Y:S01]  /*1a50*/  PRMT R109, RZ, 0x5410, R34 ;  /* 0x00005410ff6d7816 */ /* 0x020fe20000000022 */
[----:B------:R-:W-:Y:S05]  /*1a60*/  BRA `(.L_x_250) ;  /* 0x0000004000007947 */ /* 0x000fea0003800000 */
.L_x_249:
[----:B-----5:R-:W-:Y:S02]  /*1a70*/  PRMT R109, RZ, 0x5410, R30 ;  /* 0x00005410ff6d7816 */ /* 0x020fe4000000001e */
[----:B------:R-:W-:-:S03]  /*1a80*/  @P0 PRMT R36, RZ, 0x5410, R34 ;  /* 0x00005410ff240816 */ /* 0x000fc60000000022 */
[----:B------:R-:W-:-:S04]  /*1a90*/  FMUL.FTZ R109, R109, c[0x0][0x1ec] ;  /* 0x00007b006d6d7a20 */ /* 0x000fc80000410000 */
[----:B------:R-:W-:Y:S02]  /*1aa0*/  @P0 FADD.FTZ R109, R36, R109 ;  /* 0x0000006d246d0221 */ /* 0x000fe40000010000 */
.L_x_250:
[----:B------:R-:W-:Y:S05]  /*1ab0*/  BSYNC B1 ;  /* 0x0000000000017941 */ /* 0x000fea0003800000 */
.L_x_248:
[----:B------:R-:W-:Y:S01]  /*1ac0*/  BSSY B1, `(.L_x_251) ;  /* 0x000000a000017945 */ /* 0x000fe20003800000 */
[----:B------:R-:W-:Y:S05]  /*1ad0*/  @P4 BRA `(.L_x_252) ;  /* 0x0000004000004947 */ /* 0x000fea0003800000 */
[----:B------:R-:W-:Y:S01]  /*1ae0*/  HFMA2.MMA R111, -RZ, RZ, 0, 0 ;  /* 0x00000000ff6f7435 */ /* 0x000fe200000001ff */
[----:B------:R-:W-:Y:S05]  /*1af0*/  @!P0 BRA `(.L_x_253) ;  /* 0x0000006000008947 */ /* 0x000fea0003800000 */
[----:B-----5:R-:W-:Y:S01]  /*1b00*/  PRMT R111, RZ, 0x7610, R34 ;  /* 0x00007610ff6f7816 */ /* 0x020fe20000000022 */
[----:B------:R-:W-:Y:S05]  /*1b10*/  BRA `(.L_x_253) ;  /* 0x0000004000007947 */ /* 0x000fea0003800000 */
.L_x_252:
[----:B-----5:R-:W-:Y:S02]  /*1b20*/  PRMT R111, RZ, 0x7610, R30 ;  /* 0x00007610ff6f7816 */ /* 0x020fe4000000001e */
[----:B------:R-:W-:-:S03]  /*1b30*/  @P0 PRMT R36, RZ, 0x7610, R34 ;  /* 0x00007610ff240816 */ /* 0x000fc60000000022 */
[----:B------:R-:W-:-:S04]  /*1b40*/  FMUL.FTZ R111, R111, c[0x0][0x1ec] ;  /* 0x00007b006f6f7a20 */ /* 0x000fc80000410000 */
[----:B------:R-:W-:Y:S02]  /*1b50*/  @P0 FADD.FTZ R111, R36, R111 ;  /* 0x0000006f246f0221 */ /* 0x000fe40000010000 */
.L_x_253:
[----:B------:R-:W-:Y:S05]  /*1b60*/  BSYNC B1 ;  /* 0x0000000000017941 */ /* 0x000fea0003800000 */
.L_x_251:
[----:B------:R-:W-:Y:S01]  /*1b70*/  BSSY B1, `(.L_x_254) ;  /* 0x000000a000017945 */ /* 0x000fe20003800000 */
[----:B------:R-:W-:Y:S05]  /*1b80*/  @P4 BRA `(.L_x_255) ;  /* 0x0000004000004947 */ /* 0x000fea0003800000 */
[----:B------:R-:W-:Y:S01]  /*1b90*/  MOV R113, RZ ;  /* 0x000000ff00717202 */ /* 0x000fe20000000f00 */
[----:B------:R-:W-:Y:S05]  /*1ba0*/  @!P0 BRA `(.L_x_256) ;  /* 0x0000006000008947 */ /* 0x000fea0003800000 */
[----:B-----5:R-:W-:Y:S01]  /*1bb0*/  PRMT R113, RZ, 0x5410, R35 ;  /* 0x00005410ff717816 */ /* 0x020fe20000000023 */
[----:B------:R-:W-:Y:S05]  /*1bc0*/  BRA `(.L_x_256) ;  /* 0x0000004000007947 */ /* 0x000fea0003800000 */
.L_x_255:
[----:B-----5:R-:W-:Y:S02]  /*1bd0*/  PRMT R113, RZ, 0x5410, R31 ;  /* 0x00005410ff717816 */ /* 0x020fe4000000001f */
[----:B------:R-:W-:-:S03]  /*1be0*/  @P0 PRMT R36, RZ, 0x5410, R35 ;  /* 0x00005410ff240816 */ /* 0x000fc60000000023 */
[----:B------:R-:W-:-:S04]  /*1bf0*/  FMUL.FTZ R113, R113, c[0x0][0x1ec] ;  /* 0x00007b0071717a20 */ /* 0x000fc80000410000 */
[----:B------:R-:W-:Y:S02]  /*1c00*/  @P0 FADD.FTZ R113, R36, R113 ;  /* 0x0000007124710221 */ /* 0x000fe40000010000 */
.L_x_256:
[----:B------:R-:W-:Y:S05]  /*1c10*/  BSYNC B1 ;  /* 0x0000000000017941 */ /* 0x000fea0003800000 */
.L_x_254:
[----:B------:R-:W-:Y:S01]  /*1c20*/  BSSY B1, `(.L_x_257) ;  /* 0x000000a000017945 */ /* 0x000fe20003800000 */
[----:B------:R-:W-:Y:S05]  /*1c30*/  @P4 BRA `(.L_x_258) ;  /* 0x0000004000004947 */ /* 0x000fea0003800000 */
[----:B------:R-:W-:Y:S01]  /*1c40*/  HFMA2.MMA R66, -RZ, RZ, 0, 0 ;  /* 0x00000000ff427435 */ /* 0x000fe200000001ff */
[----:B------:R-:W-:Y:S05]  /*1c50*/  @!P0 BRA `(.L_x_259) ;  /* 0x0000006000008947 */ /* 0x000fea0003800000 */
[----:B-----5:R-:W-:Y:S01]  /*1c60*/  PRMT R66, RZ, 0x7610, R35 ;  /* 0x00007610ff427816 */ /* 0x020fe20000000023 */
[----:B------:R-:W-:Y:S05]  /*1c70*/  BRA `(.L_x_259) ;  /* 0x0000004000007947 */ /* 0x000fea0003800000 */
.L_x_258:
[----:B-----5:R-:W-:Y:S02]  /*1c80*/  PRMT R66, RZ, 0x7610, R31 ;  /* 0x00007610ff427816 */ /* 0x020fe4000000001f */
[----:B------:R-:W-:-:S03]  /*1c90*/  @P0 PRMT R37, RZ, 0x7610, R35 ;  /* 0x00007610ff250816 */ /* 0x000fc60000000023 */
[----:B------:R-:W-:-:S04]  /*1ca0*/  FMUL.FTZ R66, R66, c[0x0][0x1ec] ;  /* 0x00007b0042427a20 */ /* 0x000fc80000410000 */
[----:B------:R-:W-:Y:S02]  /*1cb0*/  @P0 FADD.FTZ R66, R37, R66 ;  /* 0x0000004225420221 */ /* 0x000fe40000010000 */
.L_x_259:
[----:B------:R-:W-:Y:S05]  /*1cc0*/  BSYNC B1 ;  /* 0x0000000000017941 */ /* 0x000fea0003800000 */
.L_x_257:
[----:B------:R-:W-:Y:S02]  /*1cd0*/  MOV R69, 0x10 ;  /* 0x0000001000457802 */ /* 0x000fe40000000f00 */
[----:B------:R-:W-:Y:S02]  /*1ce0*/  F2FP.BF16.PACK_AB R39, R66, R113 ;  /* 0x000000714227723e */ /* 0x000fe400000010ff */
[----:B------:R-:W-:Y:S01]  /*1cf0*/  F2FP.BF16.PACK_AB R38, R111, R109 ;  /* 0x0000006d6f26723e */ /* 0x000fe200000010ff */
[----:B------:R-:W-:Y:S01]  /*1d00*/  IMAD.WIDE.U32 R68, R76, R69, c[0x0][0x188] ;  /* 0x000062004c447625 */ /* 0x000fe200078e0045 */
[----:B------:R-:W-:Y:S02]  /*1d10*/  F2FP.BF16.PACK_AB R37, R107, R105 ;  /* 0x000000696b25723e */ /* 0x000fe400000010ff */
[----:B------:R-:W-:-:S05]  /*1d20*/  F2FP.BF16.PACK_AB R36, R103, R101 ;  /* 0x000000656724723e */ /* 0x000fca00000010ff */
[----:B------:R0:W-:Y:S02]  /*1d30*/  STG.E.128 [R68.64], R36 ;  /* 0x0000002444007986 */ /* 0x0001e4000c101d04 */
.L_x_235:
[----:B------:R-:W-:Y:S05]  /*1d40*/  BSYNC B0 ;  /* 0x0000000000007941 */ /* 0x000fea0003800000 */
.L_x_234:
        /* <DEDUP_REMOVED lines=33> */
.L_x_270:
        /* <DEDUP_REMOVED lines=69> */
.L_x_271:
[----:B------:R-:W-:Y:S01]  /*23b0*/  LOP3.LUT P0, RZ, R27, 0x1f, RZ, 0xc0, !PT ;  /* 0x0000001f1bff7812 */ /* 0x000fe2000780c0ff */
[----:B-1----:R-:W-:Y:S01]  /*23c0*/  FADD.FTZ R37, R39, R76 ;  /* 0x0000004c27257221 */ /* 0x002fe20000010000 */
[----:B------:R-:W-:Y:S01]  /*23d0*/  SHF.R.U32.HI R38, RZ, 0x5, R27 ;  /* 0x00000005ff267819 */ /* 0x000fe2000001161b */
[----:B------:R-:W-:Y:S01]  /*23e0*/  WARPSYNC 0xffffffff ;  /* 0xffffffff00007948 */ /* 0x000fe20003800000 */
[----:B------:R-:W-:Y:S02]  /*23f0*/  LOP3.LUT R69, R27, 0x1f, RZ, 0xc0, !PT ;  /* 0x0000001f1b457812 */ /* 0x000fe400078ec0ff */
[----:B------:R-:W-:-:S07]  /*2400*/  LOP3.LUT R38, R38, 0x3, RZ, 0xc0, !PT ;  /* 0x0000000326267812 */ /* 0x000fce00078ec0ff */
[----:B------:R-:W-:-:S05]  /*2410*/  @!P0 IMAD.IADD R39, R68, 0x1, R38 ;  /* 0x0000000144278824 */ /* 0x000fca00078e0226 */
[----:B------:R1:W-:Y:S01]  /*2420*/  @!P0 STS.64 [R39.X8], R36 ;  /* 0x0000002427008388 */ /* 0x0003e20000008a00 */
[----:B------:R-:W-:-:S11]  /*2430*/  ISETP.GT.U32.AND P0, PT, R69, 0x3, PT ;  /* 0x000000034500780c */ /* 0x000fd60003f04070 */
[----:B------:R-:W-:Y:S01]  /*2440*/  BAR.SYNC.DEFER_BLOCKING 0x0 ;  /* 0x0000000000007b1d */ /* 0x000fe20000010000 */
[----:B-1----:R-:W-:Y:S01]  /*2450*/  CS2R R36, SRZ ;  /* 0x0000000000247805 */ /* 0x002fe2000001ff00 */
[----:B------:R-:W-:Y:S01]  /*2460*/  @!P0 IADD3 R68, R68, R69, RZ ;  /* 0x0000004544448210 */ /* 0x000fe20007ffe0ff */
[----:B------:R-:W-:Y:S01]  /*2470*/  HFMA2.MMA R39, -RZ, RZ, 0, 0 ;  /* 0x00000000ff277435 */ /* 0x000fe200000001ff */
[----:B------:R-:W-:Y:S02]  /*2480*/  LOP3.LUT P4, RZ, R38, 0x1f, R27, 0xf8, !PT ;  /* 0x0000001f26ff7812 */ /* 0x000fe4000788f81b */
[----:B------:R-:W-:Y:S03]  /*2490*/  BSSY B0, `(.L_x_262) ;  /* 0x00000a2000007945 */ /* 0x000fe60003800000 */
[----:B------:R-:W-:-:S04]  /*24a0*/  @!P0 MOV R39, R58 ;  /* 0x0000003a00278202 */ /* 0x000fc80000000f00 */
[----:B------:R-:W-:Y:S01]  /*24b0*/  I2F R82, R39 ;  /* 0x0000002700527306 */ /* 0x000fe20000201400 */
[----:B------:R-:W1:Y:S04]  /*24c0*/  SHFL.DOWN PT, R74, R39, 0x2, 0x1f ;  /* 0x08401f00274a7f89 */ /* 0x000e6800000e0000 */
[----:B------:R-:W2:Y:S01]  /*24d0*/  @!P0 LDS.64 R36, [R68.X8] ;  /* 0x0000000044248984 */ /* 0x000ea20000008a00 */
[----:B------:R-:W-:Y:S02]  /*24e0*/  ISETP.NE.AND P0, PT, RZ, UR6, PT ;  /* 0x00000006ff007c0c */ /* 0x000fe4000bf05270 */
[----:B-1----:R-:W-:Y:S02]  /*24f0*/  IADD3 R78, R74, R39, RZ ;  /* 0x000000274a4e7210 */ /* 0x002fe40007ffe0ff */
[----:B------:R-:W-:Y:S03]  /*2500*/  I2F R74, R74 ;  /* 0x0000004a004a7306 */ /* 0x000fe60000201400 */
[----:B------:R-:W-:Y:S05]  /*2510*/  SHFL.DOWN PT, R119, R78, 0x1, 0x1f ;  /* 0x08201f004e777f89 */ /* 0x000fea00000e0000 */
[----:B------:R-:W1:Y:S01]  /*2520*/  I2F R80, R78 ;  /* 0x0000004e00507306 */ /* 0x000e620000201400 */
[----:B--2---:R-:W2:Y:S07]  /*2530*/  SHFL.DOWN PT, R69, R36, 0x2, 0x1f ;  /* 0x08401f0024457f89 */ /* 0x004eae00000e0000 */
[----:B-1----:R-:W1:Y:S01]  /*2540*/  MUFU.RCP R68, R80 ;  /* 0x0000005000447308 */ /* 0x002e620000001000 */
[----:B0-----:R-:W0:Y:S01]  /*2550*/  SHFL.DOWN PT, R76, R37, 0x2, 0x1f ;  /* 0x08401f00254c7f89 */ /* 0x001e2200000e0000 */
[----:B--2---:R-:W-:-:S02]  /*2560*/  FMUL.FTZ R117, R69, R74 ;  /* 0x0000004a45757220 */ /* 0x004fc40000410000 */
[----:B------:R-:W-:Y:S02]  /*2570*/  FADD.FTZ R69, -R69, R36 ;  /* 0x0000002445457221 */ /* 0x000fe40000010100 */
[----:B------:R-:W-:Y:S02]  /*2580*/  FFMA.FTZ R117, R82, R36, R117 ;  /* 0x0000002452757223 */ /* 0x000fe40000010075 */
[----:B------:R-:W-:Y:S02]  /*2590*/  FMUL.FTZ R69, R69, R69 ;  /* 0x0000004545457220 */ /* 0x000fe40000410000 */
[----:B-1----:R-:W-:Y:S02]  /*25a0*/  FMUL.FTZ R117, R68, R117 ;  /* 0x0000007544757220 */ /* 0x002fe40000410000 */
[----:B------:R-:W-:Y:S02]  /*25b0*/  FMUL.FTZ R69, R69, R82 ;  /* 0x0000005245457220 */ /* 0x000fe40000410000 */
[----:B------:R-:W-:Y:S01]  /*25c0*/  IMAD.IADD R82, R78, 0x1, R119 ;  /* 0x000000014e527824 */ /* 0x000fe200078e0277 */
[----:B------:R-:W1:Y:S01]  /*25d0*/  SHFL.DOWN PT, R36, R117, 0x1, 0x1f ;  /* 0x08201f0075247f89 */ /* 0x000e6200000e0000 */
[----:B0-----:R-:W-:Y:S01]  /*25e0*/  FADD.FTZ R39, R76, R37 ;  /* 0x000000254c277221 */ /* 0x001fe20000010000 */
[----:B------:R-:W-:Y:S01]  /*25f0*/  I2F R119, R119 ;  /* 0x0000007700777306 */ /* 0x000fe20000201400 */
[----:B------:R-:W-:-:S04]  /*2600*/  FMUL.FTZ R69, R69, R74 ;  /* 0x0000004a45457220 */ /* 0x000fc80000410000 */
[----:B------:R-:W-:-:S03]  /*2610*/  FFMA.FTZ R39, R68, R69, R39 ;  /* 0x0000004544277223 */ /* 0x000fc60000010027 */
[----:B------:R-:W0:Y:S02]  /*2620*/  I2F R82, R82 ;  /* 0x0000005200527306 */ /* 0x000e240000201400 */
[----:B------:R-:W2:Y:S01]  /*2630*/  SHFL.DOWN PT, R68, R39, 0x1, 0x1f ;  /* 0x08201f0027447f89 */ /* 0x000ea200000e0000 */
[----:B-1----:R-:W-:-:S05]  /*2640*/  FADD.FTZ R69, R117, -R36 ;  /* 0x8000002475457221 */ /* 0x002fca0000010000 */
[----:B0-----:R-:W0:Y:S01]  /*2650*/  MUFU.RCP R37, R82 ;  /* 0x0000005200257308 */ /* 0x001e220000001000 */
[----:B------:R-:W-:Y:S02]  /*2660*/  FMUL.FTZ R36, R36, R119 ;  /* 0x0000007724247220 */ /* 0x000fe40000410000 */
[----:B------:R-:W-:Y:S02]  /*2670*/  FMUL.FTZ R69, R69, R69 ;  /* 0x0000004545457220 */ /* 0x000fe40000410000 */
[C---:B------:R-:W-:Y:S02]  /*2680*/  FFMA.FTZ R36, R80.reuse, R117, R36 ;  /* 0x0000007550247223 */ /* 0x040fe40000010024 */
[----:B------:R-:W-:Y:S02]  /*2690*/  FMUL.FTZ R69, R80, R69 ;  /* 0x0000004550457220 */ /* 0x000fe40000410000 */
[----:B--2---:R-:W-:Y:S01]  /*26a0*/  FADD.FTZ R68, R39, R68 ;  /* 0x0000004427447221 */ /* 0x004fe20000010000 */
[----:B------:R-:W-:Y:S01]  /*26b0*/  MOV R39, c[0x0][0x1e0] ;  /* 0x0000780000277a02 */ /* 0x000fe20000000f00 */
[----:B------:R-:W-:-:S02]  /*26c0*/  FMUL.FTZ R69, R69, R119 ;  /* 0x0000007745457220 */ /* 0x000fc40000410000 */
[C---:B0-----:R-:W-:Y:S02]  /*26d0*/  FMUL.FTZ R36, R37.reuse, R36 ;  /* 0x0000002425247220 */ /* 0x041fe40000410000 */
[----:B------:R-:W-:-:S03]  /*26e0*/  FFMA.FTZ R68, R37, R69, R68 ;  /* 0x0000004525447223 */ /* 0x000fc60000010044 */
[----:B------:R0:W1:Y:S04]  /*26f0*/  SHFL.IDX PT, R119, R36, RZ, 0x1f ;  /* 0x00001fff24777589 */ /* 0x00006800000e0000 */
[----:B------:R-:W2:Y:S01]  /*2700*/  SHFL.IDX PT, R68, R68, RZ, 0x1f ;  /* 0x00001fff44447589 */ /* 0x000ea200000e0000 */
[----:B0-----:R-:W-:Y:S01]  /*2710*/  @!P4 LEA R36, P6, R60, c[0x0][0x1a8], 0x2 ;  /* 0x00006a003c24ca11 */ /* 0x001fe200078c10ff */
[----:B-1----:R-:W-:-:S05]  /*2720*/  FMUL.FTZ R37, R119, R119 ;  /* 0x0000007777257220 */ /* 0x002fca0000410000 */
[----:B------:R-:W-:Y:S01]  /*2730*/  FSEL R38, R37, RZ, P0 ;  /* 0x000000ff25267208 */ /* 0x000fe20000000000 */
[----:B--2---:R-:W-:-:S04]  /*2740*/  FFMA.FTZ R37, R68, R39, c[0x0][0x228] ;  /* 0x00008a0044257623 */ /* 0x004fc80000010027 */
[----:B------:R-:W-:Y:S01]  /*2750*/  FADD.FTZ R117, R37, R38 ;  /* 0x0000002625757221 */ /* 0x000fe20000010000 */
[C---:B------:R-:W-:Y:S02]  /*2760*/  @!P4 LEA R38, P5, R60.reuse, c[0x0][0x1a0], 0x2 ;  /* 0x000068003c26ca11 */ /* 0x040fe400078a10ff */
[C-C-:B------:R-:W-:Y:S02]  /*2770*/  @!P4 LEA.HI.X R37, R60.reuse, c[0x0][0x1ac], R115.reuse, 0x2, P6 ;  /* 0x00006b003c25ca11 */ /* 0x140fe400030f1473 */
[----:B------:R-:W-:Y:S01]  /*2780*/  @!P4 LEA.HI.X R39, R60, c[0x0][0x1a4], R115, 0x2, P5 ;  /* 0x000069003c27ca11 */ /* 0x000fe200028f1473 */
[----:B------:R-:W0:Y:S04]  /*2790*/  MUFU.RSQ R117, R117 ;  /* 0x0000007500757308 */ /* 0x000e280000001400 */
[----:B------:R1:W-:Y:S04]  /*27a0*/  @!P4 STG.E [R38.64], R119 ;  /* 0x000000772600c986 */ /* 0x0003e8000c101904 */
[----:B0-----:R1:W-:Y:S01]  /*27b0*/  @!P4 STG.E [R36.64], R117 ;  /* 0x000000752400c986 */ /* 0x0013e2000c101904 */
[----:B-----5:R-:W-:-:S13]  /*27c0*/  ISETP.GE.AND P4, PT, R72, 0x1, PT ;  /* 0x000000014800780c */ /* 0x020fda0003f86270 */
[----:B------:R-:W-:Y:S05]  /*27d0*/  @!P4 BRA `(.L_x_263) ;  /* 0x000006d00000c947 */ /* 0x000fea0003800000 */
[----:B-1----:R-:W-:Y:S01]  /*27e0*/  IADD3 R72, R72, -0x1, RZ ;  /* 0xffffffff48487810 */ /* 0x002fe20007ffe0ff */
[----:B------:R-:W-:Y:S01]  /*27f0*/  BSSY B1, `(.L_x_264) ;  /* 0x0000028000017945 */ /* 0x000fe20003800000 */
[----:B------:R-:W-:Y:S02]  /*2800*/  LOP3.LUT R36, R27, 0x7f, RZ, 0xc0, !PT ;  /* 0x0000007f1b247812 */ /* 0x000fe400078ec0ff */
[----:B------:R-:W-:Y:S01]  /*2810*/  FSEL R74, R119, RZ, !P0 ;  /* 0x000000ff774a7208 */ /* 0x000fe20004000000 */
[----:B------:R-:W-:-:S05]  /*2820*/  IMAD R72, R72, c[0x0][0x168], RZ ;  /* 0x00005a0048487a24 */ /* 0x000fca00078e02ff */
[----:B------:R-:W-:-:S04]  /*2830*/  SHF.R.S32.HI R37, RZ, 0x1f, R72 ;  /* 0x0000001fff257819 */ /* 0x000fc80000011448 */
[----:B------:R-:W-:-:S04]  /*2840*/  LEA.HI R37, R37, R72, RZ, 0x3 ;  /* 0x0000004825257211 */ /* 0x000fc800078f18ff */
[----:B------:R-:W-:Y:S01]  /*2850*/  LEA.HI.SX32 R72, R37, R36, 0x1d ;  /* 0x0000002425487211 */ /* 0x000fe200078feaff */
[----:B------:R-:W-:Y:S05]  /*2860*/  @!P1 BRA `(.L_x_265) ;  /* 0x0000020000009947 */ /* 0x000fea0003800000 */
[--C-:B------:R-:W-:Y:S01]  /*2870*/  FADD.FTZ R36, R70, -R74.reuse ;  /* 0x8000004a46247221 */ /* 0x100fe20000010000 */
[----:B------:R-:W-:Y:S01]  /*2880*/  HFMA2.MMA R119, -RZ, RZ, 0, 9.5367431640625e-07 ;  /* 0x00000010ff777435 */ /* 0x000fe200000001ff */
        /* <DEDUP_REMOVED lines=26> */
[C---:B------:R-:W-:Y:S01]  /*2a30*/  IMAD.WIDE.U32 R68, R72.reuse, R119, c[0x0][0x208] ;  /* 0x0000820048447625 */ /* 0x040fe200078e0077 */
[----:B------:R-:W-:-:S02]  /*2a40*/  IADD3 R72, R72, 0x80, RZ ;  /* 0x0000008048487810 */ /* 0x000fc40007ffe0ff */
[----:B------:R-:W-:-:S05]  /*2a50*/  F2FP.BF16.PACK_AB R39, R115, R82 ;  /* 0x000000527327723e */ /* 0x000fca00000010ff */
[----:B------:R0:W-:Y:S02]  /*2a60*/  STG.E.128 [R68.64], R36 ;  /* 0x0000002444007986 */ /* 0x0001e4000c101d04 */
.L_x_265:
[----:B------:R-:W-:Y:S05]  /*2a70*/  BSYNC B1 ;  /* 0x0000000000017941 */ /* 0x000fea0003800000 */
.L_x_264:
[----:B------:R-:W-:Y:S01]  /*2a80*/  BSSY B1, `(.L_x_266) ;  /* 0x0000022000017945 */ /* 0x000fe20003800000 */
[----:B------:R-:W-:Y:S05]  /*2a90*/  @!P2 BRA `(.L_x_267) ;  /* 0x000002000000a947 */ /* 0x000fea0003800000 */
[--C-:B0-----:R-:W-:Y:S01]  /*2aa0*/  FADD.FTZ R36, R85, -R74.reuse ;  /* 0x8000004a55247221 */ /* 0x101fe20000010000 */
        /* <DEDUP_REMOVED lines=31> */
.L_x_267:
[----:B------:R-:W-:Y:S05]  /*2ca0*/  BSYNC B1 ;  /* 0x0000000000017941 */ /* 0x000fea0003800000 */
.L_x_266:
[----:B------:R-:W-:Y:S05]  /*2cb0*/  @!P3 BRA `(.L_x_263) ;  /* 0x000001f00000b947 */ /* 0x000fea0003800000 */
[--C-:B0-----:R-:W-:Y:S02]  /*2cc0*/  FADD.FTZ R36, R101, -R74.reuse ;  /* 0x8000004a65247221 */ /* 0x101fe40000010000 */
        /* <DEDUP_REMOVED lines=14> */
[----:B------:R-:W-:Y:S01]  /*2db0*/  FMUL.FTZ R74, R117, R74 ;  /* 0x0000004a754a7220 */ /* 0x000fe20000410000 */
[----:B------:R-:W-:Y:S01]  /*2dc0*/  HFMA2.MMA R117, -RZ, RZ, 0, 9.5367431640625e-07 ;  /* 0x00000010ff757435 */ /* 0x000fe200000001ff */
        /* <DEDUP_REMOVED lines=14> */
.L_x_263:
[----:B-1----:R-:W-:Y:S05]  /*2eb0*/  BSYNC B0 ;  /* 0x0000000000007941 */ /* 0x002fea0003800000 */
.L_x_262:
[----:B------:R-:W-:Y:S02]  /*2ec0*/  IADD3 R60, R60, c[0x0][0x160], RZ ;  /* 0x000058003c3c7a10 */ /* 0x000fe40007ffe0ff */
[----:B------:R-:W-:Y:S02]  /*2ed0*/  LOP3.LUT P4, RZ, R59, 0xff, RZ, 0xc0, !PT ;  /* 0x000000ff3bff7812 */ /* 0x000fe4000788c0ff */
[----:B------:R-:W-:Y:S02]  /*2ee0*/  ISETP.GE.AND P0, PT, R60, c[0x0][0x164], PT ;  /* 0x000059003c007a0c */ /* 0x000fe40003f06270 */
[----:B------:R-:W-:-:S11]  /*2ef0*/  SEL R59, RZ, 0x1, P4 ;  /* 0x00000001ff3b7807 */ /* 0x000fd60002000000 */
[----:B0-----:R-:W-:Y:S01]  /*2f00*/  @P0 CALL.REL.NOINC `(.L_x_268) ;  /* 0x0000001000000944 */ /* 0x001fe20003c00000 */
[----:B------:R-:W-:Y:S05]  /*2f10*/  BRA `(.L_x_269) ;  /* 0xffffd8c000007947 */ /* 0x000fea000383ffff */
.L_x_268:
[----:B------:R-:W-:Y:S05]  /*2f20*/  EXIT ;  /* 0x000000000000794d */ /* 0x000fea0003800000 */
.L_x_260:
[----:B------:R-:W-:Y:S01]  /*2f30*/  HFMA2.MMA R69, -RZ, RZ, 0, 1.847743988037109375e-06 ;  /* 0x0000001fff457435 */ /* 0x000fe200000001ff */
[----:B------:R-:W-:Y:S01]  /*2f40*/  IMAD.MOV.U32 R37, RZ, RZ, R36 ;  /* 0x000000ffff257224 */ /* 0x000fe200078e0024 */
[----:B------:R-:W-:Y:S02]  /*2f50*/  MOV R74, 0x1 ;  /* 0x00000001004a7802 */ /* 0x000fe40000000f00 */
[----:B------:R-:W-:Y:S02]  /*2f60*/  MOV R78, 0xffffffff ;  /* 0xffffffff004e7802 */ /* 0x000fe40000000f00 */
[----:B------:R-:W-:Y:S02]  /*2f70*/  MOV R38, 0x2f90 ;  /* 0x00002f9000267802 */ /* 0x000fe40000000f00 */
[----:B-----5:R-:W-:Y:S05]  /*2f80*/  CALL.REL.NOINC `($__internal_2_$__cuda_sm70_shflsync_bfly_p) ;  /* 0x000006c000007944 */ /* 0x020fea0003c00000 */
[----:B01----:R-:W-:Y:S01]  /*2f90*/  MOV R37, R74 ;  /* 0x0000004a00257202 */ /* 0x003fe20000000f00 */
[----:B------:R-:W-:Y:S05]  /*2fa0*/  BRA `(.L_x_270) ;  /* 0xffffefb000007947 */ /* 0x000fea000383ffff */
.L_x_261:
[----:B------:R-:W-:Y:S01]  /*2fb0*/  HFMA2.MMA R69, -RZ, RZ, 0, 1.847743988037109375e-06 ;  /* 0x0000001fff457435 */ /* 0x000fe200000001ff */
[----:B------:R-:W-:Y:S01]  /*2fc0*/  IMAD.MOV.U32 R74, RZ, RZ, 0x2 ;  /* 0x00000002ff4a7424 */ /* 0x000fe200078e00ff */
[----:B------:R-:W-:Y:S02]  /*2fd0*/  MOV R78, 0xffffffff ;  /* 0xffffffff004e7802 */ /* 0x000fe40000000f00 */
[----:B------:R-:W-:-:S02]  /*2fe0*/  MOV R38, 0x3000 ;  /* 0x0000300000267802 */ /* 0x000fc40000000f00 */
[----:B0----5:R-:W-:Y:S05]  /*2ff0*/  CALL.REL.NOINC `($__internal_2_$__cuda_sm70_shflsync_bfly_p) ;  /* 0x0000065000007944 */ /* 0x021fea0003c00000 */
[----:B01----:R-:W-:Y:S01]  /*3000*/  FADD.FTZ R37, R37, R74 ;  /* 0x0000004a25257221 */ /* 0x003fe20000010000 */
[----:B------:R-:W-:Y:S01]  /*3010*/  HFMA2.MMA R74, -RZ, RZ, 0, 2.384185791015625e-07 ;  /* 0x00000004ff4a7435 */ /* 0x000fe200000001ff */
[----:B------:R-:W-:Y:S01]  /*3020*/  MOV R69, 0x1f ;  /* 0x0000001f00457802 */ /* 0x000fe20000000f00 */
[----:B------:R-:W-:Y:S01]  /*3030*/  IMAD.MOV.U32 R78, RZ, RZ, -0x1 ;  /* 0xffffffffff4e7424 */ /* 0x000fe200078e00ff */
[----:B------:R-:W-:-:S03]  /*3040*/  MOV R38, 0x3060 ;  /* 0x0000306000267802 */ /* 0x000fc60000000f00 */
[----:B------:R-:W-:Y:S05]  /*3050*/  CALL.REL.NOINC `($__internal_2_$__cuda_sm70_shflsync_bfly_p) ;  /* 0x000005f000007944 */ /* 0x000fea0003c00000 */
[----:B01----:R-:W-:Y:S01]  /*3060*/  FADD.FTZ R37, R37, R74 ;  /* 0x0000004a25257221 */ /* 0x003fe20000010000 */
[----:B------:R-:W-:Y:S01]  /*3070*/  HFMA2.MMA R74, -RZ, RZ, 0, 4.76837158203125e-07 ;  /* 0x00000008ff4a7435 */ /* 0x000fe200000001ff */
[----:B------:R-:W-:-:S02]  /*3080*/  MOV R69, 0x1f ;  /* 0x0000001f00457802 */ /* 0x000fc40000000f00 */
[----:B------:R-:W-:Y:S02]  /*3090*/  MOV R78, 0xffffffff ;  /* 0xffffffff004e7802 */ /* 0x000fe40000000f00 */
[----:B------:R-:W-:Y:S02]  /*30a0*/  MOV R38, 0x30c0 ;  /* 0x000030c000267802 */ /* 0x000fe40000000f00 */
[----:B------:R-:W-:Y:S05]  /*30b0*/  CALL.REL.NOINC `($__internal_2_$__cuda_sm70_shflsync_bfly_p) ;  /* 0x0000059000007944 */ /* 0x000fea0003c00000 */
[----:B01----:R-:W-:Y:S01]  /*30c0*/  FADD.FTZ R37, R37, R74 ;  /* 0x0000004a25257221 */ /* 0x003fe20000010000 */
[----:B------:R-:W-:Y:S01]  /*30d0*/  HFMA2.MMA R74, -RZ, RZ, 0, 9.5367431640625e-07 ;  /* 0x00000010ff4a7435 */ /* 0x000fe200000001ff */
[----:B------:R-:W-:Y:S01]  /*30e0*/  IMAD.MOV.U32 R69, RZ, RZ, 0x1f ;  /* 0x0000001fff457424 */ /* 0x000fe200078e00ff */
[----:B------:R-:W-:Y:S02]  /*30f0*/  MOV R78, 0xffffffff ;  /* 0xffffffff004e7802 */ /* 0x000fe40000000f00 */
[----:B------:R-:W-:Y:S02]  /*3100*/  MOV R38, 0x3120 ;  /* 0x0000312000267802 */ /* 0x000fe40000000f00 */
[----:B------:R-:W-:Y:S05]  /*3110*/  CALL.REL.NOINC `($__internal_2_$__cuda_sm70_shflsync_bfly_p) ;  /* 0x0000053000007944 */ /* 0x000fea0003c00000 */
        /* <DEDUP_REMOVED lines=51> */
[----:B------:R-:W-:Y:S01]  /*3450*/  FFMA.FTZ R74, R69, R69, R74 ;  /* 0x00000045454a7223 */ /* 0x000fe2000001004a */
[----:B------:R-:W-:-:S03]  /*3460*/  MOV R69, 0x1f ;  /* 0x0000001f00457802 */ /* 0x000fc60000000f00 */
[----:B------:R-:W-:Y:S01]  /*3470*/  @P4 FFMA.FTZ R37, R39, R39, R74 ;  /* 0x0000002727254223 */ /* 0x000fe2000001004a */
[----:B------:R-:W-:-:S06]  /*3480*/  HFMA2.MMA R74, -RZ, RZ, 0, 5.9604644775390625e-08 ;  /* 0x00000001ff4a7435 */ /* 0x000fcc00000001ff */
[----:B------:R-:W-:Y:S05]  /*3490*/  CALL.REL.NOINC `($__internal_2_$__cuda_sm70_shflsync_bfly_p) ;  /* 0x000001b000007944 */ /* 0x000fea0003c00000 */
[----:B0-----:R-:W-:Y:S01]  /*34a0*/  HFMA2.MMA R69, -RZ, RZ, 0, 1.847743988037109375e-06 ;  /* 0x0000001fff457435 */ /* 0x001fe200000001ff */
[----:B-1----:R-:W-:Y:S01]  /*34b0*/  FADD.FTZ R37, R37, R74 ;  /* 0x0000004a25257221 */ /* 0x002fe20000010000 */
[----:B------:R-:W-:Y:S01]  /*34c0*/  MOV R78, 0xffffffff ;  /* 0xffffffff004e7802 */ /* 0x000fe20000000f00 */
[----:B------:R-:W-:Y:S01]  /*34d0*/  IMAD.MOV.U32 R74, RZ, RZ, 0x2 ;  /* 0x00000002ff4a7424 */ /* 0x000fe200078e00ff */
[----:B------:R-:W-:Y:S02]  /*34e0*/  MOV R38, 0x3500 ;  /* 0x0000350000267802 */ /* 0x000fe40000000f00 */
[----:B------:R-:W-:Y:S05]  /*34f0*/  CALL.REL.NOINC `($__internal_2_$__cuda_sm70_shflsync_bfly_p) ;  /* 0x0000015000007944 */ /* 0x000fea0003c00000 */
        /* <DEDUP_REMOVED lines=12> */
[----:B-1----:R-:W-:Y:S01]  /*35c0*/  FADD.FTZ R76, R37, R74 ;  /* 0x0000004a254c7221 */ /* 0x002fe20000010000 */
[----:B------:R-:W-:Y:S01]  /*35d0*/  HFMA2.MMA R74, -RZ, RZ, 0, 9.5367431640625e-07 ;  /* 0x00000010ff4a7435 */ /* 0x000fe200000001ff */
[----:B0-----:R-:W-:Y:S01]  /*35e0*/  IMAD.MOV.U32 R69, RZ, RZ, 0x1f ;  /* 0x0000001fff457424 */ /* 0x001fe200078e00ff */
[----:B------:R-:W-:Y:S02]  /*35f0*/  MOV R78, 0xffffffff ;  /* 0xffffffff004e7802 */ /* 0x000fe40000000f00 */
[----:B------:R-:W-:Y:S02]  /*3600*/  MOV R37, R76 ;  /* 0x0000004c00257202 */ /* 0x000fe40000000f00 */
[----:B------:R-:W-:Y:S02]  /*3610*/  MOV R38, 0x3630 ;  /* 0x0000363000267802 */ /* 0x000fe40000000f00 */
[----:B------:R-:W-:Y:S05]  /*3620*/  CALL.REL.NOINC `($__internal_2_$__cuda_sm70_shflsync_bfly_p) ;  /* 0x0000002000007944 */ /* 0x000fea0003c00000 */
[----:B-1----:R-:W-:Y:S01]  /*3630*/  MOV R39, R74 ;  /* 0x0000004a00277202 */ /* 0x002fe20000000f00 */
[----:B0-----:R-:W-:Y:S05]  /*3640*/  BRA `(.L_x_271) ;  /* 0xffffed6000007947 */ /* 0x001fea000383ffff */
        .weak           $__internal_2_$__cuda_sm70_shflsync_bfly_p
        .type           $__internal_2_$__cuda_sm70_shflsync_bfly_p,@function
        .size           $__internal_2_$__cuda_sm70_shflsync_bfly_p,(.L_x_22090 - $__internal_2_$__cuda_sm70_shflsync_bfly_p)
$__internal_2_$__cuda_sm70_shflsync_bfly_p:
[----:B------:R-:W-:Y:S01]  /*3650*/  HFMA2.MMA R39, -RZ, RZ, 0, 0 ;  /* 0x00000000ff277435 */ /* 0x000fe200000001ff */
[----:B------:R-:W-:Y:S04]  /*3660*/  WARPSYNC R78 ;  /* 0x0000004e00007348 */ /* 0x000fe80003800000 */
[----:B------:R0:W1:Y:S01]  /*3670*/  SHFL.BFLY PT, R74, R37, R74, R69 ;  /* 0x0c00004a254a7389 */ /* 0x00006200000e0045 */
[----:B------:R-:W-:Y:S05]  /*3680*/  RET.REL.NODEC R38 `(_ZN10layer_norm13ln_fwd_kernelINS_13Kernel_traitsI13__nv_bfloat16S2_S2_S2_fjLj3072ELj1ELj1ELj4ELj16ENS_18Kernel_traits_baseILj3072ES2_S2_S2_S2_fjLj128EEEEELb0ELb0ELb1ELb0EEEvNS_9FwdParamsE) ;  /* 0xffffc97026007950 */ /* 0x000fea0003c3ffff */
.L_x_272:
        /* <DEDUP_REMOVED lines=15> */
.L_x_22090:


//--------------------- .text._ZN10layer_norm13ln_fwd_kernelINS_13Kernel_traitsI13__nv_bfloat16S2_S2_S2_fjLj3072ELj1ELj1ELj4ELj16ENS_18Kernel_traits_baseILj3072ES2_S2_S2_S2_fjLj128EEEEELb0ELb0ELb1ELb1EEEvNS_9FwdParamsE --------------------------
	.section	.text._ZN10layer_norm13ln_fwd_kernelINS_13Kernel_traitsI13__nv_bfloat16S2_S2_S2_fjLj3072ELj1ELj1ELj4ELj16ENS_18Kernel_traits_baseILj3072ES2_S2_S2_S2_fjLj128EEEEELb0ELb0ELb1ELb1EEEvNS_9FwdParamsE,"ax",@progbits
	.sectioninfo	@"SHI_REGISTERS=126"
	.align	128
        .global         _ZN10layer_norm13ln_fwd_kernelINS_13Kernel_traitsI13__nv_bfloat16S2_S2_S2_fjLj3072ELj1ELj1ELj4ELj16ENS_18Kernel_traits_baseILj3072ES2_S2_S2_S2_fjLj128EEEEELb0ELb0ELb1ELb1EEEvNS_9FwdParamsE
        .type           _ZN10layer_norm13ln_fwd_kernelINS_13Kernel_traitsI13__nv_bfloat16S2_S2_S2_fjLj3072ELj1ELj1ELj4ELj16ENS_18Kernel_traits_baseILj3072ES2_S2_S2_S2_fjLj128EEEEELb0ELb0ELb1ELb1EEEvNS_9FwdParamsE,@function
        .size           _ZN10layer_norm13ln_fwd_kernelINS_13Kernel_traitsI13__nv_bfloat16S2_S2_S2_fjLj3072ELj1ELj1ELj4ELj16ENS_18Kernel_traits_baseILj3072ES2_S2_S2_S2_fjLj128EEEEELb0ELb0ELb1ELb1EEEvNS_9FwdParamsE,(.L_x_22091 - _ZN10layer_norm13ln_fwd_kernelINS_13Kernel_traitsI13__nv_bfloat16S2_S2_S2_fjLj3072ELj1ELj1ELj4ELj16ENS_18Kernel_traits_baseILj3072ES2_S2_S2_S2_fjLj128EEEEELb0ELb0ELb1ELb1EEEvNS_9FwdParamsE)
        .other          _ZN10layer_norm13ln_fwd_kernelINS_13Kernel_traitsI13__nv_bfloat16S2_S2_S2_fjLj3072ELj1ELj1ELj4ELj16ENS_18Kernel_traits_baseILj3072ES2_S2_S2_S2_fjLj128EEEEELb0ELb0ELb1ELb1EEEvNS_9FwdParamsE,@"STO_CUDA_ENTRY STV_DEFAULT"
_ZN10layer_norm13ln_fwd_kernelINS_13Kernel_traitsI13__nv_bfloat16S2_S2_S2_fjLj3072ELj1ELj1ELj4ELj16ENS_18Kernel_traits_baseILj3072ES2_S2_S2_S2_fjLj128EEEEELb0ELb0ELb1ELb1EEEvNS_9FwdParamsE:
.text._ZN10layer_norm13ln_fwd_kernelINS_13Kernel_traitsI13__nv_bfloat16S2_S2_S2_fjLj3072ELj1ELj1ELj4ELj16ENS_18Kernel_traits_baseILj3072ES2_S2_S2_S2_fjLj128EEEEELb0ELb0ELb1ELb1EEEvNS_9FwdParamsE:
[----:B------:R-:W-:Y:S02]  /*0000*/  MOV R1, c[0x0][0x28] ;  /* 0x00000a0000017a02 */ /* 0x000fe40000000f00 */
[----:B------:R-:W0:Y:S01]  /*0010*/  S2R R52, SR_TID.X ;  /* 0x0000000000347919 */ /* 0x000e220000002100 */
[----:B------:R-:W-:Y:S01]  /*0020*/  ISETP.NE.U32.AND P0, PT, RZ, c[0x0][0x218], PT ;  /* 0x00008600ff007a0c */ /* 0x000fe20003f05070 */
[----:B------:R-:W-:Y:S01]  /*0030*/  ULDC.64 UR4, c[0x0][0x118] ;  /* 0x0000460000047ab9 */ /* 0x000fe20000000a00 */
[----:B------:R-:W1:Y:S02]  /*0040*/  S2UR UR6, SR_CTAID.X ;  /* 0x00000000000679c3 */ /* 0x000e640000002500 */
[----:B------:R-:W-:Y:S02]  /*0050*/  ISETP.NE.AND.EX P0, PT, RZ, c[0x0][0x21c], PT, P0 ;  /* 0x00008700ff007a0c */ /* 0x000fe40003f05300 */
[----:B0-----:R-:W-:-:S04]  /*0060*/  SHF.L.U32 R0, R52, 0x4, RZ ;  /* 0x0000000434007819 */ /* 0x001fc800000006ff */
[----:B------:R-:W-:-:S04]  /*0070*/  LOP3.LUT R0, R0, 0x7f0, RZ, 0xc0, !PT ;  /* 0x000007f000007812 */ /* 0x000fc800078ec0ff */
[----:B------:R-:W-:-:S04]  /*0080*/  IADD3 R4, P1, R0, c[0x0][0x218], RZ ;  /* 0x0000860000047a10 */ /* 0x000fc80007f3e0ff */
[----:B------:R-:W-:-:S05]  /*0090*/  IADD3.X R5, RZ, c[0x0][0x21c], RZ, P1, !PT ;  /* 0x00008700ff057a10 */ /* 0x000fca0000ffe4ff */
[----:B------:R0:W5:Y:S04]  /*00a0*/  @P0 LDG.E.128 R20, [R4.64] ;  /* 0x0000000404140981 */ /* 0x000168000c1e1d00 */
[----:B------:R0:W5:Y:S01]  /*00b0*/  @P0 LDG.E.128 R24, [R4.64+0x800] ;  /* 0x0008000404180981 */ /* 0x000162000c1e1d00 */
[----:B------:R-:W-:-:S03]  /*00c0*/  SHF.R.U32.HI R68, RZ, 0x7, R52 ;  /* 0x00000007ff447819 */ /* 0x000fc60000011634 */
[----:B------:R0:W5:Y:S01]  /*00d0*/  @P0 LDG.E.128 R16, [R4.64+0x1000] ;  /* 0x0010000404100981 */ /* 0x000162000c1e1d00 */
[----:B-1----:R-:W-:Y:S02]  /*00e0*/  IADD3 R69, R68, UR6, RZ ;  /* 0x0000000644457c10 */ /* 0x002fe4000fffe0ff */
[----:B------:R-:W-:Y:S02]  /*00f0*/  IADD3 R2, P2, R0, c[0x0][0x1b0], RZ ;  /* 0x00006c0000027a10 */ /* 0x000fe40007f5e0ff */
[----:B------:R-:W-:Y:S02]  /*0100*/  ISETP.GE.AND P1, PT, R69, c[0x0][0x164], PT ;  /* 0x0000590045007a0c */ /* 0x000fe40003f26270 */
[----:B------:R-:W-:-:S11]  /*0110*/  IADD3.X R3, RZ, c[0x0][0x1b4], RZ, P2, !PT ;  /* 0x00006d00ff037a10 */ /* 0x000fd600017fe4ff */
[----:B------:R-:W-:Y:S05]  /*0120*/  @P1 EXIT ;  /* 0x000000000000194d */ /* 0x000fea0003800000 */
[----:B0-----:R-:W2:Y:S04]  /*0130*/  LDG.E.128 R4, [R2.64] ;  /* 0x0000000402047981 */ /* 0x001ea8000c1e1d00 */
[----:B------:R-:W3:Y:S04]  /*0140*/  LDG.E.128 R8, [R2.64+0x800] ;  /* 0x0008000402087981 */ /* 0x000ee8000c1e1d00 */
[----:B------:R-:W4:Y:S01]  /*0150*/  LDG.E.128 R12, [R2.64+0x1000] ;  /* 0x00100004020c7981 */ /* 0x000f22000c1e1d00 */
[----:B-----5:R-:W-:Y:S01]  /*0160*/  @!P0 CS2R R20, SRZ ;  /* 0x0000000000148805 */ /* 0x020fe2000001ff00 */
[----:B------:R-:W-:Y:S01]  /*0170*/  @!P0 CS2R R22, SRZ ;  /* 0x0000000000168805 */ /* 0x000fe2000001ff00 */
[----:B------:R-:W-:Y:S01]  /*0180*/  @!P0 CS2R R24, SRZ ;  /* 0x0000000000188805 */ /* 0x000fe2000001ff00 */
[----:B------:R-:W-:Y:S01]  /*0190*/  @!P0 CS2R R26, SRZ ;  /* 0x00000000001a8805 */ /* 0x000fe2000001ff00 */
[----:B------:R-:W-:Y:S01]  /*01a0*/  @!P0 CS2R R16, SRZ ;  /* 0x0000000000108805 */ /* 0x000fe2000001ff00 */
[----:B------:R-:W-:Y:S01]  /*01b0*/  @!P0 CS2R R18, SRZ ;  /* 0x0000000000128805 */ /* 0x000fe2000001ff00 */
[----:B------:R-:W-:Y:S01]  /*01c0*/  SHF.L.U32 R68, R68, 0x2, RZ ;  /* 0x0000000244447819 */ /* 0x000fe200000006ff */
[----:B------:R-:W-:Y:S01]  /*01d0*/  HFMA2.MMA R72, -RZ, RZ, 0, 5.9604644775390625e-08 ;  /* 0x00000001ff487435 */ /* 0x000fe200000001ff */
[----:B------:R-:W-:Y:S01]  /*01e0*/  SHF.R.U32.HI R73, RZ, 0x5, R52 ;  /* 0x00000005ff497819 */ /* 0x000fe20000011634 */
[----:B------:R-:W-:Y:S01]  /*01f0*/  ULDC.U8 UR6, c[0x0][0x1f0] ;  /* 0x00007c0000067ab9 */ /* 0x000fe20000000000 */
        /* <DEDUP_REMOVED lines=24> */
[----:B------:R-:W-:-:S02]  /*0380*/  LOP3.LUT R70, R52, 0x1f, RZ, 0xc0, !PT ;  /* 0x0000001f34467812 */ /* 0x000fc400078ec0ff */
[----:B------:R-:W-:Y:S02]  /*0390*/  LOP3.LUT R71, R52, 0x7f, RZ, 0xc0, !PT ;  /* 0x0000007f34477812 */ /* 0x000fe400078ec0ff */
[----:B------:R-:W-:Y:S02]  /*03a0*/  LOP3.LUT R73, R73, 0x3, RZ, 0xc0, !PT ;  /* 0x0000000349497812 */ /* 0x000fe400078ec0ff */
[----:B------:R-:W-:Y:S02]  /*03b0*/  IADD3 R75, R68, 0x4, RZ ;  /* 0x00000004444b7810 */ /* 0x000fe40007ffe0ff */
[--C-:B--2---:R-:W-:Y:S02]  /*03c0*/  PRMT R0, RZ, 0x5410, R4.reuse ;  /* 0x00005410ff007816 */ /* 0x104fe40000000004 */
[----:B------:R-:W-:Y:S02]  /*03d0*/  PRMT R53, RZ, 0x7610, R4 ;  /* 0x00007610ff357816 */ /* 0x000fe40000000004 */
[----:B------:R-:W-:-:S02]  /*03e0*/  PRMT R54, RZ, 0x5410, R5 ;  /* 0x00005410ff367816 */ /* 0x000fc40000000005 */
[----:B------:R-:W-:Y:S02]  /*03f0*/  PRMT R55, RZ, 0x7610, R5 ;  /* 0x00007610ff377816 */ /* 0x000fe40000000005 */
[--C-:B------:R-:W-:Y:S02]  /*0400*/  PRMT R56, RZ, 0x5410, R6.reuse ;  /* 0x00005410ff387816 */ /* 0x100fe40000000006 */
[----:B------:R-:W-:Y:S02]  /*0410*/  PRMT R57, RZ, 0x7610, R6 ;  /* 0x00007610ff397816 */ /* 0x000fe40000000006 */
[--C-:B------:R-:W-:Y:S02]  /*0420*/  PRMT R58, RZ, 0x5410, R7.reuse ;  /* 0x00005410ff3a7816 */ /* 0x100fe40000000007 */
[----:B------:R-:W-:Y:S02]  /*0430*/  PRMT R59, RZ, 0x7610, R7 ;  /* 0x00007610ff3b7816 */ /* 0x000fe40000000007 */
[----:B---3--:R-:W-:-:S02]  /*0440*/  PRMT R60, RZ, 0x5410, R8 ;  /* 0x00005410ff3c7816 */ /* 0x008fc40000000008 */
[----:B------:R-:W-:Y:S02]  /*0450*/  PRMT R61, RZ, 0x7610, R8 ;  /* 0x00007610ff3d7816 */ /* 0x000fe40000000008 */
[--C-:B------:R-:W-:Y:S02]  /*0460*/  PRMT R62, RZ, 0x5410, R9.reuse ;  /* 0x00005410ff3e7816 */ /* 0x100fe40000000009 */
[----:B------:R-:W-:Y:S02]  /*0470*/  PRMT R63, RZ, 0x7610, R9 ;  /* 0x00007610ff3f7816 */ /* 0x000fe40000000009 */
[--C-:B------:R-:W-:Y:S02]  /*0480*/  PRMT R64, RZ, 0x5410, R10.reuse ;  /* 0x00005410ff407816 */ /* 0x100fe4000000000a */
[----:B------:R-:W-:Y:S02]  /*0490*/  PRMT R65, RZ, 0x7610, R10 ;  /* 0x00007610ff417816 */ /* 0x000fe4000000000a */
[----:B------:R-:W-:-:S02]  /*04a0*/  PRMT R66, RZ, 0x5410, R11 ;  /* 0x00005410ff427816 */ /* 0x000fc4000000000b */
[----:B------:R-:W-:Y:S02]  /*04b0*/  PRMT R67, RZ, 0x7610, R11 ;  /* 0x00007610ff437816 */ /* 0x000fe4000000000b */
[--C-:B----4-:R-:W-:Y:S02]  /*04c0*/  PRMT R74, RZ, 0x5410, R12.reuse ;  /* 0x00005410ff4a7816 */ /* 0x110fe4000000000c */
[----:B------:R-:W-:Y:S02]  /*04d0*/  PRMT R77, RZ, 0x7610, R12 ;  /* 0x00007610ff4d7816 */ /* 0x000fe4000000000c */
[--C-:B------:R-:W-:Y:S02]  /*04e0*/  PRMT R76, RZ, 0x5410, R13.reuse ;  /* 0x00005410ff4c7816 */ /* 0x100fe4000000000d */
[----:B------:R-:W-:Y:S02]  /*04f0*/  PRMT R79, RZ, 0x7610, R13 ;  /* 0x00007610ff4f7816 */ /* 0x000fe4000000000d */
[----:B------:R-:W-:-:S02]  /*0500*/  PRMT R78, RZ, 0x5410, R14 ;  /* 0x00005410ff4e7816 */ /* 0x000fc4000000000e */
[----:B------:R-:W-:Y:S02]  /*0510*/  PRMT R81, RZ, 0x7610, R14 ;  /* 0x00007610ff517816 */ /* 0x000fe4000000000e */
[--C-:B------:R-:W-:Y:S02]  /*0520*/  PRMT R80, RZ, 0x5410, R15.reuse ;  /* 0x00005410ff507816 */ /* 0x100fe4000000000f */
[----:B------:R-:W-:Y:S02]  /*0530*/  PRMT R83, RZ, 0x7610, R15 ;  /* 0x00007610ff537816 */ /* 0x000fe4000000000f */
.L_x_350:
[----:B------:R-:W-:-:S05]  /*0540*/  MOV R16, 0x4 ;  /* 0x0000000400107802 */ /* 0x000fca0000000f00 */
[----:B------:R-:W-:-:S05]  /*0550*/  IMAD.WIDE R2, R69, R16, c[0x0][0x1d0] ;  /* 0x0000740045027625 */ /* 0x000fca00078e0210 */
[----:B------:R0:W2:Y:S01]  /*0560*/  LDG.E R17, [R2.64] ;  /* 0x0000000402117981 */ /* 0x0000a2000c1e1900 */
[----:B------:R-:W-:Y:S01]  /*0570*/  ISETP.NE.U32.AND P0, PT, RZ, c[0x0][0x180], PT ;  /* 0x00006000ff007a0c */ /* 0x000fe20003f05070 */
[C---:B------:R-:W-:Y:S01]  /*0580*/  IMAD R12, R69.reuse, c[0x0][0x168], RZ ;  /* 0x00005a00450c7a24 */ /* 0x040fe200078e02ff */
[----:B------:R-:W-:Y:S02]  /*0590*/  MOV R26, RZ ;  /* 0x000000ff001a7202 */ /* 0x000fe40000000f00 */
[----:B------:R-:W-:Y:S01]  /*05a0*/  ISETP.NE.AND.EX P0, PT, RZ, c[0x0][0x184], PT, P0 ;  /* 0x00006100ff007a0c */ /* 0x000fe20003f05300 */
[----:B0-----:R-:W-:-:S05]  /*05b0*/  IMAD.WIDE R2, R69, R16, c[0x0][0x1d8] ;  /* 0x0000760045027625 */ /* 0x001fca00078e0210 */
[----:B------:R0:W5:Y:S07]  /*05c0*/  LDG.E R20, [R2.64] ;  /* 0x0000000402147981 */ /* 0x00016e000c1e1900 */
[----:B------:R-:W-:Y:S02]  /*05d0*/  @P0 MOV R18, 0x10 ;  /* 0x0000001000120802 */ /* 0x000fe40000000f00 */
        /* <DEDUP_REMOVED lines=9> */
[----:B------:R-:W-:Y:S01]  /*0670*/  @P1 MOV R15, 0x10 ;  /* 0x00000010000f1802 */ /* 0x000fe20000000f00 */
[----:B------:R-:W-:-:S04]  /*0680*/  @P0 IMAD.WIDE.U32 R12, R109, R18, c[0x0][0x180] ;  /* 0x000060006d0c0625 */ /* 0x000fc800078e0012 */
[----:B------:R-:W-:Y:S01]  /*0690*/  @P1 IMAD.WIDE.U32 R14, R26, R15, c[0x0][0x170] ;  /* 0x00005c001a0e1625 */ /* 0x000fe200078e000f */
[----:B------:R0:W5:Y:S04]  /*06a0*/  @P0 LDG.E.128 R4, [R12.64] ;  /* 0x000000040c040981 */ /* 0x000168000c1e1d00 */
[----:B------:R0:W5:Y:S01]  /*06b0*/  @P1 LDG.E.128 R8, [R14.64] ;  /* 0x000000040e081981 */ /* 0x000162000c1e1d00 */
[----:B------:R-:W-:Y:S01]  /*06c0*/  ISETP.GT.AND P2, PT, R17, RZ, PT ;  /* 0x000000ff1100720c */ /* 0x000fe20003f44270 */
[----:B------:R-:W-:Y:S01]  /*06d0*/  BSSY B0, `(.L_x_273) ;  /* 0x000000b000007945 */ /* 0x000fe20003800000 */
[----:B------:R-:W-:-:S11]  /*06e0*/  SHF.R.S32.HI R22, RZ, 0x1f, R69 ;  /* 0x0000001fff167819 */ /* 0x000fd60000011445 */
[----:B------:R-:W-:Y:S05]  /*06f0*/  @P2 BRA `(.L_x_274) ;  /* 0x0000004000002947 */ /* 0x000fea0003800000 */
[----:B0-----:R-:W-:Y:S01]  /*0700*/  MOV R91, RZ ;  /* 0x000000ff005b7202 */ /* 0x001fe20000000f00 */
[----:B------:R-:W-:Y:S05]  /*0710*/  @!P0 BRA `(.L_x_275) ;  /* 0x0000006000008947 */ /* 0x000fea0003800000 */
[----:B-----5:R-:W-:Y:S01]  /*0720*/  PRMT R91, RZ, 0x5410, R4 ;  /* 0x00005410ff5b7816 */ /* 0x020fe20000000004 */
[----:B------:R-:W-:Y:S05]  /*0730*/  BRA `(.L_x_275) ;  /* 0x0000004000007947 */ /* 0x000fea0003800000 */
.L_x_274:
[----:B0----5:R-:W-:Y:S02]  /*0740*/  PRMT R91, RZ, 0x5410, R8 ;  /* 0x00005410ff5b7816 */ /* 0x021fe40000000008 */
[----:B------:R-:W-:-:S03]  /*0750*/  @P0 PRMT R2, RZ, 0x5410, R4 ;  /* 0x00005410ff020816 */ /* 0x000fc60000000004 */
[----:B------:R-:W-:-:S04]  /*0760*/  FMUL.FTZ R91, R91, c[0x0][0x1ec] ;  /* 0x00007b005b5b7a20 */ /* 0x000fc80000410000 */
[----:B------:R-:W-:Y:S02]  /*0770*/  @P0 FADD.FTZ R91, R91, R2 ;  /* 0x000000025b5b0221 */ /* 0x000fe40000010000 */
.L_x_275:
[----:B------:R-:W-:Y:S05]  /*0780*/  BSYNC B0 ;  /* 0x0000000000007941 */ /* 0x000fea0003800000 */
.L_x_273:
[----:B------:R-:W-:Y:S01]  /*0790*/  BSSY B0, `(.L_x_276) ;  /* 0x000000a000007945 */ /* 0x000fe20003800000 */
[----:B------:R-:W-:Y:S05]  /*07a0*/  @P2 BRA `(.L_x_277) ;  /* 0x0000004000002947 */ /* 0x000fea0003800000 */
[----:B------:R-:W-:Y:S01]  /*07b0*/  HFMA2.MMA R89, -RZ, RZ, 0, 0 ;  /* 0x00000000ff597435 */ /* 0x000fe200000001ff */
[----:B------:R-:W-:Y:S05]  /*07c0*/  @!P0 BRA `(.L_x_278) ;  /* 0x0000006000008947 */ /* 0x000fea0003800000 */
[----:B-----5:R-:W-:Y:S01]  /*07d0*/  PRMT R89, RZ, 0x7610, R4 ;  /* 0x00007610ff597816 */ /* 0x020fe20000000004 */
[----:B------:R-:W-:Y:S05]  /*07e0*/  BRA `(.L_x_278) ;  /* 0x0000004000007947 */ /* 0x000fea0003800000 */
.L_x_277:
[----:B-----5:R-:W-:Y:S02]  /*07f0*/  PRMT R89, RZ, 0x7610, R8 ;  /* 0x00007610ff597816 */ /* 0x020fe40000000008 */
[----:B------:R-:W-:-:S03]  /*0800*/  @P0 PRMT R2, RZ, 0x7610, R4 ;  /* 0x00007610ff020816 */ /* 0x000fc60000000004 */
[----:B------:R-:W-:-:S04]  /*0810*/  FMUL.FTZ R89, R89, c[0x0][0x1ec] ;  /* 0x00007b0059597a20 */ /* 0x000fc80000410000 */
[----:B------:R-:W-:Y:S02]  /*0820*/  @P0 FADD.FTZ R89, R89, R2 ;  /* 0x0000000259590221 */ /* 0x000fe40000010000 */
.L_x_278:
[----:B------:R-:W-:Y:S05]  /*0830*/  BSYNC B0 ;  /* 0x0000000000007941 */ /* 0x000fea0003800000 */
.L_x_276:
[----:B------:R-:W-:Y:S01]  /*0840*/  BSSY B0, `(.L_x_279) ;  /* 0x000000a000007945 */ /* 0x000fe20003800000 */
[----:B------:R-:W-:Y:S05]  /*0850*/  @P2 BRA `(.L_x_280) ;  /* 0x0000004000002947 */ /* 0x000fea0003800000 */
[----:B------:R-:W-:Y:S01]  /*0860*/  MOV R87, RZ ;  /* 0x000000ff00577202 */ /* 0x000fe20000000f00 */
[----:B------:R-:W-:Y:S05]  /*0870*/  @!P0 BRA `(.L_x_281) ;  /* 0x0000006000008947 */ /* 0x000fea0003800000 */
[----:B-----5:R-:W-:Y:S01]  /*0880*/  PRMT R87, RZ, 0x5410, R5 ;  /* 0x00005410ff577816 */ /* 0x020fe20000000005 */
[----:B------:R-:W-:Y:S05]  /*0890*/  BRA `(.L_x_281) ;  /* 0x0000004000007947 */ /* 0x000fea0003800000 */
.L_x_280:
[----:B-----5:R-:W-:Y:S02]  /*08a0*/  PRMT R87, RZ, 0x5410, R9 ;  /* 0x00005410ff577816 */ /* 0x020fe40000000009 */
[----:B------:R-:W-:-:S03]  /*08b0*/  @P0 PRMT R2, RZ, 0x5410, R5 ;  /* 0x00005410ff020816 */ /* 0x000fc60000000005 */
[----:B------:R-:W-:-:S04]  /*08c0*/  FMUL.FTZ R87, R87, c[0x0][0x1ec] ;  /* 0x00007b0057577a20 */ /* 0x000fc80000410000 */
[----:B------:R-:W-:Y:S02]  /*08d0*/  @P0 FADD.FTZ R87, R87, R2 ;  /* 0x0000000257570221 */ /* 0x000fe40000010000 */
.L_x_281:
[----:B------:R-:W-:Y:S05]  /*08e0*/  BSYNC B0 ;  /* 0x0000000000007941 */ /* 0x000fea0003800000 */
.L_x_279:
[----:B------:R-:W-:Y:S01]  /*08f0*/  BSSY B0, `(.L_x_282) ;  /* 0x000000a000007945 */ /* 0x000fe20003800000 */
[----:B------:R-:W-:Y:S05]  /*0900*/  @P2 BRA `(.L_x_283) ;  /* 0x0000004000002947 */ /* 0x000fea0003800000 */
[----:B------:R-:W-:Y:S01]  /*0910*/  HFMA2.MMA R85, -RZ, RZ, 0, 0 ;  /* 0x00000000ff557435 */ /* 0x000fe200000001ff */
[----:B------:R-:W-:Y:S05]  /*0920*/  @!P0 BRA `(.L_x_284) ;  /* 0x0000006000008947 */ /* 0x000fea0003800000 */
[----:B-----5:R-:W-:Y:S01]  /*0930*/  PRMT R85, RZ, 0x7610, R5 ;  /* 0x00007610ff557816 */ /* 0x020fe20000000005 */
[----:B------:R-:W-:Y:S05]  /*0940*/  BRA `(.L_x_284) ;  /* 0x0000004000007947 */ /* 0x000fea0003800000 */
.L_x_283:
[----:B-----5:R-:W-:Y:S02]  /*0950*/  PRMT R85, RZ, 0x7610, R9 ;  /* 0x00007610ff557816 */ /* 0x020fe40000000009 */
[----:B------:R-:W-:-:S03]  /*0960*/  @P0 PRMT R2, RZ, 0x7610, R5 ;  /* 0x00007610ff020816 */ /* 0x000fc60000000005 */
[----:B------:R-:W-:-:S04]  /*0970*/  FMUL.FTZ R85, R85, c[0x0][0x1ec] ;  /* 0x00007b0055557a20 */ /* 0x000fc80000410000 */
[----:B------:R-:W-:Y:S02]  /*0980*/  @P0 FADD.FTZ R85, R85, R2 ;  /* 0x0000000255550221 */ /* 0x000fe40000010000 */
.L_x_284:
[----:B------:R-:W-:Y:S05]  /*0990*/  BSYNC B0 ;  /* 0x0000000000007941 */ /* 0x000fea0003800000 */
.L_x_282:
[----:B------:R-:W-:Y:S01]  /*09a0*/  BSSY B0, `(.L_x_285) ;  /* 0x000000a000007945 */ /* 0x000fe20003800000 */
[----:B------:R-:W-:Y:S05]  /*09b0*/  @P2 BRA `(.L_x_286) ;  /* 0x0000004000002947 */ /* 0x000fea0003800000 */
[----:B------:R-:W-:Y:S01]  /*09c0*/  MOV R27, RZ ;  /* 0x000000ff001b7202 */ /* 0x000fe20000000f00 */
[----:B------:R-:W-:Y:S05]  /*09d0*/  @!P0 BRA `(.L_x_287) ;  /* 0x0000006000008947 */ /* 0x000fea0003800000 */
[----:B-----5:R-:W-:Y:S01]  /*09e0*/  PRMT R27, RZ, 0x5410, R6 ;  /* 0x00005410ff1b7816 */ /* 0x020fe20000000006 */
[----:B------:R-:W-:Y:S05]  /*09f0*/  BRA `(.L_x_287) ;  /* 0x0000004000007947 */ /* 0x000fea0003800000 */
.L_x_286:
[----:B-----5:R-:W-:Y:S02]  /*0a00*/  PRMT R27, RZ, 0x5410, R10 ;  /* 0x00005410ff1b7816 */ /* 0x020fe4000000000a */
[----:B------:R-:W-:-:S03]  /*0a10*/  @P0 PRMT R2, RZ, 0x5410, R6 ;  /* 0x00005410ff020816 */ /* 0x000fc60000000006 */
[----:B------:R-:W-:-:S04]  /*0a20*/  FMUL.FTZ R27, R27, c[0x0][0x1ec] ;  /* 0x00007b001b1b7a20 */ /* 0x000fc80000410000 */
[----:B------:R-:W-:Y:S02]  /*0a30*/  @P0 FADD.FTZ R27, R27, R2 ;  /* 0x000000021b1b0221 */ /* 0x000fe40000010000 */
.L_x_287:
[----:B------:R-:W-:Y:S05]  /*0a40*/  BSYNC B0 ;  /* 0x0000000000007941 */ /* 0x000fea0003800000 */
.L_x_285:
[----:B------:R-:W-:Y:S01]  /*0a50*/  BSSY B0, `(.L_x_288) ;  /* 0x000000a000007945 */ /* 0x000fe20003800000 */
[----:B------:R-:W-:Y:S05]  /*0a60*/  @P2 BRA `(.L_x_289) ;  /* 0x0000004000002947 */ /* 0x000fea0003800000 */
[----:B------:R-:W-:Y:S01]  /*0a70*/  HFMA2.MMA R25, -RZ, RZ, 0, 0 ;  /* 0x00000000ff197435 */ /* 0x000fe200000001ff */
[----:B------:R-:W-:Y:S05]  /*0a80*/  @!P0 BRA `(.L_x_290) ;  /* 0x0000006000008947 */ /* 0x000fea0003800000 */
[----:B-----5:R-:W-:Y:S01]  /*0a90*/  PRMT R25, RZ, 0x7610, R6 ;  /* 0x00007610ff197816 */ /* 0x020fe20000000006 */
[----:B------:R-:W-:Y:S05]  /*0aa0*/  BRA `(.L_x_290) ;  /* 0x0000004000007947 */ /* 0x000fea0003800000 */
.L_x_289:
[----:B-----5:R-:W-:Y:S02]  /*0ab0*/  PRMT R25, RZ, 0x7610, R10 ;  /* 0x00007610ff197816 */ /* 0x020fe4000000000a */
[----:B------:R-:W-:-:S03]  /*0ac0*/  @P0 PRMT R2, RZ, 0x7610, R6 ;  /* 0x00007610ff020816 */ /* 0x000fc60000000006 */
[----:B------:R-:W-:-:S04]  /*0ad0*/  FMUL.FTZ R25, R25, c[0x0][0x1ec] ;  /* 0x00007b0019197a20 */ /* 0x000fc80000410000 */
[----:B------:R-:W-:Y:S02]  /*0ae0*/  @P0 FADD.FTZ R25, R25, R2 ;  /* 0x0000000219190221 */ /* 0x000fe40000010000 */
.L_x_290:
[----:B------:R-:W-:Y:S05]  /*0af0*/  BSYNC B0 ;  /* 0x0000000000007941 */ /* 0x000fea0003800000 */
.L_x_288:
[----:B------:R-:W-:Y:S01]  /*0b00*/  BSSY B0, `(.L_x_291) ;  /* 0x000000a000007945 */ /* 0x000fe20003800000 */
[----:B------:R-:W-:Y:S05]  /*0b10*/  @P2 BRA `(.L_x_292) ;  /* 0x0000004000002947 */ /* 0x000fea0003800000 */
[----:B------:R-:W-:Y:S01]  /*0b20*/  MOV R23, RZ ;  /* 0x000000ff00177202 */ /* 0x000fe20000000f00 */
[----:B------:R-:W-:Y:S05]  /*0b30*/  @!P0 BRA `(.L_x_293) ;  /* 0x0000006000008947 */ /* 0x000fea0003800000 */
[----:B-----5:R-:W-:Y:S01]  /*0b40*/  PRMT R23, RZ, 0x5410, R7 ;  /* 0x00005410ff177816 */ /* 0x020fe20000000007 */
[----:B------:R-:W-:Y:S05]  /*0b50*/  BRA `(.L_x_293) ;  /* 0x0000004000007947 */ /* 0x000fea0003800000 */
.L_x_292:
[----:B-----5:R-:W-:Y:S02]  /*0b60*/  PRMT R23, RZ, 0x5410, R11 ;  /* 0x00005410ff177816 */ /* 0x020fe4000000000b */
[----:B------:R-:W-:-:S03]  /*0b70*/  @P0 PRMT R2, RZ, 0x5410, R7 ;  /* 0x00005410ff020816 */ /* 0x000fc60000000007 */
[----:B------:R-:W-:-:S04]  /*0b80*/  FMUL.FTZ R23, R23, c[0x0][0x1ec] ;  /* 0x00007b0017177a20 */ /* 0x000fc80000410000 */
[----:B------:R-:W-:Y:S02]  /*0b90*/  @P0 FADD.FTZ R23, R23, R2 ;  /* 0x0000000217170221 */ /* 0x000fe40000010000 */
.L_x_293:
[----:B------:R-:W-:Y:S05]  /*0ba0*/  BSYNC B0 ;  /* 0x0000000000007941 */ /* 0x000fea0003800000 */
.L_x_291:
[----:B------:R-:W-:Y:S01]  /*0bb0*/  BSSY B0, `(.L_x_294) ;  /* 0x000000a000007945 */ /* 0x000fe20003800000 */
[----:B------:R-:W-:Y:S05]  /*0bc0*/  @P2 BRA `(.L_x_295) ;  /* 0x0000004000002947 */ /* 0x000fea0003800000 */
[----:B------:R-:W-:Y:S01]  /*0bd0*/  HFMA2.MMA R21, -RZ, RZ, 0, 0 ;  /* 0x00000000ff157435 */ /* 0x000fe200000001ff */
[----:B------:R-:W-:Y:S05]  /*0be0*/  @!P0 BRA `(.L_x_296) ;  /* 0x0000006000008947 */ /* 0x000fea0003800000 */
[----:B-----5:R-:W-:Y:S01]  /*0bf0*/  PRMT R21, RZ, 0x7610, R7 ;  /* 0x00007610ff157816 */ /* 0x020fe20000000007 */
[----:B------:R-:W-:Y:S05]  /*0c00*/  BRA `(.L_x_296) ;  /* 0x0000004000007947 */ /* 0x000fea0003800000 */
.L_x_295:
[----:B-----5:R-:W-:Y:S02]  /*0c10*/  PRMT R21, RZ, 0x7610, R11 ;  /* 0x00007610ff157816 */ /* 0x020fe4000000000b */
[----:B------:R-:W-:-:S03]  /*0c20*/  @P0 PRMT R2, RZ, 0x7610, R7 ;  /* 0x00007610ff020816 */ /* 0x000fc60000000007 */
[----:B------:R-:W-:-:S04]  /*0c30*/  FMUL.FTZ R21, R21, c[0x0][0x1ec] ;  /* 0x00007b0015157a20 */ /* 0x000fc80000410000 */
[----:B------:R-:W-:Y:S02]  /*0c40*/  @P0 FADD.FTZ R21, R21, R2 ;  /* 0x0000000215150221 */ /* 0x000fe40000010000 */
.L_x_296:
[----:B------:R-:W-:Y:S05]  /*0c50*/  BSYNC B0 ;  /* 0x0000000000007941 */ /* 0x000fea0003800000 */
.L_x_294:
[----:B------:R-:W-:Y:S02]  /*0c60*/  MOV R24, 0x10 ;  /* 0x0000001000187802 */ /* 0x000fe40000000f00 */
[----:B------:R-:W-:Y:S02]  /*0c70*/  @P1 IADD3 R17, R26, 0x80, RZ ;  /* 0x000000801a111810 */ /* 0x000fe40007ffe0ff */
[C---:B------:R-:W-:Y:S01]  /*0c80*/  IADD3 R111, R109.reuse, 0x80, RZ ;  /* 0x000000806d6f7810 */ /* 0x040fe20007ffe0ff */
[-C--:B------:R-:W-:Y:S01]  /*0c90*/  IMAD.WIDE.U32 R2, R109, R24.reuse, c[0x0][0x188] ;  /* 0x000062006d027625 */ /* 0x080fe200078e0018 */
[----:B------:R-:W-:Y:S02]  /*0ca0*/  F2FP.BF16.PACK_AB R15, R21, R23 ;  /* 0x00000017150f723e */ /* 0x000fe400000010ff */
[----:B------:R-:W-:Y:S01]  /*0cb0*/  F2FP.BF16.PACK_AB R14, R25, R27 ;  /* 0x0000001b190e723e */ /* 0x000fe200000010ff */
[----:B------:R-:W-:Y:S01]  /*0cc0*/  @P1 IMAD.WIDE.U32 R16, R17, R24, c[0x0][0x170] ;  /* 0x00005c0011101625 */ /* 0x000fe200078e0018 */
[----:B------:R-:W-:-:S02]  /*0cd0*/  F2FP.BF16.PACK_AB R13, R85, R87 ;  /* 0x00000057550d723e */ /* 0x000fc400000010ff */
[----:B------:R-:W-:Y:S01]  /*0ce0*/  F2FP.BF16.PACK_AB R12, R89, R91 ;  /* 0x0000005b590c723e */ /* 0x000fe200000010ff */
[----:B------:R-:W-:-:S04]  /*0cf0*/  @P0 IMAD.WIDE.U32 R18, R111, R24, c[0x0][0x180] ;  /* 0x000060006f120625 */ /* 0x000fc800078e0018 */
[----:B------:R0:W-:Y:S04]  /*0d00*/  STG.E.128 [R2.64], R12 ;  /* 0x0000000c02007986 */ /* 0x0001e8000c101d04 */
[----:B-----5:R0:W5:Y:S04]  /*0d10*/  @P1 LDG.E.128 R8, [R16.64] ;  /* 0x0000000410081981 */ /* 0x020168000c1e1d00 */
[----:B------:R0:W5:Y:S01]  /*0d20*/  @P0 LDG.E.128 R4, [R18.64] ;  /* 0x0000000412040981 */ /* 0x000162000c1e1d00 */
[----:B------:R-:W-:Y:S01]  /*0d30*/  BSSY B0, `(.L_x_297) ;  /* 0x000000a000007945 */ /* 0x000fe20003800000 */
[----:B------:R-:W-:Y:S05]  /*0d40*/  @P2 BRA `(.L_x_298) ;  /* 0x0000004000002947 */ /* 0x000fea0003800000 */
[----:B------:R-:W-:Y:S01]  /*0d50*/  HFMA2.MMA R93, -RZ, RZ, 0, 0 ;  /* 0x00000000ff5d7435 */ /* 0x000fe200000001ff */
[----:B------:R-:W-:Y:S05]  /*0d60*/  @!P0 BRA `(.L_x_299) ;  /* 0x0000006000008947 */ /* 0x000fea0003800000 */
[----:B-----5:R-:W-:Y:S01]  /*0d70*/  PRMT R93, RZ, 0x5410, R4 ;  /* 0x00005410ff5d7816 */ /* 0x020fe20000000004 */
[----:B------:R-:W-:Y:S05]  /*0d80*/  BRA `(.L_x_299) ;  /* 0x0000004000007947 */ /* 0x000fea0003800000 */
.L_x_298:
[----:B-----5:R-:W-:Y:S02]  /*0d90*/  PRMT R93, RZ, 0x5410, R8 ;  /* 0x00005410ff5d7816 */ /* 0x020fe40000000008 */
[----:B0-----:R-:W-:-:S03]  /*0da0*/  @P0 PRMT R2, RZ, 0x5410, R4 ;  /* 0x00005410ff020816 */ /* 0x001fc60000000004 */
[----:B------:R-:W-:-:S04]  /*0db0*/  FMUL.FTZ R93, R93, c[0x0][0x1ec] ;  /* 0x00007b005d5d7a20 */ /* 0x000fc80000410000 */
[----:B------:R-:W-:Y:S02]  /*0dc0*/  @P0 FADD.FTZ R93, R2, R93 ;  /* 0x0000005d025d0221 */ /* 0x000fe40000010000 */
.L_x_299:
[----:B------:R-:W-:Y:S05]  /*0dd0*/  BSYNC B0 ;  /* 0x0000000000007941 */ /* 0x000fea0003800000 */
.L_x_297:
[----:B------:R-:W-:Y:S01]  /*0de0*/  BSSY B0, `(.L_x_300) ;  /* 0x000000a000007945 */ /* 0x000fe20003800000 */
[----:B------:R-:W-:Y:S05]  /*0df0*/  @P2 BRA `(.L_x_301) ;  /* 0x0000004000002947 */ /* 0x000fea0003800000 */
[----:B------:R-:W-:Y:S01]  /*0e00*/  MOV R95, RZ ;  /* 0x000000ff005f7202 */ /* 0x000fe20000000f00 */
[----:B------:R-:W-:Y:S05]  /*0e10*/  @!P0 BRA `(.L_x_302) ;  /* 0x0000006000008947 */ /* 0x000fea0003800000 */
[----:B-----5:R-:W-:Y:S01]  /*0e20*/  PRMT R95, RZ, 0x7610, R4 ;  /* 0x00007610ff5f7816 */ /* 0x020fe20000000004 */
[----:B------:R-:W-:Y:S05]  /*0e30*/  BRA `(.L_x_302) ;  /* 0x0000004000007947 */ /* 0x000fea0003800000 */
.L_x_301:
[----:B-----5:R-:W-:Y:S02]  /*0e40*/  PRMT R95, RZ, 0x7610, R8 ;  /* 0x00007610ff5f7816 */ /* 0x020fe40000000008 */
[----:B0-----:R-:W-:-:S03]  /*0e50*/  @P0 PRMT R2, RZ, 0x7610, R4 ;  /* 0x00007610ff020816 */ /* 0x001fc60000000004 */
[----:B------:R-:W-:-:S04]  /*0e60*/  FMUL.FTZ R95, R95, c[0x0][0x1ec] ;  /* 0x00007b005f5f7a20 */ /* 0x000fc80000410000 */
[----:B------:R-:W-:Y:S02]  /*0e70*/  @P0 FADD.FTZ R95, R2, R95 ;  /* 0x0000005f025f0221 */ /* 0x000fe40000010000 */
.L_x_302:
[----:B------:R-:W-:Y:S05]  /*0e80*/  BSYNC B0 ;  /* 0x0000000000007941 */ /* 0x000fea0003800000 */
.L_x_300:
[----:B------:R-:W-:Y:S01]  /*0e90*/  BSSY B0, `(.L_x_303) ;  /* 0x000000a000007945 */ /* 0x000fe20003800000 */
[----:B------:R-:W-:Y:S05]  /*0ea0*/  @P2 BRA `(.L_x_304) ;  /* 0x0000004000002947 */ /* 0x000fea0003800000 */
[----:B------:R-:W-:Y:S01]  /*0eb0*/  HFMA2.MMA R97, -RZ, RZ, 0, 0 ;  /* 0x00000000ff617435 */ /* 0x000fe200000001ff */
[----:B------:R-:W-:Y:S05]  /*0ec0*/  @!P0 BRA `(.L_x_305) ;  /* 0x0000006000008947 */ /* 0x000fea0003800000 */
[----:B-----5:R-:W-:Y:S01]  /*0ed0*/  PRMT R97, RZ, 0x5410, R5 ;  /* 0x00005410ff617816 */ /* 0x020fe20000000005 */
[----:B------:R-:W-:Y:S05]  /*0ee0*/  BRA `(.L_x_305) ;  /* 0x0000004000007947 */ /* 0x000fea0003800000 */
.L_x_304:
[----:B-----5:R-:W-:Y:S02]  /*0ef0*/  PRMT R97, RZ, 0x5410, R9 ;  /* 0x00005410ff617816 */ /* 0x020fe40000000009 */
[----:B0-----:R-:W-:-:S03]  /*0f00*/  @P0 PRMT R2, RZ, 0x5410, R5 ;  /* 0x00005410ff020816 */ /* 0x001fc60000000005 */
[----:B------:R-:W-:-:S04]  /*0f10*/  FMUL.FTZ R97, R97, c[0x0][0x1ec] ;  /* 0x00007b0061617a20 */ /* 0x000fc80000410000 */
[----:B------:R-:W-:Y:S02]  /*0f20*/  @P0 FADD.FTZ R97, R2, R97 ;  /* 0x0000006102610221 */ /* 0x000fe40000010000 */
.L_x_305:
[----:B------:R-:W-:Y:S05]  /*0f30*/  BSYNC B0 ;  /* 0x0000000000007941 */ /* 0x000fea0003800000 */
.L_x_303:
[----:B------:R-:W-:Y:S01]  /*0f40*/  BSSY B0, `(.L_x_306) ;  /* 0x000000a000007945 */ /* 0x000fe20003800000 */
[----:B------:R-:W-:Y:S05]  /*0f50*/  @P2 BRA `(.L_x_307) ;  /* 0x0000004000002947 */ /* 0x000fea0003800000 */
[----:B------:R-:W-:Y:S01]  /*0f60*/  MOV R99, RZ ;  /* 0x000000ff00637202 */ /* 0x000fe20000000f00 */
[----:B------:R-:W-:Y:S05]  /*0f70*/  @!P0 BRA `(.L_x_308) ;  /* 0x0000006000008947 */ /* 0x000fea0003800000 */
[----:B-----5:R-:W-:Y:S01]  /*0f80*/  PRMT R99, RZ, 0x7610, R5 ;  /* 0x00007610ff637816 */ /* 0x020fe20000000005 */
[----:B------:R-:W-:Y:S05]  /*0f90*/  BRA `(.L_x_308) ;  /* 0x0000004000007947 */ /* 0x000fea0003800000 */
.L_x_307:
[----:B-----5:R-:W-:Y:S02]  /*0fa0*/  PRMT R99, RZ, 0x7610, R9 ;  /* 0x00007610ff637816 */ /* 0x020fe40000000009 */
[----:B0-----:R-:W-:-:S03]  /*0fb0*/  @P0 PRMT R2, RZ, 0x7610, R5 ;  /* 0x00007610ff020816 */ /* 0x001fc60000000005 */
[----:B------:R-:W-:-:S04]  /*0fc0*/  FMUL.FTZ R99, R99, c[0x0][0x1ec] ;  /* 0x00007b0063637a20 */ /* 0x000fc80000410000 */
[----:B------:R-:W-:Y:S02]  /*0fd0*/  @P0 FADD.FTZ R99, R2, R99 ;  /* 0x0000006302630221 */ /* 0x000fe40000010000 */
.L_x_308:
[----:B------:R-:W-:Y:S05]  /*0fe0*/  BSYNC B0 ;  /* 0x0000000000007941 */ /* 0x000fea0003800000 */
.L_x_306:
[----:B------:R-:W-:Y:S01]  /*0ff0*/  BSSY B0, `(.L_x_309) ;  /* 0x000000a000007945 */ /* 0x000fe20003800000 */
[----:B------:R-:W-:Y:S05]  /*1000*/  @P2 BRA `(.L_x_310) ;  /* 0x0000004000002947 */ /* 0x000fea0003800000 */
[----:B------:R-:W-:Y:S01]  /*1010*/  HFMA2.MMA R101, -RZ, RZ, 0, 0 ;  /* 0x00000000ff657435 */ /* 0x000fe200000001ff */
[----:B------:R-:W-:Y:S05]  /*1020*/  @!P0 BRA `(.L_x_311) ;  /* 0x0000006000008947 */ /* 0x000fea0003800000 */
[----:B-----5:R-:W-:Y:S01]  /*1030*/  PRMT R101, RZ, 0x5410, R6 ;  /* 0x00005410ff657816 */ /* 0x020fe20000000006 */
[----:B------:R-:W-:Y:S05]  /*1040*/  BRA `(.L_x_311) ;  /* 0x0000004000007947 */ /* 0x000fea0003800000 */
.L_x_310:
[----:B-----5:R-:W-:Y:S02]  /*1050*/  PRMT R101, RZ, 0x5410, R10 ;  /* 0x00005410ff657816 */ /* 0x020fe4000000000a */
[----:B0-----:R-:W-:-:S03]  /*1060*/  @P0 PRMT R2, RZ, 0x5410, R6 ;  /* 0x00005410ff020816 */ /* 0x001fc60000000006 */
[----:B------:R-:W-:-:S04]  /*1070*/  FMUL.FTZ R101, R101, c[0x0][0x1ec] ;  /* 0x00007b0065657a20 */ /* 0x000fc80000410000 */
[----:B------:R-:W-:Y:S02]  /*1080*/  @P0 FADD.FTZ R101, R2, R101 ;  /* 0x0000006502650221 */ /* 0x000fe40000010000 */
.L_x_311:
[----:B------:R-:W-:Y:S05]  /*1090*/  BSYNC B0 ;  /* 0x0000000000007941 */ /* 0x000fea0003800000 */
.L_x_309:
[----:B------:R-:W-:Y:S01]  /*10a0*/  BSSY B0, `(.L_x_312) ;  /* 0x000000a000007945 */ /* 0x000fe20003800000 */
[----:B------:R-:W-:Y:S05]  /*10b0*/  @P2 BRA `(.L_x_313) ;  /* 0x0000004000002947 */ /* 0x000fea0003800000 */
[----:B------:R-:W-:Y:S01]  /*10c0*/  MOV R103, RZ ;  /* 0x000000ff00677202 */ /* 0x000fe20000000f00 */
[----:B------:R-:W-:Y:S05]  /*10d0*/  @!P0 BRA `(.L_x_314) ;  /* 0x0000006000008947 */ /* 0x000fea0003800000 */
[----:B-----5:R-:W-:Y:S01]  /*10e0*/  PRMT R103, RZ, 0x7610, R6 ;  /* 0x00007610ff677816 */ /* 0x020fe20000000006 */
[----:B------:R-:W-:Y:S05]  /*10f0*/  BRA `(.L_x_314) ;  /* 0x0000004000007947 */ /* 0x000fea0003800000 */
.L_x_313:
[----:B-----5:R-:W-:Y:S02]  /*1100*/  PRMT R103, RZ, 0x7610, R10 ;  /* 0x00007610ff677816 */ /* 0x020fe4000000000a */
[----:B0-----:R-:W-:-:S03]  /*1110*/  @P0 PRMT R2, RZ, 0x7610, R6 ;  /* 0x00007610ff020816 */ /* 0x001fc60000000006 */
[----:B------:R-:W-:-:S04]  /*1120*/  FMUL.FTZ R103, R103, c[0x0][0x1ec] ;  /* 0x00007b0067677a20 */ /* 0x000fc80000410000 */
[----:B------:R-:W-:Y:S02]  /*1130*/  @P0 FADD.FTZ R103, R2, R103 ;  /* 0x0000006702670221 */ /* 0x000fe40000010000 */
.L_x_314:
[----:B------:R-:W-:Y:S05]  /*1140*/  BSYNC B0 ;  /* 0x0000000000007941 */ /* 0x000fea0003800000 */
.L_x_312:
[----:B------:R-:W-:Y:S01]  /*1150*/  BSSY B0, `(.L_x_315) ;  /* 0x000000a000007945 */ /* 0x000fe20003800000 */
[----:B------:R-:W-:Y:S05]  /*1160*/  @P2 BRA `(.L_x_316) ;  /* 0x0000004000002947 */ /* 0x000fea0003800000 */
[----:B------:R-:W-:Y:S01]  /*1170*/  HFMA2.MMA R105, -RZ, RZ, 0, 0 ;  /* 0x00000000ff697435 */ /* 0x000fe200000001ff */
[----:B------:R-:W-:Y:S05]  /*1180*/  @!P0 BRA `(.L_x_317) ;  /* 0x0000006000008947 */ /* 0x000fea0003800000 */
[----:B-----5:R-:W-:Y:S01]  /*1190*/  PRMT R105, RZ, 0x5410, R7 ;  /* 0x00005410ff697816 */ /* 0x020fe20000000007 */
[----:B------:R-:W-:Y:S05]  /*11a0*/  BRA `(.L_x_317) ;  /* 0x0000004000007947 */ /* 0x000fea0003800000 */
.L_x_316:
[----:B-----5:R-:W-:Y:S02]  /*11b0*/  PRMT R105, RZ, 0x5410, R11 ;  /* 0x00005410ff697816 */ /* 0x020fe4000000000b */
[----:B0-----:R-:W-:-:S03]  /*11c0*/  @P0 PRMT R2, RZ, 0x5410, R7 ;  /* 0x00005410ff020816 */ /* 0x001fc60000000007 */
[----:B------:R-:W-:-:S04]  /*11d0*/  FMUL.FTZ R105, R105, c[0x0][0x1ec] ;  /* 0x00007b0069697a20 */ /* 0x000fc80000410000 */
[----:B------:R-:W-:Y:S02]  /*11e0*/  @P0 FADD.FTZ R105, R2, R105 ;  /* 0x0000006902690221 */ /* 0x000fe40000010000 */
.L_x_317:
[----:B------:R-:W-:Y:S05]  /*11f0*/  BSYNC B0 ;  /* 0x0000000000007941 */ /* 0x000fea0003800000 */
.L_x_315:
[----:B------:R-:W-:Y:S01]  /*1200*/  BSSY B0, `(.L_x_318) ;  /* 0x000000a000007945 */ /* 0x000fe20003800000 */
[----:B------:R-:W-:Y:S05]  /*1210*/  @P2 BRA `(.L_x_319) ;  /* 0x0000004000002947 */ /* 0x000fea0003800000 */
[----:B------:R-:W-:Y:S01]  /*1220*/  MOV R107, RZ ;  /* 0x000000ff006b7202 */ /* 0x000fe20000000f00 */
[----:B------:R-:W-:Y:S05]  /*1230*/  @!P0 BRA `(.L_x_320) ;  /* 0x0000006000008947 */ /* 0x000fea0003800000 */
[----:B-----5:R-:W-:Y:S01]  /*1240*/  PRMT R107, RZ, 0x7610, R7 ;  /* 0x00007610ff6b7816 */ /* 0x020fe20000000007 */
[----:B------:R-:W-:Y:S05]  /*1250*/  BRA `(.L_x_320) ;  /* 0x0000004000007947 */ /* 0x000fea0003800000 */
.L_x_319:
[----:B-----5:R-:W-:Y:S02]  /*1260*/  PRMT R107, RZ, 0x7610, R11 ;  /* 0x00007610ff6b7816 */ /* 0x020fe4000000000b */
[----:B0-----:R-:W-:-:S03]  /*1270*/  @P0 PRMT R2, RZ, 0x7610, R7 ;  /* 0x00007610ff020816 */ /* 0x001fc60000000007 */
[----:B------:R-:W-:-:S04]  /*1280*/  FMUL.FTZ R107, R107, c[0x0][0x1ec] ;  /* 0x00007b006b6b7a20 */ /* 0x000fc80000410000 */
[----:B------:R-:W-:Y:S02]  /*1290*/  @P0 FADD.FTZ R107, R2, R107 ;  /* 0x0000006b026b0221 */ /* 0x000fe40000010000 */
.L_x_320:
[----:B------:R-:W-:Y:S05]  /*12a0*/  BSYNC B0 ;  /* 0x0000000000007941 */ /* 0x000fea0003800000 */
.L_x_318:
[----:B------:R-:W-:Y:S01]  /*12b0*/  IADD3 R121, R109, 0x100, RZ ;  /* 0x000001006d797810 */ /* 0x000fe20007ffe0ff */
[-C--:B0-----:R-:W-:Y:S01]  /*12c0*/  IMAD.WIDE.U32 R2, R111, R24.reuse, c[0x0][0x188] ;  /* 0x000062006f027625 */ /* 0x081fe200078e0018 */
[----:B------:R-:W-:Y:S02]  /*12d0*/  @P1 IADD3 R17, R26, 0x100, RZ ;  /* 0x000001001a111810 */ /* 0x000fe40007ffe0ff */
[----:B------:R-:W-:Y:S01]  /*12e0*/  F2FP.BF16.PACK_AB R15, R107, R105 ;  /* 0x000000696b0f723e */ /* 0x000fe200000010ff */
[-C--:B------:R-:W-:Y:S01]  /*12f0*/  @P0 IMAD.WIDE.U32 R18, R121, R24.reuse, c[0x0][0x180] ;  /* 0x0000600079120625 */ /* 0x080fe200078e0018 */
[----:B------:R-:W-:Y:S02]  /*1300*/  F2FP.BF16.PACK_AB R14, R103, R101 ;  /* 0x00000065670e723e */ /* 0x000fe400000010ff */
[----:B------:R-:W-:Y:S01]  /*1310*/  F2FP.BF16.PACK_AB R13, R99, R97 ;  /* 0x00000061630d723e */ /* 0x000fe200000010ff */
[----:B------:R-:W-:Y:S01]  /*1320*/  @P1 IMAD.WIDE.U32 R16, R17, R24, c[0x0][0x170] ;  /* 0x00005c0011101625 */ /* 0x000fe200078e0018 */
[----:B------:R-:W-:-:S05]  /*1330*/  F2FP.BF16.PACK_AB R12, R95, R93 ;  /* 0x0000005d5f0c723e */ /* 0x000fca00000010ff */
[----:B------:R0:W-:Y:S04]  /*1340*/  STG.E.128 [R2.64], R12 ;  /* 0x0000000c02007986 */ /* 0x0001e8000c101d04 */
[----:B-----5:R0:W5:Y:S04]  /*1350*/  @P1 LDG.E.128 R8, [R16.64] ;  /* 0x0000000410081981 */ /* 0x020168000c1e1d00 */
[----:B------:R0:W5:Y:S01]  /*1360*/  @P0 LDG.E.128 R4, [R18.64] ;  /* 0x0000000412040981 */ /* 0x000162000c1e1d00 */
[----:B------:R-:W-:Y:S01]  /*1370*/  BSSY B0, `(.L_x_321) ;  /* 0x000000a000007945 */ /* 0x000fe20003800000 */
[----:B------:R-:W-:Y:S05]  /*1380*/  @P2 BRA `(.L_x_322) ;  /* 0x0000004000002947 */ /* 0x000fea0003800000 */
[----:B0-----:R-:W-:Y:S01]  /*1390*/  HFMA2.MMA R17, -RZ, RZ, 0, 0 ;  /* 0x00000000ff117435 */ /* 0x001fe200000001ff */
[----:B------:R-:W-:Y:S05]  /*13a0*/  @!P0 BRA `(.L_x_323) ;  /* 0x0000006000008947 */ /* 0x000fea0003800000 */
[----:B-----5:R-:W-:Y:S01]  /*13b0*/  PRMT R17, RZ, 0x5410, R4 ;  /* 0x00005410ff117816 */ /* 0x020fe20000000004 */
[----:B------:R-:W-:Y:S05]  /*13c0*/  BRA `(.L_x_323) ;  /* 0x0000004000007947 */ /* 0x000fea0003800000 */
.L_x_322:
[----:B0----5:R-:W-:Y:S02]  /*13d0*/  PRMT R17, RZ, 0x5410, R8 ;  /* 0x00005410ff117816 */ /* 0x021fe40000000008 */
[----:B------:R-:W-:-:S03]  /*13e0*/  @P0 PRMT R2, RZ, 0x5410, R4 ;  /* 0x00005410ff020816 */ /* 0x000fc60000000004 */
[----:B------:R-:W-:-:S04]  /*13f0*/  FMUL.FTZ R17, R17, c[0x0][0x1ec] ;  /* 0x00007b0011117a20 */ /* 0x000fc80000410000 */
[----:B------:R-:W-:Y:S02]  /*1400*/  @P0 FADD.FTZ R17, R2, R17 ;  /* 0x0000001102110221 */ /* 0x000fe40000010000 */
.L_x_323:
[----:B------:R-:W-:Y:S05]  /*1410*/  BSYNC B0 ;  /* 0x0000000000007941 */ /* 0x000fea0003800000 */
.L_x_321:
[----:B------:R-:W-:Y:S01]  /*1420*/  BSSY B0, `(.L_x_324) ;  /* 0x000000a000007945 */ /* 0x000fe20003800000 */
[----:B------:R-:W-:Y:S05]  /*1430*/  @P2 BRA `(.L_x_325) ;  /* 0x0000004000002947 */ /* 0x000fea0003800000 */
[----:B------:R-:W-:Y:S01]  /*1440*/  MOV R19, RZ ;  /* 0x000000ff00137202 */ /* 0x000fe20000000f00 */
[----:B------:R-:W-:Y:S05]  /*1450*/  @!P0 BRA `(.L_x_326) ;  /* 0x0000006000008947 */ /* 0x000fea0003800000 */
[----:B-----5:R-:W-:Y:S01]  /*1460*/  PRMT R19, RZ, 0x7610, R4 ;  /* 0x00007610ff137816 */ /* 0x020fe20000000004 */
[----:B------:R-:W-:Y:S05]  /*1470*/  BRA `(.L_x_326) ;  /* 0x0000004000007947 */ /* 0x000fea0003800000 */
.L_x_325:
[----:B-----5:R-:W-:Y:S02]  /*1480*/  PRMT R19, RZ, 0x7610, R8 ;  /* 0x00007610ff137816 */ /* 0x020fe40000000008 */
[----:B------:R-:W-:-:S03]  /*1490*/  @P0 PRMT R2, RZ, 0x7610, R4 ;  /* 0x00007610ff020816 */ /* 0x000fc60000000004 */
[----:B------:R-:W-:-:S04]  /*14a0*/  FMUL.FTZ R19, R19, c[0x0][0x1ec] ;  /* 0x00007b0013137a20 */ /* 0x000fc80000410000 */
[----:B------:R-:W-:Y:S02]  /*14b0*/  @P0 FADD.FTZ R19, R2, R19 ;  /* 0x0000001302130221 */ /* 0x000fe40000010000 */
.L_x_326:
[----:B------:R-:W-:Y:S05]  /*14c0*/  BSYNC B0 ;  /* 0x0000000000007941 */ /* 0x000fea0003800000 */
.L_x_324:
[----:B------:R-:W-:Y:S01]  /*14d0*/  BSSY B0, `(.L_x_327) ;  /* 0x000000a000007945 */ /* 0x000fe20003800000 */
[----:B------:R-:W-:Y:S05]  /*14e0*/  @P2 BRA `(.L_x_328) ;  /* 0x0000004000002947 */ /* 0x000fea0003800000 */
[----:B------:R-:W-:Y:S01]  /*14f0*/  HFMA2.MMA R109, -RZ, RZ, 0, 0 ;  /* 0x00000000ff6d7435 */ /* 0x000fe200000001ff */
[----:B------:R-:W-:Y:S05]  /*1500*/  @!P0 BRA `(.L_x_329) ;  /* 0x0000006000008947 */ /* 0x000fea0003800000 */
[----:B-----5:R-:W-:Y:S01]  /*1510*/  PRMT R109, RZ, 0x5410, R5 ;  /* 0x00005410ff6d7816 */ /* 0x020fe20000000005 */
[----:B------:R-:W-:Y:S05]  /*1520*/  BRA `(.L_x_329) ;  /* 0x0000004000007947 */ /* 0x000fea0003800000 */
.L_x_328:
[----:B-----5:R-:W-:Y:S02]  /*1530*/  PRMT R109, RZ, 0x5410, R9 ;  /* 0x00005410ff6d7816 */ /* 0x020fe40000000009 */
[----:B------:R-:W-:-:S03]  /*1540*/  @P0 PRMT R2, RZ, 0x5410, R5 ;  /* 0x00005410ff020816 */ /* 0x000fc60000000005 */
[----:B------:R-:W-:-:S04]  /*1550*/  FMUL.FTZ R109, R109, c[0x0][0x1ec] ;  /* 0x00007b006d6d7a20 */ /* 0x000fc80000410000 */
[----:B------:R-:W-:Y:S02]  /*1560*/  @P0 FADD.FTZ R109, R2, R109 ;  /* 0x0000006d026d0221 */ /* 0x000fe40000010000 */
.L_x_329:
[----:B------:R-:W-:Y:S05]  /*1570*/  BSYNC B0 ;  /* 0x0000000000007941 */ /* 0x000fea0003800000 */
.L_x_327:
[----:B------:R-:W-:Y:S01]  /*1580*/  BSSY B0, `(.L_x_330) ;  /* 0x000000a000007945 */ /* 0x000fe20003800000 */
[----:B------:R-:W-:Y:S05]  /*1590*/  @P2 BRA `(.L_x_331) ;  /* 0x0000004000002947 */ /* 0x000fea0003800000 */
[----:B------:R-:W-:Y:S01]  /*15a0*/  MOV R111, RZ ;  /* 0x000000ff006f7202 */ /* 0x000fe20000000f00 */
[----:B------:R-:W-:Y:S05]  /*15b0*/  @!P0 BRA `(.L_x_332) ;  /* 0x0000006000008947 */ /* 0x000fea0003800000 */
[----:B-----5:R-:W-:Y:S01]  /*15c0*/  PRMT R111, RZ, 0x7610, R5 ;  /* 0x00007610ff6f7816 */ /* 0x020fe20000000005 */
[----:B------:R-:W-:Y:S05]  /*15d0*/  BRA `(.L_x_332) ;  /* 0x0000004000007947 */ /* 0x000fea0003800000 */
.L_x_331:
[----:B-----5:R-:W-:Y:S02]  /*15e0*/  PRMT R111, RZ, 0x7610, R9 ;  /* 0x00007610ff6f7816 */ /* 0x020fe40000000009 */
[----:B------:R-:W-:-:S03]  /*15f0*/  @P0 PRMT R2, RZ, 0x7610, R5 ;  /* 0x00007610ff020816 */ /* 0x000fc60000000005 */
[----:B------:R-:W-:-:S04]  /*1600*/  FMUL.FTZ R111, R111, c[0x0][0x1ec] ;  /* 0x00007b006f6f7a20 */ /* 0x000fc80000410000 */
[----:B------:R-:W-:Y:S02]  /*1610*/  @P0 FADD.FTZ R111, R2, R111 ;  /* 0x0000006f026f0221 */ /* 0x000fe40000010000 */
.L_x_332:
[----:B------:R-:W-:Y:S05]  /*1620*/  BSYNC B0 ;  /* 0x0000000000007941 */ /* 0x000fea0003800000 */
.L_x_330:
[----:B------:R-:W-:Y:S01]  /*1630*/  BSSY B0, `(.L_x_333) ;  /* 0x000000a000007945 */ /* 0x000fe20003800000 */
[----:B------:R-:W-:Y:S05]  /*1640*/  @P2 BRA `(.L_x_334) ;  /* 0x0000004000002947 */ /* 0x000fea0003800000 */
[----:B------:R-:W-:Y:S01]  /*1650*/  HFMA2.MMA R113, -RZ, RZ, 0, 0 ;  /* 0x00000000ff717435 */ /* 0x000fe200000001ff */
[----:B------:R-:W-:Y:S05]  /*1660*/  @!P0 BRA `(.L_x_335) ;  /* 0x0000006000008947 */ /* 0x000fea0003800000 */
[----:B-----5:R-:W-:Y:S01]  /*1670*/  PRMT R113, RZ, 0x5410, R6 ;  /* 0x00005410ff717816 */ /* 0x020fe20000000006 */
[----:B------:R-:W-:Y:S05]  /*1680*/  BRA `(.L_x_335) ;  /* 0x0000004000007947 */ /* 0x000fea0003800000 */
.L_x_334:
[----:B-----5:R-:W-:Y:S02]  /*1690*/  PRMT R113, RZ, 0x5410, R10 ;  /* 0x00005410ff717816 */ /* 0x020fe4000000000a */
[----:B------:R-:W-:-:S03]  /*16a0*/  @P0 PRMT R2, RZ, 0x5410, R6 ;  /* 0x00005410ff020816 */ /* 0x000fc60000000006 */
[----:B------:R-:W-:-:S04]  /*16b0*/  FMUL.FTZ R113, R113, c[0x0][0x1ec] ;  /* 0x00007b0071717a20 */ /* 0x000fc80000410000 */
[----:B------:R-:W-:Y:S02]  /*16c0*/  @P0 FADD.FTZ R113, R2, R113 ;  /* 0x0000007102710221 */ /* 0x000fe40000010000 */
.L_x_335:
[----:B------:R-:W-:Y:S05]  /*16d0*/  BSYNC B0 ;  /* 0x0000000000007941 */ /* 0x000fea0003800000 */
.L_x_333:
[----:B------:R-:W-:Y:S01]  /*16e0*/  BSSY B0, `(.L_x_336) ;  /* 0x000000a000007945 */ /* 0x000fe20003800000 */
[----:B------:R-:W-:Y:S05]  /*16f0*/  @P2 BRA `(.L_x_337) ;  /* 0x0000004000002947 */ /* 0x000fea0003800000 */
[----:B------:R-:W-:Y:S01]  /*1700*/  MOV R115, RZ ;  /* 0x000000ff00737202 */ /* 0x000fe20000000f00 */
[----:B------:R-:W-:Y:S05]  /*1710*/  @!P0 BRA `(.L_x_338) ;  /* 0x0000006000008947 */ /* 0x000fea0003800000 */
[----:B-----5:R-:W-:Y:S01]  /*1720*/  PRMT R115, RZ, 0x7610, R6 ;  /* 0x00007610ff737816 */ /* 0x020fe20000000006 */
[----:B------:R-:W-:Y:S05]  /*1730*/  BRA `(.L_x_338) ;  /* 0x0000004000007947 */ /* 0x000fea0003800000 */
.L_x_337:
[----:B-----5:R-:W-:Y:S02]  /*1740*/  PRMT R115, RZ, 0x7610, R10 ;  /* 0x00007610ff737816 */ /* 0x020fe4000000000a */
[----:B------:R-:W-:-:S03]  /*1750*/  @P0 PRMT R2, RZ, 0x7610, R6 ;  /* 0x00007610ff020816 */ /* 0x000fc60000000006 */
[----:B------:R-:W-:-:S04]  /*1760*/  FMUL.FTZ R115, R115, c[0x0][0x1ec] ;  /* 0x00007b0073737a20 */ /* 0x000fc80000410000 */
[----:B------:R-:W-:Y:S02]  /*1770*/  @P0 FADD.FTZ R115, R2, R115 ;  /* 0x0000007302730221 */ /* 0x000fe40000010000 */
.L_x_338:
[----:B------:R-:W-:Y:S05]  /*1780*/  BSYNC B0 ;  /* 0x0000000000007941 */ /* 0x000fea0003800000 */
.L_x_336:
[----:B------:R-:W-:Y:S01]  /*1790*/  BSSY B0, `(.L_x_339) ;  /* 0x000000a000007945 */ /* 0x000fe20003800000 */
[----:B------:R-:W-:Y:S05]  /*17a0*/  @P2 BRA `(.L_x_340) ;  /* 0x0000004000002947 */ /* 0x000fea0003800000 */
[----:B------:R-:W-:Y:S01]  /*17b0*/  HFMA2.MMA R117, -RZ, RZ, 0, 0 ;  /* 0x00000000ff757435 */ /* 0x000fe200000001ff */
[----:B------:R-:W-:Y:S05]  /*17c0*/  @!P0 BRA `(.L_x_341) ;  /* 0x0000006000008947 */ /* 0x000fea0003800000 */
[----:B-----5:R-:W-:Y:S01]  /*17d0*/  PRMT R117, RZ, 0x5410, R7 ;  /* 0x00005410ff757816 */ /* 0x020fe20000000007 */
[----:B------:R-:W-:Y:S05]  /*17e0*/  BRA `(.L_x_341) ;  /* 0x0000004000007947 */ /* 0x000fea0003800000 */
.L_x_340:
[----:B-----5:R-:W-:Y:S02]  /*17f0*/  PRMT R117, RZ, 0x5410, R11 ;  /* 0x00005410ff757816 */ /* 0x020fe4000000000b */
[----:B------:R-:W-:-:S03]  /*1800*/  @P0 PRMT R2, RZ, 0x5410, R7 ;  /* 0x00005410ff020816 */ /* 0x000fc60000000007 */
[----:B------:R-:W-:-:S04]  /*1810*/  FMUL.FTZ R117, R117, c[0x0][0x1ec] ;  /* 0x00007b0075757a20 */ /* 0x000fc80000410000 */
[----:B------:R-:W-:Y:S02]  /*1820*/  @P0 FADD.FTZ R117, R2, R117 ;  /* 0x0000007502750221 */ /* 0x000fe40000010000 */
.L_x_341:
[----:B------:R-:W-:Y:S05]  /*1830*/  BSYNC B0 ;  /* 0x0000000000007941 */ /* 0x000fea0003800000 */
.L_x_339:
[----:B------:R-:W-:Y:S01]  /*1840*/  BSSY B0, `(.L_x_342) ;  /* 0x000000a000007945 */ /* 0x000fe20003800000 */
[----:B------:R-:W-:Y:S05]  /*1850*/  @P2 BRA `(.L_x_343) ;  /* 0x0000004000002947 */ /* 0x000fea0003800000 */
[----:B------:R-:W-:Y:S01]  /*1860*/  MOV R119, RZ ;  /* 0x000000ff00777202 */ /* 0x000fe20000000f00 */
[----:B------:R-:W-:Y:S05]  /*1870*/  @!P0 BRA `(.L_x_344) ;  /* 0x0000006000008947 */ /* 0x000fea0003800000 */
[----:B-----5:R-:W-:Y:S01]  /*1880*/  PRMT R119, RZ, 0x7610, R7 ;  /* 0x00007610ff777816 */ /* 0x020fe20000000007 */
[----:B------:R-:W-:Y:S05]  /*1890*/  BRA `(.L_x_344) ;  /* 0x0000004000007947 */ /* 0x000fea0003800000 */
.L_x_343:
[----:B-----5:R-:W-:Y:S02]  /*18a0*/  PRMT R119, RZ, 0x7610, R11 ;  /* 0x00007610ff777816 */ /* 0x020fe4000000000b */
[----:B------:R-:W-:-:S03]  /*18b0*/  @P0 PRMT R2, RZ, 0x7610, R7 ;  /* 0x00007610ff020816 */ /* 0x000fc60000000007 */
[----:B------:R-:W-:-:S04]  /*18c0*/  FMUL.FTZ R119, R119, c[0x0][0x1ec] ;  /* 0x00007b0077777a20 */ /* 0x000fc80000410000 */
[----:B------:R-:W-:Y:S02]  /*18d0*/  @P0 FADD.FTZ R119, R2, R119 ;  /* 0x0000007702770221 */ /* 0x000fe40000010000 */
.L_x_344:
[----:B------:R-:W-:Y:S05]  /*18e0*/  BSYNC B0 ;  /* 0x0000000000007941 */ /* 0x000fea0003800000 */
.L_x_342:
[----:B------:R-:W-:Y:S01]  /*18f0*/  FADD.FTZ R2, RZ, R91 ;  /* 0x0000005bff027221 */ /* 0x000fe20000010000 */
[----:B------:R-:W-:Y:S02]  /*1900*/  F2FP.BF16.PACK_AB R15, R119, R117 ;  /* 0x00000075770f723e */ /* 0x000fe400000010ff */
[----:B------:R-:W-:Y:S01]  /*1910*/  F2FP.BF16.PACK_AB R14, R115, R113 ;  /* 0x00000071730e723e */ /* 0x000fe200000010ff */
[----:B------:R-:W-:Y:S01]  /*1920*/  FADD.FTZ R2, R2, R89 ;  /* 0x0000005902027221 */ /* 0x000fe20000010000 */
[----:B------:R-:W-:Y:S02]  /*1930*/  F2FP.BF16.PACK_AB R13, R111, R109 ;  /* 0x0000006d6f0d723e */ /* 0x000fe400000010ff */
[----:B------:R-:W-:Y:S01]  /*1940*/  LOP3.LUT P0, RZ, R72, 0xff, RZ, 0xc0, !PT ;  /* 0x000000ff48ff7812 */ /* 0x000fe2000780c0ff */
        /* <DEDUP_REMOVED lines=14> */
[----:B------:R-:W-:Y:S02]  /*1a30*/  FADD.FTZ R12, R2, R17 ;  /* 0x00000011020c7221 */ /* 0x000fe40000010000 */
[----:B------:R-:W-:-:S04]  /*1a40*/  IMAD.WIDE.U32 R2, R121, R24, c[0x0][0x188] ;  /* 0x0000620079027625 */ /* 0x000fc800078e0018 */
[----:B------:R-:W-:Y:S01]  /*1a50*/  FADD.FTZ R16, R12, R19 ;  /* 0x000000130c107221 */ /* 0x000fe20000010000 */
[----:B------:R-:W-:-:S03]  /*1a60*/  F2FP.BF16.PACK_AB R12, R19, R17 ;  /* 0x00000011130c723e */ /* 0x000fc600000010ff */
[----:B------:R-:W-:Y:S02]  /*1a70*/  FADD.FTZ R16, R16, R109 ;  /* 0x0000006d10107221 */ /* 0x000fe40000010000 */
[----:B------:R0:W-:Y:S02]  /*1a80*/  STG.E.128 [R2.64], R12 ;  /* 0x0000000c02007986 */ /* 0x0001e4000c101d04 */
[----:B------:R-:W-:-:S04]  /*1a90*/  FADD.FTZ R16, R16, R111 ;  /* 0x0000006f10107221 */ /* 0x000fc80000010000 */
[----:B------:R-:W-:-:S04]  /*1aa0*/  FADD.FTZ R16, R16, R113 ;  /* 0x0000007110107221 */ /* 0x000fc80000010000 */
[----:B------:R-:W-:-:S04]  /*1ab0*/  FADD.FTZ R16, R16, R115 ;  /* 0x0000007310107221 */ /* 0x000fc80000010000 */
[----:B------:R-:W-:Y:S01]  /*1ac0*/  FADD.FTZ R18, R16, R117 ;  /* 0x0000007510127221 */ /* 0x000fe20000010000 */
[----:B------:R-:W-:-:S03]  /*1ad0*/  SEL R16, R75, R68, !P0 ;  /* 0x000000444b107207 */ /* 0x000fc60004000000 */
[----:B------:R-:W-:Y:S01]  /*1ae0*/  FADD.FTZ R18, R18, R119 ;  /* 0x0000007712127221 */ /* 0x000fe20000010000 */
[----:B------:R-:W-:Y:S05]  /*1af0*/  BRA.DIV ~URZ, `(.L_x_345) ;  /* 0x00000f027f007947 */ /* 0x000fea000b800000 */
[----:B0-----:R0:W1:Y:S02]  /*1b00*/  SHFL.BFLY PT, R2, R18, 0x1, 0x1f ;  /* 0x0c201f0012027f89 */ /* 0x00106400000e0000 */
.L_x_351:
        /* <DEDUP_REMOVED lines=14> */
[C---:B------:R-:W-:Y:S02]  /*1bf0*/  FADD.FTZ R121, -R2.reuse, R87 ;  /* 0x0000005702797221 */ /* 0x040fe40000010100 */
[----:B------:R-:W-:Y:S02]  /*1c00*/  FFMA.FTZ R14, R15, R15, R14 ;  /* 0x0000000f0f0e7223 */ /* 0x000fe4000001000e */
[----:B------:R-:W-:-:S02]  /*1c10*/  FADD.FTZ R3, -R2, R85 ;  /* 0x0000005502037221 */ /* 0x000fc40000010100 */
[----:B------:R-:W-:Y:S02]  /*1c20*/  FFMA.FTZ R14, R121, R121, R14 ;  /* 0x00000079790e7223 */ /* 0x000fe4000001000e */
[C---:B------:R-:W-:Y:S02]  /*1c30*/  FADD.FTZ R15, -R2.reuse, R27 ;  /* 0x0000001b020f7221 */ /* 0x040fe40000010100 */
[----:B------:R-:W-:Y:S02]  /*1c40*/  FFMA.FTZ R14, R3, R3, R14 ;  /* 0x00000003030e7223 */ /* 0x000fe4000001000e */
        /* <DEDUP_REMOVED lines=36> */
[----:B------:R-:W-:Y:S02]  /*1e90*/  FADD.FTZ R3, -R2, R119 ;  /* 0x0000007702037221 */ /* 0x000fe40000010100 */
[----:B------:R-:W-:-:S04]  /*1ea0*/  FFMA.FTZ R14, R13, R13, R14 ;  /* 0x0000000d0d0e7223 */ /* 0x000fc8000001000e */
        /* <DEDUP_REMOVED lines=10> */
.L_x_352:
[----:B------:R-:W-:Y:S01]  /*1f50*/  ISETP.NE.AND P0, PT, R70, RZ, PT ;  /* 0x000000ff4600720c */ /* 0x000fe20003f05270 */
[----:B-1----:R-:W-:Y:S01]  /*1f60*/  FADD.FTZ R3, R15, R18 ;  /* 0x000000120f037221 */ /* 0x002fe20000010000 */
[----:B------:R-:W-:Y:S11]  /*1f70*/  WARPSYNC 0xffffffff ;  /* 0xffffffff00007948 */ /* 0x000ff60003800000 */
[----:B------:R-:W-:-:S05]  /*1f80*/  @!P0 IADD3 R12, R73, R16, RZ ;  /* 0x00000010490c8210 */ /* 0x000fca0007ffe0ff */
        /* <DEDUP_REMOVED lines=8> */
[----:B------:R-:W-:-:S04]  /*2010*/  @!P0 MOV R12, 0x300 ;  /* 0x00000300000c8802 */ /* 0x000fc80000000f00 */
[----:B------:R-:W-:Y:S01]  /*2020*/  I2F R26, R12 ;  /* 0x0000000c001a7306 */ /* 0x000fe20000201400 */
[----:B------:R-:W1:Y:S04]  /*2030*/  SHFL.DOWN PT, R13, R12, 0x2, 0x1f ;  /* 0x08401f000c0d7f89 */ /* 0x000e6800000e0000 */
[----:B------:R2:W3:Y:S01]  /*2040*/  @!P0 LDS.64 R2, [R16.X8] ;  /* 0x0000000010028984 */ /* 0x0004e20000008a00 */
[----:B------:R-:W-:Y:S02]  /*2050*/  ISETP.NE.AND P0, PT, RZ, UR6, PT ;  /* 0x00000006ff007c0c */ /* 0x000fe4000bf05270 */
[----:B01----:R-:W-:Y:S01]  /*2060*/  IADD3 R18, R13, R12, RZ ;  /* 0x0000000c0d127210 */ /* 0x003fe20007ffe0ff */
[----:B------:R-:W-:Y:S04]  /*2070*/  I2F R82, R13 ;  /* 0x0000000d00527306 */ /* 0x000fe80000201400 */
[----:B------:R-:W-:Y:S04]  /*2080*/  SHFL.DOWN PT, R123, R18, 0x1, 0x1f ;  /* 0x08201f00127b7f89 */ /* 0x000fe800000e0000 */
[----:B------:R-:W2:Y:S08]  /*2090*/  I2F R24, R18 ;  /* 0x0000001200187306 */ /* 0x000eb00000201400 */
[----:B--2---:R-:W0:Y:S01]  /*20a0*/  MUFU.RCP R16, R24 ;  /* 0x0000001800107308 */ /* 0x004e220000001000 */
[----:B---3--:R-:W1:Y:S04]  /*20b0*/  SHFL.DOWN PT, R15, R2, 0x2, 0x1f ;  /* 0x08401f00020f7f89 */ /* 0x008e6800000e0000 */
[----:B------:R-:W2:Y:S01]  /*20c0*/  SHFL.DOWN PT, R14, R3, 0x2, 0x1f ;  /* 0x08401f00030e7f89 */ /* 0x000ea200000e0000 */
[----:B-1----:R-:W-:-:S02]  /*20d0*/  FMUL.FTZ R121, R15, R82 ;  /* 0x000000520f797220 */ /* 0x002fc40000410000 */
[----:B------:R-:W-:Y:S02]  /*20e0*/  FADD.FTZ R15, -R15, R2 ;  /* 0x000000020f0f7221 */ /* 0x000fe40000010100 */
[----:B------:R-:W-:Y:S02]  /*20f0*/  FFMA.FTZ R121, R26, R2, R121 ;  /* 0x000000021a797223 */ /* 0x000fe40000010079 */
[----:B------:R-:W-:Y:S02]  /*2100*/  FMUL.FTZ R15, R15, R15 ;  /* 0x0000000f0f0f7220 */ /* 0x000fe40000410000 */
[----:B0-----:R-:W-:Y:S02]  /*2110*/  FMUL.FTZ R121, R16, R121 ;  /* 0x0000007910797220 */ /* 0x001fe40000410000 */
[----:B------:R-:W-:Y:S01]  /*2120*/  FMUL.FTZ R15, R15, R26 ;  /* 0x0000001a0f0f7220 */ /* 0x000fe20000410000 */
[----:B------:R-:W-:Y:S01]  /*2130*/  IADD3 R26, R18, R123, RZ ;  /* 0x0000007b121a7210 */ /* 0x000fe20007ffe0ff */
[----:B--2---:R-:W-:Y:S01]  /*2140*/  FADD.FTZ R13, R14, R3 ;  /* 0x000000030e0d7221 */ /* 0x004fe20000010000 */
        /* <DEDUP_REMOVED lines=27> */
[----:B------:R-:W0:Y:S02]  /*2300*/  MUFU.RSQ R15, R15 ;  /* 0x0000000f000f7308 */ /* 0x000e240000001400 */
[----:B------:R1:W-:Y:S04]  /*2310*/  @!P1 STG.E [R2.64], R121 ;  /* 0x0000007902009986 */ /* 0x0003e8000c101904 */
[----:B0-----:R1:W-:Y:S01]  /*2320*/  @!P1 STG.E [R12.64], R15 ;  /* 0x0000000f0c009986 */ /* 0x0013e2000c101904 */
[----:B------:R-:W-:-:S13]  /*2330*/  ISETP.GE.AND P1, PT, R20, 0x1, PT ;  /* 0x000000011400780c */ /* 0x000fda0003f26270 */
[----:B------:R-:W-:Y:S05]  /*2340*/  @!P1 BRA `(.L_x_348) ;  /* 0x0000063000009947 */ /* 0x000fea0003800000 */
[----:B-1----:R-:W-:Y:S02]  /*2350*/  IADD3 R20, R20, -0x1, RZ ;  /* 0xffffffff14147810 */ /* 0x002fe40007ffe0ff */
[----:B------:R-:W-:-:S03]  /*2360*/  FSEL R2, R121, RZ, !P0 ;  /* 0x000000ff79027208 */ /* 0x000fc60004000000 */
[----:B------:R-:W-:Y:S02]  /*2370*/  IMAD R12, R20, c[0x0][0x168], RZ ;  /* 0x00005a00140c7a24 */ /* 0x000fe400078e02ff */
[C---:B------:R-:W-:Y:S02]  /*2380*/  FADD.FTZ R18, -R2.reuse, R87 ;  /* 0x0000005702127221 */ /* 0x040fe40000010100 */
[C---:B------:R-:W-:Y:S01]  /*2390*/  FADD.FTZ R22, -R2.reuse, R85 ;  /* 0x0000005502167221 */ /* 0x040fe20000010100 */
[----:B------:R-:W-:Y:S01]  /*23a0*/  SHF.R.S32.HI R13, RZ, 0x1f, R12 ;  /* 0x0000001fff0d7819 */ /* 0x000fe2000001140c */
[C---:B------:R-:W-:Y:S02]  /*23b0*/  FADD.FTZ R24, -R2.reuse, R27 ;  /* 0x0000001b02187221 */ /* 0x040fe40000010100 */
[----:B------:R-:W-:Y:S02]  /*23c0*/  FADD.FTZ R14, -R2, R91 ;  /* 0x0000005b020e7221 */ /* 0x000fe40000010100 */
[----:B------:R-:W-:-:S02]  /*23d0*/  FMUL.FTZ R18, R15, R18 ;  /* 0x000000120f127220 */ /* 0x000fc40000410000 */
[C---:B------:R-:W-:Y:S02]  /*23e0*/  FMUL.FTZ R22, R15.reuse, R22 ;  /* 0x000000160f167220 */ /* 0x040fe40000410000 */
[C---:B------:R-:W-:Y:S02]  /*23f0*/  FADD.FTZ R104, -R2.reuse, R19 ;  /* 0x0000001302687221 */ /* 0x040fe40000010100 */
[C---:B------:R-:W-:Y:S02]  /*2400*/  FADD.FTZ R26, -R2.reuse, R25 ;  /* 0x00000019021a7221 */ /* 0x040fe40000010100 */
[C---:B------:R-:W-:Y:S02]  /*2410*/  FADD.FTZ R110, -R2.reuse, R113 ;  /* 0x00000071026e7221 */ /* 0x040fe40000010100 */
[C---:B------:R-:W-:Y:S02]  /*2420*/  FADD.FTZ R112, -R2.reuse, R115 ;  /* 0x0000007302707221 */ /* 0x040fe40000010100 */
[----:B------:R-:W-:Y:S01]  /*2430*/  FMUL.FTZ R19, R15, R24 ;  /* 0x000000180f137220 */ /* 0x000fe20000410000 */
[----:B------:R-:W-:Y:S01]  /*2440*/  LEA.HI R24, R13, R12, RZ, 0x3 ;  /* 0x0000000c0d187211 */ /* 0x000fe200078f18ff */
[----:B------:R-:W-:-:S02]  /*2450*/  FADD.FTZ R16, -R2, R89 ;  /* 0x0000005902107221 */ /* 0x000fc40000010100 */
[----:B------:R-:W-:Y:S01]  /*2460*/  FADD.FTZ R94, -R2, R101 ;  /* 0x00000065025e7221 */ /* 0x000fe20000010100 */
[----:B------:R-:W-:Y:S01]  /*2470*/  LEA.HI.SX32 R24, R24, R71, 0x1d ;  /* 0x0000004718187211 */ /* 0x000fe200078feaff */
[C---:B------:R-:W-:Y:S02]  /*2480*/  FADD.FTZ R96, -R2.reuse, R103 ;  /* 0x0000006702607221 */ /* 0x040fe40000010100 */
[C---:B------:R-:W-:Y:S02]  /*2490*/  FADD.FTZ R98, -R2.reuse, R105 ;  /* 0x0000006902627221 */ /* 0x040fe40000010100 */
[----:B------:R-:W-:Y:S02]  /*24a0*/  FADD.FTZ R100, -R2, R107 ;  /* 0x0000006b02647221 */ /* 0x000fe40000010100 */
[----:B------:R-:W-:Y:S02]  /*24b0*/  FMUL.FTZ R14, R15, R14 ;  /* 0x0000000e0f0e7220 */ /* 0x000fe40000410000 */
[----:B------:R-:W-:-:S02]  /*24c0*/  FFMA.FTZ R13, R54, R18, R49 ;  /* 0x00000012360d7223 */ /* 0x000fc40000010031 */
[----:B------:R-:W-:Y:S02]  /*24d0*/  FFMA.FTZ R22, R55, R22, R48 ;  /* 0x0000001637167223 */ /* 0x000fe40000010030 */
[C---:B------:R-:W-:Y:S02]  /*24e0*/  FADD.FTZ R82, -R2.reuse, R23 ;  /* 0x0000001702527221 */ /* 0x040fe40000010100 */
[----:B------:R-:W-:Y:S01]  /*24f0*/  FADD.FTZ R108, -R2, R111 ;  /* 0x0000006f026c7221 */ /* 0x000fe20000010100 */
[----:B------:R-:W-:Y:S01]  /*2500*/  F2FP.BF16.PACK_AB R13, R22, R13 ;  /* 0x0000000d160d723e */ /* 0x000fe200000010ff */
[C---:B------:R-:W-:Y:S02]  /*2510*/  FMUL.FTZ R26, R15.reuse, R26 ;  /* 0x0000001a0f1a7220 */ /* 0x040fe40000410000 */
[C---:B------:R-:W-:Y:S02]  /*2520*/  FMUL.FTZ R110, R15.reuse, R110 ;  /* 0x0000006e0f6e7220 */ /* 0x040fe40000410000 */
[----:B------:R-:W-:-:S02]  /*2530*/  FMUL.FTZ R112, R15, R112 ;  /* 0x000000700f707220 */ /* 0x000fc40000410000 */
[----:B------:R-:W-:Y:S02]  /*2540*/  FADD.FTZ R102, -R2, R17 ;  /* 0x0000001102667221 */ /* 0x000fe40000010100 */
[C---:B------:R-:W-:Y:S02]  /*2550*/  FMUL.FTZ R16, R15.reuse, R16 ;  /* 0x000000100f107220 */ /* 0x040fe40000410000 */
[C---:B------:R-:W-:Y:S02]  /*2560*/  FMUL.FTZ R94, R15.reuse, R94 ;  /* 0x0000005e0f5e7220 */ /* 0x040fe40000410000 */
[C---:B------:R-:W-:Y:S02]  /*2570*/  FMUL.FTZ R96, R15.reuse, R96 ;  /* 0x000000600f607220 */ /* 0x040fe40000410000 */
[C---:B------:R-:W-:Y:S02]  /*2580*/  FMUL.FTZ R98, R15.reuse, R98 ;  /* 0x000000620f627220 */ /* 0x040fe40000410000 */
[----:B------:R-:W-:-:S02]  /*2590*/  FMUL.FTZ R100, R15, R100 ;  /* 0x000000640f647220 */ /* 0x000fc40000410000 */
[C---:B------:R-:W-:Y:S02]  /*25a0*/  FADD.FTZ R84, -R2.reuse, R21 ;  /* 0x0000001502547221 */ /* 0x040fe40000010100 */
[C---:B------:R-:W-:Y:S02]  /*25b0*/  FADD.FTZ R86, -R2.reuse, R93 ;  /* 0x0000005d02567221 */ /* 0x040fe40000010100 */
[C---:B------:R-:W-:Y:S02]  /*25c0*/  FADD.FTZ R88, -R2.reuse, R95 ;  /* 0x0000005f02587221 */ /* 0x040fe40000010100 */
[C---:B------:R-:W-:Y:S02]  /*25d0*/  FADD.FTZ R90, -R2.reuse, R97 ;  /* 0x00000061025a7221 */ /* 0x040fe40000010100 */
[C---:B------:R-:W-:Y:S02]  /*25e0*/  FADD.FTZ R92, -R2.reuse, R99 ;  /* 0x00000063025c7221 */ /* 0x040fe40000010100 */
[----:B------:R-:W-:-:S02]  /*25f0*/  FADD.FTZ R106, -R2, R109 ;  /* 0x0000006d026a7221 */ /* 0x000fc40000010100 */
[C---:B------:R-:W-:Y:S02]  /*2600*/  FADD.FTZ R114, -R2.reuse, R117 ;  /* 0x0000007502727221 */ /* 0x040fe40000010100 */
[----:B------:R-:W-:Y:S02]  /*2610*/  FADD.FTZ R116, -R2, R119 ;  /* 0x0000007702747221 */ /* 0x000fe40000010100 */
[----:B------:R-:W-:Y:S02]  /*2620*/  FFMA.FTZ R12, R0, R14, R51 ;  /* 0x0000000e000c7223 */ /* 0x000fe40000010033 */
[C---:B------:R-:W-:Y:S02]  /*2630*/  FMUL.FTZ R82, R15.reuse, R82 ;  /* 0x000000520f527220 */ /* 0x040fe40000410000 */
[----:B------:R-:W-:Y:S02]  /*2640*/  FFMA.FTZ R14, R56, R19, R47 ;  /* 0x00000013380e7223 */ /* 0x000fe4000001002f */
[----:B------:R-:W-:-:S02]  /*2650*/  FMUL.FTZ R3, R15, R108 ;  /* 0x0000006c0f037220 */ /* 0x000fc40000410000 */
[----:B------:R-:W-:Y:S01]  /*2660*/  FFMA.FTZ R19, R57, R26, R46 ;  /* 0x0000001a39137223 */ /* 0x000fe2000001002e */
[----:B------:R-:W-:Y:S01]  /*2670*/  IADD3 R26, R24, 0x100, RZ ;  /* 0x00000100181a7810 */ /* 0x000fe20007ffe0ff */
[----:B------:R-:W-:Y:S02]  /*2680*/  FFMA.FTZ R22, R78, R110, R31 ;  /* 0x0000006e4e167223 */ /* 0x000fe4000001001f */
[----:B------:R-:W-:Y:S01]  /*2690*/  FFMA.FTZ R27, R81, R112, R30 ;  /* 0x00000070511b7223 */ /* 0x000fe2000001001e */
[----:B------:R-:W-:Y:S01]  /*26a0*/  F2FP.BF16.PACK_AB R14, R19, R14 ;  /* 0x0000000e130e723e */ /* 0x000fe200000010ff */
[C---:B------:R-:W-:Y:S02]  /*26b0*/  FMUL.FTZ R20, R15.reuse, R102 ;  /* 0x000000660f147220 */ /* 0x040fe40000410000 */
[----:B------:R-:W-:Y:S01]  /*26c0*/  FMUL.FTZ R2, R15, R104 ;  /* 0x000000680f027220 */ /* 0x000fe20000410000 */
[----:B------:R-:W-:Y:S01]  /*26d0*/  F2FP.BF16.PACK_AB R22, R27, R22 ;  /* 0x000000161b16723e */ /* 0x000fe200000010ff */
[----:B------:R-:W-:Y:S01]  /*26e0*/  FFMA.FTZ R17, R53, R16, R50 ;  /* 0x0000001035117223 */ /* 0x000fe20000010032 */
[----:B------:R-:W-:Y:S01]  /*26f0*/  MOV R27, 0x10 ;  /* 0x00000010001b7802 */ /* 0x000fe20000000f00 */
[----:B------:R-:W-:-:S02]  /*2700*/  FFMA.FTZ R98, R66, R98, R37 ;  /* 0x0000006242627223 */ /* 0x000fc40000010025 */
[----:B------:R-:W-:Y:S01]  /*2710*/  FFMA.FTZ R23, R67, R100, R36 ;  /* 0x0000006443177223 */ /* 0x000fe20000010024 */
[----:B------:R-:W-:Y:S01]  /*2720*/  F2FP.BF16.PACK_AB R12, R17, R12 ;  /* 0x0000000c110c723e */ /* 0x000fe200000010ff */
[----:B------:R-:W-:Y:S02]  /*2730*/  FFMA.FTZ R18, R64, R94, R39 ;  /* 0x0000005e40127223 */ /* 0x000fe40000010027 */
[----:B------:R-:W-:Y:S01]  /*2740*/  FFMA.FTZ R25, R65, R96, R38 ;  /* 0x0000006041197223 */ /* 0x000fe20000010026 */
[----:B------:R-:W-:Y:S01]  /*2750*/  F2FP.BF16.PACK_AB R19, R23, R98 ;  /* 0x000000621713723e */ /* 0x000fe200000010ff */
[C---:B------:R-:W-:Y:S02]  /*2760*/  FMUL.FTZ R84, R15.reuse, R84 ;  /* 0x000000540f547220 */ /* 0x040fe40000410000 */
[----:B------:R-:W-:Y:S01]  /*2770*/  FMUL.FTZ R86, R15, R86 ;  /* 0x000000560f567220 */ /* 0x000fe20000410000 */
[----:B------:R-:W-:Y:S01]  /*2780*/  F2FP.BF16.PACK_AB R18, R25, R18 ;  /* 0x000000121912723e */ /* 0x000fe200000010ff */
[C---:B------:R-:W-:Y:S01]  /*2790*/  FMUL.FTZ R88, R15.reuse, R88 ;  /* 0x000000580f587220 */ /* 0x040fe20000410000 */
[----:B------:R-:W-:Y:S01]  /*27a0*/  IADD3 R25, R24, 0x80, RZ ;  /* 0x0000008018197810 */ /* 0x000fe20007ffe0ff */
        /* <DEDUP_REMOVED lines=8> */
[----:B------:R-:W-:Y:S02]  /*2830*/  FFMA.FTZ R3, R77, R2, R34 ;  /* 0x000000024d037223 */ /* 0x000fe40000010022 */
[----:B------:R-:W-:Y:S02]  /*2840*/  FFMA.FTZ R84, R59, R84, R44 ;  /* 0x000000543b547223 */ /* 0x000fe4000001002c */
[----:B------:R-:W-:Y:S01]  /*2850*/  FFMA.FTZ R16, R60, R86, R43 ;  /* 0x000000563c107223 */ /* 0x000fe2000001002b */
[----:B------:R-:W-:Y:S01]  /*2860*/  F2FP.BF16.PACK_AB R20, R3, R20 ;  /* 0x000000140314723e */ /* 0x000fe200000010ff */
[----:B------:R-:W-:Y:S01]  /*2870*/  FFMA.FTZ R23, R61, R88, R42 ;  /* 0x000000583d177223 */ /* 0x000fe2000001002a */
[----:B------:R-:W-:Y:S01]  /*2880*/  F2FP.BF16.PACK_AB R15, R84, R15 ;  /* 0x0000000f540f723e */ /* 0x000fe200000010ff */
[----:B------:R-:W-:-:S02]  /*2890*/  FFMA.FTZ R17, R62, R90, R41 ;  /* 0x0000005a3e117223 */ /* 0x000fc40000010029 */
[----:B------:R-:W-:Y:S01]  /*28a0*/  FFMA.FTZ R92, R63, R92, R40 ;  /* 0x0000005c3f5c7223 */ /* 0x000fe20000010028 */
[----:B------:R-:W-:Y:S01]  /*28b0*/  F2FP.BF16.PACK_AB R16, R23, R16 ;  /* 0x000000101710723e */ /* 0x000fe200000010ff */
[----:B------:R-:W-:Y:S02]  /*28c0*/  FFMA.FTZ R114, R80, R114, R29 ;  /* 0x0000007250727223 */ /* 0x000fe4000001001d */
[----:B------:R-:W-:Y:S01]  /*28d0*/  FFMA.FTZ R85, R83, R116, R28 ;  /* 0x0000007453557223 */ /* 0x000fe2000001001c */
[----:B------:R-:W-:Y:S01]  /*28e0*/  F2FP.BF16.PACK_AB R17, R92, R17 ;  /* 0x000000115c11723e */ /* 0x000fe200000010ff */
[----:B------:R-:W-:Y:S02]  /*28f0*/  FFMA.FTZ R21, R76, R21, R33 ;  /* 0x000000154c157223 */ /* 0x000fe40000010021 */
[----:B------:R-:W-:Y:S01]  /*2900*/  IMAD.WIDE.U32 R2, R24, R27, c[0x0][0x208] ;  /* 0x0000820018027625 */ /* 0x000fe200078e001b */
[----:B------:R-:W-:Y:S02]  /*2910*/  F2FP.BF16.PACK_AB R23, R85, R114 ;  /* 0x000000725517723e */ /* 0x000fe400000010ff */
[----:B------:R-:W-:Y:S01]  /*2920*/  F2FP.BF16.PACK_AB R21, R82, R21 ;  /* 0x000000155215723e */ /* 0x000fe200000010ff */
[-C--:B------:R-:W-:Y:S01]  /*2930*/  IMAD.WIDE.U32 R24, R25, R27.reuse, c[0x0][0x208] ;  /* 0x0000820019187625 */ /* 0x080fe200078e001b */
[----:B------:R0:W-:Y:S03]  /*2940*/  STG.E.128 [R2.64], R12 ;  /* 0x0000000c02007986 */ /* 0x0001e6000c101d04 */
[----:B------:R-:W-:Y:S01]  /*2950*/  IMAD.WIDE.U32 R26, R26, R27, c[0x0][0x208] ;  /* 0x000082001a1a7625 */ /* 0x000fe200078e001b */
[----:B------:R0:W-:Y:S04]  /*2960*/  STG.E.128 [R24.64], R16 ;  /* 0x0000001018007986 */ /* 0x0001e8000c101d04 */
[----:B------:R0:W-:Y:S02]  /*2970*/  STG.E.128 [R26.64], R20 ;  /* 0x000000141a007986 */ /* 0x0001e4000c101d04 */
.L_x_348:
[----:B-1----:R-:W-:Y:S05]  /*2980*/  BSYNC B0 ;  /* 0x0000000000007941 */ /* 0x002fea0003800000 */
.L_x_347:
[----:B------:R-:W-:Y:S02]  /*2990*/  IADD3 R69, R69, c[0x0][0x160], RZ ;  /* 0x0000580045457a10 */ /* 0x000fe40007ffe0ff */
[----:B------:R-:W-:-:S02]  /*29a0*/  LOP3.LUT P1, RZ, R72, 0xff, RZ, 0xc0, !PT ;  /* 0x000000ff48ff7812 */ /* 0x000fc4000782c0ff */
[----:B------:R-:W-:Y:S02]  /*29b0*/  ISETP.GE.AND P0, PT, R69, c[0x0][0x164], PT ;  /* 0x0000590045007a0c */ /* 0x000fe40003f06270 */
[----:B------:R-:W-:-:S11]  /*29c0*/  SEL R72, RZ, 0x1, P1 ;  /* 0x00000001ff487807 */ /* 0x000fd60000800000 */
[----:B0----5:R-:W-:Y:S01]  /*29d0*/  @P0 CALL.REL.NOINC `(.L_x_349) ;  /* 0x0000001000000944 */ /* 0x021fe20003c00000 */
[----:B------:R-:W-:Y:S05]  /*29e0*/  BRA `(.L_x_350) ;  /* 0xffffdb5000007947 */ /* 0x000fea000383ffff */
.L_x_349:
[----:B------:R-:W-:Y:S05]  /*29f0*/  EXIT ;  /* 0x000000000000794d */ /* 0x000fea0003800000 */
.L_x_345:
[----:B0-----:R-:W-:Y:S01]  /*2a00*/  HFMA2.MMA R15, -RZ, RZ, 0, 5.9604644775390625e-08 ;  /* 0x00000001ff0f7435 */ /* 0x001fe200000001ff */
[----:B------:R-:W-:Y:S02]  /*2a10*/  MOV R3, 0x1f ;  /* 0x0000001f00037802 */ /* 0x000fe40000000f00 */
[----:B------:R-:W-:Y:S02]  /*2a20*/  MOV R14, 0xffffffff ;  /* 0xffffffff000e7802 */ /* 0x000fe40000000f00 */
[----:B------:R-:W-:Y:S02]  /*2a30*/  MOV R12, 0x2a50 ;  /* 0x00002a50000c7802 */ /* 0x000fe40000000f00 */
[----:B-----5:R-:W-:Y:S05]  /*2a40*/  CALL.REL.NOINC `($__internal_3_$__cuda_sm70_shflsync_bfly_p) ;  /* 0x0000069000007944 */ /* 0x020fea0003c00000 */
[----:B-1----:R-:W-:Y:S01]  /*2a50*/  MOV R2, R15 ;  /* 0x0000000f00027202 */ /* 0x002fe20000000f00 */
[----:B0-----:R-:W-:Y:S05]  /*2a60*/  BRA `(.L_x_351) ;  /* 0xfffff0a000007947 */ /* 0x001fea000383ffff */
.L_x_346:
[----:B------:R-:W-:Y:S01]  /*2a70*/  HFMA2.MMA R15, -RZ, RZ, 0, 1.1920928955078125e-07 ;  /* 0x00000002ff0f7435 */ /* 0x000fe200000001ff */
[----:B------:R-:W-:Y:S02]  /*2a80*/  MOV R3, 0x1f ;  /* 0x0000001f00037802 */ /* 0x000fe40000000f00 */
[----:B------:R-:W-:Y:S02]  /*2a90*/  MOV R14, 0xffffffff ;  /* 0xffffffff000e7802 */ /* 0x000fe40000000f00 */
[----:B------:R-:W-:-:S02]  /*2aa0*/  MOV R12, 0x2ac0 ;  /* 0x00002ac0000c7802 */ /* 0x000fc40000000f00 */
[----:B-----5:R-:W-:Y:S05]  /*2ab0*/  CALL.REL.NOINC `($__internal_3_$__cuda_sm70_shflsync_bfly_p) ;  /* 0x0000062000007944 */ /* 0x020fea0003c00000 */
[----:B01----:R-:W-:Y:S01]  /*2ac0*/  FADD.FTZ R18, R18, R15 ;  /* 0x0000000f12127221 */ /* 0x003fe20000010000 */
[----:B------:R-:W-:Y:S01]  /*2ad0*/  HFMA2.MMA R15, -RZ, RZ, 0, 2.384185791015625e-07 ;  /* 0x00000004ff0f7435 */ /* 0x000fe200000001ff */
[----:B------:R-:W-:-:S02]  /*2ae0*/  MOV R3, 0x1f ;  /* 0x0000001f00037802 */ /* 0x000fc40000000f00 */
[----:B------:R-:W-:Y:S02]  /*2af0*/  MOV R14, 0xffffffff ;  /* 0xffffffff000e7802 */ /* 0x000fe40000000f00 */
[----:B------:R-:W-:Y:S02]  /*2b00*/  MOV R12, 0x2b20 ;  /* 0x00002b20000c7802 */ /* 0x000fe40000000f00 */
[----:B------:R-:W-:Y:S05]  /*2b10*/  CALL.REL.NOINC `($__internal_3_$__cuda_sm70_shflsync_bfly_p) ;  /* 0x000005c000007944 */ /* 0x000fea0003c00000 */
[----:B01----:R-:W-:Y:S01]  /*2b20*/  FADD.FTZ R18, R18, R15 ;  /* 0x0000000f12127221 */ /* 0x003fe20000010000 */
[----:B------:R-:W-:Y:S01]  /*2b30*/  HFMA2.MMA R15, -RZ, RZ, 0, 4.76837158203125e-07 ;  /* 0x00000008ff0f7435 */ /* 0x000fe200000001ff */
[----:B------:R-:W-:Y:S02]  /*2b40*/  MOV R3, 0x1f ;  /* 0x0000001f00037802 */ /* 0x000fe40000000f00 */
[----:B------:R-:W-:Y:S02]  /*2b50*/  MOV R14, 0xffffffff ;  /* 0xffffffff000e7802 */ /* 0x000fe40000000f00 */
[----:B------:R-:W-:Y:S02]  /*2b60*/  MOV R12, 0x2b80 ;  /* 0x00002b80000c7802 */ /* 0x000fe40000000f00 */
[----:B------:R-:W-:Y:S05]  /*2b70*/  CALL.REL.NOINC `($__internal_3_$__cuda_sm70_shflsync_bfly_p) ;  /* 0x0000056000007944 */ /* 0x000fea0003c00000 */
[----:B01----:R-:W-:Y:S01]  /*2b80*/  FADD.FTZ R18, R18, R15 ;  /* 0x0000000f12127221 */ /* 0x003fe20000010000 */
[----:B------:R-:W-:Y:S01]  /*2b90*/  HFMA2.MMA R15, -RZ, RZ, 0, 9.5367431640625e-07 ;  /* 0x00000010ff0f7435 */ /* 0x000fe200000001ff */
[----:B------:R-:W-:-:S02]  /*2ba0*/  MOV R3, 0x1f ;  /* 0x0000001f00037802 */ /* 0x000fc40000000f00 */
[----:B------:R-:W-:Y:S02]  /*2bb0*/  MOV R14, 0xffffffff ;  /* 0xffffffff000e7802 */ /* 0x000fe40000000f00 */
[----:B------:R-:W-:Y:S02]  /*2bc0*/  MOV R12, 0x2be0 ;  /* 0x00002be0000c7802 */ /* 0x000fe40000000f00 */
[----:B------:R-:W-:Y:S05]  /*2bd0*/  CALL.REL.NOINC `($__internal_3_$__cuda_sm70_shflsync_bfly_p) ;  /* 0x0000050000007944 */ /* 0x000fea0003c00000 */
[----:B-1----:R-:W-:Y:S01]  /*2be0*/  FADD.FTZ R2, R18, R15 ;  /* 0x0000000f12027221 */ /* 0x002fe20000010000 */
[----:B------:R-:W-:-:S03]  /*2bf0*/  HFMA2.MMA R15, -RZ, RZ, 0, 5.9604644775390625e-08 ;  /* 0x00000001ff0f7435 */ /* 0x000fc600000001ff */
[----:B------:R-:W-:-:S04]  /*2c00*/  FMUL.FTZ R2, R2, 0.001302083372138440609 ;  /* 0x3aaaaaab02027820 */ /* 0x000fc80000410000 */
[C---:B0-----:R-:W-:Y:S02]  /*2c10*/  FADD.FTZ R3, -R2.reuse, R91 ;  /* 0x0000005b02037221 */ /* 0x041fe40000010100 */
[C---:B------:R-:W-:Y:S02]  /*2c20*/  FADD.FTZ R12, -R2.reuse, R89 ;  /* 0x00000059020c7221 */ /* 0x040fe40000010100 */
[----:B------:R-:W-:Y:S02]  /*2c30*/  FFMA.FTZ R3, R3, R3, RZ ;  /* 0x0000000303037223 */ /* 0x000fe400000100ff */
[----:B------:R-:W-:Y:S02]  /*2c40*/  FADD.FTZ R14, -R2, R87 ;  /* 0x00000057020e7221 */ /* 0x000fe40000010100 */
[----:B------:R-:W-:Y:S02]  /*2c50*/  FFMA.FTZ R3, R12, R12, R3 ;  /* 0x0000000c0c037223 */ /* 0x000fe40000010003 */
[----:B------:R-:W-:-:S02]  /*2c60*/  FADD.FTZ R12, -R2, R85 ;  /* 0x00000055020c7221 */ /* 0x000fc40000010100 */
[----:B------:R-:W-:Y:S02]  /*2c70*/  FFMA.FTZ R3, R14, R14, R3 ;  /* 0x0000000e0e037223 */ /* 0x000fe40000010003 */
[----:B------:R-:W-:Y:S02]  /*2c80*/  FADD.FTZ R14, -R2, R27 ;  /* 0x0000001b020e7221 */ /* 0x000fe40000010100 */
[----:B------:R-:W-:Y:S02]  /*2c90*/  FFMA.FTZ R3, R12, R12, R3 ;  /* 0x0000000c0c037223 */ /* 0x000fe40000010003 */
        /* <DEDUP_REMOVED lines=37> */
[----:B------:R-:W-:Y:S01]  /*2ef0*/  FFMA.FTZ R3, R14, R14, R3 ;  /* 0x0000000e0e037223 */ /* 0x000fe20000010003 */
[----:B------:R-:W-:-:S03]  /*2f00*/  MOV R14, 0xffffffff ;  /* 0xffffffff000e7802 */ /* 0x000fc60000000f00 */
[----:B------:R-:W-:Y:S01]  /*2f10*/  FFMA.FTZ R18, R12, R12, R3 ;  /* 0x0000000c0c127223 */ /* 0x000fe20000010003 */
[----:B------:R-:W-:Y:S02]  /*2f20*/  MOV R3, 0x1f ;  /* 0x0000001f00037802 */ /* 0x000fe40000000f00 */
[----:B------:R-:W-:Y:S02]  /*2f30*/  MOV R12, 0x2f50 ;  /* 0x00002f50000c7802 */ /* 0x000fe40000000f00 */
[----:B------:R-:W-:Y:S05]  /*2f40*/  CALL.REL.NOINC `($__internal_3_$__cuda_sm70_shflsync_bfly_p) ;  /* 0x0000019000007944 */ /* 0x000fea0003c00000 */
[----:B01----:R-:W-:Y:S01]  /*2f50*/  FADD.FTZ R18, R18, R15 ;  /* 0x0000000f12127221 */ /* 0x003fe20000010000 */
[----:B------:R-:W-:Y:S01]  /*2f60*/  HFMA2.MMA R15, -RZ, RZ, 0, 1.1920928955078125e-07 ;  /* 0x00000002ff0f7435 */ /* 0x000fe200000001ff */
[----:B------:R-:W-:Y:S02]  /*2f70*/  MOV R3, 0x1f ;  /* 0x0000001f00037802 */ /* 0x000fe40000000f00 */
[----:B------:R-:W-:Y:S02]  /*2f80*/  MOV R14, 0xffffffff ;  /* 0xffffffff000e7802 */ /* 0x000fe40000000f00 */
[----:B------:R-:W-:Y:S02]  /*2f90*/  MOV R12, 0x2fb0 ;  /* 0x00002fb0000c7802 */ /* 0x000fe40000000f00 */
[----:B------:R-:W-:Y:S05]  /*2fa0*/  CALL.REL.NOINC `($__internal_3_$__cuda_sm70_shflsync_bfly_p) ;  /* 0x0000013000007944 */ /* 0x000fea0003c00000 */
        /* <DEDUP_REMOVED lines=18> */
[----:B01----:R-:W-:Y:S05]  /*30d0*/  BRA `(.L_x_352) ;  /* 0xffffee7000007947 */ /* 0x003fea000383ffff */
        .weak           $__internal_3_$__cuda_sm70_shflsync_bfly_p
        .type           $__internal_3_$__cuda_sm70_shflsync_bfly_p,@function
        .size           $__internal_3_$__cuda_sm70_shflsync_bfly_p,(.L_x_22091 - $__internal_3_$__cuda_sm70_shflsync_bfly_p)
$__internal_3_$__cuda_sm70_shflsync_bfly_p:
[----:B------:R-:W-:Y:S01]  /*30e0*/  HFMA2.MMA R13, -RZ, RZ, 0, 0 ;  /* 0x00000000ff0d7435 */ /* 0x000fe200000001ff */
[----:B------:R-:W-:Y:S04]  /*30f0*/  WARPSYNC R14 ;  /* 0x0000000e00007348 */ /* 0x000fe80003800000 */
[----:B------:R0:W1:Y:S01]  /*3100*/  SHFL.BFLY PT, R15, R18, R15, R3 ;  /* 0x0c00000f120f7389 */ /* 0x00006200000e0003 */
[----:B------:R-:W-:Y:S05]  /*3110*/  RET.REL.NODEC R12 `(_ZN10layer_norm13ln_fwd_kernelINS_13Kernel_traitsI13__nv_bfloat16S2_S2_S2_fjLj3072ELj1ELj1ELj4ELj16ENS_18Kernel_traits_baseILj3072ES2_S2_S2_S2_fjLj128EEEEELb0ELb0ELb1ELb1EEEvNS_9FwdParamsE) ;  /* 0xffffcee00c007950 */ /* 0x000fea0003c3ffff */
.L_x_353:
        /* <DEDUP_REMOVED lines=14> */
.L_x_22091:


//--------------------- .text._ZN10layer_norm13ln_fwd_kernelINS_13Kernel_traitsI13__nv_bfloat16S2_S2_S2_fjLj3072ELj1ELj1ELj4ELj16ENS_18Kernel_traits_baseILj3072ES2_S2_S2_S2_fjLj128EEEEELb0ELb1ELb0ELb0EEEvNS_9FwdParamsE --------------------------
	.section	.text._ZN10layer_norm13ln_fwd_kernelINS_13Kernel_traitsI13__nv_bfloat16S2_S2_S2_fjLj3072ELj1ELj1ELj4ELj16ENS_18Kernel_traits_baseILj3072ES2_S2_S2_S2_fjLj128EEEEELb0ELb1ELb0ELb0EEEvNS_9FwdParamsE,"ax",@progbits
	.sectioninfo	@"SHI_REGISTERS=127"
	.align	128
        .global         _ZN10layer_norm13ln_fwd_kernelINS_13Kernel_traitsI13__nv_bfloat16S2_S2_S2_fjLj3072ELj1ELj1ELj4ELj16ENS_18Kernel_traits_baseILj3072ES2_S2_S2_S2_fjLj128EEEEELb0ELb1ELb0ELb0EEEvNS_9FwdParamsE
        .type           _ZN10layer_norm13ln_fwd_kernelINS_13Kernel_traitsI13__nv_bfloat16S2_S2_S2_fjLj3072ELj1ELj1ELj4ELj16ENS_18Kernel_traits_baseILj3072ES2_S2_S2_S2_fjLj128EEEEELb0ELb1ELb0ELb0EEEvNS_9FwdParamsE,@function
        .size           _ZN10layer_norm13ln_fwd_kernelINS_13Kernel_traitsI13__nv_bfloat16S2_S2_S2_fjLj3072ELj1ELj1ELj4ELj16ENS_18Kernel_traits_baseILj3072ES2_S2_S2_S2_fjLj128EEEEELb0ELb1ELb0ELb0EEEvNS_9FwdParamsE,(.L_x_22092 - _ZN10layer_norm13ln_fwd_kernelINS_13Kernel_traitsI13__nv_bfloat16S2_S2_S2_fjLj3072ELj1ELj1ELj4ELj16ENS_18Kernel_traits_baseILj3072ES2_S2_S2_S2_fjLj128EEEEELb0ELb1ELb0ELb0EEEvNS_9FwdParamsE)
        .other          _ZN10layer_norm13ln_fwd_kernelINS_13Kernel_traitsI13__nv_bfloat16S2_S2_S2_fjLj3072ELj1ELj1ELj4ELj16ENS_18Kernel_traits_baseILj3072ES2_S2_S2_S2_fjLj128EEEEELb0ELb1ELb0ELb0EEEvNS_9FwdParamsE,@"STO_CUDA_ENTRY STV_DEFAULT"
_ZN10layer_norm13ln_fwd_kernelINS_13Kernel_traitsI13__nv_bfloat16S2_S2_S2_fjLj3072ELj1ELj1ELj4ELj16ENS_18Kernel_traits_baseILj3072ES2_S2_S2_S2_fjLj128EEEEELb0ELb1ELb0ELb0EEEvNS_9FwdParamsE:
.text._ZN10layer_norm13ln_fwd_kernelINS_13Kernel_traitsI13__nv_bfloat16S2_S2_S2_fjLj3072ELj1ELj1ELj4ELj16ENS_18Kernel_traits_baseILj3072ES2_S2_S2_S2_fjLj128EEEEELb0ELb1ELb0ELb0EEEvNS_9FwdParamsE:
        /* <DEDUP_REMOVED lines=18> */
[C---:B------:R-:W-:Y:S02]  /*0120*/  @P0 LEA.HI.X R3, R28.reuse, c[0x0][0x21c], RZ, 0x4, P4 ;  /* 0x000087001c030a11 */ /* 0x040fe400020f24ff */
[C---:B------:R-:W-:Y:S01]  /*0130*/  LEA R4, P4, R28.reuse, c[0x0][0x1c8], 0x4 ;  /* 0x000072001c047a11 */ /* 0x040fe200078820ff */
[C---:B------:R-:W-:Y:S02]  /*0140*/  IMAD.WIDE.U32 R44, R28.reuse, R45, c[0x0][0x1b0] ;  /* 0x00006c001c2c7625 */ /* 0x040fe400078e002d */
[----:B------:R0:W5:Y:S01]  /*0150*/  @P0 LDG.E.128 R48, [R2.64] ;  /* 0x0000000402300981 */ /* 0x000162000c1e1d00 */
[----:B------:R-:W-:-:S03]  /*0160*/  LEA.HI.X R5, R28, c[0x0][0x1cc], RZ, 0x4, P4 ;  /* 0x000073001c057a11 */ /* 0x000fc600020f24ff */
[----:B------:R-:W5:Y:S04]  /*0170*/  LDG.E.128 R44, [R44.64] ;  /* 0x000000042c2c7981 */ /* 0x000f68000c1e1d00 */
[----:B------:R-:W5:Y:S01]  /*0180*/  LDG.E.128 R4, [R4.64] ;  /* 0x0000000404047981 */ /* 0x000f62000c1e1d00 */
[----:B------:R-:W-:Y:S01]  /*0190*/  LOP3.LUT R28, R28, 0x80, RZ, 0xfc, !PT ;  /* 0x000000801c1c7812 */ /* 0x000fe200078efcff */
[----:B------:R-:W-:Y:S01]  /*01a0*/  @!P0 CS2R R48, SRZ ;  /* 0x0000000000308805 */ /* 0x000fe2000001ff00 */
[----:B------:R-:W-:Y:S02]  /*01b0*/  @!P0 CS2R R50, SRZ ;  /* 0x0000000000328805 */ /* 0x000fe4000001ff00 */
.L_x_355:
[----:B0-----:R-:W-:Y:S05]  /*01c0*/  BSYNC B0 ;  /* 0x0000000000007941 */ /* 0x001fea0003800000 */
.L_x_354:
        /* <DEDUP_REMOVED lines=8> */
[C---:B------:R-:W-:Y:S02]  /*0250*/  @P0 LEA.HI.X R3, R28.reuse, c[0x0][0x21c], RZ, 0x4, P4 ;  /* 0x000087001c030a11 */ /* 0x040fe400020f24ff */
[----:B------:R-:W-:-:S03]  /*0260*/  LEA R20, P4, R28, c[0x0][0x1c8], 0x4 ;  /* 0x000072001c147a11 */ /* 0x000fc600078820ff */
[----:B------:R0:W5:Y:S01]  /*0270*/  @P0 LDG.E.128 R40, [R2.64] ;  /* 0x0000000402280981 */ /* 0x000162000c1e1d00 */
[----:B------:R-:W-:-:S06]  /*0280*/  LEA.HI.X R21, R28, c[0x0][0x1cc], RZ, 0x4, P4 ;  /* 0x000073001c157a11 */ /* 0x000fcc00020f24ff */
[----:B------:R-:W5:Y:S01]  /*0290*/  LDG.E.128 R20, [R20.64] ;  /* 0x0000000414147981 */ /* 0x000f62000c1e1d00 */
[----:B------:R-:W-:Y:S01]  /*02a0*/  IADD3 R28, R28, 0x80, RZ ;  /* 0x000000801c1c7810 */ /* 0x000fe20007ffe0ff */
[----:B------:R-:W-:Y:S01]  /*02b0*/  @!P0 CS2R R40, SRZ ;  /* 0x0000000000288805 */ /* 0x000fe2000001ff00 */
[----:B------:R-:W-:Y:S02]  /*02c0*/  @!P0 CS2R R42, SRZ ;  /* 0x00000000002a8805 */ /* 0x000fe4000001ff00 */
.L_x_357:
[----:B0-----:R-:W-:Y:S05]  /*02d0*/  BSYNC B0 ;  /* 0x0000000000007941 */ /* 0x001fea0003800000 */
.L_x_356:
[----:B------:R-:W-:Y:S01]  /*02e0*/  BSSY B0, `(.L_x_358) ;  /* 0x000000f000007945 */ /* 0x000fe20003800000 */
[----:B------:R-:W-:Y:S05]  /*02f0*/  @!P3 BRA `(.L_x_359) ;  /* 0x000000d00000b947 */ /* 0x000fea0003800000 */
[----:B------:R-:W-:Y:S01]  /*0300*/  ISETP.NE.U32.AND P0, PT, RZ, c[0x0][0x218], PT ;  /* 0x00008600ff007a0c */ /* 0x000fe20003f05070 */
[----:B------:R-:W-:-:S03]  /*0310*/  HFMA2.MMA R29, -RZ, RZ, 0, 9.5367431640625e-07 ;  /* 0x00000010ff1d7435 */ /* 0x000fc600000001ff */
[----:B------:R-:W-:-:S13]  /*0320*/  ISETP.NE.AND.EX P0, PT, RZ, c[0x0][0x21c], PT, P0 ;  /* 0x00008700ff007a0c */ /* 0x000fda0003f05300 */
[----:B------:R-:W-:-:S04]  /*0330*/  @P0 LEA R2, P4, R28, c[0x0][0x218], 0x4 ;  /* 0x000086001c020a11 */ /* 0x000fc800078820ff */
[C---:B------:R-:W-:Y:S02]  /*0340*/  @P0 LEA.HI.X R3, R28.reuse, c[0x0][0x21c], RZ, 0x4, P4 ;  /* 0x000087001c030a11 */ /* 0x040fe400020f24ff */
[----:B------:R-:W-:-:S03]  /*0350*/  LEA R24, P4, R28, c[0x0][0x1c8], 0x4 ;  /* 0x000072001c187a11 */ /* 0x000fc600078820ff */
[----:B------:R0:W5:Y:S01]  /*0360*/  @P0 LDG.E.128 R32, [R2.64] ;  /* 0x0000000402200981 */ /* 0x000162000c1e1d00 */
[C---:B------:R-:W-:Y:S01]  /*0370*/  LEA.HI.X R25, R28.reuse, c[0x0][0x1cc], RZ, 0x4, P4 ;  /* 0x000073001c197a11 */ /* 0x040fe200020f24ff */
[----:B------:R-:W-:-:S05]  /*0380*/  IMAD.WIDE.U32 R28, R28, R29, c[0x0][0x1b0] ;  /* 0x00006c001c1c7625 */ /* 0x000fca00078e001d */
[----:B------:R-:W5:Y:S04]  /*0390*/  LDG.E.128 R24, [R24.64] ;  /* 0x0000000418187981 */ /* 0x000f68000c1e1d00 */
[----:B------:R-:W5:Y:S01]  /*03a0*/  LDG.E.128 R28, [R28.64] ;  /* 0x000000041c1c7981 */ /* 0x000f62000c1e1d00 */
[----:B------:R-:W-:Y:S01]  /*03b0*/  @!P0 CS2R R32, SRZ ;  /* 0x0000000000208805 */ /* 0x000fe2000001ff00 */
[----:B------:R-:W-:Y:S02]  /*03c0*/  @!P0 CS2R R34, SRZ ;  /* 0x0000000000228805 */ /* 0x000fe4000001ff00 */
.L_x_359:
[----:B0-----:R-:W-:Y:S05]  /*03d0*/  BSYNC B0 ;  /* 0x0000000000007941 */ /* 0x001fea0003800000 */
.L_x_358:
[----:B------:R-:W0:Y:S01]  /*03e0*/  S2UR UR6, SR_CTAID.X ;  /* 0x00000000000679c3 */ /* 0x000e220000002500 */
[----:B------:R-:W-:-:S04]  /*03f0*/  SHF.R.U32.HI R82, RZ, 0x7, R19 ;  /* 0x00000007ff527819 */ /* 0x000fc80000011613 */
[----:B0-----:R-:W-:-:S04]  /*0400*/  IADD3 R83, R82, UR6, RZ ;  /* 0x0000000652537c10 */ /* 0x001fc8000fffe0ff */
[----:B------:R-:W-:-:S13]  /*0410*/  ISETP.GE.AND P0, PT, R83, c[0x0][0x164], PT ;  /* 0x0000590053007a0c */ /* 0x000fda0003f06270 */
[----:B------:R-:W-:Y:S05]  /*0420*/  @P0 EXIT ;  /* 0x000000000000094d */ /* 0x000fea0003800000 */
[----:B------:R-:W-:Y:S01]  /*0430*/  SHF.R.S32.HI R61, RZ, 0x3, R58 ;  /* 0x00000003ff3d7819 */ /* 0x000fe2000001143a */
[----:B------:R-:W-:Y:S01]  /*0440*/  ULDC.U8 UR6, c[0x0][0x1f0] ;  /* 0x00007c0000067ab9 */ /* 0x000fe20000000000 */
[----:B------:R-:W-:Y:S02]  /*0450*/  LOP3.LUT R63, R19, 0x60, RZ, 0xc0, !PT ;  /* 0x00000060133f7812 */ /* 0x000fe400078ec0ff */
        /* <DEDUP_REMOVED lines=9> */
[----:B------:R-:W-:-:S02]  /*04f0*/  LOP3.LUT R63, R19, 0x1f, RZ, 0xc0, !PT ;  /* 0x0000001f133f7812 */ /* 0x000fc400078ec0ff */
[----:B------:R-:W-:Y:S02]  /*0500*/  SHF.L.U32 R67, R66, 0x3, RZ ;  /* 0x0000000342437819 */ /* 0x000fe400000006ff */
[----:B------:R-:W-:Y:S01]  /*0510*/  PRMT R66, RZ, 0x5410, R42 ;  /* 0x00005410ff427816 */ /* 0x000fe2000000002a */
[----:B------:R-:W-:Y:S01]  /*0520*/  IMAD R69, R63, -0x20, R68 ;  /* 0xffffffe03f457824 */ /* 0x000fe200078e0244 */
[----:B------:R0:W1:Y:S01]  /*0530*/  I2F.U32 R75, R67 ;  /* 0x00000043004b7306 */ /* 0x0000620000201000 */
[----:B------:R-:W-:Y:S02]  /*0540*/  PRMT R68, RZ, 0x7610, R43 ;  /* 0x00007610ff447816 */ /* 0x000fe4000000002b */
[----:B------:R-:W-:Y:S02]  /*0550*/  PRMT R70, RZ, 0x7610, R28 ;  /* 0x00007610ff467816 */ /* 0x000fe4000000001c */
[--C-:B------:R-:W-:Y:S02]  /*0560*/  PRMT R45, RZ, 0x5410, R46.reuse ;  /* 0x00005410ff2d7816 */ /* 0x100fe4000000002e */
[----:B------:R-:W-:-:S02]  /*0570*/  PRMT R54, RZ, 0x7610, R46 ;  /* 0x00007610ff367816 */ /* 0x000fc4000000002e */
[----:B0-----:R-:W-:Y:S02]  /*0580*/  PRMT R67, RZ, 0x7610, R42 ;  /* 0x00007610ff437816 */ /* 0x001fe4000000002a */
[----:B------:R-:W-:Y:S02]  /*0590*/  PRMT R42, RZ, 0x5410, R43 ;  /* 0x00005410ff2a7816 */ /* 0x000fe4000000002b */
[----:B------:R-:W-:Y:S02]  /*05a0*/  PRMT R43, RZ, 0x5410, R28 ;  /* 0x00005410ff2b7816 */ /* 0x000fe4000000001c */
[----:B------:R-:W-:Y:S02]  /*05b0*/  IMNMX R28, RZ, R69, !PT ;  /* 0x00000045ff1c7217 */ /* 0x000fe40007800200 */
        /* <DEDUP_REMOVED lines=10> */
[----:B------:R-:W-:Y:S02]  /*0660*/  IMNMX R29, R28, 0x20, PT ;  /* 0x000000201c1d7817 */ /* 0x000fe40003800200 */
        /* <DEDUP_REMOVED lines=16> */
[----:B------:R-:W-:Y:S02]  /*0770*/  IADD3 R29, R76, R29, RZ ;  /* 0x0000001d4c1d7210 */ /* 0x000fe40007ffe0ff */
[----:B------:R-:W-:Y:S01]  /*0780*/  SHF.R.U32.HI R81, RZ, 0x5, R19 ;  /* 0x00000005ff517819 */ /* 0x000fe20000011613 */
[----:B-1----:R0:W1:Y:S01]  /*0790*/  MUFU.RCP R76, R75 ;  /* 0x0000004b004c7308 */ /* 0x0020620000001000 */
        /* <DEDUP_REMOVED lines=16> */
[----:B------:R-:W-:Y:S02]  /*08a0*/  PRMT R23, RZ, 0x5410, R26 ;  /* 0x00005410ff177816 */ /* 0x000fe4000000001a */
[----:B------:R-:W-:Y:S02]  /*08b0*/  PRMT R24, RZ, 0x5410, R27 ;  /* 0x00005410ff187816 */ /* 0x000fe4000000001b */
[----:B------:R-:W-:Y:S02]  /*08c0*/  PRMT R25, RZ, 0x5410, R44 ;  /* 0x00005410ff197816 */ /* 0x000fe4000000002c */
[----:B------:R-:W-:Y:S02]  /*08d0*/  PRMT R40, RZ, 0x5410, R41 ;  /* 0x00005410ff287816 */ /* 0x000fe40000000029 */
[----:B------:R-:W-:-:S02]  /*08e0*/  PRMT R26, RZ, 0x7610, R26 ;  /* 0x00007610ff1a7816 */ /* 0x000fc4000000001a */
[----:B------:R-:W-:Y:S02]  /*08f0*/  PRMT R27, RZ, 0x7610, R27 ;  /* 0x00007610ff1b7816 */ /* 0x000fe4000000001b */
[----:B------:R-:W-:Y:S02]  /*0900*/  PRMT R44, RZ, 0x7610, R44 ;  /* 0x00007610ff2c7816 */ /* 0x000fe4000000002c */
[----:B------:R-:W-:Y:S02]  /*0910*/  PRMT R41, RZ, 0x7610, R41 ;  /* 0x00007610ff297816 */ /* 0x000fe40000000029 */
[--C-:B------:R-:W-:Y:S02]  /*0920*/  PRMT R71, RZ, 0x5410, R30.reuse ;  /* 0x00005410ff477816 */ /* 0x100fe4000000001e */
[----:B------:R-:W-:Y:S02]  /*0930*/  PRMT R74, RZ, 0x7610, R30 ;  /* 0x00007610ff4a7816 */ /* 0x000fe4000000001e */
[----:B------:R-:W-:-:S02]  /*0940*/  PRMT R73, RZ, 0x5410, R31 ;  /* 0x00005410ff497816 */ /* 0x000fc4000000001f */
[----:B------:R-:W-:Y:S02]  /*0950*/  PRMT R77, RZ, 0x7610, R31 ;  /* 0x00007610ff4d7816 */ /* 0x000fe4000000001f */
[--C-:B0-----:R-:W-:Y:S02]  /*0960*/  PRMT R75, RZ, 0x5410, R32.reuse ;  /* 0x00005410ff4b7816 */ /* 0x101fe40000000020 */
[----:B------:R-:W-:Y:S02]  /*0970*/  PRMT R84, RZ, 0x7610, R32 ;  /* 0x00007610ff547816 */ /* 0x000fe40000000020 */
[----:B------:R-:W-:Y:S02]  /*0980*/  MOV R80, 0x1 ;  /* 0x0000000100507802 */ /* 0x000fe40000000f00 */
[----:B------:R-:W-:Y:S02]  /*0990*/  LEA R82, R82, 0x4, 0x2 ;  /* 0x0000000452527811 */ /* 0x000fe400078e10ff */
[----:B------:R-:W-:-:S02]  /*09a0*/  LOP3.LUT R81, R81, 0x3, RZ, 0xc0, !PT ;  /* 0x0000000351517812 */ /* 0x000fc400078ec0ff */
[----:B------:R-:W-:Y:S02]  /*09b0*/  SHF.L.U32 R79, R29, 0x3, RZ ;  /* 0x000000031d4f7819 */ /* 0x000fe400000006ff */
[--C-:B------:R-:W-:Y:S02]  /*09c0*/  PRMT R78, RZ, 0x5410, R33.reuse ;  /* 0x00005410ff4e7816 */ /* 0x100fe40000000021 */
[----:B------:R-:W-:Y:S02]  /*09d0*/  PRMT R86, RZ, 0x7610, R33 ;  /* 0x00007610ff567816 */ /* 0x000fe40000000021 */
[--C-:B------:R-:W-:Y:S02]  /*09e0*/  PRMT R85, RZ, 0x5410, R34.reuse ;  /* 0x00005410ff557816 */ /* 0x100fe40000000022 */
[----:B------:R-:W-:Y:S02]  /*09f0*/  PRMT R88, RZ, 0x7610, R34 ;  /* 0x00007610ff587816 */ /* 0x000fe40000000022 */
[----:B------:R-:W-:-:S02]  /*0a00*/  PRMT R87, RZ, 0x5410, R35 ;  /* 0x00005410ff577816 */ /* 0x000fc40000000023 */
[----:B-1----:R-:W-:Y:S02]  /*0a10*/  PRMT R89, RZ, 0x7610, R35 ;  /* 0x00007610ff597816 */ /* 0x002fe40000000023 */
.L_x_375:
[----:B------:R-:W-:-:S04]  /*0a20*/  ISETP.NE.U32.AND P0, PT, RZ, c[0x0][0x1c0], PT ;  /* 0x00007000ff007a0c */ /* 0x000fc80003f05070 */
[----:B------:R-:W-:-:S13]  /*0a30*/  ISETP.NE.AND.EX P0, PT, RZ, c[0x0][0x1c4], PT, P0 ;  /* 0x00007100ff007a0c */ /* 0x000fda0003f05300 */
[----:B------:R-:W-:-:S05]  /*0a40*/  @P0 MOV R32, 0x2 ;  /* 0x0000000200200802 */ /* 0x000fca0000000f00 */
[----:B------:R-:W-:-:S06]  /*0a50*/  @P0 IMAD.WIDE R32, R83, R32, c[0x0][0x1c0] ;  /* 0x0000700053200625 */ /* 0x000fcc00078e0220 */
[----:B------:R-:W2:Y:S01]  /*0a60*/  @P0 LDG.E.U16 R32, [R32.64] ;  /* 0x0000000420200981 */ /* 0x000ea2000c1e1500 */
[----:B------:R-:W-:Y:S01]  /*0a70*/  IMAD R34, R83, c[0x0][0x168], RZ ;  /* 0x00005a0053227a24 */ /* 0x000fe200078e02ff */
[----:B------:R-:W-:Y:S01]  /*0a80*/  HFMA2.MMA R116, -RZ, RZ, 1.875, 0 ;  /* 0x3f800000ff747435 */ /* 0x000fe200000001ff */
[----:B------:R-:W-:Y:S01]  /*0a90*/  BSSY B0, `(.L_x_360) ;  /* 0x0000041000007945 */ /* 0x000fe20003800000 */
[----:B------:R-:W0:Y:S02]  /*0aa0*/  S2R R115, SR_TID.X ;  /* 0x0000000000737919 */ /* 0x000e240000002100 */
[----:B------:R-:W-:-:S04]  /*0ab0*/  SHF.R.S32.HI R35, RZ, 0x1f, R34 ;  /* 0x0000001fff237819 */ /* 0x000fc80000011422 */
[----:B------:R-:W-:Y:S02]  /*0ac0*/  LEA.HI R35, R35, R34, RZ, 0x3 ;  /* 0x0000002223237211 */ /* 0x000fe400078f18ff */
[----:B0-----:R-:W-:-:S04]  /*0ad0*/  LOP3.LUT R90, R115, 0x7f, RZ, 0xc0, !PT ;  /* 0x0000007f735a7812 */ /* 0x001fc800078ec0ff */
[----:B------:R-:W-:-:S04]  /*0ae0*/  LEA.HI.SX32 R90, R35, R90, 0x1d ;  /* 0x0000005a235a7211 */ /* 0x000fc800078feaff */
[----:B------:R-:W-:Y:S02]  /*0af0*/  MOV R117, R90 ;  /* 0x0000005a00757202 */ /* 0x000fe40000000f00 */
[----:B--2---:R-:W-:Y:S01]  /*0b00*/  @P0 PRMT R116, RZ, 0x5410, R32 ;  /* 0x00005410ff740816 */ /* 0x004fe20000000020 */
[----:B------:R-:W-:Y:S05]  /*0b10*/  @!P1 BRA `(.L_x_361) ;  /* 0x0000038000009947 */ /* 0x000fea0003800000 */
[----:B------:R-:W-:Y:S02]  /*0b20*/  ISETP.NE.U32.AND P0, PT, RZ, c[0x0][0x180], PT ;  /* 0x00006000ff007a0c */ /* 0x000fe40003f05070 */
[----:B------:R-:W-:Y:S02]  /*0b30*/  MOV R33, 0x10 ;  /* 0x0000001000217802 */ /* 0x000fe40000000f00 */
[----:B------:R-:W-:-:S03]  /*0b40*/  ISETP.NE.AND.EX P0, PT, RZ, c[0x0][0x184], PT, P0 ;  /* 0x00006100ff007a0c */ /* 0x000fc60003f05300 */
[----:B------:R-:W-:-:S06]  /*0b50*/  IMAD.WIDE.U32 R32, R90, R33, c[0x0][0x170] ;  /* 0x00005c005a207625 */ /* 0x000fcc00078e0021 */
[----:B------:R-:W2:Y:S04]  /*0b60*/  LDG.E.128 R32, [R32.64] ;  /* 0x0000000420207981 */ /* 0x000ea8000c1e1d00 */
[----:B------:R-:W-:-:S04]  /*0b70*/  @P0 LEA R96, P4, R90, c[0x0][0x180], 0x4 ;  /* 0x000060005a600a11 */ /* 0x000fc800078820ff */
[----:B------:R-:W-:-:S05]  /*0b80*/  @P0 LEA.HI.X R97, R90, c[0x0][0x184], RZ, 0x4, P4 ;  /* 0x000061005a610a11 */ /* 0x000fca00020f24ff */
[----:B------:R0:W3:Y:S01]  /*0b90*/  @P0 LDG.E.128 R28, [R96.64] ;  /* 0x00000004601c0981 */ /* 0x0000e2000c1e1d00 */
[----:B------:R-:W-:Y:S02]  /*0ba0*/  LEA R118, P4, R90, c[0x0][0x188], 0x4 ;  /* 0x000062005a767a11 */ /* 0x000fe400078820ff */
[--C-:B--2---:R-:W-:Y:S02]  /*0bb0*/  PRMT R99, RZ, 0x7610, R32.reuse ;  /* 0x00007610ff637816 */ /* 0x104fe40000000020 */
[----:B0-----:R-:W-:Y:S02]  /*0bc0*/  PRMT R97, RZ, 0x5410, R32 ;  /* 0x00005410ff617816 */ /* 0x001fe40000000020 */
[--C-:B------:R-:W-:Y:S01]  /*0bd0*/  PRMT R117, RZ, 0x5410, R34.reuse ;  /* 0x00005410ff757816 */ /* 0x100fe20000000022 */
[-C--:B------:R-:W-:Y:S01]  /*0be0*/  FMUL.FTZ R99, R99, R116.reuse ;  /* 0x0000007463637220 */ /* 0x080fe20000410000 */
[----:B------:R-:W-:Y:S01]  /*0bf0*/  PRMT R119, RZ, 0x7610, R34 ;  /* 0x00007610ff777816 */ /* 0x000fe20000000022 */
[----:B------:R-:W-:Y:S01]  /*0c00*/  FMUL.FTZ R34, R97, R116 ;  /* 0x0000007461227220 */ /* 0x000fe20000410000 */
[--C-:B------:R-:W-:Y:S01]  /*0c10*/  PRMT R101, RZ, 0x5410, R33.reuse ;  /* 0x00005410ff657816 */ /* 0x100fe20000000021 */
[----:B------:R-:W-:Y:S01]  /*0c20*/  FMUL.FTZ R97, R16, R99 ;  /* 0x0000006310617220 */ /* 0x000fe20000410000 */
[----:B------:R-:W-:Y:S01]  /*0c30*/  PRMT R103, RZ, 0x7610, R33 ;  /* 0x00007610ff677816 */ /* 0x000fe20000000021 */
[----:B------:R-:W-:Y:S01]  /*0c40*/  FMUL.FTZ R96, R17, R34 ;  /* 0x0000002211607220 */ /* 0x000fe20000410000 */
[----:B------:R-:W-:Y:S01]  /*0c50*/  PRMT R33, RZ, 0x5410, R35 ;  /* 0x00005410ff217816 */ /* 0x000fe20000000023 */
[-C--:B------:R-:W-:Y:S01]  /*0c60*/  FMUL.FTZ R98, R101, R116.reuse ;  /* 0x0000007465627220 */ /* 0x080fe20000410000 */
[--C-:B---3--:R-:W-:Y:S01]  /*0c70*/  @P0 PRMT R99, RZ, 0x5410, R28.reuse ;  /* 0x00005410ff630816 */ /* 0x108fe2000000001c */
[----:B------:R-:W-:Y:S01]  /*0c80*/  FMUL.FTZ R103, R103, R116 ;  /* 0x0000007467677220 */ /* 0x000fe20000410000 */
[----:B------:R-:W-:Y:S01]  /*0c90*/  @P0 PRMT R32, RZ, 0x7610, R28 ;  /* 0x00007610ff200816 */ /* 0x000fe2000000001c */
[----:B------:R-:W-:Y:S01]  /*0ca0*/  FMUL.FTZ R98, R15, R98 ;  /* 0x000000620f627220 */ /* 0x000fe20000410000 */
[----:B------:R-:W-:Y:S01]  /*0cb0*/  @P0 PRMT R101, RZ, 0x5410, R30 ;  /* 0x00005410ff650816 */ /* 0x000fe2000000001e */
[----:B------:R-:W-:Y:S01]  /*0cc0*/  @P0 FADD.FTZ R96, R99, R96 ;  /* 0x0000006063600221 */ /* 0x000fe20000010000 */
[----:B------:R-:W-:Y:S01]  /*0cd0*/  @P0 PRMT R99, RZ, 0x5410, R29 ;  /* 0x00005410ff630816 */ /* 0x000fe2000000001d */
[----:B------:R-:W-:Y:S01]  /*0ce0*/  FMUL.FTZ R100, R117, R116 ;  /* 0x0000007475647220 */ /* 0x000fe20000410000 */
[----:B------:R-:W-:Y:S01]  /*0cf0*/  PRMT R35, RZ, 0x7610, R35 ;  /* 0x00007610ff237816 */ /* 0x000fe20000000023 */
[----:B------:R-:W-:Y:S01]  /*0d00*/  @P0 FADD.FTZ R97, R32, R97 ;  /* 0x0000006120610221 */ /* 0x000fe20000010000 */
[----:B------:R-:W-:Y:S01]  /*0d10*/  @P0 PRMT R32, RZ, 0x7610, R29 ;  /* 0x00007610ff200816 */ /* 0x000fe2000000001d */
[----:B------:R-:W-:Y:S01]  /*0d20*/  @P0 FADD.FTZ R98, R99, R98 ;  /* 0x0000006263620221 */ /* 0x000fe20000010000 */
[----:B------:R-:W-:Y:S01]  /*0d30*/  IADD3 R117, R90, 0x80, RZ ;  /* 0x000000805a757810 */ /* 0x000fe20007ffe0ff */
[----:B------:R-:W-:-:S02]  /*0d40*/  FMUL.FTZ R99, R14, R103 ;  /* 0x000000670e637220 */ /* 0x000fc40000410000 */
[----:B------:R-:W-:Y:S02]  /*0d50*/  FMUL.FTZ R100, R13, R100 ;  /* 0x000000640d647220 */ /* 0x000fe40000410000 */
[-C--:B------:R-:W-:Y:S02]  /*0d60*/  FMUL.FTZ R119, R119, R116.reuse ;  /* 0x0000007477777220 */ /* 0x080fe40000410000 */
[----:B------:R-:W-:Y:S01]  /*0d70*/  @P0 FADD.FTZ R99, R32, R99 ;  /* 0x0000006320630221 */ /* 0x000fe20000010000 */
[----:B------:R-:W-:Y:S01]  /*0d80*/  @P0 PRMT R32, RZ, 0x7610, R30 ;  /* 0x00007610ff200816 */ /* 0x000fe2000000001e */
[----:B------:R-:W-:Y:S02]  /*0d90*/  @P0 FADD.FTZ R100, R101, R100 ;  /* 0x0000006465640221 */ /* 0x000fe40000010000 */
[----:B------:R-:W-:Y:S01]  /*0da0*/  FMUL.FTZ R101, R12, R119 ;  /* 0x000000770c657220 */ /* 0x000fe20000410000 */
[----:B------:R-:W-:Y:S01]  /*0db0*/  LEA.HI.X R119, R90, c[0x0][0x18c], RZ, 0x4, P4 ;  /* 0x000063005a777a11 */ /* 0x000fe200020f24ff */
[-C--:B------:R-:W-:Y:S01]  /*0dc0*/  FMUL.FTZ R102, R33, R116.reuse ;  /* 0x0000007421667220 */ /* 0x080fe20000410000 */
[----:B------:R-:W-:Y:S01]  /*0dd0*/  @P0 PRMT R33, RZ, 0x5410, R31 ;  /* 0x00005410ff210816 */ /* 0x000fe2000000001f */
[----:B------:R-:W-:-:S02]  /*0de0*/  FMUL.FTZ R35, R35, R116 ;  /* 0x0000007423237220 */ /* 0x000fc40000410000 */
[----:B------:R-:W-:Y:S01]  /*0df0*/  @P0 FADD.FTZ R101, R32, R101 ;  /* 0x0000006520650221 */ /* 0x000fe20000010000 */
[----:B------:R-:W-:Y:S01]  /*0e00*/  @P0 PRMT R32, RZ, 0x7610, R31 ;  /* 0x00007610ff200816 */ /* 0x000fe2000000001f */
[----:B------:R-:W-:Y:S02]  /*0e10*/  FMUL.FTZ R102, R11, R102 ;  /* 0x000000660b667220 */ /* 0x000fe40000410000 */
[----:B------:R-:W-:Y:S01]  /*0e20*/  FMUL.FTZ R103, R10, R35 ;  /* 0x000000230a677220 */ /* 0x000fe20000410000 */
[----:B------:R-:W-:Y:S01]  /*0e30*/  F2FP.BF16.PACK_AB R34, R101, R100 ;  /* 0x000000646522723e */ /* 0x000fe200000010ff */
[----:B------:R-:W-:Y:S01]  /*0e40*/  @P0 FADD.FTZ R102, R33, R102 ;  /* 0x0000006621660221 */ /* 0x000fe20000010000 */
[----:B------:R-:W-:Y:S01]  /*0e50*/  F2FP.BF16.PACK_AB R33, R99, R98 ;  /* 0x000000626321723e */ /* 0x000fe200000010ff */
[----:B------:R-:W-:Y:S01]  /*0e60*/  @P0 FADD.FTZ R103, R32, R103 ;  /* 0x0000006720670221 */ /* 0x000fe20000010000 */
[----:B------:R-:W-:-:S04]  /*0e70*/  F2FP.BF16.PACK_AB R32, R97, R96 ;  /* 0x000000606120723e */ /* 0x000fc800000010ff */
[----:B------:R-:W-:-:S05]  /*0e80*/  F2FP.BF16.PACK_AB R35, R103, R102 ;  /* 0x000000666723723e */ /* 0x000fca00000010ff */
[----:B------:R0:W-:Y:S02]  /*0e90*/  STG.E.128 [R118.64], R32 ;  /* 0x0000002076007986 */ /* 0x0001e4000c101d04 */
.L_x_361:
[----:B------:R-:W-:Y:S05]  /*0ea0*/  BSYNC B0 ;  /* 0x0000000000007941 */ /* 0x000fea0003800000 */
.L_x_360:
[----:B------:R-:W-:Y:S01]  /*0eb0*/  BSSY B0, `(.L_x_362) ;  /* 0x000003a000007945 */ /* 0x000fe20003800000 */
[----:B------:R-:W-:Y:S05]  /*0ec0*/  @!P2 BRA `(.L_x_363) ;  /* 0x000003800000a947 */ /* 0x000fea0003800000 */
[----:B0-----:R-:W-:Y:S01]  /*0ed0*/  HFMA2.MMA R32, -RZ, RZ, 0, 9.5367431640625e-07 ;  /* 0x00000010ff207435 */ /* 0x001fe200000001ff */
[----:B------:R-:W-:-:S04]  /*0ee0*/  ISETP.NE.U32.AND P0, PT, RZ, c[0x0][0x180], PT ;  /* 0x00006000ff007a0c */ /* 0x000fc80003f05070 */
[----:B------:R-:W-:-:S05]  /*0ef0*/  ISETP.NE.AND.EX P0, PT, RZ, c[0x0][0x184], PT, P0 ;  /* 0x00006100ff007a0c */ /* 0x000fca0003f05300 */
[----:B------:R-:W-:-:S06]  /*0f00*/  IMAD.WIDE.U32 R32, R117, R32, c[0x0][0x170] ;  /* 0x00005c0075207625 */ /* 0x000fcc00078e0020 */
[----:B------:R-:W2:Y:S02]  /*0f10*/  LDG.E.128 R32, [R32.64] ;  /* 0x0000000420207981 */ /* 0x000ea4000c1e1d00 */
[----:B------:R-:W-:-:S04]  /*0f20*/  @P0 LEA R92, P4, R117, c[0x0][0x180], 0x4 ;  /* 0x00006000755c0a11 */ /* 0x000fc800078820ff */
[----:B------:R-:W-:-:S05]  /*0f30*/  @P0 LEA.HI.X R93, R117, c[0x0][0x184], RZ, 0x4, P4 ;  /* 0x00006100755d0a11 */ /* 0x000fca00020f24ff */
[----:B------:R0:W3:Y:S01]  /*0f40*/  @P0 LDG.E.128 R28, [R92.64] ;  /* 0x000000045c1c0981 */ /* 0x0000e2000c1e1d00 */
[----:B------:R-:W-:-:S04]  /*0f50*/  LEA R118, P4, R117, c[0x0][0x188], 0x4 ;  /* 0x0000620075767a11 */ /* 0x000fc800078820ff */
[C---:B------:R-:W-:Y:S02]  /*0f60*/  LEA.HI.X R119, R117.reuse, c[0x0][0x18c], RZ, 0x4, P4 ;  /* 0x0000630075777a11 */ /* 0x040fe400020f24ff */
[----:B------:R-:W-:Y:S02]  /*0f70*/  IADD3 R117, R117, 0x80, RZ ;  /* 0x0000008075757810 */ /* 0x000fe40007ffe0ff */
[----:B--2---:R-:W-:Y:S02]  /*0f80*/  PRMT R91, RZ, 0x5410, R32 ;  /* 0x00005410ff5b7816 */ /* 0x004fe40000000020 */
[----:B0-----:R-:W-:-:S03]  /*0f90*/  PRMT R93, RZ, 0x5410, R33 ;  /* 0x00005410ff5d7816 */ /* 0x001fc60000000021 */
[----:B------:R-:W-:Y:S01]  /*0fa0*/  FMUL.FTZ R94, R91, R116 ;  /* 0x000000745b5e7220 */ /* 0x000fe20000410000 */
[----:B------:R-:W-:Y:S02]  /*0fb0*/  PRMT R91, RZ, 0x7610, R32 ;  /* 0x00007610ff5b7816 */ /* 0x000fe40000000020 */
[----:B------:R-:W-:-:S03]  /*0fc0*/  PRMT R33, RZ, 0x7610, R33 ;  /* 0x00007610ff217816 */ /* 0x000fc60000000021 */
[----:B------:R-:W-:Y:S02]  /*0fd0*/  FMUL.FTZ R95, R91, R116 ;  /* 0x000000745b5f7220 */ /* 0x000fe40000410000 */
[----:B------:R-:W-:Y:S02]  /*0fe0*/  FMUL.FTZ R91, R9, R94 ;  /* 0x0000005e095b7220 */ /* 0x000fe40000410000 */
[-C--:B------:R-:W-:Y:S01]  /*0ff0*/  FMUL.FTZ R94, R93, R116.reuse ;  /* 0x000000745d5e7220 */ /* 0x080fe20000410000 */
[----:B---3--:R-:W-:Y:S01]  /*1000*/  @P0 PRMT R93, RZ, 0x7610, R28 ;  /* 0x00007610ff5d0816 */ /* 0x008fe2000000001c */
[----:B------:R-:W-:Y:S02]  /*1010*/  FMUL.FTZ R92, R8, R95 ;  /* 0x0000005f085c7220 */ /* 0x000fe40000410000 */
[----:B------:R-:W-:Y:S02]  /*1020*/  FMUL.FTZ R33, R33, R116 ;  /* 0x0000007421217220 */ /* 0x000fe40000410000 */
[----:B------:R-:W-:-:S02]  /*1030*/  @P0 FADD.FTZ R92, R93, R92 ;  /* 0x0000005c5d5c0221 */ /* 0x000fc40000010000 */
[----:B------:R-:W-:Y:S01]  /*1040*/  FMUL.FTZ R93, R7, R94 ;  /* 0x0000005e075d7220 */ /* 0x000fe20000410000 */
[----:B------:R-:W-:Y:S01]  /*1050*/  @P0 PRMT R32, RZ, 0x5410, R28 ;  /* 0x00005410ff200816 */ /* 0x000fe2000000001c */
[----:B------:R-:W-:Y:S01]  /*1060*/  FMUL.FTZ R94, R6, R33 ;  /* 0x00000021065e7220 */ /* 0x000fe20000410000 */
[----:B------:R-:W-:Y:S02]  /*1070*/  @P0 PRMT R33, RZ, 0x7610, R29 ;  /* 0x00007610ff210816 */ /* 0x000fe4000000001d */
[----:B------:R-:W-:Y:S01]  /*1080*/  PRMT R95, RZ, 0x5410, R34 ;  /* 0x00005410ff5f7816 */ /* 0x000fe20000000022 */
[----:B------:R-:W-:Y:S02]  /*1090*/  @P0 FADD.FTZ R91, R32, R91 ;  /* 0x0000005b205b0221 */ /* 0x000fe40000010000 */
[----:B------:R-:W-:Y:S01]  /*10a0*/  @P0 FADD.FTZ R94, R33, R94 ;  /* 0x0000005e215e0221 */ /* 0x000fe20000010000 */
[----:B------:R-:W-:Y:S01]  /*10b0*/  PRMT R33, RZ, 0x7610, R34 ;  /* 0x00007610ff217816 */ /* 0x000fe20000000022 */
[----:B------:R-:W-:Y:S01]  /*10c0*/  FMUL.FTZ R32, R95, R116 ;  /* 0x000000745f207220 */ /* 0x000fe20000410000 */
[----:B------:R-:W-:-:S03]  /*10d0*/  @P0 PRMT R104, RZ, 0x5410, R29 ;  /* 0x00005410ff680816 */ /* 0x000fc6000000001d */
[----:B------:R-:W-:Y:S01]  /*10e0*/  FMUL.FTZ R95, R5, R32 ;  /* 0x00000020055f7220 */ /* 0x000fe20000410000 */
[--C-:B------:R-:W-:Y:S01]  /*10f0*/  @P0 PRMT R32, RZ, 0x5410, R30.reuse ;  /* 0x00005410ff200816 */ /* 0x100fe2000000001e */
[-C--:B------:R-:W-:Y:S01]  /*1100*/  FMUL.FTZ R33, R33, R116.reuse ;  /* 0x0000007421217220 */ /* 0x080fe20000410000 */
[----:B------:R-:W-:Y:S01]  /*1110*/  PRMT R105, RZ, 0x5410, R35 ;  /* 0x00005410ff697816 */ /* 0x000fe20000000023 */
[----:B------:R-:W-:Y:S01]  /*1120*/  @P0 FADD.FTZ R93, R104, R93 ;  /* 0x0000005d685d0221 */ /* 0x000fe20000010000 */
[----:B------:R-:W-:Y:S01]  /*1130*/  PRMT R35, RZ, 0x7610, R35 ;  /* 0x00007610ff237816 */ /* 0x000fe20000000023 */
[----:B------:R-:W-:Y:S01]  /*1140*/  FMUL.FTZ R104, R4, R33 ;  /* 0x0000002104687220 */ /* 0x000fe20000410000 */
[----:B------:R-:W-:Y:S01]  /*1150*/  @P0 PRMT R33, RZ, 0x7610, R30 ;  /* 0x00007610ff210816 */ /* 0x000fe2000000001e */
[----:B------:R-:W-:Y:S02]  /*1160*/  @P0 FADD.FTZ R95, R32, R95 ;  /* 0x0000005f205f0221 */ /* 0x000fe40000010000 */
[----:B------:R-:W-:-:S02]  /*1170*/  FMUL.FTZ R32, R105, R116 ;  /* 0x0000007469207220 */ /* 0x000fc40000410000 */
[----:B------:R-:W-:Y:S02]  /*1180*/  FMUL.FTZ R35, R35, R116 ;  /* 0x0000007423237220 */ /* 0x000fe40000410000 */
[----:B------:R-:W-:Y:S01]  /*1190*/  FMUL.FTZ R105, R3, R32 ;  /* 0x0000002003697220 */ /* 0x000fe20000410000 */
[--C-:B------:R-:W-:Y:S01]  /*11a0*/  @P0 PRMT R32, RZ, 0x5410, R31.reuse ;  /* 0x00005410ff200816 */ /* 0x100fe2000000001f */
[----:B------:R-:W-:Y:S01]  /*11b0*/  @P0 FADD.FTZ R104, R33, R104 ;  /* 0x0000006821680221 */ /* 0x000fe20000010000 */
[----:B------:R-:W-:Y:S01]  /*11c0*/  @P0 PRMT R33, RZ, 0x7610, R31 ;  /* 0x00007610ff210816 */ /* 0x000fe2000000001f */
[----:B------:R-:W-:Y:S02]  /*11d0*/  FMUL.FTZ R106, R2, R35 ;  /* 0x00000023026a7220 */ /* 0x000fe40000410000 */
[----:B------:R-:W-:Y:S02]  /*11e0*/  @P0 FADD.FTZ R105, R32, R105 ;  /* 0x0000006920690221 */ /* 0x000fe40000010000 */
[----:B------:R-:W-:Y:S01]  /*11f0*/  @P0 FADD.FTZ R106, R33, R106 ;  /* 0x0000006a216a0221 */ /* 0x000fe20000010000 */
[----:B------:R-:W-:-:S02]  /*1200*/  F2FP.BF16.PACK_AB R34, R104, R95 ;  /* 0x0000005f6822723e */ /* 0x000fc400000010ff */
[----:B------:R-:W-:Y:S02]  /*1210*/  F2FP.BF16.PACK_AB R33, R94, R93 ;  /* 0x0000005d5e21723e */ /* 0x000fe400000010ff */
[----:B------:R-:W-:Y:S02]  /*1220*/  F2FP.BF16.PACK_AB R32, R92, R91 ;  /* 0x0000005b5c20723e */ /* 0x000fe400000010ff */
[----:B------:R-:W-:-:S05]  /*1230*/  F2FP.BF16.PACK_AB R35, R106, R105 ;  /* 0x000000696a23723e */ /* 0x000fca00000010ff */
[----:B------:R0:W-:Y:S02]  /*1240*/  STG.E.128 [R118.64], R32 ;  /* 0x0000002076007986 */ /* 0x0001e4000c101d04 */
.L_x_363:
[----:B------:R-:W-:Y:S05]  /*1250*/  BSYNC B0 ;  /* 0x0000000000007941 */ /* 0x000fea0003800000 */
.L_x_362:
[----:B------:R-:W-:Y:S01]  /*1260*/  BSSY B0, `(.L_x_364) ;  /* 0x0000039000007945 */ /* 0x000fe20003800000 */
[----:B------:R-:W-:Y:S05]  /*1270*/  @!P3 BRA `(.L_x_365) ;  /* 0x000003700000b947 */ /* 0x000fea0003800000 */
[----:B------:R-:W-:Y:S02]  /*1280*/  ISETP.NE.U32.AND P0, PT, RZ, c[0x0][0x180], PT ;  /* 0x00006000ff007a0c */ /* 0x000fe40003f05070 */
[----:B0-----:R-:W-:Y:S02]  /*1290*/  MOV R32, 0x10 ;  /* 0x0000001000207802 */ /* 0x001fe40000000f00 */
[----:B------:R-:W-:-:S03]  /*12a0*/  ISETP.NE.AND.EX P0, PT, RZ, c[0x0][0x184], PT, P0 ;  /* 0x00006100ff007a0c */ /* 0x000fc60003f05300 */
[----:B------:R-:W-:-:S06]  /*12b0*/  IMAD.WIDE.U32 R32, R117, R32, c[0x0][0x170] ;  /* 0x00005c0075207625 */ /* 0x000fcc00078e0020 */
[----:B------:R-:W2:Y:S04]  /*12c0*/  LDG.E.128 R32, [R32.64] ;  /* 0x0000000420207981 */ /* 0x000ea8000c1e1d00 */
[----:B------:R-:W-:-:S04]  /*12d0*/  @P0 LEA R108, P4, R117, c[0x0][0x180], 0x4 ;  /* 0x00006000756c0a11 */ /* 0x000fc800078820ff */
[----:B------:R-:W-:-:S05]  /*12e0*/  @P0 LEA.HI.X R109, R117, c[0x0][0x184], RZ, 0x4, P4 ;  /* 0x00006100756d0a11 */ /* 0x000fca00020f24ff */
[----:B------:R2:W3:Y:S02]  /*12f0*/  @P0 LDG.E.128 R28, [R108.64] ;  /* 0x000000046c1c0981 */ /* 0x0004e4000c1e1d00 */
[--C-:B--2---:R-:W-:Y:S02]  /*1300*/  PRMT R109, RZ, 0x7610, R32.reuse ;  /* 0x00007610ff6d7816 */ /* 0x104fe40000000020 */
[----:B------:R-:W-:Y:S02]  /*1310*/  PRMT R107, RZ, 0x5410, R32 ;  /* 0x00005410ff6b7816 */ /* 0x000fe40000000020 */
[--C-:B------:R-:W-:Y:S01]  /*1320*/  PRMT R111, RZ, 0x5410, R33.reuse ;  /* 0x00005410ff6f7816 */ /* 0x100fe20000000021 */
[-C--:B------:R-:W-:Y:S01]  /*1330*/  FMUL.FTZ R32, R109, R116.reuse ;  /* 0x000000746d207220 */ /* 0x080fe20000410000 */
[----:B------:R-:W-:Y:S01]  /*1340*/  PRMT R33, RZ, 0x7610, R33 ;  /* 0x00007610ff217816 */ /* 0x000fe20000000021 */
[----:B------:R-:W-:Y:S01]  /*1350*/  FMUL.FTZ R107, R107, R116 ;  /* 0x000000746b6b7220 */ /* 0x000fe20000410000 */
[--C-:B------:R-:W-:Y:S01]  /*1360*/  PRMT R113, RZ, 0x5410, R34.reuse ;  /* 0x00005410ff717816 */ /* 0x100fe20000000022 */
[----:B------:R-:W-:Y:S01]  /*1370*/  FMUL.FTZ R108, R21, R32 ;  /* 0x00000020156c7220 */ /* 0x000fe20000410000 */
[----:B------:R-:W-:Y:S01]  /*1380*/  PRMT R119, RZ, 0x7610, R34 ;  /* 0x00007610ff777816 */ /* 0x000fe20000000022 */
[-C--:B------:R-:W-:Y:S01]  /*1390*/  FMUL.FTZ R33, R33, R116.reuse ;  /* 0x0000007421217220 */ /* 0x080fe20000410000 */
[--C-:B------:R-:W-:Y:S01]  /*13a0*/  PRMT R121, RZ, 0x5410, R35.reuse ;  /* 0x00005410ff797816 */ /* 0x100fe20000000023 */
[----:B------:R-:W-:Y:S01]  /*13b0*/  FMUL.FTZ R107, R0, R107 ;  /* 0x0000006b006b7220 */ /* 0x000fe20000410000 */
[----:B---3--:R-:W-:Y:S01]  /*13c0*/  @P0 PRMT R32, RZ, 0x5410, R28 ;  /* 0x00005410ff200816 */ /* 0x008fe2000000001c */
[----:B------:R-:W-:Y:S01]  /*13d0*/  FMUL.FTZ R111, R111, R116 ;  /* 0x000000746f6f7220 */ /* 0x000fe20000410000 */
[----:B------:R-:W-:Y:S01]  /*13e0*/  PRMT R35, RZ, 0x7610, R35 ;  /* 0x00007610ff237816 */ /* 0x000fe20000000023 */
[----:B------:R-:W-:Y:S01]  /*13f0*/  FMUL.FTZ R110, R22, R33 ;  /* 0x00000021166e7220 */ /* 0x000fe20000410000 */
[----:B------:R-:W-:Y:S01]  /*1400*/  @P0 PRMT R33, RZ, 0x7610, R29 ;  /* 0x00007610ff210816 */ /* 0x000fe2000000001d */
[----:B------:R-:W-:Y:S01]  /*1410*/  @P0 FADD.FTZ R107, R32, R107 ;  /* 0x0000006b206b0221 */ /* 0x000fe20000010000 */
[----:B------:R-:W-:Y:S01]  /*1420*/  @P0 PRMT R32, RZ, 0x5410, R29 ;  /* 0x00005410ff200816 */ /* 0x000fe2000000001d */
[----:B------:R-:W-:-:S02]  /*1430*/  FMUL.FTZ R109, R20, R111 ;  /* 0x0000006f146d7220 */ /* 0x000fc40000410000 */
[-C--:B------:R-:W-:Y:S02]  /*1440*/  FMUL.FTZ R34, R113, R116.reuse ;  /* 0x0000007471227220 */ /* 0x080fe40000410000 */
[----:B------:R-:W-:Y:S02]  /*1450*/  FMUL.FTZ R119, R119, R116 ;  /* 0x0000007477777220 */ /* 0x000fe40000410000 */
[----:B------:R-:W-:Y:S01]  /*1460*/  @P0 FADD.FTZ R109, R32, R109 ;  /* 0x0000006d206d0221 */ /* 0x000fe20000010000 */
[----:B------:R-:W-:Y:S01]  /*1470*/  @P0 PRMT R32, RZ, 0x5410, R30 ;  /* 0x00005410ff200816 */ /* 0x000fe2000000001e */
[----:B------:R-:W-:Y:S01]  /*1480*/  @P0 FADD.FTZ R110, R33, R110 ;  /* 0x0000006e216e0221 */ /* 0x000fe20000010000 */
[----:B------:R-:W-:Y:S01]  /*1490*/  @P0 PRMT R33, RZ, 0x7610, R30 ;  /* 0x00007610ff210816 */ /* 0x000fe2000000001e */
[----:B------:R-:W-:Y:S02]  /*14a0*/  FMUL.FTZ R111, R23, R34 ;  /* 0x00000022176f7220 */ /* 0x000fe40000410000 */
[----:B------:R-:W-:-:S02]  /*14b0*/  FMUL.FTZ R112, R26, R119 ;  /* 0x000000771a707220 */ /* 0x000fc40000410000 */
[-C--:B------:R-:W-:Y:S02]  /*14c0*/  FMUL.FTZ R113, R121, R116.reuse ;  /* 0x0000007479717220 */ /* 0x080fe40000410000 */
[----:B------:R-:W-:Y:S01]  /*14d0*/  FMUL.FTZ R114, R35, R116 ;  /* 0x0000007423727220 */ /* 0x000fe20000410000 */
[----:B------:R-:W-:Y:S01]  /*14e0*/  @P0 PRMT R35, RZ, 0x7610, R28 ;  /* 0x00007610ff230816 */ /* 0x000fe2000000001c */
[----:B------:R-:W-:Y:S01]  /*14f0*/  @P0 FADD.FTZ R111, R32, R111 ;  /* 0x0000006f206f0221 */ /* 0x000fe20000010000 */
[--C-:B------:R-:W-:Y:S01]  /*1500*/  @P0 PRMT R32, RZ, 0x5410, R31.reuse ;  /* 0x00005410ff200816 */ /* 0x100fe2000000001f */
[----:B------:R-:W-:Y:S01]  /*1510*/  @P0 FADD.FTZ R112, R33, R112 ;  /* 0x0000007021700221 */ /* 0x000fe20000010000 */
[----:B------:R-:W-:Y:S01]  /*1520*/  @P0 PRMT R33, RZ, 0x7610, R31 ;  /* 0x00007610ff210816 */ /* 0x000fe2000000001f */
[----:B------:R-:W-:Y:S01]  /*1530*/  FMUL.FTZ R113, R24, R113 ;  /* 0x0000007118717220 */ /* 0x000fe20000410000 */
[----:B------:R-:W-:Y:S01]  /*1540*/  LEA R116, P4, R117, c[0x0][0x188], 0x4 ;  /* 0x0000620075747a11 */ /* 0x000fe200078820ff */
[----:B------:R-:W-:Y:S01]  /*1550*/  FMUL.FTZ R114, R27, R114 ;  /* 0x000000721b727220 */ /* 0x000fe20000410000 */
[----:B------:R-:W-:Y:S01]  /*1560*/  F2FP.BF16.PACK_AB R34, R112, R111 ;  /* 0x0000006f7022723e */ /* 0x000fe200000010ff */
[----:B------:R-:W-:Y:S01]  /*1570*/  @P0 FADD.FTZ R108, R35, R108 ;  /* 0x0000006c236c0221 */ /* 0x000fe20000010000 */
[----:B------:R-:W-:Y:S01]  /*1580*/  LEA.HI.X R117, R117, c[0x0][0x18c], RZ, 0x4, P4 ;  /* 0x0000630075757a11 */ /* 0x000fe200020f24ff */
[----:B------:R-:W-:-:S02]  /*1590*/  @P0 FADD.FTZ R113, R32, R113 ;  /* 0x0000007120710221 */ /* 0x000fc40000010000 */
[----:B------:R-:W-:Y:S01]  /*15a0*/  @P0 FADD.FTZ R114, R33, R114 ;  /* 0x0000007221720221 */ /* 0x000fe20000010000 */
[----:B------:R-:W-:Y:S02]  /*15b0*/  F2FP.BF16.PACK_AB R33, R110, R109 ;  /* 0x0000006d6e21723e */ /* 0x000fe400000010ff */
[----:B------:R-:W-:Y:S02]  /*15c0*/  F2FP.BF16.PACK_AB R32, R108, R107 ;  /* 0x0000006b6c20723e */ /* 0x000fe400000010ff */
[----:B------:R-:W-:-:S05]  /*15d0*/  F2FP.BF16.PACK_AB R35, R114, R113 ;  /* 0x000000717223723e */ /* 0x000fca00000010ff */
[----:B------:R0:W-:Y:S02]  /*15e0*/  STG.E.128 [R116.64], R32 ;  /* 0x0000002074007986 */ /* 0x0001e4000c101d04 */
.L_x_365:
[----:B------:R-:W-:Y:S05]  /*15f0*/  BSYNC B0 ;  /* 0x0000000000007941 */ /* 0x000fea0003800000 */
.L_x_364:
[----:B0-----:R-:W-:Y:S01]  /*1600*/  FADD.FTZ R32, RZ, R96 ;  /* 0x00000060ff207221 */ /* 0x001fe20000010000 */
[C---:B------:R-:W-:Y:S02]  /*1610*/  ISETP.GT.U32.AND P0, PT, R18.reuse, 0xff, PT ;  /* 0x000000ff1200780c */ /* 0x040fe40003f04070 */
[----:B------:R-:W-:Y:S01]  /*1620*/  ISETP.GT.U32.AND P4, PT, R18, 0x17f, PT ;  /* 0x0000017f1200780c */ /* 0x000fe20003f84070 */
[----:B------:R-:W-:Y:S01]  /*1630*/  FADD.FTZ R33, R97, R32 ;  /* 0x0000002061217221 */ /* 0x000fe20000010000 */
[----:B------:R-:W-:Y:S02]  /*1640*/  SHF.R.U32.HI R115, RZ, 0x5, R115 ;  /* 0x00000005ff737819 */ /* 0x000fe40000011673 */
[----:B------:R-:W-:Y:S01]  /*1650*/  LOP3.LUT P5, RZ, R80, 0xff, RZ, 0xc0, !PT ;  /* 0x000000ff50ff7812 */ /* 0x000fe200078ac0ff */
[----:B------:R-:W-:-:S04]  /*1660*/  FADD.FTZ R32, R98, R33 ;  /* 0x0000002162207221 */ /* 0x000fc80000010000 */
[----:B------:R-:W-:-:S04]  /*1670*/  FADD.FTZ R33, R99, R32 ;  /* 0x0000002063217221 */ /* 0x000fc80000010000 */
[----:B------:R-:W-:-:S04]  /*1680*/  FADD.FTZ R32, R100, R33 ;  /* 0x0000002164207221 */ /* 0x000fc80000010000 */
        /* <DEDUP_REMOVED lines=17> */
[----:B------:R-:W-:Y:S01]  /*17a0*/  FADD.FTZ R34, R112, R33 ;  /* 0x0000002170227221 */ /* 0x000fe20000010000 */
[----:B------:R-:W-:-:S03]  /*17b0*/  LOP3.LUT R33, R115, 0x7fffffc, RZ, 0xc0, !PT ;  /* 0x07fffffc73217812 */ /* 0x000fc600078ec0ff */
[----:B------:R-:W-:Y:S01]  /*17c0*/  FADD.FTZ R35, R113, R34 ;  /* 0x0000002271237221 */ /* 0x000fe20000010000 */
[----:B------:R-:W-:-:S03]  /*17d0*/  SEL R116, R82, R33, !P5 ;  /* 0x0000002152747207 */ /* 0x000fc60006800000 */
[----:B------:R-:W-:Y:S01]  /*17e0*/  @P4 FADD.FTZ R32, R114, R35 ;  /* 0x0000002372204221 */ /* 0x000fe20000010000 */
[----:B------:R-:W-:Y:S05]  /*17f0*/  BRA.DIV ~URZ, `(.L_x_366) ;  /* 0x00000f227f007947 */ /* 0x000fea000b800000 */
[----:B------:R0:W1:Y:S02]  /*1800*/  SHFL.BFLY PT, R118, R32, 0x1, 0x1f ;  /* 0x0c201f0020767f89 */ /* 0x00006400000e0000 */
.L_x_376:
        /* <DEDUP_REMOVED lines=17> */
[----:B------:R-:W-:Y:S02]  /*1920*/  FADD.FTZ R35, R92, -R32 ;  /* 0x800000205c237221 */ /* 0x000fe40000010000 */
[----:B------:R-:W-:-:S04]  /*1930*/  FFMA.FTZ R115, R118, R118, R115 ;  /* 0x0000007676737223 */ /* 0x000fc80000010073 */
[----:B------:R-:W-:Y:S02]  /*1940*/  FFMA.FTZ R115, R34, R34, R115 ;  /* 0x0000002222737223 */ /* 0x000fe40000010073 */
[----:B------:R-:W-:-:S04]  /*1950*/  FADD.FTZ R34, R100, -R32 ;  /* 0x8000002064227221 */ /* 0x000fc80000010000 */
[----:B------:R-:W-:Y:S02]  /*1960*/  FFMA.FTZ R115, R34, R34, R115 ;  /* 0x0000002222737223 */ /* 0x000fe40000010073 */
[----:B------:R-:W-:-:S04]  /*1970*/  FADD.FTZ R34, R101, -R32 ;  /* 0x8000002065227221 */ /* 0x000fc80000010000 */
[----:B------:R-:W-:Y:S02]  /*1980*/  FFMA.FTZ R115, R34, R34, R115 ;  /* 0x0000002222737223 */ /* 0x000fe40000010073 */
[----:B------:R-:W-:-:S04]  /*1990*/  FADD.FTZ R34, R102, -R32 ;  /* 0x8000002066227221 */ /* 0x000fc80000010000 */
[----:B------:R-:W-:Y:S02]  /*19a0*/  FFMA.FTZ R115, R34, R34, R115 ;  /* 0x0000002222737223 */ /* 0x000fe40000010073 */
[----:B------:R-:W-:-:S04]  /*19b0*/  FADD.FTZ R34, R103, -R32 ;  /* 0x8000002067227221 */ /* 0x000fc80000010000 */
[----:B------:R-:W-:Y:S02]  /*19c0*/  FFMA.FTZ R115, R34, R34, R115 ;  /* 0x0000002222737223 */ /* 0x000fe40000010073 */
[----:B------:R-:W-:-:S03]  /*19d0*/  FADD.FTZ R34, R91, -R32 ;  /* 0x800000205b227221 */ /* 0x000fc60000010000 */
[----:B------:R-:W-:-:S05]  /*19e0*/  FSEL R33, R115, RZ, P1 ;  /* 0x000000ff73217208 */ /* 0x000fca0000800000 */
        /* <DEDUP_REMOVED lines=13> */
[----:B------:R-:W-:Y:S02]  /*1ac0*/  @P0 FFMA.FTZ R33, R35, R35, R34 ;  /* 0x0000002323210223 */ /* 0x000fe40000010022 */
[--C-:B------:R-:W-:Y:S02]  /*1ad0*/  FADD.FTZ R34, R107, -R32.reuse ;  /* 0x800000206b227221 */ /* 0x100fe40000010000 */
        /* <DEDUP_REMOVED lines=24> */
.L_x_377:
        /* <DEDUP_REMOVED lines=9> */
[----:B0-----:R-:W-:Y:S01]  /*1cf0*/  HFMA2.MMA R119, -RZ, RZ, 0, 0 ;  /* 0x00000000ff777435 */ /* 0x001fe200000001ff */
[----:B------:R-:W-:Y:S02]  /*1d00*/  ISETP.NE.AND P4, PT, RZ, UR6, PT ;  /* 0x00000006ff007c0c */ /* 0x000fe4000bf85270 */
[----:B------:R-:W-:Y:S03]  /*1d10*/  BSSY B0, `(.L_x_368) ;  /* 0x0000054000007945 */ /* 0x000fe60003800000 */
[----:B------:R-:W-:-:S04]  /*1d20*/  @!P0 MOV R119, R79 ;  /* 0x0000004f00778202 */ /* 0x000fc80000000f00 */
[----:B------:R-:W-:Y:S01]  /*1d30*/  I2F R117, R119 ;  /* 0x0000007700757306 */ /* 0x000fe20000201400 */
[----:B------:R-:W0:Y:S04]  /*1d40*/  SHFL.DOWN PT, R120, R119, 0x2, 0x1f ;  /* 0x08401f0077787f89 */ /* 0x000e2800000e0000 */
[----:B------:R-:W1:Y:S01]  /*1d50*/  @!P0 LDS.64 R32, [R115.X8] ;  /* 0x0000000073208984 */ /* 0x000e620000008a00 */
[----:B------:R-:W-:Y:S02]  /*1d60*/  LOP3.LUT P0, RZ, R81, 0x1f, R19, 0xf8, !PT ;  /* 0x0000001f51ff7812 */ /* 0x000fe4000780f813 */
[----:B0-----:R-:W-:Y:S02]  /*1d70*/  IADD3 R35, R120, R119, RZ ;  /* 0x0000007778237210 */ /* 0x001fe40007ffe0ff */
[----:B------:R-:W-:Y:S03]  /*1d80*/  I2F R120, R120 ;  /* 0x0000007800787306 */ /* 0x000fe60000201400 */
[----:B------:R-:W0:Y:S05]  /*1d90*/  SHFL.DOWN PT, R116, R35, 0x1, 0x1f ;  /* 0x08201f0023747f89 */ /* 0x000e2a00000e0000 */
[----:B------:R-:W2:Y:S01]  /*1da0*/  I2F R34, R35 ;  /* 0x0000002300227306 */ /* 0x000ea20000201400 */
[----:B-1----:R-:W1:Y:S07]  /*1db0*/  SHFL.DOWN PT, R121, R32, 0x2, 0x1f ;  /* 0x08401f0020797f89 */ /* 0x002e6e00000e0000 */
[----:B--2---:R-:W2:Y:S01]  /*1dc0*/  MUFU.RCP R115, R34 ;  /* 0x0000002200737308 */ /* 0x004ea20000001000 */
[----:B0-----:R-:W-:Y:S01]  /*1dd0*/  IADD3 R35, R35, R116, RZ ;  /* 0x0000007423237210 */ /* 0x001fe20007ffe0ff */
[----:B------:R-:W0:Y:S06]  /*1de0*/  SHFL.DOWN PT, R118, R33, 0x2, 0x1f ;  /* 0x08401f0021767f89 */ /* 0x000e2c00000e0000 */
[----:B------:R-:W3:Y:S08]  /*1df0*/  I2F R35, R35 ;  /* 0x0000002300237306 */ /* 0x000ef00000201400 */
[----:B------:R-:W4:Y:S01]  /*1e00*/  I2F R116, R116 ;  /* 0x0000007400747306 */ /* 0x000f220000201400 */
[----:B-1----:R-:W-:-:S02]  /*1e10*/  FADD.FTZ R122, -R121, R32 ;  /* 0x00000020797a7221 */ /* 0x002fc40000010100 */
[----:B------:R-:W-:Y:S02]  /*1e20*/  FMUL.FTZ R121, R121, R120 ;  /* 0x0000007879797220 */ /* 0x000fe40000410000 */
[----:B------:R-:W-:Y:S02]  /*1e30*/  FMUL.FTZ R122, R122, R122 ;  /* 0x0000007a7a7a7220 */ /* 0x000fe40000410000 */
[----:B------:R-:W-:Y:S02]  /*1e40*/  FFMA.FTZ R32, R117, R32, R121 ;  /* 0x0000002075207223 */ /* 0x000fe40000010079 */
[----:B------:R-:W-:Y:S02]  /*1e50*/  FMUL.FTZ R122, R122, R117 ;  /* 0x000000757a7a7220 */ /* 0x000fe40000410000 */
[----:B--2---:R-:W-:Y:S02]  /*1e60*/  FMUL.FTZ R117, R115, R32 ;  /* 0x0000002073757220 */ /* 0x004fe40000410000 */
[----:B------:R-:W-:-:S02]  /*1e70*/  FMUL.FTZ R122, R122, R120 ;  /* 0x000000787a7a7220 */ /* 0x000fc40000410000 */
[----:B0-----:R-:W-:Y:S01]  /*1e80*/  FADD.FTZ R118, R118, R33 ;  /* 0x0000002176767221 */ /* 0x001fe20000010000 */
[----:B------:R-:W0:Y:S01]  /*1e90*/  SHFL.DOWN PT, R32, R117, 0x1, 0x1f ;  /* 0x08201f0075207f89 */ /* 0x000e2200000e0000 */
[----:B---3--:R1:W2:Y:S02]  /*1ea0*/  MUFU.RCP R33, R35 ;  /* 0x0000002300217308 */ /* 0x0082a40000001000 */
[----:B------:R-:W-:-:S05]  /*1eb0*/  FFMA.FTZ R115, R115, R122, R118 ;  /* 0x0000007a73737223 */ /* 0x000fca0000010076 */
[----:B------:R-:W3:Y:S01]  /*1ec0*/  SHFL.DOWN PT, R118, R115, 0x1, 0x1f ;  /* 0x08201f0073767f89 */ /* 0x000ee200000e0000 */
[----:B-1----:R-:W-:Y:S01]  /*1ed0*/  MOV R35, c[0x0][0x1e0] ;  /* 0x0000780000237a02 */ /* 0x002fe20000000f00 */
[----:B0-----:R-:W-:Y:S02]  /*1ee0*/  FADD.FTZ R119, R117, -R32 ;  /* 0x8000002075777221 */ /* 0x001fe40000010000 */
[----:B----4-:R-:W-:Y:S02]  /*1ef0*/  FMUL.FTZ R32, R32, R116 ;  /* 0x0000007420207220 */ /* 0x010fe40000410000 */
[----:B------:R-:W-:Y:S02]  /*1f00*/  FMUL.FTZ R119, R119, R119 ;  /* 0x0000007777777220 */ /* 0x000fe40000410000 */
[C---:B------:R-:W-:Y:S02]  /*1f10*/  FFMA.FTZ R32, R34.reuse, R117, R32 ;  /* 0x0000007522207223 */ /* 0x040fe40000010020 */
[----:B------:R-:W-:-:S02]  /*1f20*/  FMUL.FTZ R119, R34, R119 ;  /* 0x0000007722777220 */ /* 0x000fc40000410000 */
[----:B--2---:R-:W-:Y:S02]  /*1f30*/  FMUL.FTZ R32, R33, R32 ;  /* 0x0000002021207220 */ /* 0x004fe40000410000 */
[----:B------:R-:W-:Y:S01]  /*1f40*/  FMUL.FTZ R119, R119, R116 ;  /* 0x0000007477777220 */ /* 0x000fe20000410000 */
[----:B------:R-:W-:Y:S01]  /*1f50*/  @!P0 MOV R116, 0x4 ;  /* 0x0000000400748802 */ /* 0x000fe20000000f00 */
[----:B---3--:R-:W-:Y:S01]  /*1f60*/  FADD.FTZ R118, R115, R118 ;  /* 0x0000007673767221 */ /* 0x008fe20000010000 */
[----:B------:R-:W0:Y:S03]  /*1f70*/  SHFL.IDX PT, R117, R32, RZ, 0x1f ;  /* 0x00001fff20757589 */ /* 0x000e2600000e0000 */
[----:B------:R-:W-:-:S06]  /*1f80*/  FFMA.FTZ R118, R33, R119, R118 ;  /* 0x0000007721767223 */ /* 0x000fcc0000010076 */
[----:B------:R-:W1:Y:S01]  /*1f90*/  SHFL.IDX PT, R118, R118, RZ, 0x1f ;  /* 0x00001fff76767589 */ /* 0x000e6200000e0000 */
[----:B0-----:R-:W-:-:S05]  /*1fa0*/  FMUL.FTZ R33, R117, R117 ;  /* 0x0000007575217220 */ /* 0x001fca0000410000 */
[----:B------:R-:W-:Y:S01]  /*1fb0*/  FSEL R34, R33, RZ, P4 ;  /* 0x000000ff21227208 */ /* 0x000fe20002000000 */
[----:B-1----:R-:W-:Y:S01]  /*1fc0*/  FFMA.FTZ R33, R118, R35, c[0x0][0x228] ;  /* 0x00008a0076217623 */ /* 0x002fe20000010023 */
[----:B------:R-:W-:-:S03]  /*1fd0*/  FSEL R118, R117, RZ, !P4 ;  /* 0x000000ff75767208 */ /* 0x000fc60006000000 */
[----:B------:R-:W-:Y:S02]  /*1fe0*/  FADD.FTZ R34, R33, R34 ;  /* 0x0000002221227221 */ /* 0x000fe40000010000 */
[CC--:B------:R-:W-:Y:S02]  /*1ff0*/  @!P0 IMAD.WIDE R32, R83.reuse, R116.reuse, c[0x0][0x1a0] ;  /* 0x0000680053208625 */ /* 0x0c0fe400078e0274 */
[----:B------:R-:W0:Y:S03]  /*2000*/  MUFU.RSQ R115, R34 ;  /* 0x0000002200737308 */ /* 0x000e260000001400 */
[----:B------:R1:W-:Y:S02]  /*2010*/  @!P0 STG.E [R32.64], R117 ;  /* 0x0000007520008986 */ /* 0x0003e4000c101904 */
[----:B-1----:R-:W-:-:S05]  /*2020*/  @!P0 IMAD.WIDE R32, R83, R116, c[0x0][0x1a8] ;  /* 0x00006a0053208625 */ /* 0x002fca00078e0274 */
[----:B0-----:R0:W-:Y:S01]  /*2030*/  @!P0 STG.E [R32.64], R115 ;  /* 0x0000007320008986 */ /* 0x0011e2000c101904 */
[----:B------:R-:W-:Y:S05]  /*2040*/  @!P1 BRA `(.L_x_369) ;  /* 0x0000020000009947 */ /* 0x000fea0003800000 */
[--C-:B0-----:R-:W-:Y:S02]  /*2050*/  FADD.FTZ R32, R96, -R118.reuse ;  /* 0x8000007660207221 */ /* 0x101fe40000010000 */
[----:B------:R-:W-:Y:S02]  /*2060*/  FADD.FTZ R34, R97, -R118 ;  /* 0x8000007661227221 */ /* 0x000fe40000010000 */
[C---:B------:R-:W-:Y:S02]  /*2070*/  FMUL.FTZ R32, R115.reuse, R32 ;  /* 0x0000002073207220 */ /* 0x040fe40000410000 */
[----:B------:R-:W-:Y:S02]  /*2080*/  FMUL.FTZ R33, R115, R34 ;  /* 0x0000002273217220 */ /* 0x000fe40000410000 */
[----:B------:R-:W-:Y:S02]  /*2090*/  FFMA.FTZ R32, R25, R32, R47 ;  /* 0x0000002019207223 */ /* 0x000fe4000001002f */
[----:B------:R-:W-:-:S02]  /*20a0*/  FFMA.FTZ R33, R44, R33, R56 ;  /* 0x000000212c217223 */ /* 0x000fc40000010038 */
[--C-:B------:R-:W-:Y:S02]  /*20b0*/  FADD.FTZ R34, R98, -R118.reuse ;  /* 0x8000007662227221 */ /* 0x100fe40000010000 */
[--C-:B------:R-:W-:Y:S01]  /*20c0*/  FADD.FTZ R120, R100, -R118.reuse ;  /* 0x8000007664787221 */ /* 0x100fe20000010000 */
[----:B------:R-:W-:Y:S01]  /*20d0*/  F2FP.BF16.PACK_AB R32, R33, R32 ;  /* 0x000000202120723e */ /* 0x000fe200000010ff */
[----:B------:R-:W-:Y:S02]  /*20e0*/  FMUL.FTZ R33, R115, R34 ;  /* 0x0000002273217220 */ /* 0x000fe40000410000 */
[--C-:B------:R-:W-:Y:S02]  /*20f0*/  FADD.FTZ R34, R101, -R118.reuse ;  /* 0x8000007665227221 */ /* 0x100fe40000010000 */
[--C-:B------:R-:W-:Y:S02]  /*2100*/  FADD.FTZ R122, R102, -R118.reuse ;  /* 0x80000076667a7221 */ /* 0x100fe40000010000 */
[----:B------:R-:W-:-:S02]  /*2110*/  FADD.FTZ R124, R103, -R118 ;  /* 0x80000076677c7221 */ /* 0x000fc40000010000 */
[C---:B------:R-:W-:Y:S02]  /*2120*/  FMUL.FTZ R120, R115.reuse, R120 ;  /* 0x0000007873787220 */ /* 0x040fe40000410000 */
[C---:B------:R-:W-:Y:S02]  /*2130*/  FMUL.FTZ R35, R115.reuse, R34 ;  /* 0x0000002273237220 */ /* 0x040fe40000410000 */
[C---:B------:R-:W-:Y:S02]  /*2140*/  FMUL.FTZ R117, R115.reuse, R122 ;  /* 0x0000007a73757220 */ /* 0x040fe40000410000 */
[----:B------:R-:W-:Y:S02]  /*2150*/  FMUL.FTZ R124, R115, R124 ;  /* 0x0000007c737c7220 */ /* 0x000fe40000410000 */
[----:B------:R-:W-:Y:S02]  /*2160*/  FADD.FTZ R116, R99, -R118 ;  /* 0x8000007663747221 */ /* 0x000fe40000010000 */
[----:B------:R-:W-:-:S02]  /*2170*/  FFMA.FTZ R34, R45, R120, R49 ;  /* 0x000000782d227223 */ /* 0x000fc40000010031 */
[----:B------:R-:W-:Y:S02]  /*2180*/  FFMA.FTZ R35, R54, R35, R58 ;  /* 0x0000002336237223 */ /* 0x000fe4000001003a */
[----:B------:R-:W-:Y:S02]  /*2190*/  FFMA.FTZ R117, R46, R117, R50 ;  /* 0x000000752e757223 */ /* 0x000fe40000010032 */
[----:B------:R-:W-:Y:S01]  /*21a0*/  FFMA.FTZ R124, R55, R124, R59 ;  /* 0x0000007c377c7223 */ /* 0x000fe2000001003b */
[----:B------:R-:W-:Y:S01]  /*21b0*/  F2FP.BF16.PACK_AB R34, R35, R34 ;  /* 0x000000222322723e */ /* 0x000fe200000010ff */
[----:B------:R-:W-:Y:S02]  /*21c0*/  FMUL.FTZ R116, R115, R116 ;  /* 0x0000007473747220 */ /* 0x000fe40000410000 */
[----:B------:R-:W-:Y:S01]  /*21d0*/  FFMA.FTZ R33, R52, R33, R48 ;  /* 0x0000002134217223 */ /* 0x000fe20000010030 */
[----:B------:R-:W-:Y:S01]  /*21e0*/  F2FP.BF16.PACK_AB R35, R124, R117 ;  /* 0x000000757c23723e */ /* 0x000fe200000010ff */
[----:B------:R-:W-:Y:S01]  /*21f0*/  FFMA.FTZ R116, R53, R116, R57 ;  /* 0x0000007435747223 */ /* 0x000fe20000010039 */
[----:B------:R-:W-:-:S04]  /*2200*/  MOV R117, 0x10 ;  /* 0x0000001000757802 */ /* 0x000fc80000000f00 */
[----:B------:R-:W-:Y:S01]  /*2210*/  F2FP.BF16.PACK_AB R33, R116, R33 ;  /* 0x000000217421723e */ /* 0x000fe200000010ff */
[C---:B------:R-:W-:Y:S01]  /*2220*/  IMAD.WIDE.U32 R116, R90.reuse, R117, c[0x0][0x208] ;  /* 0x000082005a747625 */ /* 0x040fe200078e0075 */
[----:B------:R-:W-:-:S04]  /*2230*/  IADD3 R90, R90, 0x80, RZ ;  /* 0x000000805a5a7810 */ /* 0x000fc80007ffe0ff */
[----:B------:R0:W-:Y:S03]  /*2240*/  STG.E.128 [R116.64], R32 ;  /* 0x0000002074007986 */ /* 0x0001e6000c101d04 */
.L_x_369:
[----:B------:R-:W-:Y:S05]  /*2250*/  BSYNC B0 ;  /* 0x0000000000007941 */ /* 0x000fea0003800000 */
.L_x_368:
[----:B------:R-:W-:Y:S01]  /*2260*/  BSSY B0, `(.L_x_370) ;  /* 0x0000022000007945 */ /* 0x000fe20003800000 */
        /* <DEDUP_REMOVED lines=23> */
[----:B------:R-:W-:Y:S02]  /*23e0*/  FADD.FTZ R116, R94, -R118 ;  /* 0x800000765e747221 */ /* 0x000fe40000010000 */
[----:B------:R-:W-:Y:S01]  /*23f0*/  FFMA.FTZ R33, R36, R33, R40 ;  /* 0x0000002124217223 */ /* 0x000fe20000010028 */
[----:B------:R-:W-:Y:S01]  /*2400*/  F2FP.BF16.PACK_AB R35, R120, R117 ;  /* 0x000000757823723e */ /* 0x000fe200000010ff */
[----:B------:R-:W-:Y:S01]  /*2410*/  FMUL.FTZ R116, R115, R116 ;  /* 0x0000007473747220 */ /* 0x000fe20000410000 */
[----:B------:R-:W-:-:S03]  /*2420*/  HFMA2.MMA R117, -RZ, RZ, 0, 9.5367431640625e-07 ;  /* 0x00000010ff757435 */ /* 0x000fc600000001ff */
[----:B------:R-:W-:-:S05]  /*2430*/  FFMA.FTZ R116, R61, R116, R41 ;  /* 0x000000743d747223 */ /* 0x000fca0000010029 */
[----:B------:R-:W-:Y:S02]  /*2440*/  F2FP.BF16.PACK_AB R33, R116, R33 ;  /* 0x000000217421723e */ /* 0x000fe400000010ff */
[C---:B------:R-:W-:Y:S01]  /*2450*/  IMAD.WIDE.U32 R116, R90.reuse, R117, c[0x0][0x208] ;  /* 0x000082005a747625 */ /* 0x040fe200078e0075 */
[----:B------:R-:W-:-:S04]  /*2460*/  IADD3 R90, R90, 0x80, RZ ;  /* 0x000000805a5a7810 */ /* 0x000fc80007ffe0ff */
[----:B------:R0:W-:Y:S03]  /*2470*/  STG.E.128 [R116.64], R32 ;  /* 0x0000002074007986 */ /* 0x0001e6000c101d04 */
.L_x_371:
[----:B------:R-:W-:Y:S05]  /*2480*/  BSYNC B0 ;  /* 0x0000000000007941 */ /* 0x000fea0003800000 */
.L_x_370:
[----:B------:R-:W-:Y:S01]  /*2490*/  BSSY B0, `(.L_x_372) ;  /* 0x0000021000007945 */ /* 0x000fe20003800000 */
[----:B------:R-:W-:Y:S05]  /*24a0*/  @!P3 BRA `(.L_x_373) ;  /* 0x000001f00000b947 */ /* 0x000fea0003800000 */
[--C-:B0-----:R-:W-:Y:S02]  /*24b0*/  FADD.FTZ R33, R114, -R118.reuse ;  /* 0x8000007672217221 */ /* 0x101fe40000010000 */
[--C-:B------:R-:W-:Y:S02]  /*24c0*/  FADD.FTZ R122, R108, -R118.reuse ;  /* 0x800000766c7a7221 */ /* 0x100fe40000010000 */
[----:B------:R-:W-:Y:S02]  /*24d0*/  FMUL.FTZ R117, R115, R33 ;  /* 0x0000002173757220 */ /* 0x000fe40000410000 */
[--C-:B------:R-:W-:Y:S02]  /*24e0*/  FADD.FTZ R120, R109, -R118.reuse ;  /* 0x800000766d787221 */ /* 0x100fe40000010000 */
[--C-:B------:R-:W-:Y:S02]  /*24f0*/  FADD.FTZ R34, R110, -R118.reuse ;  /* 0x800000766e227221 */ /* 0x100fe40000010000 */
[----:B------:R-:W-:-:S02]  /*2500*/  FADD.FTZ R116, R107, -R118 ;  /* 0x800000766b747221 */ /* 0x000fc40000010000 */
[--C-:B------:R-:W-:Y:S02]  /*2510*/  FADD.FTZ R124, R113, -R118.reuse ;  /* 0x80000076717c7221 */ /* 0x100fe40000010000 */
[--C-:B------:R-:W-:Y:S02]  /*2520*/  FADD.FTZ R32, R111, -R118.reuse ;  /* 0x800000766f207221 */ /* 0x100fe40000010000 */
[----:B------:R-:W-:Y:S02]  /*2530*/  FMUL.FTZ R33, R115, R122 ;  /* 0x0000007a73217220 */ /* 0x000fe40000410000 */
[----:B------:R-:W-:Y:S02]  /*2540*/  FADD.FTZ R118, R112, -R118 ;  /* 0x8000007670767221 */ /* 0x000fe40000010000 */
[----:B------:R-:W-:Y:S02]  /*2550*/  FFMA.FTZ R122, R77, R117, R89 ;  /* 0x000000754d7a7223 */ /* 0x000fe40000010059 */
[----:B------:R-:W-:-:S02]  /*2560*/  FMUL.FTZ R120, R115, R120 ;  /* 0x0000007873787220 */ /* 0x000fc40000410000 */
[C---:B------:R-:W-:Y:S02]  /*2570*/  FMUL.FTZ R117, R115.reuse, R34 ;  /* 0x0000002273757220 */ /* 0x040fe40000410000 */
[C---:B------:R-:W-:Y:S02]  /*2580*/  FMUL.FTZ R124, R115.reuse, R124 ;  /* 0x0000007c737c7220 */ /* 0x040fe40000410000 */
[C---:B------:R-:W-:Y:S02]  /*2590*/  FMUL.FTZ R116, R115.reuse, R116 ;  /* 0x0000007473747220 */ /* 0x040fe40000410000 */
[C---:B------:R-:W-:Y:S02]  /*25a0*/  FMUL.FTZ R34, R115.reuse, R32 ;  /* 0x0000002073227220 */ /* 0x040fe40000410000 */
[----:B------:R-:W-:Y:S02]  /*25b0*/  FMUL.FTZ R115, R115, R118 ;  /* 0x0000007673737220 */ /* 0x000fe40000410000 */
[----:B------:R-:W-:-:S02]  /*25c0*/  FFMA.FTZ R120, R69, R120, R78 ;  /* 0x0000007845787223 */ /* 0x000fc4000001004e */
[----:B------:R-:W-:Y:S02]  /*25d0*/  FFMA.FTZ R117, R72, R117, R86 ;  /* 0x0000007548757223 */ /* 0x000fe40000010056 */
[----:B------:R-:W-:Y:S02]  /*25e0*/  FFMA.FTZ R119, R74, R115, R88 ;  /* 0x000000734a777223 */ /* 0x000fe40000010058 */
[----:B------:R-:W-:Y:S01]  /*25f0*/  FFMA.FTZ R115, R70, R33, R84 ;  /* 0x0000002146737223 */ /* 0x000fe20000010054 */
[----:B------:R-:W-:Y:S01]  /*2600*/  F2FP.BF16.PACK_AB R33, R117, R120 ;  /* 0x000000787521723e */ /* 0x000fe200000010ff */
[----:B------:R-:W-:Y:S01]  /*2610*/  FFMA.FTZ R35, R73, R124, R87 ;  /* 0x0000007c49237223 */ /* 0x000fe20000010057 */
[----:B------:R-:W-:Y:S01]  /*2620*/  MOV R117, 0x10 ;  /* 0x0000001000757802 */ /* 0x000fe20000000f00 */
[----:B------:R-:W-:Y:S02]  /*2630*/  FFMA.FTZ R32, R43, R116, R75 ;  /* 0x000000742b207223 */ /* 0x000fe4000001004b */
[----:B------:R-:W-:Y:S01]  /*2640*/  FFMA.FTZ R34, R71, R34, R85 ;  /* 0x0000002247227223 */ /* 0x000fe20000010055 */
[----:B------:R-:W-:Y:S01]  /*2650*/  F2FP.BF16.PACK_AB R35, R122, R35 ;  /* 0x000000237a23723e */ /* 0x000fe200000010ff */
[----:B------:R-:W-:Y:S01]  /*2660*/  IMAD.WIDE.U32 R116, R90, R117, c[0x0][0x208] ;  /* 0x000082005a747625 */ /* 0x000fe200078e0075 */
[----:B------:R-:W-:-:S02]  /*2670*/  F2FP.BF16.PACK_AB R32, R115, R32 ;  /* 0x000000207320723e */ /* 0x000fc400000010ff */
[----:B------:R-:W-:-:S05]  /*2680*/  F2FP.BF16.PACK_AB R34, R119, R34 ;  /* 0x000000227722723e */ /* 0x000fca00000010ff */
[----:B------:R0:W-:Y:S02]  /*2690*/  STG.E.128 [R116.64], R32 ;  /* 0x0000002074007986 */ /* 0x0001e4000c101d04 */
.L_x_373:
[----:B------:R-:W-:Y:S05]  /*26a0*/  BSYNC B0 ;  /* 0x0000000000007941 */ /* 0x000fea0003800000 */
.L_x_372:
[----:B------:R-:W-:Y:S02]  /*26b0*/  IADD3 R83, R83, c[0x0][0x160], RZ ;  /* 0x0000580053537a10 */ /* 0x000fe40007ffe0ff */
[----:B------:R-:W-:Y:S02]  /*26c0*/  LOP3.LUT P4, RZ, R80, 0xff, RZ, 0xc0, !PT ;  /* 0x000000ff50ff7812 */ /* 0x000fe4000788c0ff */
[----:B------:R-:W-:Y:S02]  /*26d0*/  ISETP.GE.AND P0, PT, R83, c[0x0][0x164], PT ;  /* 0x0000590053007a0c */ /* 0x000fe40003f06270 */
[----:B------:R-:W-:-:S11]  /*26e0*/  SEL R80, RZ, 0x1, P4 ;  /* 0x00000001ff507807 */ /* 0x000fd60002000000 */
[----:B0-----:R-:W-:Y:S01]  /*26f0*/  @P0 CALL.REL.NOINC `(.L_x_374) ;  /* 0x0000001000000944 */ /* 0x001fe20003c00000 */
[----:B------:R-:W-:Y:S05]  /*2700*/  BRA `(.L_x_375) ;  /* 0xffffe31000007947 */ /* 0x000fea000383ffff */
.L_x_374:
[----:B------:R-:W-:Y:S05]  /*2710*/  EXIT ;  /* 0x000000000000794d */ /* 0x000fea0003800000 */
.L_x_366:
[----:B------:R-:W-:Y:S01]  /*2720*/  HFMA2.MMA R117, -RZ, RZ, 0, 5.9604644775390625e-08 ;  /* 0x00000001ff757435 */ /* 0x000fe200000001ff */
[----:B------:R-:W-:Y:S02]  /*2730*/  MOV R33, R32 ;  /* 0x0000002000217202 */ /* 0x000fe40000000f00 */
[----:B------:R-:W-:Y:S02]  /*2740*/  MOV R115, 0x1f ;  /* 0x0000001f00737802 */ /* 0x000fe40000000f00 */
[----:B------:R-:W-:Y:S02]  /*2750*/  MOV R118, 0xffffffff ;  /* 0xffffffff00767802 */ /* 0x000fe40000000f00 */
[----:B------:R-:W-:Y:S02]  /*2760*/  MOV R34, 0x2780 ;  /* 0x0000278000227802 */ /* 0x000fe40000000f00 */
[----:B------:R-:W-:Y:S05]  /*2770*/  CALL.REL.NOINC `($__internal_4_$__cuda_sm70_shflsync_bfly_p) ;  /* 0x000006a000007944 */ /* 0x000fea0003c00000 */
[----:B01----:R-:W-:Y:S05]  /*2780*/  BRA `(.L_x_376) ;  /* 0xfffff08000007947 */ /* 0x003fea000383ffff */
.L_x_367:
[----:B------:R-:W-:Y:S01]  /*2790*/  HFMA2.MMA R117, -RZ, RZ, 0, 1.1920928955078125e-07 ;  /* 0x00000002ff757435 */ /* 0x000fe200000001ff */
[----:B------:R-:W-:Y:S02]  /*27a0*/  MOV R115, 0x1f ;  /* 0x0000001f00737802 */ /* 0x000fe40000000f00 */
[----:B------:R-:W-:-:S02]  /*27b0*/  MOV R118, 0xffffffff ;  /* 0xffffffff00767802 */ /* 0x000fc40000000f00 */
[----:B------:R-:W-:Y:S02]  /*27c0*/  MOV R34, 0x27e0 ;  /* 0x000027e000227802 */ /* 0x000fe40000000f00 */
[----:B0-----:R-:W-:Y:S05]  /*27d0*/  CALL.REL.NOINC `($__internal_4_$__cuda_sm70_shflsync_bfly_p) ;  /* 0x0000064000007944 */ /* 0x001fea0003c00000 */
[----:B0-----:R-:W-:Y:S01]  /*27e0*/  HFMA2.MMA R117, -RZ, RZ, 0, 2.384185791015625e-07 ;  /* 0x00000004ff757435 */ /* 0x001fe200000001ff */
[----:B-1----:R-:W-:Y:S01]  /*27f0*/  FADD.FTZ R33, R33, R118 ;  /* 0x0000007621217221 */ /* 0x002fe20000010000 */
[----:B------:R-:W-:Y:S02]  /*2800*/  MOV R115, 0x1f ;  /* 0x0000001f00737802 */ /* 0x000fe40000000f00 */
[----:B------:R-:W-:Y:S02]  /*2810*/  MOV R118, 0xffffffff ;  /* 0xffffffff00767802 */ /* 0x000fe40000000f00 */
[----:B------:R-:W-:Y:S02]  /*2820*/  MOV R34, 0x2840 ;  /* 0x0000284000227802 */ /* 0x000fe40000000f00 */
[----:B------:R-:W-:Y:S05]  /*2830*/  CALL.REL.NOINC `($__internal_4_$__cuda_sm70_shflsync_bfly_p) ;  /* 0x000005e000007944 */ /* 0x000fea0003c00000 */
[----:B0-----:R-:W-:Y:S01]  /*2840*/  HFMA2.MMA R117, -RZ, RZ, 0, 4.76837158203125e-07 ;  /* 0x00000008ff757435 */ /* 0x001fe200000001ff */
[----:B-1----:R-:W-:Y:S01]  /*2850*/  FADD.FTZ R33, R33, R118 ;  /* 0x0000007621217221 */ /* 0x002fe20000010000 */
[----:B------:R-:W-:Y:S02]  /*2860*/  MOV R115, 0x1f ;  /* 0x0000001f00737802 */ /* 0x000fe40000000f00 */
[----:B------:R-:W-:-:S02]  /*2870*/  MOV R118, 0xffffffff ;  /* 0xffffffff00767802 */ /* 0x000fc40000000f00 */
[----:B------:R-:W-:Y:S02]  /*2880*/  MOV R34, 0x28a0 ;  /* 0x000028a000227802 */ /* 0x000fe40000000f00 */
[----:B------:R-:W-:Y:S05]  /*2890*/  CALL.REL.NOINC `($__internal_4_$__cuda_sm70_shflsync_bfly_p) ;  /* 0x0000058000007944 */ /* 0x000fea0003c00000 */
[----:B0-----:R-:W-:Y:S01]  /*28a0*/  HFMA2.MMA R117, -RZ, RZ, 0, 9.5367431640625e-07 ;  /* 0x00000010ff757435 */ /* 0x001fe200000001ff */
[----:B-1----:R-:W-:Y:S01]  /*28b0*/  FADD.FTZ R33, R33, R118 ;  /* 0x0000007621217221 */ /* 0x002fe20000010000 */
[----:B------:R-:W-:Y:S02]  /*28c0*/  MOV R115, 0x1f ;  /* 0x0000001f00737802 */ /* 0x000fe40000000f00 */
[----:B------:R-:W-:Y:S02]  /*28d0*/  MOV R118, 0xffffffff ;  /* 0xffffffff00767802 */ /* 0x000fe40000000f00 */
[----:B------:R-:W-:Y:S02]  /*28e0*/  MOV R34, 0x2900 ;  /* 0x0000290000227802 */ /* 0x000fe40000000f00 */
[----:B------:R-:W-:Y:S05]  /*28f0*/  CALL.REL.NOINC `($__internal_4_$__cuda_sm70_shflsync_bfly_p) ;  /* 0x0000052000007944 */ /* 0x000fea0003c00000 */
[----:B01----:R-:W-:Y:S01]  /*2900*/  FADD.FTZ R33, R33, R118 ;  /* 0x0000007621217221 */ /* 0x003fe20000010000 */
[----:B------:R-:W-:Y:S01]  /*2910*/  HFMA2.MMA R117, -RZ, RZ, 0, 5.9604644775390625e-08 ;  /* 0x00000001ff757435 */ /* 0x000fe200000001ff */
[----:B------:R-:W-:Y:S02]  /*2920*/  MOV R115, 0x1f ;  /* 0x0000001f00737802 */ /* 0x000fe40000000f00 */
[----:B------:R-:W-:Y:S01]  /*2930*/  FMUL.FTZ R32, R76, R33 ;  /* 0x000000214c207220 */ /* 0x000fe20000410000 */
[----:B------:R-:W-:-:S03]  /*2940*/  MOV R118, 0xffffffff ;  /* 0xffffffff00767802 */ /* 0x000fc60000000f00 */
[--C-:B------:R-:W-:Y:S02]  /*2950*/  FADD.FTZ R33, R96, -R32.reuse ;  /* 0x8000002060217221 */ /* 0x100fe40000010000 */
[--C-:B------:R-:W-:Y:S02]  /*2960*/  FADD.FTZ R34, R97, -R32.reuse ;  /* 0x8000002061227221 */ /* 0x100fe40000010000 */
[----:B------:R-:W-:Y:S02]  /*2970*/  FFMA.FTZ R33, R33, R33, RZ ;  /* 0x0000002121217223 */ /* 0x000fe400000100ff */
[--C-:B------:R-:W-:Y:S02]  /*2980*/  FADD.FTZ R35, R92, -R32.reuse ;  /* 0x800000205c237221 */ /* 0x100fe40000010000 */
        /* <DEDUP_REMOVED lines=44> */
[----:B------:R-:W-:Y:S01]  /*2c50*/  @P4 FFMA.FTZ R33, R35, R35, R34 ;  /* 0x0000002323214223 */ /* 0x000fe20000010022 */
[----:B------:R-:W-:Y:S02]  /*2c60*/  MOV R34, 0x2c80 ;  /* 0x00002c8000227802 */ /* 0x000fe40000000f00 */
[----:B------:R-:W-:Y:S05]  /*2c70*/  CALL.REL.NOINC `($__internal_4_$__cuda_sm70_shflsync_bfly_p) ;  /* 0x000001a000007944 */ /* 0x000fea0003c00000 */
[----:B0-----:R-:W-:Y:S01]  /*2c80*/  HFMA2.MMA R117, -RZ, RZ, 0, 1.1920928955078125e-07 ;  /* 0x00000002ff757435 */ /* 0x001fe200000001ff */
[----:B-1----:R-:W-:Y:S01]  /*2c90*/  FADD.FTZ R33, R33, R118 ;  /* 0x0000007621217221 */ /* 0x002fe20000010000 */
[----:B------:R-:W-:Y:S02]  /*2ca0*/  MOV R115, 0x1f ;  /* 0x0000001f00737802 */ /* 0x000fe40000000f00 */
[----:B------:R-:W-:Y:S02]  /*2cb0*/  MOV R118, 0xffffffff ;  /* 0xffffffff00767802 */ /* 0x000fe40000000f00 */
[----:B------:R-:W-:Y:S02]  /*2cc0*/  MOV R34, 0x2ce0 ;  /* 0x00002ce000227802 */ /* 0x000fe40000000f00 */
[----:B------:R-:W-:Y:S05]  /*2cd0*/  CALL.REL.NOINC `($__internal_4_$__cuda_sm70_shflsync_bfly_p) ;  /* 0x0000014000007944 */ /* 0x000fea0003c00000 */
[----:B0-----:R-:W-:Y:S01]  /*2ce0*/  HFMA2.MMA R117, -RZ, RZ, 0, 2.384185791015625e-07 ;  /* 0x00000004ff757435 */ /* 0x001fe200000001ff */
[----:B-1----:R-:W-:Y:S01]  /*2cf0*/  FADD.FTZ R33, R33, R118 ;  /* 0x0000007621217221 */ /* 0x002fe20000010000 */
[----:B------:R-:W-:Y:S02]  /*2d00*/  MOV R115, 0x1f ;  /* 0x0000001f00737802 */ /* 0x000fe40000000f00 */
[----:B------:R-:W-:-:S02]  /*2d10*/  MOV R118, 0xffffffff ;  /* 0xffffffff00767802 */ /* 0x000fc40000000f00 */
[----:B------:R-:W-:Y:S02]  /*2d20*/  MOV R34, 0x2d40 ;  /* 0x00002d4000227802 */ /* 0x000fe40000000f00 */
[----:B------:R-:W-:Y:S05]  /*2d30*/  CALL.REL.NOINC `($__internal_4_$__cuda_sm70_shflsync_bfly_p) ;  /* 0x000000e000007944 */ /* 0x000fea0003c00000 */
[----:B0-----:R-:W-:Y:S01]  /*2d40*/  HFMA2.MMA R117, -RZ, RZ, 0, 4.76837158203125e-07 ;  /* 0x00000008ff757435 */ /* 0x001fe200000001ff */
[----:B-1----:R-:W-:Y:S01]  /*2d50*/  FADD.FTZ R33, R33, R118 ;  /* 0x0000007621217221 */ /* 0x002fe20000010000 */
[----:B------:R-:W-:Y:S02]  /*2d60*/  MOV R115, 0x1f ;  /* 0x0000001f00737802 */ /* 0x000fe40000000f00 */
[----:B------:R-:W-:Y:S02]  /*2d70*/  MOV R118, 0xffffffff ;  /* 0xffffffff00767802 */ /* 0x000fe40000000f00 */
[----:B------:R-:W-:Y:S02]  /*2d80*/  MOV R34, 0x2da0 ;  /* 0x00002da000227802 */ /* 0x000fe40000000f00 */
[----:B------:R-:W-:Y:S05]  /*2d90*/  CALL.REL.NOINC `($__internal_4_$__cuda_sm70_shflsync_bfly_p) ;  /* 0x0000008000007944 */ /* 0x000fea0003c00000 */
[----:B-1----:R-:W-:Y:S01]  /*2da0*/  FADD.FTZ R119, R33, R118 ;  /* 0x0000007621777221 */ /* 0x002fe20000010000 */
[----:B0-----:R-:W-:Y:S01]  /*2db0*/  HFMA2.MMA R117, -RZ, RZ, 0, 9.5367431640625e-07 ;  /* 0x00000010ff757435 */ /* 0x001fe200000001ff */
[----:B------:R-:W-:Y:S02]  /*2dc0*/  MOV R115, 0x1f ;  /* 0x0000001f00737802 */ /* 0x000fe40000000f00 */
[----:B------:R-:W-:-:S02]  /*2dd0*/  MOV R118, 0xffffffff ;  /* 0xffffffff00767802 */ /* 0x000fc40000000f00 */
[----:B------:R-:W-:Y:S02]  /*2de0*/  MOV R33, R119 ;  /* 0x0000007700217202 */ /* 0x000fe40000000f00 */
[----:B------:R-:W-:Y:S02]  /*2df0*/  MOV R34, 0x2e10 ;  /* 0x00002e1000227802 */ /* 0x000fe40000000f00 */
[----:B------:R-:W-:Y:S05]  /*2e00*/  CALL.REL.NOINC `($__internal_4_$__cuda_sm70_shflsync_bfly_p) ;  /* 0x0000001000007944 */ /* 0x000fea0003c00000 */
[----:B01----:R-:W-:Y:S05]  /*2e10*/  BRA `(.L_x_377) ;  /* 0xffffee4000007947 */ /* 0x003fea000383ffff */
        .weak           $__internal_4_$__cuda_sm70_shflsync_bfly_p
        .type           $__internal_4_$__cuda_sm70_shflsync_bfly_p,@function
        .size           $__internal_4_$__cuda_sm70_shflsync_bfly_p,(.L_x_22092 - $__internal_4_$__cuda_sm70_shflsync_bfly_p)
$__internal_4_$__cuda_sm70_shflsync_bfly_p:
[----:B------:R-:W-:Y:S01]  /*2e20*/  HFMA2.MMA R35, -RZ, RZ, 0, 0 ;  /* 0x00000000ff237435 */ /* 0x000fe200000001ff */
[----:B------:R-:W-:Y:S04]  /*2e30*/  WARPSYNC R118 ;  /* 0x0000007600007348 */ /* 0x000fe80003800000 */
[----:B------:R0:W1:Y:S01]  /*2e40*/  SHFL.BFLY PT, R118, R33, R117, R115 ;  /* 0x0c00007521767389 */ /* 0x00006200000e0073 */
[----:B------:R-:W-:Y:S05]  /*2e50*/  RET.REL.NODEC R34 `(_ZN10layer_norm13ln_fwd_kernelINS_13Kernel_traitsI13__nv_bfloat16S2_S2_S2_fjLj3072ELj1ELj1ELj4ELj16ENS_18Kernel_traits_baseILj3072ES2_S2_S2_S2_fjLj128EEEEELb0ELb1ELb0ELb0EEEvNS_9FwdParamsE) ;  /* 0xffffd1a022007950 */ /* 0x000fea0003c3ffff */
.L_x_378:
        /* <DEDUP_REMOVED lines=10> */
.L_x_22092:


//--------------------- .text._ZN10layer_norm13ln_fwd_kernelINS_13Kernel_traitsI13__nv_bfloat16S2_S2_S2_fjLj3072ELj1ELj1ELj4ELj16ENS_18Kernel_traits_baseILj3072ES2_S2_S2_S2_fjLj128EEEEELb0ELb1ELb0ELb1EEEvNS_9FwdParamsE --------------------------
	.section	.text._ZN10layer_norm13ln_fwd_kernelINS_13Kernel_traitsI13__nv_bfloat16S2_S2_S2_fjLj3072ELj1ELj1ELj4ELj16ENS_18Kernel_traits_baseILj3072ES2_S2_S2_S2_fjLj128EEEEELb0ELb1ELb0ELb1EEEvNS_9FwdParamsE,"ax",@progbits
	.sectioninfo	@"SHI_REGISTERS=128"
	.align	128
        .global         _ZN10layer_norm13ln_fwd_kernelINS_13Kernel_traitsI13__nv_bfloat16S2_S2_S2_fjLj3072ELj1ELj1ELj4ELj16ENS_18Kernel_traits_baseILj3072ES2_S2_S2_S2_fjLj128EEEEELb0ELb1ELb0ELb1EEEvNS_9FwdParamsE
        .type           _ZN10layer_norm13ln_fwd_kernelINS_13Kernel_traitsI13__nv_bfloat16S2_S2_S2_fjLj3072ELj1ELj1ELj4ELj16ENS_18Kernel_traits_baseILj3072ES2_S2_S2_S2_fjLj128EEEEELb0ELb1ELb0ELb1EEEvNS_9FwdParamsE,@function
        .size           _ZN10layer_norm13ln_fwd_kernelINS_13Kernel_traitsI13__nv_bfloat16S2_S2_S2_fjLj3072ELj1ELj1ELj4ELj16ENS_18Kernel_traits_baseILj3072ES2_S2_S2_S2_fjLj128EEEEELb0ELb1ELb0ELb1EEEvNS_9FwdParamsE,(.L_x_22093 - _ZN10layer_norm13ln_fwd_kernelINS_13Kernel_traitsI13__nv_bfloat16S2_S2_S2_fjLj3072ELj1ELj1ELj4ELj16ENS_18Kernel_traits_baseILj3072ES2_S2_S2_S2_fjLj128EEEEELb0ELb1ELb0ELb1EEEvNS_9FwdParamsE)
        .other          _ZN10layer_norm13ln_fwd_kernelINS_13Kernel_traitsI13__nv_bfloat16S2_S2_S2_fjLj3072ELj1ELj1ELj4ELj16ENS_18Kernel_traits_baseILj3072ES2_S2_S2_S2_fjLj128EEEEELb0ELb1ELb0ELb1EEEvNS_9FwdParamsE,@"STO_CUDA_ENTRY STV_DEFAULT"
_ZN10layer_norm13ln_fwd_kernelINS_13Kernel_traitsI13__nv_bfloat16S2_S2_S2_fjLj3072ELj1ELj1ELj4ELj16ENS_18Kernel_traits_baseILj3072ES2_S2_S2_S2_fjLj128EEEEELb0ELb1ELb0ELb1EEEvNS_9FwdParamsE:
.text._ZN10layer_norm13ln_fwd_kernelINS_13Kernel_traitsI13__nv_bfloat16S2_S2_S2_fjLj3072ELj1ELj1ELj4ELj16ENS_18Kernel_traits_baseILj3072ES2_S2_S2_S2_fjLj128EEEEELb0ELb1ELb0ELb1EEEvNS_9FwdParamsE:
        /* <DEDUP_REMOVED lines=12> */
[----:B------:R-:W-:Y:S02]  /*00c0*/  SHF.R.U32.HI R72, RZ, 0x7, R0 ;  /* 0x00000007ff487819 */ /* 0x000fe40000011600 */
[----:B------:R-:W-:Y:S01]  /*00d0*/  LOP3.LUT R2, R0, 0x7f, RZ, 0xc0, !PT ;  /* 0x0000007f00027812 */ /* 0x000fe200078ec0ff */
[----:B------:R0:W5:Y:S01]  /*00e0*/  @P0 LDG.E.128 R24, [R4.64+0x1000] ;  /* 0x0010000404180981 */ /* 0x000162000c1e1d00 */
[----:B-1----:R-:W-:Y:S02]  /*00f0*/  IADD3 R73, R72, UR6, RZ ;  /* 0x0000000648497c10 */ /* 0x002fe4000fffe0ff */
[----:B------:R-:W-:-:S02]  /*0100*/  LEA R6, P2, R2, c[0x0][0x1c8], 0x4 ;  /* 0x0000720002067a11 */ /* 0x000fc400078420ff */
[----:B------:R-:W-:Y:S02]  /*0110*/  ISETP.GE.AND P1, PT, R73, c[0x0][0x164], PT ;  /* 0x0000590049007a0c */ /* 0x000fe40003f26270 */
[----:B------:R-:W-:-:S11]  /*0120*/  IADD3.X R7, RZ, c[0x0][0x1cc], RZ, P2, !PT ;  /* 0x00007300ff077a10 */ /* 0x000fd600017fe4ff */
[----:B------:R-:W-:Y:S05]  /*0130*/  @P1 EXIT ;  /* 0x000000000000194d */ /* 0x000fea0003800000 */
[----:B0-----:R-:W-:Y:S01]  /*0140*/  IADD3 R4, P1, R3, c[0x0][0x1b0], RZ ;  /* 0x00006c0003047a10 */ /* 0x001fe20007f3e0ff */
[----:B------:R0:W2:Y:S03]  /*0150*/  LDG.E.128 R28, [R6.64] ;  /* 0x00000004061c7981 */ /* 0x0000a6000c1e1d00 */
[----:B------:R-:W-:Y:S01]  /*0160*/  IADD3.X R5, RZ, c[0x0][0x1b4], RZ, P1, !PT ;  /* 0x00006d00ff057a10 */ /* 0x000fe20000ffe4ff */
[----:B------:R0:W3:Y:S04]  /*0170*/  LDG.E.128 R32, [R6.64+0x800] ;  /* 0x0008000406207981 */ /* 0x0000e8000c1e1d00 */
[----:B------:R1:W4:Y:S04]  /*0180*/  LDG.E.128 R36, [R4.64] ;  /* 0x0000000404247981 */ /* 0x000328000c1e1d00 */
[----:B------:R1:W4:Y:S04]  /*0190*/  LDG.E.128 R40, [R4.64+0x800] ;  /* 0x0008000404287981 */ /* 0x000328000c1e1d00 */
[----:B------:R1:W4:Y:S04]  /*01a0*/  LDG.E.128 R44, [R4.64+0x1000] ;  /* 0x00100004042c7981 */ /* 0x000328000c1e1d00 */
[----:B------:R0:W4:Y:S01]  /*01b0*/  LDG.E.128 R48, [R6.64+0x1000] ;  /* 0x0010000406307981 */ /* 0x000122000c1e1d00 */
[----:B-----5:R-:W-:Y:S01]  /*01c0*/  @!P0 CS2R R8, SRZ ;  /* 0x0000000000088805 */ /* 0x020fe2000001ff00 */
[----:B------:R-:W-:Y:S01]  /*01d0*/  @!P0 CS2R R10, SRZ ;  /* 0x00000000000a8805 */ /* 0x000fe2000001ff00 */
[----:B------:R-:W-:Y:S01]  /*01e0*/  @!P0 CS2R R16, SRZ ;  /* 0x0000000000108805 */ /* 0x000fe2000001ff00 */
[----:B------:R-:W-:Y:S01]  /*01f0*/  @!P0 CS2R R18, SRZ ;  /* 0x0000000000128805 */ /* 0x000fe2000001ff00 */
[----:B------:R-:W-:Y:S01]  /*0200*/  @!P0 CS2R R24, SRZ ;  /* 0x0000000000188805 */ /* 0x000fe2000001ff00 */
[----:B------:R-:W-:Y:S01]  /*0210*/  @!P0 CS2R R26, SRZ ;  /* 0x00000000001a8805 */ /* 0x000fe2000001ff00 */
[----:B------:R-:W-:-:S02]  /*0220*/  PRMT R3, RZ, 0x5410, R8 ;  /* 0x00005410ff037816 */ /* 0x000fc40000000008 */
[----:B-1----:R-:W-:Y:S02]  /*0230*/  PRMT R4, RZ, 0x7610, R8 ;  /* 0x00007610ff047816 */ /* 0x002fe40000000008 */
[--C-:B------:R-:W-:Y:S02]  /*0240*/  PRMT R5, RZ, 0x5410, R9.reuse ;  /* 0x00005410ff057816 */ /* 0x100fe40000000009 */
[----:B0-----:R-:W-:Y:S02]  /*0250*/  PRMT R6, RZ, 0x7610, R9 ;  /* 0x00007610ff067816 */ /* 0x001fe40000000009 */
[--C-:B------:R-:W-:Y:S02]  /*0260*/  PRMT R7, RZ, 0x5410, R10.reuse ;  /* 0x00005410ff077816 */ /* 0x100fe4000000000a */
[----:B------:R-:W-:Y:S02]  /*0270*/  PRMT R8, RZ, 0x7610, R10 ;  /* 0x00007610ff087816 */ /* 0x000fe4000000000a */
[----:B------:R-:W-:-:S02]  /*0280*/  PRMT R9, RZ, 0x5410, R11 ;  /* 0x00005410ff097816 */ /* 0x000fc4000000000b */
[----:B------:R-:W-:Y:S02]  /*0290*/  PRMT R10, RZ, 0x7610, R11 ;  /* 0x00007610ff0a7816 */ /* 0x000fe4000000000b */
[----:B------:R-:W-:Y:S01]  /*02a0*/  SHF.R.U32.HI R87, RZ, 0x5, R0 ;  /* 0x00000005ff577819 */ /* 0x000fe20000011600 */
[----:B------:R-:W-:Y:S01]  /*02b0*/  HFMA2.MMA R85, -RZ, RZ, 0, 5.9604644775390625e-08 ;  /* 0x00000001ff557435 */ /* 0x000fe200000001ff */
        /* <DEDUP_REMOVED lines=17> */
[----:B------:R-:W-:Y:S02]  /*03d0*/  LOP3.LUT R71, R0, 0x1f, RZ, 0xc0, !PT ;  /* 0x0000001f00477812 */ /* 0x000fe400078ec0ff */
[----:B------:R-:W-:Y:S01]  /*03e0*/  LOP3.LUT R87, R87, 0x3, RZ, 0xc0, !PT ;  /* 0x0000000357577812 */ /* 0x000fe200078ec0ff */
[----:B------:R-:W-:Y:S01]  /*03f0*/  ULDC.U8 UR6, c[0x0][0x1f0] ;  /* 0x00007c0000067ab9 */ /* 0x000fe20000000000 */
[--C-:B--2---:R-:W-:Y:S02]  /*0400*/  PRMT R70, RZ, 0x5410, R31.reuse ;  /* 0x00005410ff467816 */ /* 0x104fe4000000001f */
[----:B------:R-:W-:Y:S02]  /*0410*/  PRMT R75, RZ, 0x7610, R31 ;  /* 0x00007610ff4b7816 */ /* 0x000fe4000000001f */
[----:B---3--:R-:W-:-:S02]  /*0420*/  PRMT R31, RZ, 0x5410, R34 ;  /* 0x00005410ff1f7816 */ /* 0x008fc40000000022 */
[----:B------:R-:W-:Y:S02]  /*0430*/  PRMT R76, RZ, 0x5410, R35 ;  /* 0x00005410ff4c7816 */ /* 0x000fe40000000023 */
[--C-:B----4-:R-:W-:Y:S02]  /*0440*/  PRMT R78, RZ, 0x5410, R36.reuse ;  /* 0x00005410ff4e7816 */ /* 0x110fe40000000024 */
[----:B------:R-:W-:Y:S02]  /*0450*/  PRMT R77, RZ, 0x7610, R36 ;  /* 0x00007610ff4d7816 */ /* 0x000fe40000000024 */
        /* <DEDUP_REMOVED lines=28> */
.L_x_382:
[----:B------:R-:W-:Y:S01]  /*0620*/  ISETP.NE.U32.AND P0, PT, RZ, c[0x0][0x1c0], PT ;  /* 0x00007000ff007a0c */ /* 0x000fe20003f05070 */
[----:B------:R-:W-:Y:S01]  /*0630*/  IMAD R40, R73, c[0x0][0x168], RZ ;  /* 0x00005a0049287a24 */ /* 0x000fe200078e02ff */
[----:B------:R-:W-:Y:S02]  /*0640*/  MOV R96, 0x10 ;  /* 0x0000001000607802 */ /* 0x000fe40000000f00 */
[----:B------:R-:W-:Y:S02]  /*0650*/  ISETP.NE.AND.EX P0, PT, RZ, c[0x0][0x1c4], PT, P0 ;  /* 0x00007100ff007a0c */ /* 0x000fe40003f05300 */
[----:B------:R-:W-:Y:S02]  /*0660*/  SHF.R.S32.HI R41, RZ, 0x1f, R40 ;  /* 0x0000001fff297819 */ /* 0x000fe40000011428 */
[----:B------:R-:W-:Y:S02]  /*0670*/  ISETP.NE.U32.AND P1, PT, RZ, c[0x0][0x180], PT ;  /* 0x00006000ff007a0c */ /* 0x000fe40003f25070 */
[----:B------:R-:W-:-:S02]  /*0680*/  LEA.HI R41, R41, R40, RZ, 0x3 ;  /* 0x0000002829297211 */ /* 0x000fc400078f18ff */
[----:B------:R-:W-:Y:S02]  /*0690*/  ISETP.NE.AND.EX P1, PT, RZ, c[0x0][0x184], PT, P1 ;  /* 0x00006100ff007a0c */ /* 0x000fe40003f25310 */
[----:B------:R-:W-:-:S03]  /*06a0*/  LEA.HI.SX32 R98, R41, R2, 0x1d ;  /* 0x0000000229627211 */ /* 0x000fc600078feaff */
[----:B------:R-:W-:Y:S02]  /*06b0*/  @P0 MOV R44, 0x2 ;  /* 0x00000002002c0802 */ /* 0x000fe40000000f00 */
[----:B------:R-:W-:-:S04]  /*06c0*/  IMAD.WIDE.U32 R48, R98, R96, c[0x0][0x170] ;  /* 0x00005c0062307625 */ /* 0x000fc800078e0060 */
[----:B------:R-:W-:Y:S02]  /*06d0*/  @P0 IMAD.WIDE R44, R73, R44, c[0x0][0x1c0] ;  /* 0x00007000492c0625 */ /* 0x000fe400078e022c */
[----:B------:R-:W2:Y:S04]  /*06e0*/  LDG.E.128 R48, [R48.64] ;  /* 0x0000000430307981 */ /* 0x000ea8000c1e1d00 */
[----:B------:R-:W3:Y:S01]  /*06f0*/  @P0 LDG.E.U16 R44, [R44.64] ;  /* 0x000000042c2c0981 */ /* 0x000ee2000c1e1500 */
[----:B------:R-:W-:-:S04]  /*0700*/  @P1 LEA R40, P2, R98, c[0x0][0x180], 0x4 ;  /* 0x0000600062281a11 */ /* 0x000fc800078420ff */
[----:B------:R-:W-:-:S05]  /*0710*/  @P1 LEA.HI.X R41, R98, c[0x0][0x184], RZ, 0x4, P2 ;  /* 0x0000610062291a11 */ /* 0x000fca00010f24ff */
[----:B------:R0:W4:Y:S01]  /*0720*/  @P1 LDG.E.128 R24, [R40.64] ;  /* 0x0000000428181981 */ /* 0x000122000c1e1d00 */
[----:B------:R-:W-:Y:S02]  /*0730*/  MOV R58, 0x3f800000 ;  /* 0x3f800000003a7802 */ /* 0x000fe40000000f00 */
[----:B0-----:R-:W-:Y:S02]  /*0740*/  PRMT R40, RZ, 0x5410, R28 ;  /* 0x00005410ff287816 */ /* 0x001fe4000000001c */
[----:B------:R-:W-:Y:S02]  /*0750*/  IADD3 R92, R98, 0x80, RZ ;  /* 0x00000080625c7810 */ /* 0x000fe40007ffe0ff */
[----:B------:R-:W-:Y:S02]  /*0760*/  SHF.R.U32.HI R56, RZ, 0x1c, R98 ;  /* 0x0000001cff387819 */ /* 0x000fe40000011662 */
[----:B--2---:R-:W-:Y:S02]  /*0770*/  PRMT R41, RZ, 0x5410, R48 ;  /* 0x00005410ff297816 */ /* 0x004fe40000000030 */
[----:B---3--:R-:W-:-:S02]  /*0780*/  @P0 PRMT R58, RZ, 0x5410, R44 ;  /* 0x00005410ff3a0816 */ /* 0x008fc4000000002c */
[----:B------:R-:W-:-:S03]  /*0790*/  PRMT R45, RZ, 0x7610, R48 ;  /* 0x00007610ff2d7816 */ /* 0x000fc60000000030 */
[-C--:B------:R-:W-:Y:S01]  /*07a0*/  FMUL.FTZ R109, R41, R58.reuse ;  /* 0x0000003a296d7220 */ /* 0x080fe20000410000 */
[--C-:B------:R-:W-:Y:S01]  /*07b0*/  PRMT R53, RZ, 0x5410, R49.reuse ;  /* 0x00005410ff357816 */ /* 0x100fe20000000031 */
[----:B------:R-:W-:Y:S02]  /*07c0*/  FMUL.FTZ R45, R45, R58 ;  /* 0x0000003a2d2d7220 */ /* 0x000fe40000410000 */
[----:B------:R-:W-:Y:S01]  /*07d0*/  FMUL.FTZ R109, R109, R40 ;  /* 0x000000286d6d7220 */ /* 0x000fe20000410000 */
[----:B------:R-:W-:Y:S01]  /*07e0*/  PRMT R40, RZ, 0x7610, R28 ;  /* 0x00007610ff287816 */ /* 0x000fe2000000001c */
[----:B------:R-:W-:Y:S01]  /*07f0*/  FMUL.FTZ R53, R53, R58 ;  /* 0x0000003a35357220 */ /* 0x000fe20000410000 */
[----:B------:R-:W-:-:S03]  /*0800*/  PRMT R49, RZ, 0x7610, R49 ;  /* 0x00007610ff317816 */ /* 0x000fc60000000031 */
[----:B------:R-:W-:Y:S01]  /*0810*/  FMUL.FTZ R107, R45, R40 ;  /* 0x000000282d6b7220 */ /* 0x000fe20000410000 */
[----:B------:R-:W-:Y:S01]  /*0820*/  PRMT R40, RZ, 0x5410, R29 ;  /* 0x00005410ff287816 */ /* 0x000fe2000000001d */
[----:B------:R-:W-:Y:S01]  /*0830*/  FMUL.FTZ R49, R49, R58 ;  /* 0x0000003a31317220 */ /* 0x000fe20000410000 */
[----:B------:R-:W-:-:S03]  /*0840*/  PRMT R57, RZ, 0x7610, R50 ;  /* 0x00007610ff397816 */ /* 0x000fc60000000032 */
[----:B------:R-:W-:Y:S01]  /*0850*/  FMUL.FTZ R105, R53, R40 ;  /* 0x0000002835697220 */ /* 0x000fe20000410000 */
[----:B------:R-:W-:Y:S01]  /*0860*/  PRMT R40, RZ, 0x7610, R29 ;  /* 0x00007610ff287816 */ /* 0x000fe2000000001d */
[----:B------:R-:W-:-:S04]  /*0870*/  FMUL.FTZ R57, R57, R58 ;  /* 0x0000003a39397220 */ /* 0x000fc80000410000 */
[----:B------:R-:W-:Y:S01]  /*0880*/  FMUL.FTZ R103, R49, R40 ;  /* 0x0000002831677220 */ /* 0x000fe20000410000 */
[----:B------:R-:W-:-:S05]  /*0890*/  PRMT R40, RZ, 0x7610, R30 ;  /* 0x00007610ff287816 */ /* 0x000fca000000001e */
[----:B------:R-:W-:Y:S01]  /*08a0*/  FMUL.FTZ R101, R57, R40 ;  /* 0x0000002839657220 */ /* 0x000fe20000410000 */
[----:B----4-:R-:W-:-:S05]  /*08b0*/  @P1 PRMT R40, RZ, 0x5410, R24 ;  /* 0x00005410ff281816 */ /* 0x010fca0000000018 */
[----:B------:R-:W-:Y:S01]  /*08c0*/  @P1 FADD.FTZ R109, R109, R40 ;  /* 0x000000286d6d1221 */ /* 0x000fe20000010000 */
[----:B------:R-:W-:Y:S02]  /*08d0*/  @P1 PRMT R40, RZ, 0x7610, R24 ;  /* 0x00007610ff281816 */ /* 0x000fe40000000018 */
[----:B------:R-:W-:-:S03]  /*08e0*/  PRMT R55, RZ, 0x5410, R50 ;  /* 0x00005410ff377816 */ /* 0x000fc60000000032 */
[----:B------:R-:W-:Y:S01]  /*08f0*/  @P1 FADD.FTZ R107, R107, R40 ;  /* 0x000000286b6b1221 */ /* 0x000fe20000010000 */
[----:B------:R-:W-:Y:S01]  /*0900*/  @P1 PRMT R40, RZ, 0x5410, R25 ;  /* 0x00005410ff281816 */ /* 0x000fe20000000019 */
[----:B------:R-:W-:-:S04]  /*0910*/  FMUL.FTZ R55, R55, R58 ;  /* 0x0000003a37377220 */ /* 0x000fc80000410000 */
[----:B------:R-:W-:Y:S01]  /*0920*/  @P1 FADD.FTZ R105, R105, R40 ;  /* 0x0000002869691221 */ /* 0x000fe20000010000 */
[----:B------:R-:W-:Y:S01]  /*0930*/  @P1 PRMT R40, RZ, 0x5410, R26 ;  /* 0x00005410ff281816 */ /* 0x000fe2000000001a */
[----:B------:R-:W-:Y:S01]  /*0940*/  FMUL.FTZ R99, R46, R55 ;  /* 0x000000372e637220 */ /* 0x000fe20000410000 */
[----:B------:R-:W-:-:S03]  /*0950*/  PRMT R59, RZ, 0x5410, R51 ;  /* 0x00005410ff3b7816 */ /* 0x000fc60000000033 */
[----:B------:R-:W-:Y:S01]  /*0960*/  @P1 FADD.FTZ R99, R99, R40 ;  /* 0x0000002863631221 */ /* 0x000fe20000010000 */
[----:B------:R-:W-:Y:S01]  /*0970*/  @P1 PRMT R40, RZ, 0x7610, R26 ;  /* 0x00007610ff281816 */ /* 0x000fe2000000001a */
[----:B------:R-:W-:Y:S01]  /*0980*/  FMUL.FTZ R59, R59, R58 ;  /* 0x0000003a3b3b7220 */ /* 0x000fe20000410000 */
[----:B------:R-:W-:-:S03]  /*0990*/  PRMT R51, RZ, 0x7610, R51 ;  /* 0x00007610ff337816 */ /* 0x000fc60000000033 */
[----:B------:R-:W-:Y:S01]  /*09a0*/  @P1 FADD.FTZ R101, R101, R40 ;  /* 0x0000002865651221 */ /* 0x000fe20000010000 */
[----:B------:R-:W-:Y:S01]  /*09b0*/  @P1 PRMT R40, RZ, 0x5410, R27 ;  /* 0x00005410ff281816 */ /* 0x000fe2000000001b */
[----:B------:R-:W-:Y:S02]  /*09c0*/  FMUL.FTZ R44, R51, R58 ;  /* 0x0000003a332c7220 */ /* 0x000fe40000410000 */
[----:B------:R-:W-:Y:S02]  /*09d0*/  FMUL.FTZ R97, R70, R59 ;  /* 0x0000003b46617220 */ /* 0x000fe40000410000 */
[----:B------:R-:W-:Y:S01]  /*09e0*/  FMUL.FTZ R59, R75, R44 ;  /* 0x0000002c4b3b7220 */ /* 0x000fe20000410000 */
[----:B------:R-:W-:Y:S01]  /*09f0*/  @P1 PRMT R44, RZ, 0x7610, R25 ;  /* 0x00007610ff2c1816 */ /* 0x000fe20000000019 */
[----:B------:R-:W-:Y:S01]  /*0a00*/  @P1 FADD.FTZ R97, R97, R40 ;  /* 0x0000002861611221 */ /* 0x000fe20000010000 */
[----:B------:R-:W-:Y:S02]  /*0a10*/  @P1 PRMT R40, RZ, 0x7610, R27 ;  /* 0x00007610ff281816 */ /* 0x000fe4000000001b */
[----:B------:R-:W-:Y:S01]  /*0a20*/  SHF.L.U32 R57, R98, 0x4, RZ ;  /* 0x0000000462397819 */ /* 0x000fe200000006ff */
[----:B------:R-:W-:-:S02]  /*0a30*/  @P1 FADD.FTZ R103, R103, R44 ;  /* 0x0000002c67671221 */ /* 0x000fc40000010000 */
[----:B------:R-:W-:Y:S01]  /*0a40*/  @P1 FADD.FTZ R59, R59, R40 ;  /* 0x000000283b3b1221 */ /* 0x000fe20000010000 */
[----:B------:R-:W-:Y:S01]  /*0a50*/  IADD3 R40, P0, R57, c[0x0][0x188], RZ ;  /* 0x0000620039287a10 */ /* 0x000fe20007f1e0ff */
[----:B------:R-:W-:Y:S01]  /*0a60*/  IMAD.WIDE.U32 R52, R92, R96, c[0x0][0x170] ;  /* 0x00005c005c347625 */ /* 0x000fe200078e0060 */
[----:B------:R-:W-:Y:S02]  /*0a70*/  F2FP.BF16.PACK_AB R50, R101, R99 ;  /* 0x000000636532723e */ /* 0x000fe400000010ff */
[----:B------:R-:W-:Y:S02]  /*0a80*/  IADD3.X R41, R56, c[0x0][0x18c], RZ, P0, !PT ;  /* 0x0000630038297a10 */ /* 0x000fe400007fe4ff */
[----:B------:R-:W-:Y:S02]  /*0a90*/  F2FP.BF16.PACK_AB R51, R59, R97 ;  /* 0x000000613b33723e */ /* 0x000fe400000010ff */
[----:B------:R-:W-:Y:S02]  /*0aa0*/  F2FP.BF16.PACK_AB R49, R103, R105 ;  /* 0x000000696731723e */ /* 0x000fe400000010ff */
[----:B------:R-:W-:-:S05]  /*0ab0*/  F2FP.BF16.PACK_AB R48, R107, R109 ;  /* 0x0000006d6b30723e */ /* 0x000fca00000010ff */
[----:B------:R0:W-:Y:S04]  /*0ac0*/  STG.E.128 [R40.64], R48 ;  /* 0x0000003028007986 */ /* 0x0001e8000c101d04 */
[----:B------:R-:W2:Y:S01]  /*0ad0*/  LDG.E.128 R52, [R52.64] ;  /* 0x0000000434347981 */ /* 0x000ea2000c1e1d00 */
[----:B------:R-:W-:-:S04]  /*0ae0*/  @P1 LEA R44, P0, R92, c[0x0][0x180], 0x4 ;  /* 0x000060005c2c1a11 */ /* 0x000fc800078020ff */
[----:B------:R-:W-:-:S05]  /*0af0*/  @P1 LEA.HI.X R45, R92, c[0x0][0x184], RZ, 0x4, P0 ;  /* 0x000061005c2d1a11 */ /* 0x000fca00000f24ff */
[----:B------:R1:W3:Y:S01]  /*0b00*/  @P1 LDG.E.128 R24, [R44.64] ;  /* 0x000000042c181981 */ /* 0x0002e2000c1e1d00 */
[----:B0-----:R-:W-:Y:S02]  /*0b10*/  PRMT R40, RZ, 0x5410, R32 ;  /* 0x00005410ff287816 */ /* 0x001fe40000000020 */
[----:B------:R-:W-:Y:S02]  /*0b20*/  SHF.L.U32 R94, R92, 0x4, RZ ;  /* 0x000000045c5e7819 */ /* 0x000fe400000006ff */
[----:B------:R-:W-:Y:S02]  /*0b30*/  IADD3 R106, R98, 0x100, RZ ;  /* 0x00000100626a7810 */ /* 0x000fe40007ffe0ff */
[----:B------:R-:W-:Y:S02]  /*0b40*/  SHF.R.U32.HI R92, RZ, 0x1c, R92 ;  /* 0x0000001cff5c7819 */ /* 0x000fe4000001165c */
[--C-:B--2---:R-:W-:Y:S02]  /*0b50*/  PRMT R41, RZ, 0x5410, R52.reuse ;  /* 0x00005410ff297816 */ /* 0x104fe40000000034 */
[----:B-1----:R-:W-:-:S03]  /*0b60*/  PRMT R45, RZ, 0x7610, R52 ;  /* 0x00007610ff2d7816 */ /* 0x002fc60000000034 */
[-C--:B------:R-:W-:Y:S01]  /*0b70*/  FMUL.FTZ R41, R41, R58.reuse ;  /* 0x0000003a29297220 */ /* 0x080fe20000410000 */
[----:B------:R-:W-:Y:S01]  /*0b80*/  PRMT R49, RZ, 0x5410, R53 ;  /* 0x00005410ff317816 */ /* 0x000fe20000000035 */
[----:B------:R-:W-:Y:S02]  /*0b90*/  FMUL.FTZ R45, R45, R58 ;  /* 0x0000003a2d2d7220 */ /* 0x000fe40000410000 */
[----:B------:R-:W-:Y:S01]  /*0ba0*/  FMUL.FTZ R125, R41, R40 ;  /* 0x00000028297d7220 */ /* 0x000fe20000410000 */
[----:B------:R-:W-:Y:S01]  /*0bb0*/  PRMT R40, RZ, 0x7610, R32 ;  /* 0x00007610ff287816 */ /* 0x000fe20000000020 */
[----:B------:R-:W-:-:S04]  /*0bc0*/  FMUL.FTZ R49, R49, R58 ;  /* 0x0000003a31317220 */ /* 0x000fc80000410000 */
[----:B------:R-:W-:Y:S01]  /*0bd0*/  FMUL.FTZ R123, R45, R40 ;  /* 0x000000282d7b7220 */ /* 0x000fe20000410000 */
[----:B------:R-:W-:Y:S02]  /*0be0*/  PRMT R40, RZ, 0x5410, R33 ;  /* 0x00005410ff287816 */ /* 0x000fe40000000021 */
[----:B---3--:R-:W-:-:S03]  /*0bf0*/  @P1 PRMT R44, RZ, 0x7610, R24 ;  /* 0x00007610ff2c1816 */ /* 0x008fc60000000018 */
[----:B------:R-:W-:Y:S01]  /*0c00*/  FMUL.FTZ R121, R49, R40 ;  /* 0x0000002831797220 */ /* 0x000fe20000410000 */
[----:B------:R-:W-:Y:S02]  /*0c10*/  @P1 PRMT R40, RZ, 0x5410, R24 ;  /* 0x00005410ff281816 */ /* 0x000fe40000000018 */
[--C-:B------:R-:W-:Y:S01]  /*0c20*/  PRMT R51, RZ, 0x5410, R54.reuse ;  /* 0x00005410ff337816 */ /* 0x100fe20000000036 */
[----:B------:R-:W-:Y:S01]  /*0c30*/  @P1 FADD.FTZ R123, R44, R123 ;  /* 0x0000007b2c7b1221 */ /* 0x000fe20000010000 */
[----:B------:R-:W-:Y:S01]  /*0c40*/  PRMT R111, RZ, 0x7610, R54 ;  /* 0x00007610ff6f7816 */ /* 0x000fe20000000036 */
[----:B------:R-:W-:Y:S01]  /*0c50*/  @P1 FADD.FTZ R125, R40, R125 ;  /* 0x0000007d287d1221 */ /* 0x000fe20000010000 */
[----:B------:R-:W-:Y:S01]  /*0c60*/  @P1 PRMT R44, RZ, 0x5410, R25 ;  /* 0x00005410ff2c1816 */ /* 0x000fe20000000019 */
[-C--:B------:R-:W-:Y:S01]  /*0c70*/  FMUL.FTZ R40, R51, R58.reuse ;  /* 0x0000003a33287220 */ /* 0x080fe20000410000 */
[----:B------:R-:W-:Y:S01]  /*0c80*/  PRMT R113, RZ, 0x5410, R55 ;  /* 0x00005410ff717816 */ /* 0x000fe20000000037 */
[----:B------:R-:W-:-:S02]  /*0c90*/  FMUL.FTZ R111, R111, R58 ;  /* 0x0000003a6f6f7220 */ /* 0x000fc40000410000 */
[----:B------:R-:W-:Y:S01]  /*0ca0*/  @P1 FADD.FTZ R121, R44, R121 ;  /* 0x000000792c791221 */ /* 0x000fe20000010000 */
[--C-:B------:R-:W-:Y:S01]  /*0cb0*/  @P1 PRMT R44, RZ, 0x7610, R26.reuse ;  /* 0x00007610ff2c1816 */ /* 0x100fe2000000001a */
[----:B------:R-:W-:Y:S01]  /*0cc0*/  FMUL.FTZ R119, R31, R40 ;  /* 0x000000281f777220 */ /* 0x000fe20000410000 */
[----:B------:R-:W-:Y:S01]  /*0cd0*/  @P1 PRMT R40, RZ, 0x5410, R26 ;  /* 0x00005410ff281816 */ /* 0x000fe2000000001a */
[----:B------:R-:W-:Y:S01]  /*0ce0*/  FMUL.FTZ R117, R34, R111 ;  /* 0x0000006f22757220 */ /* 0x000fe20000410000 */
[----:B------:R-:W-:Y:S01]  /*0cf0*/  PRMT R55, RZ, 0x7610, R55 ;  /* 0x00007610ff377816 */ /* 0x000fe20000000037 */
[----:B------:R-:W-:Y:S01]  /*0d00*/  FMUL.FTZ R113, R113, R58 ;  /* 0x0000003a71717220 */ /* 0x000fe20000410000 */
[----:B------:R-:W-:Y:S01]  /*0d10*/  PRMT R53, RZ, 0x7610, R53 ;  /* 0x00007610ff357816 */ /* 0x000fe20000000035 */
[----:B------:R-:W-:Y:S01]  /*0d20*/  @P1 FADD.FTZ R117, R44, R117 ;  /* 0x000000752c751221 */ /* 0x000fe20000010000 */
[----:B------:R-:W-:Y:S01]  /*0d30*/  @P1 PRMT R44, RZ, 0x5410, R27 ;  /* 0x00005410ff2c1816 */ /* 0x000fe2000000001b */
[----:B------:R-:W-:-:S02]  /*0d40*/  @P1 FADD.FTZ R119, R40, R119 ;  /* 0x0000007728771221 */ /* 0x000fc40000010000 */
[----:B------:R-:W-:Y:S02]  /*0d50*/  FMUL.FTZ R115, R76, R113 ;  /* 0x000000714c737220 */ /* 0x000fe40000410000 */
[-C--:B------:R-:W-:Y:S02]  /*0d60*/  FMUL.FTZ R40, R55, R58.reuse ;  /* 0x0000003a37287220 */ /* 0x080fe40000410000 */
[----:B------:R-:W-:Y:S02]  /*0d70*/  FMUL.FTZ R53, R53, R58 ;  /* 0x0000003a35357220 */ /* 0x000fe40000410000 */
[----:B------:R-:W-:Y:S01]  /*0d80*/  @P1 FADD.FTZ R115, R44, R115 ;  /* 0x000000732c731221 */ /* 0x000fe20000010000 */
[----:B------:R-:W-:Y:S01]  /*0d90*/  @P1 PRMT R44, RZ, 0x7610, R25 ;  /* 0x00007610ff2c1816 */ /* 0x000fe20000000019 */
[----:B------:R-:W-:Y:S01]  /*0da0*/  FMUL.FTZ R113, R35, R40 ;  /* 0x0000002823717220 */ /* 0x000fe20000410000 */
[----:B------:R-:W-:Y:S01]  /*0db0*/  @P1 PRMT R40, RZ, 0x7610, R27 ;  /* 0x00007610ff281816 */ /* 0x000fe2000000001b */
[----:B------:R-:W-:-:S04]  /*0dc0*/  FMUL.FTZ R111, R90, R53 ;  /* 0x000000355a6f7220 */ /* 0x000fc80000410000 */
[----:B------:R-:W-:Y:S01]  /*0dd0*/  @P1 FADD.FTZ R113, R40, R113 ;  /* 0x0000007128711221 */ /* 0x000fe20000010000 */
[----:B------:R-:W-:Y:S01]  /*0de0*/  IADD3 R40, P0, R94, c[0x0][0x188], RZ ;  /* 0x000062005e287a10 */ /* 0x000fe20007f1e0ff */
[----:B------:R-:W-:Y:S01]  /*0df0*/  @P1 FADD.FTZ R111, R44, R111 ;  /* 0x0000006f2c6f1221 */ /* 0x000fe20000010000 */
[----:B------:R-:W-:Y:S01]  /*0e00*/  F2FP.BF16.PACK_AB R50, R117, R119 ;  /* 0x000000777532723e */ /* 0x000fe200000010ff */
[----:B------:R-:W-:Y:S01]  /*0e10*/  IMAD.WIDE.U32 R52, R106, R96, c[0x0][0x170] ;  /* 0x00005c006a347625 */ /* 0x000fe200078e0060 */
[----:B------:R-:W-:Y:S02]  /*0e20*/  IADD3.X R41, R92, c[0x0][0x18c], RZ, P0, !PT ;  /* 0x000063005c297a10 */ /* 0x000fe400007fe4ff */
[----:B------:R-:W-:Y:S02]  /*0e30*/  F2FP.BF16.PACK_AB R51, R113, R115 ;  /* 0x000000737133723e */ /* 0x000fe400000010ff */
[----:B------:R-:W-:Y:S02]  /*0e40*/  F2FP.BF16.PACK_AB R49, R111, R121 ;  /* 0x000000796f31723e */ /* 0x000fe400000010ff */
[----:B------:R-:W-:-:S02]  /*0e50*/  F2FP.BF16.PACK_AB R48, R123, R125 ;  /* 0x0000007d7b30723e */ /* 0x000fc400000010ff */
[----:B------:R-:W-:-:S03]  /*0e60*/  @P1 LEA R44, P0, R106, c[0x0][0x180], 0x4 ;  /* 0x000060006a2c1a11 */ /* 0x000fc600078020ff */
[----:B------:R0:W-:Y:S04]  /*0e70*/  STG.E.128 [R40.64], R48 ;  /* 0x0000003028007986 */ /* 0x0001e8000c101d04 */
[----:B------:R-:W2:Y:S01]  /*0e80*/  LDG.E.128 R52, [R52.64] ;  /* 0x0000000434347981 */ /* 0x000ea2000c1e1d00 */
[----:B------:R-:W-:-:S05]  /*0e90*/  @P1 LEA.HI.X R45, R106, c[0x0][0x184], RZ, 0x4, P0 ;  /* 0x000061006a2d1a11 */ /* 0x000fca00000f24ff */
[----:B------:R2:W3:Y:S01]  /*0ea0*/  @P1 LDG.E.128 R24, [R44.64] ;  /* 0x000000042c181981 */ /* 0x0004e2000c1e1d00 */
[----:B------:R-:W-:-:S04]  /*0eb0*/  FADD.FTZ R96, RZ, R109 ;  /* 0x0000006dff607221 */ /* 0x000fc80000010000 */
        /* <DEDUP_REMOVED lines=10> */
[----:B------:R-:W-:Y:S02]  /*0f60*/  SHF.L.U32 R98, R106, 0x4, RZ ;  /* 0x000000046a627819 */ /* 0x000fe400000006ff */
[--C-:B--2---:R-:W-:Y:S02]  /*0f70*/  PRMT R45, RZ, 0x7610, R52.reuse ;  /* 0x00007610ff2d7816 */ /* 0x104fe40000000034 */
[----:B0-----:R-:W-:-:S03]  /*0f80*/  PRMT R41, RZ, 0x5410, R52 ;  /* 0x00005410ff297816 */ /* 0x001fc60000000034 */
[-C--:B------:R-:W-:Y:S01]  /*0f90*/  FMUL.FTZ R45, R45, R58.reuse ;  /* 0x0000003a2d2d7220 */ /* 0x080fe20000410000 */
[----:B------:R-:W-:Y:S02]  /*0fa0*/  PRMT R49, RZ, 0x5410, R53 ;  /* 0x00005410ff317816 */ /* 0x000fe40000000035 */
[----:B------:R-:W-:Y:S01]  /*0fb0*/  PRMT R44, RZ, 0x5410, R55 ;  /* 0x00005410ff2c7816 */ /* 0x000fe20000000037 */
[----:B------:R-:W-:Y:S01]  /*0fc0*/  FMUL.FTZ R104, R64, R45 ;  /* 0x0000002d40687220 */ /* 0x000fe20000410000 */
[----:B------:R-:W-:Y:S01]  /*0fd0*/  PRMT R51, RZ, 0x7610, R53 ;  /* 0x00007610ff337816 */ /* 0x000fe20000000035 */
[-C--:B------:R-:W-:Y:S01]  /*0fe0*/  FMUL.FTZ R53, R41, R58.reuse ;  /* 0x0000003a29357220 */ /* 0x080fe20000410000 */
[----:B---3--:R-:W-:Y:S01]  /*0ff0*/  @P1 PRMT R45, RZ, 0x7610, R24 ;  /* 0x00007610ff2d1816 */ /* 0x008fe20000000018 */
[-C--:B------:R-:W-:Y:S01]  /*1000*/  FMUL.FTZ R100, R49, R58.reuse ;  /* 0x0000003a31647220 */ /* 0x080fe20000410000 */
[----:B------:R-:W-:Y:S01]  /*1010*/  PRMT R48, RZ, 0x7610, R55 ;  /* 0x00007610ff307816 */ /* 0x000fe20000000037 */
[----:B------:R-:W-:Y:S01]  /*1020*/  FMUL.FTZ R55, R44, R58 ;  /* 0x0000003a2c377220 */ /* 0x000fe20000410000 */
[----:B------:R-:W-:Y:S01]  /*1030*/  PRMT R40, RZ, 0x5410, R54 ;  /* 0x00005410ff287816 */ /* 0x000fe20000000036 */
[----:B------:R-:W-:Y:S01]  /*1040*/  FMUL.FTZ R53, R62, R53 ;  /* 0x000000353e357220 */ /* 0x000fe20000410000 */
[----:B------:R-:W-:Y:S01]  /*1050*/  @P1 PRMT R44, RZ, 0x5410, R24 ;  /* 0x00005410ff2c1816 */ /* 0x000fe20000000018 */
[----:B------:R-:W-:Y:S01]  /*1060*/  @P1 FADD.FTZ R104, R45, R104 ;  /* 0x000000682d681221 */ /* 0x000fe20000010000 */
[----:B------:R-:W-:Y:S01]  /*1070*/  @P1 PRMT R45, RZ, 0x5410, R25 ;  /* 0x00005410ff2d1816 */ /* 0x000fe20000000019 */
[----:B------:R-:W-:Y:S01]  /*1080*/  FMUL.FTZ R100, R65, R100 ;  /* 0x0000006441647220 */ /* 0x000fe20000410000 */
[----:B------:R-:W-:Y:S01]  /*1090*/  PRMT R54, RZ, 0x7610, R54 ;  /* 0x00007610ff367816 */ /* 0x000fe20000000036 */
[----:B------:R-:W-:-:S02]  /*10a0*/  FMUL.FTZ R40, R40, R58 ;  /* 0x0000003a28287220 */ /* 0x000fc40000410000 */
[----:B------:R-:W-:Y:S02]  /*10b0*/  @P1 FADD.FTZ R53, R44, R53 ;  /* 0x000000352c351221 */ /* 0x000fe40000010000 */
[----:B------:R-:W-:Y:S02]  /*10c0*/  FADD.FTZ R44, R96, R111 ;  /* 0x0000006f602c7221 */ /* 0x000fe40000010000 */
[----:B------:R-:W-:Y:S01]  /*10d0*/  @P1 FADD.FTZ R100, R45, R100 ;  /* 0x000000642d641221 */ /* 0x000fe20000010000 */
[----:B------:R-:W-:Y:S01]  /*10e0*/  @P1 PRMT R45, RZ, 0x5410, R26 ;  /* 0x00005410ff2d1816 */ /* 0x000fe2000000001a */
[----:B------:R-:W-:Y:S02]  /*10f0*/  FMUL.FTZ R52, R67, R40 ;  /* 0x0000002843347220 */ /* 0x000fe40000410000 */
[----:B------:R-:W-:Y:S02]  /*1100*/  FADD.FTZ R44, R44, R119 ;  /* 0x000000772c2c7221 */ /* 0x000fe40000010000 */
[----:B------:R-:W-:-:S02]  /*1110*/  FMUL.FTZ R54, R54, R58 ;  /* 0x0000003a36367220 */ /* 0x000fc40000410000 */
[----:B------:R-:W-:Y:S01]  /*1120*/  @P1 FADD.FTZ R52, R45, R52 ;  /* 0x000000342d341221 */ /* 0x000fe20000010000 */
[----:B------:R-:W-:Y:S01]  /*1130*/  @P1 PRMT R45, RZ, 0x7610, R26 ;  /* 0x00007610ff2d1816 */ /* 0x000fe2000000001a */
[-C--:B------:R-:W-:Y:S02]  /*1140*/  FMUL.FTZ R41, R51, R58.reuse ;  /* 0x0000003a33297220 */ /* 0x080fe40000410000 */
[----:B------:R-:W-:Y:S02]  /*1150*/  FMUL.FTZ R49, R48, R58 ;  /* 0x0000003a30317220 */ /* 0x000fe40000410000 */
[----:B------:R-:W-:Y:S02]  /*1160*/  FADD.FTZ R44, R44, R117 ;  /* 0x000000752c2c7221 */ /* 0x000fe40000010000 */
[----:B------:R-:W-:Y:S02]  /*1170*/  FMUL.FTZ R58, R69, R54 ;  /* 0x00000036453a7220 */ /* 0x000fe40000410000 */
[----:B------:R-:W-:-:S02]  /*1180*/  FADD.FTZ R44, R44, R115 ;  /* 0x000000732c2c7221 */ /* 0x000fc40000010000 */
[----:B------:R-:W-:Y:S01]  /*1190*/  @P1 FADD.FTZ R58, R45, R58 ;  /* 0x0000003a2d3a1221 */ /* 0x000fe20000010000 */
[----:B------:R-:W-:Y:S01]  /*11a0*/  @P1 PRMT R45, RZ, 0x7610, R27 ;  /* 0x00007610ff2d1816 */ /* 0x000fe2000000001b */
[----:B------:R-:W-:Y:S01]  /*11b0*/  FMUL.FTZ R102, R74, R49 ;  /* 0x000000314a667220 */ /* 0x000fe20000410000 */
[----:B------:R-:W-:Y:S01]  /*11c0*/  SHF.R.U32.HI R96, RZ, 0x1c, R106 ;  /* 0x0000001cff607819 */ /* 0x000fe2000001166a */
[----:B------:R-:W-:Y:S01]  /*11d0*/  FADD.FTZ R44, R44, R113 ;  /* 0x000000712c2c7221 */ /* 0x000fe20000010000 */
[----:B------:R-:W0:Y:S01]  /*11e0*/  S2R R106, SR_TID.X ;  /* 0x00000000006a7919 */ /* 0x000e220000002100 */
[----:B------:R-:W-:Y:S02]  /*11f0*/  @P1 FADD.FTZ R102, R45, R102 ;  /* 0x000000662d661221 */ /* 0x000fe40000010000 */
[----:B------:R-:W-:Y:S02]  /*1200*/  FADD.FTZ R45, R44, R53 ;  /* 0x000000352c2d7221 */ /* 0x000fe40000010000 */
[----:B------:R-:W-:Y:S01]  /*1210*/  FMUL.FTZ R54, R66, R41 ;  /* 0x0000002942367220 */ /* 0x000fe20000410000 */
[----:B------:R-:W-:Y:S01]  /*1220*/  @P1 PRMT R41, RZ, 0x7610, R25 ;  /* 0x00007610ff291816 */ /* 0x000fe20000000019 */
[----:B------:R-:W-:Y:S01]  /*1230*/  FADD.FTZ R45, R45, R104 ;  /* 0x000000682d2d7221 */ /* 0x000fe20000010000 */
[----:B------:R-:W-:Y:S01]  /*1240*/  @P1 PRMT R40, RZ, 0x5410, R27 ;  /* 0x00005410ff281816 */ /* 0x000fe2000000001b */
[----:B------:R-:W-:-:S02]  /*1250*/  FMUL.FTZ R55, R68, R55 ;  /* 0x0000003744377220 */ /* 0x000fc40000410000 */
[----:B------:R-:W-:Y:S02]  /*1260*/  @P1 FADD.FTZ R54, R41, R54 ;  /* 0x0000003629361221 */ /* 0x000fe40000010000 */
[----:B------:R-:W-:Y:S02]  /*1270*/  FADD.FTZ R45, R45, R100 ;  /* 0x000000642d2d7221 */ /* 0x000fe40000010000 */
[----:B------:R-:W-:Y:S02]  /*1280*/  @P1 FADD.FTZ R55, R40, R55 ;  /* 0x0000003728371221 */ /* 0x000fe40000010000 */
[----:B------:R-:W-:Y:S01]  /*1290*/  FADD.FTZ R45, R45, R54 ;  /* 0x000000362d2d7221 */ /* 0x000fe20000010000 */
[----:B------:R-:W-:-:S03]  /*12a0*/  IADD3 R40, P0, R98, c[0x0][0x188], RZ ;  /* 0x0000620062287a10 */ /* 0x000fc60007f1e0ff */
[----:B------:R-:W-:Y:S01]  /*12b0*/  FADD.FTZ R45, R45, R52 ;  /* 0x000000342d2d7221 */ /* 0x000fe20000010000 */
[----:B------:R-:W-:Y:S02]  /*12c0*/  IADD3.X R41, R96, c[0x0][0x18c], RZ, P0, !PT ;  /* 0x0000630060297a10 */ /* 0x000fe400007fe4ff */
[----:B------:R-:W-:Y:S02]  /*12d0*/  F2FP.BF16.PACK_AB R51, R102, R55 ;  /* 0x000000376633723e */ /* 0x000fe400000010ff */
[----:B------:R-:W-:Y:S02]  /*12e0*/  F2FP.BF16.PACK_AB R50, R58, R52 ;  /* 0x000000343a32723e */ /* 0x000fe400000010ff */
[----:B------:R-:W-:Y:S02]  /*12f0*/  F2FP.BF16.PACK_AB R49, R54, R100 ;  /* 0x000000643631723e */ /* 0x000fe400000010ff */
[----:B------:R-:W-:Y:S01]  /*1300*/  F2FP.BF16.PACK_AB R48, R104, R53 ;  /* 0x000000356830723e */ /* 0x000fe200000010ff */
[----:B------:R-:W-:Y:S01]  /*1310*/  FADD.FTZ R44, R45, R58 ;  /* 0x0000003a2d2c7221 */ /* 0x000fe20000010000 */
[----:B0-----:R-:W-:-:S02]  /*1320*/  SHF.R.U32.HI R106, RZ, 0x5, R106 ;  /* 0x00000005ff6a7819 */ /* 0x001fc4000001166a */
[----:B------:R-:W-:Y:S01]  /*1330*/  LOP3.LUT P0, RZ, R85, 0xff, RZ, 0xc0, !PT ;  /* 0x000000ff55ff7812 */ /* 0x000fe2000780c0ff */
[----:B------:R0:W-:Y:S01]  /*1340*/  STG.E.128 [R40.64], R48 ;  /* 0x0000003028007986 */ /* 0x0001e2000c101d04 */
[----:B------:R-:W-:Y:S01]  /*1350*/  FADD.FTZ R45, R44, R55 ;  /* 0x000000372c2d7221 */ /* 0x000fe20000010000 */
[----:B0-----:R-:W-:-:S03]  /*1360*/  LOP3.LUT R41, R106, 0x7fffffc, RZ, 0xc0, !PT ;  /* 0x07fffffc6a297812 */ /* 0x001fc600078ec0ff */
[----:B------:R-:W-:Y:S01]  /*1370*/  FADD.FTZ R51, R45, R102 ;  /* 0x000000662d337221 */ /* 0x000fe20000010000 */
[----:B------:R-:W-:Y:S01]  /*1380*/  SEL R48, R72, R41, !P0 ;  /* 0x0000002948307207 */ /* 0x000fe20004000000 */
[----:B------:R-:W-:Y:S05]  /*1390*/  BRA.DIV ~URZ, `(.L_x_379) ;  /* 0x00000ed27f007947 */ /* 0x000fea000b800000 */
[----:B------:R0:W1:Y:S02]  /*13a0*/  SHFL.BFLY PT, R40, R51, 0x1, 0x1f ;  /* 0x0c201f0033287f89 */ /* 0x00006400000e0000 */
.L_x_383:
        /* <DEDUP_REMOVED lines=68> */
.L_x_384:
[C---:B------:R-:W-:Y:S01]  /*17f0*/  ISETP.NE.AND P0, PT, R71.reuse, RZ, PT ;  /* 0x000000ff4700720c */ /* 0x040fe20003f05270 */
[----:B-1----:R-:W-:Y:S01]  /*1800*/  FADD.FTZ R41, R106, R51 ;  /* 0x000000336a297221 */ /* 0x002fe20000010000 */
[----:B------:R-:W-:Y:S01]  /*1810*/  WARPSYNC 0xffffffff ;  /* 0xffffffff00007948 */ /* 0x000fe20003800000 */
[----:B------:R-:W-:Y:S01]  /*1820*/  ISETP.GT.U32.AND P1, PT, R71, 0x3, PT ;  /* 0x000000034700780c */ /* 0x000fe20003f24070 */
[----:B------:R-:W-:Y:S01]  /*1830*/  CS2R R44, SRZ ;  /* 0x00000000002c7805 */ /* 0x000fe2000001ff00 */
[----:B------:R-:W-:Y:S02]  /*1840*/  MOV R50, RZ ;  /* 0x000000ff00327202 */ /* 0x000fe40000000f00 */
[----:B------:R-:W-:-:S06]  /*1850*/  IADD3 R98, P2, R98, c[0x0][0x208], RZ ;  /* 0x0000820062627a10 */ /* 0x000fcc0007f5e0ff */
[----:B------:R-:W-:-:S03]  /*1860*/  @!P0 IADD3 R49, R87, R48, RZ ;  /* 0x0000003057318210 */ /* 0x000fc60007ffe0ff */
[----:B0-----:R-:W-:Y:S02]  /*1870*/  @!P1 IADD3 R51, R71, R48, RZ ;  /* 0x0000003047339210 */ /* 0x001fe40007ffe0ff */
[----:B------:R-:W-:Y:S01]  /*1880*/  @!P0 STS.64 [R49.X8], R40 ;  /* 0x0000002831008388 */ /* 0x000fe20000008a00 */
[----:B------:R-:W-:-:S03]  /*1890*/  @!P1 MOV R50, 0x300 ;  /* 0x0000030000329802 */ /* 0x000fc60000000f00 */
[----:B------:R-:W-:Y:S01]  /*18a0*/  BAR.SYNC.DEFER_BLOCKING 0x0 ;  /* 0x0000000000007b1d */ /* 0x000fe20000010000 */
[----:B------:R-:W-:-:S05]  /*18b0*/  LOP3.LUT P0, RZ, R87, 0x1f, R0, 0xf8, !PT ;  /* 0x0000001f57ff7812 */ /* 0x000fca000780f800 */
[----:B------:R-:W0:Y:S01]  /*18c0*/  SHFL.DOWN PT, R106, R50, 0x2, 0x1f ;  /* 0x08401f00326a7f89 */ /* 0x000e2200000e0000 */
[----:B------:R-:W-:Y:S03]  /*18d0*/  I2F R114, R50 ;  /* 0x0000003200727306 */ /* 0x000fe60000201400 */
[----:B------:R-:W1:Y:S01]  /*18e0*/  @!P1 LDS.64 R44, [R51.X8] ;  /* 0x00000000332c9984 */ /* 0x000e620000008a00 */
[----:B------:R-:W-:Y:S02]  /*18f0*/  ISETP.NE.AND P1, PT, RZ, UR6, PT ;  /* 0x00000006ff007c0c */ /* 0x000fe4000bf25270 */
[----:B0-----:R-:W-:Y:S02]  /*1900*/  IADD3 R112, R106, R50, RZ ;  /* 0x000000326a707210 */ /* 0x001fe40007ffe0ff */
[----:B------:R-:W-:Y:S03]  /*1910*/  I2F R106, R106 ;  /* 0x0000006a006a7306 */ /* 0x000fe60000201400 */
[----:B------:R-:W-:Y:S05]  /*1920*/  SHFL.DOWN PT, R40, R112, 0x1, 0x1f ;  /* 0x08201f0070287f89 */ /* 0x000fea00000e0000 */
[----:B------:R-:W0:Y:S08]  /*1930*/  I2F R48, R112 ;  /* 0x0000007000307306 */ /* 0x000e300000201400 */
[----:B0-----:R-:W0:Y:S01]  /*1940*/  MUFU.RCP R41, R48 ;  /* 0x0000003000297308 */ /* 0x001e220000001000 */
[----:B-1----:R-:W1:Y:S04]  /*1950*/  SHFL.DOWN PT, R108, R44, 0x2, 0x1f ;  /* 0x08401f002c6c7f89 */ /* 0x002e6800000e0000 */
[----:B------:R-:W2:Y:S01]  /*1960*/  SHFL.DOWN PT, R110, R45, 0x2, 0x1f ;  /* 0x08401f002d6e7f89 */ /* 0x000ea200000e0000 */
[----:B-1----:R-:W-:-:S02]  /*1970*/  FMUL.FTZ R51, R108, R106 ;  /* 0x0000006a6c337220 */ /* 0x002fc40000410000 */
[----:B------:R-:W-:Y:S01]  /*1980*/  FADD.FTZ R49, -R108, R44 ;  /* 0x0000002c6c317221 */ /* 0x000fe20000010100 */
[----:B------:R-:W-:Y:S01]  /*1990*/  IADD3 R108, R112, R40, RZ ;  /* 0x00000028706c7210 */ /* 0x000fe20007ffe0ff */
[----:B------:R-:W-:Y:S01]  /*19a0*/  FFMA.FTZ R44, R114, R44, R51 ;  /* 0x0000002c722c7223 */ /* 0x000fe20000010033 */
[----:B------:R-:W-:Y:S01]  /*19b0*/  I2F R40, R40 ;  /* 0x0000002800287306 */ /* 0x000fe20000201400 */
[----:B------:R-:W-:Y:S02]  /*19c0*/  FMUL.FTZ R49, R49, R49 ;  /* 0x0000003131317220 */ /* 0x000fe40000410000 */
[----:B0-----:R-:W-:Y:S02]  /*19d0*/  FMUL.FTZ R51, R41, R44 ;  /* 0x0000002c29337220 */ /* 0x001fe40000410000 */
[----:B------:R-:W-:Y:S02]  /*19e0*/  FMUL.FTZ R49, R49, R114 ;  /* 0x0000007231317220 */ /* 0x000fe40000410000 */
[----:B--2---:R-:W-:Y:S01]  /*19f0*/  FADD.FTZ R110, R110, R45 ;  /* 0x0000002d6e6e7221 */ /* 0x004fe20000010000 */
[----:B------:R-:W0:Y:S01]  /*1a00*/  SHFL.DOWN PT, R44, R51, 0x1, 0x1f ;  /* 0x08201f00332c7f89 */ /* 0x000e2200000e0000 */
[----:B------:R-:W1:Y:S01]  /*1a10*/  I2F R108, R108 ;  /* 0x0000006c006c7306 */ /* 0x000e620000201400 */
[----:B------:R-:W-:-:S04]  /*1a20*/  FMUL.FTZ R49, R49, R106 ;  /* 0x0000006a31317220 */ /* 0x000fc80000410000 */
[----:B------:R-:W-:-:S05]  /*1a30*/  FFMA.FTZ R49, R41, R49, R110 ;  /* 0x0000003129317223 */ /* 0x000fca000001006e */
[----:B------:R-:W2:Y:S01]  /*1a40*/  SHFL.DOWN PT, R50, R49, 0x1, 0x1f ;  /* 0x08201f0031327f89 */ /* 0x000ea200000e0000 */
[----:B-1----:R1:W3:Y:S01]  /*1a50*/  MUFU.RCP R41, R108 ;  /* 0x0000006c00297308 */ /* 0x0022e20000001000 */
[----:B0-----:R-:W-:Y:S02]  /*1a60*/  FMUL.FTZ R45, R44, R40 ;  /* 0x000000282c2d7220 */ /* 0x001fe40000410000 */
[----:B------:R-:W-:Y:S01]  /*1a70*/  FADD.FTZ R44, R51, -R44 ;  /* 0x8000002c332c7221 */ /* 0x000fe20000010000 */
[----:B-1----:R-:W-:Y:S01]  /*1a80*/  @!P0 MOV R108, 0x4 ;  /* 0x00000004006c8802 */ /* 0x002fe20000000f00 */
[----:B------:R-:W-:Y:S02]  /*1a90*/  FFMA.FTZ R106, R48, R51, R45 ;  /* 0x00000033306a7223 */ /* 0x000fe4000001002d */
[----:B------:R-:W-:Y:S01]  /*1aa0*/  FMUL.FTZ R45, R44, R44 ;  /* 0x0000002c2c2d7220 */ /* 0x000fe20000410000 */
[----:B------:R-:W-:Y:S01]  /*1ab0*/  @!P0 MOV R44, 0x4 ;  /* 0x00000004002c8802 */ /* 0x000fe20000000f00 */
[----:B---3--:R-:W-:-:S02]  /*1ac0*/  FMUL.FTZ R106, R41, R106 ;  /* 0x0000006a296a7220 */ /* 0x008fc40000410000 */
[----:B------:R-:W-:Y:S01]  /*1ad0*/  FMUL.FTZ R45, R48, R45 ;  /* 0x0000002d302d7220 */ /* 0x000fe20000410000 */
[----:B------:R-:W-:Y:S01]  /*1ae0*/  MOV R48, c[0x0][0x1e0] ;  /* 0x0000780000307a02 */ /* 0x000fe20000000f00 */
[----:B--2---:R-:W-:Y:S02]  /*1af0*/  FADD.FTZ R50, R49, R50 ;  /* 0x0000003231327221 */ /* 0x004fe40000010000 */
[----:B------:R-:W-:Y:S01]  /*1b00*/  FMUL.FTZ R45, R45, R40 ;  /* 0x000000282d2d7220 */ /* 0x000fe20000410000 */
[----:B------:R-:W0:Y:S03]  /*1b10*/  SHFL.IDX PT, R106, R106, RZ, 0x1f ;  /* 0x00001fff6a6a7589 */ /* 0x000e2600000e0000 */
[----:B------:R-:W-:Y:S02]  /*1b20*/  FFMA.FTZ R50, R41, R45, R50 ;  /* 0x0000002d29327223 */ /* 0x000fe40000010032 */
[----:B------:R-:W-:-:S03]  /*1b30*/  @!P0 IMAD.WIDE R44, R73, R44, c[0x0][0x1a0] ;  /* 0x00006800492c8625 */ /* 0x000fc600078e022c */
        /* <DEDUP_REMOVED lines=16> */
[C---:B------:R-:W-:Y:S02]  /*1c40*/  FADD.FTZ R101, -R48.reuse, R101 ;  /* 0x0000006530657221 */ /* 0x040fe40000010100 */
[C---:B------:R-:W-:Y:S01]  /*1c50*/  FADD.FTZ R97, -R48.reuse, R97 ;  /* 0x0000006130617221 */ /* 0x040fe20000010100 */
[----:B0-----:R0:W-:Y:S01]  /*1c60*/  @!P0 STG.E [R40.64], R44 ;  /* 0x0000002c28008986 */ /* 0x0011e2000c101904 */
        /* <DEDUP_REMOVED lines=15> */
[----:B------:R-:W-:Y:S02]  /*1d60*/  FADD.FTZ R48, -R48, R102 ;  /* 0x0000006630307221 */ /* 0x000fe40000010100 */
[C---:B------:R-:W-:Y:S02]  /*1d70*/  FMUL.FTZ R52, R44.reuse, R99 ;  /* 0x000000632c347220 */ /* 0x040fe40000410000 */
[C---:B------:R-:W-:Y:S02]  /*1d80*/  FMUL.FTZ R54, R44.reuse, R97 ;  /* 0x000000612c367220 */ /* 0x040fe40000410000 */
[----:B0-----:R-:W-:-:S02]  /*1d90*/  FMUL.FTZ R41, R44, R50 ;  /* 0x000000322c297220 */ /* 0x001fc40000410000 */
[C---:B------:R-:W-:Y:S02]  /*1da0*/  FMUL.FTZ R109, R44.reuse, R109 ;  /* 0x0000006d2c6d7220 */ /* 0x040fe40000410000 */
[C---:B------:R-:W-:Y:S02]  /*1db0*/  FMUL.FTZ R107, R44.reuse, R107 ;  /* 0x0000006b2c6b7220 */ /* 0x040fe40000410000 */
[C---:B------:R-:W-:Y:S02]  /*1dc0*/  FMUL.FTZ R105, R44.reuse, R105 ;  /* 0x000000692c697220 */ /* 0x040fe40000410000 */
[C---:B------:R-:W-:Y:S02]  /*1dd0*/  FMUL.FTZ R103, R44.reuse, R103 ;  /* 0x000000672c677220 */ /* 0x040fe40000410000 */
        /* <DEDUP_REMOVED lines=10> */
[C---:B------:R-:W-:Y:S01]  /*1e80*/  FMUL.FTZ R97, R44.reuse, R53 ;  /* 0x000000352c617220 */ /* 0x040fe20000410000 */
[----:B------:R-:W-:Y:S01]  /*1e90*/  PRMT R53, RZ, 0x7610, R47 ;  /* 0x00007610ff357816 */ /* 0x000fe2000000002f */
[C---:B------:R-:W-:Y:S02]  /*1ea0*/  FMUL.FTZ R99, R44.reuse, R49 ;  /* 0x000000312c637220 */ /* 0x040fe40000410000 */
[C---:B------:R-:W-:Y:S02]  /*1eb0*/  FMUL.FTZ R45, R44.reuse, R45 ;  /* 0x0000002d2c2d7220 */ /* 0x040fe40000410000 */
[----:B------:R-:W-:-:S02]  /*1ec0*/  FMUL.FTZ R40, R44, R51 ;  /* 0x000000332c287220 */ /* 0x000fc40000410000 */
[C---:B------:R-:W-:Y:S02]  /*1ed0*/  FMUL.FTZ R58, R44.reuse, R58 ;  /* 0x0000003a2c3a7220 */ /* 0x040fe40000410000 */
[C---:B------:R-:W-:Y:S02]  /*1ee0*/  FMUL.FTZ R50, R44.reuse, R55 ;  /* 0x000000372c327220 */ /* 0x040fe40000410000 */
[----:B------:R-:W-:Y:S01]  /*1ef0*/  FMUL.FTZ R102, R44, R48 ;  /* 0x000000302c667220 */ /* 0x000fe20000410000 */
[----:B------:R-:W-:Y:S01]  /*1f00*/  PRMT R44, RZ, 0x5410, R39 ;  /* 0x00005410ff2c7816 */ /* 0x000fe20000000027 */
[----:B------:R-:W-:Y:S02]  /*1f10*/  FFMA.FTZ R49, R36, R105, R5 ;  /* 0x0000006924317223 */ /* 0x000fe40000010005 */
[----:B------:R-:W-:Y:S02]  /*1f20*/  FFMA.FTZ R101, R79, R101, R8 ;  /* 0x000000654f657223 */ /* 0x000fe40000010008 */
[----:B------:R-:W-:Y:S01]  /*1f30*/  FFMA.FTZ R51, R54, R44, R9 ;  /* 0x0000002c36337223 */ /* 0x000fe20000010009 */
[----:B------:R-:W-:Y:S01]  /*1f40*/  PRMT R44, RZ, 0x7610, R39 ;  /* 0x00007610ff2c7816 */ /* 0x000fe20000000027 */
[----:B------:R-:W-:-:S02]  /*1f50*/  FFMA.FTZ R102, R102, R53, R63 ;  /* 0x0000003566667223 */ /* 0x000fc4000001003f */
        /* <DEDUP_REMOVED lines=8> */
[----:B------:R-:W-:Y:S01]  /*1fe0*/  PRMT R44, RZ, 0x7610, R43 ;  /* 0x00007610ff2c7816 */ /* 0x000fe2000000002b */
[----:B------:R-:W-:-:S02]  /*1ff0*/  FFMA.FTZ R59, R50, R59, R61 ;  /* 0x0000003b323b7223 */ /* 0x000fc4000001003d */
[----:B------:R-:W-:Y:S02]  /*2000*/  FFMA.FTZ R50, R80, R52, R7 ;  /* 0x0000003450327223 */ /* 0x000fe40000010007 */
[----:B------:R-:W-:Y:S01]  /*2010*/  FFMA.FTZ R100, R113, R44, R18 ;  /* 0x0000002c71647223 */ /* 0x000fe20000010012 */
[----:B------:R-:W-:Y:S01]  /*2020*/  F2FP.BF16.PACK_AB R59, R102, R59 ;  /* 0x0000003b663b723e */ /* 0x000fe200000010ff */
        /* <DEDUP_REMOVED lines=9> */
[----:B------:R-:W-:Y:S01]  /*20c0*/  IADD3 R40, P0, R57, c[0x0][0x208], RZ ;  /* 0x0000820039287a10 */ /* 0x000fe20007f1e0ff */
[----:B------:R-:W-:Y:S01]  /*20d0*/  FFMA.FTZ R54, R84, R119, R15 ;  /* 0x0000007754367223 */ /* 0x000fe2000001000f */
[----:B------:R-:W-:Y:S01]  /*20e0*/  F2FP.BF16.PACK_AB R53, R44, R53 ;  /* 0x000000352c35723e */ /* 0x000fe200000010ff */
[----:B------:R-:W-:Y:S01]  /*20f0*/  FFMA.FTZ R117, R89, R117, R16 ;  /* 0x0000007559757223 */ /* 0x000fe20000010010 */
[----:B------:R-:W-:Y:S01]  /*2100*/  IADD3 R44, P1, R94, c[0x0][0x208], RZ ;  /* 0x000082005e2c7a10 */ /* 0x000fe20007f3e0ff */
[----:B------:R-:W-:Y:S01]  /*2110*/  FFMA.FTZ R123, R81, R123, R12 ;  /* 0x0000007b517b7223 */ /* 0x000fe2000001000c */
[----:B------:R-:W-:Y:S01]  /*2120*/  F2FP.BF16.PACK_AB R48, R107, R48 ;  /* 0x000000306b30723e */ /* 0x000fe200000010ff */
[----:B------:R-:W-:Y:S01]  /*2130*/  FFMA.FTZ R57, R86, R99, R21 ;  /* 0x0000006356397223 */ /* 0x000fe20000010015 */
[----:B------:R-:W-:Y:S01]  /*2140*/  F2FP.BF16.PACK_AB R54, R117, R54 ;  /* 0x000000367536723e */ /* 0x000fe200000010ff */
[----:B------:R-:W-:Y:S01]  /*2150*/  FFMA.FTZ R100, R88, R45, R23 ;  /* 0x0000002d58647223 */ /* 0x000fe20000010017 */
[----:B------:R-:W-:Y:S01]  /*2160*/  F2FP.BF16.PACK_AB R52, R123, R52 ;  /* 0x000000347b34723e */ /* 0x000fe200000010ff */
[----:B------:R-:W-:Y:S01]  /*2170*/  FFMA.FTZ R94, R42, R41, R19 ;  /* 0x000000292a5e7223 */ /* 0x000fe20000010013 */
[----:B------:R-:W-:Y:S01]  /*2180*/  IADD3.X R41, R56, c[0x0][0x20c], RZ, P0, !PT ;  /* 0x0000830038297a10 */ /* 0x000fe200007fe4ff */
[----:B------:R-:W-:Y:S01]  /*2190*/  FFMA.FTZ R97, R91, R97, R20 ;  /* 0x000000615b617223 */ /* 0x000fe20000010014 */
[----:B------:R-:W-:-:S02]  /*21a0*/  IADD3.X R45, R92, c[0x0][0x20c], RZ, P1, !PT ;  /* 0x000083005c2d7a10 */ /* 0x000fc40000ffe4ff */
[----:B------:R-:W-:Y:S01]  /*21b0*/  F2FP.BF16.PACK_AB R57, R100, R57 ;  /* 0x000000396439723e */ /* 0x000fe200000010ff */
[----:B------:R0:W-:Y:S01]  /*21c0*/  STG.E.128 [R40.64], R48 ;  /* 0x0000003028007986 */ /* 0x0001e2000c101d04 */
[----:B------:R-:W-:Y:S02]  /*21d0*/  F2FP.BF16.PACK_AB R56, R97, R94 ;  /* 0x0000005e6138723e */ /* 0x000fe400000010ff */
[----:B------:R-:W-:Y:S01]  /*21e0*/  IADD3.X R99, R96, c[0x0][0x20c], RZ, P2, !PT ;  /* 0x0000830060637a10 */ /* 0x000fe200017fe4ff */
[----:B------:R0:W-:Y:S01]  /*21f0*/  STG.E.128 [R44.64], R52 ;  /* 0x000000342c007986 */ /* 0x0001e2000c101d04 */
[----:B------:R-:W-:Y:S02]  /*2200*/  ISETP.GE.AND P0, PT, R73, c[0x0][0x164], PT ;  /* 0x0000590049007a0c */ /* 0x000fe40003f06270 */
[----:B------:R-:W-:Y:S01]  /*2210*/  LOP3.LUT P1, RZ, R85, 0xff, RZ, 0xc0, !PT ;  /* 0x000000ff55ff7812 */ /* 0x000fe2000782c0ff */
[----:B------:R0:W-:Y:S03]  /*2220*/  STG.E.128 [R98.64], R56 ;  /* 0x0000003862007986 */ /* 0x0001e6000c101d04 */
[----:B------:R-:W-:-:S07]  /*2230*/  SEL R85, RZ, 0x1, P1 ;  /* 0x00000001ff557807 */ /* 0x000fce0000800000 */
[----:B0-----:R-:W-:Y:S01]  /*2240*/  @P0 CALL.REL.NOINC `(.L_x_381) ;  /* 0x0000001000000944 */ /* 0x001fe20003c00000 */
[----:B------:R-:W-:Y:S05]  /*2250*/  BRA `(.L_x_382) ;  /* 0xffffe3c000007947 */ /* 0x000fea000383ffff */
.L_x_381:
[----:B------:R-:W-:Y:S05]  /*2260*/  EXIT ;  /* 0x000000000000794d */ /* 0x000fea0003800000 */
.L_x_379:
[----:B------:R-:W-:Y:S01]  /*2270*/  HFMA2.MMA R106, -RZ, RZ, 0, 5.9604644775390625e-08 ;  /* 0x00000001ff6a7435 */ /* 0x000fe200000001ff */
[----:B------:R-:W-:Y:S02]  /*2280*/  MOV R41, 0x1f ;  /* 0x0000001f00297802 */ /* 0x000fe40000000f00 */
[----:B------:R-:W-:Y:S02]  /*2290*/  MOV R50, 0xffffffff ;  /* 0xffffffff00327802 */ /* 0x000fe40000000f00 */
[----:B------:R-:W-:Y:S02]  /*22a0*/  MOV R44, 0x22c0 ;  /* 0x000022c0002c7802 */ /* 0x000fe40000000f00 */
[----:B------:R-:W-:Y:S05]  /*22b0*/  CALL.REL.NOINC `($__internal_5_$__cuda_sm70_shflsync_bfly_p) ;  /* 0x0000069000007944 */ /* 0x000fea0003c00000 */
[----:B-1----:R-:W-:Y:S01]  /*22c0*/  MOV R40, R106 ;  /* 0x0000006a00287202 */ /* 0x002fe20000000f00 */
[----:B0-----:R-:W-:Y:S05]  /*22d0*/  BRA `(.L_x_383) ;  /* 0xfffff0d000007947 */ /* 0x001fea000383ffff */
.L_x_380:
[----:B------:R-:W-:Y:S01]  /*22e0*/  HFMA2.MMA R106, -RZ, RZ, 0, 1.1920928955078125e-07 ;  /* 0x00000002ff6a7435 */ /* 0x000fe200000001ff */
[----:B------:R-:W-:Y:S02]  /*22f0*/  MOV R41, 0x1f ;  /* 0x0000001f00297802 */ /* 0x000fe40000000f00 */
[----:B------:R-:W-:Y:S02]  /*2300*/  MOV R50, 0xffffffff ;  /* 0xffffffff00327802 */ /* 0x000fe40000000f00 */
[----:B------:R-:W-:-:S02]  /*2310*/  MOV R44, 0x2330 ;  /* 0x00002330002c7802 */ /* 0x000fc40000000f00 */
[----:B------:R-:W-:Y:S05]  /*2320*/  CALL.REL.NOINC `($__internal_5_$__cuda_sm70_shflsync_bfly_p) ;  /* 0x0000062000007944 */ /* 0x000fea0003c00000 */
[----:B01----:R-:W-:Y:S01]  /*2330*/  FADD.FTZ R51, R51, R106 ;  /* 0x0000006a33337221 */ /* 0x003fe20000010000 */
[----:B------:R-:W-:Y:S01]  /*2340*/  HFMA2.MMA R106, -RZ, RZ, 0, 2.384185791015625e-07 ;  /* 0x00000004ff6a7435 */ /* 0x000fe200000001ff */
[----:B------:R-:W-:-:S02]  /*2350*/  MOV R41, 0x1f ;  /* 0x0000001f00297802 */ /* 0x000fc40000000f00 */
[----:B------:R-:W-:Y:S02]  /*2360*/  MOV R50, 0xffffffff ;  /* 0xffffffff00327802 */ /* 0x000fe40000000f00 */
[----:B------:R-:W-:Y:S02]  /*2370*/  MOV R44, 0x2390 ;  /* 0x00002390002c7802 */ /* 0x000fe40000000f00 */
[----:B------:R-:W-:Y:S05]  /*2380*/  CALL.REL.NOINC `($__internal_5_$__cuda_sm70_shflsync_bfly_p) ;  /* 0x000005c000007944 */ /* 0x000fea0003c00000 */
[----:B01----:R-:W-:Y:S01]  /*2390*/  FADD.FTZ R51, R51, R106 ;  /* 0x0000006a33337221 */ /* 0x003fe20000010000 */
[----:B------:R-:W-:Y:S01]  /*23a0*/  HFMA2.MMA R106, -RZ, RZ, 0, 4.76837158203125e-07 ;  /* 0x00000008ff6a7435 */ /* 0x000fe200000001ff */
[----:B------:R-:W-:Y:S02]  /*23b0*/  MOV R41, 0x1f ;  /* 0x0000001f00297802 */ /* 0x000fe40000000f00 */
[----:B------:R-:W-:Y:S02]  /*23c0*/  MOV R50, 0xffffffff ;  /* 0xffffffff00327802 */ /* 0x000fe40000000f00 */
[----:B------:R-:W-:Y:S02]  /*23d0*/  MOV R44, 0x23f0 ;  /* 0x000023f0002c7802 */ /* 0x000fe40000000f00 */
[----:B------:R-:W-:Y:S05]  /*23e0*/  CALL.REL.NOINC `($__internal_5_$__cuda_sm70_shflsync_bfly_p) ;  /* 0x0000056000007944 */ /* 0x000fea0003c00000 */
[----:B01----:R-:W-:Y:S01]  /*23f0*/  FADD.FTZ R51, R51, R106 ;  /* 0x0000006a33337221 */ /* 0x003fe20000010000 */
[----:B------:R-:W-:Y:S01]  /*2400*/  HFMA2.MMA R106, -RZ, RZ, 0, 9.5367431640625e-07 ;  /* 0x00000010ff6a7435 */ /* 0x000fe200000001ff */
[----:B------:R-:W-:-:S02]  /*2410*/  MOV R41, 0x1f ;  /* 0x0000001f00297802 */ /* 0x000fc40000000f00 */
[----:B------:R-:W-:Y:S02]  /*2420*/  MOV R50, 0xffffffff ;  /* 0xffffffff00327802 */ /* 0x000fe40000000f00 */
[----:B------:R-:W-:Y:S02]  /*2430*/  MOV R44, 0x2450 ;  /* 0x00002450002c7802 */ /* 0x000fe40000000f00 */
[----:B------:R-:W-:Y:S05]  /*2440*/  CALL.REL.NOINC `($__internal_5_$__cuda_sm70_shflsync_bfly_p) ;  /* 0x0000050000007944 */ /* 0x000fea0003c00000 */
        /* <DEDUP_REMOVED lines=54> */
[----:B------:R-:W-:Y:S05]  /*27b0*/  CALL.REL.NOINC `($__internal_5_$__cuda_sm70_shflsync_bfly_p) ;  /* 0x0000019000007944 */ /* 0x000fea0003c00000 */
[----:B01----:R-:W-:Y:S01]  /*27c0*/  FADD.FTZ R51, R51, R106 ;  /* 0x0000006a33337221 */ /* 0x003fe20000010000 */
[----:B------:R-:W-:Y:S01]  /*27d0*/  HFMA2.MMA R106, -RZ, RZ, 0, 1.1920928955078125e-07 ;  /* 0x00000002ff6a7435 */ /* 0x000fe200000001ff */
[----:B------:R-:W-:Y:S02]  /*27e0*/  MOV R41, 0x1f ;  /* 0x0000001f00297802 */ /* 0x000fe40000000f00 */
[----:B------:R-:W-:Y:S02]  /*27f0*/  MOV R50, 0xffffffff ;  /* 0xffffffff00327802 */ /* 0x000fe40000000f00 */
[----:B------:R-:W-:Y:S02]  /*2800*/  MOV R44, 0x2820 ;  /* 0x00002820002c7802 */ /* 0x000fe40000000f00 */
        /* <DEDUP_REMOVED lines=19> */
[----:B01----:R-:W-:Y:S05]  /*2940*/  BRA `(.L_x_384) ;  /* 0xffffeea000007947 */ /* 0x003fea000383ffff */
        .weak           $__internal_5_$__cuda_sm70_shflsync_bfly_p
        .type           $__internal_5_$__cuda_sm70_shflsync_bfly_p,@function
        .size           $__internal_5_$__cuda_sm70_shflsync_bfly_p,(.L_x_22093 - $__internal_5_$__cuda_sm70_shflsync_bfly_p)
$__internal_5_$__cuda_sm70_shflsync_bfly_p:
[----:B------:R-:W-:Y:S01]  /*2950*/  HFMA2.MMA R45, -RZ, RZ, 0, 0 ;  /* 0x00000000ff2d7435 */ /* 0x000fe200000001ff */
[----:B------:R-:W-:Y:S04]  /*2960*/  WARPSYNC R50 ;  /* 0x0000003200007348 */ /* 0x000fe80003800000 */
[----:B------:R0:W1:Y:S01]  /*2970*/  SHFL.BFLY PT, R106, R51, R106, R41 ;  /* 0x0c00006a336a7389 */ /* 0x00006200000e0029 */
[----:B------:R-:W-:Y:S05]  /*2980*/  RET.REL.NODEC R44 `(_ZN10layer_norm13ln_fwd_kernelINS_13Kernel_traitsI13__nv_bfloat16S2_S2_S2_fjLj3072ELj1ELj1ELj4ELj16ENS_18Kernel_traits_baseILj3072ES2_S2_S2_S2_fjLj128EEEEELb0ELb1ELb0ELb1EEEvNS_9FwdParamsE) ;  /* 0xffffd6702c007950 */ /* 0x000fea0003c3ffff */
.L_x_385:
        /* <DEDUP_REMOVED lines=15> */
.L_x_22093:


//--------------------- .text._ZN10layer_norm13ln_fwd_kernelINS_13Kernel_traitsI13__nv_bfloat16S2_S2_S2_fjLj3072ELj1ELj1ELj4ELj16ENS_18Kernel_traits_baseILj3072ES2_S2_S2_S2_fjLj128EEEEELb0ELb1ELb1ELb0EEEvNS_9FwdParamsE --------------------------
	.section	.text._ZN10layer_norm13ln_fwd_kernelINS_13Kernel_traitsI13__nv_bfloat16S2_S2_S2_fjLj3072ELj1ELj1ELj4ELj16ENS_18Kernel_traits_baseILj3072ES2_S2_S2_S2_fjLj128EEEEELb0ELb1ELb1ELb0EEEvNS_9FwdParamsE,"ax",@progbits
	.sectioninfo	@"SHI_REGISTERS=128"
	.align	128
        .global         _ZN10layer_norm13ln_fwd_kernelINS_13Kernel_traitsI13__nv_bfloat16S2_S2_S2_fjLj3072ELj1ELj1ELj4ELj16ENS_18Kernel_traits_baseILj3072ES2_S2_S2_S2_fjLj128EEEEELb0ELb1ELb1ELb0EEEvNS_9FwdParamsE
        .type           _ZN10layer_norm13ln_fwd_kernelINS_13Kernel_traitsI13__nv_bfloat16S2_S2_S2_fjLj3072ELj1ELj1ELj4ELj16ENS_18Kernel_traits_baseILj3072ES2_S2_S2_S2_fjLj128EEEEELb0ELb1ELb1ELb0EEEvNS_9FwdParamsE,@function
        .size           _ZN10layer_norm13ln_fwd_kernelINS_13Kernel_traitsI13__nv_bfloat16S2_S2_S2_fjLj3072ELj1ELj1ELj4ELj16ENS_18Kernel_traits_baseILj3072ES2_S2_S2_S2_fjLj128EEEEELb0ELb1ELb1ELb0EEEvNS_9FwdParamsE,(.L_x_22094 - _ZN10layer_norm13ln_fwd_kernelINS_13Kernel_traitsI13__nv_bfloat16S2_S2_S2_fjLj3072ELj1ELj1ELj4ELj16ENS_18Kernel_traits_baseILj3072ES2_S2_S2_S2_fjLj128EEEEELb0ELb1ELb1ELb0EEEvNS_9FwdParamsE)
        .other          _ZN10layer_norm13ln_fwd_kernelINS_13Kernel_traitsI13__nv_bfloat16S2_S2_S2_fjLj3072ELj1ELj1ELj4ELj16ENS_18Kernel_traits_baseILj3072ES2_S2_S2_S2_fjLj128EEEEELb0ELb1ELb1ELb0EEEvNS_9FwdParamsE,@"STO_CUDA_ENTRY STV_DEFAULT"
_ZN10layer_norm13ln_fwd_kernelINS_13Kernel_traitsI13__nv_bfloat16S2_S2_S2_fjLj3072ELj1ELj1ELj4ELj16ENS_18Kernel_traits_baseILj3072ES2_S2_S2_S2_fjLj128EEEEELb0ELb1ELb1ELb0EEEvNS_9FwdParamsE:
.text._ZN10layer_norm13ln_fwd_kernelINS_13Kernel_traitsI13__nv_bfloat16S2_S2_S2_fjLj3072ELj1ELj1ELj4ELj16ENS_18Kernel_traits_baseILj3072ES2_S2_S2_S2_fjLj128EEEEELb0ELb1ELb1ELb0EEEvNS_9FwdParamsE:
        /* <DEDUP_REMOVED lines=28> */
.L_x_387:
[----:B0-----:R-:W-:Y:S05]  /*01c0*/  BSYNC B0 ;  /* 0x0000000000007941 */ /* 0x001fea0003800000 */
.L_x_386:
        /* <DEDUP_REMOVED lines=16> */
.L_x_389:
[----:B0-----:R-:W-:Y:S05]  /*02d0*/  BSYNC B0 ;  /* 0x0000000000007941 */ /* 0x001fea0003800000 */
.L_x_388:
[----:B------:R-:W-:Y:S01]  /*02e0*/  BSSY B0, `(.L_x_390) ;  /* 0x000000f000007945 */ /* 0x000fe20003800000 */
[----:B------:R-:W-:Y:S05]  /*02f0*/  @!P3 BRA `(.L_x_391) ;  /* 0x000000d00000b947 */ /* 0x000fea0003800000 */
[----:B------:R-:W-:Y:S02]  /*0300*/  ISETP.NE.U32.AND P0, PT, RZ, c[0x0][0x218], PT ;  /* 0x00008600ff007a0c */ /* 0x000fe40003f05070 */
[----:B------:R-:W-:Y:S02]  /*0310*/  MOV R29, 0x10 ;  /* 0x00000010001d7802 */ /* 0x000fe40000000f00 */
        /* <DEDUP_REMOVED lines=11> */
.L_x_391:
[----:B0-----:R-:W-:Y:S05]  /*03d0*/  BSYNC B0 ;  /* 0x0000000000007941 */ /* 0x001fea0003800000 */
.L_x_390:
[----:B------:R-:W0:Y:S02]  /*03e0*/  S2UR UR6, SR_CTAID.X ;  /* 0x00000000000679c3 */ /* 0x000e240000002500 */
[----:B0-----:R-:W-:-:S04]  /*03f0*/  LEA.HI R84, R19, UR6, RZ, 0x19 ;  /* 0x0000000613547c11 */ /* 0x001fc8000f8fc8ff */
[----:B------:R-:W-:-:S13]  /*0400*/  ISETP.GE.AND P0, PT, R84, c[0x0][0x164], PT ;  /* 0x0000590054007a0c */ /* 0x000fda0003f06270 */
[----:B------:R-:W-:Y:S05]  /*0410*/  @P0 EXIT ;  /* 0x000000000000094d */ /* 0x000fea0003800000 */
[----:B------:R-:W-:Y:S01]  /*0420*/  SHF.R.S32.HI R60, RZ, 0x3, R56 ;  /* 0x00000003ff3c7819 */ /* 0x000fe20000011438 */
[----:B------:R-:W-:Y:S01]  /*0430*/  IMAD.MOV.U32 R83, RZ, RZ, 0x1 ;  /* 0x00000001ff537424 */ /* 0x000fe200078e00ff */
[----:B------:R-:W-:Y:S01]  /*0440*/  LOP3.LUT R59, R19, 0x60, RZ, 0xc0, !PT ;  /* 0x00000060133b7812 */ /* 0x000fe200078ec0ff */
[----:B------:R-:W-:Y:S01]  /*0450*/  ULDC.U8 UR6, c[0x0][0x1f0] ;  /* 0x00007c0000067ab9 */ /* 0x000fe20000000000 */
[----:B------:R-:W-:Y:S02]  /*0460*/  LOP3.LUT R72, R60, 0x7f, RZ, 0xc0, !PT ;  /* 0x0000007f3c487812 */ /* 0x000fe400078ec0ff */
[--C-:B-----5:R-:W-:Y:S02]  /*0470*/  PRMT R56, RZ, 0x5410, R49.reuse ;  /* 0x00005410ff387816 */ /* 0x120fe40000000031 */
[----:B------:R-:W-:Y:S02]  /*0480*/  IADD3 R61, R72, -R59, RZ ;  /* 0x8000003b483d7210 */ /* 0x000fe40007ffe0ff */
[----:B------:R-:W-:-:S02]  /*0490*/  PRMT R57, RZ, 0x7610, R49 ;  /* 0x00007610ff397816 */ /* 0x000fc40000000031 */
[----:B------:R-:W-:Y:S02]  /*04a0*/  SHF.R.U32.HI R63, RZ, 0x2, R60 ;  /* 0x00000002ff3f7819 */ /* 0x000fe4000001163c */
[----:B------:R-:W-:Y:S02]  /*04b0*/  IMNMX R62, RZ, R61, !PT ;  /* 0x0000003dff3e7217 */ /* 0x000fe40007800200 */
[--C-:B------:R-:W-:Y:S02]  /*04c0*/  PRMT R49, RZ, 0x5410, R50.reuse ;  /* 0x00005410ff317816 */ /* 0x100fe40000000032 */
[----:B------:R-:W-:Y:S02]  /*04d0*/  PRMT R58, RZ, 0x7610, R50 ;  /* 0x00007610ff3a7816 */ /* 0x000fe40000000032 */
[--C-:B------:R-:W-:Y:S02]  /*04e0*/  PRMT R50, RZ, 0x5410, R51.reuse ;  /* 0x00005410ff327816 */ /* 0x100fe40000000033 */
[----:B------:R-:W-:-:S02]  /*04f0*/  PRMT R59, RZ, 0x7610, R51 ;  /* 0x00007610ff3b7816 */ /* 0x000fc40000000033 */
[--C-:B------:R-:W-:Y:S02]  /*0500*/  PRMT R51, RZ, 0x5410, R36.reuse ;  /* 0x00005410ff337816 */ /* 0x100fe40000000024 */
[----:B------:R-:W-:Y:S02]  /*0510*/  PRMT R61, RZ, 0x7610, R36 ;  /* 0x00007610ff3d7816 */ /* 0x000fe40000000024 */
[----:B------:R-:W-:Y:S02]  /*0520*/  LOP3.LUT R79, R63, 0x3fffffe0, RZ, 0xc0, !PT ;  /* 0x3fffffe03f4f7812 */ /* 0x000fe400078ec0ff */
[----:B------:R-:W-:Y:S02]  /*0530*/  IMNMX R36, R62, 0x20, PT ;  /* 0x000000203e247817 */ /* 0x000fe40003800200 */
[----:B------:R-:W-:Y:S02]  /*0540*/  PRMT R60, RZ, 0x5410, R37 ;  /* 0x00005410ff3c7816 */ /* 0x000fe40000000025 */
[----:B------:R-:W-:-:S02]  /*0550*/  IADD3 R36, R36, R79, RZ ;  /* 0x0000004f24247210 */ /* 0x000fc40007ffe0ff */
[----:B------:R-:W-:Y:S02]  /*0560*/  PRMT R63, RZ, 0x7610, R37 ;  /* 0x00007610ff3f7816 */ /* 0x000fe40000000025 */
[----:B------:R-:W-:Y:S01]  /*0570*/  SHF.L.U32 R37, R19, 0x5, RZ ;  /* 0x0000000513257819 */ /* 0x000fe200000006ff */
[----:B------:R-:W-:Y:S01]  /*0580*/  IMAD.SHL.U32 R36, R36, 0x8, RZ ;  /* 0x0000000824247824 */ /* 0x000fe200078e00ff */
[--C-:B------:R-:W-:Y:S02]  /*0590*/  PRMT R66, RZ, 0x5410, R40.reuse ;  /* 0x00005410ff427816 */ /* 0x100fe40000000028 */
[----:B------:R-:W-:Y:S02]  /*05a0*/  LOP3.LUT R37, R37, 0x3e0, RZ, 0xc0, !PT ;  /* 0x000003e025257812 */ /* 0x000fe400078ec0ff */
[----:B------:R-:W-:Y:S01]  /*05b0*/  PRMT R68, RZ, 0x7610, R40 ;  /* 0x00007610ff447816 */ /* 0x000fe20000000028 */
[----:B------:R-:W0:Y:S01]  /*05c0*/  I2F.U32 R36, R36 ;  /* 0x0000002400247306 */ /* 0x000e220000201000 */
[----:B------:R-:W-:-:S02]  /*05d0*/  IADD3 R37, R72, -R37, RZ ;  /* 0x8000002548257210 */ /* 0x000fc40007ffe0ff */
[--C-:B------:R-:W-:Y:S02]  /*05e0*/  PRMT R40, RZ, 0x5410, R41.reuse ;  /* 0x00005410ff287816 */ /* 0x100fe40000000029 */
[----:B------:R-:W-:Y:S02]  /*05f0*/  PRMT R69, RZ, 0x7610, R41 ;  /* 0x00007610ff457816 */ /* 0x000fe40000000029 */
[----:B------:R-:W-:Y:S02]  /*0600*/  IMNMX R37, RZ, R37, !PT ;  /* 0x00000025ff257217 */ /* 0x000fe40007800200 */
[--C-:B------:R-:W-:Y:S02]  /*0610*/  PRMT R41, RZ, 0x5410, R42.reuse ;  /* 0x00005410ff297816 */ /* 0x100fe4000000002a */
[----:B------:R-:W-:Y:S02]  /*0620*/  PRMT R70, RZ, 0x7610, R42 ;  /* 0x00007610ff467816 */ /* 0x000fe4000000002a */
[----:B------:R-:W-:-:S02]  /*0630*/  PRMT R42, RZ, 0x5410, R43 ;  /* 0x00005410ff2a7816 */ /* 0x000fc4000000002b */
[----:B------:R-:W-:Y:S01]  /*0640*/  PRMT R71, RZ, 0x7610, R43 ;  /* 0x00007610ff477816 */ /* 0x000fe2000000002b */
[----:B0-----:R0:W1:Y:S01]  /*0650*/  MUFU.RCP R77, R36 ;  /* 0x00000024004d7308 */ /* 0x0010620000001000 */
[--C-:B------:R-:W-:Y:S02]  /*0660*/  PRMT R43, RZ, 0x5410, R28.reuse ;  /* 0x00005410ff2b7816 */ /* 0x100fe4000000001c */
[----:B------:R-:W-:Y:S02]  /*0670*/  PRMT R73, RZ, 0x7610, R28 ;  /* 0x00007610ff497816 */ /* 0x000fe4000000001c */
[----:B------:R-:W-:Y:S02]  /*0680*/  IMNMX R28, R37, 0x20, PT ;  /* 0x00000020251c7817 */ /* 0x000fe40003800200 */
        /* <DEDUP_REMOVED lines=14> */
[----:B------:R-:W-:Y:S02]  /*0770*/  IADD3 R28, R79, R28, RZ ;  /* 0x0000001c4f1c7210 */ /* 0x000fe40007ffe0ff */
        /* <DEDUP_REMOVED lines=34> */
[----:B------:R-:W-:-:S02]  /*09a0*/  PRMT R87, RZ, 0x7610, R33 ;  /* 0x00007610ff577816 */ /* 0x000fc40000000021 */
[--C-:B------:R-:W-:Y:S02]  /*09b0*/  PRMT R86, RZ, 0x5410, R34.reuse ;  /* 0x00005410ff567816 */ /* 0x100fe40000000022 */
[----:B------:R-:W-:Y:S02]  /*09c0*/  PRMT R89, RZ, 0x7610, R34 ;  /* 0x00007610ff597816 */ /* 0x000fe40000000022 */
[--C-:B------:R-:W-:Y:S02]  /*09d0*/  PRMT R88, RZ, 0x5410, R35.reuse ;  /* 0x00005410ff587816 */ /* 0x100fe40000000023 */
[----:B01----:R-:W-:Y:S02]  /*09e0*/  PRMT R101, RZ, 0x7610, R35 ;  /* 0x00007610ff657816 */ /* 0x003fe40000000023 */
.L_x_479:
[----:B------:R-:W-:-:S10]  /*09f0*/  HFMA2.MMA R39, -RZ, RZ, 0, 2.384185791015625e-07 ;  /* 0x00000004ff277435 */ /* 0x000fd400000001ff */
[----:B------:R-:W-:-:S05]  /*0a00*/  IMAD.WIDE R36, R84, R39, c[0x0][0x1d0] ;  /* 0x0000740054247625 */ /* 0x000fca00078e0227 */
[----:B------:R0:W2:Y:S02]  /*0a10*/  LDG.E R117, [R36.64] ;  /* 0x0000000424757981 */ /* 0x0000a4000c1e1900 */
[----:B0-----:R-:W-:-:S05]  /*0a20*/  IMAD.WIDE R36, R84, R39, c[0x0][0x1d8] ;  /* 0x0000760054247625 */ /* 0x001fca00078e0227 */
[----:B------:R0:W5:Y:S01]  /*0a30*/  LDG.E R115, [R36.64] ;  /* 0x0000000424737981 */ /* 0x000162000c1e1900 */
[----:B------:R-:W-:Y:S01]  /*0a40*/  IMAD R38, R84, c[0x0][0x168], RZ ;  /* 0x00005a0054267a24 */ /* 0x000fe200078e02ff */
[----:B------:R-:W-:Y:S01]  /*0a50*/  LOP3.LUT R120, R19, 0x7f, RZ, 0xc0, !PT ;  /* 0x0000007f13787812 */ /* 0x000fe200078ec0ff */
[----:B------:R-:W-:Y:S01]  /*0a60*/  BSSY B0, `(.L_x_392) ;  /* 0x000007f000007945 */ /* 0x000fe20003800000 */
[----:B------:R-:W-:Y:S02]  /*0a70*/  MOV R121, RZ ;  /* 0x000000ff00797202 */ /* 0x000fe40000000f00 */
[----:B--2---:R-:W-:-:S13]  /*0a80*/  ISETP.GE.AND P4, PT, R117, 0x1, PT ;  /* 0x000000017500780c */ /* 0x004fda0003f86270 */
[----:B------:R-:W-:-:S05]  /*0a90*/  @P4 IADD3 R39, R117, -0x1, RZ ;  /* 0xffffffff75274810 */ /* 0x000fca0007ffe0ff */
[----:B------:R-:W-:Y:S01]  /*0aa0*/  @P4 IMAD R116, R39, c[0x0][0x168], RZ ;  /* 0x00005a0027744a24 */ /* 0x000fe200078e02ff */
[----:B------:R-:W-:-:S04]  /*0ab0*/  SHF.R.S32.HI R39, RZ, 0x1f, R38 ;  /* 0x0000001fff277819 */ /* 0x000fc80000011426 */
[----:B------:R-:W-:Y:S02]  /*0ac0*/  @P4 SHF.R.S32.HI R119, RZ, 0x1f, R116 ;  /* 0x0000001fff774819 */ /* 0x000fe40000011474 */
[----:B------:R-:W-:Y:S02]  /*0ad0*/  LEA.HI R39, R39, R38, RZ, 0x3 ;  /* 0x0000002627277211 */ /* 0x000fe400078f18ff */
[----:B------:R-:W-:Y:S02]  /*0ae0*/  @P4 LEA.HI R119, R119, R116, RZ, 0x3 ;  /* 0x0000007477774211 */ /* 0x000fe400078f18ff */
[----:B------:R-:W-:Y:S02]  /*0af0*/  SHF.R.S32.HI R116, RZ, 0x1f, R84 ;  /* 0x0000001fff747819 */ /* 0x000fe40000011454 */
[-C--:B------:R-:W-:Y:S02]  /*0b00*/  @P4 LEA.HI.SX32 R121, R119, R120.reuse, 0x1d ;  /* 0x0000007877794211 */ /* 0x080fe400078feaff */
[----:B------:R-:W-:Y:S01]  /*0b10*/  LEA.HI.SX32 R120, R39, R120, 0x1d ;  /* 0x0000007827787211 */ /* 0x000fe200078feaff */
[----:B------:R-:W-:Y:S05]  /*0b20*/  @!P1 BRA `(.L_x_393) ;  /* 0x0000072000009947 */ /* 0x000fea0003800000 */
[----:B0-----:R-:W-:Y:S01]  /*0b30*/  ISETP.NE.U32.AND P0, PT, RZ, c[0x0][0x180], PT ;  /* 0x00006000ff007a0c */ /* 0x001fe20003f05070 */
[----:B------:R-:W-:-:S03]  /*0b40*/  @P4 IMAD.MOV.U32 R38, RZ, RZ, 0x10 ;  /* 0x00000010ff264424 */ /* 0x000fc600078e00ff */
[----:B------:R-:W-:Y:S01]  /*0b50*/  ISETP.NE.AND.EX P0, PT, RZ, c[0x0][0x184], PT, P0 ;  /* 0x00006100ff007a0c */ /* 0x000fe20003f05300 */
[----:B------:R-:W-:-:S05]  /*0b60*/  @P4 IMAD.WIDE.U32 R38, R121, R38, c[0x0][0x170] ;  /* 0x00005c0079264625 */ /* 0x000fca00078e0026 */
[----:B------:R0:W5:Y:S07]  /*0b70*/  @P4 LDG.E.128 R28, [R38.64] ;  /* 0x00000004261c4981 */ /* 0x00016e000c1e1d00 */
        /* <DEDUP_REMOVED lines=10> */
.L_x_395:
[----:B0----5:R-:W-:Y:S02]  /*0c20*/  PRMT R36, RZ, 0x5410, R28 ;  /* 0x00005410ff247816 */ /* 0x021fe4000000001c */
[----:B------:R-:W-:-:S03]  /*0c30*/  @P0 PRMT R37, RZ, 0x5410, R32 ;  /* 0x00005410ff250816 */ /* 0x000fc60000000020 */
[----:B------:R-:W-:-:S04]  /*0c40*/  FMUL.FTZ R36, R36, c[0x0][0x1ec] ;  /* 0x00007b0024247a20 */ /* 0x000fc80000410000 */
[----:B------:R-:W-:-:S04]  /*0c50*/  FMUL.FTZ R100, R17, R36 ;  /* 0x0000002411647220 */ /* 0x000fc80000410000 */
[----:B------:R-:W-:Y:S02]  /*0c60*/  @P0 FADD.FTZ R100, R37, R100 ;  /* 0x0000006425640221 */ /* 0x000fe40000010000 */
.L_x_396:
[----:B------:R-:W-:Y:S05]  /*0c70*/  BSYNC B1 ;  /* 0x0000000000017941 */ /* 0x000fea0003800000 */
.L_x_394:
[----:B------:R-:W-:Y:S01]  /*0c80*/  BSSY B1, `(.L_x_397) ;  /* 0x000000b000017945 */ /* 0x000fe20003800000 */
[----:B------:R-:W-:Y:S05]  /*0c90*/  @P5 BRA `(.L_x_398) ;  /* 0x0000004000005947 */ /* 0x000fea0003800000 */
[----:B------:R-:W-:Y:S01]  /*0ca0*/  MOV R99, RZ ;  /* 0x000000ff00637202 */ /* 0x000fe20000000f00 */
[----:B------:R-:W-:Y:S05]  /*0cb0*/  @!P0 BRA `(.L_x_399) ;  /* 0x0000007000008947 */ /* 0x000fea0003800000 */
[----:B-----5:R-:W-:Y:S01]  /*0cc0*/  PRMT R99, RZ, 0x7610, R32 ;  /* 0x00007610ff637816 */ /* 0x020fe20000000020 */
[----:B------:R-:W-:Y:S05]  /*0cd0*/  BRA `(.L_x_399) ;  /* 0x0000005000007947 */ /* 0x000fea0003800000 */
.L_x_398:
[----:B-----5:R-:W-:-:S05]  /*0ce0*/  PRMT R36, RZ, 0x7610, R28 ;  /* 0x00007610ff247816 */ /* 0x020fca000000001c */
[----:B------:R-:W-:Y:S01]  /*0cf0*/  FMUL.FTZ R99, R36, c[0x0][0x1ec] ;  /* 0x00007b0024637a20 */ /* 0x000fe20000410000 */
[----:B------:R-:W-:-:S03]  /*0d00*/  @P0 PRMT R36, RZ, 0x7610, R32 ;  /* 0x00007610ff240816 */ /* 0x000fc60000000020 */
[----:B------:R-:W-:-:S04]  /*0d10*/  FMUL.FTZ R99, R16, R99 ;  /* 0x0000006310637220 */ /* 0x000fc80000410000 */
[----:B------:R-:W-:Y:S02]  /*0d20*/  @P0 FADD.FTZ R99, R36, R99 ;  /* 0x0000006324630221 */ /* 0x000fe40000010000 */
.L_x_399:
[----:B------:R-:W-:Y:S05]  /*0d30*/  BSYNC B1 ;  /* 0x0000000000017941 */ /* 0x000fea0003800000 */
.L_x_397:
[----:B------:R-:W-:Y:S01]  /*0d40*/  BSSY B1, `(.L_x_400) ;  /* 0x000000b000017945 */ /* 0x000fe20003800000 */
[----:B------:R-:W-:Y:S05]  /*0d50*/  @P5 BRA `(.L_x_401) ;  /* 0x0000004000005947 */ /* 0x000fea0003800000 */
[----:B------:R-:W-:Y:S01]  /*0d60*/  IMAD.MOV.U32 R98, RZ, RZ, RZ ;  /* 0x000000ffff627224 */ /* 0x000fe200078e00ff */
[----:B------:R-:W-:Y:S05]  /*0d70*/  @!P0 BRA `(.L_x_402) ;  /* 0x0000007000008947 */ /* 0x000fea0003800000 */
[----:B-----5:R-:W-:Y:S01]  /*0d80*/  PRMT R98, RZ, 0x5410, R33 ;  /* 0x00005410ff627816 */ /* 0x020fe20000000021 */
[----:B------:R-:W-:Y:S05]  /*0d90*/  BRA `(.L_x_402) ;  /* 0x0000005000007947 */ /* 0x000fea0003800000 */
.L_x_401:
[----:B-----5:R-:W-:Y:S02]  /*0da0*/  PRMT R36, RZ, 0x5410, R29 ;  /* 0x00005410ff247816 */ /* 0x020fe4000000001d */
[----:B------:R-:W-:-:S03]  /*0db0*/  @P0 PRMT R37, RZ, 0x5410, R33 ;  /* 0x00005410ff250816 */ /* 0x000fc60000000021 */
[----:B------:R-:W-:-:S04]  /*0dc0*/  FMUL.FTZ R36, R36, c[0x0][0x1ec] ;  /* 0x00007b0024247a20 */ /* 0x000fc80000410000 */
[----:B------:R-:W-:-:S04]  /*0dd0*/  FMUL.FTZ R98, R15, R36 ;  /* 0x000000240f627220 */ /* 0x000fc80000410000 */
[----:B------:R-:W-:Y:S02]  /*0de0*/  @P0 FADD.FTZ R98, R37, R98 ;  /* 0x0000006225620221 */ /* 0x000fe40000010000 */
.L_x_402:
[----:B------:R-:W-:Y:S05]  /*0df0*/  BSYNC B1 ;  /* 0x0000000000017941 */ /* 0x000fea0003800000 */
.L_x_400:
[----:B------:R-:W-:Y:S01]  /*0e00*/  BSSY B1, `(.L_x_403) ;  /* 0x000000b000017945 */ /* 0x000fe20003800000 */
[----:B------:R-:W-:Y:S05]  /*0e10*/  @P5 BRA `(.L_x_404) ;  /* 0x0000004000005947 */ /* 0x000fea0003800000 */
[----:B------:R-:W-:Y:S01]  /*0e20*/  HFMA2.MMA R97, -RZ, RZ, 0, 0 ;  /* 0x00000000ff617435 */ /* 0x000fe200000001ff */
[----:B------:R-:W-:Y:S05]  /*0e30*/  @!P0 BRA `(.L_x_405) ;  /* 0x0000007000008947 */ /* 0x000fea0003800000 */
[----:B-----5:R-:W-:Y:S01]  /*0e40*/  PRMT R97, RZ, 0x7610, R33 ;  /* 0x00007610ff617816 */ /* 0x020fe20000000021 */
[----:B------:R-:W-:Y:S05]  /*0e50*/  BRA `(.L_x_405) ;  /* 0x0000005000007947 */ /* 0x000fea0003800000 */
.L_x_404:
[----:B-----5:R-:W-:-:S05]  /*0e60*/  PRMT R36, RZ, 0x7610, R29 ;  /* 0x00007610ff247816 */ /* 0x020fca000000001d */
[----:B------:R-:W-:Y:S01]  /*0e70*/  FMUL.FTZ R97, R36, c[0x0][0x1ec] ;  /* 0x00007b0024617a20 */ /* 0x000fe20000410000 */
[----:B------:R-:W-:-:S03]  /*0e80*/  @P0 PRMT R36, RZ, 0x7610, R33 ;  /* 0x00007610ff240816 */ /* 0x000fc60000000021 */
[----:B------:R-:W-:-:S04]  /*0e90*/  FMUL.FTZ R97, R14, R97 ;  /* 0x000000610e617220 */ /* 0x000fc80000410000 */
[----:B------:R-:W-:Y:S02]  /*0ea0*/  @P0 FADD.FTZ R97, R36, R97 ;  /* 0x0000006124610221 */ /* 0x000fe40000010000 */
.L_x_405:
[----:B------:R-:W-:Y:S05]  /*0eb0*/  BSYNC B1 ;  /* 0x0000000000017941 */ /* 0x000fea0003800000 */
.L_x_403:
[----:B------:R-:W-:Y:S01]  /*0ec0*/  BSSY B1, `(.L_x_406) ;  /* 0x000000b000017945 */ /* 0x000fe20003800000 */
[----:B------:R-:W-:Y:S05]  /*0ed0*/  @P5 BRA `(.L_x_407) ;  /* 0x0000004000005947 */ /* 0x000fea0003800000 */
[----:B------:R-:W-:Y:S01]  /*0ee0*/  MOV R96, RZ ;  /* 0x000000ff00607202 */ /* 0x000fe20000000f00 */
[----:B------:R-:W-:Y:S05]  /*0ef0*/  @!P0 BRA `(.L_x_408) ;  /* 0x0000007000008947 */ /* 0x000fea0003800000 */
[----:B-----5:R-:W-:Y:S01]  /*0f00*/  PRMT R96, RZ, 0x5410, R34 ;  /* 0x00005410ff607816 */ /* 0x020fe20000000022 */
[----:B------:R-:W-:Y:S05]  /*0f10*/  BRA `(.L_x_408) ;  /* 0x0000005000007947 */ /* 0x000fea0003800000 */
.L_x_407:
[----:B-----5:R-:W-:Y:S02]  /*0f20*/  PRMT R36, RZ, 0x5410, R30 ;  /* 0x00005410ff247816 */ /* 0x020fe4000000001e */
[----:B------:R-:W-:-:S03]  /*0f30*/  @P0 PRMT R37, RZ, 0x5410, R34 ;  /* 0x00005410ff250816 */ /* 0x000fc60000000022 */
[----:B------:R-:W-:-:S04]  /*0f40*/  FMUL.FTZ R36, R36, c[0x0][0x1ec] ;  /* 0x00007b0024247a20 */ /* 0x000fc80000410000 */
[----:B------:R-:W-:-:S04]  /*0f50*/  FMUL.FTZ R96, R13, R36 ;  /* 0x000000240d607220 */ /* 0x000fc80000410000 */
[----:B------:R-:W-:Y:S02]  /*0f60*/  @P0 FADD.FTZ R96, R37, R96 ;  /* 0x0000006025600221 */ /* 0x000fe40000010000 */
.L_x_408:
[----:B------:R-:W-:Y:S05]  /*0f70*/  BSYNC B1 ;  /* 0x0000000000017941 */ /* 0x000fea0003800000 */
.L_x_406:
[----:B------:R-:W-:Y:S01]  /*0f80*/  BSSY B1, `(.L_x_409) ;  /* 0x000000b000017945 */ /* 0x000fe20003800000 */
[----:B------:R-:W-:Y:S05]  /*0f90*/  @P5 BRA `(.L_x_410) ;  /* 0x0000004000005947 */ /* 0x000fea0003800000 */
[----:B------:R-:W-:Y:S01]  /*0fa0*/  HFMA2.MMA R95, -RZ, RZ, 0, 0 ;  /* 0x00000000ff5f7435 */ /* 0x000fe200000001ff */
[----:B------:R-:W-:Y:S05]  /*0fb0*/  @!P0 BRA `(.L_x_411) ;  /* 0x0000007000008947 */ /* 0x000fea0003800000 */
[----:B-----5:R-:W-:Y:S01]  /*0fc0*/  PRMT R95, RZ, 0x7610, R34 ;  /* 0x00007610ff5f7816 */ /* 0x020fe20000000022 */
[----:B------:R-:W-:Y:S05]  /*0fd0*/  BRA `(.L_x_411) ;  /* 0x0000005000007947 */ /* 0x000fea0003800000 */
.L_x_410:
[----:B-----5:R-:W-:-:S05]  /*0fe0*/  PRMT R36, RZ, 0x7610, R30 ;  /* 0x00007610ff247816 */ /* 0x020fca000000001e */
[----:B------:R-:W-:Y:S01]  /*0ff0*/  FMUL.FTZ R95, R36, c[0x0][0x1ec] ;  /* 0x00007b00245f7a20 */ /* 0x000fe20000410000 */
[----:B------:R-:W-:-:S03]  /*1000*/  @P0 PRMT R36, RZ, 0x7610, R34 ;  /* 0x00007610ff240816 */ /* 0x000fc60000000022 */
[----:B------:R-:W-:-:S04]  /*1010*/  FMUL.FTZ R95, R12, R95 ;  /* 0x0000005f0c5f7220 */ /* 0x000fc80000410000 */
[----:B------:R-:W-:Y:S02]  /*1020*/  @P0 FADD.FTZ R95, R36, R95 ;  /* 0x0000005f245f0221 */ /* 0x000fe40000010000 */
.L_x_411:
[----:B------:R-:W-:Y:S05]  /*1030*/  BSYNC B1 ;  /* 0x0000000000017941 */ /* 0x000fea0003800000 */
.L_x_409:
[----:B------:R-:W-:Y:S01]  /*1040*/  BSSY B1, `(.L_x_412) ;  /* 0x000000b000017945 */ /* 0x000fe20003800000 */
[----:B------:R-:W-:Y:S05]  /*1050*/  @P5 BRA `(.L_x_413) ;  /* 0x0000004000005947 */ /* 0x000fea0003800000 */
[----:B------:R-:W-:Y:S01]  /*1060*/  IMAD.MOV.U32 R94, RZ, RZ, RZ ;  /* 0x000000ffff5e7224 */ /* 0x000fe200078e00ff */
[----:B------:R-:W-:Y:S05]  /*1070*/  @!P0 BRA `(.L_x_414) ;  /* 0x0000007000008947 */ /* 0x000fea0003800000 */
[----:B-----5:R-:W-:Y:S01]  /*1080*/  PRMT R94, RZ, 0x5410, R35 ;  /* 0x00005410ff5e7816 */ /* 0x020fe20000000023 */
[----:B------:R-:W-:Y:S05]  /*1090*/  BRA `(.L_x_414) ;  /* 0x0000005000007947 */ /* 0x000fea0003800000 */
.L_x_413:
[----:B-----5:R-:W-:Y:S02]  /*10a0*/  PRMT R36, RZ, 0x5410, R31 ;  /* 0x00005410ff247816 */ /* 0x020fe4000000001f */
[----:B------:R-:W-:-:S03]  /*10b0*/  @P0 PRMT R37, RZ, 0x5410, R35 ;  /* 0x00005410ff250816 */ /* 0x000fc60000000023 */
[----:B------:R-:W-:-:S04]  /*10c0*/  FMUL.FTZ R36, R36, c[0x0][0x1ec] ;  /* 0x00007b0024247a20 */ /* 0x000fc80000410000 */
[----:B------:R-:W-:-:S04]  /*10d0*/  FMUL.FTZ R94, R11, R36 ;  /* 0x000000240b5e7220 */ /* 0x000fc80000410000 */
[----:B------:R-:W-:Y:S02]  /*10e0*/  @P0 FADD.FTZ R94, R37, R94 ;  /* 0x0000005e255e0221 */ /* 0x000fe40000010000 */
.L_x_414:
[----:B------:R-:W-:Y:S05]  /*10f0*/  BSYNC B1 ;  /* 0x0000000000017941 */ /* 0x000fea0003800000 */
.L_x_412:
[----:B------:R-:W-:Y:S01]  /*1100*/  BSSY B1, `(.L_x_415) ;  /* 0x000000b000017945 */ /* 0x000fe20003800000 */
[----:B------:R-:W-:Y:S05]  /*1110*/  @P5 BRA `(.L_x_416) ;  /* 0x0000004000005947 */ /* 0x000fea0003800000 */
[----:B------:R-:W-:Y:S01]  /*1120*/  MOV R93, RZ ;  /* 0x000000ff005d7202 */ /* 0x000fe20000000f00 */
[----:B------:R-:W-:Y:S05]  /*1130*/  @!P0 BRA `(.L_x_417) ;  /* 0x0000007000008947 */ /* 0x000fea0003800000 */
[----:B-----5:R-:W-:Y:S01]  /*1140*/  PRMT R93, RZ, 0x7610, R35 ;  /* 0x00007610ff5d7816 */ /* 0x020fe20000000023 */
[----:B------:R-:W-:Y:S05]  /*1150*/  BRA `(.L_x_417) ;  /* 0x0000005000007947 */ /* 0x000fea0003800000 */
.L_x_416:
[----:B-----5:R-:W-:-:S05]  /*1160*/  PRMT R36, RZ, 0x7610, R31 ;  /* 0x00007610ff247816 */ /* 0x020fca000000001f */
[----:B------:R-:W-:Y:S01]  /*1170*/  FMUL.FTZ R93, R36, c[0x0][0x1ec] ;  /* 0x00007b00245d7a20 */ /* 0x000fe20000410000 */
[----:B------:R-:W-:-:S03]  /*1180*/  @P0 PRMT R36, RZ, 0x7610, R35 ;  /* 0x00007610ff240816 */ /* 0x000fc60000000023 */
[----:B------:R-:W-:-:S04]  /*1190*/  FMUL.FTZ R93, R10, R93 ;  /* 0x0000005d0a5d7220 */ /* 0x000fc80000410000 */
[----:B------:R-:W-:Y:S02]  /*11a0*/  @P0 FADD.FTZ R93, R36, R93 ;  /* 0x0000005d245d0221 */ /* 0x000fe40000010000 */
.L_x_417:
[----:B------:R-:W-:Y:S05]  /*11b0*/  BSYNC B1 ;  /* 0x0000000000017941 */ /* 0x000fea0003800000 */
.L_x_415:
        /* <DEDUP_REMOVED lines=9> */
.L_x_393:
[----:B0-----:R-:W-:Y:S05]  /*1250*/  BSYNC B0 ;  /* 0x0000000000007941 */ /* 0x001fea0003800000 */
.L_x_392:
[----:B------:R-:W-:Y:S01]  /*1260*/  BSSY B0, `(.L_x_418) ;  /* 0x0000074000007945 */ /* 0x000fe20003800000 */
[----:B------:R-:W-:Y:S05]  /*1270*/  @!P2 BRA `(.L_x_419) ;  /* 0x000007200000a947 */ /* 0x000fea0003800000 */
[----:B------:R-:W-:Y:S02]  /*1280*/  ISETP.NE.U32.AND P0, PT, RZ, c[0x0][0x180], PT ;  /* 0x00006000ff007a0c */ /* 0x000fe40003f05070 */
[----:B------:R-:W-:Y:S02]  /*1290*/  @P4 MOV R38, 0x10 ;  /* 0x0000001000264802 */ /* 0x000fe40000000f00 */
        /* <DEDUP_REMOVED lines=13> */
.L_x_421:
[----:B0----5:R-:W-:Y:S02]  /*1370*/  PRMT R36, RZ, 0x5410, R28 ;  /* 0x00005410ff247816 */ /* 0x021fe4000000001c */
[----:B------:R-:W-:-:S03]  /*1380*/  @P0 PRMT R37, RZ, 0x5410, R32 ;  /* 0x00005410ff250816 */ /* 0x000fc60000000020 */
[----:B------:R-:W-:-:S04]  /*1390*/  FMUL.FTZ R36, R36, c[0x0][0x1ec] ;  /* 0x00007b0024247a20 */ /* 0x000fc80000410000 */
[----:B------:R-:W-:-:S04]  /*13a0*/  FMUL.FTZ R92, R9, R36 ;  /* 0x00000024095c7220 */ /* 0x000fc80000410000 */
[----:B------:R-:W-:Y:S02]  /*13b0*/  @P0 FADD.FTZ R92, R37, R92 ;  /* 0x0000005c255c0221 */ /* 0x000fe40000010000 */
.L_x_422:
[----:B------:R-:W-:Y:S05]  /*13c0*/  BSYNC B1 ;  /* 0x0000000000017941 */ /* 0x000fea0003800000 */
.L_x_420:
[----:B------:R-:W-:Y:S01]  /*13d0*/  BSSY B1, `(.L_x_423) ;  /* 0x000000b000017945 */ /* 0x000fe20003800000 */
[----:B------:R-:W-:Y:S05]  /*13e0*/  @P5 BRA `(.L_x_424) ;  /* 0x0000004000005947 */ /* 0x000fea0003800000 */
[----:B------:R-:W-:Y:S01]  /*13f0*/  MOV R91, RZ ;  /* 0x000000ff005b7202 */ /* 0x000fe20000000f00 */
[----:B------:R-:W-:Y:S05]  /*1400*/  @!P0 BRA `(.L_x_425) ;  /* 0x0000007000008947 */ /* 0x000fea0003800000 */
[----:B-----5:R-:W-:Y:S01]  /*1410*/  PRMT R91, RZ, 0x7610, R32 ;  /* 0x00007610ff5b7816 */ /* 0x020fe20000000020 */
[----:B------:R-:W-:Y:S05]  /*1420*/  BRA `(.L_x_425) ;  /* 0x0000005000007947 */ /* 0x000fea0003800000 */
.L_x_424:
[----:B-----5:R-:W-:-:S05]  /*1430*/  PRMT R36, RZ, 0x7610, R28 ;  /* 0x00007610ff247816 */ /* 0x020fca000000001c */
[----:B------:R-:W-:Y:S01]  /*1440*/  FMUL.FTZ R91, R36, c[0x0][0x1ec] ;  /* 0x00007b00245b7a20 */ /* 0x000fe20000410000 */
[----:B------:R-:W-:-:S03]  /*1450*/  @P0 PRMT R36, RZ, 0x7610, R32 ;  /* 0x00007610ff240816 */ /* 0x000fc60000000020 */
[----:B------:R-:W-:-:S04]  /*1460*/  FMUL.FTZ R91, R8, R91 ;  /* 0x0000005b085b7220 */ /* 0x000fc80000410000 */
[----:B------:R-:W-:Y:S02]  /*1470*/  @P0 FADD.FTZ R91, R36, R91 ;  /* 0x0000005b245b0221 */ /* 0x000fe40000010000 */
.L_x_425:
[----:B------:R-:W-:Y:S05]  /*1480*/  BSYNC B1 ;  /* 0x0000000000017941 */ /* 0x000fea0003800000 */
.L_x_423:
[----:B------:R-:W-:Y:S01]  /*1490*/  BSSY B1, `(.L_x_426) ;  /* 0x000000b000017945 */ /* 0x000fe20003800000 */
[----:B------:R-:W-:Y:S05]  /*14a0*/  @P5 BRA `(.L_x_427) ;  /* 0x0000004000005947 */ /* 0x000fea0003800000 */
[----:B------:R-:W-:Y:S01]  /*14b0*/  HFMA2.MMA R90, -RZ, RZ, 0, 0 ;  /* 0x00000000ff5a7435 */ /* 0x000fe200000001ff */
[----:B------:R-:W-:Y:S05]  /*14c0*/  @!P0 BRA `(.L_x_428) ;  /* 0x0000007000008947 */ /* 0x000fea0003800000 */
[----:B-----5:R-:W-:Y:S01]  /*14d0*/  PRMT R90, RZ, 0x5410, R33 ;  /* 0x00005410ff5a7816 */ /* 0x020fe20000000021 */
[----:B------:R-:W-:Y:S05]  /*14e0*/  BRA `(.L_x_428) ;  /* 0x0000005000007947 */ /* 0x000fea0003800000 */
.L_x_427:
[----:B-----5:R-:W-:Y:S02]  /*14f0*/  PRMT R36, RZ, 0x5410, R29 ;  /* 0x00005410ff247816 */ /* 0x020fe4000000001d */
[----:B------:R-:W-:-:S03]  /*1500*/  @P0 PRMT R37, RZ, 0x5410, R33 ;  /* 0x00005410ff250816 */ /* 0x000fc60000000021 */
[----:B------:R-:W-:-:S04]  /*1510*/  FMUL.FTZ R36, R36, c[0x0][0x1ec] ;  /* 0x00007b0024247a20 */ /* 0x000fc80000410000 */
[----:B------:R-:W-:-:S04]  /*1520*/  FMUL.FTZ R90, R7, R36 ;  /* 0x00000024075a7220 */ /* 0x000fc80000410000 */
[----:B------:R-:W-:Y:S02]  /*1530*/  @P0 FADD.FTZ R90, R37, R90 ;  /* 0x0000005a255a0221 */ /* 0x000fe40000010000 */
.L_x_428:
[----:B------:R-:W-:Y:S05]  /*1540*/  BSYNC B1 ;  /* 0x0000000000017941 */ /* 0x000fea0003800000 */
.L_x_426:
[----:B------:R-:W-:Y:S01]  /*1550*/  BSSY B1, `(.L_x_429) ;  /* 0x000000b000017945 */ /* 0x000fe20003800000 */
[----:B------:R-:W-:Y:S05]  /*1560*/  @P5 BRA `(.L_x_430) ;  /* 0x0000004000005947 */ /* 0x000fea0003800000 */
[----:B------:R-:W-:Y:S01]  /*1570*/  IMAD.MOV.U32 R102, RZ, RZ, RZ ;  /* 0x000000ffff667224 */ /* 0x000fe200078e00ff */
[----:B------:R-:W-:Y:S05]  /*1580*/  @!P0 BRA `(.L_x_431) ;  /* 0x0000007000008947 */ /* 0x000fea0003800000 */
[----:B-----5:R-:W-:Y:S01]  /*1590*/  PRMT R102, RZ, 0x7610, R33 ;  /* 0x00007610ff667816 */ /* 0x020fe20000000021 */
[----:B------:R-:W-:Y:S05]  /*15a0*/  BRA `(.L_x_431) ;  /* 0x0000005000007947 */ /* 0x000fea0003800000 */
.L_x_430:
[----:B-----5:R-:W-:-:S05]  /*15b0*/  PRMT R36, RZ, 0x7610, R29 ;  /* 0x00007610ff247816 */ /* 0x020fca000000001d */
[----:B------:R-:W-:-:S04]  /*15c0*/  FMUL.FTZ R37, R36, c[0x0][0x1ec] ;  /* 0x00007b0024257a20 */ /* 0x000fc80000410000 */
[----:B------:R-:W-:Y:S01]  /*15d0*/  FMUL.FTZ R102, R6, R37 ;  /* 0x0000002506667220 */ /* 0x000fe20000410000 */
[----:B------:R-:W-:-:S05]  /*15e0*/  @P0 PRMT R37, RZ, 0x7610, R33 ;  /* 0x00007610ff250816 */ /* 0x000fca0000000021 */
[----:B------:R-:W-:Y:S02]  /*15f0*/  @P0 FADD.FTZ R102, R37, R102 ;  /* 0x0000006625660221 */ /* 0x000fe40000010000 */
.L_x_431:
[----:B------:R-:W-:Y:S05]  /*1600*/  BSYNC B1 ;  /* 0x0000000000017941 */ /* 0x000fea0003800000 */
.L_x_429:
[----:B------:R-:W-:Y:S01]  /*1610*/  BSSY B1, `(.L_x_432) ;  /* 0x000000b000017945 */ /* 0x000fe20003800000 */
[----:B------:R-:W-:Y:S05]  /*1620*/  @P5 BRA `(.L_x_433) ;  /* 0x0000004000005947 */ /* 0x000fea0003800000 */
[----:B------:R-:W-:Y:S01]  /*1630*/  MOV R103, RZ ;  /* 0x000000ff00677202 */ /* 0x000fe20000000f00 */
[----:B------:R-:W-:Y:S05]  /*1640*/  @!P0 BRA `(.L_x_434) ;  /* 0x0000007000008947 */ /* 0x000fea0003800000 */
[----:B-----5:R-:W-:Y:S01]  /*1650*/  PRMT R103, RZ, 0x5410, R34 ;  /* 0x00005410ff677816 */ /* 0x020fe20000000022 */
[----:B------:R-:W-:Y:S05]  /*1660*/  BRA `(.L_x_434) ;  /* 0x0000005000007947 */ /* 0x000fea0003800000 */
.L_x_433:
[----:B-----5:R-:W-:-:S05]  /*1670*/  PRMT R36, RZ, 0x5410, R30 ;  /* 0x00005410ff247816 */ /* 0x020fca000000001e */
[----:B------:R-:W-:-:S04]  /*1680*/  FMUL.FTZ R36, R36, c[0x0][0x1ec] ;  /* 0x00007b0024247a20 */ /* 0x000fc80000410000 */
[----:B------:R-:W-:Y:S01]  /*1690*/  FMUL.FTZ R103, R5, R36 ;  /* 0x0000002405677220 */ /* 0x000fe20000410000 */
[----:B------:R-:W-:-:S05]  /*16a0*/  @P0 PRMT R36, RZ, 0x5410, R34 ;  /* 0x00005410ff240816 */ /* 0x000fca0000000022 */
[----:B------:R-:W-:Y:S02]  /*16b0*/  @P0 FADD.FTZ R103, R36, R103 ;  /* 0x0000006724670221 */ /* 0x000fe40000010000 */
.L_x_434:
[----:B------:R-:W-:Y:S05]  /*16c0*/  BSYNC B1 ;  /* 0x0000000000017941 */ /* 0x000fea0003800000 */
.L_x_432:
[----:B------:R-:W-:Y:S01]  /*16d0*/  BSSY B1, `(.L_x_435) ;  /* 0x000000b000017945 */ /* 0x000fe20003800000 */
[----:B------:R-:W-:Y:S05]  /*16e0*/  @P5 BRA `(.L_x_436) ;  /* 0x0000004000005947 */ /* 0x000fea0003800000 */
[----:B------:R-:W-:Y:S01]  /*16f0*/  HFMA2.MMA R104, -RZ, RZ, 0, 0 ;  /* 0x00000000ff687435 */ /* 0x000fe200000001ff */
[----:B------:R-:W-:Y:S05]  /*1700*/  @!P0 BRA `(.L_x_437) ;  /* 0x0000007000008947 */ /* 0x000fea0003800000 */
[----:B-----5:R-:W-:Y:S01]  /*1710*/  PRMT R104, RZ, 0x7610, R34 ;  /* 0x00007610ff687816 */ /* 0x020fe20000000022 */
[----:B------:R-:W-:Y:S05]  /*1720*/  BRA `(.L_x_437) ;  /* 0x0000005000007947 */ /* 0x000fea0003800000 */
.L_x_436:
[----:B-----5:R-:W-:-:S05]  /*1730*/  PRMT R36, RZ, 0x7610, R30 ;  /* 0x00007610ff247816 */ /* 0x020fca000000001e */
[----:B------:R-:W-:-:S04]  /*1740*/  FMUL.FTZ R37, R36, c[0x0][0x1ec] ;  /* 0x00007b0024257a20 */ /* 0x000fc80000410000 */
[----:B------:R-:W-:Y:S01]  /*1750*/  FMUL.FTZ R104, R4, R37 ;  /* 0x0000002504687220 */ /* 0x000fe20000410000 */
[----:B------:R-:W-:-:S05]  /*1760*/  @P0 PRMT R37, RZ, 0x7610, R34 ;  /* 0x00007610ff250816 */ /* 0x000fca0000000022 */
[----:B------:R-:W-:Y:S02]  /*1770*/  @P0 FADD.FTZ R104, R37, R104 ;  /* 0x0000006825680221 */ /* 0x000fe40000010000 */
.L_x_437:
[----:B------:R-:W-:Y:S05]  /*1780*/  BSYNC B1 ;  /* 0x0000000000017941 */ /* 0x000fea0003800000 */
.L_x_435:
[----:B------:R-:W-:Y:S01]  /*1790*/  BSSY B1, `(.L_x_438) ;  /* 0x000000b000017945 */ /* 0x000fe20003800000 */
[----:B------:R-:W-:Y:S05]  /*17a0*/  @P5 BRA `(.L_x_439) ;  /* 0x0000004000005947 */ /* 0x000fea0003800000 */
[----:B------:R-:W-:Y:S01]  /*17b0*/  MOV R105, RZ ;  /* 0x000000ff00697202 */ /* 0x000fe20000000f00 */
[----:B------:R-:W-:Y:S05]  /*17c0*/  @!P0 BRA `(.L_x_440) ;  /* 0x0000007000008947 */ /* 0x000fea0003800000 */
[----:B-----5:R-:W-:Y:S01]  /*17d0*/  PRMT R105, RZ, 0x5410, R35 ;  /* 0x00005410ff697816 */ /* 0x020fe20000000023 */
[----:B------:R-:W-:Y:S05]  /*17e0*/  BRA `(.L_x_440) ;  /* 0x0000005000007947 */ /* 0x000fea0003800000 */
.L_x_439:
[----:B-----5:R-:W-:-:S05]  /*17f0*/  PRMT R36, RZ, 0x5410, R31 ;  /* 0x00005410ff247816 */ /* 0x020fca000000001f */
[----:B------:R-:W-:-:S04]  /*1800*/  FMUL.FTZ R36, R36, c[0x0][0x1ec] ;  /* 0x00007b0024247a20 */ /* 0x000fc80000410000 */
[----:B------:R-:W-:Y:S01]  /*1810*/  FMUL.FTZ R105, R3, R36 ;  /* 0x0000002403697220 */ /* 0x000fe20000410000 */
[----:B------:R-:W-:-:S05]  /*1820*/  @P0 PRMT R36, RZ, 0x5410, R35 ;  /* 0x00005410ff240816 */ /* 0x000fca0000000023 */
[----:B------:R-:W-:Y:S02]  /*1830*/  @P0 FADD.FTZ R105, R36, R105 ;  /* 0x0000006924690221 */ /* 0x000fe40000010000 */
.L_x_440:
[----:B------:R-:W-:Y:S05]  /*1840*/  BSYNC B1 ;  /* 0x0000000000017941 */ /* 0x000fea0003800000 */
.L_x_438:
[----:B------:R-:W-:Y:S01]  /*1850*/  BSSY B1, `(.L_x_441) ;  /* 0x000000b000017945 */ /* 0x000fe20003800000 */
[----:B------:R-:W-:Y:S05]  /*1860*/  @P5 BRA `(.L_x_442) ;  /* 0x0000004000005947 */ /* 0x000fea0003800000 */
[----:B------:R-:W-:Y:S01]  /*1870*/  IMAD.MOV.U32 R106, RZ, RZ, RZ ;  /* 0x000000ffff6a7224 */ /* 0x000fe200078e00ff */
[----:B------:R-:W-:Y:S05]  /*1880*/  @!P0 BRA `(.L_x_443) ;  /* 0x0000007000008947 */ /* 0x000fea0003800000 */
[----:B-----5:R-:W-:Y:S01]  /*1890*/  PRMT R106, RZ, 0x7610, R35 ;  /* 0x00007610ff6a7816 */ /* 0x020fe20000000023 */
[----:B------:R-:W-:Y:S05]  /*18a0*/  BRA `(.L_x_443) ;  /* 0x0000005000007947 */ /* 0x000fea0003800000 */
.L_x_442:
[----:B-----5:R-:W-:-:S05]  /*18b0*/  PRMT R36, RZ, 0x7610, R31 ;  /* 0x00007610ff247816 */ /* 0x020fca000000001f */
[----:B------:R-:W-:-:S04]  /*18c0*/  FMUL.FTZ R37, R36, c[0x0][0x1ec] ;  /* 0x00007b0024257a20 */ /* 0x000fc80000410000 */
[----:B------:R-:W-:Y:S01]  /*18d0*/  FMUL.FTZ R106, R2, R37 ;  /* 0x00000025026a7220 */ /* 0x000fe20000410000 */
[----:B------:R-:W-:-:S05]  /*18e0*/  @P0 PRMT R37, RZ, 0x7610, R35 ;  /* 0x00007610ff250816 */ /* 0x000fca0000000023 */
[----:B------:R-:W-:Y:S02]  /*18f0*/  @P0 FADD.FTZ R106, R37, R106 ;  /* 0x0000006a256a0221 */ /* 0x000fe40000010000 */
.L_x_443:
[----:B------:R-:W-:Y:S05]  /*1900*/  BSYNC B1 ;  /* 0x0000000000017941 */ /* 0x000fea0003800000 */
.L_x_441:
        /* <DEDUP_REMOVED lines=9> */
.L_x_419:
[----:B------:R-:W-:Y:S05]  /*19a0*/  BSYNC B0 ;  /* 0x0000000000007941 */ /* 0x000fea0003800000 */
.L_x_418:
        /* <DEDUP_REMOVED lines=17> */
.L_x_447:
[----:B0----5:R-:W-:-:S05]  /*1ac0*/  PRMT R36, RZ, 0x5410, R28 ;  /* 0x00005410ff247816 */ /* 0x021fca000000001c */
[----:B------:R-:W-:Y:S01]  /*1ad0*/  FMUL.FTZ R107, R36, c[0x0][0x1ec] ;  /* 0x00007b00246b7a20 */ /* 0x000fe20000410000 */
[----:B------:R-:W-:-:S03]  /*1ae0*/  @P0 PRMT R36, RZ, 0x5410, R32 ;  /* 0x00005410ff240816 */ /* 0x000fc60000000020 */
[----:B------:R-:W-:-:S04]  /*1af0*/  FMUL.FTZ R107, R0, R107 ;  /* 0x0000006b006b7220 */ /* 0x000fc80000410000 */
[----:B------:R-:W-:Y:S02]  /*1b00*/  @P0 FADD.FTZ R107, R36, R107 ;  /* 0x0000006b246b0221 */ /* 0x000fe40000010000 */
.L_x_448:
[----:B------:R-:W-:Y:S05]  /*1b10*/  BSYNC B1 ;  /* 0x0000000000017941 */ /* 0x000fea0003800000 */
.L_x_446:
[----:B------:R-:W-:Y:S01]  /*1b20*/  BSSY B1, `(.L_x_449) ;  /* 0x000000b000017945 */ /* 0x000fe20003800000 */
[----:B------:R-:W-:Y:S05]  /*1b30*/  @P4 BRA `(.L_x_450) ;  /* 0x0000004000004947 */ /* 0x000fea0003800000 */
[----:B------:R-:W-:Y:S01]  /*1b40*/  HFMA2.MMA R108, -RZ, RZ, 0, 0 ;  /* 0x00000000ff6c7435 */ /* 0x000fe200000001ff */
[----:B------:R-:W-:Y:S05]  /*1b50*/  @!P0 BRA `(.L_x_451) ;  /* 0x0000007000008947 */ /* 0x000fea0003800000 */
[----:B-----5:R-:W-:Y:S01]  /*1b60*/  PRMT R108, RZ, 0x7610, R32 ;  /* 0x00007610ff6c7816 */ /* 0x020fe20000000020 */
[----:B------:R-:W-:Y:S05]  /*1b70*/  BRA `(.L_x_451) ;  /* 0x0000005000007947 */ /* 0x000fea0003800000 */
.L_x_450:
[----:B-----5:R-:W-:Y:S02]  /*1b80*/  PRMT R36, RZ, 0x7610, R28 ;  /* 0x00007610ff247816 */ /* 0x020fe4000000001c */
[----:B------:R-:W-:-:S03]  /*1b90*/  @P0 PRMT R37, RZ, 0x7610, R32 ;  /* 0x00007610ff250816 */ /* 0x000fc60000000020 */
[----:B------:R-:W-:-:S04]  /*1ba0*/  FMUL.FTZ R36, R36, c[0x0][0x1ec] ;  /* 0x00007b0024247a20 */ /* 0x000fc80000410000 */
[----:B------:R-:W-:-:S04]  /*1bb0*/  FMUL.FTZ R108, R21, R36 ;  /* 0x00000024156c7220 */ /* 0x000fc80000410000 */
[----:B------:R-:W-:Y:S02]  /*1bc0*/  @P0 FADD.FTZ R108, R37, R108 ;  /* 0x0000006c256c0221 */ /* 0x000fe40000010000 */
.L_x_451:
[----:B------:R-:W-:Y:S05]  /*1bd0*/  BSYNC B1 ;  /* 0x0000000000017941 */ /* 0x000fea0003800000 */
.L_x_449:
[----:B------:R-:W-:Y:S01]  /*1be0*/  BSSY B1, `(.L_x_452) ;  /* 0x000000b000017945 */ /* 0x000fe20003800000 */
[----:B------:R-:W-:Y:S05]  /*1bf0*/  @P4 BRA `(.L_x_453) ;  /* 0x0000004000004947 */ /* 0x000fea0003800000 */
[----:B------:R-:W-:Y:S01]  /*1c00*/  MOV R109, RZ ;  /* 0x000000ff006d7202 */ /* 0x000fe20000000f00 */
[----:B------:R-:W-:Y:S05]  /*1c10*/  @!P0 BRA `(.L_x_454) ;  /* 0x0000007000008947 */ /* 0x000fea0003800000 */
[----:B-----5:R-:W-:Y:S01]  /*1c20*/  PRMT R109, RZ, 0x5410, R33 ;  /* 0x00005410ff6d7816 */ /* 0x020fe20000000021 */
[----:B------:R-:W-:Y:S05]  /*1c30*/  BRA `(.L_x_454) ;  /* 0x0000005000007947 */ /* 0x000fea0003800000 */
.L_x_453:
[----:B-----5:R-:W-:-:S05]  /*1c40*/  PRMT R36, RZ, 0x5410, R29 ;  /* 0x00005410ff247816 */ /* 0x020fca000000001d */
[----:B------:R-:W-:Y:S01]  /*1c50*/  FMUL.FTZ R109, R36, c[0x0][0x1ec] ;  /* 0x00007b00246d7a20 */ /* 0x000fe20000410000 */
[----:B------:R-:W-:-:S03]  /*1c60*/  @P0 PRMT R36, RZ, 0x5410, R33 ;  /* 0x00005410ff240816 */ /* 0x000fc60000000021 */
[----:B------:R-:W-:-:S04]  /*1c70*/  FMUL.FTZ R109, R20, R109 ;  /* 0x0000006d146d7220 */ /* 0x000fc80000410000 */
[----:B------:R-:W-:Y:S02]  /*1c80*/  @P0 FADD.FTZ R109, R36, R109 ;  /* 0x0000006d246d0221 */ /* 0x000fe40000010000 */
.L_x_454:
[----:B------:R-:W-:Y:S05]  /*1c90*/  BSYNC B1 ;  /* 0x0000000000017941 */ /* 0x000fea0003800000 */
.L_x_452:
[----:B------:R-:W-:Y:S01]  /*1ca0*/  BSSY B1, `(.L_x_455) ;  /* 0x000000b000017945 */ /* 0x000fe20003800000 */
[----:B------:R-:W-:Y:S05]  /*1cb0*/  @P4 BRA `(.L_x_456) ;  /* 0x0000004000004947 */ /* 0x000fea0003800000 */
[----:B------:R-:W-:Y:S01]  /*1cc0*/  HFMA2.MMA R110, -RZ, RZ, 0, 0 ;  /* 0x00000000ff6e7435 */ /* 0x000fe200000001ff */
[----:B------:R-:W-:Y:S05]  /*1cd0*/  @!P0 BRA `(.L_x_457) ;  /* 0x0000007000008947 */ /* 0x000fea0003800000 */
[----:B-----5:R-:W-:Y:S01]  /*1ce0*/  PRMT R110, RZ, 0x7610, R33 ;  /* 0x00007610ff6e7816 */ /* 0x020fe20000000021 */
[----:B------:R-:W-:Y:S05]  /*1cf0*/  BRA `(.L_x_457) ;  /* 0x0000005000007947 */ /* 0x000fea0003800000 */
.L_x_456:
[----:B-----5:R-:W-:Y:S02]  /*1d00*/  PRMT R36, RZ, 0x7610, R29 ;  /* 0x00007610ff247816 */ /* 0x020fe4000000001d */
[----:B------:R-:W-:-:S03]  /*1d10*/  @P0 PRMT R37, RZ, 0x7610, R33 ;  /* 0x00007610ff250816 */ /* 0x000fc60000000021 */
[----:B------:R-:W-:-:S04]  /*1d20*/  FMUL.FTZ R36, R36, c[0x0][0x1ec] ;  /* 0x00007b0024247a20 */ /* 0x000fc80000410000 */
[----:B------:R-:W-:-:S04]  /*1d30*/  FMUL.FTZ R110, R23, R36 ;  /* 0x00000024176e7220 */ /* 0x000fc80000410000 */
[----:B------:R-:W-:Y:S02]  /*1d40*/  @P0 FADD.FTZ R110, R37, R110 ;  /* 0x0000006e256e0221 */ /* 0x000fe40000010000 */
.L_x_457:
[----:B------:R-:W-:Y:S05]  /*1d50*/  BSYNC B1 ;  /* 0x0000000000017941 */ /* 0x000fea0003800000 */
.L_x_455:
[----:B------:R-:W-:Y:S01]  /*1d60*/  BSSY B1, `(.L_x_458) ;  /* 0x000000b000017945 */ /* 0x000fe20003800000 */
[----:B------:R-:W-:Y:S05]  /*1d70*/  @P4 BRA `(.L_x_459) ;  /* 0x0000004000004947 */ /* 0x000fea0003800000 */
[----:B------:R-:W-:Y:S01]  /*1d80*/  IMAD.MOV.U32 R111, RZ, RZ, RZ ;  /* 0x000000ffff6f7224 */ /* 0x000fe200078e00ff */
[----:B------:R-:W-:Y:S05]  /*1d90*/  @!P0 BRA `(.L_x_460) ;  /* 0x0000007000008947 */ /* 0x000fea0003800000 */
[----:B-----5:R-:W-:Y:S01]  /*1da0*/  PRMT R111, RZ, 0x5410, R34 ;  /* 0x00005410ff6f7816 */ /* 0x020fe20000000022 */
[----:B------:R-:W-:Y:S05]  /*1db0*/  BRA `(.L_x_460) ;  /* 0x0000005000007947 */ /* 0x000fea0003800000 */
.L_x_459:
[----:B-----5:R-:W-:-:S05]  /*1dc0*/  PRMT R36, RZ, 0x5410, R30 ;  /* 0x00005410ff247816 */ /* 0x020fca000000001e */
[----:B------:R-:W-:Y:S01]  /*1dd0*/  FMUL.FTZ R111, R36, c[0x0][0x1ec] ;  /* 0x00007b00246f7a20 */ /* 0x000fe20000410000 */
[----:B------:R-:W-:-:S03]  /*1de0*/  @P0 PRMT R36, RZ, 0x5410, R34 ;  /* 0x00005410ff240816 */ /* 0x000fc60000000022 */
[----:B------:R-:W-:-:S04]  /*1df0*/  FMUL.FTZ R111, R22, R111 ;  /* 0x0000006f166f7220 */ /* 0x000fc80000410000 */
[----:B------:R-:W-:Y:S02]  /*1e00*/  @P0 FADD.FTZ R111, R36, R111 ;  /* 0x0000006f246f0221 */ /* 0x000fe40000010000 */
.L_x_460:
[----:B------:R-:W-:Y:S05]  /*1e10*/  BSYNC B1 ;  /* 0x0000000000017941 */ /* 0x000fea0003800000 */
.L_x_458:
[----:B------:R-:W-:Y:S01]  /*1e20*/  BSSY B1, `(.L_x_461) ;  /* 0x000000b000017945 */ /* 0x000fe20003800000 */
[----:B------:R-:W-:Y:S05]  /*1e30*/  @P4 BRA `(.L_x_462) ;  /* 0x0000004000004947 */ /* 0x000fea0003800000 */
[----:B------:R-:W-:Y:S01]  /*1e40*/  MOV R112, RZ ;  /* 0x000000ff00707202 */ /* 0x000fe20000000f00 */
[----:B------:R-:W-:Y:S05]  /*1e50*/  @!P0 BRA `(.L_x_463) ;  /* 0x0000007000008947 */ /* 0x000fea0003800000 */
[----:B-----5:R-:W-:Y:S01]  /*1e60*/  PRMT R112, RZ, 0x7610, R34 ;  /* 0x00007610ff707816 */ /* 0x020fe20000000022 */
[----:B------:R-:W-:Y:S05]  /*1e70*/  BRA `(.L_x_463) ;  /* 0x0000005000007947 */ /* 0x000fea0003800000 */
.L_x_462:
[----:B-----5:R-:W-:-:S05]  /*1e80*/  PRMT R36, RZ, 0x7610, R30 ;  /* 0x00007610ff247816 */ /* 0x020fca000000001e */
[----:B------:R-:W-:-:S04]  /*1e90*/  FMUL.FTZ R37, R36, c[0x0][0x1ec] ;  /* 0x00007b0024257a20 */ /* 0x000fc80000410000 */
[----:B------:R-:W-:Y:S01]  /*1ea0*/  FMUL.FTZ R112, R26, R37 ;  /* 0x000000251a707220 */ /* 0x000fe20000410000 */
[----:B------:R-:W-:-:S05]  /*1eb0*/  @P0 PRMT R37, RZ, 0x7610, R34 ;  /* 0x00007610ff250816 */ /* 0x000fca0000000022 */
[----:B------:R-:W-:Y:S02]  /*1ec0*/  @P0 FADD.FTZ R112, R37, R112 ;  /* 0x0000007025700221 */ /* 0x000fe40000010000 */
.L_x_463:
[----:B------:R-:W-:Y:S05]  /*1ed0*/  BSYNC B1 ;  /* 0x0000000000017941 */ /* 0x000fea0003800000 */
.L_x_461:
[----:B------:R-:W-:Y:S01]  /*1ee0*/  BSSY B1, `(.L_x_464) ;  /* 0x000000b000017945 */ /* 0x000fe20003800000 */
[----:B------:R-:W-:Y:S05]  /*1ef0*/  @P4 BRA `(.L_x_465) ;  /* 0x0000004000004947 */ /* 0x000fea0003800000 */
[----:B------:R-:W-:Y:S01]  /*1f00*/  HFMA2.MMA R113, -RZ, RZ, 0, 0 ;  /* 0x00000000ff717435 */ /* 0x000fe200000001ff */
[----:B------:R-:W-:Y:S05]  /*1f10*/  @!P0 BRA `(.L_x_466) ;  /* 0x0000007000008947 */ /* 0x000fea0003800000 */
[----:B-----5:R-:W-:Y:S01]  /*1f20*/  PRMT R113, RZ, 0x5410, R35 ;  /* 0x00005410ff717816 */ /* 0x020fe20000000023 */
[----:B------:R-:W-:Y:S05]  /*1f30*/  BRA `(.L_x_466) ;  /* 0x0000005000007947 */ /* 0x000fea0003800000 */
.L_x_465:
[----:B-----5:R-:W-:-:S05]  /*1f40*/  PRMT R36, RZ, 0x5410, R31 ;  /* 0x00005410ff247816 */ /* 0x020fca000000001f */
[----:B------:R-:W-:Y:S01]  /*1f50*/  FMUL.FTZ R113, R36, c[0x0][0x1ec] ;  /* 0x00007b0024717a20 */ /* 0x000fe20000410000 */
[----:B------:R-:W-:-:S03]  /*1f60*/  @P0 PRMT R36, RZ, 0x5410, R35 ;  /* 0x00005410ff240816 */ /* 0x000fc60000000023 */
[----:B------:R-:W-:-:S04]  /*1f70*/  FMUL.FTZ R113, R24, R113 ;  /* 0x0000007118717220 */ /* 0x000fc80000410000 */
[----:B------:R-:W-:Y:S02]  /*1f80*/  @P0 FADD.FTZ R113, R36, R113 ;  /* 0x0000007124710221 */ /* 0x000fe40000010000 */
.L_x_466:
[----:B------:R-:W-:Y:S05]  /*1f90*/  BSYNC B1 ;  /* 0x0000000000017941 */ /* 0x000fea0003800000 */
.L_x_464:
[----:B------:R-:W-:Y:S01]  /*1fa0*/  BSSY B1, `(.L_x_467) ;  /* 0x000000b000017945 */ /* 0x000fe20003800000 */
[----:B------:R-:W-:Y:S05]  /*1fb0*/  @P4 BRA `(.L_x_468) ;  /* 0x0000004000004947 */ /* 0x000fea0003800000 */
[----:B------:R-:W-:Y:S01]  /*1fc0*/  MOV R114, RZ ;  /* 0x000000ff00727202 */ /* 0x000fe20000000f00 */
[----:B------:R-:W-:Y:S05]  /*1fd0*/  @!P0 BRA `(.L_x_469) ;  /* 0x0000007000008947 */ /* 0x000fea0003800000 */
[----:B-----5:R-:W-:Y:S01]  /*1fe0*/  PRMT R114, RZ, 0x7610, R35 ;  /* 0x00007610ff727816 */ /* 0x020fe20000000023 */
[----:B------:R-:W-:Y:S05]  /*1ff0*/  BRA `(.L_x_469) ;  /* 0x0000005000007947 */ /* 0x000fea0003800000 */
.L_x_468:
[----:B-----5:R-:W-:Y:S02]  /*2000*/  PRMT R36, RZ, 0x7610, R31 ;  /* 0x00007610ff247816 */ /* 0x020fe4000000001f */
[----:B------:R-:W-:-:S03]  /*2010*/  @P0 PRMT R37, RZ, 0x7610, R35 ;  /* 0x00007610ff250816 */ /* 0x000fc60000000023 */
[----:B------:R-:W-:-:S04]  /*2020*/  FMUL.FTZ R36, R36, c[0x0][0x1ec] ;  /* 0x00007b0024247a20 */ /* 0x000fc80000410000 */
[----:B------:R-:W-:-:S04]  /*2030*/  FMUL.FTZ R114, R27, R36 ;  /* 0x000000241b727220 */ /* 0x000fc80000410000 */
[----:B------:R-:W-:Y:S02]  /*2040*/  @P0 FADD.FTZ R114, R37, R114 ;  /* 0x0000007225720221 */ /* 0x000fe40000010000 */
.L_x_469:
[----:B------:R-:W-:Y:S05]  /*2050*/  BSYNC B1 ;  /* 0x0000000000017941 */ /* 0x000fea0003800000 */
.L_x_467:
[----:B------:R-:W-:Y:S01]  /*2060*/  IMAD.MOV.U32 R121, RZ, RZ, 0x10 ;  /* 0x00000010ff797424 */ /* 0x000fe200078e00ff */
[----:B------:R-:W-:Y:S02]  /*2070*/  F2FP.BF16.PACK_AB R39, R114, R113 ;  /* 0x000000717227723e */ /* 0x000fe400000010ff */
[----:B------:R-:W-:Y:S01]  /*2080*/  F2FP.BF16.PACK_AB R38, R112, R111 ;  /* 0x0000006f7026723e */ /* 0x000fe200000010ff */
[----:B------:R-:W-:Y:S01]  /*2090*/  IMAD.WIDE.U32 R120, R120, R121, c[0x0][0x188] ;  /* 0x0000620078787625 */ /* 0x000fe200078e0079 */
[----:B------:R-:W-:Y:S02]  /*20a0*/  F2FP.BF16.PACK_AB R37, R110, R109 ;  /* 0x0000006d6e25723e */ /* 0x000fe400000010ff */
[----:B------:R-:W-:-:S05]  /*20b0*/  F2FP.BF16.PACK_AB R36, R108, R107 ;  /* 0x0000006b6c24723e */ /* 0x000fca00000010ff */
[----:B------:R0:W-:Y:S02]  /*20c0*/  STG.E.128 [R120.64], R36 ;  /* 0x0000002478007986 */ /* 0x0001e4000c101d04 */
.L_x_445:
[----:B------:R-:W-:Y:S05]  /*20d0*/  BSYNC B0 ;  /* 0x0000000000007941 */ /* 0x000fea0003800000 */
.L_x_444:
        /* <DEDUP_REMOVED lines=33> */
.L_x_480:
        /* <DEDUP_REMOVED lines=14> */
[----:B------:R-:W-:Y:S02]  /*23d0*/  FADD.FTZ R37, R98, -R36 ;  /* 0x8000002462257221 */ /* 0x000fe40000010000 */
[----:B------:R-:W-:Y:S02]  /*23e0*/  FFMA.FTZ R118, R119, R119, R118 ;  /* 0x0000007777767223 */ /* 0x000fe40000010076 */
[----:B------:R-:W-:-:S02]  /*23f0*/  FADD.FTZ R38, R92, -R36 ;  /* 0x800000245c267221 */ /* 0x000fc40000010000 */
[----:B------:R-:W-:Y:S02]  /*2400*/  FFMA.FTZ R118, R37, R37, R118 ;  /* 0x0000002525767223 */ /* 0x000fe40000010076 */
[--C-:B------:R-:W-:Y:S02]  /*2410*/  FADD.FTZ R37, R97, -R36.reuse ;  /* 0x8000002461257221 */ /* 0x100fe40000010000 */
[----:B------:R-:W-:Y:S02]  /*2420*/  FADD.FTZ R39, R91, -R36 ;  /* 0x800000245b277221 */ /* 0x000fe40000010000 */
        /* <DEDUP_REMOVED lines=8> */
[----:B------:R-:W-:-:S05]  /*24b0*/  FFMA.FTZ R37, R37, R37, R118 ;  /* 0x0000002525257223 */ /* 0x000fca0000010076 */
        /* <DEDUP_REMOVED lines=40> */
.L_x_481:
[C---:B------:R-:W-:Y:S01]  /*2740*/  LOP3.LUT P0, RZ, R19.reuse, 0x1f, RZ, 0xc0, !PT ;  /* 0x0000001f13ff7812 */ /* 0x040fe2000780c0ff */
[----:B-1----:R-:W-:Y:S01]  /*2750*/  FADD.FTZ R37, R120, R118 ;  /* 0x0000007678257221 */ /* 0x002fe20000010000 */
[----:B------:R-:W-:Y:S01]  /*2760*/  SHF.R.U32.HI R38, RZ, 0x5, R19 ;  /* 0x00000005ff267819 */ /* 0x000fe20000011613 */
[----:B------:R-:W-:Y:S01]  /*2770*/  WARPSYNC 0xffffffff ;  /* 0xffffffff00007948 */ /* 0x000fe20003800000 */
[----:B0-----:R-:W-:Y:S02]  /*2780*/  LOP3.LUT R118, R19, 0x1f, RZ, 0xc0, !PT ;  /* 0x0000001f13767812 */ /* 0x001fe400078ec0ff */
[----:B------:R-:W-:-:S07]  /*2790*/  LOP3.LUT R38, R38, 0x3, RZ, 0xc0, !PT ;  /* 0x0000000326267812 */ /* 0x000fce00078ec0ff */
[----:B------:R-:W-:-:S05]  /*27a0*/  @!P0 IADD3 R39, R117, R38, RZ ;  /* 0x0000002675278210 */ /* 0x000fca0007ffe0ff */
[----:B------:R0:W-:Y:S01]  /*27b0*/  @!P0 STS.64 [R39.X8], R36 ;  /* 0x0000002427008388 */ /* 0x0001e20000008a00 */
[----:B------:R-:W-:-:S11]  /*27c0*/  ISETP.GT.U32.AND P0, PT, R118, 0x3, PT ;  /* 0x000000037600780c */ /* 0x000fd60003f04070 */
[----:B------:R-:W-:Y:S01]  /*27d0*/  BAR.SYNC.DEFER_BLOCKING 0x0 ;  /* 0x0000000000007b1d */ /* 0x000fe20000010000 */
[----:B0-----:R-:W-:Y:S01]  /*27e0*/  CS2R R36, SRZ ;  /* 0x0000000000247805 */ /* 0x001fe2000001ff00 */
[----:B------:R-:W-:Y:S01]  /*27f0*/  @!P0 IADD3 R119, R117, R118, RZ ;  /* 0x0000007675778210 */ /* 0x000fe20007ffe0ff */
[----:B------:R-:W-:Y:S01]  /*2800*/  HFMA2.MMA R120, -RZ, RZ, 0, 0 ;  /* 0x00000000ff787435 */ /* 0x000fe200000001ff */
[----:B------:R-:W-:Y:S02]  /*2810*/  LOP3.LUT P4, RZ, R38, 0x1f, R19, 0xf8, !PT ;  /* 0x0000001f26ff7812 */ /* 0x000fe4000788f813 */
[----:B------:R-:W-:Y:S03]  /*2820*/  BSSY B0, `(.L_x_472) ;  /* 0x00000a2000007945 */ /* 0x000fe60003800000 */
[----:B------:R-:W-:-:S04]  /*2830*/  @!P0 IMAD.MOV.U32 R120, RZ, RZ, R82 ;  /* 0x000000ffff788224 */ /* 0x000fc800078e0052 */
[----:B------:R-:W-:Y:S01]  /*2840*/  I2F R121, R120 ;  /* 0x0000007800797306 */ /* 0x000fe20000201400 */
[----:B------:R-:W0:Y:S04]  /*2850*/  SHFL.DOWN PT, R123, R120, 0x2, 0x1f ;  /* 0x08401f00787b7f89 */ /* 0x000e2800000e0000 */
[----:B------:R-:W1:Y:S01]  /*2860*/  @!P0 LDS.64 R36, [R119.X8] ;  /* 0x0000000077248984 */ /* 0x000e620000008a00 */
[----:B------:R-:W-:Y:S02]  /*2870*/  ISETP.NE.AND P0, PT, RZ, UR6, PT ;  /* 0x00000006ff007c0c */ /* 0x000fe4000bf05270 */
[----:B0-----:R-:W0:Y:S01]  /*2880*/  I2F R118, R123 ;  /* 0x0000007b00767306 */ /* 0x001e220000201400 */
[----:B------:R-:W-:Y:S01]  /*2890*/  IADD3 R117, R123, R120, RZ ;  /* 0x000000787b757210 */ /* 0x000fe20007ffe0ff */
[----:B-1----:R-:W1:Y:S02]  /*28a0*/  SHFL.DOWN PT, R39, R36, 0x2, 0x1f ;  /* 0x08401f0024277f89 */ /* 0x002e6400000e0000 */
[----:B-1----:R-:W-:-:S02]  /*28b0*/  FADD.FTZ R122, -R39, R36 ;  /* 0x00000024277a7221 */ /* 0x002fc40000010100 */
[----:B0-----:R-:W-:Y:S02]  /*28c0*/  FMUL.FTZ R124, R39, R118 ;  /* 0x00000076277c7220 */ /* 0x001fe40000410000 */
[----:B------:R-:W0:Y:S01]  /*28d0*/  I2F R39, R117 ;  /* 0x0000007500277306 */ /* 0x000e220000201400 */
[----:B------:R-:W-:Y:S02]  /*28e0*/  FMUL.FTZ R122, R122, R122 ;  /* 0x0000007a7a7a7220 */ /* 0x000fe40000410000 */
[----:B------:R-:W-:Y:S02]  /*28f0*/  FFMA.FTZ R119, R121, R36, R124 ;  /* 0x0000002479777223 */ /* 0x000fe4000001007c */
[----:B------:R-:W-:Y:S02]  /*2900*/  FMUL.FTZ R121, R122, R121 ;  /* 0x000000797a797220 */ /* 0x000fe40000410000 */
[----:B------:R-:W1:Y:S02]  /*2910*/  SHFL.DOWN PT, R122, R37, 0x2, 0x1f ;  /* 0x08401f00257a7f89 */ /* 0x000e6400000e0000 */
[----:B------:R-:W-:-:S02]  /*2920*/  FMUL.FTZ R124, R121, R118 ;  /* 0x00000076797c7220 */ /* 0x000fc40000410000 */
[----:B------:R-:W2:Y:S01]  /*2930*/  SHFL.DOWN PT, R118, R117, 0x1, 0x1f ;  /* 0x08201f0075767f89 */ /* 0x000ea200000e0000 */
[----:B0-----:R-:W0:Y:S01]  /*2940*/  MUFU.RCP R120, R39 ;  /* 0x0000002700787308 */ /* 0x001e220000001000 */
[----:B-1----:R-:W-:Y:S02]  /*2950*/  FADD.FTZ R121, R122, R37 ;  /* 0x000000257a797221 */ /* 0x002fe40000010000 */
[C---:B0-----:R-:W-:Y:S02]  /*2960*/  FMUL.FTZ R36, R120.reuse, R119 ;  /* 0x0000007778247220 */ /* 0x041fe40000410000 */
[----:B------:R-:W-:Y:S01]  /*2970*/  FFMA.FTZ R119, R120, R124, R121 ;  /* 0x0000007c78777223 */ /* 0x000fe20000010079 */
[----:B--2---:R-:W-:Y:S02]  /*2980*/  IADD3 R122, R117, R118, RZ ;  /* 0x00000076757a7210 */ /* 0x004fe40007ffe0ff */
[----:B------:R-:W0:Y:S01]  /*2990*/  SHFL.DOWN PT, R121, R36, 0x1, 0x1f ;  /* 0x08201f0024797f89 */ /* 0x000e2200000e0000 */
[----:B------:R-:W-:Y:S03]  /*29a0*/  I2F R118, R118 ;  /* 0x0000007600767306 */ /* 0x000fe60000201400 */
[----:B------:R-:W1:Y:S05]  /*29b0*/  SHFL.DOWN PT, R120, R119, 0x1, 0x1f ;  /* 0x08201f0077787f89 */ /* 0x000e6a00000e0000 */
[----:B------:R-:W2:Y:S01]  /*29c0*/  I2F R122, R122 ;  /* 0x0000007a007a7306 */ /* 0x000ea20000201400 */
[----:B0-----:R-:W-:-:S07]  /*29d0*/  FADD.FTZ R117, R36, -R121 ;  /* 0x8000007924757221 */ /* 0x001fce0000010000 */
[----:B--2---:R-:W0:Y:S01]  /*29e0*/  MUFU.RCP R37, R122 ;  /* 0x0000007a00257308 */ /* 0x004e220000001000 */
[----:B------:R-:W-:Y:S02]  /*29f0*/  FMUL.FTZ R121, R121, R118 ;  /* 0x0000007679797220 */ /* 0x000fe40000410000 */
[----:B------:R-:W-:Y:S02]  /*2a00*/  FMUL.FTZ R124, R117, R117 ;  /* 0x00000075757c7220 */ /* 0x000fe40000410000 */
[----:B-1----:R-:W-:Y:S02]  /*2a10*/  FADD.FTZ R120, R119, R120 ;  /* 0x0000007877787221 */ /* 0x002fe40000010000 */
[C---:B------:R-:W-:Y:S02]  /*2a20*/  FMUL.FTZ R117, R39.reuse, R124 ;  /* 0x0000007c27757220 */ /* 0x040fe40000410000 */
[----:B------:R-:W-:Y:S01]  /*2a30*/  FFMA.FTZ R124, R39, R36, R121 ;  /* 0x00000024277c7223 */ /* 0x000fe20000010079 */
[----:B------:R-:W-:Y:S01]  /*2a40*/  MOV R36, c[0x0][0x1e0] ;  /* 0x0000780000247a02 */ /* 0x000fe20000000f00 */
[----:B------:R-:W-:-:S02]  /*2a50*/  FMUL.FTZ R117, R117, R118 ;  /* 0x0000007675757220 */ /* 0x000fc40000410000 */
[C---:B0-----:R-:W-:Y:S02]  /*2a60*/  FMUL.FTZ R124, R37.reuse, R124 ;  /* 0x0000007c257c7220 */ /* 0x041fe40000410000 */
[----:B------:R-:W-:-:S03]  /*2a70*/  FFMA.FTZ R117, R37, R117, R120 ;  /* 0x0000007525757223 */ /* 0x000fc60000010078 */
[----:B------:R-:W0:Y:S04]  /*2a80*/  SHFL.IDX PT, R119, R124, RZ, 0x1f ;  /* 0x00001fff7c777589 */ /* 0x000e2800000e0000 */
[----:B------:R-:W1:Y:S01]  /*2a90*/  SHFL.IDX PT, R117, R117, RZ, 0x1f ;  /* 0x00001fff75757589 */ /* 0x000e6200000e0000 */
[----:B0-----:R-:W-:Y:S02]  /*2aa0*/  FMUL.FTZ R37, R119, R119 ;  /* 0x0000007777257220 */ /* 0x001fe40000410000 */
[----:B-1----:R-:W-:-:S03]  /*2ab0*/  FFMA.FTZ R36, R117, R36, c[0x0][0x228] ;  /* 0x00008a0075247623 */ /* 0x002fc60000010024 */
[----:B------:R-:W-:-:S05]  /*2ac0*/  FSEL R37, R37, RZ, P0 ;  /* 0x000000ff25257208 */ /* 0x000fca0000000000 */
[----:B------:R-:W-:Y:S01]  /*2ad0*/  FADD.FTZ R118, R36, R37 ;  /* 0x0000002524767221 */ /* 0x000fe20000010000 */
[----:B------:R-:W-:-:S04]  /*2ae0*/  @!P4 LEA R36, P5, R84, c[0x0][0x1a0], 0x2 ;  /* 0x000068005424ca11 */ /* 0x000fc800078a10ff */
[C---:B------:R-:W-:Y:S01]  /*2af0*/  @!P4 LEA.HI.X R37, R84.reuse, c[0x0][0x1a4], R116, 0x2, P5 ;  /* 0x000069005425ca11 */ /* 0x040fe200028f1474 */
[----:B------:R-:W0:Y:S04]  /*2b00*/  MUFU.RSQ R118, R118 ;  /* 0x0000007600767308 */ /* 0x000e280000001400 */
[----:B------:R1:W-:Y:S02]  /*2b10*/  @!P4 STG.E [R36.64], R119 ;  /* 0x000000772400c986 */ /* 0x0003e4000c101904 */
[----:B-1----:R-:W-:-:S04]  /*2b20*/  @!P4 LEA R36, P5, R84, c[0x0][0x1a8], 0x2 ;  /* 0x00006a005424ca11 */ /* 0x002fc800078a10ff */
[----:B------:R-:W-:-:S05]  /*2b30*/  @!P4 LEA.HI.X R37, R84, c[0x0][0x1ac], R116, 0x2, P5 ;  /* 0x00006b005425ca11 */ /* 0x000fca00028f1474 */
[----:B0-----:R0:W-:Y:S01]  /*2b40*/  @!P4 STG.E [R36.64], R118 ;  /* 0x000000762400c986 */ /* 0x0011e2000c101904 */
[----:B-----5:R-:W-:-:S13]  /*2b50*/  ISETP.GE.AND P4, PT, R115, 0x1, PT ;  /* 0x000000017300780c */ /* 0x020fda0003f86270 */
[----:B------:R-:W-:Y:S05]  /*2b60*/  @!P4 BRA `(.L_x_473) ;  /* 0x000006d00000c947 */ /* 0x000fea0003800000 */
[----:B0-----:R-:W-:Y:S01]  /*2b70*/  IADD3 R115, R115, -0x1, RZ ;  /* 0xffffffff73737810 */ /* 0x001fe20007ffe0ff */
[----:B------:R-:W-:Y:S01]  /*2b80*/  BSSY B1, `(.L_x_474) ;  /* 0x0000028000017945 */ /* 0x000fe20003800000 */
[----:B------:R-:W-:-:S03]  /*2b90*/  FSEL R119, R119, RZ, !P0 ;  /* 0x000000ff77777208 */ /* 0x000fc60004000000 */
[----:B------:R-:W-:-:S05]  /*2ba0*/  IMAD R115, R115, c[0x0][0x168], RZ ;  /* 0x00005a0073737a24 */ /* 0x000fca00078e02ff */
[----:B------:R-:W-:-:S04]  /*2bb0*/  SHF.R.S32.HI R36, RZ, 0x1f, R115 ;  /* 0x0000001fff247819 */ /* 0x000fc80000011473 */
[----:B------:R-:W-:Y:S02]  /*2bc0*/  LEA.HI R36, R36, R115, RZ, 0x3 ;  /* 0x0000007324247211 */ /* 0x000fe400078f18ff */
[----:B------:R-:W-:-:S04]  /*2bd0*/  LOP3.LUT R115, R19, 0x7f, RZ, 0xc0, !PT ;  /* 0x0000007f13737812 */ /* 0x000fc800078ec0ff */
[----:B------:R-:W-:Y:S01]  /*2be0*/  LEA.HI.SX32 R115, R36, R115, 0x1d ;  /* 0x0000007324737211 */ /* 0x000fe200078feaff */
[----:B------:R-:W-:Y:S05]  /*2bf0*/  @!P1 BRA `(.L_x_475) ;  /* 0x0000020000009947 */ /* 0x000fea0003800000 */
[--C-:B------:R-:W-:Y:S02]  /*2c00*/  FADD.FTZ R37, R100, -R119.reuse ;  /* 0x8000007764257221 */ /* 0x100fe40000010000 */
        /* <DEDUP_REMOVED lines=8> */
[--C-:B------:R-:W-:Y:S02]  /*2c90*/  FADD.FTZ R39, R97, -R119.reuse ;  /* 0x8000007761277221 */ /* 0x100fe40000010000 */
[C---:B------:R-:W-:Y:S02]  /*2ca0*/  FMUL.FTZ R37, R118.reuse, R37 ;  /* 0x0000002576257220 */ /* 0x040fe40000410000 */
[----:B------:R-:W-:Y:S02]  /*2cb0*/  FMUL.FTZ R38, R118, R39 ;  /* 0x0000002776267220 */ /* 0x000fe40000410000 */
[----:B------:R-:W-:-:S02]  /*2cc0*/  FADD.FTZ R39, R95, -R119 ;  /* 0x800000775f277221 */ /* 0x000fc40000010000 */
[----:B------:R-:W-:Y:S02]  /*2cd0*/  FMUL.FTZ R116, R118, R117 ;  /* 0x0000007576747220 */ /* 0x000fe40000410000 */
[--C-:B------:R-:W-:Y:S02]  /*2ce0*/  FADD.FTZ R117, R94, -R119.reuse ;  /* 0x800000775e757221 */ /* 0x100fe40000010000 */
[----:B------:R-:W-:Y:S02]  /*2cf0*/  FADD.FTZ R121, R93, -R119 ;  /* 0x800000775d797221 */ /* 0x000fe40000010000 */
[----:B------:R-:W-:Y:S02]  /*2d00*/  FMUL.FTZ R39, R118, R39 ;  /* 0x0000002776277220 */ /* 0x000fe40000410000 */
[----:B------:R-:W-:Y:S02]  /*2d10*/  FFMA.FTZ R37, R44, R37, R56 ;  /* 0x000000252c257223 */ /* 0x000fe40000010038 */
[----:B------:R-:W-:-:S02]  /*2d20*/  FFMA.FTZ R38, R53, R38, R57 ;  /* 0x0000002635267223 */ /* 0x000fc40000010039 */
[C---:B------:R-:W-:Y:S02]  /*2d30*/  FMUL.FTZ R117, R118.reuse, R117 ;  /* 0x0000007576757220 */ /* 0x040fe40000410000 */
[----:B------:R-:W-:Y:S01]  /*2d40*/  FMUL.FTZ R120, R118, R121 ;  /* 0x0000007976787220 */ /* 0x000fe20000410000 */
[----:B------:R-:W-:Y:S01]  /*2d50*/  F2FP.BF16.PACK_AB R37, R38, R37 ;  /* 0x000000252625723e */ /* 0x000fe200000010ff */
[----:B------:R-:W-:Y:S02]  /*2d60*/  FFMA.FTZ R116, R45, R116, R49 ;  /* 0x000000742d747223 */ /* 0x000fe40000010031 */
[----:B------:R-:W-:Y:S02]  /*2d70*/  FFMA.FTZ R39, R54, R39, R58 ;  /* 0x0000002736277223 */ /* 0x000fe4000001003a */
        /* <DEDUP_REMOVED lines=8> */
.L_x_475:
[----:B------:R-:W-:Y:S05]  /*2e00*/  BSYNC B1 ;  /* 0x0000000000017941 */ /* 0x000fea0003800000 */
.L_x_474:
        /* <DEDUP_REMOVED lines=15> */
[C---:B------:R-:W-:Y:S02]  /*2f00*/  FMUL.FTZ R117, R118.reuse, R117 ;  /* 0x0000007576757220 */ /* 0x040fe40000410000 */
[----:B------:R-:W-:Y:S02]  /*2f10*/  FMUL.FTZ R39, R118, R39 ;  /* 0x0000002776277220 */ /* 0x000fe40000410000 */
[----:B------:R-:W-:Y:S02]  /*2f20*/  FFMA.FTZ R37, R60, R37, R40 ;  /* 0x000000253c257223 */ /* 0x000fe40000010028 */
[----:B------:R-:W-:Y:S02]  /*2f30*/  FFMA.FTZ R38, R63, R38, R69 ;  /* 0x000000263f267223 */ /* 0x000fe40000010045 */
[----:B------:R-:W-:Y:S02]  /*2f40*/  FFMA.FTZ R117, R62, R117, R41 ;  /* 0x000000753e757223 */ /* 0x000fe40000010029 */
[----:B------:R-:W-:Y:S01]  /*2f50*/  FFMA.FTZ R116, R65, R39, R70 ;  /* 0x0000002741747223 */ /* 0x000fe20000010046 */
[----:B------:R-:W-:Y:S01]  /*2f60*/  F2FP.BF16.PACK_AB R37, R38, R37 ;  /* 0x000000252625723e */ /* 0x000fe200000010ff */
[----:B------:R-:W-:-:S02]  /*2f70*/  FADD.FTZ R121, R105, -R119 ;  /* 0x8000007769797221 */ /* 0x000fc40000010000 */
[----:B------:R-:W-:Y:S01]  /*2f80*/  FADD.FTZ R123, R106, -R119 ;  /* 0x800000776a7b7221 */ /* 0x000fe20000010000 */
[----:B------:R-:W-:Y:S01]  /*2f90*/  F2FP.BF16.PACK_AB R38, R116, R117 ;  /* 0x000000757426723e */ /* 0x000fe200000010ff */
[----:B------:R-:W-:Y:S01]  /*2fa0*/  HFMA2.MMA R116, -RZ, RZ, 0, 9.5367431640625e-07 ;  /* 0x00000010ff747435 */ /* 0x000fe200000001ff */
[C---:B------:R-:W-:Y:S02]  /*2fb0*/  FMUL.FTZ R121, R118.reuse, R121 ;  /* 0x0000007976797220 */ /* 0x040fe40000410000 */
[----:B------:R-:W-:Y:S02]  /*2fc0*/  FMUL.FTZ R120, R118, R123 ;  /* 0x0000007b76787220 */ /* 0x000fe40000410000 */
[----:B------:R-:W-:Y:S02]  /*2fd0*/  FFMA.FTZ R39, R64, R121, R42 ;  /* 0x0000007940277223 */ /* 0x000fe4000001002a */
[----:B------:R-:W-:-:S03]  /*2fe0*/  FFMA.FTZ R120, R67, R120, R71 ;  /* 0x0000007843787223 */ /* 0x000fc60000010047 */
[C---:B------:R-:W-:Y:S01]  /*2ff0*/  IMAD.WIDE.U32 R116, R115.reuse, R116, c[0x0][0x208] ;  /* 0x0000820073747625 */ /* 0x040fe200078e0074 */
[----:B------:R-:W-:Y:S02]  /*3000*/  IADD3 R115, R115, 0x80, RZ ;  /* 0x0000008073737810 */ /* 0x000fe40007ffe0ff */
[----:B------:R-:W-:-:S05]  /*3010*/  F2FP.BF16.PACK_AB R39, R120, R39 ;  /* 0x000000277827723e */ /* 0x000fca00000010ff */
[----:B------:R0:W-:Y:S02]  /*3020*/  STG.E.128 [R116.64], R36 ;  /* 0x0000002474007986 */ /* 0x0001e4000c101d04 */
.L_x_477:
[----:B------:R-:W-:Y:S05]  /*3030*/  BSYNC B1 ;  /* 0x0000000000017941 */ /* 0x000fea0003800000 */
.L_x_476:
[----:B------:R-:W-:Y:S05]  /*3040*/  @!P3 BRA `(.L_x_473) ;  /* 0x000001f00000b947 */ /* 0x000fea0003800000 */
[--C-:B0-----:R-:W-:Y:S02]  /*3050*/  FADD.FTZ R36, R114, -R119.reuse ;  /* 0x8000007772247221 */ /* 0x101fe40000010000 */
[--C-:B------:R-:W-:Y:S02]  /*3060*/  FADD.FTZ R117, R109, -R119.reuse ;  /* 0x800000776d757221 */ /* 0x100fe40000010000 */
[----:B------:R-:W-:Y:S02]  /*3070*/  FMUL.FTZ R116, R118, R36 ;  /* 0x0000002476747220 */ /* 0x000fe40000410000 */
[--C-:B------:R-:W-:Y:S02]  /*3080*/  FADD.FTZ R39, R110, -R119.reuse ;  /* 0x800000776e277221 */ /* 0x100fe40000010000 */
[--C-:B------:R-:W-:Y:S02]  /*3090*/  FADD.FTZ R121, R107, -R119.reuse ;  /* 0x800000776b797221 */ /* 0x100fe40000010000 */
[----:B------:R-:W-:-:S02]  /*30a0*/  FADD.FTZ R37, R111, -R119 ;  /* 0x800000776f257221 */ /* 0x000fc40000010000 */
[----:B------:R-:W-:Y:S02]  /*30b0*/  FFMA.FTZ R122, R80, R116, R101 ;  /* 0x00000074507a7223 */ /* 0x000fe40000010065 */
[C---:B------:R-:W-:Y:S02]  /*30c0*/  FMUL.FTZ R120, R118.reuse, R117 ;  /* 0x0000007576787220 */ /* 0x040fe40000410000 */
[----:B------:R-:W-:Y:S02]  /*30d0*/  FMUL.FTZ R116, R118, R39 ;  /* 0x0000002776747220 */ /* 0x000fe40000410000 */
[--C-:B------:R-:W-:Y:S02]  /*30e0*/  FADD.FTZ R123, R108, -R119.reuse ;  /* 0x800000776c7b7221 */ /* 0x100fe40000010000 */
[--C-:B------:R-:W-:Y:S02]  /*30f0*/  FADD.FTZ R125, R113, -R119.reuse ;  /* 0x80000077717d7221 */ /* 0x100fe40000010000 */
[----:B------:R-:W-:-:S02]  /*3100*/  FADD.FTZ R119, R112, -R119 ;  /* 0x8000007770777221 */ /* 0x000fc40000010000 */
[C---:B------:R-:W-:Y:S02]  /*3110*/  FMUL.FTZ R38, R118.reuse, R121 ;  /* 0x0000007976267220 */ /* 0x040fe40000410000 */
[----:B------:R-:W-:Y:S02]  /*3120*/  FMUL.FTZ R121, R118, R37 ;  /* 0x0000002576797220 */ /* 0x000fe40000410000 */
[----:B------:R-:W-:Y:S02]  /*3130*/  FFMA.FTZ R37, R72, R120, R81 ;  /* 0x0000007848257223 */ /* 0x000fe40000010051 */
[----:B------:R-:W-:Y:S02]  /*3140*/  FFMA.FTZ R116, R75, R116, R87 ;  /* 0x000000744b747223 */ /* 0x000fe40000010057 */
[C---:B------:R-:W-:Y:S02]  /*3150*/  FMUL.FTZ R36, R118.reuse, R123 ;  /* 0x0000007b76247220 */ /* 0x040fe40000410000 */
[----:B------:R-:W-:Y:S01]  /*3160*/  FMUL.FTZ R125, R118, R125 ;  /* 0x0000007d767d7220 */ /* 0x000fe20000410000 */
[----:B------:R-:W-:Y:S01]  /*3170*/  F2FP.BF16.PACK_AB R37, R116, R37 ;  /* 0x000000257425723e */ /* 0x000fe200000010ff */
[----:B------:R-:W-:Y:S01]  /*3180*/  FMUL.FTZ R119, R118, R119 ;  /* 0x0000007776777220 */ /* 0x000fe20000410000 */
[----:B------:R-:W-:Y:S01]  /*3190*/  MOV R116, 0x10 ;  /* 0x0000001000747802 */ /* 0x000fe20000000f00 */
[----:B------:R-:W-:-:S02]  /*31a0*/  FFMA.FTZ R117, R43, R38, R79 ;  /* 0x000000262b757223 */ /* 0x000fc4000001004f */
[----:B------:R-:W-:Y:S02]  /*31b0*/  FFMA.FTZ R36, R73, R36, R85 ;  /* 0x0000002449247223 */ /* 0x000fe40000010055 */
[----:B------:R-:W-:Y:S02]  /*31c0*/  FFMA.FTZ R125, R76, R125, R88 ;  /* 0x0000007d4c7d7223 */ /* 0x000fe40000010058 */
[----:B------:R-:W-:Y:S01]  /*31d0*/  FFMA.FTZ R38, R74, R121, R86 ;  /* 0x000000794a267223 */ /* 0x000fe20000010056 */
[----:B------:R-:W-:Y:S01]  /*31e0*/  F2FP.BF16.PACK_AB R36, R36, R117 ;  /* 0x000000752424723e */ /* 0x000fe200000010ff */
[----:B------:R-:W-:Y:S01]  /*31f0*/  FFMA.FTZ R119, R78, R119, R89 ;  /* 0x000000774e777223 */ /* 0x000fe20000010059 */
[----:B------:R-:W-:Y:S01]  /*3200*/  F2FP.BF16.PACK_AB R39, R122, R125 ;  /* 0x0000007d7a27723e */ /* 0x000fe200000010ff */
[----:B------:R-:W-:-:S03]  /*3210*/  IMAD.WIDE.U32 R116, R115, R116, c[0x0][0x208] ;  /* 0x0000820073747625 */ /* 0x000fc600078e0074 */
[----:B------:R-:W-:-:S05]  /*3220*/  F2FP.BF16.PACK_AB R38, R119, R38 ;  /* 0x000000267726723e */ /* 0x000fca00000010ff */
[----:B------:R0:W-:Y:S02]  /*3230*/  STG.E.128 [R116.64], R36 ;  /* 0x0000002474007986 */ /* 0x0001e4000c101d04 */
.L_x_473:
[----:B0-----:R-:W-:Y:S05]  /*3240*/  BSYNC B0 ;  /* 0x0000000000007941 */ /* 0x001fea0003800000 */
.L_x_472:
[----:B------:R-:W-:Y:S02]  /*3250*/  IADD3 R84, R84, c[0x0][0x160], RZ ;  /* 0x0000580054547a10 */ /* 0x000fe40007ffe0ff */
[----:B------:R-:W-:Y:S02]  /*3260*/  LOP3.LUT P4, RZ, R83, 0xff, RZ, 0xc0, !PT ;  /* 0x000000ff53ff7812 */ /* 0x000fe4000788c0ff */
[----:B------:R-:W-:Y:S02]  /*3270*/  ISETP.GE.AND P0, PT, R84, c[0x0][0x164], PT ;  /* 0x0000590054007a0c */ /* 0x000fe40003f06270 */
[----:B------:R-:W-:-:S11]  /*3280*/  SEL R83, RZ, 0x1, P4 ;  /* 0x00000001ff537807 */ /* 0x000fd60002000000 */
[----:B------:R-:W-:Y:S01]  /*3290*/  @P0 CALL.REL.NOINC `(.L_x_478) ;  /* 0x0000001000000944 */ /* 0x000fe20003c00000 */
[----:B------:R-:W-:Y:S05]  /*32a0*/  BRA `(.L_x_479) ;  /* 0xffffd74000007947 */ /* 0x000fea000383ffff */
.L_x_478:
[----:B------:R-:W-:Y:S05]  /*32b0*/  EXIT ;  /* 0x000000000000794d */ /* 0x000fea0003800000 */
.L_x_470:
[----:B------:R-:W-:Y:S01]  /*32c0*/  HFMA2.MMA R119, -RZ, RZ, 0, 1.847743988037109375e-06 ;  /* 0x0000001fff777435 */ /* 0x000fe200000001ff */
[----:B------:R-:W-:Y:S01]  /*32d0*/  MOV R118, R36 ;  /* 0x0000002400767202 */ /* 0x000fe20000000f00 */
[----:B------:R-:W-:Y:S01]  /*32e0*/  IMAD.MOV.U32 R121, RZ, RZ, 0x1 ;  /* 0x00000001ff797424 */ /* 0x000fe200078e00ff */
[----:B------:R-:W-:Y:S02]  /*32f0*/  MOV R120, 0xffffffff ;  /* 0xffffffff00787802 */ /* 0x000fe40000000f00 */
[----:B------:R-:W-:Y:S02]  /*3300*/  MOV R38, 0x3320 ;  /* 0x0000332000267802 */ /* 0x000fe40000000f00 */
[----:B-----5:R-:W-:Y:S05]  /*3310*/  CALL.REL.NOINC `($__internal_6_$__cuda_sm70_shflsync_bfly_p) ;  /* 0x000006b000007944 */ /* 0x020fea0003c00000 */
[----:B01----:R-:W-:Y:S05]  /*3320*/  BRA `(.L_x_480) ;  /* 0xffffefc000007947 */ /* 0x003fea000383ffff */
.L_x_471:
[----:B------:R-:W-:Y:S01]  /*3330*/  HFMA2.MMA R119, -RZ, RZ, 0, 1.847743988037109375e-06 ;  /* 0x0000001fff777435 */ /* 0x000fe200000001ff */
[----:B------:R-:W-:Y:S01]  /*3340*/  MOV R118, R123 ;  /* 0x0000007b00767202 */ /* 0x000fe20000000f00 */
[----:B------:R-:W-:Y:S01]  /*3350*/  IMAD.MOV.U32 R121, RZ, RZ, 0x2 ;  /* 0x00000002ff797424 */ /* 0x000fe200078e00ff */
[----:B------:R-:W-:Y:S02]  /*3360*/  MOV R120, 0xffffffff ;  /* 0xffffffff00787802 */ /* 0x000fe40000000f00 */
[----:B------:R-:W-:-:S02]  /*3370*/  MOV R38, 0x3390 ;  /* 0x0000339000267802 */ /* 0x000fc40000000f00 */
[----:B0----5:R-:W-:Y:S05]  /*3380*/  CALL.REL.NOINC `($__internal_6_$__cuda_sm70_shflsync_bfly_p) ;  /* 0x0000064000007944 */ /* 0x021fea0003c00000 */
[----:B0-----:R-:W-:Y:S01]  /*3390*/  HFMA2.MMA R121, -RZ, RZ, 0, 2.384185791015625e-07 ;  /* 0x00000004ff797435 */ /* 0x001fe200000001ff */
[----:B-1----:R-:W-:Y:S01]  /*33a0*/  FADD.FTZ R118, R123, R120 ;  /* 0x000000787b767221 */ /* 0x002fe20000010000 */
[----:B------:R-:W-:Y:S01]  /*33b0*/  MOV R120, 0xffffffff ;  /* 0xffffffff00787802 */ /* 0x000fe20000000f00 */
[----:B------:R-:W-:Y:S01]  /*33c0*/  IMAD.MOV.U32 R119, RZ, RZ, 0x1f ;  /* 0x0000001fff777424 */ /* 0x000fe200078e00ff */
[----:B------:R-:W-:-:S02]  /*33d0*/  MOV R38, 0x33f0 ;  /* 0x000033f000267802 */ /* 0x000fc40000000f00 */
[----:B------:R-:W-:Y:S05]  /*33e0*/  CALL.REL.NOINC `($__internal_6_$__cuda_sm70_shflsync_bfly_p) ;  /* 0x000005e000007944 */ /* 0x000fea0003c00000 */
[----:B0-----:R-:W-:Y:S01]  /*33f0*/  HFMA2.MMA R121, -RZ, RZ, 0, 4.76837158203125e-07 ;  /* 0x00000008ff797435 */ /* 0x001fe200000001ff */
[----:B-1----:R-:W-:Y:S01]  /*3400*/  FADD.FTZ R118, R118, R120 ;  /* 0x0000007876767221 */ /* 0x002fe20000010000 */
[----:B------:R-:W-:-:S02]  /*3410*/  MOV R119, 0x1f ;  /* 0x0000001f00777802 */ /* 0x000fc40000000f00 */
[----:B------:R-:W-:Y:S02]  /*3420*/  MOV R120, 0xffffffff ;  /* 0xffffffff00787802 */ /* 0x000fe40000000f00 */
[----:B------:R-:W-:Y:S02]  /*3430*/  MOV R38, 0x3450 ;  /* 0x0000345000267802 */ /* 0x000fe40000000f00 */
[----:B------:R-:W-:Y:S05]  /*3440*/  CALL.REL.NOINC `($__internal_6_$__cuda_sm70_shflsync_bfly_p) ;  /* 0x0000058000007944 */ /* 0x000fea0003c00000 */
[----:B0-----:R-:W-:Y:S01]  /*3450*/  HFMA2.MMA R119, -RZ, RZ, 0, 1.847743988037109375e-06 ;  /* 0x0000001fff777435 */ /* 0x001fe200000001ff */
[----:B-1----:R-:W-:Y:S01]  /*3460*/  FADD.FTZ R118, R118, R120 ;  /* 0x0000007876767221 */ /* 0x002fe20000010000 */
[----:B------:R-:W-:Y:S01]  /*3470*/  MOV R120, 0xffffffff ;  /* 0xffffffff00787802 */ /* 0x000fe20000000f00 */
[----:B------:R-:W-:Y:S01]  /*3480*/  IMAD.MOV.U32 R121, RZ, RZ, 0x10 ;  /* 0x00000010ff797424 */ /* 0x000fe200078e00ff */
[----:B------:R-:W-:Y:S02]  /*3490*/  MOV R38, 0x34b0 ;  /* 0x000034b000267802 */ /* 0x000fe40000000f00 */
[----:B------:R-:W-:Y:S05]  /*34a0*/  CALL.REL.NOINC `($__internal_6_$__cuda_sm70_shflsync_bfly_p) ;  /* 0x0000052000007944 */ /* 0x000fea0003c00000 */
[----:B-1----:R-:W-:Y:S01]  /*34b0*/  FADD.FTZ R36, R118, R120 ;  /* 0x0000007876247221 */ /* 0x002fe20000010000 */
[----:B0-----:R-:W-:Y:S01]  /*34c0*/  HFMA2.MMA R121, -RZ, RZ, 0, 5.9604644775390625e-08 ;  /* 0x00000001ff797435 */ /* 0x001fe200000001ff */
[----:B------:R-:W-:Y:S01]  /*34d0*/  MOV R119, 0x1f ;  /* 0x0000001f00777802 */ /* 0x000fe20000000f00 */
[----:B------:R-:W-:Y:S02]  /*34e0*/  IMAD.MOV.U32 R120, RZ, RZ, -0x1 ;  /* 0xffffffffff787424 */ /* 0x000fe400078e00ff */
[----:B------:R-:W-:-:S04]  /*34f0*/  FMUL.FTZ R36, R77, R36 ;  /* 0x000000244d247220 */ /* 0x000fc80000410000 */
        /* <DEDUP_REMOVED lines=49> */
[----:B------:R-:W-:-:S04]  /*3810*/  MOV R38, 0x3840 ;  /* 0x0000384000267802 */ /* 0x000fc80000000f00 */
[----:B------:R-:W-:Y:S02]  /*3820*/  MOV R118, R37 ;  /* 0x0000002500767202 */ /* 0x000fe40000000f00 */
[----:B------:R-:W-:Y:S05]  /*3830*/  CALL.REL.NOINC `($__internal_6_$__cuda_sm70_shflsync_bfly_p) ;  /* 0x0000019000007944 */ /* 0x000fea0003c00000 */
[----:B0-----:R-:W-:Y:S01]  /*3840*/  HFMA2.MMA R121, -RZ, RZ, 0, 1.1920928955078125e-07 ;  /* 0x00000002ff797435 */ /* 0x001fe200000001ff */
[----:B-1----:R-:W-:Y:S01]  /*3850*/  FADD.FTZ R118, R37, R120 ;  /* 0x0000007825767221 */ /* 0x002fe20000010000 */
[----:B------:R-:W-:Y:S02]  /*3860*/  MOV R119, 0x1f ;  /* 0x0000001f00777802 */ /* 0x000fe40000000f00 */
[----:B------:R-:W-:Y:S02]  /*3870*/  MOV R120, 0xffffffff ;  /* 0xffffffff00787802 */ /* 0x000fe40000000f00 */
[----:B------:R-:W-:Y:S02]  /*3880*/  MOV R38, 0x38a0 ;  /* 0x000038a000267802 */ /* 0x000fe40000000f00 */
[----:B------:R-:W-:Y:S05]  /*3890*/  CALL.REL.NOINC `($__internal_6_$__cuda_sm70_shflsync_bfly_p) ;  /* 0x0000013000007944 */ /* 0x000fea0003c00000 */
[----:B0-----:R-:W-:Y:S01]  /*38a0*/  HFMA2.MMA R119, -RZ, RZ, 0, 1.847743988037109375e-06 ;  /* 0x0000001fff777435 */ /* 0x001fe200000001ff */
[----:B-1----:R-:W-:Y:S01]  /*38b0*/  FADD.FTZ R118, R118, R120 ;  /* 0x0000007876767221 */ /* 0x002fe20000010000 */
[----:B------:R-:W-:Y:S01]  /*38c0*/  MOV R120, 0xffffffff ;  /* 0xffffffff00787802 */ /* 0x000fe20000000f00 */
[----:B------:R-:W-:Y:S01]  /*38d0*/  IMAD.MOV.U32 R121, RZ, RZ, 0x4 ;  /* 0x00000004ff797424 */ /* 0x000fe200078e00ff */
[----:B------:R-:W-:-:S02]  /*38e0*/  MOV R38, 0x3900 ;  /* 0x0000390000267802 */ /* 0x000fc40000000f00 */
[----:B------:R-:W-:Y:S05]  /*38f0*/  CALL.REL.NOINC `($__internal_6_$__cuda_sm70_shflsync_bfly_p) ;  /* 0x000000d000007944 */ /* 0x000fea0003c00000 */
[----:B0-----:R-:W-:Y:S01]  /*3900*/  HFMA2.MMA R121, -RZ, RZ, 0, 4.76837158203125e-07 ;  /* 0x00000008ff797435 */ /* 0x001fe200000001ff */
[----:B-1----:R-:W-:Y:S01]  /*3910*/  FADD.FTZ R118, R118, R120 ;  /* 0x0000007876767221 */ /* 0x002fe20000010000 */
[----:B------:R-:W-:Y:S01]  /*3920*/  MOV R119, 0x1f ;  /* 0x0000001f00777802 */ /* 0x000fe20000000f00 */
[----:B------:R-:W-:Y:S01]  /*3930*/  IMAD.MOV.U32 R120, RZ, RZ, -0x1 ;  /* 0xffffffffff787424 */ /* 0x000fe200078e00ff */
[----:B------:R-:W-:-:S02]  /*3940*/  MOV R38, 0x3960 ;  /* 0x0000396000267802 */ /* 0x000fc40000000f00 */
[----:B------:R-:W-:Y:S05]  /*3950*/  CALL.REL.NOINC `($__internal_6_$__cuda_sm70_shflsync_bfly_p) ;  /* 0x0000007000007944 */ /* 0x000fea0003c00000 */
[----:B0-----:R-:W-:Y:S01]  /*3960*/  HFMA2.MMA R121, -RZ, RZ, 0, 9.5367431640625e-07 ;  /* 0x00000010ff797435 */ /* 0x001fe200000001ff */
[----:B-1----:R-:W-:Y:S01]  /*3970*/  FADD.FTZ R118, R118, R120 ;  /* 0x0000007876767221 */ /* 0x002fe20000010000 */
[----:B------:R-:W-:-:S02]  /*3980*/  MOV R119, 0x1f ;  /* 0x0000001f00777802 */ /* 0x000fc40000000f00 */
[----:B------:R-:W-:Y:S02]  /*3990*/  MOV R120, 0xffffffff ;  /* 0xffffffff00787802 */ /* 0x000fe40000000f00 */
[----:B------:R-:W-:Y:S02]  /*39a0*/  MOV R38, 0x39c0 ;  /* 0x000039c000267802 */ /* 0x000fe40000000f00 */
[----:B------:R-:W-:Y:S05]  /*39b0*/  CALL.REL.NOINC `($__internal_6_$__cuda_sm70_shflsync_bfly_p) ;  /* 0x0000001000007944 */ /* 0x000fea0003c00000 */
[----:B01----:R-:W-:Y:S05]  /*39c0*/  BRA `(.L_x_481) ;  /* 0xffffed7000007947 */ /* 0x003fea000383ffff */
        .weak           $__internal_6_$__cuda_sm70_shflsync_bfly_p
        .type           $__internal_6_$__cuda_sm70_shflsync_bfly_p,@function
        .size           $__internal_6_$__cuda_sm70_shflsync_bfly_p,(.L_x_22094 - $__internal_6_$__cuda_sm70_shflsync_bfly_p)
$__internal_6_$__cuda_sm70_shflsync_bfly_p:
[----:B------:R-:W-:Y:S01]  /*39d0*/  HFMA2.MMA R39, -RZ, RZ, 0, 0 ;  /* 0x00000000ff277435 */ /* 0x000fe200000001ff */
[----:B------:R-:W-:Y:S04]  /*39e0*/  WARPSYNC R120 ;  /* 0x0000007800007348 */ /* 0x000fe80003800000 */
[----:B------:R0:W1:Y:S01]  /*39f0*/  SHFL.BFLY PT, R120, R118, R121, R119 ;  /* 0x0c00007976787389 */ /* 0x00006200000e0077 */
[----:B------:R-:W-:Y:S05]  /*3a00*/  RET.REL.NODEC R38 `(_ZN10layer_norm13ln_fwd_kernelINS_13Kernel_traitsI13__nv_bfloat16S2_S2_S2_fjLj3072ELj1ELj1ELj4ELj16ENS_18Kernel_traits_baseILj3072ES2_S2_S2_S2_fjLj128EEEEELb0ELb1ELb1ELb0EEEvNS_9FwdParamsE) ;  /* 0xffffc5f026007950 */ /* 0x000fea0003c3ffff */
.L_x_482:
        /* <DEDUP_REMOVED lines=15> */
.L_x_22094:


//--------------------- .text._ZN10layer_norm13ln_fwd_kernelINS_13Kernel_traitsI13__nv_bfloat16S2_S2_S2_fjLj3072ELj1ELj1ELj4ELj16ENS_18Kernel_traits_baseILj3072ES2_S2_S2_S2_fjLj128EEEEELb0ELb1ELb1ELb1EEEvNS_9FwdParamsE --------------------------
	.section	.text._ZN10layer_norm13ln_fwd_kernelINS_13Kernel_traitsI13__nv_bfloat16S2_S2_S2_fjLj3072ELj1ELj1ELj4ELj16ENS_18Kernel_traits_baseILj3072ES2_S2_S2_S2_fjLj128EEEEELb0ELb1ELb1ELb1EEEvNS_9FwdParamsE,"ax",@progbits
	.sectioninfo	@"SHI_REGISTERS=128"
	.align	128
        .global         _ZN10layer_norm13ln_fwd_kernelINS_13Kernel_traitsI13__nv_bfloat16S2_S2_S2_fjLj3072ELj1ELj1ELj4ELj16ENS_18Kernel_traits_baseILj3072ES2_S2_S2_S2_fjLj128EEEEELb0ELb1ELb1ELb1EEEvNS_9FwdParamsE
        .type           _ZN10layer_norm13ln_fwd_kernelINS_13Kernel_traitsI13__nv_bfloat16S2_S2_S2_fjLj3072ELj1ELj1ELj4ELj16ENS_18Kernel_traits_baseILj3072ES2_S2_S2_S2_fjLj128EEEEELb0ELb1ELb1ELb1EEEvNS_9FwdParamsE,@function
        .size           _ZN10layer_norm13ln_fwd_kernelINS_13Kernel_traitsI13__nv_bfloat16S2_S2_S2_fjLj3072ELj1ELj1ELj4ELj16ENS_18Kernel_traits_baseILj3072ES2_S2_S2_S2_fjLj128EEEEELb0ELb1ELb1ELb1EEEvNS_9FwdParamsE,(.L_x_22095 - _ZN10layer_norm13ln_fwd_kernelINS_13Kernel_traitsI13__nv_bfloat16S2_S2_S2_fjLj3072ELj1ELj1ELj4ELj16ENS_18Kernel_traits_baseILj3072ES2_S2_S2_S2_fjLj128EEEEELb0ELb1ELb1ELb1EEEvNS_9FwdParamsE)
        .other          _ZN10layer_norm13ln_fwd_kernelINS_13Kernel_traitsI13__nv_bfloat16S2_S2_S2_fjLj3072ELj1ELj1ELj4ELj16ENS_18Kernel_traits_baseILj3072ES2_S2_S2_S2_fjLj128EEEEELb0ELb1ELb1ELb1EEEvNS_9FwdParamsE,@"STO_CUDA_ENTRY STV_DEFAULT"
_ZN10layer_norm13ln_fwd_kernelINS_13Kernel_traitsI13__nv_bfloat16S2_S2_S2_fjLj3072ELj1ELj1ELj4ELj16ENS_18Kernel_traits_baseILj3072ES2_S2_S2_S2_fjLj128EEEEELb0ELb1ELb1ELb1EEEvNS_9FwdParamsE:
.text._ZN10layer_norm13ln_fwd_kernelINS_13Kernel_traitsI13__nv_bfloat16S2_S2_S2_fjLj3072ELj1ELj1ELj4ELj16ENS_18Kernel_traits_baseILj3072ES2_S2_S2_S2_fjLj128EEEEELb0ELb1ELb1ELb1EEEvNS_9FwdParamsE:
        /* <DEDUP_REMOVED lines=35> */
[--C-:B0-----:R-:W-:Y:S02]  /*0230*/  PRMT R6, RZ, 0x7610, R9.reuse ;  /* 0x00007610ff067816 */ /* 0x101fe40000000009 */
[----:B-1----:R-:W-:Y:S02]  /*0240*/  PRMT R4, RZ, 0x7610, R8 ;  /* 0x00007610ff047816 */ /* 0x002fe40000000008 */
[----:B------:R-:W-:Y:S02]  /*0250*/  PRMT R5, RZ, 0x5410, R9 ;  /* 0x00005410ff057816 */ /* 0x000fe40000000009 */
[--C-:B------:R-:W-:Y:S02]  /*0260*/  PRMT R7, RZ, 0x5410, R10.reuse ;  /* 0x00005410ff077816 */ /* 0x100fe4000000000a */
[----:B------:R-:W-:Y:S02]  /*0270*/  PRMT R8, RZ, 0x7610, R10 ;  /* 0x00007610ff087816 */ /* 0x000fe4000000000a */
[----:B------:R-:W-:-:S02]  /*0280*/  PRMT R9, RZ, 0x5410, R11 ;  /* 0x00005410ff097816 */ /* 0x000fc4000000000b */
[----:B------:R-:W-:Y:S02]  /*0290*/  PRMT R10, RZ, 0x7610, R11 ;  /* 0x00007610ff0a7816 */ /* 0x000fe4000000000b */
[----:B------:R-:W-:Y:S02]  /*02a0*/  SHF.L.U32 R77, R77, 0x2, RZ ;  /* 0x000000024d4d7819 */ /* 0x000fe400000006ff */
[----:B------:R-:W-:Y:S01]  /*02b0*/  SHF.R.U32.HI R89, RZ, 0x5, R0 ;  /* 0x00000005ff597819 */ /* 0x000fe20000011600 */
[----:B------:R-:W-:Y:S01]  /*02c0*/  HFMA2.MMA R87, -RZ, RZ, 0, 5.9604644775390625e-08 ;  /* 0x00000001ff577435 */ /* 0x000fe200000001ff */
        /* <DEDUP_REMOVED lines=16> */
[----:B------:R-:W-:Y:S02]  /*03d0*/  LOP3.LUT R75, R0, 0x1f, RZ, 0xc0, !PT ;  /* 0x0000001f004b7812 */ /* 0x000fe400078ec0ff */
[----:B------:R-:W-:Y:S02]  /*03e0*/  LOP3.LUT R89, R89, 0x3, RZ, 0xc0, !PT ;  /* 0x0000000359597812 */ /* 0x000fe400078ec0ff */
[----:B------:R-:W-:Y:S01]  /*03f0*/  IADD3 R88, R77, 0x4, RZ ;  /* 0x000000044d587810 */ /* 0x000fe20007ffe0ff */
[----:B------:R-:W-:Y:S01]  /*0400*/  ULDC.U8 UR6, c[0x0][0x1f0] ;  /* 0x00007c0000067ab9 */ /* 0x000fe20000000000 */
[--C-:B--2---:R-:W-:Y:S02]  /*0410*/  PRMT R74, RZ, 0x5410, R35.reuse ;  /* 0x00005410ff4a7816 */ /* 0x104fe40000000023 */
[----:B------:R-:W-:-:S02]  /*0420*/  PRMT R35, RZ, 0x7610, R35 ;  /* 0x00007610ff237816 */ /* 0x000fc40000000023 */
[--C-:B---3--:R-:W-:Y:S02]  /*0430*/  PRMT R79, RZ, 0x5410, R39.reuse ;  /* 0x00005410ff4f7816 */ /* 0x108fe40000000027 */
[----:B------:R-:W-:Y:S02]  /*0440*/  PRMT R39, RZ, 0x7610, R39 ;  /* 0x00007610ff277816 */ /* 0x000fe40000000027 */
[----:B----4-:R-:W-:Y:S02]  /*0450*/  PRMT R80, RZ, 0x5410, R41 ;  /* 0x00005410ff507816 */ /* 0x010fe40000000029 */
        /* <DEDUP_REMOVED lines=23> */
[----:B------:R-:W-:Y:S02]  /*05d0*/  PRMT R99, RZ, 0x7610, R40 ;  /* 0x00007610ff637816 */ /* 0x000fe40000000028 */
.L_x_560:
[----:B------:R-:W-:-:S05]  /*05e0*/  MOV R55, 0x4 ;  /* 0x0000000400377802 */ /* 0x000fca0000000f00 */
[----:B------:R-:W-:-:S05]  /*05f0*/  IMAD.WIDE R44, R76, R55, c[0x0][0x1d0] ;  /* 0x000074004c2c7625 */ /* 0x000fca00078e0237 */
[----:B------:R0:W2:Y:S01]  /*0600*/  LDG.E R54, [R44.64] ;  /* 0x000000042c367981 */ /* 0x0000a2000c1e1900 */
[----:B------:R-:W-:Y:S01]  /*0610*/  ISETP.NE.U32.AND P0, PT, RZ, c[0x0][0x180], PT ;  /* 0x00006000ff007a0c */ /* 0x000fe20003f05070 */
[----:B------:R-:W-:Y:S01]  /*0620*/  IMAD R48, R76, c[0x0][0x168], RZ ;  /* 0x00005a004c307a24 */ /* 0x000fe200078e02ff */
[----:B------:R-:W-:Y:S02]  /*0630*/  MOV R62, RZ ;  /* 0x000000ff003e7202 */ /* 0x000fe40000000f00 */
[----:B------:R-:W-:-:S13]  /*0640*/  ISETP.NE.AND.EX P0, PT, RZ, c[0x0][0x184], PT, P0 ;  /* 0x00006100ff007a0c */ /* 0x000fda0003f05300 */
[----:B0-----:R-:W-:Y:S02]  /*0650*/  @P0 MOV R45, 0x10 ;  /* 0x00000010002d0802 */ /* 0x001fe40000000f00 */
        /* <DEDUP_REMOVED lines=8> */
[----:B------:R-:W-:Y:S01]  /*06e0*/  @P1 LEA.HI.SX32 R62, R53, R2, 0x1d ;  /* 0x00000002353e1211 */ /* 0x000fe200078feaff */
[----:B------:R-:W-:Y:S01]  /*06f0*/  IMAD.WIDE R52, R76, R55, c[0x0][0x1d8] ;  /* 0x000076004c347625 */ /* 0x000fe200078e0237 */
[----:B------:R-:W-:-:S03]  /*0700*/  @P1 MOV R49, 0x10 ;  /* 0x0000001000311802 */ /* 0x000fc60000000f00 */
[----:B------:R-:W-:Y:S01]  /*0710*/  @P0 IMAD.WIDE.U32 R44, R94, R45, c[0x0][0x180] ;  /* 0x000060005e2c0625 */ /* 0x000fe200078e002d */
[----:B------:R0:W5:Y:S03]  /*0720*/  LDG.E R50, [R52.64] ;  /* 0x0000000434327981 */ /* 0x000166000c1e1900 */
        /* <DEDUP_REMOVED lines=11> */
.L_x_484:
[----:B0----5:R-:W-:Y:S02]  /*07e0*/  PRMT R44, RZ, 0x5410, R28 ;  /* 0x00005410ff2c7816 */ /* 0x021fe4000000001c */
[----:B------:R-:W-:-:S03]  /*07f0*/  PRMT R61, RZ, 0x5410, R32 ;  /* 0x00005410ff3d7816 */ /* 0x000fc60000000020 */
[----:B------:R-:W-:-:S04]  /*0800*/  FMUL.FTZ R44, R44, c[0x0][0x1ec] ;  /* 0x00007b002c2c7a20 */ /* 0x000fc80000410000 */
[----:B------:R-:W-:Y:S01]  /*0810*/  FMUL.FTZ R61, R44, R61 ;  /* 0x0000003d2c3d7220 */ /* 0x000fe20000410000 */
[----:B------:R-:W-:-:S05]  /*0820*/  @P0 PRMT R44, RZ, 0x5410, R24 ;  /* 0x00005410ff2c0816 */ /* 0x000fca0000000018 */
[----:B------:R-:W-:Y:S02]  /*0830*/  @P0 FADD.FTZ R61, R61, R44 ;  /* 0x0000002c3d3d0221 */ /* 0x000fe40000010000 */
.L_x_485:
[----:B------:R-:W-:Y:S05]  /*0840*/  BSYNC B0 ;  /* 0x0000000000007941 */ /* 0x000fea0003800000 */
.L_x_483:
[----:B------:R-:W-:Y:S01]  /*0850*/  BSSY B0, `(.L_x_486) ;  /* 0x000000c000007945 */ /* 0x000fe20003800000 */
[----:B------:R-:W-:Y:S05]  /*0860*/  @P2 BRA `(.L_x_487) ;  /* 0x0000004000002947 */ /* 0x000fea0003800000 */
[----:B------:R-:W-:Y:S01]  /*0870*/  HFMA2.MMA R63, -RZ, RZ, 0, 0 ;  /* 0x00000000ff3f7435 */ /* 0x000fe200000001ff */
[----:B------:R-:W-:Y:S05]  /*0880*/  @!P0 BRA `(.L_x_488) ;  /* 0x0000008000008947 */ /* 0x000fea0003800000 */
[----:B-----5:R-:W-:Y:S01]  /*0890*/  PRMT R63, RZ, 0x7610, R24 ;  /* 0x00007610ff3f7816 */ /* 0x020fe20000000018 */
[----:B------:R-:W-:Y:S05]  /*08a0*/  BRA `(.L_x_488) ;  /* 0x0000006000007947 */ /* 0x000fea0003800000 */
.L_x_487:
[----:B-----5:R-:W-:Y:S02]  /*08b0*/  PRMT R44, RZ, 0x7610, R28 ;  /* 0x00007610ff2c7816 */ /* 0x020fe4000000001c */
[----:B------:R-:W-:-:S03]  /*08c0*/  PRMT R63, RZ, 0x7610, R32 ;  /* 0x00007610ff3f7816 */ /* 0x000fc60000000020 */
[----:B------:R-:W-:-:S04]  /*08d0*/  FMUL.FTZ R44, R44, c[0x0][0x1ec] ;  /* 0x00007b002c2c7a20 */ /* 0x000fc80000410000 */
[----:B------:R-:W-:Y:S01]  /*08e0*/  FMUL.FTZ R63, R44, R63 ;  /* 0x0000003f2c3f7220 */ /* 0x000fe20000410000 */
[----:B------:R-:W-:-:S05]  /*08f0*/  @P0 PRMT R44, RZ, 0x7610, R24 ;  /* 0x00007610ff2c0816 */ /* 0x000fca0000000018 */
[----:B------:R-:W-:Y:S02]  /*0900*/  @P0 FADD.FTZ R63, R63, R44 ;  /* 0x0000002c3f3f0221 */ /* 0x000fe40000010000 */
.L_x_488:
[----:B------:R-:W-:Y:S05]  /*0910*/  BSYNC B0 ;  /* 0x0000000000007941 */ /* 0x000fea0003800000 */
.L_x_486:
[----:B------:R-:W-:Y:S01]  /*0920*/  BSSY B0, `(.L_x_489) ;  /* 0x000000c000007945 */ /* 0x000fe20003800000 */
[----:B------:R-:W-:Y:S05]  /*0930*/  @P2 BRA `(.L_x_490) ;  /* 0x0000004000002947 */ /* 0x000fea0003800000 */
[----:B------:R-:W-:Y:S01]  /*0940*/  MOV R101, RZ ;  /* 0x000000ff00657202 */ /* 0x000fe20000000f00 */
[----:B------:R-:W-:Y:S05]  /*0950*/  @!P0 BRA `(.L_x_491) ;  /* 0x0000008000008947 */ /* 0x000fea0003800000 */
[----:B-----5:R-:W-:Y:S01]  /*0960*/  PRMT R101, RZ, 0x5410, R25 ;  /* 0x00005410ff657816 */ /* 0x020fe20000000019 */
[----:B------:R-:W-:Y:S05]  /*0970*/  BRA `(.L_x_491) ;  /* 0x0000006000007947 */ /* 0x000fea0003800000 */
.L_x_490:
[----:B-----5:R-:W-:Y:S02]  /*0980*/  PRMT R44, RZ, 0x5410, R29 ;  /* 0x00005410ff2c7816 */ /* 0x020fe4000000001d */
[----:B------:R-:W-:-:S03]  /*0990*/  PRMT R101, RZ, 0x5410, R33 ;  /* 0x00005410ff657816 */ /* 0x000fc60000000021 */
[----:B------:R-:W-:-:S04]  /*09a0*/  FMUL.FTZ R44, R44, c[0x0][0x1ec] ;  /* 0x00007b002c2c7a20 */ /* 0x000fc80000410000 */
[----:B------:R-:W-:Y:S01]  /*09b0*/  FMUL.FTZ R101, R44, R101 ;  /* 0x000000652c657220 */ /* 0x000fe20000410000 */
[----:B------:R-:W-:-:S05]  /*09c0*/  @P0 PRMT R44, RZ, 0x5410, R25 ;  /* 0x00005410ff2c0816 */ /* 0x000fca0000000019 */
[----:B------:R-:W-:Y:S02]  /*09d0*/  @P0 FADD.FTZ R101, R101, R44 ;  /* 0x0000002c65650221 */ /* 0x000fe40000010000 */
.L_x_491:
[----:B------:R-:W-:Y:S05]  /*09e0*/  BSYNC B0 ;  /* 0x0000000000007941 */ /* 0x000fea0003800000 */
.L_x_489:
[----:B------:R-:W-:Y:S01]  /*09f0*/  BSSY B0, `(.L_x_492) ;  /* 0x000000c000007945 */ /* 0x000fe20003800000 */
[----:B------:R-:W-:Y:S05]  /*0a00*/  @P2 BRA `(.L_x_493) ;  /* 0x0000004000002947 */ /* 0x000fea0003800000 */
[----:B------:R-:W-:Y:S01]  /*0a10*/  HFMA2.MMA R103, -RZ, RZ, 0, 0 ;  /* 0x00000000ff677435 */ /* 0x000fe200000001ff */
[----:B------:R-:W-:Y:S05]  /*0a20*/  @!P0 BRA `(.L_x_494) ;  /* 0x0000008000008947 */ /* 0x000fea0003800000 */
[----:B-----5:R-:W-:Y:S01]  /*0a30*/  PRMT R103, RZ, 0x7610, R25 ;  /* 0x00007610ff677816 */ /* 0x020fe20000000019 */
[----:B------:R-:W-:Y:S05]  /*0a40*/  BRA `(.L_x_494) ;  /* 0x0000006000007947 */ /* 0x000fea0003800000 */
.L_x_493:
[----:B-----5:R-:W-:Y:S02]  /*0a50*/  PRMT R44, RZ, 0x7610, R29 ;  /* 0x00007610ff2c7816 */ /* 0x020fe4000000001d */
[----:B------:R-:W-:-:S03]  /*0a60*/  PRMT R103, RZ, 0x7610, R33 ;  /* 0x00007610ff677816 */ /* 0x000fc60000000021 */
[----:B------:R-:W-:-:S04]  /*0a70*/  FMUL.FTZ R44, R44, c[0x0][0x1ec] ;  /* 0x00007b002c2c7a20 */ /* 0x000fc80000410000 */
[----:B------:R-:W-:Y:S01]  /*0a80*/  FMUL.FTZ R103, R44, R103 ;  /* 0x000000672c677220 */ /* 0x000fe20000410000 */
[----:B------:R-:W-:-:S05]  /*0a90*/  @P0 PRMT R44, RZ, 0x7610, R25 ;  /* 0x00007610ff2c0816 */ /* 0x000fca0000000019 */
[----:B------:R-:W-:Y:S02]  /*0aa0*/  @P0 FADD.FTZ R103, R103, R44 ;  /* 0x0000002c67670221 */ /* 0x000fe40000010000 */
.L_x_494:
[----:B------:R-:W-:Y:S05]  /*0ab0*/  BSYNC B0 ;  /* 0x0000000000007941 */ /* 0x000fea0003800000 */
.L_x_492:
[----:B------:R-:W-:Y:S01]  /*0ac0*/  BSSY B0, `(.L_x_495) ;  /* 0x000000c000007945 */ /* 0x000fe20003800000 */
[----:B------:R-:W-:Y:S05]  /*0ad0*/  @P2 BRA `(.L_x_496) ;  /* 0x0000004000002947 */ /* 0x000fea0003800000 */
[----:B------:R-:W-:Y:S01]  /*0ae0*/  MOV R105, RZ ;  /* 0x000000ff00697202 */ /* 0x000fe20000000f00 */
[----:B------:R-:W-:Y:S05]  /*0af0*/  @!P0 BRA `(.L_x_497) ;  /* 0x0000008000008947 */ /* 0x000fea0003800000 */
[----:B-----5:R-:W-:Y:S01]  /*0b00*/  PRMT R105, RZ, 0x5410, R26 ;  /* 0x00005410ff697816 */ /* 0x020fe2000000001a */
[----:B------:R-:W-:Y:S05]  /*0b10*/  BRA `(.L_x_497) ;  /* 0x0000006000007947 */ /* 0x000fea0003800000 */
.L_x_496:
[----:B-----5:R-:W-:Y:S02]  /*0b20*/  PRMT R44, RZ, 0x5410, R30 ;  /* 0x00005410ff2c7816 */ /* 0x020fe4000000001e */
[----:B------:R-:W-:-:S03]  /*0b30*/  PRMT R105, RZ, 0x5410, R34 ;  /* 0x00005410ff697816 */ /* 0x000fc60000000022 */
[----:B------:R-:W-:-:S04]  /*0b40*/  FMUL.FTZ R44, R44, c[0x0][0x1ec] ;  /* 0x00007b002c2c7a20 */ /* 0x000fc80000410000 */
[----:B------:R-:W-:Y:S01]  /*0b50*/  FMUL.FTZ R105, R44, R105 ;  /* 0x000000692c697220 */ /* 0x000fe20000410000 */
[----:B------:R-:W-:-:S05]  /*0b60*/  @P0 PRMT R44, RZ, 0x5410, R26 ;  /* 0x00005410ff2c0816 */ /* 0x000fca000000001a */
[----:B------:R-:W-:Y:S02]  /*0b70*/  @P0 FADD.FTZ R105, R105, R44 ;  /* 0x0000002c69690221 */ /* 0x000fe40000010000 */
.L_x_497:
[----:B------:R-:W-:Y:S05]  /*0b80*/  BSYNC B0 ;  /* 0x0000000000007941 */ /* 0x000fea0003800000 */
.L_x_495:
[----:B------:R-:W-:Y:S01]  /*0b90*/  BSSY B0, `(.L_x_498) ;  /* 0x000000c000007945 */ /* 0x000fe20003800000 */
[----:B------:R-:W-:Y:S05]  /*0ba0*/  @P2 BRA `(.L_x_499) ;  /* 0x0000004000002947 */ /* 0x000fea0003800000 */
[----:B------:R-:W-:Y:S01]  /*0bb0*/  HFMA2.MMA R107, -RZ, RZ, 0, 0 ;  /* 0x00000000ff6b7435 */ /* 0x000fe200000001ff */
[----:B------:R-:W-:Y:S05]  /*0bc0*/  @!P0 BRA `(.L_x_500) ;  /* 0x0000008000008947 */ /* 0x000fea0003800000 */
[----:B-----5:R-:W-:Y:S01]  /*0bd0*/  PRMT R107, RZ, 0x7610, R26 ;  /* 0x00007610ff6b7816 */ /* 0x020fe2000000001a */
[----:B------:R-:W-:Y:S05]  /*0be0*/  BRA `(.L_x_500) ;  /* 0x0000006000007947 */ /* 0x000fea0003800000 */
.L_x_499:
[----:B-----5:R-:W-:Y:S02]  /*0bf0*/  PRMT R44, RZ, 0x7610, R30 ;  /* 0x00007610ff2c7816 */ /* 0x020fe4000000001e */
[----:B------:R-:W-:-:S03]  /*0c00*/  PRMT R107, RZ, 0x7610, R34 ;  /* 0x00007610ff6b7816 */ /* 0x000fc60000000022 */
[----:B------:R-:W-:-:S04]  /*0c10*/  FMUL.FTZ R44, R44, c[0x0][0x1ec] ;  /* 0x00007b002c2c7a20 */ /* 0x000fc80000410000 */
[----:B------:R-:W-:Y:S01]  /*0c20*/  FMUL.FTZ R107, R44, R107 ;  /* 0x0000006b2c6b7220 */ /* 0x000fe20000410000 */
[----:B------:R-:W-:-:S05]  /*0c30*/  @P0 PRMT R44, RZ, 0x7610, R26 ;  /* 0x00007610ff2c0816 */ /* 0x000fca000000001a */
[----:B------:R-:W-:Y:S02]  /*0c40*/  @P0 FADD.FTZ R107, R107, R44 ;  /* 0x0000002c6b6b0221 */ /* 0x000fe40000010000 */
.L_x_500:
[----:B------:R-:W-:Y:S05]  /*0c50*/  BSYNC B0 ;  /* 0x0000000000007941 */ /* 0x000fea0003800000 */
.L_x_498:
[----:B------:R-:W-:Y:S01]  /*0c60*/  BSSY B0, `(.L_x_501) ;  /* 0x000000b000007945 */ /* 0x000fe20003800000 */
[----:B------:R-:W-:Y:S05]  /*0c70*/  @P2 BRA `(.L_x_502) ;  /* 0x0000004000002947 */ /* 0x000fea0003800000 */
[----:B------:R-:W-:Y:S01]  /*0c80*/  MOV R109, RZ ;  /* 0x000000ff006d7202 */ /* 0x000fe20000000f00 */
[----:B------:R-:W-:Y:S05]  /*0c90*/  @!P0 BRA `(.L_x_503) ;  /* 0x0000007000008947 */ /* 0x000fea0003800000 */
[----:B-----5:R-:W-:Y:S01]  /*0ca0*/  PRMT R109, RZ, 0x5410, R27 ;  /* 0x00005410ff6d7816 */ /* 0x020fe2000000001b */
[----:B------:R-:W-:Y:S05]  /*0cb0*/  BRA `(.L_x_503) ;  /* 0x0000005000007947 */ /* 0x000fea0003800000 */
.L_x_502:
[----:B-----5:R-:W-:-:S05]  /*0cc0*/  PRMT R44, RZ, 0x5410, R31 ;  /* 0x00005410ff2c7816 */ /* 0x020fca000000001f */
[----:B------:R-:W-:Y:S01]  /*0cd0*/  FMUL.FTZ R109, R44, c[0x0][0x1ec] ;  /* 0x00007b002c6d7a20 */ /* 0x000fe20000410000 */
[----:B------:R-:W-:-:S03]  /*0ce0*/  @P0 PRMT R44, RZ, 0x5410, R27 ;  /* 0x00005410ff2c0816 */ /* 0x000fc6000000001b */
[----:B------:R-:W-:-:S04]  /*0cf0*/  FMUL.FTZ R109, R74, R109 ;  /* 0x0000006d4a6d7220 */ /* 0x000fc80000410000 */
[----:B------:R-:W-:Y:S02]  /*0d00*/  @P0 FADD.FTZ R109, R109, R44 ;  /* 0x0000002c6d6d0221 */ /* 0x000fe40000010000 */
.L_x_503:
[----:B------:R-:W-:Y:S05]  /*0d10*/  BSYNC B0 ;  /* 0x0000000000007941 */ /* 0x000fea0003800000 */
.L_x_501:
[----:B------:R-:W-:Y:S01]  /*0d20*/  BSSY B0, `(.L_x_504) ;  /* 0x000000b000007945 */ /* 0x000fe20003800000 */
[----:B------:R-:W-:Y:S05]  /*0d30*/  @P2 BRA `(.L_x_505) ;  /* 0x0000004000002947 */ /* 0x000fea0003800000 */
[----:B------:R-:W-:Y:S01]  /*0d40*/  HFMA2.MMA R111, -RZ, RZ, 0, 0 ;  /* 0x00000000ff6f7435 */ /* 0x000fe200000001ff */
[----:B------:R-:W-:Y:S05]  /*0d50*/  @!P0 BRA `(.L_x_506) ;  /* 0x0000007000008947 */ /* 0x000fea0003800000 */
[----:B-----5:R-:W-:Y:S01]  /*0d60*/  PRMT R111, RZ, 0x7610, R27 ;  /* 0x00007610ff6f7816 */ /* 0x020fe2000000001b */
[----:B------:R-:W-:Y:S05]  /*0d70*/  BRA `(.L_x_506) ;  /* 0x0000005000007947 */ /* 0x000fea0003800000 */
.L_x_505:
[----:B-----5:R-:W-:-:S05]  /*0d80*/  PRMT R44, RZ, 0x7610, R31 ;  /* 0x00007610ff2c7816 */ /* 0x020fca000000001f */
[----:B------:R-:W-:-:S04]  /*0d90*/  FMUL.FTZ R44, R44, c[0x0][0x1ec] ;  /* 0x00007b002c2c7a20 */ /* 0x000fc80000410000 */
[----:B------:R-:W-:Y:S01]  /*0da0*/  FMUL.FTZ R111, R35, R44 ;  /* 0x0000002c236f7220 */ /* 0x000fe20000410000 */
[----:B------:R-:W-:-:S05]  /*0db0*/  @P0 PRMT R44, RZ, 0x7610, R27 ;  /* 0x00007610ff2c0816 */ /* 0x000fca000000001b */
[----:B------:R-:W-:Y:S02]  /*0dc0*/  @P0 FADD.FTZ R111, R111, R44 ;  /* 0x0000002c6f6f0221 */ /* 0x000fe40000010000 */
.L_x_506:
[----:B------:R-:W-:Y:S05]  /*0dd0*/  BSYNC B0 ;  /* 0x0000000000007941 */ /* 0x000fea0003800000 */
.L_x_504:
        /* <DEDUP_REMOVED lines=19> */
.L_x_508:
[----:B0----5:R-:W-:Y:S02]  /*0f10*/  PRMT R44, RZ, 0x5410, R28 ;  /* 0x00005410ff2c7816 */ /* 0x021fe4000000001c */
[----:B------:R-:W-:-:S03]  /*0f20*/  PRMT R113, RZ, 0x5410, R36 ;  /* 0x00005410ff717816 */ /* 0x000fc60000000024 */
[----:B------:R-:W-:-:S04]  /*0f30*/  FMUL.FTZ R44, R44, c[0x0][0x1ec] ;  /* 0x00007b002c2c7a20 */ /* 0x000fc80000410000 */
[----:B------:R-:W-:Y:S01]  /*0f40*/  FMUL.FTZ R113, R44, R113 ;  /* 0x000000712c717220 */ /* 0x000fe20000410000 */
[----:B------:R-:W-:-:S05]  /*0f50*/  @P0 PRMT R44, RZ, 0x5410, R24 ;  /* 0x00005410ff2c0816 */ /* 0x000fca0000000018 */
[----:B------:R-:W-:Y:S02]  /*0f60*/  @P0 FADD.FTZ R113, R44, R113 ;  /* 0x000000712c710221 */ /* 0x000fe40000010000 */
.L_x_509:
[----:B------:R-:W-:Y:S05]  /*0f70*/  BSYNC B0 ;  /* 0x0000000000007941 */ /* 0x000fea0003800000 */
.L_x_507:
[----:B------:R-:W-:Y:S01]  /*0f80*/  BSSY B0, `(.L_x_510) ;  /* 0x000000c000007945 */ /* 0x000fe20003800000 */
[----:B------:R-:W-:Y:S05]  /*0f90*/  @P2 BRA `(.L_x_511) ;  /* 0x0000004000002947 */ /* 0x000fea0003800000 */
[----:B------:R-:W-:Y:S01]  /*0fa0*/  MOV R115, RZ ;  /* 0x000000ff00737202 */ /* 0x000fe20000000f00 */
[----:B------:R-:W-:Y:S05]  /*0fb0*/  @!P0 BRA `(.L_x_512) ;  /* 0x0000008000008947 */ /* 0x000fea0003800000 */
[----:B-----5:R-:W-:Y:S01]  /*0fc0*/  PRMT R115, RZ, 0x7610, R24 ;  /* 0x00007610ff737816 */ /* 0x020fe20000000018 */
[----:B------:R-:W-:Y:S05]  /*0fd0*/  BRA `(.L_x_512) ;  /* 0x0000006000007947 */ /* 0x000fea0003800000 */
.L_x_511:
[----:B0----5:R-:W-:Y:S02]  /*0fe0*/  PRMT R44, RZ, 0x7610, R28 ;  /* 0x00007610ff2c7816 */ /* 0x021fe4000000001c */
[----:B------:R-:W-:-:S03]  /*0ff0*/  PRMT R115, RZ, 0x7610, R36 ;  /* 0x00007610ff737816 */ /* 0x000fc60000000024 */
[----:B------:R-:W-:-:S04]  /*1000*/  FMUL.FTZ R44, R44, c[0x0][0x1ec] ;  /* 0x00007b002c2c7a20 */ /* 0x000fc80000410000 */
[----:B------:R-:W-:Y:S01]  /*1010*/  FMUL.FTZ R115, R44, R115 ;  /* 0x000000732c737220 */ /* 0x000fe20000410000 */
[----:B------:R-:W-:-:S05]  /*1020*/  @P0 PRMT R44, RZ, 0x7610, R24 ;  /* 0x00007610ff2c0816 */ /* 0x000fca0000000018 */
[----:B------:R-:W-:Y:S02]  /*1030*/  @P0 FADD.FTZ R115, R44, R115 ;  /* 0x000000732c730221 */ /* 0x000fe40000010000 */
.L_x_512:
[----:B------:R-:W-:Y:S05]  /*1040*/  BSYNC B0 ;  /* 0x0000000000007941 */ /* 0x000fea0003800000 */
.L_x_510:
[----:B------:R-:W-:Y:S01]  /*1050*/  BSSY B0, `(.L_x_513) ;  /* 0x000000c000007945 */ /* 0x000fe20003800000 */
[----:B------:R-:W-:Y:S05]  /*1060*/  @P2 BRA `(.L_x_514) ;  /* 0x0000004000002947 */ /* 0x000fea0003800000 */
[----:B------:R-:W-:Y:S01]  /*1070*/  HFMA2.MMA R117, -RZ, RZ, 0, 0 ;  /* 0x00000000ff757435 */ /* 0x000fe200000001ff */
[----:B------:R-:W-:Y:S05]  /*1080*/  @!P0 BRA `(.L_x_515) ;  /* 0x0000008000008947 */ /* 0x000fea0003800000 */
[----:B-----5:R-:W-:Y:S01]  /*1090*/  PRMT R117, RZ, 0x5410, R25 ;  /* 0x00005410ff757816 */ /* 0x020fe20000000019 */
[----:B------:R-:W-:Y:S05]  /*10a0*/  BRA `(.L_x_515) ;  /* 0x0000006000007947 */ /* 0x000fea0003800000 */
.L_x_514:
[----:B0----5:R-:W-:Y:S02]  /*10b0*/  PRMT R44, RZ, 0x5410, R29 ;  /* 0x00005410ff2c7816 */ /* 0x021fe4000000001d */
[----:B------:R-:W-:-:S03]  /*10c0*/  PRMT R117, RZ, 0x5410, R37 ;  /* 0x00005410ff757816 */ /* 0x000fc60000000025 */
[----:B------:R-:W-:-:S04]  /*10d0*/  FMUL.FTZ R44, R44, c[0x0][0x1ec] ;  /* 0x00007b002c2c7a20 */ /* 0x000fc80000410000 */
[----:B------:R-:W-:Y:S01]  /*10e0*/  FMUL.FTZ R117, R44, R117 ;  /* 0x000000752c757220 */ /* 0x000fe20000410000 */
[----:B------:R-:W-:-:S05]  /*10f0*/  @P0 PRMT R44, RZ, 0x5410, R25 ;  /* 0x00005410ff2c0816 */ /* 0x000fca0000000019 */
[----:B------:R-:W-:Y:S02]  /*1100*/  @P0 FADD.FTZ R117, R44, R117 ;  /* 0x000000752c750221 */ /* 0x000fe40000010000 */
.L_x_515:
[----:B------:R-:W-:Y:S05]  /*1110*/  BSYNC B0 ;  /* 0x0000000000007941 */ /* 0x000fea0003800000 */
.L_x_513:
[----:B------:R-:W-:Y:S01]  /*1120*/  BSSY B0, `(.L_x_516) ;  /* 0x000000c000007945 */ /* 0x000fe20003800000 */
[----:B------:R-:W-:Y:S05]  /*1130*/  @P2 BRA `(.L_x_517) ;  /* 0x0000004000002947 */ /* 0x000fea0003800000 */
[----:B------:R-:W-:Y:S01]  /*1140*/  MOV R119, RZ ;  /* 0x000000ff00777202 */ /* 0x000fe20000000f00 */
[----:B------:R-:W-:Y:S05]  /*1150*/  @!P0 BRA `(.L_x_518) ;  /* 0x0000008000008947 */ /* 0x000fea0003800000 */
[----:B-----5:R-:W-:Y:S01]  /*1160*/  PRMT R119, RZ, 0x7610, R25 ;  /* 0x00007610ff777816 */ /* 0x020fe20000000019 */
[----:B------:R-:W-:Y:S05]  /*1170*/  BRA `(.L_x_518) ;  /* 0x0000006000007947 */ /* 0x000fea0003800000 */
.L_x_517:
[----:B0----5:R-:W-:Y:S02]  /*1180*/  PRMT R44, RZ, 0x7610, R29 ;  /* 0x00007610ff2c7816 */ /* 0x021fe4000000001d */
[----:B------:R-:W-:-:S03]  /*1190*/  PRMT R119, RZ, 0x7610, R37 ;  /* 0x00007610ff777816 */ /* 0x000fc60000000025 */
[----:B------:R-:W-:-:S04]  /*11a0*/  FMUL.FTZ R44, R44, c[0x0][0x1ec] ;  /* 0x00007b002c2c7a20 */ /* 0x000fc80000410000 */
[----:B------:R-:W-:Y:S01]  /*11b0*/  FMUL.FTZ R119, R44, R119 ;  /* 0x000000772c777220 */ /* 0x000fe20000410000 */
[----:B------:R-:W-:-:S05]  /*11c0*/  @P0 PRMT R44, RZ, 0x7610, R25 ;  /* 0x00007610ff2c0816 */ /* 0x000fca0000000019 */
[----:B------:R-:W-:Y:S02]  /*11d0*/  @P0 FADD.FTZ R119, R44, R119 ;  /* 0x000000772c770221 */ /* 0x000fe40000010000 */
.L_x_518:
[----:B------:R-:W-:Y:S05]  /*11e0*/  BSYNC B0 ;  /* 0x0000000000007941 */ /* 0x000fea0003800000 */
.L_x_516:
[----:B------:R-:W-:Y:S01]  /*11f0*/  BSSY B0, `(.L_x_519) ;  /* 0x000000c000007945 */ /* 0x000fe20003800000 */
[----:B------:R-:W-:Y:S05]  /*1200*/  @P2 BRA `(.L_x_520) ;  /* 0x0000004000002947 */ /* 0x000fea0003800000 */
[----:B------:R-:W-:Y:S01]  /*1210*/  HFMA2.MMA R121, -RZ, RZ, 0, 0 ;  /* 0x00000000ff797435 */ /* 0x000fe200000001ff */
[----:B------:R-:W-:Y:S05]  /*1220*/  @!P0 BRA `(.L_x_521) ;  /* 0x0000008000008947 */ /* 0x000fea0003800000 */
[----:B-----5:R-:W-:Y:S01]  /*1230*/  PRMT R121, RZ, 0x5410, R26 ;  /* 0x00005410ff797816 */ /* 0x020fe2000000001a */
[----:B------:R-:W-:Y:S05]  /*1240*/  BRA `(.L_x_521) ;  /* 0x0000006000007947 */ /* 0x000fea0003800000 */
.L_x_520:
[----:B0----5:R-:W-:Y:S02]  /*1250*/  PRMT R44, RZ, 0x5410, R30 ;  /* 0x00005410ff2c7816 */ /* 0x021fe4000000001e */
[----:B------:R-:W-:-:S03]  /*1260*/  PRMT R121, RZ, 0x5410, R38 ;  /* 0x00005410ff797816 */ /* 0x000fc60000000026 */
[----:B------:R-:W-:-:S04]  /*1270*/  FMUL.FTZ R44, R44, c[0x0][0x1ec] ;  /* 0x00007b002c2c7a20 */ /* 0x000fc80000410000 */
[----:B------:R-:W-:Y:S01]  /*1280*/  FMUL.FTZ R121, R44, R121 ;  /* 0x000000792c797220 */ /* 0x000fe20000410000 */
[----:B------:R-:W-:-:S05]  /*1290*/  @P0 PRMT R44, RZ, 0x5410, R26 ;  /* 0x00005410ff2c0816 */ /* 0x000fca000000001a */
[----:B------:R-:W-:Y:S02]  /*12a0*/  @P0 FADD.FTZ R121, R44, R121 ;  /* 0x000000792c790221 */ /* 0x000fe40000010000 */
.L_x_521:
[----:B------:R-:W-:Y:S05]  /*12b0*/  BSYNC B0 ;  /* 0x0000000000007941 */ /* 0x000fea0003800000 */
.L_x_519:
[----:B------:R-:W-:Y:S01]  /*12c0*/  BSSY B0, `(.L_x_522) ;  /* 0x000000c000007945 */ /* 0x000fe20003800000 */
[----:B------:R-:W-:Y:S05]  /*12d0*/  @P2 BRA `(.L_x_523) ;  /* 0x0000004000002947 */ /* 0x000fea0003800000 */
[----:B------:R-:W-:Y:S01]  /*12e0*/  MOV R123, RZ ;  /* 0x000000ff007b7202 */ /* 0x000fe20000000f00 */
[----:B------:R-:W-:Y:S05]  /*12f0*/  @!P0 BRA `(.L_x_524) ;  /* 0x0000008000008947 */ /* 0x000fea0003800000 */
[----:B-----5:R-:W-:Y:S01]  /*1300*/  PRMT R123, RZ, 0x7610, R26 ;  /* 0x00007610ff7b7816 */ /* 0x020fe2000000001a */
[----:B------:R-:W-:Y:S05]  /*1310*/  BRA `(.L_x_524) ;  /* 0x0000006000007947 */ /* 0x000fea0003800000 */
.L_x_523:
[----:B0----5:R-:W-:Y:S02]  /*1320*/  PRMT R44, RZ, 0x7610, R30 ;  /* 0x00007610ff2c7816 */ /* 0x021fe4000000001e */
[----:B------:R-:W-:-:S03]  /*1330*/  PRMT R123, RZ, 0x7610, R38 ;  /* 0x00007610ff7b7816 */ /* 0x000fc60000000026 */
[----:B------:R-:W-:-:S04]  /*1340*/  FMUL.FTZ R44, R44, c[0x0][0x1ec] ;  /* 0x00007b002c2c7a20 */ /* 0x000fc80000410000 */
[----:B------:R-:W-:Y:S01]  /*1350*/  FMUL.FTZ R123, R44, R123 ;  /* 0x0000007b2c7b7220 */ /* 0x000fe20000410000 */
[----:B------:R-:W-:-:S05]  /*1360*/  @P0 PRMT R44, RZ, 0x7610, R26 ;  /* 0x00007610ff2c0816 */ /* 0x000fca000000001a */
[----:B------:R-:W-:Y:S02]  /*1370*/  @P0 FADD.FTZ R123, R44, R123 ;  /* 0x0000007b2c7b0221 */ /* 0x000fe40000010000 */
.L_x_524:
[----:B------:R-:W-:Y:S05]  /*1380*/  BSYNC B0 ;  /* 0x0000000000007941 */ /* 0x000fea0003800000 */
.L_x_522:
[----:B------:R-:W-:Y:S01]  /*1390*/  BSSY B0, `(.L_x_525) ;  /* 0x000000b000007945 */ /* 0x000fe20003800000 */
[----:B------:R-:W-:Y:S05]  /*13a0*/  @P2 BRA `(.L_x_526) ;  /* 0x0000004000002947 */ /* 0x000fea0003800000 */
[----:B------:R-:W-:Y:S01]  /*13b0*/  HFMA2.MMA R125, -RZ, RZ, 0, 0 ;  /* 0x00000000ff7d7435 */ /* 0x000fe200000001ff */
[----:B------:R-:W-:Y:S05]  /*13c0*/  @!P0 BRA `(.L_x_527) ;  /* 0x0000007000008947 */ /* 0x000fea0003800000 */
[----:B-----5:R-:W-:Y:S01]  /*13d0*/  PRMT R125, RZ, 0x5410, R27 ;  /* 0x00005410ff7d7816 */ /* 0x020fe2000000001b */
[----:B------:R-:W-:Y:S05]  /*13e0*/  BRA `(.L_x_527) ;  /* 0x0000005000007947 */ /* 0x000fea0003800000 */
.L_x_526:
[----:B0----5:R-:W-:-:S05]  /*13f0*/  PRMT R44, RZ, 0x5410, R31 ;  /* 0x00005410ff2c7816 */ /* 0x021fca000000001f */
[----:B------:R-:W-:-:S04]  /*1400*/  FMUL.FTZ R44, R44, c[0x0][0x1ec] ;  /* 0x00007b002c2c7a20 */ /* 0x000fc80000410000 */
[----:B------:R-:W-:Y:S01]  /*1410*/  FMUL.FTZ R125, R79, R44 ;  /* 0x0000002c4f7d7220 */ /* 0x000fe20000410000 */
[----:B------:R-:W-:-:S05]  /*1420*/  @P0 PRMT R44, RZ, 0x5410, R27 ;  /* 0x00005410ff2c0816 */ /* 0x000fca000000001b */
[----:B------:R-:W-:Y:S02]  /*1430*/  @P0 FADD.FTZ R125, R44, R125 ;  /* 0x0000007d2c7d0221 */ /* 0x000fe40000010000 */
.L_x_527:
[----:B------:R-:W-:Y:S05]  /*1440*/  BSYNC B0 ;  /* 0x0000000000007941 */ /* 0x000fea0003800000 */
.L_x_525:
[----:B------:R-:W-:Y:S01]  /*1450*/  BSSY B0, `(.L_x_528) ;  /* 0x000000b000007945 */ /* 0x000fe20003800000 */
[----:B------:R-:W-:Y:S05]  /*1460*/  @P2 BRA `(.L_x_529) ;  /* 0x0000004000002947 */ /* 0x000fea0003800000 */
[----:B------:R-:W-:Y:S01]  /*1470*/  MOV R58, RZ ;  /* 0x000000ff003a7202 */ /* 0x000fe20000000f00 */
[----:B------:R-:W-:Y:S05]  /*1480*/  @!P0 BRA `(.L_x_530) ;  /* 0x0000007000008947 */ /* 0x000fea0003800000 */
[----:B-----5:R-:W-:Y:S01]  /*1490*/  PRMT R58, RZ, 0x7610, R27 ;  /* 0x00007610ff3a7816 */ /* 0x020fe2000000001b */
[----:B------:R-:W-:Y:S05]  /*14a0*/  BRA `(.L_x_530) ;  /* 0x0000005000007947 */ /* 0x000fea0003800000 */
.L_x_529:
[----:B0----5:R-:W-:Y:S02]  /*14b0*/  PRMT R44, RZ, 0x7610, R31 ;  /* 0x00007610ff2c7816 */ /* 0x021fe4000000001f */
[----:B------:R-:W-:-:S03]  /*14c0*/  @P0 PRMT R45, RZ, 0x7610, R27 ;  /* 0x00007610ff2d0816 */ /* 0x000fc6000000001b */
[----:B------:R-:W-:-:S04]  /*14d0*/  FMUL.FTZ R44, R44, c[0x0][0x1ec] ;  /* 0x00007b002c2c7a20 */ /* 0x000fc80000410000 */
[----:B------:R-:W-:-:S04]  /*14e0*/  FMUL.FTZ R58, R39, R44 ;  /* 0x0000002c273a7220 */ /* 0x000fc80000410000 */
[----:B------:R-:W-:Y:S02]  /*14f0*/  @P0 FADD.FTZ R58, R45, R58 ;  /* 0x0000003a2d3a0221 */ /* 0x000fe40000010000 */
.L_x_530:
[----:B------:R-:W-:Y:S05]  /*1500*/  BSYNC B0 ;  /* 0x0000000000007941 */ /* 0x000fea0003800000 */
.L_x_528:
        /* <DEDUP_REMOVED lines=18> */
.L_x_532:
[----:B0----5:R-:W-:Y:S02]  /*1630*/  PRMT R44, RZ, 0x5410, R28 ;  /* 0x00005410ff2c7816 */ /* 0x021fe4000000001c */
[----:B------:R-:W-:-:S03]  /*1640*/  @P0 PRMT R45, RZ, 0x5410, R24 ;  /* 0x00005410ff2d0816 */ /* 0x000fc60000000018 */
[----:B------:R-:W-:-:S04]  /*1650*/  FMUL.FTZ R44, R44, c[0x0][0x1ec] ;  /* 0x00007b002c2c7a20 */ /* 0x000fc80000410000 */
[----:B------:R-:W-:-:S04]  /*1660*/  FMUL.FTZ R94, R67, R44 ;  /* 0x0000002c435e7220 */ /* 0x000fc80000410000 */
[----:B------:R-:W-:Y:S02]  /*1670*/  @P0 FADD.FTZ R94, R45, R94 ;  /* 0x0000005e2d5e0221 */ /* 0x000fe40000010000 */
.L_x_533:
[----:B------:R-:W-:Y:S05]  /*1680*/  BSYNC B0 ;  /* 0x0000000000007941 */ /* 0x000fea0003800000 */
.L_x_531:
[----:B------:R-:W-:Y:S01]  /*1690*/  BSSY B0, `(.L_x_534) ;  /* 0x000000b000007945 */ /* 0x000fe20003800000 */
[----:B------:R-:W-:Y:S05]  /*16a0*/  @P2 BRA `(.L_x_535) ;  /* 0x0000004000002947 */ /* 0x000fea0003800000 */
[----:B------:R-:W-:Y:S01]  /*16b0*/  MOV R102, RZ ;  /* 0x000000ff00667202 */ /* 0x000fe20000000f00 */
[----:B------:R-:W-:Y:S05]  /*16c0*/  @!P0 BRA `(.L_x_536) ;  /* 0x0000007000008947 */ /* 0x000fea0003800000 */
[----:B-----5:R-:W-:Y:S01]  /*16d0*/  PRMT R102, RZ, 0x7610, R24 ;  /* 0x00007610ff667816 */ /* 0x020fe20000000018 */
[----:B------:R-:W-:Y:S05]  /*16e0*/  BRA `(.L_x_536) ;  /* 0x0000005000007947 */ /* 0x000fea0003800000 */
.L_x_535:
[----:B0----5:R-:W-:-:S05]  /*16f0*/  PRMT R44, RZ, 0x7610, R28 ;  /* 0x00007610ff2c7816 */ /* 0x021fca000000001c */
[----:B------:R-:W-:-:S04]  /*1700*/  FMUL.FTZ R45, R44, c[0x0][0x1ec] ;  /* 0x00007b002c2d7a20 */ /* 0x000fc80000410000 */
[----:B------:R-:W-:Y:S01]  /*1710*/  FMUL.FTZ R102, R68, R45 ;  /* 0x0000002d44667220 */ /* 0x000fe20000410000 */
[----:B------:R-:W-:-:S05]  /*1720*/  @P0 PRMT R45, RZ, 0x7610, R24 ;  /* 0x00007610ff2d0816 */ /* 0x000fca0000000018 */
[----:B------:R-:W-:Y:S02]  /*1730*/  @P0 FADD.FTZ R102, R45, R102 ;  /* 0x000000662d660221 */ /* 0x000fe40000010000 */
.L_x_536:
[----:B------:R-:W-:Y:S05]  /*1740*/  BSYNC B0 ;  /* 0x0000000000007941 */ /* 0x000fea0003800000 */
.L_x_534:
[----:B------:R-:W-:Y:S01]  /*1750*/  BSSY B0, `(.L_x_537) ;  /* 0x000000b000007945 */ /* 0x000fe20003800000 */
[----:B------:R-:W-:Y:S05]  /*1760*/  @P2 BRA `(.L_x_538) ;  /* 0x0000004000002947 */ /* 0x000fea0003800000 */
[----:B------:R-:W-:Y:S01]  /*1770*/  HFMA2.MMA R62, -RZ, RZ, 0, 0 ;  /* 0x00000000ff3e7435 */ /* 0x000fe200000001ff */
[----:B------:R-:W-:Y:S05]  /*1780*/  @!P0 BRA `(.L_x_539) ;  /* 0x0000007000008947 */ /* 0x000fea0003800000 */
[----:B-----5:R-:W-:Y:S01]  /*1790*/  PRMT R62, RZ, 0x5410, R25 ;  /* 0x00005410ff3e7816 */ /* 0x020fe20000000019 */
[----:B------:R-:W-:Y:S05]  /*17a0*/  BRA `(.L_x_539) ;  /* 0x0000005000007947 */ /* 0x000fea0003800000 */
.L_x_538:
[----:B0----5:R-:W-:Y:S02]  /*17b0*/  PRMT R44, RZ, 0x5410, R29 ;  /* 0x00005410ff2c7816 */ /* 0x021fe4000000001d */
[----:B------:R-:W-:-:S03]  /*17c0*/  @P0 PRMT R45, RZ, 0x5410, R25 ;  /* 0x00005410ff2d0816 */ /* 0x000fc60000000019 */
[----:B------:R-:W-:-:S04]  /*17d0*/  FMUL.FTZ R44, R44, c[0x0][0x1ec] ;  /* 0x00007b002c2c7a20 */ /* 0x000fc80000410000 */
[----:B------:R-:W-:-:S04]  /*17e0*/  FMUL.FTZ R62, R69, R44 ;  /* 0x0000002c453e7220 */ /* 0x000fc80000410000 */
[----:B------:R-:W-:Y:S02]  /*17f0*/  @P0 FADD.FTZ R62, R45, R62 ;  /* 0x0000003e2d3e0221 */ /* 0x000fe40000010000 */
.L_x_539:
[----:B------:R-:W-:Y:S05]  /*1800*/  BSYNC B0 ;  /* 0x0000000000007941 */ /* 0x000fea0003800000 */
.L_x_537:
[----:B------:R-:W-:Y:S01]  /*1810*/  BSSY B0, `(.L_x_540) ;  /* 0x000000b000007945 */ /* 0x000fe20003800000 */
[----:B------:R-:W-:Y:S05]  /*1820*/  @P2 BRA `(.L_x_541) ;  /* 0x0000004000002947 */ /* 0x000fea0003800000 */
[----:B0-----:R-:W-:Y:S01]  /*1830*/  MOV R56, RZ ;  /* 0x000000ff00387202 */ /* 0x001fe20000000f00 */
[----:B------:R-:W-:Y:S05]  /*1840*/  @!P0 BRA `(.L_x_542) ;  /* 0x0000007000008947 */ /* 0x000fea0003800000 */
[----:B-----5:R-:W-:Y:S01]  /*1850*/  PRMT R56, RZ, 0x7610, R25 ;  /* 0x00007610ff387816 */ /* 0x020fe20000000019 */
[----:B------:R-:W-:Y:S05]  /*1860*/  BRA `(.L_x_542) ;  /* 0x0000005000007947 */ /* 0x000fea0003800000 */
.L_x_541:
[----:B0----5:R-:W-:Y:S02]  /*1870*/  PRMT R44, RZ, 0x7610, R29 ;  /* 0x00007610ff2c7816 */ /* 0x021fe4000000001d */
[----:B------:R-:W-:-:S03]  /*1880*/  @P0 PRMT R45, RZ, 0x7610, R25 ;  /* 0x00007610ff2d0816 */ /* 0x000fc60000000019 */
[----:B------:R-:W-:-:S04]  /*1890*/  FMUL.FTZ R44, R44, c[0x0][0x1ec] ;  /* 0x00007b002c2c7a20 */ /* 0x000fc80000410000 */
[----:B------:R-:W-:-:S04]  /*18a0*/  FMUL.FTZ R56, R71, R44 ;  /* 0x0000002c47387220 */ /* 0x000fc80000410000 */
[----:B------:R-:W-:Y:S02]  /*18b0*/  @P0 FADD.FTZ R56, R45, R56 ;  /* 0x000000382d380221 */ /* 0x000fe40000010000 */
.L_x_542:
[----:B------:R-:W-:Y:S05]  /*18c0*/  BSYNC B0 ;  /* 0x0000000000007941 */ /* 0x000fea0003800000 */
.L_x_540:
[----:B------:R-:W-:Y:S01]  /*18d0*/  BSSY B0, `(.L_x_543) ;  /* 0x000000b000007945 */ /* 0x000fe20003800000 */
[----:B------:R-:W-:Y:S05]  /*18e0*/  @P2 BRA `(.L_x_544) ;  /* 0x0000004000002947 */ /* 0x000fea0003800000 */
[----:B------:R-:W-:Y:S01]  /*18f0*/  HFMA2.MMA R98, -RZ, RZ, 0, 0 ;  /* 0x00000000ff627435 */ /* 0x000fe200000001ff */
[----:B------:R-:W-:Y:S05]  /*1900*/  @!P0 BRA `(.L_x_545) ;  /* 0x0000007000008947 */ /* 0x000fea0003800000 */
[----:B-----5:R-:W-:Y:S01]  /*1910*/  PRMT R98, RZ, 0x5410, R26 ;  /* 0x00005410ff627816 */ /* 0x020fe2000000001a */
[----:B------:R-:W-:Y:S05]  /*1920*/  BRA `(.L_x_545) ;  /* 0x0000005000007947 */ /* 0x000fea0003800000 */
.L_x_544:
[----:B-----5:R-:W-:-:S05]  /*1930*/  PRMT R44, RZ, 0x5410, R30 ;  /* 0x00005410ff2c7816 */ /* 0x020fca000000001e */
[----:B------:R-:W-:-:S04]  /*1940*/  FMUL.FTZ R45, R44, c[0x0][0x1ec] ;  /* 0x00007b002c2d7a20 */ /* 0x000fc80000410000 */
[----:B------:R-:W-:Y:S01]  /*1950*/  FMUL.FTZ R98, R70, R45 ;  /* 0x0000002d46627220 */ /* 0x000fe20000410000 */
[----:B------:R-:W-:-:S05]  /*1960*/  @P0 PRMT R45, RZ, 0x5410, R26 ;  /* 0x00005410ff2d0816 */ /* 0x000fca000000001a */
[----:B------:R-:W-:Y:S02]  /*1970*/  @P0 FADD.FTZ R98, R45, R98 ;  /* 0x000000622d620221 */ /* 0x000fe40000010000 */
.L_x_545:
[----:B------:R-:W-:Y:S05]  /*1980*/  BSYNC B0 ;  /* 0x0000000000007941 */ /* 0x000fea0003800000 */
.L_x_543:
[----:B------:R-:W-:Y:S01]  /*1990*/  BSSY B0, `(.L_x_546) ;  /* 0x000000b000007945 */ /* 0x000fe20003800000 */
[----:B------:R-:W-:Y:S05]  /*19a0*/  @P2 BRA `(.L_x_547) ;  /* 0x0000004000002947 */ /* 0x000fea0003800000 */
[----:B------:R-:W-:Y:S01]  /*19b0*/  MOV R57, RZ ;  /* 0x000000ff00397202 */ /* 0x000fe20000000f00 */
[----:B------:R-:W-:Y:S05]  /*19c0*/  @!P0 BRA `(.L_x_548) ;  /* 0x0000007000008947 */ /* 0x000fea0003800000 */
[----:B-----5:R-:W-:Y:S01]  /*19d0*/  PRMT R57, RZ, 0x7610, R26 ;  /* 0x00007610ff397816 */ /* 0x020fe2000000001a */
[----:B------:R-:W-:Y:S05]  /*19e0*/  BRA `(.L_x_548) ;  /* 0x0000005000007947 */ /* 0x000fea0003800000 */
.L_x_547:
[----:B-----5:R-:W-:-:S05]  /*19f0*/  PRMT R44, RZ, 0x7610, R30 ;  /* 0x00007610ff2c7816 */ /* 0x020fca000000001e */
[----:B------:R-:W-:-:S04]  /*1a00*/  FMUL.FTZ R44, R44, c[0x0][0x1ec] ;  /* 0x00007b002c2c7a20 */ /* 0x000fc80000410000 */
[----:B------:R-:W-:Y:S01]  /*1a10*/  FMUL.FTZ R57, R73, R44 ;  /* 0x0000002c49397220 */ /* 0x000fe20000410000 */
[----:B------:R-:W-:-:S05]  /*1a20*/  @P0 PRMT R44, RZ, 0x7610, R26 ;  /* 0x00007610ff2c0816 */ /* 0x000fca000000001a */
[----:B------:R-:W-:Y:S02]  /*1a30*/  @P0 FADD.FTZ R57, R44, R57 ;  /* 0x000000392c390221 */ /* 0x000fe40000010000 */
.L_x_548:
[----:B------:R-:W-:Y:S05]  /*1a40*/  BSYNC B0 ;  /* 0x0000000000007941 */ /* 0x000fea0003800000 */
.L_x_546:
[----:B------:R-:W-:Y:S01]  /*1a50*/  BSSY B0, `(.L_x_549) ;  /* 0x000000b000007945 */ /* 0x000fe20003800000 */
[----:B------:R-:W-:Y:S05]  /*1a60*/  @P2 BRA `(.L_x_550) ;  /* 0x0000004000002947 */ /* 0x000fea0003800000 */
[----:B------:R-:W-:Y:S01]  /*1a70*/  HFMA2.MMA R96, -RZ, RZ, 0, 0 ;  /* 0x00000000ff607435 */ /* 0x000fe200000001ff */
[----:B------:R-:W-:Y:S05]  /*1a80*/  @!P0 BRA `(.L_x_551) ;  /* 0x0000007000008947 */ /* 0x000fea0003800000 */
[----:B-----5:R-:W-:Y:S01]  /*1a90*/  PRMT R96, RZ, 0x5410, R27 ;  /* 0x00005410ff607816 */ /* 0x020fe2000000001b */
[----:B------:R-:W-:Y:S05]  /*1aa0*/  BRA `(.L_x_551) ;  /* 0x0000005000007947 */ /* 0x000fea0003800000 */
.L_x_550:
[----:B-----5:R-:W-:-:S05]  /*1ab0*/  PRMT R44, RZ, 0x5410, R31 ;  /* 0x00005410ff2c7816 */ /* 0x020fca000000001f */
[----:B------:R-:W-:-:S04]  /*1ac0*/  FMUL.FTZ R45, R44, c[0x0][0x1ec] ;  /* 0x00007b002c2d7a20 */ /* 0x000fc80000410000 */
[----:B------:R-:W-:Y:S01]  /*1ad0*/  FMUL.FTZ R96, R72, R45 ;  /* 0x0000002d48607220 */ /* 0x000fe20000410000 */
[----:B------:R-:W-:-:S05]  /*1ae0*/  @P0 PRMT R45, RZ, 0x5410, R27 ;  /* 0x00005410ff2d0816 */ /* 0x000fca000000001b */
[----:B------:R-:W-:Y:S02]  /*1af0*/  @P0 FADD.FTZ R96, R45, R96 ;  /* 0x000000602d600221 */ /* 0x000fe40000010000 */
.L_x_551:
[----:B------:R-:W-:Y:S05]  /*1b00*/  BSYNC B0 ;  /* 0x0000000000007941 */ /* 0x000fea0003800000 */
.L_x_549:
[----:B------:R-:W-:Y:S01]  /*1b10*/  BSSY B0, `(.L_x_552) ;  /* 0x000000b000007945 */ /* 0x000fe20003800000 */
[----:B------:R-:W-:Y:S05]  /*1b20*/  @P2 BRA `(.L_x_553) ;  /* 0x0000004000002947 */ /* 0x000fea0003800000 */
[----:B------:R-:W-:Y:S01]  /*1b30*/  MOV R100, RZ ;  /* 0x000000ff00647202 */ /* 0x000fe20000000f00 */
[----:B------:R-:W-:Y:S05]  /*1b40*/  @!P0 BRA `(.L_x_554) ;  /* 0x0000007000008947 */ /* 0x000fea0003800000 */
[----:B-----5:R-:W-:Y:S01]  /*1b50*/  PRMT R100, RZ, 0x7610, R27 ;  /* 0x00007610ff647816 */ /* 0x020fe2000000001b */
[----:B------:R-:W-:Y:S05]  /*1b60*/  BRA `(.L_x_554) ;  /* 0x0000005000007947 */ /* 0x000fea0003800000 */
.L_x_553:
[----:B-----5:R-:W-:-:S05]  /*1b70*/  PRMT R44, RZ, 0x7610, R31 ;  /* 0x00007610ff2c7816 */ /* 0x020fca000000001f */
[----:B------:R-:W-:-:S04]  /*1b80*/  FMUL.FTZ R45, R44, c[0x0][0x1ec] ;  /* 0x00007b002c2d7a20 */ /* 0x000fc80000410000 */
[----:B------:R-:W-:Y:S01]  /*1b90*/  FMUL.FTZ R100, R78, R45 ;  /* 0x0000002d4e647220 */ /* 0x000fe20000410000 */
[----:B------:R-:W-:-:S05]  /*1ba0*/  @P0 PRMT R45, RZ, 0x7610, R27 ;  /* 0x00007610ff2d0816 */ /* 0x000fca000000001b */
[----:B------:R-:W-:Y:S02]  /*1bb0*/  @P0 FADD.FTZ R100, R45, R100 ;  /* 0x000000642d640221 */ /* 0x000fe40000010000 */
.L_x_554:
[----:B------:R-:W-:Y:S05]  /*1bc0*/  BSYNC B0 ;  /* 0x0000000000007941 */ /* 0x000fea0003800000 */
.L_x_552:
[----:B------:R-:W-:Y:S01]  /*1bd0*/  FADD.FTZ R44, RZ, R61 ;  /* 0x0000003dff2c7221 */ /* 0x000fe20000010000 */
[----:B------:R-:W-:Y:S02]  /*1be0*/  F2FP.BF16.PACK_AB R55, R100, R96 ;  /* 0x000000606437723e */ /* 0x000fe400000010ff */
[----:B------:R-:W-:Y:S01]  /*1bf0*/  F2FP.BF16.PACK_AB R54, R57, R98 ;  /* 0x000000623936723e */ /* 0x000fe200000010ff */
[----:B------:R-:W-:Y:S01]  /*1c00*/  FADD.FTZ R44, R44, R63 ;  /* 0x0000003f2c2c7221 */ /* 0x000fe20000010000 */
[----:B------:R-:W-:Y:S02]  /*1c10*/  F2FP.BF16.PACK_AB R53, R56, R62 ;  /* 0x0000003e3835723e */ /* 0x000fe400000010ff */
[----:B------:R-:W-:Y:S01]  /*1c20*/  F2FP.BF16.PACK_AB R52, R102, R94 ;  /* 0x0000005e6634723e */ /* 0x000fe200000010ff */
[----:B------:R-:W-:Y:S01]  /*1c30*/  FADD.FTZ R44, R44, R101 ;  /* 0x000000652c2c7221 */ /* 0x000fe20000010000 */
[----:B------:R-:W-:-:S03]  /*1c40*/  LOP3.LUT P0, RZ, R87, 0xff, RZ, 0xc0, !PT ;  /* 0x000000ff57ff7812 */ /* 0x000fc6000780c0ff */
        /* <DEDUP_REMOVED lines=14> */
[----:B------:R-:W-:Y:S01]  /*1d30*/  IMAD.WIDE.U32 R44, R104, R60, c[0x0][0x188] ;  /* 0x00006200682c7625 */ /* 0x000fe200078e003c */
[----:B------:R-:W-:-:S03]  /*1d40*/  SEL R60, R88, R77, !P0 ;  /* 0x0000004d583c7207 */ /* 0x000fc60004000000 */
[----:B------:R-:W-:Y:S01]  /*1d50*/  FADD.FTZ R49, R49, R102 ;  /* 0x0000006631317221 */ /* 0x000fe20000010000 */
[----:B------:R0:W-:Y:S03]  /*1d60*/  STG.E.128 [R44.64], R52 ;  /* 0x000000342c007986 */ /* 0x0001e6000c101d04 */
[----:B------:R-:W-:-:S04]  /*1d70*/  FADD.FTZ R49, R49, R62 ;  /* 0x0000003e31317221 */ /* 0x000fc80000010000 */
[----:B------:R-:W-:-:S04]  /*1d80*/  FADD.FTZ R49, R49, R56 ;  /* 0x0000003831317221 */ /* 0x000fc80000010000 */
[----:B------:R-:W-:-:S04]  /*1d90*/  FADD.FTZ R48, R49, R98 ;  /* 0x0000006231307221 */ /* 0x000fc80000010000 */
[----:B------:R-:W-:-:S04]  /*1da0*/  FADD.FTZ R49, R48, R57 ;  /* 0x0000003930317221 */ /* 0x000fc80000010000 */
[----:B------:R-:W-:-:S04]  /*1db0*/  FADD.FTZ R49, R49, R96 ;  /* 0x0000006031317221 */ /* 0x000fc80000010000 */
[----:B------:R-:W-:Y:S01]  /*1dc0*/  FADD.FTZ R104, R49, R100 ;  /* 0x0000006431687221 */ /* 0x000fe20000010000 */
[----:B------:R-:W-:Y:S05]  /*1dd0*/  BRA.DIV ~URZ, `(.L_x_555) ;  /* 0x00000f727f007947 */ /* 0x000fea000b800000 */
[----:B0-----:R0:W1:Y:S02]  /*1de0*/  SHFL.BFLY PT, R44, R104, 0x1, 0x1f ;  /* 0x0c201f00682c7f89 */ /* 0x00106400000e0000 */
.L_x_561:
[----:B-1----:R-:W-:Y:S01]  /*1df0*/  FADD.FTZ R54, R104, R44 ;  /* 0x0000002c68367221 */ /* 0x002fe20000010000 */
[----:B------:R-:W-:Y:S05]  /*1e00*/  BRA.DIV ~URZ, `(.L_x_556) ;  /* 0x00000fc27f007947 */ /* 0x000fea000b800000 */
[----:B------:R-:W1:Y:S02]  /*1e10*/  SHFL.BFLY PT, R44, R54, 0x2, 0x1f ;  /* 0x0c401f00362c7f89 */ /* 0x000e6400000e0000 */
[----:B-1----:R-:W-:-:S05]  /*1e20*/  FADD.FTZ R45, R54, R44 ;  /* 0x0000002c362d7221 */ /* 0x002fca0000010000 */
[----:B------:R-:W1:Y:S02]  /*1e30*/  SHFL.BFLY PT, R44, R45, 0x4, 0x1f ;  /* 0x0c801f002d2c7f89 */ /* 0x000e6400000e0000 */
[----:B-1----:R-:W-:-:S05]  /*1e40*/  FADD.FTZ R48, R45, R44 ;  /* 0x0000002c2d307221 */ /* 0x002fca0000010000 */
[----:B------:R-:W1:Y:S02]  /*1e50*/  SHFL.BFLY PT, R49, R48, 0x8, 0x1f ;  /* 0x0d001f0030317f89 */ /* 0x000e6400000e0000 */
[----:B-1----:R-:W-:-:S05]  /*1e60*/  FADD.FTZ R49, R48, R49 ;  /* 0x0000003130317221 */ /* 0x002fca0000010000 */
[----:B------:R-:W1:Y:S02]  /*1e70*/  SHFL.BFLY PT, R44, R49, 0x10, 0x1f ;  /* 0x0e001f00312c7f89 */ /* 0x000e6400000e0000 */
[----:B-1----:R-:W-:-:S04]  /*1e80*/  FADD.FTZ R44, R49, R44 ;  /* 0x0000002c312c7221 */ /* 0x002fc80000010000 */
        /* <DEDUP_REMOVED lines=49> */
[----:B------:R-:W1:Y:S02]  /*21a0*/  SHFL.BFLY PT, R45, R52, 0x1, 0x1f ;  /* 0x0c201f00342d7f89 */ /* 0x000e6400000e0000 */
[----:B-1----:R-:W-:-:S05]  /*21b0*/  FADD.FTZ R45, R52, R45 ;  /* 0x0000002d342d7221 */ /* 0x002fca0000010000 */
[----:B------:R-:W1:Y:S02]  /*21c0*/  SHFL.BFLY PT, R48, R45, 0x2, 0x1f ;  /* 0x0c401f002d307f89 */ /* 0x000e6400000e0000 */
[----:B-1----:R-:W-:-:S05]  /*21d0*/  FADD.FTZ R48, R45, R48 ;  /* 0x000000302d307221 */ /* 0x002fca0000010000 */
[----:B------:R-:W1:Y:S02]  /*21e0*/  SHFL.BFLY PT, R49, R48, 0x4, 0x1f ;  /* 0x0c801f0030317f89 */ /* 0x000e6400000e0000 */
[----:B-1----:R-:W-:-:S05]  /*21f0*/  FADD.FTZ R49, R48, R49 ;  /* 0x0000003130317221 */ /* 0x002fca0000010000 */
[----:B------:R-:W1:Y:S02]  /*2200*/  SHFL.BFLY PT, R54, R49, 0x8, 0x1f ;  /* 0x0d001f0031367f89 */ /* 0x000e6400000e0000 */
[----:B-1----:R-:W-:-:S05]  /*2210*/  FADD.FTZ R54, R49, R54 ;  /* 0x0000003631367221 */ /* 0x002fca0000010000 */
[----:B------:R1:W2:Y:S02]  /*2220*/  SHFL.BFLY PT, R53, R54, 0x10, 0x1f ;  /* 0x0e001f0036357f89 */ /* 0x0002a400000e0000 */
.L_x_562:
[----:B------:R-:W-:Y:S01]  /*2230*/  ISETP.NE.AND P0, PT, R75, RZ, PT ;  /* 0x000000ff4b00720c */ /* 0x000fe20003f05270 */
[----:B--2---:R-:W-:Y:S01]  /*2240*/  FADD.FTZ R45, R53, R54 ;  /* 0x00000036352d7221 */ /* 0x004fe20000010000 */
[----:B------:R-:W-:Y:S11]  /*2250*/  WARPSYNC 0xffffffff ;  /* 0xffffffff00007948 */ /* 0x000ff60003800000 */
[----:B------:R-:W-:-:S05]  /*2260*/  @!P0 IADD3 R48, R89, R60, RZ ;  /* 0x0000003c59308210 */ /* 0x000fca0007ffe0ff */
[----:B------:R2:W-:Y:S01]  /*2270*/  @!P0 STS.64 [R48.X8], R44 ;  /* 0x0000002c30008388 */ /* 0x0005e20000008a00 */
[----:B------:R-:W-:-:S11]  /*2280*/  ISETP.GT.U32.AND P0, PT, R75, 0x3, PT ;  /* 0x000000034b00780c */ /* 0x000fd60003f04070 */
[----:B------:R-:W-:Y:S01]  /*2290*/  BAR.SYNC.DEFER_BLOCKING 0x0 ;  /* 0x0000000000007b1d */ /* 0x000fe20000010000 */
[----:B--2---:R-:W-:Y:S01]  /*22a0*/  CS2R R44, SRZ ;  /* 0x00000000002c7805 */ /* 0x004fe2000001ff00 */
[----:B------:R-:W-:Y:S01]  /*22b0*/  @!P0 IADD3 R60, R75, R60, RZ ;  /* 0x0000003c4b3c8210 */ /* 0x000fe20007ffe0ff */
[----:B-1----:R-:W-:Y:S01]  /*22c0*/  HFMA2.MMA R54, -RZ, RZ, 0, 0 ;  /* 0x00000000ff367435 */ /* 0x002fe200000001ff */
[----:B------:R-:W-:Y:S02]  /*22d0*/  LOP3.LUT P1, RZ, R89, 0x1f, R0, 0xf8, !PT ;  /* 0x0000001f59ff7812 */ /* 0x000fe4000782f800 */
[----:B------:R-:W-:Y:S03]  /*22e0*/  BSSY B0, `(.L_x_557) ;  /* 0x000009f000007945 */ /* 0x000fe60003800000 */
[----:B------:R-:W-:-:S04]  /*22f0*/  @!P0 MOV R54, 0x300 ;  /* 0x0000030000368802 */ /* 0x000fc80000000f00 */
[----:B------:R-:W-:Y:S01]  /*2300*/  I2F R108, R54 ;  /* 0x00000036006c7306 */ /* 0x000fe20000201400 */
[----:B------:R-:W1:Y:S04]  /*2310*/  SHFL.DOWN PT, R55, R54, 0x2, 0x1f ;  /* 0x08401f0036377f89 */ /* 0x000e6800000e0000 */
[----:B------:R-:W2:Y:S01]  /*2320*/  @!P0 LDS.64 R44, [R60.X8] ;  /* 0x000000003c2c8984 */ /* 0x000ea20000008a00 */
[----:B------:R-:W-:Y:S02]  /*2330*/  ISETP.NE.AND P0, PT, RZ, UR6, PT ;  /* 0x00000006ff007c0c */ /* 0x000fe4000bf05270 */
[----:B-1----:R-:W-:Y:S02]  /*2340*/  IADD3 R106, R55, R54, RZ ;  /* 0x00000036376a7210 */ /* 0x002fe40007ffe0ff */
[----:B------:R-:W-:Y:S03]  /*2350*/  I2F R55, R55 ;  /* 0x0000003700377306 */ /* 0x000fe60000201400 */
[----:B------:R-:W1:Y:S05]  /*2360*/  SHFL.DOWN PT, R49, R106, 0x1, 0x1f ;  /* 0x08201f006a317f89 */ /* 0x000e6a00000e0000 */
[----:B------:R-:W3:Y:S01]  /*2370*/  I2F R48, R106 ;  /* 0x0000006a00307306 */ /* 0x000ee20000201400 */
[----:B--2---:R-:W2:Y:S07]  /*2380*/  SHFL.DOWN PT, R53, R44, 0x2, 0x1f ;  /* 0x08401f002c357f89 */ /* 0x004eae00000e0000 */
[----:B---3--:R-:W3:Y:S01]  /*2390*/  MUFU.RCP R52, R48 ;  /* 0x0000003000347308 */ /* 0x008ee20000001000 */
[----:B-1----:R-:W-:Y:S01]  /*23a0*/  IADD3 R54, R106, R49, RZ ;  /* 0x000000316a367210 */ /* 0x002fe20007ffe0ff */
[----:B0-----:R-:W0:Y:S06]  /*23b0*/  SHFL.DOWN PT, R104, R45, 0x2, 0x1f ;  /* 0x08401f002d687f89 */ /* 0x001e2c00000e0000 */
[----:B------:R-:W1:Y:S08]  /*23c0*/  I2F R54, R54 ;  /* 0x0000003600367306 */ /* 0x000e700000201400 */
[----:B------:R-:W4:Y:S01]  /*23d0*/  I2F R49, R49 ;  /* 0x0000003100317306 */ /* 0x000f220000201400 */
[----:B--2---:R-:W-:-:S02]  /*23e0*/  FMUL.FTZ R60, R53, R55 ;  /* 0x00000037353c7220 */ /* 0x004fc40000410000 */
[----:B------:R-:W-:Y:S02]  /*23f0*/  FADD.FTZ R53, -R53, R44 ;  /* 0x0000002c35357221 */ /* 0x000fe40000010100 */
[----:B------:R-:W-:Y:S02]  /*2400*/  FFMA.FTZ R60, R108, R44, R60 ;  /* 0x0000002c6c3c7223 */ /* 0x000fe4000001003c */
[----:B------:R-:W-:Y:S02]  /*2410*/  FMUL.FTZ R53, R53, R53 ;  /* 0x0000003535357220 */ /* 0x000fe40000410000 */
[----:B0-----:R-:W-:Y:S02]  /*2420*/  FADD.FTZ R45, R104, R45 ;  /* 0x0000002d682d7221 */ /* 0x001fe40000010000 */
[----:B------:R-:W-:Y:S02]  /*2430*/  FMUL.FTZ R108, R53, R108 ;  /* 0x0000006c356c7220 */ /* 0x000fe40000410000 */
[----:B---3--:R-:W-:-:S02]  /*2440*/  FMUL.FTZ R53, R52, R60 ;  /* 0x0000003c34357220 */ /* 0x008fc40000410000 */
[----:B------:R-:W-:Y:S02]  /*2450*/  FMUL.FTZ R108, R108, R55 ;  /* 0x000000376c6c7220 */ /* 0x000fe40000410000 */
[----:B-1----:R-:W0:Y:S01]  /*2460*/  MUFU.RCP R55, R54 ;  /* 0x0000003600377308 */ /* 0x002e220000001000 */
[----:B------:R-:W1:Y:S01]  /*2470*/  SHFL.DOWN PT, R44, R53, 0x1, 0x1f ;  /* 0x08201f00352c7f89 */ /* 0x000e6200000e0000 */
[----:B------:R-:W-:-:S05]  /*2480*/  FFMA.FTZ R45, R52, R108, R45 ;  /* 0x0000006c342d7223 */ /* 0x000fca000001002d */
[----:B------:R-:W2:Y:S01]  /*2490*/  SHFL.DOWN PT, R52, R45, 0x1, 0x1f ;  /* 0x08201f002d347f89 */ /* 0x000ea200000e0000 */
[----:B-1----:R-:W-:Y:S02]  /*24a0*/  FADD.FTZ R60, R53, -R44 ;  /* 0x8000002c353c7221 */ /* 0x002fe40000010000 */
[----:B----4-:R-:W-:Y:S02]  /*24b0*/  FMUL.FTZ R44, R44, R49 ;  /* 0x000000312c2c7220 */ /* 0x010fe40000410000 */
[----:B------:R-:W-:Y:S02]  /*24c0*/  FMUL.FTZ R60, R60, R60 ;  /* 0x0000003c3c3c7220 */ /* 0x000fe40000410000 */
[C---:B------:R-:W-:Y:S02]  /*24d0*/  FFMA.FTZ R44, R48.reuse, R53, R44 ;  /* 0x00000035302c7223 */ /* 0x040fe4000001002c */
[----:B------:R-:W-:Y:S02]  /*24e0*/  FMUL.FTZ R60, R48, R60 ;  /* 0x0000003c303c7220 */ /* 0x000fe40000410000 */
[----:B0-----:R-:W-:-:S02]  /*24f0*/  FMUL.FTZ R44, R55, R44 ;  /* 0x0000002c372c7220 */ /* 0x001fc40000410000 */
[----:B--2---:R-:W-:Y:S02]  /*2500*/  FADD.FTZ R52, R45, R52 ;  /* 0x000000342d347221 */ /* 0x004fe40000010000 */
[----:B------:R-:W-:Y:S01]  /*2510*/  FMUL.FTZ R60, R60, R49 ;  /* 0x000000313c3c7220 */ /* 0x000fe20000410000 */
[----:B------:R0:W1:Y:S01]  /*2520*/  SHFL.IDX PT, R104, R44, RZ, 0x1f ;  /* 0x00001fff2c687589 */ /* 0x00006200000e0000 */
[----:B------:R-:W-:Y:S02]  /*2530*/  MOV R49, c[0x0][0x1e0] ;  /* 0x0000780000317a02 */ /* 0x000fe40000000f00 */
[----:B------:R-:W-:Y:S01]  /*2540*/  FFMA.FTZ R52, R55, R60, R52 ;  /* 0x0000003c37347223 */ /* 0x000fe20000010034 */
[----:B0-----:R-:W-:-:S05]  /*2550*/  @!P1 LEA R44, P3, R76, c[0x0][0x1a8], 0x2 ;  /* 0x00006a004c2c9a11 */ /* 0x001fca00078610ff */
[----:B------:R-:W0:Y:S01]  /*2560*/  SHFL.IDX PT, R52, R52, RZ, 0x1f ;  /* 0x00001fff34347589 */ /* 0x000e2200000e0000 */
[----:B-1----:R-:W-:-:S05]  /*2570*/  FMUL.FTZ R45, R104, R104 ;  /* 0x00000068682d7220 */ /* 0x002fca0000410000 */
[----:B------:R-:W-:Y:S01]  /*2580*/  FSEL R48, R45, RZ, P0 ;  /* 0x000000ff2d307208 */ /* 0x000fe20000000000 */
[----:B0-----:R-:W-:-:S04]  /*2590*/  FFMA.FTZ R45, R52, R49, c[0x0][0x228] ;  /* 0x00008a00342d7623 */ /* 0x001fc80000010031 */
[----:B------:R-:W-:Y:S01]  /*25a0*/  FADD.FTZ R53, R45, R48 ;  /* 0x000000302d357221 */ /* 0x000fe20000010000 */
[C---:B------:R-:W-:Y:S02]  /*25b0*/  @!P1 LEA R48, P2, R76.reuse, c[0x0][0x1a0], 0x2 ;  /* 0x000068004c309a11 */ /* 0x040fe400078410ff */
[C-C-:B------:R-:W-:Y:S02]  /*25c0*/  @!P1 LEA.HI.X R45, R76.reuse, c[0x0][0x1ac], R59.reuse, 0x2, P3 ;  /* 0x00006b004c2d9a11 */ /* 0x140fe400018f143b */
[----:B------:R-:W-:Y:S01]  /*25d0*/  @!P1 LEA.HI.X R49, R76, c[0x0][0x1a4], R59, 0x2, P2 ;  /* 0x000069004c319a11 */ /* 0x000fe200010f143b */
[----:B------:R-:W0:Y:S04]  /*25e0*/  MUFU.RSQ R53, R53 ;  /* 0x0000003500357308 */ /* 0x000e280000001400 */
[----:B------:R1:W-:Y:S04]  /*25f0*/  @!P1 STG.E [R48.64], R104 ;  /* 0x0000006830009986 */ /* 0x0003e8000c101904 */
[----:B0-----:R1:W-:Y:S01]  /*2600*/  @!P1 STG.E [R44.64], R53 ;  /* 0x000000352c009986 */ /* 0x0013e2000c101904 */
[----:B------:R-:W-:-:S13]  /*2610*/  ISETP.GE.AND P1, PT, R50, 0x1, PT ;  /* 0x000000013200780c */ /* 0x000fda0003f26270 */
[----:B------:R-:W-:Y:S05]  /*2620*/  @!P1 BRA `(.L_x_558) ;  /* 0x000006a000009947 */ /* 0x000fea0003800000 */
[----:B-1----:R-:W-:Y:S02]  /*2630*/  FSEL R44, R104, RZ, !P0 ;  /* 0x000000ff682c7208 */ /* 0x002fe40004000000 */
[----:B------:R-:W-:Y:S02]  /*2640*/  IADD3 R50, R50, -0x1, RZ ;  /* 0xffffffff32327810 */ /* 0x000fe40007ffe0ff */
[----:B------:R-:W-:Y:S01]  /*2650*/  PRMT R49, RZ, 0x5410, R43 ;  /* 0x00005410ff317816 */ /* 0x000fe2000000002b */
[C---:B------:R-:W-:Y:S02]  /*2660*/  FADD.FTZ R48, -R44.reuse, R61 ;  /* 0x0000003d2c307221 */ /* 0x040fe40000010100 */
[C---:B------:R-:W-:Y:S01]  /*2670*/  FADD.FTZ R52, -R44.reuse, R63 ;  /* 0x0000003f2c347221 */ /* 0x040fe20000010100 */
[----:B------:R-:W-:Y:S01]  /*2680*/  PRMT R63, RZ, 0x5410, R51 ;  /* 0x00005410ff3f7816 */ /* 0x000fe20000000033 */
        /* <DEDUP_REMOVED lines=37> */
[C---:B------:R-:W-:Y:S01]  /*28e0*/  FMUL.FTZ R61, R53.reuse, R58 ;  /* 0x0000003a353d7220 */ /* 0x040fe20000410000 */
[----:B------:R-:W-:Y:S01]  /*28f0*/  PRMT R58, RZ, 0x7610, R51 ;  /* 0x00007610ff3a7816 */ /* 0x000fe20000000033 */
[----:B------:R-:W-:-:S02]  /*2900*/  FMUL.FTZ R94, R53, R94 ;  /* 0x0000005e355e7220 */ /* 0x000fc40000410000 */
[C---:B------:R-:W-:Y:S02]  /*2910*/  FMUL.FTZ R102, R53.reuse, R102 ;  /* 0x0000006635667220 */ /* 0x040fe40000410000 */
[C---:B------:R-:W-:Y:S02]  /*2920*/  FMUL.FTZ R45, R53.reuse, R62 ;  /* 0x0000003e352d7220 */ /* 0x040fe40000410000 */
[C---:B------:R-:W-:Y:S02]  /*2930*/  FMUL.FTZ R44, R53.reuse, R56 ;  /* 0x00000038352c7220 */ /* 0x040fe40000410000 */
[C---:B------:R-:W-:Y:S02]  /*2940*/  FMUL.FTZ R98, R53.reuse, R98 ;  /* 0x0000006235627220 */ /* 0x040fe40000410000 */
[C---:B------:R-:W-:Y:S02]  /*2950*/  FMUL.FTZ R57, R53.reuse, R57 ;  /* 0x0000003935397220 */ /* 0x040fe40000410000 */
[----:B------:R-:W-:-:S02]  /*2960*/  FMUL.FTZ R96, R53, R96 ;  /* 0x0000006035607220 */ /* 0x000fc40000410000 */
[----:B------:R-:W-:Y:S01]  /*2970*/  FMUL.FTZ R103, R53, R100 ;  /* 0x0000006435677220 */ /* 0x000fe20000410000 */
[----:B------:R-:W-:Y:S01]  /*2980*/  PRMT R53, RZ, 0x7610, R43 ;  /* 0x00007610ff357816 */ /* 0x000fe2000000002b */
[----:B------:R-:W-:Y:S02]  /*2990*/  IMAD R50, R50, c[0x0][0x168], RZ ;  /* 0x00005a0032327a24 */ /* 0x000fe400078e02ff */
[----:B------:R-:W-:Y:S02]  /*29a0*/  FFMA.FTZ R55, R108, R49, R9 ;  /* 0x000000316c377223 */ /* 0x000fe40000010009 */
[----:B------:R-:W-:Y:S01]  /*29b0*/  FFMA.FTZ R56, R59, R53, R10 ;  /* 0x000000353b387223 */ /* 0x000fe2000001000a */
[----:B------:R-:W-:Y:S01]  /*29c0*/  PRMT R53, RZ, 0x5410, R40 ;  /* 0x00005410ff357816 */ /* 0x000fe20000000028 */
[----:B------:R-:W-:Y:S01]  /*29d0*/  FFMA.FTZ R63, R96, R63, R65 ;  /* 0x0000003f603f7223 */ /* 0x000fe20000010041 */
[----:B------:R-:W-:Y:S01]  /*29e0*/  SHF.R.S32.HI R49, RZ, 0x1f, R50 ;  /* 0x0000001fff317819 */ /* 0x000fe20000011432 */
[----:B------:R-:W-:Y:S01]  /*29f0*/  FFMA.FTZ R59, R99, R52, R4 ;  /* 0x00000034633b7223 */ /* 0x000fe20000010004 */
[----:B------:R-:W-:Y:S01]  /*2a00*/  F2FP.BF16.PACK_AB R55, R56, R55 ;  /* 0x000000373837723e */ /* 0x000fe200000010ff */
[----:B------:R-:W-:Y:S01]  /*2a10*/  FFMA.FTZ R48, R48, R53, R3 ;  /* 0x0000003530307223 */ /* 0x000fe20000010003 */
[----:B------:R-:W-:Y:S01]  /*2a20*/  PRMT R53, RZ, 0x7610, R47 ;  /* 0x00007610ff357816 */ /* 0x000fe2000000002f */
[----:B------:R-:W-:Y:S01]  /*2a30*/  FFMA.FTZ R96, R103, R58, R66 ;  /* 0x0000003a67607223 */ /* 0x000fe20000010042 */
[----:B------:R-:W-:Y:S01]  /*2a40*/  LEA.HI R49, R49, R50, RZ, 0x3 ;  /* 0x0000003231317211 */ /* 0x000fe200078f18ff */
[----:B------:R-:W-:Y:S01]  /*2a50*/  FFMA.FTZ R56, R42, R124, R11 ;  /* 0x0000007c2a387223 */ /* 0x000fe2000001000b */
[----:B------:R-:W-:Y:S01]  /*2a60*/  PRMT R50, RZ, 0x5410, R47 ;  /* 0x00005410ff327816 */ /* 0x000fe2000000002f */
[----:B------:R-:W-:Y:S01]  /*2a70*/  FFMA.FTZ R101, R61, R53, R18 ;  /* 0x000000353d657223 */ /* 0x000fe20000010012 */
[----:B------:R-:W-:Y:S01]  /*2a80*/  F2FP.BF16.PACK_AB R52, R59, R48 ;  /* 0x000000303b34723e */ /* 0x000fe200000010ff */
[----:B------:R-:W-:Y:S01]  /*2a90*/  FFMA.FTZ R53, R80, R54, R5 ;  /* 0x0000003650357223 */ /* 0x000fe20000010005 */
[----:B------:R-:W-:Y:S01]  /*2aa0*/  LEA.HI.SX32 R49, R49, R2, 0x1d ;  /* 0x0000000231317211 */ /* 0x000fe200078feaff */
[----:B------:R-:W-:Y:S01]  /*2ab0*/  FFMA.FTZ R54, R82, R104, R7 ;  /* 0x0000006852367223 */ /* 0x000fe20000010007 */
[----:B------:R-:W-:Y:S01]  /*2ac0*/  F2FP.BF16.PACK_AB R63, R96, R63 ;  /* 0x0000003f603f723e */ /* 0x000fe200000010ff */
[----:B------:R-:W-:Y:S01]  /*2ad0*/  FFMA.FTZ R61, R81, R106, R8 ;  /* 0x0000006a513d7223 */ /* 0x000fe20000010008 */
[----:B------:R-:W-:Y:S01]  /*2ae0*/  IADD3 R48, R49, 0x80, RZ ;  /* 0x0000008031307810 */ /* 0x000fe20007ffe0ff */
[----:B------:R-:W-:-:S02]  /*2af0*/  FFMA.FTZ R50, R122, R50, R17 ;  /* 0x000000327a327223 */ /* 0x000fc40000010011 */
[----:B------:R-:W-:Y:S01]  /*2b00*/  FFMA.FTZ R58, R86, R112, R15 ;  /* 0x00000070563a7223 */ /* 0x000fe2000001000f */
[----:B------:R-:W-:Y:S01]  /*2b10*/  F2FP.BF16.PACK_AB R54, R61, R54 ;  /* 0x000000363d36723e */ /* 0x000fe200000010ff */
[----:B------:R-:W-:Y:S01]  /*2b20*/  FFMA.FTZ R103, R91, R120, R16 ;  /* 0x000000785b677223 */ /* 0x000fe20000010010 */
[----:B------:R-:W-:Y:S01]  /*2b30*/  F2FP.BF16.PACK_AB R59, R101, R50 ;  /* 0x00000032653b723e */ /* 0x000fe200000010ff */
        /* <DEDUP_REMOVED lines=8> */
[----:B------:R-:W-:Y:S01]  /*2bc0*/  MOV R103, 0x10 ;  /* 0x0000001000677802 */ /* 0x000fe20000000f00 */
[----:B------:R-:W-:-:S02]  /*2bd0*/  FFMA.FTZ R60, R46, R94, R19 ;  /* 0x0000005e2e3c7223 */ /* 0x000fc40000010013 */
[----:B------:R-:W-:Y:S01]  /*2be0*/  FFMA.FTZ R50, R95, R44, R22 ;  /* 0x0000002c5f327223 */ /* 0x000fe20000010016 */
[----:B------:R-:W-:Y:S01]  /*2bf0*/  IADD3 R44, R49, 0x100, RZ ;  /* 0x00000100312c7810 */ /* 0x000fe20007ffe0ff */
[----:B------:R-:W-:Y:S02]  /*2c00*/  FFMA.FTZ R45, R90, R102, R21 ;  /* 0x000000665a2d7223 */ /* 0x000fe40000010015 */
[----:B------:R-:W-:Y:S01]  /*2c10*/  FFMA.FTZ R62, R92, R98, R23 ;  /* 0x000000625c3e7223 */ /* 0x000fe20000010017 */
[----:B------:R-:W-:Y:S01]  /*2c20*/  F2FP.BF16.PACK_AB R61, R50, R61 ;  /* 0x0000003d323d723e */ /* 0x000fe200000010ff */
[----:B------:R-:W-:Y:S01]  /*2c30*/  FFMA.FTZ R105, R97, R57, R64 ;  /* 0x0000003961697223 */ /* 0x000fe20000010040 */
[----:B------:R-:W-:Y:S01]  /*2c40*/  F2FP.BF16.PACK_AB R57, R101, R114 ;  /* 0x000000726539723e */ /* 0x000fe200000010ff */
[-C--:B------:R-:W-:Y:S01]  /*2c50*/  IMAD.WIDE.U32 R100, R49, R103.reuse, c[0x0][0x208] ;  /* 0x0000820031647625 */ /* 0x080fe200078e0067 */
[----:B------:R-:W-:Y:S02]  /*2c60*/  F2FP.BF16.PACK_AB R60, R45, R60 ;  /* 0x0000003c2d3c723e */ /* 0x000fe400000010ff */
[----:B------:R-:W-:Y:S01]  /*2c70*/  F2FP.BF16.PACK_AB R62, R105, R62 ;  /* 0x0000003e693e723e */ /* 0x000fe200000010ff */
[-C--:B------:R-:W-:Y:S01]  /*2c80*/  IMAD.WIDE.U32 R48, R48, R103.reuse, c[0x0][0x208] ;  /* 0x0000820030307625 */ /* 0x080fe200078e0067 */
[----:B------:R0:W-:Y:S03]  /*2c90*/  STG.E.128 [R100.64], R52 ;  /* 0x0000003464007986 */ /* 0x0001e6000c101d04 */
[----:B------:R-:W-:Y:S01]  /*2ca0*/  IMAD.WIDE.U32 R44, R44, R103, c[0x0][0x208] ;  /* 0x000082002c2c7625 */ /* 0x000fe200078e0067 */
[----:B------:R0:W-:Y:S04]  /*2cb0*/  STG.E.128 [R48.64], R56 ;  /* 0x0000003830007986 */ /* 0x0001e8000c101d04 */
[----:B------:R0:W-:Y:S02]  /*2cc0*/  STG.E.128 [R44.64], R60 ;  /* 0x0000003c2c007986 */ /* 0x0001e4000c101d04 */
.L_x_558:
[----:B-1----:R-:W-:Y:S05]  /*2cd0*/  BSYNC B0 ;  /* 0x0000000000007941 */ /* 0x002fea0003800000 */
.L_x_557:
[----:B------:R-:W-:Y:S02]  /*2ce0*/  IADD3 R76, R76, c[0x0][0x160], RZ ;  /* 0x000058004c4c7a10 */ /* 0x000fe40007ffe0ff */
[----:B------:R-:W-:-:S02]  /*2cf0*/  LOP3.LUT P1, RZ, R87, 0xff, RZ, 0xc0, !PT ;  /* 0x000000ff57ff7812 */ /* 0x000fc4000782c0ff */
[----:B------:R-:W-:Y:S02]  /*2d00*/  ISETP.GE.AND P0, PT, R76, c[0x0][0x164], PT ;  /* 0x000059004c007a0c */ /* 0x000fe40003f06270 */
[----:B------:R-:W-:-:S11]  /*2d10*/  SEL R87, RZ, 0x1, P1 ;  /* 0x00000001ff577807 */ /* 0x000fd60000800000 */
[----:B0----5:R-:W-:Y:S01]  /*2d20*/  @P0 CALL.REL.NOINC `(.L_x_559) ;  /* 0x0000001000000944 */ /* 0x021fe20003c00000 */
[----:B------:R-:W-:Y:S05]  /*2d30*/  BRA `(.L_x_560) ;  /* 0xffffd8a000007947 */ /* 0x000fea000383ffff */
.L_x_559:
[----:B------:R-:W-:Y:S05]  /*2d40*/  EXIT ;  /* 0x000000000000794d */ /* 0x000fea0003800000 */
.L_x_555:
[----:B0-----:R-:W-:Y:S01]  /*2d50*/  HFMA2.MMA R53, -RZ, RZ, 0, 5.9604644775390625e-08 ;  /* 0x00000001ff357435 */ /* 0x001fe200000001ff */
[----:B------:R-:W-:Y:S02]  /*2d60*/  MOV R54, R104 ;  /* 0x0000006800367202 */ /* 0x000fe40000000f00 */
[----:B------:R-:W-:Y:S02]  /*2d70*/  MOV R45, 0x1f ;  /* 0x0000001f002d7802 */ /* 0x000fe40000000f00 */
[----:B------:R-:W-:Y:S02]  /*2d80*/  MOV R52, 0xffffffff ;  /* 0xffffffff00347802 */ /* 0x000fe40000000f00 */
[----:B------:R-:W-:Y:S02]  /*2d90*/  MOV R48, 0x2db0 ;  /* 0x00002db000307802 */ /* 0x000fe40000000f00 */
[----:B-----5:R-:W-:Y:S05]  /*2da0*/  CALL.REL.NOINC `($__internal_7_$__cuda_sm70_shflsync_bfly_p) ;  /* 0x0000069000007944 */ /* 0x020fea0003c00000 */
[----:B-1----:R-:W-:Y:S01]  /*2db0*/  MOV R44, R53 ;  /* 0x00000035002c7202 */ /* 0x002fe20000000f00 */
[----:B0-----:R-:W-:Y:S05]  /*2dc0*/  BRA `(.L_x_561) ;  /* 0xfffff02000007947 */ /* 0x001fea000383ffff */
.L_x_556:
[----:B------:R-:W-:Y:S01]  /*2dd0*/  HFMA2.MMA R53, -RZ, RZ, 0, 1.1920928955078125e-07 ;  /* 0x00000002ff357435 */ /* 0x000fe200000001ff */
[----:B------:R-:W-:Y:S02]  /*2de0*/  MOV R45, 0x1f ;  /* 0x0000001f002d7802 */ /* 0x000fe40000000f00 */
[----:B------:R-:W-:-:S02]  /*2df0*/  MOV R52, 0xffffffff ;  /* 0xffffffff00347802 */ /* 0x000fc40000000f00 */
[----:B------:R-:W-:Y:S02]  /*2e00*/  MOV R48, 0x2e20 ;  /* 0x00002e2000307802 */ /* 0x000fe40000000f00 */
[----:B0----5:R-:W-:Y:S05]  /*2e10*/  CALL.REL.NOINC `($__internal_7_$__cuda_sm70_shflsync_bfly_p) ;  /* 0x0000062000007944 */ /* 0x021fea0003c00000 */
[----:B01----:R-:W-:Y:S01]  /*2e20*/  FADD.FTZ R54, R54, R53 ;  /* 0x0000003536367221 */ /* 0x003fe20000010000 */
[----:B------:R-:W-:Y:S01]  /*2e30*/  HFMA2.MMA R53, -RZ, RZ, 0, 2.384185791015625e-07 ;  /* 0x00000004ff357435 */ /* 0x000fe200000001ff */
[----:B------:R-:W-:Y:S02]  /*2e40*/  MOV R45, 0x1f ;  /* 0x0000001f002d7802 */ /* 0x000fe40000000f00 */
[----:B------:R-:W-:Y:S02]  /*2e50*/  MOV R52, 0xffffffff ;  /* 0xffffffff00347802 */ /* 0x000fe40000000f00 */
[----:B------:R-:W-:Y:S02]  /*2e60*/  MOV R48, 0x2e80 ;  /* 0x00002e8000307802 */ /* 0x000fe40000000f00 */
[----:B------:R-:W-:Y:S05]  /*2e70*/  CALL.REL.NOINC `($__internal_7_$__cuda_sm70_shflsync_bfly_p) ;  /* 0x000005c000007944 */ /* 0x000fea0003c00000 */
[----:B01----:R-:W-:Y:S01]  /*2e80*/  FADD.FTZ R54, R54, R53 ;  /* 0x0000003536367221 */ /* 0x003fe20000010000 */
[----:B------:R-:W-:Y:S01]  /*2e90*/  HFMA2.MMA R53, -RZ, RZ, 0, 4.76837158203125e-07 ;  /* 0x00000008ff357435 */ /* 0x000fe200000001ff */
[----:B------:R-:W-:Y:S02]  /*2ea0*/  MOV R45, 0x1f ;  /* 0x0000001f002d7802 */ /* 0x000fe40000000f00 */
[----:B------:R-:W-:-:S02]  /*2eb0*/  MOV R52, 0xffffffff ;  /* 0xffffffff00347802 */ /* 0x000fc40000000f00 */
[----:B------:R-:W-:Y:S02]  /*2ec0*/  MOV R48, 0x2ee0 ;  /* 0x00002ee000307802 */ /* 0x000fe40000000f00 */
[----:B------:R-:W-:Y:S05]  /*2ed0*/  CALL.REL.NOINC `($__internal_7_$__cuda_sm70_shflsync_bfly_p) ;  /* 0x0000056000007944 */ /* 0x000fea0003c00000 */
[----:B01----:R-:W-:Y:S01]  /*2ee0*/  FADD.FTZ R54, R54, R53 ;  /* 0x0000003536367221 */ /* 0x003fe20000010000 */
[----:B------:R-:W-:Y:S01]  /*2ef0*/  HFMA2.MMA R53, -RZ, RZ, 0, 9.5367431640625e-07 ;  /* 0x00000010ff357435 */ /* 0x000fe200000001ff */
[----:B------:R-:W-:Y:S02]  /*2f00*/  MOV R45, 0x1f ;  /* 0x0000001f002d7802 */ /* 0x000fe40000000f00 */
[----:B------:R-:W-:Y:S02]  /*2f10*/  MOV R52, 0xffffffff ;  /* 0xffffffff00347802 */ /* 0x000fe40000000f00 */
[----:B------:R-:W-:Y:S02]  /*2f20*/  MOV R48, 0x2f40 ;  /* 0x00002f4000307802 */ /* 0x000fe40000000f00 */
[----:B------:R-:W-:Y:S05]  /*2f30*/  CALL.REL.NOINC `($__internal_7_$__cuda_sm70_shflsync_bfly_p) ;  /* 0x0000050000007944 */ /* 0x000fea0003c00000 */
        /* <DEDUP_REMOVED lines=54> */
[----:B------:R-:W-:Y:S05]  /*32a0*/  CALL.REL.NOINC `($__internal_7_$__cuda_sm70_shflsync_bfly_p) ;  /* 0x0000019000007944 */ /* 0x000fea0003c00000 */
[----:B01----:R-:W-:Y:S01]  /*32b0*/  FADD.FTZ R54, R54, R53 ;  /* 0x0000003536367221 */ /* 0x003fe20000010000 */
[----:B------:R-:W-:Y:S01]  /*32c0*/  HFMA2.MMA R53, -RZ, RZ, 0, 1.1920928955078125e-07 ;  /* 0x00000002ff357435 */ /* 0x000fe200000001ff */
[----:B------:R-:W-:Y:S02]  /*32d0*/  MOV R45, 0x1f ;  /* 0x0000001f002d7802 */ /* 0x000fe40000000f00 */
[----:B------:R-:W-:Y:S02]  /*32e0*/  MOV R52, 0xffffffff ;  /* 0xffffffff00347802 */ /* 0x000fe40000000f00 */
[----:B------:R-:W-:Y:S02]  /*32f0*/  MOV R48, 0x3310 ;  /* 0x0000331000307802 */ /* 0x000fe40000000f00 */
[----:B------:R-:W-:Y:S05]  /*3300*/  CALL.REL.NOINC `($__internal_7_$__cuda_sm70_shflsync_bfly_p) ;  /* 0x0000013000007944 */ /* 0x000fea0003c00000 */
[----:B01----:R-:W-:Y:S01]  /*3310*/  FADD.FTZ R54, R54, R53 ;  /* 0x0000003536367221 */ /* 0x003fe20000010000 */
[----:B------:R-:W-:Y:S01]  /*3320*/  HFMA2.MMA R53, -RZ, RZ, 0, 2.384185791015625e-07 ;  /* 0x00000004ff357435 */ /* 0x000fe200000001ff */
[----:B------:R-:W-:-:S02]  /*3330*/  MOV R45, 0x1f ;  /* 0x0000001f002d7802 */ /* 0x000fc40000000f00 */
[----:B------:R-:W-:Y:S02]  /*3340*/  MOV R52, 0xffffffff ;  /* 0xffffffff00347802 */ /* 0x000fe40000000f00 */
[----:B------:R-:W-:Y:S02]  /*3350*/  MOV R48, 0x3370 ;  /* 0x0000337000307802 */ /* 0x000fe40000000f00 */
[----:B------:R-:W-:Y:S05]  /*3360*/  CALL.REL.NOINC `($__internal_7_$__cuda_sm70_shflsync_bfly_p) ;  /* 0x000000d000007944 */ /* 0x000fea0003c00000 */
[----:B01----:R-:W-:Y:S01]  /*3370*/  FADD.FTZ R54, R54, R53 ;  /* 0x0000003536367221 */ /* 0x003fe20000010000 */
[----:B------:R-:W-:Y:S01]  /*3380*/  HFMA2.MMA R53, -RZ, RZ, 0, 4.76837158203125e-07 ;  /* 0x00000008ff357435 */ /* 0x000fe200000001ff */
[----:B------:R-:W-:Y:S02]  /*3390*/  MOV R45, 0x1f ;  /* 0x0000001f002d7802 */ /* 0x000fe40000000f00 */
[----:B------:R-:W-:Y:S02]  /*33a0*/  MOV R52, 0xffffffff ;  /* 0xffffffff00347802 */ /* 0x000fe40000000f00 */
[----:B------:R-:W-:Y:S02]  /*33b0*/  MOV R48, 0x33d0 ;  /* 0x000033d000307802 */ /* 0x000fe40000000f00 */
[----:B------:R-:W-:Y:S05]  /*33c0*/  CALL.REL.NOINC `($__internal_7_$__cuda_sm70_shflsync_bfly_p) ;  /* 0x0000007000007944 */ /* 0x000fea0003c00000 */
[----:B01----:R-:W-:Y:S01]  /*33d0*/  FADD.FTZ R54, R54, R53 ;  /* 0x0000003536367221 */ /* 0x003fe20000010000 */
[----:B------:R-:W-:Y:S01]  /*33e0*/  HFMA2.MMA R53, -RZ, RZ, 0, 9.5367431640625e-07 ;  /* 0x00000010ff357435 */ /* 0x000fe200000001ff */
[----:B------:R-:W-:-:S02]  /*33f0*/  MOV R45, 0x1f ;  /* 0x0000001f002d7802 */ /* 0x000fc40000000f00 */
[----:B------:R-:W-:Y:S02]  /*3400*/  MOV R52, 0xffffffff ;  /* 0xffffffff00347802 */ /* 0x000fe40000000f00 */
[----:B------:R-:W-:Y:S02]  /*3410*/  MOV R48, 0x3430 ;  /* 0x0000343000307802 */ /* 0x000fe40000000f00 */
[----:B------:R-:W-:Y:S05]  /*3420*/  CALL.REL.NOINC `($__internal_7_$__cuda_sm70_shflsync_bfly_p) ;  /* 0x0000001000007944 */ /* 0x000fea0003c00000 */
[----:B01----:R-:W-:Y:S05]  /*3430*/  BRA `(.L_x_562) ;  /* 0xffffedf000007947 */ /* 0x003fea000383ffff */
        .weak           $__internal_7_$__cuda_sm70_shflsync_bfly_p
        .type           $__internal_7_$__cuda_sm70_shflsync_bfly_p,@function
        .size           $__internal_7_$__cuda_sm70_shflsync_bfly_p,(.L_x_22095 - $__internal_7_$__cuda_sm70_shflsync_bfly_p)
$__internal_7_$__cuda_sm70_shflsync_bfly_p:
[----:B------:R-:W-:Y:S01]  /*3440*/  HFMA2.MMA R49, -RZ, RZ, 0, 0 ;  /* 0x00000000ff317435 */ /* 0x000fe200000001ff */
[----:B------:R-:W-:Y:S04]  /*3450*/  WARPSYNC R52 ;  /* 0x0000003400007348 */ /* 0x000fe80003800000 */
[----:B------:R0:W1:Y:S01]  /*3460*/  SHFL.BFLY PT, R53, R54, R53, R45 ;  /* 0x0c00003536357389 */ /* 0x00006200000e002d */
[----:B------:R-:W-:Y:S05]  /*3470*/  RET.REL.NODEC R48 `(_ZN10layer_norm13ln_fwd_kernelINS_13Kernel_traitsI13__nv_bfloat16S2_S2_S2_fjLj3072ELj1ELj1ELj4ELj16ENS_18Kernel_traits_baseILj3072ES2_S2_S2_S2_fjLj128EEEEELb0ELb1ELb1ELb1EEEvNS_9FwdParamsE) ;  /* 0xffffcb8030007950 */ /* 0x000fea0003c3ffff */
.L_x_563:
        /* <DEDUP_REMOVED lines=16> */
.L_x_22095:


//--------------------- .text._ZN10layer_norm13ln_fwd_kernelINS_13Kernel_traitsI13__nv_bfloat16S2_S2_S2_fjLj3072ELj1ELj1ELj4ELj16ENS_18Kernel_traits_baseILj3072ES2_S2_S2_S2_fjLj128EEEEELb1ELb0ELb0ELb0EEEvNS_9FwdParamsE --------------------------
	.section	.text._ZN10layer_norm13ln_fwd_kernelINS_13Kernel_traitsI13__nv_bfloat16S2_S2_S2_fjLj3072ELj1ELj1ELj4ELj16ENS_18Kernel_traits_baseILj3072ES2_S2_S2_S2_fjLj128EEEEELb1ELb0ELb0ELb0EEEvNS_9FwdParamsE,"ax",@progbits
	.sectioninfo	@"SHI_REGISTERS=115"
	.align	128
        .global         _ZN10layer_norm13ln_fwd_kernelINS_13Kernel_traitsI13__nv_bfloat16S2_S2_S2_fjLj3072ELj1ELj1ELj4ELj16ENS_18Kernel_traits_baseILj3072ES2_S2_S2_S2_fjLj128EEEEELb1ELb0ELb0ELb0EEEvNS_9FwdParamsE
        .type           _ZN10layer_norm13ln_fwd_kernelINS_13Kernel_traitsI13__nv_bfloat16S2_S2_S2_fjLj3072ELj1ELj1ELj4ELj16ENS_18Kernel_traits_baseILj3072ES2_S2_S2_S2_fjLj128EEEEELb1ELb0ELb0ELb0EEEvNS_9FwdParamsE,@function
        .size           _ZN10layer_norm13ln_fwd_kernelINS_13Kernel_traitsI13__nv_bfloat16S2_S2_S2_fjLj3072ELj1ELj1ELj4ELj16ENS_18Kernel_traits_baseILj3072ES2_S2_S2_S2_fjLj128EEEEELb1ELb0ELb0ELb0EEEvNS_9FwdParamsE,(.L_x_22096 - _ZN10layer_norm13ln_fwd_kernelINS_13Kernel_traitsI13__nv_bfloat16S2_S2_S2_fjLj3072ELj1ELj1ELj4ELj16ENS_18Kernel_traits_baseILj3072ES2_S2_S2_S2_fjLj128EEEEELb1ELb0ELb0ELb0EEEvNS_9FwdParamsE)
        .other          _ZN10layer_norm13ln_fwd_kernelINS_13Kernel_traitsI13__nv_bfloat16S2_S2_S2_fjLj3072ELj1ELj1ELj4ELj16ENS_18Kernel_traits_baseILj3072ES2_S2_S2_S2_fjLj128EEEEELb1ELb0ELb0ELb0EEEvNS_9FwdParamsE,@"STO_CUDA_ENTRY STV_DEFAULT"
_ZN10layer_norm13ln_fwd_kernelINS_13Kernel_traitsI13__nv_bfloat16S2_S2_S2_fjLj3072ELj1ELj1ELj4ELj16ENS_18Kernel_traits_baseILj3072ES2_S2_S2_S2_fjLj128EEEEELb1ELb0ELb0ELb0EEEvNS_9FwdParamsE:
.text._ZN10layer_norm13ln_fwd_kernelINS_13Kernel_traitsI13__nv_bfloat16S2_S2_S2_fjLj3072ELj1ELj1ELj4ELj16ENS_18Kernel_traits_baseILj3072ES2_S2_S2_S2_fjLj128EEEEELb1ELb0ELb0ELb0EEEvNS_9FwdParamsE:
[----:B------:R-:W-:Y:S02]  /*0000*/  IMAD.MOV.U32 R1, RZ, RZ, c[0x0][0x28] ;  /* 0x00000a00ff017624 */ /* 0x000fe400078e00ff */
[----:B------:R-:W-:Y:S02]  /*0010*/  ULDC.U8 UR4, c[0x0][0x244] ;  /* 0x0000910000047ab9 */ /* 0x000fe40000000000 */
[----:B------:R-:W-:Y:S01]  /*0020*/  ISETP.NE.AND P0, PT, RZ, UR4, PT ;  /* 0x00000004ff007c0c */ /* 0x000fe2000bf05270 */
[----:B------:R-:W-:Y:S01]  /*0030*/  ULDC.64 UR4, c[0x0][0x230] ;  /* 0x00008c0000047ab9 */ /* 0x000fe20000000a00 */
[----:B------:R-:W-:Y:S01]  /*0040*/  IMAD.MOV.U32 R69, RZ, RZ, c[0x0][0x23c] ;  /* 0x00008f00ff457624 */ /* 0x000fe200078e00ff */
[----:B------:R-:W-:Y:S01]  /*0050*/  ULDC.64 UR6, c[0x0][0x118] ;  /* 0x0000460000067ab9 */ /* 0x000fe20000000a00 */
[----:B------:R-:W-:Y:S02]  /*0060*/  IMAD.U32 R2, RZ, RZ, UR4 ;  /* 0x00000004ff027e24 */ /* 0x000fe4000f8e00ff */
[----:B------:R-:W-:Y:S02]  /*0070*/  IMAD.U32 R3, RZ, RZ, UR5 ;  /* 0x00000005ff037e24 */ /* 0x000fe4000f8e00ff */
[----:B------:R-:W-:-:S05]  /*0080*/  IMAD.MOV.U32 R68, RZ, RZ, c[0x0][0x238] ;  /* 0x00008e00ff447624 */ /* 0x000fca00078e00ff */
[----:B------:R-:W2:Y:S01]  /*0090*/  @P0 LDG.E.64 R2, [R2.64] ;  /* 0x0000000602020981 */ /* 0x000ea2000c1e1b00 */
[----:B------:R-:W-:Y:S01]  /*00a0*/  @P0 IMAD.MOV.U32 R8, RZ, RZ, R68 ;  /* 0x000000ffff080224 */ /* 0x000fe200078e0044 */
[----:B------:R-:W-:-:S05]  /*00b0*/  @P0 MOV R9, R69 ;  /* 0x0000004500090202 */ /* 0x000fca0000000f00 */
[----:B------:R-:W3:Y:S01]  /*00c0*/  @P0 LDG.E.64 R4, [R8.64] ;  /* 0x0000000608040981 */ /* 0x000ee2000c1e1b00 */
[----:B------:R-:W-:Y:S03]  /*00d0*/  BSSY B0, `(.L_x_564) ;  /* 0x0000057000007945 */ /* 0x000fe60003800000 */
[----:B------:R-:W0:Y:S04]  /*00e0*/  S2R R26, SR_TID.X ;  /* 0x00000000001a7919 */ /* 0x000e280000002100 */
[----:B------:R-:W1:Y:S01]  /*00f0*/  S2R R21, SR_CTAID.X ;  /* 0x0000000000157919 */ /* 0x000e620000002500 */
[----:B0-----:R-:W-:Y:S01]  /*0100*/  LOP3.LUT R28, R26, 0x7f, RZ, 0xc0, !PT ;  /* 0x0000007f1a1c7812 */ /* 0x001fe200078ec0ff */
[----:B-1----:R-:W-:-:S03]  /*0110*/  IMAD R25, R21, c[0x0][0x0], R26 ;  /* 0x0000000015197a24 */ /* 0x002fc600078e021a */
[----:B------:R-:W-:Y:S02]  /*0120*/  LOP3.LUT R22, R28, 0x7f, RZ, 0x3c, !PT ;  /* 0x0000007f1c167812 */ /* 0x000fe400078e3cff */
[----:B------:R-:W-:Y:S01]  /*0130*/  LEA.HI R21, R26, R21, RZ, 0x19 ;  /* 0x000000151a157211 */ /* 0x000fe200078fc8ff */
[----:B------:R-:W-:Y:S01]  /*0140*/  IMAD.WIDE.U32 R6, R25, -0x326172a9, RZ ;  /* 0xcd9e8d5719067825 */ /* 0x000fe200078e00ff */
[----:B--2---:R-:W0:Y:S01]  /*0150*/  @P0 R2UR UR4, R2 ;  /* 0x00000000020403c2 */ /* 0x004e2200000e0000 */
[----:B---3--:R-:W-:-:S07]  /*0160*/  @P0 IADD3 R68, P1, R4, c[0x0][0x240], RZ ;  /* 0x0000900004440a10 */ /* 0x008fce0007f3e0ff */
[----:B------:R1:W2:Y:S01]  /*0170*/  @P0 R2UR UR5, R3 ;  /* 0x00000000030503c2 */ /* 0x0002a200000e0000 */
[----:B------:R-:W-:-:S05]  /*0180*/  @P0 IMAD.X R69, RZ, RZ, R5, P1 ;  /* 0x000000ffff450224 */ /* 0x000fca00008e0605 */
[--C-:B------:R-:W-:Y:S02]  /*0190*/  SHF.R.U64 R24, R68, 0x2, R69.reuse ;  /* 0x0000000244187819 */ /* 0x100fe40000001245 */
[----:B------:R-:W-:-:S03]  /*01a0*/  SHF.R.U32.HI R23, RZ, 0x2, R69 ;  /* 0x00000002ff177819 */ /* 0x000fc60000011645 */
[----:B------:R-:W-:Y:S01]  /*01b0*/  IMAD.WIDE.U32 R4, R24, -0x2daee0ad, RZ ;  /* 0xd2511f5318047825 */ /* 0x000fe200078e00ff */
[----:B0-----:R-:W-:Y:S01]  /*01c0*/  LOP3.LUT R0, R7, UR4, R23, 0x96, !PT ;  /* 0x0000000407007c12 */ /* 0x001fe2000f8e9617 */
[----:B------:R-:W-:Y:S02]  /*01d0*/  UIADD3 UR9, UR4, -0x61c88647, URZ ;  /* 0x9e3779b904097890 */ /* 0x000fe4000fffe03f */
[----:B------:R-:W-:Y:S02]  /*01e0*/  UIADD3 UR11, UR4, 0x3c6ef372, URZ ;  /* 0x3c6ef372040b7890 */ /* 0x000fe4000fffe03f */
[----:B-1----:R-:W-:Y:S01]  /*01f0*/  IMAD.WIDE.U32 R2, R0, -0x2daee0ad, RZ ;  /* 0xd2511f5300027825 */ /* 0x002fe200078e00ff */
[----:B------:R-:W-:Y:S01]  /*0200*/  UIADD3 UR13, UR4, -0x255992d5, URZ ;  /* 0xdaa66d2b040d7890 */ /* 0x000fe2000fffe03f */
[----:B--2---:R-:W-:Y:S01]  /*0210*/  LOP3.LUT R8, R5, UR5, RZ, 0x3c, !PT ;  /* 0x0000000505087c12 */ /* 0x004fe2000f8e3cff */
[----:B------:R-:W-:Y:S01]  /*0220*/  UIADD3 UR10, UR5, -0x4498517b, URZ ;  /* 0xbb67ae85050a7890 */ /* 0x000fe2000fffe03f */
[----:B------:R-:W-:Y:S01]  /*0230*/  IMAD.MOV.U32 R0, RZ, RZ, c[0x0][0x168] ;  /* 0x00005a00ff007624 */ /* 0x000fe200078e00ff */
[----:B------:R-:W-:-:S02]  /*0240*/  UIADD3 UR12, UR5, 0x76cf5d0a, URZ ;  /* 0x76cf5d0a050c7890 */ /* 0x000fc4000fffe03f */
[----:B------:R-:W-:Y:S01]  /*0250*/  IMAD.WIDE.U32 R8, R8, -0x326172a9, RZ ;  /* 0xcd9e8d5708087825 */ /* 0x000fe200078e00ff */
[----:B------:R-:W-:Y:S01]  /*0260*/  UIADD3 UR14, UR5, 0x32370b8f, URZ ;  /* 0x32370b8f050e7890 */ /* 0x000fe2000fffe03f */
[----:B------:R-:W-:Y:S01]  /*0270*/  LOP3.LUT R7, R3, UR10, R4, 0x96, !PT ;  /* 0x0000000a03077c12 */ /* 0x000fe2000f8e9604 */
[----:B------:R-:W-:Y:S01]  /*0280*/  UIADD3 UR15, UR4, 0x78dde6e4, URZ ;  /* 0x78dde6e4040f7890 */ /* 0x000fe2000fffe03f */
[----:B------:R-:W-:Y:S01]  /*0290*/  SHF.R.S32.HI R0, RZ, 0x1f, R0 ;  /* 0x0000001fff007819 */ /* 0x000fe20000011400 */
[----:B------:R-:W-:Y:S01]  /*02a0*/  UIADD3 UR16, UR5, -0x126145ec, URZ ;  /* 0xed9eba1405107890 */ /* 0x000fe2000fffe03f */
[----:B------:R-:W-:Y:S01]  /*02b0*/  LOP3.LUT R4, R9, UR9, R6, 0x96, !PT ;  /* 0x0000000909047c12 */ /* 0x000fe2000f8e9606 */
[----:B------:R-:W-:Y:S01]  /*02c0*/  IMAD.WIDE.U32 R6, R7, -0x326172a9, RZ ;  /* 0xcd9e8d5707067825 */ /* 0x000fe200078e00ff */
[----:B------:R-:W-:Y:S01]  /*02d0*/  UIADD3 UR18, UR5, -0x56f99767, URZ ;  /* 0xa906689905127890 */ /* 0x000fe2000fffe03f */
[----:B------:R-:W-:Y:S01]  /*02e0*/  LEA.HI R27, R0, c[0x0][0x168], RZ, 0x3 ;  /* 0x00005a00001b7a11 */ /* 0x000fe200078f18ff */
[----:B------:R-:W-:Y:S01]  /*02f0*/  UIADD3 UR17, UR4, 0x1715609d, URZ ;  /* 0x1715609d04117890 */ /* 0x000fe2000fffe03f */
[----:B------:R-:W-:Y:S01]  /*0300*/  IMAD.WIDE.U32 R4, R4, -0x2daee0ad, RZ ;  /* 0xd2511f5304047825 */ /* 0x000fe200078e00ff */
[----:B------:R-:W-:Y:S01]  /*0310*/  LOP3.LUT R3, R7, UR11, R8, 0x96, !PT ;  /* 0x0000000b07037c12 */ /* 0x000fe2000f8e9608 */
[----:B------:R-:W-:Y:S01]  /*0320*/  UIADD3 UR19, UR4, -0x4ab325aa, URZ ;  /* 0xb54cda5604137890 */ /* 0x000fe2000fffe03f */
[----:B------:R-:W-:Y:S01]  /*0330*/  LEA.HI.SX32 R22, R27, R22, 0x1d ;  /* 0x000000161b167211 */ /* 0x000fe200078feaff */
[----:B------:R-:W-:Y:S01]  /*0340*/  UIADD3 UR20, UR5, 0x646e171e, URZ ;  /* 0x646e171e05147890 */ /* 0x000fe2000fffe03f */
[----:B------:R-:W-:Y:S01]  /*0350*/  LOP3.LUT R8, R5, UR12, R2, 0x96, !PT ;  /* 0x0000000c05087c12 */ /* 0x000fe2000f8e9602 */
[----:B------:R-:W-:Y:S01]  /*0360*/  IMAD.WIDE.U32 R2, R3, -0x2daee0ad, RZ ;  /* 0xd2511f5303027825 */ /* 0x000fe200078e00ff */
[C---:B------:R-:W-:Y:S01]  /*0370*/  LOP3.LUT P4, RZ, R22.reuse, 0xffffff80, RZ, 0xc0, !PT ;  /* 0xffffff8016ff7812 */ /* 0x040fe2000788c0ff */
[----:B------:R-:W-:Y:S01]  /*0380*/  UIADD3 UR21, UR4, 0x5384540f, URZ ;  /* 0x5384540f04157890 */ /* 0x000fe2000fffe03f */
[----:B------:R-:W-:Y:S01]  /*0390*/  ISETP.GE.U32.AND P3, PT, R22, 0x100, PT ;  /* 0x000001001600780c */ /* 0x000fe20003f66070 */
[----:B------:R-:W-:Y:S01]  /*03a0*/  IMAD.WIDE.U32 R8, R8, -0x326172a9, RZ ;  /* 0xcd9e8d5708087825 */ /* 0x000fe200078e00ff */
[----:B------:R-:W-:Y:S01]  /*03b0*/  LOP3.LUT R7, R3, UR14, R4, 0x96, !PT ;  /* 0x0000000e03077c12 */ /* 0x000fe2000f8e9604 */
[----:B------:R-:W-:Y:S01]  /*03c0*/  UIADD3 UR22, UR5, 0x1fd5c5a3, URZ ;  /* 0x1fd5c5a305167890 */ /* 0x000fe2000fffe03f */
[----:B------:R-:W-:Y:S01]  /*03d0*/  ISETP.GE.U32.AND P2, PT, R22, 0x180, PT ;  /* 0x000001801600780c */ /* 0x000fe20003f46070 */
[----:B------:R-:W-:Y:S01]  /*03e0*/  UIADD3 UR23, UR4, -0xe443238, URZ ;  /* 0xf1bbcdc804177890 */ /* 0x000fe2000fffe03f */
[----:B------:R-:W-:Y:S01]  /*03f0*/  LOP3.LUT R4, R9, UR13, R6, 0x96, !PT ;  /* 0x0000000d09047c12 */ /* 0x000fe2000f8e9606 */
[----:B------:R-:W-:Y:S01]  /*0400*/  IMAD.WIDE.U32 R6, R7, -0x326172a9, RZ ;  /* 0xcd9e8d5707067825 */ /* 0x000fe200078e00ff */
[----:B------:R-:W-:Y:S01]  /*0410*/  UIADD3 UR24, UR5, -0x24c28bd8, URZ ;  /* 0xdb3d742805187890 */ /* 0x000fe2000fffe03f */
[----:B------:R-:W-:Y:S01]  /*0420*/  P2R R0, PR, RZ, 0x4 ;  /* 0x00000004ff007803 */ /* 0x000fe20000000000 */
[----:B------:R-:W-:Y:S01]  /*0430*/  UIADD3 UR25, UR4, -0x700cb87f, URZ ;  /* 0x8ff3478104197890 */ /* 0x000fe2000fffe03f */
[----:B------:R-:W-:Y:S01]  /*0440*/  IMAD.WIDE.U32 R4, R4, -0x2daee0ad, RZ ;  /* 0xd2511f5304047825 */ /* 0x000fe200078e00ff */
[----:B------:R-:W-:Y:S01]  /*0450*/  LOP3.LUT R3, R7, UR15, R8, 0x96, !PT ;  /* 0x0000000f07037c12 */ /* 0x000fe2000f8e9608 */
[----:B------:R-:W-:-:S03]  /*0460*/  UIADD3 UR26, UR5, -0x695add53, URZ ;  /* 0x96a522ad051a7890 */ /* 0x000fc6000fffe03f */
[----:B------:R-:W-:Y:S01]  /*0470*/  LOP3.LUT R8, R5, UR16, R2, 0x96, !PT ;  /* 0x0000001005087c12 */ /* 0x000fe2000f8e9602 */
[----:B------:R-:W-:-:S04]  /*0480*/  IMAD.WIDE.U32 R2, R3, -0x2daee0ad, RZ ;  /* 0xd2511f5303027825 */ /* 0x000fc800078e00ff */
[----:B------:R-:W-:Y:S01]  /*0490*/  IMAD.WIDE.U32 R8, R8, -0x326172a9, RZ ;  /* 0xcd9e8d5708087825 */ /* 0x000fe200078e00ff */
[----:B------:R-:W-:Y:S02]  /*04a0*/  LOP3.LUT R7, R3, UR18, R4, 0x96, !PT ;  /* 0x0000001203077c12 */ /* 0x000fe4000f8e9604 */
[----:B------:R-:W-:Y:S02]  /*04b0*/  P2R R3, PR, RZ, 0x10 ;  /* 0x00000010ff037803 */ /* 0x000fe40000000000 */
[----:B------:R-:W-:Y:S01]  /*04c0*/  LOP3.LUT R4, R9, UR17, R6, 0x96, !PT ;  /* 0x0000001109047c12 */ /* 0x000fe2000f8e9606 */
[----:B------:R-:W-:-:S04]  /*04d0*/  IMAD.WIDE.U32 R6, R7, -0x326172a9, RZ ;  /* 0xcd9e8d5707067825 */ /* 0x000fc800078e00ff */
[----:B------:R-:W-:Y:S01]  /*04e0*/  IMAD.WIDE.U32 R4, R4, -0x2daee0ad, RZ ;  /* 0xd2511f5304047825 */ /* 0x000fe200078e00ff */
[----:B------:R-:W-:-:S04]  /*04f0*/  LOP3.LUT R8, R7, UR19, R8, 0x96, !PT ;  /* 0x0000001307087c12 */ /* 0x000fc8000f8e9608 */
[----:B------:R-:W-:Y:S01]  /*0500*/  LOP3.LUT R10, R5, UR20, R2, 0x96, !PT ;  /* 0x00000014050a7c12 */ /* 0x000fe2000f8e9602 */
[----:B------:R-:W-:Y:S01]  /*0510*/  IMAD.WIDE.U32 R8, R8, -0x2daee0ad, RZ ;  /* 0xd2511f5308087825 */ /* 0x000fe200078e00ff */
[----:B------:R-:W-:-:S03]  /*0520*/  P2R R2, PR, RZ, 0x8 ;  /* 0x00000008ff027803 */ /* 0x000fc60000000000 */
[----:B------:R-:W-:Y:S01]  /*0530*/  IMAD.WIDE.U32 R10, R10, -0x326172a9, RZ ;  /* 0xcd9e8d570a0a7825 */ /* 0x000fe200078e00ff */
[----:B------:R-:W-:-:S04]  /*0540*/  LOP3.LUT R60, R9, UR22, R4, 0x96, !PT ;  /* 0x00000016093c7c12 */ /* 0x000fc8000f8e9604 */
[----:B------:R-:W-:Y:S01]  /*0550*/  LOP3.LUT R59, R11, UR21, R6, 0x96, !PT ;  /* 0x000000150b3b7c12 */ /* 0x000fe2000f8e9606 */
[----:B------:R-:W-:-:S04]  /*0560*/  IMAD.HI.U32 R17, R60, -0x326172a9, RZ ;  /* 0xcd9e8d573c117827 */ /* 0x000fc800078e00ff */
[----:B------:R-:W-:Y:S01]  /*0570*/  IMAD.HI.U32 R15, R59, -0x2daee0ad, RZ ;  /* 0xd2511f533b0f7827 */ /* 0x000fe200078e00ff */
        /* <DEDUP_REMOVED lines=9> */
[----:B------:R-:W-:Y:S01]  /*0610*/  LOP3.LUT R28, R28, 0x80, RZ, 0xfc, !PT ;  /* 0x000000801c1c7812 */ /* 0x000fe200078efcff */
[----:B------:R-:W-:Y:S01]  /*0620*/  @!P0 CS2R R44, SRZ ;  /* 0x00000000002c8805 */ /* 0x000fe2000001ff00 */
[----:B------:R-:W-:Y:S02]  /*0630*/  @!P0 CS2R R46, SRZ ;  /* 0x00000000002e8805 */ /* 0x000fe4000001ff00 */
.L_x_565:
[----:B0-----:R-:W-:Y:S05]  /*0640*/  BSYNC B0 ;  /* 0x0000000000007941 */ /* 0x001fea0003800000 */
.L_x_564:
        /* <DEDUP_REMOVED lines=13> */
.L_x_567:
[----:B0-----:R-:W-:Y:S05]  /*0720*/  BSYNC B0 ;  /* 0x0000000000007941 */ /* 0x001fea0003800000 */
.L_x_566:
        /* <DEDUP_REMOVED lines=12> */
.L_x_569:
[----:B0-----:R-:W-:Y:S05]  /*07f0*/  BSYNC B0 ;  /* 0x0000000000007941 */ /* 0x001fea0003800000 */
.L_x_568:
[----:B------:R-:W-:Y:S02]  /*0800*/  ISETP.GE.AND P0, PT, R21, c[0x0][0x164], PT ;  /* 0x0000590015007a0c */ /* 0x000fe40003f06270 */
[----:B------:R-:W-:Y:S02]  /*0810*/  LOP3.LUT R66, R17, UR23, R10, 0x96, !PT ;  /* 0x0000001711427c12 */ /* 0x000fe4000f8e960a */
[----:B------:R-:W-:-:S09]  /*0820*/  LOP3.LUT R67, R15, UR24, R8, 0x96, !PT ;  /* 0x000000180f437c12 */ /* 0x000fd2000f8e9608 */
[----:B------:R-:W-:Y:S05]  /*0830*/  @P0 EXIT ;  /* 0x000000000000094d */ /* 0x000fea0003800000 */
[----:B------:R-:W-:Y:S01]  /*0840*/  SHF.R.S32.HI R48, RZ, 0x3, R27 ;  /* 0x00000003ff307819 */ /* 0x000fe2000001141b */
[----:B------:R-:W-:Y:S01]  /*0850*/  IMAD.MOV.U32 R64, RZ, RZ, 0x1 ;  /* 0x00000001ff407424 */ /* 0x000fe200078e00ff */
[----:B------:R-:W-:Y:S01]  /*0860*/  LOP3.LUT R50, R26, 0x60, RZ, 0xc0, !PT ;  /* 0x000000601a327812 */ /* 0x000fe200078ec0ff */
[----:B------:R-:W-:Y:S01]  /*0870*/  IMAD.MOV.U32 R65, RZ, RZ, RZ ;  /* 0x000000ffff417224 */ /* 0x000fe200078e00ff */
[----:B------:R-:W-:Y:S01]  /*0880*/  LOP3.LUT R51, R48, 0x7f, RZ, 0xc0, !PT ;  /* 0x0000007f30337812 */ /* 0x000fe200078ec0ff */
[----:B------:R-:W-:Y:S01]  /*0890*/  ULDC.U8 UR8, c[0x0][0x1f0] ;  /* 0x00007c0000087ab9 */ /* 0x000fe20000000000 */
[----:B------:R-:W-:Y:S02]  /*08a0*/  SHF.R.U32.HI R49, RZ, 0x2, R48 ;  /* 0x00000002ff317819 */ /* 0x000fe40000011630 */
[----:B------:R-:W-:Y:S01]  /*08b0*/  SHF.L.U32 R53, R26, 0x5, RZ ;  /* 0x000000051a357819 */ /* 0x000fe200000006ff */
[----:B------:R-:W-:Y:S01]  /*08c0*/  IMAD.IADD R50, R51, 0x1, -R50 ;  /* 0x0000000133327824 */ /* 0x000fe200078e0a32 */
[----:B------:R-:W-:-:S02]  /*08d0*/  LOP3.LUT R57, R49, 0x3fffffe0, RZ, 0xc0, !PT ;  /* 0x3fffffe031397812 */ /* 0x000fc400078ec0ff */
[----:B------:R-:W-:Y:S02]  /*08e0*/  LOP3.LUT R54, R53, 0x3e0, RZ, 0xc0, !PT ;  /* 0x000003e035367812 */ /* 0x000fe400078ec0ff */
[----:B------:R-:W-:Y:S02]  /*08f0*/  IMNMX R50, RZ, R50, !PT ;  /* 0x00000032ff327217 */ /* 0x000fe40007800200 */
[----:B-----5:R-:W-:Y:S01]  /*0900*/  PRMT R12, RZ, 0x5410, R44 ;  /* 0x00005410ff0c7816 */ /* 0x020fe2000000002c */
[----:B------:R-:W-:Y:S01]  /*0910*/  IMAD.IADD R55, R51, 0x1, -R54 ;  /* 0x0000000133377824 */ /* 0x000fe200078e0a36 */
[----:B------:R-:W-:Y:S02]  /*0920*/  IMNMX R50, R50, 0x20, PT ;  /* 0x0000002032327817 */ /* 0x000fe40003800200 */
[----:B------:R-:W-:Y:S02]  /*0930*/  PRMT R11, RZ, 0x7610, R44 ;  /* 0x00007610ff0b7816 */ /* 0x000fe4000000002c */
[----:B------:R-:W-:Y:S01]  /*0940*/  PRMT R14, RZ, 0x5410, R7 ;  /* 0x00005410ff0e7816 */ /* 0x000fe20000000007 */
[----:B------:R-:W-:Y:S01]  /*0950*/  IMAD.IADD R52, R50, 0x1, R57 ;  /* 0x0000000132347824 */ /* 0x000fe200078e0239 */
[----:B------:R-:W-:-:S02]  /*0960*/  PRMT R13, RZ, 0x7610, R7 ;  /* 0x00007610ff0d7816 */ /* 0x000fc40000000007 */
[--C-:B------:R-:W-:Y:S01]  /*0970*/  PRMT R10, RZ, 0x5410, R45.reuse ;  /* 0x00005410ff0a7816 */ /* 0x100fe2000000002d */
[----:B------:R-:W-:Y:S01]  /*0980*/  IMAD.SHL.U32 R53, R52, 0x8, RZ ;  /* 0x0000000834357824 */ /* 0x000fe200078e00ff */
[----:B------:R-:W-:Y:S02]  /*0990*/  PRMT R9, RZ, 0x7610, R45 ;  /* 0x00007610ff097816 */ /* 0x000fe4000000002d */
[--C-:B------:R-:W-:Y:S01]  /*09a0*/  PRMT R27, RZ, 0x5410, R37.reuse ;  /* 0x00005410ff1b7816 */ /* 0x100fe20000000025 */
[----:B------:R-:W0:Y:S01]  /*09b0*/  I2F.U32 R58, R53 ;  /* 0x00000035003a7306 */ /* 0x000e220000201000 */
[----:B------:R-:W-:Y:S02]  /*09c0*/  PRMT R44, RZ, 0x7610, R37 ;  /* 0x00007610ff2c7816 */ /* 0x000fe40000000025 */
[--C-:B------:R-:W-:Y:S02]  /*09d0*/  PRMT R18, RZ, 0x5410, R5.reuse ;  /* 0x00005410ff127816 */ /* 0x100fe40000000005 */
[----:B------:R-:W-:-:S02]  /*09e0*/  PRMT R17, RZ, 0x7610, R5 ;  /* 0x00007610ff117816 */ /* 0x000fc40000000005 */
[--C-:B------:R-:W-:Y:S02]  /*09f0*/  PRMT R16, RZ, 0x5410, R6.reuse ;  /* 0x00005410ff107816 */ /* 0x100fe40000000006 */
[----:B------:R-:W-:Y:S02]  /*0a00*/  PRMT R15, RZ, 0x7610, R6 ;  /* 0x00007610ff0f7816 */ /* 0x000fe40000000006 */
[--C-:B------:R-:W-:Y:S02]  /*0a10*/  PRMT R8, RZ, 0x5410, R46.reuse ;  /* 0x00005410ff087816 */ /* 0x100fe4000000002e */
[----:B------:R-:W-:Y:S02]  /*0a20*/  PRMT R7, RZ, 0x7610, R46 ;  /* 0x00007610ff077816 */ /* 0x000fe4000000002e */
[--C-:B------:R-:W-:Y:S01]  /*0a30*/  PRMT R37, RZ, 0x5410, R38.reuse ;  /* 0x00005410ff257816 */ /* 0x100fe20000000026 */
[----:B0-----:R-:W0:Y:S01]  /*0a40*/  MUFU.RCP R58, R58 ;  /* 0x0000003a003a7308 */ /* 0x001e220000001000 */
        /* <DEDUP_REMOVED lines=15> */
[----:B------:R-:W-:Y:S02]  /*0b40*/  IMNMX R28, RZ, R55, !PT ;  /* 0x00000037ff1c7217 */ /* 0x000fe40007800200 */
[--C-:B------:R-:W-:Y:S02]  /*0b50*/  PRMT R51, RZ, 0x5410, R29.reuse ;  /* 0x00005410ff337816 */ /* 0x100fe4000000001d */
[----:B------:R-:W-:Y:S02]  /*0b60*/  IMNMX R28, R28, 0x20, PT ;  /* 0x000000201c1c7817 */ /* 0x000fe40003800200 */
[----:B------:R-:W-:Y:S01]  /*0b70*/  PRMT R54, RZ, 0x7610, R29 ;  /* 0x00007610ff367816 */ /* 0x000fe2000000001d */
[----:B------:R-:W-:Y:S01]  /*0b80*/  IMAD R29, R60, -0x326172a9, RZ ;  /* 0xcd9e8d573c1d7824 */ /* 0x000fe200078e02ff */
[--C-:B------:R-:W-:Y:S01]  /*0b90*/  PRMT R53, RZ, 0x5410, R30.reuse ;  /* 0x00005410ff357816 */ /* 0x100fe2000000001e */
[----:B------:R-:W-:Y:S01]  /*0ba0*/  IMAD.HI.U32 R60, R67, -0x326172a9, RZ ;  /* 0xcd9e8d57433c7827 */ /* 0x000fe200078e00ff */
[----:B------:R-:W-:-:S02]  /*0bb0*/  PRMT R56, RZ, 0x7610, R30 ;  /* 0x00007610ff387816 */ /* 0x000fc4000000001e */
[--C-:B------:R-:W-:Y:S01]  /*0bc0*/  PRMT R20, RZ, 0x5410, R4.reuse ;  /* 0x00005410ff147816 */ /* 0x100fe20000000004 */
[----:B------:R-:W-:Y:S01]  /*0bd0*/  IMAD R30, R59, -0x2daee0ad, RZ ;  /* 0xd2511f533b1e7824 */ /* 0x000fe200078e02ff */
[----:B------:R-:W-:Y:S01]  /*0be0*/  PRMT R19, RZ, 0x7610, R4 ;  /* 0x00007610ff137816 */ /* 0x000fe20000000004 */
[C---:B------:R-:W-:Y:S01]  /*0bf0*/  IMAD.HI.U32 R59, R66.reuse, -0x2daee0ad, RZ ;  /* 0xd2511f53423b7827 */ /* 0x040fe200078e00ff */
[--C-:B------:R-:W-:Y:S02]  /*0c00*/  PRMT R4, RZ, 0x5410, R36.reuse ;  /* 0x00005410ff047816 */ /* 0x100fe40000000024 */
[----:B------:R-:W-:Y:S01]  /*0c10*/  PRMT R36, RZ, 0x7610, R36 ;  /* 0x00007610ff247816 */ /* 0x000fe20000000024 */
[----:B------:R-:W-:Y:S01]  /*0c20*/  IMAD.IADD R28, R57, 0x1, R28 ;  /* 0x00000001391c7824 */ /* 0x000fe200078e021c */
[--C-:B------:R-:W-:Y:S01]  /*0c30*/  PRMT R55, RZ, 0x5410, R31.reuse ;  /* 0x00005410ff377816 */ /* 0x100fe2000000001f */
[----:B------:R-:W-:Y:S01]  /*0c40*/  IMAD R67, R67, -0x326172a9, RZ ;  /* 0xcd9e8d5743437824 */ /* 0x000fe200078e02ff */
[----:B------:R-:W-:Y:S01]  /*0c50*/  PRMT R61, RZ, 0x7610, R31 ;  /* 0x00007610ff3d7816 */ /* 0x000fe2000000001f */
[----:B------:R-:W-:Y:S01]  /*0c60*/  IMAD R66, R66, -0x2daee0ad, RZ ;  /* 0xd2511f5342427824 */ /* 0x000fe200078e02ff */
[----:B------:R-:W-:-:S02]  /*0c70*/  LOP3.LUT R60, R60, UR25, R29, 0x96, !PT ;  /* 0x000000193c3c7c12 */ /* 0x000fc4000f8e961d */
[----:B------:R-:W-:Y:S02]  /*0c80*/  LOP3.LUT R59, R59, UR26, R30, 0x96, !PT ;  /* 0x0000001a3b3b7c12 */ /* 0x000fe4000f8e961e */
[--C-:B------:R-:W-:Y:S02]  /*0c90*/  PRMT R57, RZ, 0x5410, R32.reuse ;  /* 0x00005410ff397816 */ /* 0x100fe40000000020 */
[----:B------:R-:W-:Y:S02]  /*0ca0*/  PRMT R69, RZ, 0x7610, R32 ;  /* 0x00007610ff457816 */ /* 0x000fe40000000020 */
[----:B------:R-:W-:Y:S02]  /*0cb0*/  LOP3.LUT R68, R68, 0x3, RZ, 0xc0, !PT ;  /* 0x0000000344447812 */ /* 0x000fe400078ec0ff */
[----:B------:R-:W-:Y:S02]  /*0cc0*/  SHF.L.U32 R63, R28, 0x3, RZ ;  /* 0x000000031c3f7819 */ /* 0x000fe400000006ff */
[----:B------:R-:W-:-:S02]  /*0cd0*/  PRMT R62, RZ, 0x5410, R33 ;  /* 0x00005410ff3e7816 */ /* 0x000fc40000000021 */
[----:B------:R-:W-:Y:S02]  /*0ce0*/  PRMT R71, RZ, 0x7610, R33 ;  /* 0x00007610ff477816 */ /* 0x000fe40000000021 */
[--C-:B------:R-:W-:Y:S02]  /*0cf0*/  PRMT R70, RZ, 0x5410, R34.reuse ;  /* 0x00005410ff467816 */ /* 0x100fe40000000022 */
[----:B------:R-:W-:Y:S02]  /*0d00*/  PRMT R73, RZ, 0x7610, R34 ;  /* 0x00007610ff497816 */ /* 0x000fe40000000022 */
[--C-:B------:R-:W-:Y:S02]  /*0d10*/  PRMT R72, RZ, 0x5410, R35.reuse ;  /* 0x00005410ff487816 */ /* 0x100fe40000000023 */
[----:B0-----:R-:W-:Y:S02]  /*0d20*/  PRMT R78, RZ, 0x7610, R35 ;  /* 0x00007610ff4e7816 */ /* 0x001fe40000000023 */
.L_x_753:
[----:B------:R-:W-:Y:S02]  /*0d30*/  ISETP.NE.U32.AND P0, PT, RZ, c[0x0][0x1c0], PT ;  /* 0x00007000ff007a0c */ /* 0x000fe40003f05070 */
[----:B------:R-:W-:-:S02]  /*0d40*/  ISETP.NE.AND P1, PT, R3, RZ, PT ;  /* 0x000000ff0300720c */ /* 0x000fc40003f25270 */
[----:B------:R-:W-:-:S13]  /*0d50*/  ISETP.NE.AND.EX P0, PT, RZ, c[0x0][0x1c4], PT, P0 ;  /* 0x00007100ff007a0c */ /* 0x000fda0003f05300 */
[----:B------:R-:W-:-:S04]  /*0d60*/  @P0 IMAD.MOV.U32 R32, RZ, RZ, 0x2 ;  /* 0x00000002ff200424 */ /* 0x000fc800078e00ff */
[----:B------:R-:W-:-:S06]  /*0d70*/  @P0 IMAD.WIDE R32, R21, R32, c[0x0][0x1c0] ;  /* 0x0000700015200625 */ /* 0x000fcc00078e0220 */
[----:B------:R-:W2:Y:S01]  /*0d80*/  @P0 LDG.E.U16 R32, [R32.64] ;  /* 0x0000000620200981 */ /* 0x000ea2000c1e1500 */
[----:B------:R-:W-:Y:S01]  /*0d90*/  IMAD R34, R21, c[0x0][0x168], RZ ;  /* 0x00005a0015227a24 */ /* 0x000fe200078e02ff */
[----:B------:R-:W-:Y:S01]  /*0da0*/  LOP3.LUT R100, R26, 0x7f, RZ, 0xc0, !PT ;  /* 0x0000007f1a647812 */ /* 0x000fe200078ec0ff */
[----:B------:R-:W-:Y:S01]  /*0db0*/  BSSY B0, `(.L_x_570) ;  /* 0x00002da000007945 */ /* 0x000fe20003800000 */
[----:B------:R-:W-:Y:S02]  /*0dc0*/  IMAD.MOV.U32 R108, RZ, RZ, 0x3f800000 ;  /* 0x3f800000ff6c7424 */ /* 0x000fe400078e00ff */
[----:B------:R-:W-:-:S04]  /*0dd0*/  SHF.R.S32.HI R35, RZ, 0x1f, R34 ;  /* 0x0000001fff237819 */ /* 0x000fc80000011422 */
[----:B------:R-:W-:-:S04]  /*0de0*/  LEA.HI R35, R35, R34, RZ, 0x3 ;  /* 0x0000002223237211 */ /* 0x000fc800078f18ff */
[----:B------:R-:W-:-:S05]  /*0df0*/  LEA.HI.SX32 R77, R35, R100, 0x1d ;  /* 0x00000064234d7211 */ /* 0x000fca00078feaff */
[----:B------:R-:W-:Y:S01]  /*0e00*/  IMAD.MOV.U32 R109, RZ, RZ, R77 ;  /* 0x000000ffff6d7224 */ /* 0x000fe200078e004d */
[----:B--2---:R-:W-:Y:S01]  /*0e10*/  @P0 PRMT R108, RZ, 0x5410, R32 ;  /* 0x00005410ff6c0816 */ /* 0x004fe20000000020 */
        /* <DEDUP_REMOVED lines=9> */
[C---:B------:R-:W-:Y:S01]  /*0eb0*/  ISETP.NE.AND P1, PT, R68.reuse, 0x1, PT ;  /* 0x000000014400780c */ /* 0x040fe20003f25270 */
[----:B------:R-:W-:Y:S01]  /*0ec0*/  BSSY B1, `(.L_x_572) ;  /* 0x000000c000017945 */ /* 0x000fe20003800000 */
[----:B------:R-:W-:-:S11]  /*0ed0*/  IADD3 R79, R68, 0x1, RZ ;  /* 0x00000001444f7810 */ /* 0x000fd60007ffe0ff */
[----:B------:R-:W-:Y:S05]  /*0ee0*/  @!P1 BRA `(.L_x_573) ;  /* 0x0000008000009947 */ /* 0x000fea0003800000 */
[----:B0-----:R-:W-:Y:S01]  /*0ef0*/  ISETP.NE.AND P1, PT, R68, 0x2, PT ;  /* 0x000000024400780c */ /* 0x001fe20003f25270 */
[----:B------:R-:W-:-:S12]  /*0f00*/  IMAD.MOV.U32 R76, RZ, RZ, R59 ;  /* 0x000000ffff4c7224 */ /* 0x000fd800078e003b */
[----:B------:R-:W-:Y:S05]  /*0f10*/  @!P1 BRA `(.L_x_574) ;  /* 0x0000006000009947 */ /* 0x000fea0003800000 */
[----:B------:R-:W-:Y:S01]  /*0f20*/  ISETP.NE.AND P1, PT, R68, 0x3, PT ;  /* 0x000000034400780c */ /* 0x000fe20003f25270 */
[----:B------:R-:W-:-:S12]  /*0f30*/  IMAD.MOV.U32 R76, RZ, RZ, R60 ;  /* 0x000000ffff4c7224 */ /* 0x000fd800078e003c */
[----:B------:R-:W-:Y:S05]  /*0f40*/  @P1 BRA `(.L_x_574) ;  /* 0x0000003000001947 */ /* 0x000fea0003800000 */
[----:B------:R-:W-:Y:S01]  /*0f50*/  MOV R76, R66 ;  /* 0x00000042004c7202 */ /* 0x000fe20000000f00 */
[----:B------:R-:W-:Y:S05]  /*0f60*/  BRA `(.L_x_574) ;  /* 0x0000001000007947 */ /* 0x000fea0003800000 */
.L_x_573:
[----:B0-----:R-:W-:Y:S02]  /*0f70*/  IMAD.MOV.U32 R76, RZ, RZ, R67 ;  /* 0x000000ffff4c7224 */ /* 0x001fe400078e0043 */
.L_x_574:
[----:B------:R-:W-:Y:S05]  /*0f80*/  BSYNC B1 ;  /* 0x0000000000017941 */ /* 0x000fea0003800000 */
.L_x_572:
[----:B------:R-:W-:Y:S01]  /*0f90*/  ISETP.NE.AND P1, PT, R79, 0x4, PT ;  /* 0x000000044f00780c */ /* 0x000fe20003f25270 */
[----:B------:R-:W-:-:S12]  /*0fa0*/  BSSY B1, `(.L_x_575) ;  /* 0x000003c000017945 */ /* 0x000fd80003800000 */
[----:B------:R-:W-:Y:S05]  /*0fb0*/  @P1 BRA `(.L_x_576) ;  /* 0x000003a000001947 */ /* 0x000fea0003800000 */
[----:B------:R-:W-:Y:S01]  /*0fc0*/  IADD3 R24, R24, 0x1, RZ ;  /* 0x0000000118187810 */ /* 0x000fe20007ffe0ff */
[----:B------:R-:W-:Y:S03]  /*0fd0*/  BSSY B2, `(.L_x_577) ;  /* 0x000000c000027945 */ /* 0x000fe60003800000 */
[C---:B------:R-:W-:Y:S01]  /*0fe0*/  ISETP.NE.AND P1, PT, R24.reuse, RZ, PT ;  /* 0x000000ff1800720c */ /* 0x040fe20003f25270 */
[----:B------:R-:W-:-:S12]  /*0ff0*/  IMAD.HI.U32 R66, R24, -0x2daee0ad, RZ ;  /* 0xd2511f5318427827 */ /* 0x000fd800078e00ff */
[----:B------:R-:W-:Y:S05]  /*1000*/  @P1 BRA `(.L_x_578) ;  /* 0x0000008000001947 */ /* 0x000fea0003800000 */
[----:B------:R-:W-:-:S04]  /*1010*/  IADD3 R23, R23, 0x1, RZ ;  /* 0x0000000117177810 */ /* 0x000fc80007ffe0ff */
[----:B------:R-:W-:-:S13]  /*1020*/  ISETP.NE.AND P1, PT, R23, RZ, PT ;  /* 0x000000ff1700720c */ /* 0x000fda0003f25270 */
[----:B------:R-:W-:Y:S01]  /*1030*/  @!P1 IADD3 R25, R25, 0x1, RZ ;  /* 0x0000000119199810 */ /* 0x000fe20007ffe0ff */
[----:B------:R-:W-:Y:S01]  /*1040*/  @!P1 IMAD.MOV.U32 R23, RZ, RZ, RZ ;  /* 0x000000ffff179224 */ /* 0x000fe200078e00ff */
[----:B------:R-:W-:Y:S02]  /*1050*/  @!P1 IADD3 R59, R65, 0x1, RZ ;  /* 0x00000001413b9810 */ /* 0x000fe40007ffe0ff */
[----:B------:R-:W-:-:S13]  /*1060*/  ISETP.NE.AND P2, PT, R25, RZ, !P1 ;  /* 0x000000ff1900720c */ /* 0x000fda0004f45270 */
[----:B------:R-:W-:-:S04]  /*1070*/  @P2 IMAD.MOV R59, RZ, RZ, R65 ;  /* 0x000000ffff3b2224 */ /* 0x000fc800078e0241 */
[----:B------:R-:W-:Y:S02]  /*1080*/  @!P1 IMAD.MOV.U32 R65, RZ, RZ, R59 ;  /* 0x000000ffff419224 */ /* 0x000fe400078e003b */
.L_x_578:
[----:B------:R-:W-:Y:S05]  /*1090*/  BSYNC B2 ;  /* 0x0000000000027941 */ /* 0x000fea0003800000 */
.L_x_577:
[C---:B------:R-:W-:Y:S01]  /*10a0*/  IMAD.HI.U32 R60, R25.reuse, -0x326172a9, RZ ;  /* 0xcd9e8d57193c7827 */ /* 0x040fe200078e00ff */
[----:B------:R-:W-:Y:S01]  /*10b0*/  LOP3.LUT R66, R66, UR5, R65, 0x96, !PT ;  /* 0x0000000542427c12 */ /* 0x000fe2000f8e9641 */
[----:B------:R-:W-:Y:S02]  /*10c0*/  HFMA2.MMA R79, -RZ, RZ, 0, 0 ;  /* 0x00000000ff4f7435 */ /* 0x000fe400000001ff */
[----:B------:R-:W-:Y:S01]  /*10d0*/  IMAD R59, R25, -0x326172a9, RZ ;  /* 0xcd9e8d57193b7824 */ /* 0x000fe200078e02ff */
[----:B------:R-:W-:Y:S01]  /*10e0*/  LOP3.LUT R60, R60, UR4, R23, 0x96, !PT ;  /* 0x000000043c3c7c12 */ /* 0x000fe2000f8e9617 */
[----:B------:R-:W-:-:S04]  /*10f0*/  IMAD.WIDE.U32 R100, R66, -0x326172a9, RZ ;  /* 0xcd9e8d5742647825 */ /* 0x000fc800078e00ff */
[----:B------:R-:W-:Y:S01]  /*1100*/  IMAD R67, R24, -0x2daee0ad, RZ ;  /* 0xd2511f5318437824 */ /* 0x000fe200078e02ff */
[----:B------:R-:W-:Y:S01]  /*1110*/  LOP3.LUT R59, R101, UR9, R59, 0x96, !PT ;  /* 0x00000009653b7c12 */ /* 0x000fe2000f8e963b */
[----:B------:R-:W-:-:S04]  /*1120*/  IMAD.WIDE.U32 R102, R60, -0x2daee0ad, RZ ;  /* 0xd2511f533c667825 */ /* 0x000fc800078e00ff */
[----:B------:R-:W-:Y:S01]  /*1130*/  IMAD.WIDE.U32 R104, R59, -0x2daee0ad, RZ ;  /* 0xd2511f533b687825 */ /* 0x000fe200078e00ff */
[----:B------:R-:W-:-:S04]  /*1140*/  LOP3.LUT R67, R103, UR10, R67, 0x96, !PT ;  /* 0x0000000a67437c12 */ /* 0x000fc8000f8e9643 */
[----:B------:R-:W-:Y:S01]  /*1150*/  LOP3.LUT R101, R105, UR12, R102, 0x96, !PT ;  /* 0x0000000c69657c12 */ /* 0x000fe2000f8e9666 */
[----:B------:R-:W-:-:S05]  /*1160*/  IMAD.WIDE.U32 R66, R67, -0x326172a9, RZ ;  /* 0xcd9e8d5743427825 */ /* 0x000fca00078e00ff */
[----:B------:R-:W-:Y:S01]  /*1170*/  LOP3.LUT R102, R67, UR11, R100, 0x96, !PT ;  /* 0x0000000b43667c12 */ /* 0x000fe2000f8e9664 */
[----:B------:R-:W-:-:S04]  /*1180*/  IMAD.WIDE.U32 R100, R101, -0x326172a9, RZ ;  /* 0xcd9e8d5765647825 */ /* 0x000fc800078e00ff */
[----:B------:R-:W-:Y:S01]  /*1190*/  IMAD.WIDE.U32 R102, R102, -0x2daee0ad, RZ ;  /* 0xd2511f5366667825 */ /* 0x000fe200078e00ff */
[----:B------:R-:W-:-:S04]  /*11a0*/  LOP3.LUT R105, R101, UR13, R66, 0x96, !PT ;  /* 0x0000000d65697c12 */ /* 0x000fc8000f8e9642 */
        /* <DEDUP_REMOVED lines=23> */
[----:B------:R-:W-:-:S03]  /*1320*/  LOP3.LUT R60, R103, UR25, R104, 0x96, !PT ;  /* 0x00000019673c7c12 */ /* 0x000fc6000f8e9668 */
[----:B------:R-:W-:Y:S01]  /*1330*/  IMAD.MOV.U32 R67, RZ, RZ, R102 ;  /* 0x000000ffff437224 */ /* 0x000fe200078e0066 */
[----:B------:R-:W-:Y:S01]  /*1340*/  LOP3.LUT R59, R101, UR26, R66, 0x96, !PT ;  /* 0x0000001a653b7c12 */ /* 0x000fe2000f8e9642 */
[----:B------:R-:W-:Y:S02]  /*1350*/  IMAD.MOV.U32 R66, RZ, RZ, R100 ;  /* 0x000000ffff427224 */ /* 0x000fe400078e0064 */
.L_x_576:
[----:B------:R-:W-:Y:S05]  /*1360*/  BSYNC B1 ;  /* 0x0000000000017941 */ /* 0x000fea0003800000 */
.L_x_575:
[----:B------:R-:W0:Y:S01]  /*1370*/  I2F.U32 R85, R76 ;  /* 0x0000004c00557306 */ /* 0x000e220000201000 */
[----:B-----5:R-:W-:Y:S01]  /*1380*/  PRMT R91, RZ, 0x5410, R32 ;  /* 0x00005410ff5b7816 */ /* 0x020fe20000000020 */
[----:B------:R-:W-:Y:S01]  /*1390*/  IMAD.MOV.U32 R104, RZ, RZ, 0x2f800000 ;  /* 0x2f800000ff687424 */ /* 0x000fe200078e00ff */
[C---:B------:R-:W-:Y:S01]  /*13a0*/  ISETP.NE.AND P1, PT, R79.reuse, 0x1, PT ;  /* 0x000000014f00780c */ /* 0x040fe20003f25270 */
[----:B------:R-:W-:Y:S01]  /*13b0*/  BSSY B1, `(.L_x_579) ;  /* 0x0000014000017945 */ /* 0x000fe20003800000 */
[----:B------:R-:W-:Y:S01]  /*13c0*/  IADD3 R86, R79, 0x1, RZ ;  /* 0x000000014f567810 */ /* 0x000fe20007ffe0ff */
[----:B------:R-:W-:-:S04]  /*13d0*/  FMUL.FTZ R91, R91, R108 ;  /* 0x0000006c5b5b7220 */ /* 0x000fc80000410000 */
[----:B------:R-:W-:Y:S02]  /*13e0*/  FMUL.FTZ R91, R91, c[0x0][0x1e8] ;  /* 0x00007a005b5b7a20 */ /* 0x000fe40000410000 */
[----:B0-----:R-:W-:-:S05]  /*13f0*/  FFMA.FTZ R85, R85, R104, 1.1641532182693481445e-10 ;  /* 0x2f00000055557423 */ /* 0x001fca0000010068 */
[----:B------:R-:W-:Y:S02]  /*1400*/  FSETP.GTU.FTZ.AND P2, PT, R85, c[0x0][0x1e4], PT ;  /* 0x0000790055007a0b */ /* 0x000fe40003f5c000 */
[----:B------:R-:W-:Y:S02]  /*1410*/  @P0 PRMT R85, RZ, 0x5410, R28 ;  /* 0x00005410ff550816 */ /* 0x000fe4000000001c */
[----:B------:R-:W-:Y:S02]  /*1420*/  FSEL R76, R91, RZ, !P2 ;  /* 0x000000ff5b4c7208 */ /* 0x000fe40005000000 */
[----:B------:R-:W-:-:S03]  /*1430*/  P2R R97, PR, RZ, 0x4 ;  /* 0x00000004ff617803 */ /* 0x000fc60000000000 */
[----:B------:R-:W-:Y:S01]  /*1440*/  @P0 FADD.FTZ R76, R85, R76 ;  /* 0x0000004c554c0221 */ /* 0x000fe20000010000 */
[----:B------:R-:W-:Y:S05]  /*1450*/  @!P1 BRA `(.L_x_580) ;  /* 0x0000008000009947 */ /* 0x000fea0003800000 */
[----:B------:R-:W-:Y:S01]  /*1460*/  ISETP.NE.AND P1, PT, R79, 0x2, PT ;  /* 0x000000024f00780c */ /* 0x000fe20003f25270 */
[----:B------:R-:W-:-:S12]  /*1470*/  IMAD.MOV.U32 R68, RZ, RZ, R59 ;  /* 0x000000ffff447224 */ /* 0x000fd800078e003b */
[----:B------:R-:W-:Y:S05]  /*1480*/  @!P1 BRA `(.L_x_581) ;  /* 0x0000006000009947 */ /* 0x000fea0003800000 */
[----:B------:R-:W-:Y:S01]  /*1490*/  ISETP.NE.AND P1, PT, R79, 0x3, PT ;  /* 0x000000034f00780c */ /* 0x000fe20003f25270 */
[----:B------:R-:W-:-:S12]  /*14a0*/  IMAD.MOV.U32 R68, RZ, RZ, R60 ;  /* 0x000000ffff447224 */ /* 0x000fd800078e003c */
[----:B------:R-:W-:Y:S05]  /*14b0*/  @P1 BRA `(.L_x_581) ;  /* 0x0000003000001947 */ /* 0x000fea0003800000 */
[----:B------:R-:W-:Y:S01]  /*14c0*/  IMAD.MOV.U32 R68, RZ, RZ, R66 ;  /* 0x000000ffff447224 */ /* 0x000fe200078e0042 */
[----:B------:R-:W-:Y:S05]  /*14d0*/  BRA `(.L_x_581) ;  /* 0x0000001000007947 */ /* 0x000fea0003800000 */
.L_x_580:
[----:B------:R-:W-:Y:S02]  /*14e0*/  IMAD.MOV.U32 R68, RZ, RZ, R67 ;  /* 0x000000ffff447224 */ /* 0x000fe400078e0043 */
.L_x_581:
[----:B------:R-:W-:Y:S05]  /*14f0*/  BSYNC B1 ;  /* 0x0000000000017941 */ /* 0x000fea0003800000 */
.L_x_579:
        /* <DEDUP_REMOVED lines=10> */
[----:B------:R-:W-:Y:S02]  /*15a0*/  @!P1 IADD3 R25, R25, 0x1, RZ ;  /* 0x0000000119199810 */ /* 0x000fe40007ffe0ff */
[----:B------:R-:W-:Y:S02]  /*15b0*/  @!P1 IADD3 R59, R65, 0x1, RZ ;  /* 0x00000001413b9810 */ /* 0x000fe40007ffe0ff */
[----:B------:R-:W-:Y:S02]  /*15c0*/  ISETP.NE.AND P2, PT, R25, RZ, !P1 ;  /* 0x000000ff1900720c */ /* 0x000fe40004f45270 */
[----:B------:R-:W-:-:S11]  /*15d0*/  @!P1 MOV R23, RZ ;  /* 0x000000ff00179202 */ /* 0x000fd60000000f00 */
[----:B------:R-:W-:-:S04]  /*15e0*/  @P2 IMAD.MOV R59, RZ, RZ, R65 ;  /* 0x000000ffff3b2224 */ /* 0x000fc800078e0241 */
[----:B------:R-:W-:Y:S02]  /*15f0*/  @!P1 IMAD.MOV.U32 R65, RZ, RZ, R59 ;  /* 0x000000ffff419224 */ /* 0x000fe400078e003b */
.L_x_585:
[----:B------:R-:W-:Y:S05]  /*1600*/  BSYNC B2 ;  /* 0x0000000000027941 */ /* 0x000fea0003800000 */
.L_x_584:
[----:B------:R-:W-:Y:S01]  /*1610*/  IMAD.HI.U32 R60, R25, -0x326172a9, RZ ;  /* 0xcd9e8d57193c7827 */ /* 0x000fe200078e00ff */
[----:B------:R-:W-:-:S03]  /*1620*/  LOP3.LUT R66, R66, UR5, R65, 0x96, !PT ;  /* 0x0000000542427c12 */ /* 0x000fc6000f8e9641 */
[----:B------:R-:W-:Y:S01]  /*1630*/  IMAD R59, R25, -0x326172a9, RZ ;  /* 0xcd9e8d57193b7824 */ /* 0x000fe200078e02ff */
[----:B------:R-:W-:Y:S01]  /*1640*/  LOP3.LUT R60, R60, UR4, R23, 0x96, !PT ;  /* 0x000000043c3c7c12 */ /* 0x000fe2000f8e9617 */
[----:B------:R-:W-:-:S04]  /*1650*/  IMAD.WIDE.U32 R100, R66, -0x326172a9, RZ ;  /* 0xcd9e8d5742647825 */ /* 0x000fc800078e00ff */
[----:B------:R-:W-:Y:S01]  /*1660*/  IMAD R67, R24, -0x2daee0ad, RZ ;  /* 0xd2511f5318437824 */ /* 0x000fe200078e02ff */
[----:B------:R-:W-:Y:S01]  /*1670*/  LOP3.LUT R59, R101, UR9, R59, 0x96, !PT ;  /* 0x00000009653b7c12 */ /* 0x000fe2000f8e963b */
[----:B------:R-:W-:-:S04]  /*1680*/  IMAD.WIDE.U32 R102, R60, -0x2daee0ad, RZ ;  /* 0xd2511f533c667825 */ /* 0x000fc800078e00ff */
[----:B------:R-:W-:Y:S01]  /*1690*/  IMAD.WIDE.U32 R106, R59, -0x2daee0ad, RZ ;  /* 0xd2511f533b6a7825 */ /* 0x000fe200078e00ff */
[----:B------:R-:W-:-:S03]  /*16a0*/  LOP3.LUT R67, R103, UR10, R67, 0x96, !PT ;  /* 0x0000000a67437c12 */ /* 0x000fc6000f8e9643 */
[----:B------:R-:W-:Y:S01]  /*16b0*/  IMAD.MOV.U32 R86, RZ, RZ, RZ ;  /* 0x000000ffff567224 */ /* 0x000fe200078e00ff */
        /* <DEDUP_REMOVED lines=33> */
.L_x_583:
[----:B------:R-:W-:Y:S05]  /*18d0*/  BSYNC B1 ;  /* 0x0000000000017941 */ /* 0x000fea0003800000 */
.L_x_582:
[----:B------:R-:W0:Y:S01]  /*18e0*/  I2F.U32 R79, R68 ;  /* 0x00000044004f7306 */ /* 0x000e220000201000 */
[----:B------:R-:W-:Y:S01]  /*18f0*/  PRMT R85, RZ, 0x7610, R32 ;  /* 0x00007610ff557816 */ /* 0x000fe20000000020 */
[----:B------:R-:W-:Y:S01]  /*1900*/  BSSY B1, `(.L_x_586) ;  /* 0x0000015000017945 */ /* 0x000fe20003800000 */
[----:B------:R-:W-:-:S03]  /*1910*/  ISETP.NE.AND P1, PT, R86, 0x1, PT ;  /* 0x000000015600780c */ /* 0x000fc60003f25270 */
[----:B------:R-:W-:-:S04]  /*1920*/  FMUL.FTZ R85, R85, R108 ;  /* 0x0000006c55557220 */ /* 0x000fc80000410000 */
[----:B------:R-:W-:Y:S02]  /*1930*/  FMUL.FTZ R85, R85, c[0x0][0x1e8] ;  /* 0x00007a0055557a20 */ /* 0x000fe40000410000 */
[----:B0-----:R-:W-:-:S05]  /*1940*/  FFMA.FTZ R79, R79, R104, 1.1641532182693481445e-10 ;  /* 0x2f0000004f4f7423 */ /* 0x001fca0000010068 */
[----:B------:R-:W-:Y:S02]  /*1950*/  FSETP.GTU.FTZ.AND P2, PT, R79, c[0x0][0x1e4], PT ;  /* 0x000079004f007a0b */ /* 0x000fe40003f5c000 */
[----:B------:R-:W-:Y:S02]  /*1960*/  @P0 PRMT R79, RZ, 0x7610, R28 ;  /* 0x00007610ff4f0816 */ /* 0x000fe4000000001c */
[----:B------:R-:W-:Y:S02]  /*1970*/  FSEL R80, R85, RZ, !P2 ;  /* 0x000000ff55507208 */ /* 0x000fe40005000000 */
[----:B------:R-:W-:Y:S02]  /*1980*/  P2R R105, PR, RZ, 0x4 ;  /* 0x00000004ff697803 */ /* 0x000fe40000000000 */
[----:B------:R-:W-:Y:S01]  /*1990*/  IADD3 R85, R86, 0x1, RZ ;  /* 0x0000000156557810 */ /* 0x000fe20007ffe0ff */
        /* <DEDUP_REMOVED lines=8> */
[----:B------:R-:W-:Y:S01]  /*1a20*/  MOV R32, R66 ;  /* 0x0000004200207202 */ /* 0x000fe20000000f00 */
[----:B------:R-:W-:Y:S05]  /*1a30*/  BRA `(.L_x_588) ;  /* 0x0000001000007947 */ /* 0x000fea0003800000 */
.L_x_587:
[----:B------:R-:W-:Y:S02]  /*1a40*/  IMAD.MOV.U32 R32, RZ, RZ, R67 ;  /* 0x000000ffff207224 */ /* 0x000fe400078e0043 */
.L_x_588:
[----:B------:R-:W-:Y:S05]  /*1a50*/  BSYNC B1 ;  /* 0x0000000000017941 */ /* 0x000fea0003800000 */
.L_x_586:
        /* <DEDUP_REMOVED lines=16> */
.L_x_592:
[----:B------:R-:W-:Y:S05]  /*1b60*/  BSYNC B2 ;  /* 0x0000000000027941 */ /* 0x000fea0003800000 */
.L_x_591:
        /* <DEDUP_REMOVED lines=44> */
.L_x_590:
[----:B------:R-:W-:Y:S05]  /*1e30*/  BSYNC B1 ;  /* 0x0000000000017941 */ /* 0x000fea0003800000 */
.L_x_589:
[----:B------:R0:W1:Y:S01]  /*1e40*/  I2F.U32 R79, R32 ;  /* 0x00000020004f7306 */ /* 0x0000620000201000 */
[----:B------:R-:W-:Y:S01]  /*1e50*/  PRMT R91, RZ, 0x5410, R33 ;  /* 0x00005410ff5b7816 */ /* 0x000fe20000000021 */
[----:B------:R-:W-:Y:S01]  /*1e60*/  BSSY B1, `(.L_x_593) ;  /* 0x0000014000017945 */ /* 0x000fe20003800000 */
[----:B------:R-:W-:-:S03]  /*1e70*/  ISETP.NE.AND P2, PT, R85, 0x1, PT ;  /* 0x000000015500780c */ /* 0x000fc60003f45270 */
[----:B------:R-:W-:Y:S01]  /*1e80*/  FMUL.FTZ R91, R91, R108 ;  /* 0x0000006c5b5b7220 */ /* 0x000fe20000410000 */
[----:B0-----:R-:W-:-:S03]  /*1e90*/  @P0 PRMT R32, RZ, 0x5410, R29 ;  /* 0x00005410ff200816 */ /* 0x001fc6000000001d */
[----:B------:R-:W-:Y:S02]  /*1ea0*/  FMUL.FTZ R91, R91, c[0x0][0x1e8] ;  /* 0x00007a005b5b7a20 */ /* 0x000fe40000410000 */
[----:B-1----:R-:W-:-:S05]  /*1eb0*/  FFMA.FTZ R79, R79, R104, 1.1641532182693481445e-10 ;  /* 0x2f0000004f4f7423 */ /* 0x002fca0000010068 */
[----:B------:R-:W-:-:S04]  /*1ec0*/  FSETP.GTU.FTZ.AND P1, PT, R79, c[0x0][0x1e4], PT ;  /* 0x000079004f007a0b */ /* 0x000fc80003f3c000 */
[----:B------:R-:W-:Y:S02]  /*1ed0*/  FSEL R79, R91, RZ, !P1 ;  /* 0x000000ff5b4f7208 */ /* 0x000fe40004800000 */
[----:B------:R-:W-:-:S03]  /*1ee0*/  IADD3 R91, R85, 0x1, RZ ;  /* 0x00000001555b7810 */ /* 0x000fc60007ffe0ff */
        /* <DEDUP_REMOVED lines=10> */
.L_x_594:
[----:B------:R-:W-:Y:S02]  /*1f90*/  IMAD.MOV.U32 R32, RZ, RZ, R67 ;  /* 0x000000ffff207224 */ /* 0x000fe400078e0043 */
.L_x_595:
[----:B------:R-:W-:Y:S05]  /*1fa0*/  BSYNC B1 ;  /* 0x0000000000017941 */ /* 0x000fea0003800000 */
.L_x_593:
        /* <DEDUP_REMOVED lines=14> */
[----:B------:R-:W-:-:S05]  /*2090*/  @P3 IMAD.MOV R59, RZ, RZ, R65 ;  /* 0x000000ffff3b3224 */ /* 0x000fca00078e0241 */
[----:B------:R-:W-:Y:S02]  /*20a0*/  @!P2 MOV R65, R59 ;  /* 0x0000003b0041a202 */ /* 0x000fe40000000f00 */
.L_x_599:
[----:B------:R-:W-:Y:S05]  /*20b0*/  BSYNC B2 ;  /* 0x0000000000027941 */ /* 0x000fea0003800000 */
.L_x_598:
        /* <DEDUP_REMOVED lines=44> */
.L_x_597:
[----:B------:R-:W-:Y:S05]  /*2380*/  BSYNC B1 ;  /* 0x0000000000017941 */ /* 0x000fea0003800000 */
.L_x_596:
[----:B------:R-:W0:Y:S01]  /*2390*/  I2F.U32 R85, R32 ;  /* 0x0000002000557306 */ /* 0x000e220000201000 */
[----:B------:R-:W-:Y:S01]  /*23a0*/  PRMT R33, RZ, 0x7610, R33 ;  /* 0x00007610ff217816 */ /* 0x000fe20000000021 */
[----:B------:R-:W-:Y:S01]  /*23b0*/  BSSY B1, `(.L_x_600) ;  /* 0x0000014000017945 */ /* 0x000fe20003800000 */
[C---:B------:R-:W-:Y:S02]  /*23c0*/  ISETP.NE.AND P3, PT, R91.reuse, 0x1, PT ;  /* 0x000000015b00780c */ /* 0x040fe40003f65270 */
[----:B------:R-:W-:Y:S01]  /*23d0*/  IADD3 R92, R91, 0x1, RZ ;  /* 0x000000015b5c7810 */ /* 0x000fe20007ffe0ff */
[----:B------:R-:W-:-:S04]  /*23e0*/  FMUL.FTZ R33, R33, R108 ;  /* 0x0000006c21217220 */ /* 0x000fc80000410000 */
[----:B------:R-:W-:Y:S02]  /*23f0*/  FMUL.FTZ R33, R33, c[0x0][0x1e8] ;  /* 0x00007a0021217a20 */ /* 0x000fe40000410000 */
[----:B0-----:R-:W-:-:S05]  /*2400*/  FFMA.FTZ R85, R85, R104, 1.1641532182693481445e-10 ;  /* 0x2f00000055557423 */ /* 0x001fca0000010068 */
[----:B------:R-:W-:-:S04]  /*2410*/  FSETP.GTU.FTZ.AND P2, PT, R85, c[0x0][0x1e4], PT ;  /* 0x0000790055007a0b */ /* 0x000fc80003f5c000 */
[----:B------:R-:W-:Y:S02]  /*2420*/  FSEL R86, R33, RZ, !P2 ;  /* 0x000000ff21567208 */ /* 0x000fe40005000000 */
[----:B------:R-:W-:-:S05]  /*2430*/  @P0 PRMT R33, RZ, 0x7610, R29 ;  /* 0x00007610ff210816 */ /* 0x000fca000000001d */
        /* <DEDUP_REMOVED lines=10> */
.L_x_601:
[----:B------:R-:W-:Y:S02]  /*24e0*/  MOV R68, R67 ;  /* 0x0000004300447202 */ /* 0x000fe40000000f00 */
.L_x_602:
[----:B------:R-:W-:Y:S05]  /*24f0*/  BSYNC B1 ;  /* 0x0000000000017941 */ /* 0x000fea0003800000 */
.L_x_600:
        /* <DEDUP_REMOVED lines=16> */
.L_x_606:
[----:B------:R-:W-:Y:S05]  /*2600*/  BSYNC B2 ;  /* 0x0000000000027941 */ /* 0x000fea0003800000 */
.L_x_605:
        /* <DEDUP_REMOVED lines=44> */
.L_x_604:
[----:B------:R-:W-:Y:S05]  /*28d0*/  BSYNC B1 ;  /* 0x0000000000017941 */ /* 0x000fea0003800000 */
.L_x_603:
[----:B------:R-:W0:Y:S01]  /*28e0*/  I2F.U32 R33, R68 ;  /* 0x0000004400217306 */ /* 0x000e220000201000 */
[----:B------:R-:W-:Y:S01]  /*28f0*/  PRMT R85, RZ, 0x5410, R34 ;  /* 0x00005410ff557816 */ /* 0x000fe20000000022 */
[----:B------:R-:W-:Y:S01]  /*2900*/  BSSY B1, `(.L_x_607) ;  /* 0x0000014000017945 */ /* 0x000fe20003800000 */
[----:B------:R-:W-:Y:S02]  /*2910*/  ISETP.NE.AND P4, PT, R92, 0x1, PT ;  /* 0x000000015c00780c */ /* 0x000fe40003f85270 */
[----:B------:R-:W-:Y:S01]  /*2920*/  @P0 PRMT R32, RZ, 0x5410, R30 ;  /* 0x00005410ff200816 */ /* 0x000fe2000000001e */
[----:B------:R-:W-:-:S04]  /*2930*/  FMUL.FTZ R85, R85, R108 ;  /* 0x0000006c55557220 */ /* 0x000fc80000410000 */
[----:B------:R-:W-:Y:S02]  /*2940*/  FMUL.FTZ R85, R85, c[0x0][0x1e8] ;  /* 0x00007a0055557a20 */ /* 0x000fe40000410000 */
[----:B0-----:R-:W-:-:S05]  /*2950*/  FFMA.FTZ R33, R33, R104, 1.1641532182693481445e-10 ;  /* 0x2f00000021217423 */ /* 0x001fca0000010068 */
[----:B------:R-:W-:Y:S02]  /*2960*/  FSETP.GTU.FTZ.AND P3, PT, R33, c[0x0][0x1e4], PT ;  /* 0x0000790021007a0b */ /* 0x000fe40003f7c000 */
[----:B------:R-:W-:Y:S02]  /*2970*/  IADD3 R33, R92, 0x1, RZ ;  /* 0x000000015c217810 */ /* 0x000fe40007ffe0ff */
[----:B------:R-:W-:-:S05]  /*2980*/  FSEL R85, R85, RZ, !P3 ;  /* 0x000000ff55557208 */ /* 0x000fca0005800000 */
[----:B------:R-:W-:Y:S01]  /*2990*/  @P0 FADD.FTZ R85, R32, R85 ;  /* 0x0000005520550221 */ /* 0x000fe20000010000 */
[----:B------:R-:W-:Y:S05]  /*29a0*/  @!P4 BRA `(.L_x_608) ;  /* 0x000000800000c947 */ /* 0x000fea0003800000 */
[----:B------:R-:W-:Y:S02]  /*29b0*/  ISETP.NE.AND P4, PT, R92, 0x2, PT ;  /* 0x000000025c00780c */ /* 0x000fe40003f85270 */
[----:B------:R-:W-:-:S11]  /*29c0*/  MOV R68, R59 ;  /* 0x0000003b00447202 */ /* 0x000fd60000000f00 */
[----:B------:R-:W-:Y:S05]  /*29d0*/  @!P4 BRA `(.L_x_609) ;  /* 0x000000600000c947 */ /* 0x000fea0003800000 */
[----:B------:R-:W-:Y:S01]  /*29e0*/  ISETP.NE.AND P4, PT, R92, 0x3, PT ;  /* 0x000000035c00780c */ /* 0x000fe20003f85270 */
[----:B------:R-:W-:-:S12]  /*29f0*/  IMAD.MOV.U32 R68, RZ, RZ, R60 ;  /* 0x000000ffff447224 */ /* 0x000fd800078e003c */
[----:B------:R-:W-:Y:S05]  /*2a00*/  @P4 BRA `(.L_x_609) ;  /* 0x0000003000004947 */ /* 0x000fea0003800000 */
[----:B------:R-:W-:Y:S01]  /*2a10*/  IMAD.MOV.U32 R68, RZ, RZ, R66 ;  /* 0x000000ffff447224 */ /* 0x000fe200078e0042 */
[----:B------:R-:W-:Y:S05]  /*2a20*/  BRA `(.L_x_609) ;  /* 0x0000001000007947 */ /* 0x000fea0003800000 */
.L_x_608:
[----:B------:R-:W-:Y:S02]  /*2a30*/  IMAD.MOV.U32 R68, RZ, RZ, R67 ;  /* 0x000000ffff447224 */ /* 0x000fe400078e0043 */
.L_x_609:
[----:B------:R-:W-:Y:S05]  /*2a40*/  BSYNC B1 ;  /* 0x0000000000017941 */ /* 0x000fea0003800000 */
.L_x_607:
        /* <DEDUP_REMOVED lines=16> */
.L_x_613:
[----:B------:R-:W-:Y:S05]  /*2b50*/  BSYNC B2 ;  /* 0x0000000000027941 */ /* 0x000fea0003800000 */
.L_x_612:
        /* <DEDUP_REMOVED lines=39> */
[----:B------:R-:W-:Y:S02]  /*2dd0*/  LOP3.LUT R60, R101, UR25, R102, 0x96, !PT ;  /* 0x00000019653c7c12 */ /* 0x000fe4000f8e9666 */
[----:B------:R-:W-:Y:S02]  /*2de0*/  MOV R67, R100 ;  /* 0x0000006400437202 */ /* 0x000fe40000000f00 */
[----:B------:R-:W-:Y:S01]  /*2df0*/  LOP3.LUT R59, R33, UR26, R66, 0x96, !PT ;  /* 0x0000001a213b7c12 */ /* 0x000fe2000f8e9642 */
[----:B------:R-:W-:Y:S02]  /*2e00*/  IMAD.MOV.U32 R66, RZ, RZ, R32 ;  /* 0x000000ffff427224 */ /* 0x000fe400078e0020 */
[----:B------:R-:W-:Y:S02]  /*2e10*/  IMAD.MOV.U32 R33, RZ, RZ, RZ ;  /* 0x000000ffff217224 */ /* 0x000fe400078e00ff */
.L_x_611:
[----:B------:R-:W-:Y:S05]  /*2e20*/  BSYNC B1 ;  /* 0x0000000000017941 */ /* 0x000fea0003800000 */
.L_x_610:
[----:B------:R-:W0:Y:S01]  /*2e30*/  I2F.U32 R91, R68 ;  /* 0x00000044005b7306 */ /* 0x000e220000201000 */
[----:B------:R-:W-:Y:S01]  /*2e40*/  PRMT R101, RZ, 0x7610, R34 ;  /* 0x00007610ff657816 */ /* 0x000fe20000000022 */
[----:B------:R-:W-:Y:S01]  /*2e50*/  BSSY B1, `(.L_x_614) ;  /* 0x0000014000017945 */ /* 0x000fe20003800000 */
[----:B------:R-:W-:-:S02]  /*2e60*/  ISETP.NE.AND P5, PT, R33, 0x1, PT ;  /* 0x000000012100780c */ /* 0x000fc40003fa5270 */
[----:B------:R-:W-:Y:S01]  /*2e70*/  IADD3 R32, R33, 0x1, RZ ;  /* 0x0000000121207810 */ /* 0x000fe20007ffe0ff */
[----:B------:R-:W-:-:S04]  /*2e80*/  FMUL.FTZ R101, R101, R108 ;  /* 0x0000006c65657220 */ /* 0x000fc80000410000 */
[----:B------:R-:W-:Y:S02]  /*2e90*/  FMUL.FTZ R101, R101, c[0x0][0x1e8] ;  /* 0x00007a0065657a20 */ /* 0x000fe40000410000 */
[----:B0-----:R-:W-:-:S05]  /*2ea0*/  FFMA.FTZ R91, R91, R104, 1.1641532182693481445e-10 ;  /* 0x2f0000005b5b7423 */ /* 0x001fca0000010068 */
[----:B------:R-:W-:Y:S02]  /*2eb0*/  FSETP.GTU.FTZ.AND P4, PT, R91, c[0x0][0x1e4], PT ;  /* 0x000079005b007a0b */ /* 0x000fe40003f9c000 */
[----:B------:R-:W-:Y:S02]  /*2ec0*/  @P0 PRMT R91, RZ, 0x7610, R30 ;  /* 0x00007610ff5b0816 */ /* 0x000fe4000000001e */
[----:B------:R-:W-:-:S05]  /*2ed0*/  FSEL R92, R101, RZ, !P4 ;  /* 0x000000ff655c7208 */ /* 0x000fca0006000000 */
        /* <DEDUP_REMOVED lines=10> */
.L_x_615:
[----:B------:R-:W-:Y:S02]  /*2f80*/  IMAD.MOV.U32 R34, RZ, RZ, R67 ;  /* 0x000000ffff227224 */ /* 0x000fe400078e0043 */
.L_x_616:
[----:B------:R-:W-:Y:S05]  /*2f90*/  BSYNC B1 ;  /* 0x0000000000017941 */ /* 0x000fea0003800000 */
.L_x_614:
        /* <DEDUP_REMOVED lines=14> */
[----:B------:R-:W-:-:S05]  /*3080*/  @P6 IADD3 R32, R65, RZ, RZ ;  /* 0x000000ff41206210 */ /* 0x000fca0007ffe0ff */
[----:B------:R-:W-:Y:S02]  /*3090*/  @!P5 IMAD.MOV.U32 R65, RZ, RZ, R32 ;  /* 0x000000ffff41d224 */ /* 0x000fe400078e0020 */
.L_x_620:
[----:B------:R-:W-:Y:S05]  /*30a0*/  BSYNC B2 ;  /* 0x0000000000027941 */ /* 0x000fea0003800000 */
.L_x_619:
        /* <DEDUP_REMOVED lines=43> */
[----:B------:R-:W-:Y:S02]  /*3360*/  IMAD.MOV.U32 R32, RZ, RZ, RZ ;  /* 0x000000ffff207224 */ /* 0x000fe400078e00ff */
.L_x_618:
[----:B------:R-:W-:Y:S05]  /*3370*/  BSYNC B1 ;  /* 0x0000000000017941 */ /* 0x000fea0003800000 */
.L_x_617:
[----:B------:R0:W1:Y:S01]  /*3380*/  I2F.U32 R33, R34 ;  /* 0x0000002200217306 */ /* 0x0000620000201000 */
[----:B------:R-:W-:Y:S01]  /*3390*/  PRMT R91, RZ, 0x5410, R35 ;  /* 0x00005410ff5b7816 */ /* 0x000fe20000000023 */
[----:B------:R-:W-:Y:S01]  /*33a0*/  BSSY B1, `(.L_x_621) ;  /* 0x0000014000017945 */ /* 0x000fe20003800000 */
[C---:B------:R-:W-:Y:S02]  /*33b0*/  ISETP.NE.AND P6, PT, R32.reuse, 0x1, PT ;  /* 0x000000012000780c */ /* 0x040fe40003fc5270 */
[----:B------:R-:W-:Y:S01]  /*33c0*/  IADD3 R68, R32, 0x1, RZ ;  /* 0x0000000120447810 */ /* 0x000fe20007ffe0ff */
[----:B------:R-:W-:Y:S01]  /*33d0*/  FMUL.FTZ R91, R91, R108 ;  /* 0x0000006c5b5b7220 */ /* 0x000fe20000410000 */
[----:B0-----:R-:W-:-:S03]  /*33e0*/  @P0 PRMT R34, RZ, 0x5410, R31 ;  /* 0x00005410ff220816 */ /* 0x001fc6000000001f */
[----:B------:R-:W-:Y:S02]  /*33f0*/  FMUL.FTZ R91, R91, c[0x0][0x1e8] ;  /* 0x00007a005b5b7a20 */ /* 0x000fe40000410000 */
[----:B-1----:R-:W-:-:S05]  /*3400*/  FFMA.FTZ R33, R33, R104, 1.1641532182693481445e-10 ;  /* 0x2f00000021217423 */ /* 0x002fca0000010068 */
[----:B------:R-:W-:-:S04]  /*3410*/  FSETP.GTU.FTZ.AND P5, PT, R33, c[0x0][0x1e4], PT ;  /* 0x0000790021007a0b */ /* 0x000fc80003fbc000 */
[----:B------:R-:W-:-:S05]  /*3420*/  FSEL R91, R91, RZ, !P5 ;  /* 0x000000ff5b5b7208 */ /* 0x000fca0006800000 */
[----:B------:R-:W-:Y:S01]  /*3430*/  @P0 FADD.FTZ R91, R34, R91 ;  /* 0x0000005b225b0221 */ /* 0x000fe20000010000 */
[----:B------:R-:W-:Y:S05]  /*3440*/  @!P6 BRA `(.L_x_622) ;  /* 0x000000800000e947 */ /* 0x000fea0003800000 */
[----:B------:R-:W-:Y:S01]  /*3450*/  ISETP.NE.AND P6, PT, R32, 0x2, PT ;  /* 0x000000022000780c */ /* 0x000fe20003fc5270 */
[----:B------:R-:W-:-:S12]  /*3460*/  IMAD.MOV.U32 R34, RZ, RZ, R59 ;  /* 0x000000ffff227224 */ /* 0x000fd800078e003b */
[----:B------:R-:W-:Y:S05]  /*3470*/  @!P6 BRA `(.L_x_623) ;  /* 0x000000600000e947 */ /* 0x000fea0003800000 */
[----:B------:R-:W-:Y:S02]  /*3480*/  ISETP.NE.AND P6, PT, R32, 0x3, PT ;  /* 0x000000032000780c */ /* 0x000fe40003fc5270 */
[----:B------:R-:W-:-:S11]  /*3490*/  MOV R34, R60 ;  /* 0x0000003c00227202 */ /* 0x000fd60000000f00 */
[----:B------:R-:W-:Y:S05]  /*34a0*/  @P6 BRA `(.L_x_623) ;  /* 0x0000003000006947 */ /* 0x000fea0003800000 */
[----:B------:R-:W-:Y:S01]  /*34b0*/  IMAD.MOV.U32 R34, RZ, RZ, R66 ;  /* 0x000000ffff227224 */ /* 0x000fe200078e0042 */
[----:B------:R-:W-:Y:S05]  /*34c0*/  BRA `(.L_x_623) ;  /* 0x0000001000007947 */ /* 0x000fea0003800000 */
.L_x_622:
[----:B------:R-:W-:Y:S02]  /*34d0*/  IMAD.MOV.U32 R34, RZ, RZ, R67 ;  /* 0x000000ffff227224 */ /* 0x000fe400078e0043 */
.L_x_623:
[----:B------:R-:W-:Y:S05]  /*34e0*/  BSYNC B1 ;  /* 0x0000000000017941 */ /* 0x000fea0003800000 */
.L_x_621:
        /* <DEDUP_REMOVED lines=8> */
[----:B------:R-:W-:Y:S02]  /*3570*/  IADD3 R23, R23, 0x1, RZ ;  /* 0x0000000117177810 */ /* 0x000fe40007ffe0ff */
[----:B------:R-:W-:Y:S02]  /*3580*/  P2R R32, PR, RZ, 0x1 ;  /* 0x00000001ff207803 */ /* 0x000fe40000000000 */
[----:B------:R-:W-:-:S13]  /*3590*/  ISETP.NE.AND P6, PT, R23, RZ, PT ;  /* 0x000000ff1700720c */ /* 0x000fda0003fc5270 */
[----:B------:R-:W-:Y:S01]  /*35a0*/  @!P6 IADD3 R25, R25, 0x1, RZ ;  /* 0x000000011919e810 */ /* 0x000fe20007ffe0ff */
[----:B------:R-:W-:Y:S01]  /*35b0*/  @!P6 IMAD.MOV.U32 R23, RZ, RZ, RZ ;  /* 0x000000ffff17e224 */ /* 0x000fe200078e00ff */
[----:B------:R-:W-:Y:S02]  /*35c0*/  @!P6 IADD3 R33, R65, 0x1, RZ ;  /* 0x000000014121e810 */ /* 0x000fe40007ffe0ff */
[----:B------:R-:W-:-:S13]  /*35d0*/  ISETP.NE.AND P0, PT, R25, RZ, !P6 ;  /* 0x000000ff1900720c */ /* 0x000fda0007705270 */
[----:B------:R-:W-:Y:S01]  /*35e0*/  @P0 IMAD.MOV R33, RZ, RZ, R65 ;  /* 0x000000ffff210224 */ /* 0x000fe200078e0241 */
[----:B------:R-:W-:-:S03]  /*35f0*/  ISETP.NE.AND P0, PT, R32, RZ, PT ;  /* 0x000000ff2000720c */ /* 0x000fc60003f05270 */
[----:B------:R-:W-:-:S05]  /*3600*/  @!P6 IMAD.MOV.U32 R65, RZ, RZ, R33 ;  /* 0x000000ffff41e224 */ /* 0x000fca00078e0021 */
.L_x_627:
[----:B------:R-:W-:Y:S05]  /*3610*/  BSYNC B2 ;  /* 0x0000000000027941 */ /* 0x000fea0003800000 */
.L_x_626:
        /* <DEDUP_REMOVED lines=42> */
[----:B------:R-:W-:Y:S02]  /*38c0*/  LOP3.LUT R59, R33, UR26, R66, 0x96, !PT ;  /* 0x0000001a213b7c12 */ /* 0x000fe4000f8e9642 */
[----:B------:R-:W-:Y:S02]  /*38d0*/  MOV R66, R32 ;  /* 0x0000002000427202 */ /* 0x000fe40000000f00 */
.L_x_625:
[----:B------:R-:W-:Y:S05]  /*38e0*/  BSYNC B1 ;  /* 0x0000000000017941 */ /* 0x000fea0003800000 */
.L_x_624:
[----:B------:R-:W0:Y:S01]  /*38f0*/  I2F.U32 R33, R34 ;  /* 0x0000002200217306 */ /* 0x000e220000201000 */
[----:B------:R-:W-:Y:S02]  /*3900*/  SEL R103, RZ, 0x10000, P5 ;  /* 0x00010000ff677807 */ /* 0x000fe40002800000 */
[----:B------:R-:W-:Y:S02]  /*3910*/  ISETP.NE.AND P5, PT, R105, RZ, PT ;  /* 0x000000ff6900720c */ /* 0x000fe40003fa5270 */
[----:B------:R-:W-:Y:S02]  /*3920*/  PRMT R35, RZ, 0x7610, R35 ;  /* 0x00007610ff237816 */ /* 0x000fe40000000023 */
[----:B------:R-:W-:-:S02]  /*3930*/  SEL R32, RZ, 0x1, P2 ;  /* 0x00000001ff207807 */ /* 0x000fc40001000000 */
[----:B------:R-:W-:Y:S01]  /*3940*/  SEL R106, RZ, 0x1, P1 ;  /* 0x00000001ff6a7807 */ /* 0x000fe20000800000 */
[----:B------:R-:W-:Y:S01]  /*3950*/  FMUL.FTZ R35, R35, R108 ;  /* 0x0000006c23237220 */ /* 0x000fe20000410000 */
[----:B------:R-:W-:Y:S02]  /*3960*/  ISETP.NE.AND P6, PT, R97, RZ, PT ;  /* 0x000000ff6100720c */ /* 0x000fe40003fc5270 */
[----:B------:R-:W-:Y:S01]  /*3970*/  SEL R100, RZ, 0x100, P4 ;  /* 0x00000100ff647807 */ /* 0x000fe20002000000 */
[----:B------:R-:W-:Y:S01]  /*3980*/  IMAD.WIDE.U32 R106, R106, 0x10000, RZ ;  /* 0x000100006a6a7825 */ /* 0x000fe200078e00ff */
[----:B------:R-:W-:Y:S02]  /*3990*/  SEL R109, RZ, 0x1, P3 ;  /* 0x00000001ff6d7807 */ /* 0x000fe40001800000 */
[----:B------:R-:W-:Y:S01]  /*39a0*/  SEL R101, RZ, 0x1, P6 ;  /* 0x00000001ff657807 */ /* 0x000fe20003000000 */
[----:B0-----:R-:W-:Y:S01]  /*39b0*/  FFMA.FTZ R33, R33, R104, 1.1641532182693481445e-10 ;  /* 0x2f00000021217423 */ /* 0x001fe20000010068 */
[----:B------:R-:W-:Y:S01]  /*39c0*/  SEL R104, RZ, 0x1, P5 ;  /* 0x00000001ff687807 */ /* 0x000fe20002800000 */
[----:B------:R-:W-:-:S03]  /*39d0*/  FMUL.FTZ R35, R35, c[0x0][0x1e8] ;  /* 0x00007a0023237a20 */ /* 0x000fc60000410000 */
[----:B------:R-:W-:Y:S01]  /*39e0*/  FSETP.GTU.FTZ.AND P1, PT, R33, c[0x0][0x1e4], PT ;  /* 0x0000790021007a0b */ /* 0x000fe20003f3c000 */
[----:B------:R-:W-:-:S03]  /*39f0*/  IMAD.WIDE.U32 R32, R32, 0x1000000, RZ ;  /* 0x0100000020207825 */ /* 0x000fc600078e00ff */
[----:B------:R-:W-:Y:S01]  /*3a00*/  SEL R102, RZ, 0x1000000, P1 ;  /* 0x01000000ff667807 */ /* 0x000fe20000800000 */
[----:B------:R-:W-:Y:S01]  /*3a10*/  IMAD.WIDE.U32 R104, R104, 0x100, RZ ;  /* 0x0000010068687825 */ /* 0x000fe200078e00ff */
[----:B------:R-:W-:Y:S02]  /*3a20*/  FSEL R97, R35, RZ, !P1 ;  /* 0x000000ff23617208 */ /* 0x000fe40004800000 */
[----:B------:R-:W-:Y:S02]  /*3a30*/  LOP3.LUT R34, R100, R102, R103, 0xfe, !PT ;  /* 0x0000006664227212 */ /* 0x000fe400078efe67 */
[----:B------:R-:W-:Y:S02]  /*3a40*/  LOP3.LUT R104, R104, R32, R106, 0xfe, !PT ;  /* 0x0000002068687212 */ /* 0x000fe400078efe6a */
[----:B------:R-:W-:Y:S02]  /*3a50*/  @P0 PRMT R32, RZ, 0x7610, R31 ;  /* 0x00007610ff200816 */ /* 0x000fe4000000001f */
[----:B------:R-:W-:-:S02]  /*3a60*/  LOP3.LUT R109, R33, R34, R109, 0xfe, !PT ;  /* 0x00000022216d7212 */ /* 0x000fc400078efe6d */
[C---:B------:R-:W-:Y:S01]  /*3a70*/  LEA R100, P1, R77.reuse, c[0x0][0x190], 0x3 ;  /* 0x000064004d647a11 */ /* 0x040fe200078218ff */
[----:B------:R-:W-:Y:S01]  /*3a80*/  @P0 FADD.FTZ R97, R32, R97 ;  /* 0x0000006120610221 */ /* 0x000fe20000010000 */
[----:B------:R-:W-:Y:S02]  /*3a90*/  LEA R102, P0, R77, c[0x0][0x188], 0x4 ;  /* 0x000062004d667a11 */ /* 0x000fe400078020ff */
[----:B------:R-:W-:Y:S02]  /*3aa0*/  LOP3.LUT R104, R104, R101, RZ, 0xfc, !PT ;  /* 0x0000006568687212 */ /* 0x000fe400078efcff */
[----:B------:R-:W-:Y:S02]  /*3ab0*/  F2FP.BF16.PACK_AB R34, R92, R85 ;  /* 0x000000555c22723e */ /* 0x000fe400000010ff */
[----:B------:R-:W-:Y:S02]  /*3ac0*/  F2FP.BF16.PACK_AB R33, R86, R79 ;  /* 0x0000004f5621723e */ /* 0x000fe400000010ff */
[----:B------:R-:W-:-:S02]  /*3ad0*/  F2FP.BF16.PACK_AB R32, R80, R76 ;  /* 0x0000004c5020723e */ /* 0x000fc400000010ff */
[----:B------:R-:W-:Y:S02]  /*3ae0*/  LEA.HI.X R103, R77, c[0x0][0x18c], RZ, 0x4, P0 ;  /* 0x000063004d677a11 */ /* 0x000fe400000f24ff */
[----:B------:R-:W-:Y:S02]  /*3af0*/  F2FP.BF16.PACK_AB R35, R97, R91 ;  /* 0x0000005b6123723e */ /* 0x000fe400000010ff */
[----:B------:R-:W-:Y:S02]  /*3b00*/  LEA.HI.X R101, R77, c[0x0][0x194], RZ, 0x3, P1 ;  /* 0x000065004d657a11 */ /* 0x000fe400008f1cff */
[----:B------:R-:W-:Y:S01]  /*3b10*/  LOP3.LUT R105, R105, R109, R107, 0xfe, !PT ;  /* 0x0000006d69697212 */ /* 0x000fe200078efe6b */
[----:B------:R0:W-:Y:S01]  /*3b20*/  STG.E.128 [R102.64], R32 ;  /* 0x0000002066007986 */ /* 0x0001e2000c101d06 */
[----:B------:R-:W-:-:S03]  /*3b30*/  IADD3 R109, R77, 0x80, RZ ;  /* 0x000000804d6d7810 */ /* 0x000fc60007ffe0ff */
[----:B------:R0:W-:Y:S04]  /*3b40*/  STG.E.64 [R100.64], R104 ;  /* 0x0000006864007986 */ /* 0x0001e8000c101b06 */
.L_x_571:
[----:B------:R-:W-:Y:S05]  /*3b50*/  BSYNC B0 ;  /* 0x0000000000007941 */ /* 0x000fea0003800000 */
.L_x_570:
[----:B------:R-:W-:Y:S01]  /*3b60*/  ISETP.NE.AND P0, PT, R2, RZ, PT ;  /* 0x000000ff0200720c */ /* 0x000fe20003f05270 */
[----:B------:R-:W-:-:S12]  /*3b70*/  BSSY B0, `(.L_x_628) ;  /* 0x00002d4000007945 */ /* 0x000fd80003800000 */
[----:B------:R-:W-:Y:S05]  /*3b80*/  @!P0 BRA `(.L_x_629) ;  /* 0x00002d2000008947 */ /* 0x000fea0003800000 */
[----:B------:R-:W-:Y:S01]  /*3b90*/  ISETP.NE.U32.AND P0, PT, RZ, c[0x0][0x180], PT ;  /* 0x00006000ff007a0c */ /* 0x000fe20003f05070 */
[----:B0-----:R-:W-:-:S03]  /*3ba0*/  IMAD.MOV.U32 R32, RZ, RZ, 0x10 ;  /* 0x00000010ff207424 */ /* 0x001fc600078e00ff */
        /* <DEDUP_REMOVED lines=16> */
[----:B------:R-:W-:Y:S01]  /*3cb0*/  IMAD.MOV.U32 R75, RZ, RZ, R66 ;  /* 0x000000ffff4b7224 */ /* 0x000fe200078e0042 */
[----:B------:R-:W-:Y:S05]  /*3cc0*/  BRA `(.L_x_632) ;  /* 0x0000001000007947 */ /* 0x000fea0003800000 */
.L_x_631:
[----:B0-----:R-:W-:Y:S02]  /*3cd0*/  IMAD.MOV.U32 R75, RZ, RZ, R67 ;  /* 0x000000ffff4b7224 */ /* 0x001fe400078e0043 */
.L_x_632:
[----:B------:R-:W-:Y:S05]  /*3ce0*/  BSYNC B1 ;  /* 0x0000000000017941 */ /* 0x000fea0003800000 */
.L_x_630:
        /* <DEDUP_REMOVED lines=16> */
.L_x_636:
[----:B------:R-:W-:Y:S05]  /*3df0*/  BSYNC B2 ;  /* 0x0000000000027941 */ /* 0x000fea0003800000 */
.L_x_635:
        /* <DEDUP_REMOVED lines=44> */
.L_x_634:
[----:B------:R-:W-:Y:S05]  /*40c0*/  BSYNC B1 ;  /* 0x0000000000017941 */ /* 0x000fea0003800000 */
.L_x_633:
        /* <DEDUP_REMOVED lines=23> */
.L_x_638:
[----:B------:R-:W-:Y:S02]  /*4240*/  IMAD.MOV.U32 R68, RZ, RZ, R67 ;  /* 0x000000ffff447224 */ /* 0x000fe400078e0043 */
.L_x_639:
[----:B------:R-:W-:Y:S05]  /*4250*/  BSYNC B1 ;  /* 0x0000000000017941 */ /* 0x000fea0003800000 */
.L_x_637:
        /* <DEDUP_REMOVED lines=16> */
.L_x_643:
[----:B------:R-:W-:Y:S05]  /*4360*/  BSYNC B2 ;  /* 0x0000000000027941 */ /* 0x000fea0003800000 */
.L_x_642:
        /* <DEDUP_REMOVED lines=44> */
.L_x_641:
[----:B------:R-:W-:Y:S05]  /*4630*/  BSYNC B1 ;  /* 0x0000000000017941 */ /* 0x000fea0003800000 */
.L_x_640:
        /* <DEDUP_REMOVED lines=8> */
[----:B------:R-:W-:-:S04]  /*46c0*/  FSETP.GTU.FTZ.AND P2, PT, R81, c[0x0][0x1e4], PT ;  /* 0x0000790051007a0b */ /* 0x000fc80003f5c000 */
        /* <DEDUP_REMOVED lines=13> */
.L_x_645:
[----:B------:R-:W-:Y:S02]  /*47a0*/  IMAD.MOV.U32 R32, RZ, RZ, R67 ;  /* 0x000000ffff207224 */ /* 0x000fe400078e0043 */
.L_x_646:
[----:B------:R-:W-:Y:S05]  /*47b0*/  BSYNC B1 ;  /* 0x0000000000017941 */ /* 0x000fea0003800000 */
.L_x_644:
        /* <DEDUP_REMOVED lines=16> */
.L_x_650:
[----:B------:R-:W-:Y:S05]  /*48c0*/  BSYNC B2 ;  /* 0x0000000000027941 */ /* 0x000fea0003800000 */
.L_x_649:
        /* <DEDUP_REMOVED lines=44> */
.L_x_648:
[----:B------:R-:W-:Y:S05]  /*4b90*/  BSYNC B1 ;  /* 0x0000000000017941 */ /* 0x000fea0003800000 */
.L_x_647:
        /* <DEDUP_REMOVED lines=21> */
.L_x_652:
[----:B------:R-:W-:Y:S02]  /*4cf0*/  IMAD.MOV.U32 R32, RZ, RZ, R67 ;  /* 0x000000ffff207224 */ /* 0x000fe400078e0043 */
.L_x_653:
[----:B------:R-:W-:Y:S05]  /*4d00*/  BSYNC B1 ;  /* 0x0000000000017941 */ /* 0x000fea0003800000 */
.L_x_651:
        /* <DEDUP_REMOVED lines=16> */
.L_x_657:
[----:B------:R-:W-:Y:S05]  /*4e10*/  BSYNC B2 ;  /* 0x0000000000027941 */ /* 0x000fea0003800000 */
.L_x_656:
        /* <DEDUP_REMOVED lines=44> */
.L_x_655:
[----:B------:R-:W-:Y:S05]  /*50e0*/  BSYNC B1 ;  /* 0x0000000000017941 */ /* 0x000fea0003800000 */
.L_x_654:
        /* <DEDUP_REMOVED lines=21> */
.L_x_659:
[----:B------:R-:W-:Y:S02]  /*5240*/  IMAD.MOV.U32 R68, RZ, RZ, R67 ;  /* 0x000000ffff447224 */ /* 0x000fe400078e0043 */
.L_x_660:
[----:B------:R-:W-:Y:S05]  /*5250*/  BSYNC B1 ;  /* 0x0000000000017941 */ /* 0x000fea0003800000 */
.L_x_658:
        /* <DEDUP_REMOVED lines=16> */
.L_x_664:
[----:B------:R-:W-:Y:S05]  /*5360*/  BSYNC B2 ;  /* 0x0000000000027941 */ /* 0x000fea0003800000 */
.L_x_663:
        /* <DEDUP_REMOVED lines=44> */
.L_x_662:
[----:B------:R-:W-:Y:S05]  /*5630*/  BSYNC B1 ;  /* 0x0000000000017941 */ /* 0x000fea0003800000 */
.L_x_661:
        /* <DEDUP_REMOVED lines=21> */
.L_x_666:
[----:B------:R-:W-:Y:S02]  /*5790*/  IMAD.MOV.U32 R68, RZ, RZ, R67 ;  /* 0x000000ffff447224 */ /* 0x000fe400078e0043 */
.L_x_667:
[----:B------:R-:W-:Y:S05]  /*57a0*/  BSYNC B1 ;  /* 0x0000000000017941 */ /* 0x000fea0003800000 */
.L_x_665:
        /* <DEDUP_REMOVED lines=16> */
.L_x_671:
[----:B------:R-:W-:Y:S05]  /*58b0*/  BSYNC B2 ;  /* 0x0000000000027941 */ /* 0x000fea0003800000 */
.L_x_670:
        /* <DEDUP_REMOVED lines=42> */
[----:B------:R-:W-:Y:S01]  /*5b60*/  IMAD.MOV.U32 R66, RZ, RZ, R32 ;  /* 0x000000ffff427224 */ /* 0x000fe200078e0020 */
[----:B------:R-:W-:-:S06]  /*5b70*/  HFMA2.MMA R32, -RZ, RZ, 0, 0 ;  /* 0x00000000ff207435 */ /* 0x000fcc00000001ff */
.L_x_669:
[----:B------:R-:W-:Y:S05]  /*5b80*/  BSYNC B1 ;  /* 0x0000000000017941 */ /* 0x000fea0003800000 */
.L_x_668:
        /* <DEDUP_REMOVED lines=21> */
.L_x_673:
[----:B------:R-:W-:Y:S02]  /*5ce0*/  IMAD.MOV.U32 R34, RZ, RZ, R67 ;  /* 0x000000ffff227224 */ /* 0x000fe400078e0043 */
.L_x_674:
[----:B------:R-:W-:Y:S05]  /*5cf0*/  BSYNC B1 ;  /* 0x0000000000017941 */ /* 0x000fea0003800000 */
.L_x_672:
        /* <DEDUP_REMOVED lines=16> */
.L_x_678:
[----:B------:R-:W-:Y:S05]  /*5e00*/  BSYNC B2 ;  /* 0x0000000000027941 */ /* 0x000fea0003800000 */
.L_x_677:
        /* <DEDUP_REMOVED lines=44> */
.L_x_676:
[----:B------:R-:W-:Y:S05]  /*60d0*/  BSYNC B1 ;  /* 0x0000000000017941 */ /* 0x000fea0003800000 */
.L_x_675:
        /* <DEDUP_REMOVED lines=21> */
.L_x_680:
[----:B------:R-:W-:Y:S02]  /*6230*/  MOV R34, R67 ;  /* 0x0000004300227202 */ /* 0x000fe40000000f00 */
.L_x_681:
[----:B------:R-:W-:Y:S05]  /*6240*/  BSYNC B1 ;  /* 0x0000000000017941 */ /* 0x000fea0003800000 */
.L_x_679:
        /* <DEDUP_REMOVED lines=18> */
.L_x_685:
[----:B------:R-:W-:Y:S05]  /*6370*/  BSYNC B2 ;  /* 0x0000000000027941 */ /* 0x000fea0003800000 */
.L_x_684:
        /* <DEDUP_REMOVED lines=44> */
.L_x_683:
[----:B------:R-:W-:Y:S05]  /*6640*/  BSYNC B1 ;  /* 0x0000000000017941 */ /* 0x000fea0003800000 */
.L_x_682:
[----:B------:R-:W0:Y:S01]  /*6650*/  I2F.U32 R33, R34 ;  /* 0x0000002200217306 */ /* 0x000e220000201000 */
[----:B------:R-:W-:Y:S02]  /*6660*/  PRMT R35, RZ, 0x7610, R35 ;  /* 0x00007610ff237816 */ /* 0x000fe40000000023 */
[----:B------:R-:W-:Y:S02]  /*6670*/  SEL R103, RZ, 0x10000, P5 ;  /* 0x00010000ff677807 */ /* 0x000fe40002800000 */
[----:B------:R-:W-:Y:S01]  /*6680*/  ISETP.NE.AND P5, PT, R105, RZ, PT ;  /* 0x000000ff6900720c */ /* 0x000fe20003fa5270 */
[----:B------:R-:W-:Y:S01]  /*6690*/  FMUL.FTZ R35, R35, R108 ;  /* 0x0000006c23237220 */ /* 0x000fe20000410000 */
[----:B------:R-:W-:Y:S02]  /*66a0*/  ISETP.NE.AND P6, PT, R104, RZ, PT ;  /* 0x000000ff6800720c */ /* 0x000fe40003fc5270 */
[----:B------:R-:W-:Y:S01]  /*66b0*/  SEL R32, RZ, 0x1, P2 ;  /* 0x00000001ff207807 */ /* 0x000fe20001000000 */
[----:B------:R-:W-:Y:S01]  /*66c0*/  FMUL.FTZ R35, R35, c[0x0][0x1e8] ;  /* 0x00007a0023237a20 */ /* 0x000fe20000410000 */
[----:B------:R-:W-:-:S02]  /*66d0*/  SEL R106, RZ, 0x1, P1 ;  /* 0x00000001ff6a7807 */ /* 0x000fc40000800000 */
[----:B------:R-:W-:Y:S02]  /*66e0*/  SEL R104, RZ, 0x1, P5 ;  /* 0x00000001ff687807 */ /* 0x000fe40002800000 */
[----:B------:R-:W-:Y:S01]  /*66f0*/  SEL R100, RZ, 0x100, P4 ;  /* 0x00000100ff647807 */ /* 0x000fe20002000000 */
[----:B0-----:R-:W-:Y:S01]  /*6700*/  FFMA.FTZ R33, R33, R98, 1.1641532182693481445e-10 ;  /* 0x2f00000021217423 */ /* 0x001fe20000010062 */
[----:B------:R-:W-:Y:S01]  /*6710*/  SEL R111, RZ, 0x1, P3 ;  /* 0x00000001ff6f7807 */ /* 0x000fe20001800000 */
[----:B------:R-:W-:Y:S01]  /*6720*/  IMAD.WIDE.U32 R106, R106, 0x10000, RZ ;  /* 0x000100006a6a7825 */ /* 0x000fe200078e00ff */
[----:B------:R-:W-:Y:S02]  /*6730*/  SEL R101, RZ, 0x1, P6 ;  /* 0x00000001ff657807 */ /* 0x000fe40003000000 */
[----:B------:R-:W-:Y:S01]  /*6740*/  FSETP.GTU.FTZ.AND P1, PT, R33, c[0x0][0x1e4], PT ;  /* 0x0000790021007a0b */ /* 0x000fe20003f3c000 */
[----:B------:R-:W-:Y:S01]  /*6750*/  IMAD.WIDE.U32 R32, R32, 0x1000000, RZ ;  /* 0x0100000020207825 */ /* 0x000fe200078e00ff */
[----:B------:R-:W-:-:S02]  /*6760*/  F2FP.BF16.PACK_AB R34, R93, R88 ;  /* 0x000000585d22723e */ /* 0x000fc400000010ff */
[----:B------:R-:W-:Y:S01]  /*6770*/  SEL R102, RZ, 0x1000000, P1 ;  /* 0x01000000ff667807 */ /* 0x000fe20000800000 */
[----:B------:R-:W-:Y:S01]  /*6780*/  IMAD.WIDE.U32 R104, R104, 0x100, RZ ;  /* 0x0000010068687825 */ /* 0x000fe200078e00ff */
[----:B------:R-:W-:Y:S02]  /*6790*/  FSEL R98, R35, RZ, !P1 ;  /* 0x000000ff23627208 */ /* 0x000fe40004800000 */
[----:B------:R-:W-:Y:S02]  /*67a0*/  @P0 PRMT R35, RZ, 0x7610, R31 ;  /* 0x00007610ff230816 */ /* 0x000fe4000000001f */
[----:B------:R-:W-:Y:S02]  /*67b0*/  LOP3.LUT R104, R104, R32, R106, 0xfe, !PT ;  /* 0x0000002068687212 */ /* 0x000fe400078efe6a */
[----:B------:R-:W-:Y:S01]  /*67c0*/  LOP3.LUT R32, R100, R102, R103, 0xfe, !PT ;  /* 0x0000006664207212 */ /* 0x000fe200078efe67 */
[----:B------:R-:W-:Y:S01]  /*67d0*/  @P0 FADD.FTZ R98, R35, R98 ;  /* 0x0000006223620221 */ /* 0x000fe20000010000 */
[----:B------:R-:W-:-:S02]  /*67e0*/  LEA R102, P0, R109, c[0x0][0x188], 0x4 ;  /* 0x000062006d667a11 */ /* 0x000fc400078020ff */
[----:B------:R-:W-:Y:S02]  /*67f0*/  LOP3.LUT R111, R33, R32, R111, 0xfe, !PT ;  /* 0x00000020216f7212 */ /* 0x000fe400078efe6f */
[----:B------:R-:W-:Y:S02]  /*6800*/  LEA R100, P1, R109, c[0x0][0x190], 0x3 ;  /* 0x000064006d647a11 */ /* 0x000fe400078218ff */
[----:B------:R-:W-:Y:S02]  /*6810*/  LOP3.LUT R104, R104, R101, RZ, 0xfc, !PT ;  /* 0x0000006568687212 */ /* 0x000fe400078efcff */
[----:B------:R-:W-:Y:S02]  /*6820*/  F2FP.BF16.PACK_AB R33, R87, R82 ;  /* 0x000000525721723e */ /* 0x000fe400000010ff */
[----:B------:R-:W-:Y:S02]  /*6830*/  F2FP.BF16.PACK_AB R32, R81, R75 ;  /* 0x0000004b5120723e */ /* 0x000fe400000010ff */
[----:B------:R-:W-:-:S02]  /*6840*/  LEA.HI.X R103, R109, c[0x0][0x18c], RZ, 0x4, P0 ;  /* 0x000063006d677a11 */ /* 0x000fc400000f24ff */
[----:B------:R-:W-:Y:S02]  /*6850*/  F2FP.BF16.PACK_AB R35, R98, R94 ;  /* 0x0000005e6223723e */ /* 0x000fe400000010ff */
[----:B------:R-:W-:Y:S02]  /*6860*/  LEA.HI.X R101, R109, c[0x0][0x194], RZ, 0x3, P1 ;  /* 0x000065006d657a11 */ /* 0x000fe400008f1cff */
[----:B------:R-:W-:Y:S01]  /*6870*/  LOP3.LUT R105, R105, R111, R107, 0xfe, !PT ;  /* 0x0000006f69697212 */ /* 0x000fe200078efe6b */
[----:B------:R0:W-:Y:S01]  /*6880*/  STG.E.128 [R102.64], R32 ;  /* 0x0000002066007986 */ /* 0x0001e2000c101d06 */
[----:B------:R-:W-:-:S03]  /*6890*/  IADD3 R109, R109, 0x80, RZ ;  /* 0x000000806d6d7810 */ /* 0x000fc60007ffe0ff */
[----:B------:R0:W-:Y:S04]  /*68a0*/  STG.E.64 [R100.64], R104 ;  /* 0x0000006864007986 */ /* 0x0001e8000c101b06 */
.L_x_629:
[----:B------:R-:W-:Y:S05]  /*68b0*/  BSYNC B0 ;  /* 0x0000000000007941 */ /* 0x000fea0003800000 */
.L_x_628:
[----:B------:R-:W-:Y:S01]  /*68c0*/  ISETP.NE.AND P0, PT, R0, RZ, PT ;  /* 0x000000ff0000720c */ /* 0x000fe20003f05270 */
[----:B------:R-:W-:-:S12]  /*68d0*/  BSSY B0, `(.L_x_686) ;  /* 0x00002d3000007945 */ /* 0x000fd80003800000 */
[----:B------:R-:W-:Y:S05]  /*68e0*/  @!P0 BRA `(.L_x_687) ;  /* 0x00002d1000008947 */ /* 0x000fea0003800000 */
[----:B------:R-:W-:Y:S01]  /*68f0*/  ISETP.NE.U32.AND P0, PT, RZ, c[0x0][0x180], PT ;  /* 0x00006000ff007a0c */ /* 0x000fe20003f05070 */
[----:B0-----:R-:W-:-:S03]  /*6900*/  HFMA2.MMA R32, -RZ, RZ, 0, 9.5367431640625e-07 ;  /* 0x00000010ff207435 */ /* 0x001fc600000001ff */
[----:B------:R-:W-:-:S07]  /*6910*/  ISETP.NE.AND.EX P0, PT, RZ, c[0x0][0x184], PT, P0 ;  /* 0x00006100ff007a0c */ /* 0x000fce0003f05300 */
[----:B------:R-:W-:-:S06]  /*6920*/  IMAD.WIDE.U32 R32, R109, R32, c[0x0][0x170] ;  /* 0x00005c006d207625 */ /* 0x000fcc00078e0020 */
[C---:B------:R-:W-:Y:S01]  /*6930*/  @P0 LEA R100, P1, R109.reuse, c[0x0][0x180], 0x4 ;  /* 0x000060006d640a11 */ /* 0x040fe200078220ff */
[----:B------:R-:W5:Y:S03]  /*6940*/  LDG.E.128 R32, [R32.64] ;  /* 0x0000000620207981 */ /* 0x000f66000c1e1d00 */
        /* <DEDUP_REMOVED lines=14> */
.L_x_689:
[----:B0-----:R-:W-:Y:S02]  /*6a30*/  IMAD.MOV.U32 R74, RZ, RZ, R67 ;  /* 0x000000ffff4a7224 */ /* 0x001fe400078e0043 */
.L_x_690:
[----:B------:R-:W-:Y:S05]  /*6a40*/  BSYNC B1 ;  /* 0x0000000000017941 */ /* 0x000fea0003800000 */
.L_x_688:
        /* <DEDUP_REMOVED lines=16> */
.L_x_694:
[----:B------:R-:W-:Y:S05]  /*6b50*/  BSYNC B2 ;  /* 0x0000000000027941 */ /* 0x000fea0003800000 */
.L_x_693:
        /* <DEDUP_REMOVED lines=44> */
.L_x_692:
[----:B------:R-:W-:Y:S05]  /*6e20*/  BSYNC B1 ;  /* 0x0000000000017941 */ /* 0x000fea0003800000 */
.L_x_691:
        /* <DEDUP_REMOVED lines=23> */
.L_x_696:
[----:B------:R-:W-:Y:S02]  /*6fa0*/  IMAD.MOV.U32 R68, RZ, RZ, R67 ;  /* 0x000000ffff447224 */ /* 0x000fe400078e0043 */
.L_x_697:
[----:B------:R-:W-:Y:S05]  /*6fb0*/  BSYNC B1 ;  /* 0x0000000000017941 */ /* 0x000fea0003800000 */
.L_x_695:
        /* <DEDUP_REMOVED lines=16> */
.L_x_701:
[----:B------:R-:W-:Y:S05]  /*70c0*/  BSYNC B2 ;  /* 0x0000000000027941 */ /* 0x000fea0003800000 */
.L_x_700:
        /* <DEDUP_REMOVED lines=44> */
.L_x_699:
[----:B------:R-:W-:Y:S05]  /*7390*/  BSYNC B1 ;  /* 0x0000000000017941 */ /* 0x000fea0003800000 */
.L_x_698:
        /* <DEDUP_REMOVED lines=22> */
.L_x_703:
[----:B------:R-:W-:Y:S02]  /*7500*/  IMAD.MOV.U32 R32, RZ, RZ, R67 ;  /* 0x000000ffff207224 */ /* 0x000fe400078e0043 */
.L_x_704:
[----:B------:R-:W-:Y:S05]  /*7510*/  BSYNC B1 ;  /* 0x0000000000017941 */ /* 0x000fea0003800000 */
.L_x_702:
        /* <DEDUP_REMOVED lines=16> */
.L_x_708:
[----:B------:R-:W-:Y:S05]  /*7620*/  BSYNC B2 ;  /* 0x0000000000027941 */ /* 0x000fea0003800000 */
.L_x_707:
        /* <DEDUP_REMOVED lines=44> */
.L_x_706:
[----:B------:R-:W-:Y:S05]  /*78f0*/  BSYNC B1 ;  /* 0x0000000000017941 */ /* 0x000fea0003800000 */
.L_x_705:
        /* <DEDUP_REMOVED lines=21> */
.L_x_710:
[----:B------:R-:W-:Y:S02]  /*7a50*/  MOV R32, R67 ;  /* 0x0000004300207202 */ /* 0x000fe40000000f00 */
.L_x_711:
[----:B------:R-:W-:Y:S05]  /*7a60*/  BSYNC B1 ;  /* 0x0000000000017941 */ /* 0x000fea0003800000 */
.L_x_709:
        /* <DEDUP_REMOVED lines=16> */
.L_x_715:
[----:B------:R-:W-:Y:S05]  /*7b70*/  BSYNC B2 ;  /* 0x0000000000027941 */ /* 0x000fea0003800000 */
.L_x_714:
        /* <DEDUP_REMOVED lines=44> */
.L_x_713:
[----:B------:R-:W-:Y:S05]  /*7e40*/  BSYNC B1 ;  /* 0x0000000000017941 */ /* 0x000fea0003800000 */
.L_x_712:
        /* <DEDUP_REMOVED lines=21> */
.L_x_717:
[----:B------:R-:W-:Y:S02]  /*7fa0*/  IMAD.MOV.U32 R68, RZ, RZ, R67 ;  /* 0x000000ffff447224 */ /* 0x000fe400078e0043 */
.L_x_718:
[----:B------:R-:W-:Y:S05]  /*7fb0*/  BSYNC B1 ;  /* 0x0000000000017941 */ /* 0x000fea0003800000 */
.L_x_716:
        /* <DEDUP_REMOVED lines=16> */
.L_x_722:
[----:B------:R-:W-:Y:S05]  /*80c0*/  BSYNC B2 ;  /* 0x0000000000027941 */ /* 0x000fea0003800000 */
.L_x_721:
        /* <DEDUP_REMOVED lines=44> */
.L_x_720:
[----:B------:R-:W-:Y:S05]  /*8390*/  BSYNC B1 ;  /* 0x0000000000017941 */ /* 0x000fea0003800000 */
.L_x_719:
        /* <DEDUP_REMOVED lines=21> */
.L_x_724:
[----:B------:R-:W-:Y:S02]  /*84f0*/  IMAD.MOV.U32 R68, RZ, RZ, R67 ;  /* 0x000000ffff447224 */ /* 0x000fe400078e0043 */
.L_x_725:
[----:B------:R-:W-:Y:S05]  /*8500*/  BSYNC B1 ;  /* 0x0000000000017941 */ /* 0x000fea0003800000 */
.L_x_723:
        /* <DEDUP_REMOVED lines=16> */
.L_x_729:
[----:B------:R-:W-:Y:S05]  /*8610*/  BSYNC B2 ;  /* 0x0000000000027941 */ /* 0x000fea0003800000 */
.L_x_728:
        /* <DEDUP_REMOVED lines=44> */
.L_x_727:
[----:B------:R-:W-:Y:S05]  /*88e0*/  BSYNC B1 ;  /* 0x0000000000017941 */ /* 0x000fea0003800000 */
.L_x_726:
        /* <DEDUP_REMOVED lines=21> */
.L_x_731:
[----:B------:R-:W-:Y:S02]  /*8a40*/  IMAD.MOV.U32 R34, RZ, RZ, R67 ;  /* 0x000000ffff227224 */ /* 0x000fe400078e0043 */
.L_x_732:
[----:B------:R-:W-:Y:S05]  /*8a50*/  BSYNC B1 ;  /* 0x0000000000017941 */ /* 0x000fea0003800000 */
.L_x_730:
        /* <DEDUP_REMOVED lines=16> */
.L_x_736:
[----:B------:R-:W-:Y:S05]  /*8b60*/  BSYNC B2 ;  /* 0x0000000000027941 */ /* 0x000fea0003800000 */
.L_x_735:
        /* <DEDUP_REMOVED lines=44> */
.L_x_734:
[----:B------:R-:W-:Y:S05]  /*8e30*/  BSYNC B1 ;  /* 0x0000000000017941 */ /* 0x000fea0003800000 */
.L_x_733:
        /* <DEDUP_REMOVED lines=21> */
.L_x_738:
[----:B------:R-:W-:Y:S02]  /*8f90*/  MOV R34, R67 ;  /* 0x0000004300227202 */ /* 0x000fe40000000f00 */
.L_x_739:
[----:B------:R-:W-:Y:S05]  /*8fa0*/  BSYNC B1 ;  /* 0x0000000000017941 */ /* 0x000fea0003800000 */
.L_x_737:
        /* <DEDUP_REMOVED lines=18> */
.L_x_743:
[----:B------:R-:W-:Y:S05]  /*90d0*/  BSYNC B2 ;  /* 0x0000000000027941 */ /* 0x000fea0003800000 */
.L_x_742:
        /* <DEDUP_REMOVED lines=44> */
.L_x_741:
[----:B------:R-:W-:Y:S05]  /*93a0*/  BSYNC B1 ;  /* 0x0000000000017941 */ /* 0x000fea0003800000 */
.L_x_740:
[----:B------:R0:W1:Y:S01]  /*93b0*/  I2F.U32 R33, R34 ;  /* 0x0000002200217306 */ /* 0x0000620000201000 */
[----:B------:R-:W-:Y:S02]  /*93c0*/  PRMT R35, RZ, 0x7610, R35 ;  /* 0x00007610ff237816 */ /* 0x000fe40000000023 */
[----:B------:R-:W-:Y:S02]  /*93d0*/  SEL R103, RZ, 0x10000, P5 ;  /* 0x00010000ff677807 */ /* 0x000fe40002800000 */
[----:B------:R-:W-:Y:S01]  /*93e0*/  ISETP.NE.AND P5, PT, R105, RZ, PT ;  /* 0x000000ff6900720c */ /* 0x000fe20003fa5270 */
[----:B------:R-:W-:Y:S01]  /*93f0*/  FMUL.FTZ R35, R35, R108 ;  /* 0x0000006c23237220 */ /* 0x000fe20000410000 */
[----:B------:R-:W-:Y:S02]  /*9400*/  SEL R32, RZ, 0x1, P2 ;  /* 0x00000001ff207807 */ /* 0x000fe40001000000 */
[----:B------:R-:W-:Y:S01]  /*9410*/  SEL R106, RZ, 0x1, P1 ;  /* 0x00000001ff6a7807 */ /* 0x000fe20000800000 */
[----:B------:R-:W-:Y:S01]  /*9420*/  FMUL.FTZ R35, R35, c[0x0][0x1e8] ;  /* 0x00007a0023237a20 */ /* 0x000fe20000410000 */
[----:B------:R-:W-:-:S02]  /*9430*/  ISETP.NE.AND P6, PT, R99, RZ, PT ;  /* 0x000000ff6300720c */ /* 0x000fc40003fc5270 */
[----:B------:R-:W-:Y:S01]  /*9440*/  SEL R100, RZ, 0x100, P4 ;  /* 0x00000100ff647807 */ /* 0x000fe20002000000 */
[----:B------:R-:W-:Y:S01]  /*9450*/  IMAD.WIDE.U32 R106, R106, 0x10000, RZ ;  /* 0x000100006a6a7825 */ /* 0x000fe200078e00ff */
[----:B0-----:R-:W-:Y:S02]  /*9460*/  @P0 PRMT R34, RZ, 0x7610, R31 ;  /* 0x00007610ff220816 */ /* 0x001fe4000000001f */
[----:B------:R-:W-:Y:S01]  /*9470*/  SEL R111, RZ, 0x1, P3 ;  /* 0x00000001ff6f7807 */ /* 0x000fe20001800000 */
[----:B-1----:R-:W-:Y:S01]  /*9480*/  FFMA.FTZ R33, R33, R104, 1.1641532182693481445e-10 ;  /* 0x2f00000021217423 */ /* 0x002fe20000010068 */
[----:B------:R-:W-:Y:S02]  /*9490*/  SEL R104, RZ, 0x1, P5 ;  /* 0x00000001ff687807 */ /* 0x000fe40002800000 */
[----:B------:R-:W-:Y:S02]  /*94a0*/  SEL R101, RZ, 0x1, P6 ;  /* 0x00000001ff657807 */ /* 0x000fe40003000000 */
[----:B------:R-:W-:Y:S01]  /*94b0*/  FSETP.GTU.FTZ.AND P1, PT, R33, c[0x0][0x1e4], PT ;  /* 0x0000790021007a0b */ /* 0x000fe20003f3c000 */
[----:B------:R-:W-:-:S03]  /*94c0*/  IMAD.WIDE.U32 R32, R32, 0x1000000, RZ ;  /* 0x0100000020207825 */ /* 0x000fc600078e00ff */
[----:B------:R-:W-:Y:S01]  /*94d0*/  SEL R102, RZ, 0x1000000, P1 ;  /* 0x01000000ff667807 */ /* 0x000fe20000800000 */
[----:B------:R-:W-:Y:S01]  /*94e0*/  IMAD.WIDE.U32 R104, R104, 0x100, RZ ;  /* 0x0000010068687825 */ /* 0x000fe200078e00ff */
[----:B------:R-:W-:-:S04]  /*94f0*/  FSEL R99, R35, RZ, !P1 ;  /* 0x000000ff23637208 */ /* 0x000fc80004800000 */
[----:B------:R-:W-:Y:S01]  /*9500*/  LOP3.LUT R104, R104, R32, R106, 0xfe, !PT ;  /* 0x0000002068687212 */ /* 0x000fe200078efe6a */
[----:B------:R-:W-:Y:S01]  /*9510*/  @P0 FADD.FTZ R99, R34, R99 ;  /* 0x0000006322630221 */ /* 0x000fe20000010000 */
[----:B------:R-:W-:Y:S02]  /*9520*/  LOP3.LUT R32, R100, R102, R103, 0xfe, !PT ;  /* 0x0000006664207212 */ /* 0x000fe400078efe67 */
[----:B------:R-:W-:Y:S02]  /*9530*/  LEA R102, P0, R109, c[0x0][0x188], 0x4 ;  /* 0x000062006d667a11 */ /* 0x000fe400078020ff */
[----:B------:R-:W-:Y:S02]  /*9540*/  LOP3.LUT R111, R33, R32, R111, 0xfe, !PT ;  /* 0x00000020216f7212 */ /* 0x000fe400078efe6f */
[----:B------:R-:W-:Y:S02]  /*9550*/  LEA R100, P1, R109, c[0x0][0x190], 0x3 ;  /* 0x000064006d647a11 */ /* 0x000fe400078218ff */
[----:B------:R-:W-:-:S02]  /*9560*/  LOP3.LUT R104, R104, R101, RZ, 0xfc, !PT ;  /* 0x0000006568687212 */ /* 0x000fc400078efcff */
[----:B------:R-:W-:Y:S02]  /*9570*/  F2FP.BF16.PACK_AB R34, R95, R90 ;  /* 0x0000005a5f22723e */ /* 0x000fe400000010ff */
[----:B------:R-:W-:Y:S02]  /*9580*/  F2FP.BF16.PACK_AB R33, R89, R84 ;  /* 0x000000545921723e */ /* 0x000fe400000010ff */
[----:B------:R-:W-:Y:S02]  /*9590*/  F2FP.BF16.PACK_AB R32, R83, R74 ;  /* 0x0000004a5320723e */ /* 0x000fe400000010ff */
[----:B------:R-:W-:Y:S02]  /*95a0*/  LEA.HI.X R103, R109, c[0x0][0x18c], RZ, 0x4, P0 ;  /* 0x000063006d677a11 */ /* 0x000fe400000f24ff */
[----:B------:R-:W-:Y:S02]  /*95b0*/  F2FP.BF16.PACK_AB R35, R99, R96 ;  /* 0x000000606323723e */ /* 0x000fe400000010ff */
[----:B------:R-:W-:-:S02]  /*95c0*/  LEA.HI.X R101, R109, c[0x0][0x194], RZ, 0x3, P1 ;  /* 0x000065006d657a11 */ /* 0x000fc400008f1cff */
[----:B------:R-:W-:Y:S01]  /*95d0*/  LOP3.LUT R105, R105, R111, R107, 0xfe, !PT ;  /* 0x0000006f69697212 */ /* 0x000fe200078efe6b */
[----:B------:R0:W-:Y:S04]  /*95e0*/  STG.E.128 [R102.64], R32 ;  /* 0x0000002066007986 */ /* 0x0001e8000c101d06 */
[----:B------:R0:W-:Y:S02]  /*95f0*/  STG.E.64 [R100.64], R104 ;  /* 0x0000006864007986 */ /* 0x0001e4000c101b06 */
.L_x_687:
[----:B------:R-:W-:Y:S05]  /*9600*/  BSYNC B0 ;  /* 0x0000000000007941 */ /* 0x000fea0003800000 */
.L_x_686:
[----:B0-----:R-:W-:Y:S01]  /*9610*/  FADD.FTZ R33, RZ, R76 ;  /* 0x0000004cff217221 */ /* 0x001fe20000010000 */
[----:B------:R-:W-:Y:S02]  /*9620*/  ISETP.NE.AND P0, PT, R3, RZ, PT ;  /* 0x000000ff0300720c */ /* 0x000fe40003f05270 */
[----:B------:R-:W-:Y:S01]  /*9630*/  ISETP.GT.U32.AND P1, PT, R22, 0xff, PT ;  /* 0x000000ff1600780c */ /* 0x000fe20003f24070 */
[----:B------:R-:W-:Y:S01]  /*9640*/  FADD.FTZ R32, R80, R33 ;  /* 0x0000002150207221 */ /* 0x000fe20000010000 */
[----:B------:R-:W-:-:S02]  /*9650*/  ISETP.GT.U32.AND P2, PT, R22, 0x17f, PT ;  /* 0x0000017f1600780c */ /* 0x000fc40003f44070 */
[----:B------:R-:W-:Y:S01]  /*9660*/  SHF.R.U32.HI R100, RZ, 0x5, R26 ;  /* 0x00000005ff647819 */ /* 0x000fe2000001161a */
[----:B------:R-:W-:-:S03]  /*9670*/  FADD.FTZ R33, R79, R32 ;  /* 0x000000204f217221 */ /* 0x000fc60000010000 */
[----:B------:R-:W-:Y:S01]  /*9680*/  LOP3.LUT R100, R100, 0x7fffffc, RZ, 0xc0, !PT ;  /* 0x07fffffc64647812 */ /* 0x000fe200078ec0ff */
[----:B------:R-:W-:-:S04]  /*9690*/  FADD.FTZ R32, R86, R33 ;  /* 0x0000002156207221 */ /* 0x000fc80000010000 */
[----:B------:R-:W-:-:S04]  /*96a0*/  FADD.FTZ R33, R85, R32 ;  /* 0x0000002055217221 */ /* 0x000fc80000010000 */
[----:B------:R-:W-:-:S04]  /*96b0*/  FADD.FTZ R32, R92, R33 ;  /* 0x000000215c207221 */ /* 0x000fc80000010000 */
[----:B------:R-:W-:-:S04]  /*96c0*/  FADD.FTZ R32, R91, R32 ;  /* 0x000000205b207221 */ /* 0x000fc80000010000 */
[----:B------:R-:W-:-:S05]  /*96d0*/  FADD.FTZ R32, R97, R32 ;  /* 0x0000002061207221 */ /* 0x000fca0000010000 */
[----:B------:R-:W-:Y:S02]  /*96e0*/  FSEL R32, R32, RZ, P0 ;  /* 0x000000ff20207208 */ /* 0x000fe40000000000 */
[----:B------:R-:W-:-:S03]  /*96f0*/  LOP3.LUT P0, RZ, R64, 0xff, RZ, 0xc0, !PT ;  /* 0x000000ff40ff7812 */ /* 0x000fc6000780c0ff */
[----:B------:R-:W-:-:S04]  /*9700*/  FADD.FTZ R34, R75, R32 ;  /* 0x000000204b227221 */ /* 0x000fc80000010000 */
[----:B------:R-:W-:-:S04]  /*9710*/  FADD.FTZ R33, R81, R34 ;  /* 0x0000002251217221 */ /* 0x000fc80000010000 */
[----:B------:R-:W-:Y:S02]  /*9720*/  FADD.FTZ R34, R82, R33 ;  /* 0x0000002152227221 */ /* 0x000fe40000010000 */
[----:B------:R-:W-:Y:S02]  /*9730*/  @!P0 IADD3 R100, R100, 0x4, RZ ;  /* 0x0000000464648810 */ /* 0x000fe40007ffe0ff */
        /* <DEDUP_REMOVED lines=15> */
.L_x_754:
[----:B-1----:R-:W-:Y:S01]  /*9830*/  FADD.FTZ R33, R32, R33 ;  /* 0x0000002120217221 */ /* 0x002fe20000010000 */
[----:B------:R-:W-:Y:S05]  /*9840*/  BRA.DIV ~URZ, `(.L_x_745) ;  /* 0x00000ff27f007947 */ /* 0x000fea000b800000 */
[----:B0-----:R-:W0:Y:S01]  /*9850*/  SHFL.BFLY PT, R32, R33, 0x2, 0x1f ;  /* 0x0c401f0021207f89 */ /* 0x001e2200000e0000 */
[----:B------:R-:W-:Y:S01]  /*9860*/  ISETP.NE.AND P0, PT, R3, RZ, PT ;  /* 0x000000ff0300720c */ /* 0x000fe20003f05270 */
        /* <DEDUP_REMOVED lines=66> */
.L_x_755:
[----:B------:R-:W-:Y:S01]  /*9c90*/  LOP3.LUT P0, RZ, R26, 0x1f, RZ, 0xc0, !PT ;  /* 0x0000001f1aff7812 */ /* 0x000fe2000780c0ff */
[----:B-1----:R-:W-:Y:S01]  /*9ca0*/  FADD.FTZ R33, R104, R101 ;  /* 0x0000006568217221 */ /* 0x002fe20000010000 */
[----:B------:R-:W-:Y:S01]  /*9cb0*/  SHF.R.U32.HI R35, RZ, 0x5, R26 ;  /* 0x00000005ff237819 */ /* 0x000fe2000001161a */
[----:B------:R-:W-:Y:S01]  /*9cc0*/  WARPSYNC 0xffffffff ;  /* 0xffffffff00007948 */ /* 0x000fe20003800000 */
[----:B0-----:R-:W-:Y:S02]  /*9cd0*/  LOP3.LUT R101, R26, 0x1f, RZ, 0xc0, !PT ;  /* 0x0000001f1a657812 */ /* 0x001fe400078ec0ff */
[----:B------:R-:W-:-:S07]  /*9ce0*/  LOP3.LUT R35, R35, 0x3, RZ, 0xc0, !PT ;  /* 0x0000000323237812 */ /* 0x000fce00078ec0ff */
[----:B------:R-:W-:-:S05]  /*9cf0*/  @!P0 IMAD.IADD R34, R100, 0x1, R35 ;  /* 0x0000000164228824 */ /* 0x000fca00078e0223 */
[----:B------:R0:W-:Y:S01]  /*9d00*/  @!P0 STS.64 [R34.X8], R32 ;  /* 0x0000002022008388 */ /* 0x0001e20000008a00 */
[----:B------:R-:W-:-:S11]  /*9d10*/  ISETP.GT.U32.AND P0, PT, R101, 0x3, PT ;  /* 0x000000036500780c */ /* 0x000fd60003f04070 */
[----:B------:R-:W-:Y:S01]  /*9d20*/  BAR.SYNC.DEFER_BLOCKING 0x0 ;  /* 0x0000000000007b1d */ /* 0x000fe20000010000 */
[----:B0-----:R-:W-:Y:S01]  /*9d30*/  CS2R R32, SRZ ;  /* 0x0000000000207805 */ /* 0x001fe2000001ff00 */
[----:B------:R-:W-:Y:S01]  /*9d40*/  @!P0 IMAD.IADD R101, R100, 0x1, R101 ;  /* 0x0000000164658824 */ /* 0x000fe200078e0265 */
[----:B------:R-:W-:Y:S01]  /*9d50*/  ISETP.NE.AND P1, PT, RZ, UR8, PT ;  /* 0x00000008ff007c0c */ /* 0x000fe2000bf25270 */
[----:B------:R-:W-:Y:S01]  /*9d60*/  IMAD.MOV.U32 R100, RZ, RZ, RZ ;  /* 0x000000ffff647224 */ /* 0x000fe200078e00ff */
[----:B------:R-:W-:Y:S01]  /*9d70*/  ISETP.NE.AND P2, PT, R3, RZ, PT ;  /* 0x000000ff0300720c */ /* 0x000fe20003f45270 */
[----:B------:R-:W-:Y:S01]  /*9d80*/  @!P0 IMAD.MOV.U32 R100, RZ, RZ, R63 ;  /* 0x000000ffff648224 */ /* 0x000fe200078e003f */
[----:B------:R-:W-:Y:S03]  /*9d90*/  BSSY B0, `(.L_x_746) ;  /* 0x0000054000007945 */ /* 0x000fe60003800000 */
[----:B------:R-:W-:Y:S01]  /*9da0*/  I2F R106, R100 ;  /* 0x00000064006a7306 */ /* 0x000fe20000201400 */
[----:B------:R-:W0:Y:S04]  /*9db0*/  SHFL.DOWN PT, R103, R100, 0x2, 0x1f ;  /* 0x08401f0064677f89 */ /* 0x000e2800000e0000 */
[----:B------:R1:W2:Y:S01]  /*9dc0*/  @!P0 LDS.64 R32, [R101.X8] ;  /* 0x0000000065208984 */ /* 0x0002a20000008a00 */
[----:B------:R-:W-:Y:S01]  /*9dd0*/  LOP3.LUT P0, RZ, R35, 0x1f, R26, 0xf8, !PT ;  /* 0x0000001f23ff7812 */ /* 0x000fe2000780f81a */
[----:B0-----:R-:W-:Y:S01]  /*9de0*/  IMAD.IADD R104, R103, 0x1, R100 ;  /* 0x0000000167687824 */ /* 0x001fe200078e0264 */
[----:B------:R-:W-:Y:S04]  /*9df0*/  I2F R108, R103 ;  /* 0x00000067006c7306 */ /* 0x000fe80000201400 */
[----:B------:R-:W0:Y:S04]  /*9e00*/  SHFL.DOWN PT, R109, R104, 0x1, 0x1f ;  /* 0x08201f00686d7f89 */ /* 0x000e2800000e0000 */
[----:B------:R-:W1:Y:S08]  /*9e10*/  I2F R34, R104 ;  /* 0x0000006800227306 */ /* 0x000e700000201400 */
[----:B-1----:R-:W1:Y:S01]  /*9e20*/  MUFU.RCP R101, R34 ;  /* 0x0000002200657308 */ /* 0x002e620000001000 */
[----:B--2---:R-:W2:Y:S01]  /*9e30*/  SHFL.DOWN PT, R105, R32, 0x2, 0x1f ;  /* 0x08401f0020697f89 */ /* 0x004ea200000e0000 */
[----:B0-----:R-:W-:-:S03]  /*9e40*/  IADD3 R100, R104, R109, RZ ;  /* 0x0000006d68647210 */ /* 0x001fc60007ffe0ff */
[----:B------:R-:W0:Y:S03]  /*9e50*/  SHFL.DOWN PT, R102, R33, 0x2, 0x1f ;  /* 0x08401f0021667f89 */ /* 0x000e2600000e0000 */
[----:B------:R-:W-:Y:S08]  /*9e60*/  I2F R109, R109 ;  /* 0x0000006d006d7306 */ /* 0x000ff00000201400 */
[----:B------:R-:W3:Y:S01]  /*9e70*/  I2F R100, R100 ;  /* 0x0000006400647306 */ /* 0x000ee20000201400 */
[----:B--2---:R-:W-:-:S02]  /*9e80*/  FMUL.FTZ R107, R105, R108 ;  /* 0x0000006c696b7220 */ /* 0x004fc40000410000 */
[----:B------:R-:W-:Y:S02]  /*9e90*/  FADD.FTZ R105, -R105, R32 ;  /* 0x0000002069697221 */ /* 0x000fe40000010100 */
[----:B------:R-:W-:Y:S02]  /*9ea0*/  FFMA.FTZ R110, R106, R32, R107 ;  /* 0x000000206a6e7223 */ /* 0x000fe4000001006b */
[----:B------:R-:W-:Y:S02]  /*9eb0*/  FMUL.FTZ R105, R105, R105 ;  /* 0x0000006969697220 */ /* 0x000fe40000410000 */
[----:B-1----:R-:W-:Y:S02]  /*9ec0*/  FMUL.FTZ R107, R101, R110 ;  /* 0x0000006e656b7220 */ /* 0x002fe40000410000 */
[----:B------:R-:W-:Y:S02]  /*9ed0*/  FMUL.FTZ R105, R105, R106 ;  /* 0x0000006a69697220 */ /* 0x000fe40000410000 */
[----:B0-----:R-:W-:Y:S01]  /*9ee0*/  FADD.FTZ R102, R102, R33 ;  /* 0x0000002166667221 */ /* 0x001fe20000010000 */
[----:B------:R-:W0:Y:S01]  /*9ef0*/  SHFL.DOWN PT, R32, R107, 0x1, 0x1f ;  /* 0x08201f006b207f89 */ /* 0x000e2200000e0000 */
[----:B------:R-:W-:-:S04]  /*9f00*/  FMUL.FTZ R105, R105, R108 ;  /* 0x0000006c69697220 */ /* 0x000fc80000410000 */
[----:B------:R-:W-:Y:S02]  /*9f10*/  FFMA.FTZ R102, R101, R105, R102 ;  /* 0x0000006965667223 */ /* 0x000fe40000010066 */
[----:B---3--:R-:W1:Y:S03]  /*9f20*/  MUFU.RCP R101, R100 ;  /* 0x0000006400657308 */ /* 0x008e660000001000 */
[----:B------:R-:W2:Y:S01]  /*9f30*/  SHFL.DOWN PT, R33, R102, 0x1, 0x1f ;  /* 0x08201f0066217f89 */ /* 0x000ea200000e0000 */
[----:B0-----:R-:W-:Y:S02]  /*9f40*/  FADD.FTZ R103, R107, -R32 ;  /* 0x800000206b677221 */ /* 0x001fe40000010000 */
[----:B------:R-:W-:Y:S02]  /*9f50*/  FMUL.FTZ R32, R32, R109 ;  /* 0x0000006d20207220 */ /* 0x000fe40000410000 */
[----:B------:R-:W-:-:S02]  /*9f60*/  FMUL.FTZ R103, R103, R103 ;  /* 0x0000006767677220 */ /* 0x000fc40000410000 */
[C---:B------:R-:W-:Y:S02]  /*9f70*/  FFMA.FTZ R32, R34.reuse, R107, R32 ;  /* 0x0000006b22207223 */ /* 0x040fe40000010020 */
[----:B------:R-:W-:Y:S02]  /*9f80*/  FMUL.FTZ R103, R34, R103 ;  /* 0x0000006722677220 */ /* 0x000fe40000410000 */
[----:B-1----:R-:W-:Y:S02]  /*9f90*/  FMUL.FTZ R34, R101, R32 ;  /* 0x0000002065227220 */ /* 0x002fe40000410000 */
[----:B--2---:R-:W-:Y:S02]  /*9fa0*/  FADD.FTZ R32, R102, R33 ;  /* 0x0000002166207221 */ /* 0x004fe40000010000 */
[----:B------:R-:W-:Y:S01]  /*9fb0*/  FMUL.FTZ R103, R103, R109 ;  /* 0x0000006d67677220 */ /* 0x000fe20000410000 */
[----:B------:R0:W1:Y:S01]  /*9fc0*/  SHFL.IDX PT, R105, R34, RZ, 0x1f ;  /* 0x00001fff22697589 */ /* 0x00006200000e0000 */
[----:B------:R-:W-:-:S02]  /*9fd0*/  @!P0 IMAD.MOV.U32 R102, RZ, RZ, 0x4 ;  /* 0x00000004ff668424 */ /* 0x000fc400078e00ff */
[----:B------:R-:W-:Y:S02]  /*9fe0*/  FFMA.FTZ R32, R101, R103, R32 ;  /* 0x0000006765207223 */ /* 0x000fe40000010020 */
[----:B------:R-:W-:Y:S02]  /*9ff0*/  IMAD.MOV.U32 R101, RZ, RZ, c[0x0][0x1e0] ;  /* 0x00007800ff657624 */ /* 0x000fe400078e00ff */
[----:B0-----:R-:W-:Y:S02]  /*a000*/  @!P0 IMAD.MOV.U32 R34, RZ, RZ, 0x4 ;  /* 0x00000004ff228424 */ /* 0x001fe400078e00ff */
[----:B------:R-:W0:Y:S02]  /*a010*/  SHFL.IDX PT, R32, R32, RZ, 0x1f ;  /* 0x00001fff20207589 */ /* 0x000e2400000e0000 */
[----:B------:R-:W-:-:S04]  /*a020*/  @!P0 IMAD.WIDE R34, R21, R34, c[0x0][0x1a0] ;  /* 0x0000680015228625 */ /* 0x000fc800078e0222 */
[----:B-1----:R-:W-:Y:S01]  /*a030*/  FMUL.FTZ R33, R105, R105 ;  /* 0x0000006969217220 */ /* 0x002fe20000410000 */
[----:B------:R1:W-:Y:S04]  /*a040*/  @!P0 STG.E [R34.64], R105 ;  /* 0x0000006922008986 */ /* 0x0003e8000c101906 */
[----:B------:R-:W-:Y:S01]  /*a050*/  FSEL R100, R33, RZ, P1 ;  /* 0x000000ff21647208 */ /* 0x000fe20000800000 */
[----:B0-----:R-:W-:-:S04]  /*a060*/  FFMA.FTZ R33, R32, R101, c[0x0][0x228] ;  /* 0x00008a0020217623 */ /* 0x001fc80000010065 */
[----:B------:R-:W-:Y:S02]  /*a070*/  FADD.FTZ R100, R33, R100 ;  /* 0x0000006421647221 */ /* 0x000fe40000010000 */
[----:B------:R-:W-:Y:S01]  /*a080*/  @!P0 IMAD.WIDE R32, R21, R102, c[0x0][0x1a8] ;  /* 0x00006a0015208625 */ /* 0x000fe200078e0266 */
[----:B------:R-:W-:Y:S01]  /*a090*/  FSEL R102, R105, RZ, !P1 ;  /* 0x000000ff69667208 */ /* 0x000fe20004800000 */
[----:B------:R-:W0:Y:S03]  /*a0a0*/  MUFU.RSQ R103, R100 ;  /* 0x0000006400677308 */ /* 0x000e260000001400 */
[----:B0-----:R1:W-:Y:S01]  /*a0b0*/  @!P0 STG.E [R32.64], R103 ;  /* 0x0000006720008986 */ /* 0x0013e2000c101906 */
[----:B------:R-:W-:Y:S05]  /*a0c0*/  @!P2 BRA `(.L_x_747) ;  /* 0x000002000000a947 */ /* 0x000fea0003800000 */
[--C-:B-1----:R-:W-:Y:S02]  /*a0d0*/  FADD.FTZ R32, R76, -R102.reuse ;  /* 0x800000664c207221 */ /* 0x102fe40000010000 */
[----:B------:R-:W-:-:S02]  /*a0e0*/  FADD.FTZ R34, R80, -R102 ;  /* 0x8000006650227221 */ /* 0x000fc40000010000 */
[--C-:B------:R-:W-:Y:S02]  /*a0f0*/  FADD.FTZ R106, R85, -R102.reuse ;  /* 0x80000066556a7221 */ /* 0x100fe40000010000 */
[--C-:B------:R-:W-:Y:S02]  /*a100*/  FADD.FTZ R100, R79, -R102.reuse ;  /* 0x800000664f647221 */ /* 0x100fe40000010000 */
[--C-:B------:R-:W-:Y:S02]  /*a110*/  FADD.FTZ R104, R86, -R102.reuse ;  /* 0x8000006656687221 */ /* 0x100fe40000010000 */
[--C-:B------:R-:W-:Y:S02]  /*a120*/  FADD.FTZ R108, R92, -R102.reuse ;  /* 0x800000665c6c7221 */ /* 0x100fe40000010000 */
[--C-:B------:R-:W-:Y:S02]  /*a130*/  FADD.FTZ R110, R91, -R102.reuse ;  /* 0x800000665b6e7221 */ /* 0x100fe40000010000 */
[----:B------:R-:W-:-:S02]  /*a140*/  FADD.FTZ R112, R97, -R102 ;  /* 0x8000006661707221 */ /* 0x000fc40000010000 */
[C---:B------:R-:W-:Y:S02]  /*a150*/  FMUL.FTZ R33, R103.reuse, R32 ;  /* 0x0000002067217220 */ /* 0x040fe40000410000 */
[C---:B------:R-:W-:Y:S02]  /*a160*/  FMUL.FTZ R34, R103.reuse, R34 ;  /* 0x0000002267227220 */ /* 0x040fe40000410000 */
[C---:B------:R-:W-:Y:S02]  /*a170*/  FMUL.FTZ R101, R103.reuse, R106 ;  /* 0x0000006a67657220 */ /* 0x040fe40000410000 */
[C---:B------:R-:W-:Y:S02]  /*a180*/  FMUL.FTZ R35, R103.reuse, R100 ;  /* 0x0000006467237220 */ /* 0x040fe40000410000 */
[C---:B------:R-:W-:Y:S02]  /*a190*/  FMUL.FTZ R104, R103.reuse, R104 ;  /* 0x0000006867687220 */ /* 0x040fe40000410000 */
[----:B------:R-:W-:-:S02]  /*a1a0*/  FMUL.FTZ R108, R103, R108 ;  /* 0x0000006c676c7220 */ /* 0x000fc40000410000 */
[C---:B------:R-:W-:Y:S02]  /*a1b0*/  FMUL.FTZ R105, R103.reuse, R110 ;  /* 0x0000006e67697220 */ /* 0x040fe40000410000 */
[----:B------:R-:W-:Y:S02]  /*a1c0*/  FMUL.FTZ R112, R103, R112 ;  /* 0x0000007067707220 */ /* 0x000fe40000410000 */
[----:B------:R-:W-:Y:S02]  /*a1d0*/  FFMA.FTZ R32, R20, R33, R12 ;  /* 0x0000002114207223 */ /* 0x000fe4000001000c */
[----:B------:R-:W-:Y:S02]  /*a1e0*/  FFMA.FTZ R33, R19, R34, R11 ;  /* 0x0000002213217223 */ /* 0x000fe4000001000b */
[----:B------:R-:W-:Y:S02]  /*a1f0*/  FFMA.FTZ R34, R16, R101, R8 ;  /* 0x0000006510227223 */ /* 0x000fe40000010008 */
[----:B------:R-:W-:Y:S01]  /*a200*/  FFMA.FTZ R35, R18, R35, R10 ;  /* 0x0000002312237223 */ /* 0x000fe2000001000a */
[----:B------:R-:W-:Y:S01]  /*a210*/  F2FP.BF16.PACK_AB R32, R33, R32 ;  /* 0x000000202120723e */ /* 0x000fe200000010ff */
[----:B------:R-:W-:-:S02]  /*a220*/  FFMA.FTZ R104, R17, R104, R9 ;  /* 0x0000006811687223 */ /* 0x000fc40000010009 */
[----:B------:R-:W-:Y:S02]  /*a230*/  FFMA.FTZ R101, R15, R108, R7 ;  /* 0x0000006c0f657223 */ /* 0x000fe40000010007 */
[----:B------:R-:W-:Y:S01]  /*a240*/  FFMA.FTZ R105, R14, R105, R6 ;  /* 0x000000690e697223 */ /* 0x000fe20000010006 */
[----:B------:R-:W-:Y:S01]  /*a250*/  F2FP.BF16.PACK_AB R33, R104, R35 ;  /* 0x000000236821723e */ /* 0x000fe200000010ff */
[----:B------:R-:W-:Y:S01]  /*a260*/  FFMA.FTZ R112, R13, R112, R5 ;  /* 0x000000700d707223 */ /* 0x000fe20000010005 */
[----:B------:R-:W-:Y:S01]  /*a270*/  F2FP.BF16.PACK_AB R34, R101, R34 ;  /* 0x000000226522723e */ /* 0x000fe200000010ff */
[----:B------:R-:W-:-:S03]  /*a280*/  IMAD.MOV.U32 R100, RZ, RZ, 0x10 ;  /* 0x00000010ff647424 */ /* 0x000fc600078e00ff */
[----:B------:R-:W-:Y:S01]  /*a290*/  F2FP.BF16.PACK_AB R35, R112, R105 ;  /* 0x000000697023723e */ /* 0x000fe200000010ff */
[C---:B------:R-:W-:Y:S01]  /*a2a0*/  IMAD.WIDE.U32 R100, R77.reuse, R100, c[0x0][0x208] ;  /* 0x000082004d647625 */ /* 0x040fe200078e0064 */
[----:B------:R-:W-:-:S04]  /*a2b0*/  IADD3 R77, R77, 0x80, RZ ;  /* 0x000000804d4d7810 */ /* 0x000fc80007ffe0ff */
[----:B------:R0:W-:Y:S03]  /*a2c0*/  STG.E.128 [R100.64], R32 ;  /* 0x0000002064007986 */ /* 0x0001e6000c101d06 */
.L_x_747:
[----:B------:R-:W-:Y:S05]  /*a2d0*/  BSYNC B0 ;  /* 0x0000000000007941 */ /* 0x000fea0003800000 */
.L_x_746:
[----:B------:R-:W-:Y:S01]  /*a2e0*/  ISETP.NE.AND P0, PT, R2, RZ, PT ;  /* 0x000000ff0200720c */ /* 0x000fe20003f05270 */
[----:B------:R-:W-:-:S12]  /*a2f0*/  BSSY B0, `(.L_x_748) ;  /* 0x0000022000007945 */ /* 0x000fd80003800000 */
        /* <DEDUP_REMOVED lines=33> */
.L_x_749:
[----:B------:R-:W-:Y:S05]  /*a510*/  BSYNC B0 ;  /* 0x0000000000007941 */ /* 0x000fea0003800000 */
.L_x_748:
        /* <DEDUP_REMOVED lines=20> */
[----:B------:R-:W-:Y:S01]  /*a660*/  FFMA.FTZ R33, R51, R100, R62 ;  /* 0x0000006433217223 */ /* 0x000fe2000001003e */
[----:B------:R-:W-:Y:S01]  /*a670*/  MOV R100, 0x10 ;  /* 0x0000001000647802 */ /* 0x000fe20000000f00 */
[----:B------:R-:W-:-:S02]  /*a680*/  FFMA.FTZ R101, R52, R34, R69 ;  /* 0x0000002234657223 */ /* 0x000fc40000010045 */
[----:B------:R-:W-:Y:S02]  /*a690*/  FFMA.FTZ R106, R53, R106, R70 ;  /* 0x0000006a356a7223 */ /* 0x000fe40000010046 */
[----:B------:R-:W-:Y:S01]  /*a6a0*/  FFMA.FTZ R35, R55, R110, R72 ;  /* 0x0000006e37237223 */ /* 0x000fe20000010048 */
[----:B------:R-:W-:Y:S01]  /*a6b0*/  F2FP.BF16.PACK_AB R32, R101, R32 ;  /* 0x000000206520723e */ /* 0x000fe200000010ff */
        /* <DEDUP_REMOVED lines=8> */
.L_x_751:
[----:B------:R-:W-:Y:S05]  /*a740*/  BSYNC B0 ;  /* 0x0000000000007941 */ /* 0x000fea0003800000 */
.L_x_750:
[----:B------:R-:W-:Y:S02]  /*a750*/  IADD3 R21, R21, c[0x0][0x160], RZ ;  /* 0x0000580015157a10 */ /* 0x000fe40007ffe0ff */
[----:B------:R-:W-:Y:S02]  /*a760*/  LOP3.LUT P1, RZ, R64, 0xff, RZ, 0xc0, !PT ;  /* 0x000000ff40ff7812 */ /* 0x000fe4000782c0ff */
[----:B------:R-:W-:Y:S02]  /*a770*/  ISETP.GE.AND P0, PT, R21, c[0x0][0x164], PT ;  /* 0x0000590015007a0c */ /* 0x000fe40003f06270 */
[----:B------:R-:W-:-:S11]  /*a780*/  SEL R64, RZ, 0x1, P1 ;  /* 0x00000001ff407807 */ /* 0x000fd60000800000 */
[----:B01----:R-:W-:Y:S01]  /*a790*/  @P0 CALL.REL.NOINC `(.L_x_752) ;  /* 0x0000001000000944 */ /* 0x003fe20003c00000 */
[----:B------:R-:W-:Y:S05]  /*a7a0*/  BRA `(.L_x_753) ;  /* 0xffff658000007947 */ /* 0x000fea000383ffff */
.L_x_752:
[----:B------:R-:W-:Y:S05]  /*a7b0*/  EXIT ;  /* 0x000000000000794d */ /* 0x000fea0003800000 */
.L_x_744:
[----:B------:R-:W-:Y:S01]  /*a7c0*/  IMAD.MOV.U32 R33, RZ, RZ, R32 ;  /* 0x000000ffff217224 */ /* 0x000fe200078e0020 */
[----:B------:R-:W-:Y:S01]  /*a7d0*/  MOV R34, 0xa820 ;  /* 0x0000a82000227802 */ /* 0x000fe20000000f00 */
[----:B------:R-:W-:Y:S02]  /*a7e0*/  IMAD.MOV.U32 R104, RZ, RZ, 0x1 ;  /* 0x00000001ff687424 */ /* 0x000fe400078e00ff */
[----:B------:R-:W-:Y:S02]  /*a7f0*/  IMAD.MOV.U32 R102, RZ, RZ, 0x1f ;  /* 0x0000001fff667424 */ /* 0x000fe400078e00ff */
[----:B------:R-:W-:Y:S02]  /*a800*/  IMAD.MOV.U32 R103, RZ, RZ, -0x1 ;  /* 0xffffffffff677424 */ /* 0x000fe400078e00ff */
[----:B------:R-:W-:Y:S05]  /*a810*/  CALL.REL.NOINC `($__internal_8_$__cuda_sm70_shflsync_bfly_p) ;  /* 0x000006c000007944 */ /* 0x000fea0003c00000 */
[----:B01----:R-:W-:Y:S01]  /*a820*/  IMAD.MOV.U32 R33, RZ, RZ, R104 ;  /* 0x000000ffff217224 */ /* 0x003fe200078e0068 */
[----:B------:R-:W-:Y:S05]  /*a830*/  BRA `(.L_x_754) ;  /* 0xffffeff000007947 */ /* 0x000fea000383ffff */
.L_x_745:
[----:B------:R-:W-:Y:S01]  /*a840*/  HFMA2.MMA R104, -RZ, RZ, 0, 1.1920928955078125e-07 ;  /* 0x00000002ff687435 */ /* 0x000fe200000001ff */
[----:B------:R-:W-:Y:S01]  /*a850*/  IMAD.MOV.U32 R102, RZ, RZ, 0x1f ;  /* 0x0000001fff667424 */ /* 0x000fe200078e00ff */
[----:B------:R-:W-:Y:S01]  /*a860*/  MOV R34, 0xa890 ;  /* 0x0000a89000227802 */ /* 0x000fe20000000f00 */
[----:B------:R-:W-:-:S03]  /*a870*/  IMAD.MOV.U32 R103, RZ, RZ, -0x1 ;  /* 0xffffffffff677424 */ /* 0x000fc600078e00ff */
[----:B0-----:R-:W-:Y:S05]  /*a880*/  CALL.REL.NOINC `($__internal_8_$__cuda_sm70_shflsync_bfly_p) ;  /* 0x0000065000007944 */ /* 0x001fea0003c00000 */
[----:B01----:R-:W-:Y:S01]  /*a890*/  FADD.FTZ R33, R33, R104 ;  /* 0x0000006821217221 */ /* 0x003fe20000010000 */
[----:B------:R-:W-:Y:S01]  /*a8a0*/  MOV R34, 0xa8f0 ;  /* 0x0000a8f000227802 */ /* 0x000fe20000000f00 */
[----:B------:R-:W-:-:S02]  /*a8b0*/  IMAD.MOV.U32 R104, RZ, RZ, 0x4 ;  /* 0x00000004ff687424 */ /* 0x000fc400078e00ff */
[----:B------:R-:W-:Y:S02]  /*a8c0*/  IMAD.MOV.U32 R102, RZ, RZ, 0x1f ;  /* 0x0000001fff667424 */ /* 0x000fe400078e00ff */
[----:B------:R-:W-:Y:S02]  /*a8d0*/  IMAD.MOV.U32 R103, RZ, RZ, -0x1 ;  /* 0xffffffffff677424 */ /* 0x000fe400078e00ff */
[----:B------:R-:W-:Y:S05]  /*a8e0*/  CALL.REL.NOINC `($__internal_8_$__cuda_sm70_shflsync_bfly_p) ;  /* 0x000005f000007944 */ /* 0x000fea0003c00000 */
[----:B01----:R-:W-:Y:S01]  /*a8f0*/  FADD.FTZ R33, R33, R104 ;  /* 0x0000006821217221 */ /* 0x003fe20000010000 */
[----:B------:R-:W-:Y:S01]  /*a900*/  MOV R104, 0x8 ;  /* 0x0000000800687802 */ /* 0x000fe20000000f00 */
[----:B------:R-:W-:Y:S01]  /*a910*/  IMAD.MOV.U32 R102, RZ, RZ, 0x1f ;  /* 0x0000001fff667424 */ /* 0x000fe200078e00ff */
[----:B------:R-:W-:Y:S01]  /*a920*/  MOV R34, 0xa950 ;  /* 0x0000a95000227802 */ /* 0x000fe20000000f00 */
[----:B------:R-:W-:Y:S02]  /*a930*/  IMAD.MOV.U32 R103, RZ, RZ, -0x1 ;  /* 0xffffffffff677424 */ /* 0x000fe400078e00ff */
[----:B------:R-:W-:Y:S05]  /*a940*/  CALL.REL.NOINC `($__internal_8_$__cuda_sm70_shflsync_bfly_p) ;  /* 0x0000059000007944 */ /* 0x000fea0003c00000 */
[----:B01----:R-:W-:Y:S01]  /*a950*/  FADD.FTZ R33, R33, R104 ;  /* 0x0000006821217221 */ /* 0x003fe20000010000 */
[----:B------:R-:W-:Y:S01]  /*a960*/  MOV R34, 0xa9b0 ;  /* 0x0000a9b000227802 */ /* 0x000fe20000000f00 */
[----:B------:R-:W-:Y:S02]  /*a970*/  IMAD.MOV.U32 R104, RZ, RZ, 0x10 ;  /* 0x00000010ff687424 */ /* 0x000fe400078e00ff */
[----:B------:R-:W-:-:S02]  /*a980*/  IMAD.MOV.U32 R102, RZ, RZ, 0x1f ;  /* 0x0000001fff667424 */ /* 0x000fc400078e00ff */
[----:B------:R-:W-:Y:S02]  /*a990*/  IMAD.MOV.U32 R103, RZ, RZ, -0x1 ;  /* 0xffffffffff677424 */ /* 0x000fe400078e00ff */
[----:B------:R-:W-:Y:S05]  /*a9a0*/  CALL.REL.NOINC `($__internal_8_$__cuda_sm70_shflsync_bfly_p) ;  /* 0x0000053000007944 */ /* 0x000fea0003c00000 */
[----:B01----:R-:W-:Y:S01]  /*a9b0*/  FADD.FTZ R33, R33, R104 ;  /* 0x0000006821217221 */ /* 0x003fe20000010000 */
[----:B------:R-:W-:Y:S01]  /*a9c0*/  ISETP.NE.AND P0, PT, R3, RZ, PT ;  /* 0x000000ff0300720c */ /* 0x000fe20003f05270 */
[----:B------:R-:W-:Y:S01]  /*a9d0*/  HFMA2.MMA R104, -RZ, RZ, 0, 5.9604644775390625e-08 ;  /* 0x00000001ff687435 */ /* 0x000fe200000001ff */
[----:B------:R-:W-:Y:S02]  /*a9e0*/  IMAD.MOV.U32 R103, RZ, RZ, -0x1 ;  /* 0xffffffffff677424 */ /* 0x000fe400078e00ff */
        /* <DEDUP_REMOVED lines=50> */
[----:B------:R-:W-:Y:S02]  /*ad10*/  @P2 FFMA.FTZ R33, R35, R35, R102 ;  /* 0x0000002323212223 */ /* 0x000fe40000010066 */
[----:B------:R-:W-:Y:S02]  /*ad20*/  IMAD.MOV.U32 R102, RZ, RZ, 0x1f ;  /* 0x0000001fff667424 */ /* 0x000fe400078e00ff */
[----:B------:R-:W-:Y:S05]  /*ad30*/  CALL.REL.NOINC `($__internal_8_$__cuda_sm70_shflsync_bfly_p) ;  /* 0x000001a000007944 */ /* 0x000fea0003c00000 */
[----:B01----:R-:W-:Y:S01]  /*ad40*/  FADD.FTZ R33, R33, R104 ;  /* 0x0000006821217221 */ /* 0x003fe20000010000 */
[----:B------:R-:W-:Y:S01]  /*ad50*/  MOV R34, 0xada0 ;  /* 0x0000ada000227802 */ /* 0x000fe20000000f00 */
[----:B------:R-:W-:Y:S02]  /*ad60*/  IMAD.MOV.U32 R104, RZ, RZ, 0x2 ;  /* 0x00000002ff687424 */ /* 0x000fe400078e00ff */
[----:B------:R-:W-:Y:S02]  /*ad70*/  IMAD.MOV.U32 R102, RZ, RZ, 0x1f ;  /* 0x0000001fff667424 */ /* 0x000fe400078e00ff */
[----:B------:R-:W-:Y:S02]  /*ad80*/  IMAD.MOV.U32 R103, RZ, RZ, -0x1 ;  /* 0xffffffffff677424 */ /* 0x000fe400078e00ff */
[----:B------:R-:W-:Y:S05]  /*ad90*/  CALL.REL.NOINC `($__internal_8_$__cuda_sm70_shflsync_bfly_p) ;  /* 0x0000014000007944 */ /* 0x000fea0003c00000 */
[----:B01----:R-:W-:Y:S01]  /*ada0*/  FADD.FTZ R33, R33, R104 ;  /* 0x0000006821217221 */ /* 0x003fe20000010000 */
[----:B------:R-:W-:Y:S01]  /*adb0*/  MOV R104, 0x4 ;  /* 0x0000000400687802 */ /* 0x000fe20000000f00 */
[----:B------:R-:W-:Y:S01]  /*adc0*/  IMAD.MOV.U32 R102, RZ, RZ, 0x1f ;  /* 0x0000001fff667424 */ /* 0x000fe200078e00ff */
[----:B------:R-:W-:Y:S01]  /*add0*/  MOV R34, 0xae00 ;  /* 0x0000ae0000227802 */ /* 0x000fe20000000f00 */
[----:B------:R-:W-:-:S02]  /*ade0*/  IMAD.MOV.U32 R103, RZ, RZ, -0x1 ;  /* 0xffffffffff677424 */ /* 0x000fc400078e00ff */
[----:B------:R-:W-:Y:S05]  /*adf0*/  CALL.REL.NOINC `($__internal_8_$__cuda_sm70_shflsync_bfly_p) ;  /* 0x000000e000007944 */ /* 0x000fea0003c00000 */
[----:B01----:R-:W-:Y:S01]  /*ae00*/  FADD.FTZ R33, R33, R104 ;  /* 0x0000006821217221 */ /* 0x003fe20000010000 */
[----:B------:R-:W-:Y:S01]  /*ae10*/  MOV R34, 0xae60 ;  /* 0x0000ae6000227802 */ /* 0x000fe20000000f00 */
[----:B------:R-:W-:-:S02]  /*ae20*/  IMAD.MOV.U32 R104, RZ, RZ, 0x8 ;  /* 0x00000008ff687424 */ /* 0x000fc400078e00ff */
[----:B------:R-:W-:Y:S02]  /*ae30*/  IMAD.MOV.U32 R102, RZ, RZ, 0x1f ;  /* 0x0000001fff667424 */ /* 0x000fe400078e00ff */
[----:B------:R-:W-:Y:S02]  /*ae40*/  IMAD.MOV.U32 R103, RZ, RZ, -0x1 ;  /* 0xffffffffff677424 */ /* 0x000fe400078e00ff */
[----:B------:R-:W-:Y:S05]  /*ae50*/  CALL.REL.NOINC `($__internal_8_$__cuda_sm70_shflsync_bfly_p) ;  /* 0x0000008000007944 */ /* 0x000fea0003c00000 */
[----:B-1----:R-:W-:Y:S01]  /*ae60*/  FADD.FTZ R101, R33, R104 ;  /* 0x0000006821657221 */ /* 0x002fe20000010000 */
[----:B------:R-:W-:Y:S01]  /*ae70*/  HFMA2.MMA R104, -RZ, RZ, 0, 9.5367431640625e-07 ;  /* 0x00000010ff687435 */ /* 0x000fe200000001ff */
[----:B0-----:R-:W-:Y:S01]  /*ae80*/  IMAD.MOV.U32 R102, RZ, RZ, 0x1f ;  /* 0x0000001fff667424 */ /* 0x001fe200078e00ff */
[----:B------:R-:W-:Y:S01]  /*ae90*/  MOV R34, 0xaed0 ;  /* 0x0000aed000227802 */ /* 0x000fe20000000f00 */
[----:B------:R-:W-:Y:S02]  /*aea0*/  IMAD.MOV.U32 R103, RZ, RZ, -0x1 ;  /* 0xffffffffff677424 */ /* 0x000fe400078e00ff */
[----:B------:R-:W-:Y:S02]  /*aeb0*/  IMAD.MOV.U32 R33, RZ, RZ, R101 ;  /* 0x000000ffff217224 */ /* 0x000fe400078e0065 */
[----:B------:R-:W-:Y:S05]  /*aec0*/  CALL.REL.NOINC `($__internal_8_$__cuda_sm70_shflsync_bfly_p) ;  /* 0x0000001000007944 */ /* 0x000fea0003c00000 */
[----:B01----:R-:W-:Y:S05]  /*aed0*/  BRA `(.L_x_755) ;  /* 0xffffedb000007947 */ /* 0x003fea000383ffff */
        .weak           $__internal_8_$__cuda_sm70_shflsync_bfly_p
        .type           $__internal_8_$__cuda_sm70_shflsync_bfly_p,@function
        .size           $__internal_8_$__cuda_sm70_shflsync_bfly_p,(.L_x_22096 - $__internal_8_$__cuda_sm70_shflsync_bfly_p)
$__internal_8_$__cuda_sm70_shflsync_bfly_p:
[----:B------:R-:W-:Y:S01]  /*aee0*/  IMAD.MOV.U32 R35, RZ, RZ, 0x0 ;  /* 0x00000000ff237424 */ /* 0x000fe200078e00ff */
[----:B------:R-:W-:Y:S04]  /*aef0*/  WARPSYNC R103 ;  /* 0x0000006700007348 */ /* 0x000fe80003800000 */
[----:B------:R0:W1:Y:S01]  /*af00*/  SHFL.BFLY PT, R104, R33, R104, R102 ;  /* 0x0c00006821687389 */ /* 0x00006200000e0066 */
[----:B------:R-:W-:Y:S05]  /*af10*/  RET.REL.NODEC R34 `(_ZN10layer_norm13ln_fwd_kernelINS_13Kernel_traitsI13__nv_bfloat16S2_S2_S2_fjLj3072ELj1ELj1ELj4ELj16ENS_18Kernel_traits_baseILj3072ES2_S2_S2_S2_fjLj128EEEEELb1ELb0ELb0ELb0EEEvNS_9FwdParamsE) ;  /* 0xffff50e022007950 */ /* 0x000fea0003c3ffff */
.L_x_756:
        /* <DEDUP_REMOVED lines=14> */
.L_x_22096:


//--------------------- .text._ZN10layer_norm13ln_fwd_kernelINS_13Kernel_traitsI13__nv_bfloat16S2_S2_S2_fjLj3072ELj1ELj1ELj4ELj16ENS_18Kernel_traits_baseILj3072ES2_S2_S2_S2_fjLj128EEEEELb1ELb0ELb0ELb1EEEvNS_9FwdParamsE --------------------------
	.section	.text._ZN10layer_norm13ln_fwd_kernelINS_13Kernel_traitsI13__nv_bfloat16S2_S2_S2_fjLj3072ELj1ELj1ELj4ELj16ENS_18Kernel_traits_baseILj3072ES2_S2_S2_S2_fjLj128EEEEELb1ELb0ELb0ELb1EEEvNS_9FwdParamsE,"ax",@progbits
	.sectioninfo	@"SHI_REGISTERS=96"
	.align	128
        .global         _ZN10layer_norm13ln_fwd_kernelINS_13Kernel_traitsI13__nv_bfloat16S2_S2_S2_fjLj3072ELj1ELj1ELj4ELj16ENS_18Kernel_traits_baseILj3072ES2_S2_S2_S2_fjLj128EEEEELb1ELb0ELb0ELb1EEEvNS_9FwdParamsE
        .type           _ZN10layer_norm13ln_fwd_kernelINS_13Kernel_traitsI13__nv_bfloat16S2_S2_S2_fjLj3072ELj1ELj1ELj4ELj16ENS_18Kernel_traits_baseILj3072ES2_S2_S2_S2_fjLj128EEEEELb1ELb0ELb0ELb1EEEvNS_9FwdParamsE,@function
        .size           _ZN10layer_norm13ln_fwd_kernelINS_13Kernel_traitsI13__nv_bfloat16S2_S2_S2_fjLj3072ELj1ELj1ELj4ELj16ENS_18Kernel_traits_baseILj3072ES2_S2_S2_S2_fjLj128EEEEELb1ELb0ELb0ELb1EEEvNS_9FwdParamsE,(.L_x_22097 - _ZN10layer_norm13ln_fwd_kernelINS_13Kernel_traitsI13__nv_bfloat16S2_S2_S2_fjLj3072ELj1ELj1ELj4ELj16ENS_18Kernel_traits_baseILj3072ES2_S2_S2_S2_fjLj128EEEEELb1ELb0ELb0ELb1EEEvNS_9FwdParamsE)
        .other          _ZN10layer_norm13ln_fwd_kernelINS_13Kernel_traitsI13__nv_bfloat16S2_S2_S2_fjLj3072ELj1ELj1ELj4ELj16ENS_18Kernel_traits_baseILj3072ES2_S2_S2_S2_fjLj128EEEEELb1ELb0ELb0ELb1EEEvNS_9FwdParamsE,@"STO_CUDA_ENTRY STV_DEFAULT"
_ZN10layer_norm13ln_fwd_kernelINS_13Kernel_traitsI13__nv_bfloat16S2_S2_S2_fjLj3072ELj1ELj1ELj4ELj16ENS_18Kernel_traits_baseILj3072ES2_S2_S2_S2_fjLj128EEEEELb1ELb0ELb0ELb1EEEvNS_9FwdParamsE:
.text._ZN10layer_norm13ln_fwd_kernelINS_13Kernel_traitsI13__nv_bfloat16S2_S2_S2_fjLj3072ELj1ELj1ELj4ELj16ENS_18Kernel_traits_baseILj3072ES2_S2_S2_S2_fjLj128EEEEELb1ELb0ELb0ELb1EEEvNS_9FwdParamsE:
[----:B------:R-:W-:Y:S02]  /*0000*/  IMAD.MOV.U32 R1, RZ, RZ, c[0x0][0x28] ;  /* 0x00000a00ff017624 */ /* 0x000fe400078e00ff */
[----:B------:R-:W-:Y:S02]  /*0010*/  ULDC.U8 UR4, c[0x0][0x244] ;  /* 0x0000910000047ab9 */ /* 0x000fe40000000000 */
[----:B------:R-:W-:Y:S01]  /*0020*/  ISETP.NE.AND P0, PT, RZ, UR4, PT ;  /* 0x00000004ff007c0c */ /* 0x000fe2000bf05270 */
[----:B------:R-:W-:Y:S02]  /*0030*/  ULDC.64 UR4, c[0x0][0x230] ;  /* 0x00008c0000047ab9 */ /* 0x000fe40000000a00 */
[----:B------:R-:W-:Y:S01]  /*0040*/  IMAD.U32 R4, RZ, RZ, UR4 ;  /* 0x00000004ff047e24 */ /* 0x000fe2000f8e00ff */
[----:B------:R-:W-:Y:S01]  /*0050*/  ULDC.64 UR6, c[0x0][0x118] ;  /* 0x0000460000067ab9 */ /* 0x000fe20000000a00 */
[----:B------:R-:W-:Y:S01]  /*0060*/  IMAD.U32 R5, RZ, RZ, UR5 ;  /* 0x00000005ff057e24 */ /* 0x000fe2000f8e00ff */
[----:B------:R-:W-:Y:S01]  /*0070*/  MOV R65, c[0x0][0x23c] ;  /* 0x00008f0000417a02 */ /* 0x000fe20000000f00 */
[----:B------:R-:W-:-:S06]  /*0080*/  IMAD.MOV.U32 R64, RZ, RZ, c[0x0][0x238] ;  /* 0x00008e00ff407624 */ /* 0x000fcc00078e00ff */
[----:B------:R-:W2:Y:S01]  /*0090*/  @P0 LDG.E.64 R4, [R4.64] ;  /* 0x0000000604040981 */ /* 0x000ea2000c1e1b00 */
[----:B------:R-:W-:Y:S02]  /*00a0*/  @P0 IMAD.MOV.U32 R10, RZ, RZ, R64 ;  /* 0x000000ffff0a0224 */ /* 0x000fe400078e0040 */
[----:B------:R-:W-:-:S05]  /*00b0*/  @P0 IMAD.MOV.U32 R11, RZ, RZ, R65 ;  /* 0x000000ffff0b0224 */ /* 0x000fca00078e0041 */
[----:B------:R-:W3:Y:S04]  /*00c0*/  @P0 LDG.E.64 R6, [R10.64] ;  /* 0x000000060a060981 */ /* 0x000ee8000c1e1b00 */
[----:B------:R-:W0:Y:S04]  /*00d0*/  S2R R2, SR_TID.X ;  /* 0x0000000000027919 */ /* 0x000e280000002100 */
[----:B------:R-:W0:Y:S02]  /*00e0*/  S2R R3, SR_CTAID.X ;  /* 0x0000000000037919 */ /* 0x000e240000002500 */
[----:B0-----:R-:W-:-:S04]  /*00f0*/  IMAD R53, R3, c[0x0][0x0], R2 ;  /* 0x0000000003357a24 */ /* 0x001fc800078e0202 */
[----:B------:R-:W-:Y:S01]  /*0100*/  IMAD.WIDE.U32 R8, R53, -0x326172a9, RZ ;  /* 0xcd9e8d5735087825 */ /* 0x000fe200078e00ff */
[----:B--2---:R-:W0:Y:S08]  /*0110*/  @P0 R2UR UR4, R4 ;  /* 0x00000000040403c2 */ /* 0x004e3000000e0000 */
[----:B------:R1:W2:Y:S01]  /*0120*/  @P0 R2UR UR5, R5 ;  /* 0x00000000050503c2 */ /* 0x0002a200000e0000 */
[----:B---3--:R-:W-:-:S05]  /*0130*/  @P0 IADD3 R64, P1, R6, c[0x0][0x240], RZ ;  /* 0x0000900006400a10 */ /* 0x008fca0007f3e0ff */
[----:B------:R-:W-:Y:S01]  /*0140*/  @P0 IMAD.X R65, RZ, RZ, R7, P1 ;  /* 0x000000ffff410224 */ /* 0x000fe200008e0607 */
[----:B------:R-:W-:-:S04]  /*0150*/  ISETP.NE.U32.AND P0, PT, RZ, c[0x0][0x218], PT ;  /* 0x00008600ff007a0c */ /* 0x000fc80003f05070 */
[--C-:B------:R-:W-:Y:S02]  /*0160*/  SHF.R.U64 R54, R64, 0x2, R65.reuse ;  /* 0x0000000240367819 */ /* 0x100fe40000001241 */
[----:B------:R-:W-:Y:S02]  /*0170*/  SHF.R.U32.HI R55, RZ, 0x2, R65 ;  /* 0x00000002ff377819 */ /* 0x000fe40000011641 */
[----:B------:R-:W-:Y:S01]  /*0180*/  ISETP.NE.AND.EX P0, PT, RZ, c[0x0][0x21c], PT, P0 ;  /* 0x00008700ff007a0c */ /* 0x000fe20003f05300 */
        /* <DEDUP_REMOVED lines=8> */
[----:B------:R-:W-:Y:S01]  /*0210*/  IMAD.SHL.U32 R0, R2, 0x10, RZ ;  /* 0x0000001002007824 */ /* 0x000fe200078e00ff */
[----:B------:R-:W-:-:S02]  /*0220*/  UIADD3 UR12, UR5, 0x76cf5d0a, URZ ;  /* 0x76cf5d0a050c7890 */ /* 0x000fc4000fffe03f */
[----:B------:R-:W-:Y:S01]  /*0230*/  IMAD.WIDE.U32 R10, R10, -0x326172a9, RZ ;  /* 0xcd9e8d570a0a7825 */ /* 0x000fe200078e00ff */
[----:B------:R-:W-:Y:S01]  /*0240*/  UIADD3 UR14, UR5, 0x32370b8f, URZ ;  /* 0x32370b8f050e7890 */ /* 0x000fe2000fffe03f */
[----:B------:R-:W-:Y:S01]  /*0250*/  LOP3.LUT R9, R5, UR10, R6, 0x96, !PT ;  /* 0x0000000a05097c12 */ /* 0x000fe2000f8e9606 */
[----:B------:R-:W-:Y:S01]  /*0260*/  UIADD3 UR15, UR4, 0x78dde6e4, URZ ;  /* 0x78dde6e4040f7890 */ /* 0x000fe2000fffe03f */
[----:B------:R-:W-:Y:S01]  /*0270*/  LOP3.LUT R0, R0, 0x7f0, RZ, 0xc0, !PT ;  /* 0x000007f000007812 */ /* 0x000fe200078ec0ff */
[----:B------:R-:W-:Y:S01]  /*0280*/  UIADD3 UR16, UR5, -0x126145ec, URZ ;  /* 0xed9eba1405107890 */ /* 0x000fe2000fffe03f */
[----:B------:R-:W-:Y:S01]  /*0290*/  LOP3.LUT R6, R11, UR9, R8, 0x96, !PT ;  /* 0x000000090b067c12 */ /* 0x000fe2000f8e9608 */
[----:B------:R-:W-:Y:S01]  /*02a0*/  IMAD.WIDE.U32 R8, R9, -0x326172a9, RZ ;  /* 0xcd9e8d5709087825 */ /* 0x000fe200078e00ff */
[----:B------:R-:W-:-:S03]  /*02b0*/  IADD3 R28, P1, R0, c[0x0][0x218], RZ ;  /* 0x00008600001c7a10 */ /* 0x000fc60007f3e0ff */
[----:B------:R-:W-:Y:S01]  /*02c0*/  IMAD.WIDE.U32 R6, R6, -0x2daee0ad, RZ ;  /* 0xd2511f5306067825 */ /* 0x000fe200078e00ff */
[----:B------:R-:W-:Y:S02]  /*02d0*/  LOP3.LUT R5, R9, UR11, R10, 0x96, !PT ;  /* 0x0000000b09057c12 */ /* 0x000fe4000f8e960a */
[----:B------:R-:W-:Y:S02]  /*02e0*/  IADD3.X R29, RZ, c[0x0][0x21c], RZ, P1, !PT ;  /* 0x00008700ff1d7a10 */ /* 0x000fe40000ffe4ff */
[----:B------:R-:W-:Y:S01]  /*02f0*/  LOP3.LUT R10, R7, UR12, R4, 0x96, !PT ;  /* 0x0000000c070a7c12 */ /* 0x000fe2000f8e9604 */
[----:B------:R-:W-:Y:S02]  /*0300*/  IMAD.WIDE.U32 R4, R5, -0x2daee0ad, RZ ;  /* 0xd2511f5305047825 */ /* 0x000fe400078e00ff */
[----:B------:R0:W5:Y:S02]  /*0310*/  @P0 LDG.E.128 R44, [R28.64+0x800] ;  /* 0x000800061c2c0981 */ /* 0x000164000c1e1d00 */
[----:B------:R-:W-:Y:S01]  /*0320*/  IMAD.WIDE.U32 R10, R10, -0x326172a9, RZ ;  /* 0xcd9e8d570a0a7825 */ /* 0x000fe200078e00ff */
[----:B------:R-:W-:-:S04]  /*0330*/  LOP3.LUT R12, R5, UR14, R6, 0x96, !PT ;  /* 0x0000000e050c7c12 */ /* 0x000fc8000f8e9606 */
[----:B------:R-:W-:Y:S01]  /*0340*/  LOP3.LUT R6, R11, UR13, R8, 0x96, !PT ;  /* 0x0000000d0b067c12 */ /* 0x000fe2000f8e9608 */
[----:B------:R-:W-:-:S04]  /*0350*/  IMAD.WIDE.U32 R12, R12, -0x326172a9, RZ ;  /* 0xcd9e8d570c0c7825 */ /* 0x000fc800078e00ff */
[----:B------:R-:W-:Y:S01]  /*0360*/  IMAD.WIDE.U32 R6, R6, -0x2daee0ad, RZ ;  /* 0xd2511f5306067825 */ /* 0x000fe200078e00ff */
[----:B------:R-:W-:Y:S02]  /*0370*/  LOP3.LUT R5, R13, UR15, R10, 0x96, !PT ;  /* 0x0000000f0d057c12 */ /* 0x000fe4000f8e960a */
[----:B------:R0:W5:Y:S01]  /*0380*/  @P0 LDG.E.128 R8, [R28.64] ;  /* 0x000000061c080981 */ /* 0x000162000c1e1d00 */
[----:B------:R-:W-:Y:S01]  /*0390*/  UIADD3 UR18, UR5, -0x56f99767, URZ ;  /* 0xa906689905127890 */ /* 0x000fe2000fffe03f */
[----:B------:R-:W-:Y:S02]  /*03a0*/  LOP3.LUT R14, R7, UR16, R4, 0x96, !PT ;  /* 0x00000010070e7c12 */ /* 0x000fe4000f8e9604 */
[----:B0-----:R-:W5:Y:S01]  /*03b0*/  @P0 LDG.E.128 R28, [R28.64+0x1000] ;  /* 0x001000061c1c0981 */ /* 0x001f62000c1e1d00 */
[----:B------:R-:W-:Y:S01]  /*03c0*/  IMAD.WIDE.U32 R4, R5, -0x2daee0ad, RZ ;  /* 0xd2511f5305047825 */ /* 0x000fe200078e00ff */
[----:B------:R-:W-:-:S03]  /*03d0*/  UIADD3 UR17, UR4, 0x1715609d, URZ ;  /* 0x1715609d04117890 */ /* 0x000fc6000fffe03f */
[----:B------:R-:W-:Y:S01]  /*03e0*/  IMAD.WIDE.U32 R14, R14, -0x326172a9, RZ ;  /* 0xcd9e8d570e0e7825 */ /* 0x000fe200078e00ff */
[----:B------:R-:W-:-:S04]  /*03f0*/  LOP3.LUT R13, R5, UR18, R6, 0x96, !PT ;  /* 0x00000012050d7c12 */ /* 0x000fc8000f8e9606 */
[----:B------:R-:W-:Y:S01]  /*0400*/  LOP3.LUT R6, R15, UR17, R12, 0x96, !PT ;  /* 0x000000110f067c12 */ /* 0x000fe2000f8e960c */
[----:B------:R-:W-:Y:S01]  /*0410*/  UIADD3 UR19, UR4, -0x4ab325aa, URZ ;  /* 0xb54cda5604137890 */ /* 0x000fe2000fffe03f */
[----:B------:R-:W-:Y:S01]  /*0420*/  IMAD.WIDE.U32 R12, R13, -0x326172a9, RZ ;  /* 0xcd9e8d570d0c7825 */ /* 0x000fe200078e00ff */
[----:B------:R-:W-:-:S03]  /*0430*/  UIADD3 UR20, UR5, 0x646e171e, URZ ;  /* 0x646e171e05147890 */ /* 0x000fc6000fffe03f */
[----:B------:R-:W-:Y:S01]  /*0440*/  IMAD.WIDE.U32 R6, R6, -0x2daee0ad, RZ ;  /* 0xd2511f5306067825 */ /* 0x000fe200078e00ff */
[----:B------:R-:W-:Y:S02]  /*0450*/  LOP3.LUT R14, R13, UR19, R14, 0x96, !PT ;  /* 0x000000130d0e7c12 */ /* 0x000fe4000f8e960e */
[----:B------:R-:W-:Y:S02]  /*0460*/  LEA.HI R3, R2, R3, RZ, 0x19 ;  /* 0x0000000302037211 */ /* 0x000fe400078fc8ff */
[----:B------:R-:W-:Y:S01]  /*0470*/  LOP3.LUT R16, R7, UR20, R4, 0x96, !PT ;  /* 0x0000001407107c12 */ /* 0x000fe2000f8e9604 */
[----:B------:R-:W-:Y:S01]  /*0480*/  UIADD3 UR22, UR5, 0x1fd5c5a3, URZ ;  /* 0x1fd5c5a305167890 */ /* 0x000fe2000fffe03f */
[----:B------:R-:W-:Y:S01]  /*0490*/  IMAD.WIDE.U32 R14, R14, -0x2daee0ad, RZ ;  /* 0xd2511f530e0e7825 */ /* 0x000fe200078e00ff */
[----:B------:R-:W-:Y:S01]  /*04a0*/  UIADD3 UR21, UR4, 0x5384540f, URZ ;  /* 0x5384540f04157890 */ /* 0x000fe2000fffe03f */
[----:B------:R-:W-:Y:S02]  /*04b0*/  ISETP.GE.AND P1, PT, R3, c[0x0][0x164], PT ;  /* 0x0000590003007a0c */ /* 0x000fe40003f26270 */
[----:B------:R-:W-:Y:S01]  /*04c0*/  IMAD.WIDE.U32 R16, R16, -0x326172a9, RZ ;  /* 0xcd9e8d5710107825 */ /* 0x000fe200078e00ff */
[----:B------:R-:W-:-:S04]  /*04d0*/  LOP3.LUT R35, R15, UR22, R6, 0x96, !PT ;  /* 0x000000160f237c12 */ /* 0x000fc8000f8e9606 */
[----:B------:R-:W-:Y:S01]  /*04e0*/  LOP3.LUT R33, R17, UR21, R12, 0x96, !PT ;  /* 0x0000001511217c12 */ /* 0x000fe2000f8e960c */
[----:B------:R-:W-:Y:S01]  /*04f0*/  UIADD3 UR23, UR4, -0xe443238, URZ ;  /* 0xf1bbcdc804177890 */ /* 0x000fe2000fffe03f */
[----:B------:R-:W-:Y:S01]  /*0500*/  IADD3 R4, P2, R0, c[0x0][0x1b0], RZ ;  /* 0x00006c0000047a10 */ /* 0x000fe20007f5e0ff */
[----:B------:R-:W-:Y:S01]  /*0510*/  UIADD3 UR24, UR5, -0x24c28bd8, URZ ;  /* 0xdb3d742805187890 */ /* 0x000fe2000fffe03f */
[----:B------:R-:W-:-:S04]  /*0520*/  IMAD.HI.U32 R13, R35, -0x326172a9, RZ ;  /* 0xcd9e8d57230d7827 */ /* 0x000fc800078e00ff */
[----:B------:R-:W-:Y:S01]  /*0530*/  IMAD.HI.U32 R7, R33, -0x2daee0ad, RZ ;  /* 0xd2511f5321077827 */ /* 0x000fe200078e00ff */
[----:B------:R-:W-:-:S03]  /*0540*/  LOP3.LUT R50, R13, UR23, R16, 0x96, !PT ;  /* 0x000000170d327c12 */ /* 0x000fc6000f8e9610 */
[----:B------:R-:W-:Y:S01]  /*0550*/  IMAD.X R5, RZ, RZ, c[0x0][0x1b4], P2 ;  /* 0x00006d00ff057624 */ /* 0x000fe200010e06ff */
[----:B------:R-:W-:Y:S01]  /*0560*/  LOP3.LUT R32, R7, UR24, R14, 0x96, !PT ;  /* 0x0000001807207c12 */ /* 0x000fe2000f8e960e */
[----:B------:R-:W-:Y:S06]  /*0570*/  @P1 EXIT ;  /* 0x000000000000194d */ /* 0x000fec0003800000 */
[----:B-----5:R-:W-:Y:S01]  /*0580*/  @!P0 CS2R R8, SRZ ;  /* 0x0000000000088805 */ /* 0x020fe2000001ff00 */
[----:B------:R-:W-:Y:S01]  /*0590*/  @!P0 CS2R R44, SRZ ;  /* 0x00000000002c8805 */ /* 0x000fe2000001ff00 */
[----:B------:R-:W-:Y:S01]  /*05a0*/  @!P0 CS2R R10, SRZ ;  /* 0x00000000000a8805 */ /* 0x000fe2000001ff00 */
[----:B------:R-:W-:Y:S01]  /*05b0*/  @!P0 CS2R R46, SRZ ;  /* 0x00000000002e8805 */ /* 0x000fe2000001ff00 */
[----:B------:R-:W-:Y:S01]  /*05c0*/  UIADD3 UR26, UR5, -0x695add53, URZ ;  /* 0x96a522ad051a7890 */ /* 0x000fe2000fffe03f */
[----:B------:R-:W-:Y:S01]  /*05d0*/  IMAD R33, R33, -0x2daee0ad, RZ ;  /* 0xd2511f5321217824 */ /* 0x000fe200078e02ff */
[----:B------:R-:W-:Y:S01]  /*05e0*/  UIADD3 UR25, UR4, -0x700cb87f, URZ ;  /* 0x8ff3478104197890 */ /* 0x000fe2000fffe03f */
[----:B------:R-:W-:Y:S01]  /*05f0*/  IMAD.WIDE.U32 R50, R50, -0x2daee0ad, RZ ;  /* 0xd2511f5332327825 */ /* 0x000fe200078e00ff */
[----:B------:R-:W-:Y:S01]  /*0600*/  @!P0 CS2R R28, SRZ ;  /* 0x00000000001c8805 */ /* 0x000fe2000001ff00 */
[----:B------:R-:W-:Y:S01]  /*0610*/  @!P0 CS2R R30, SRZ ;  /* 0x00000000001e8805 */ /* 0x000fe2000001ff00 */
[----:B------:R0:W5:Y:S01]  /*0620*/  LDG.E.128 R24, [R4.64] ;  /* 0x0000000604187981 */ /* 0x000162000c1e1d00 */
[----:B------:R-:W-:-:S02]  /*0630*/  IMAD R35, R35, -0x326172a9, RZ ;  /* 0xcd9e8d5723237824 */ /* 0x000fc400078e02ff */
[----:B------:R-:W-:Y:S01]  /*0640*/  IMAD.HI.U32 R48, R32, -0x326172a9, RZ ;  /* 0xcd9e8d5720307827 */ /* 0x000fe200078e00ff */
[----:B------:R0:W5:Y:S01]  /*0650*/  LDG.E.128 R20, [R4.64+0x800] ;  /* 0x0008000604147981 */ /* 0x000162000c1e1d00 */
[--C-:B------:R-:W-:Y:S02]  /*0660*/  PRMT R6, RZ, 0x5410, R9.reuse ;  /* 0x00005410ff067816 */ /* 0x100fe40000000009 */
[----:B------:R-:W-:Y:S01]  /*0670*/  PRMT R7, RZ, 0x7610, R9 ;  /* 0x00007610ff077816 */ /* 0x000fe20000000009 */
[----:B------:R0:W5:Y:S01]  /*0680*/  LDG.E.128 R16, [R4.64+0x1000] ;  /* 0x0010000604107981 */ /* 0x000162000c1e1d00 */
[--C-:B------:R-:W-:Y:S01]  /*0690*/  PRMT R12, RZ, 0x5410, R44.reuse ;  /* 0x00005410ff0c7816 */ /* 0x100fe2000000002c */
[----:B------:R-:W-:Y:S01]  /*06a0*/  IMAD.MOV.U32 R57, RZ, RZ, 0x1 ;  /* 0x00000001ff397424 */ /* 0x000fe200078e00ff */
[----:B------:R-:W-:Y:S01]  /*06b0*/  PRMT R13, RZ, 0x7610, R44 ;  /* 0x00007610ff0d7816 */ /* 0x000fe2000000002c */
[----:B------:R-:W-:Y:S01]  /*06c0*/  IMAD.MOV.U32 R56, RZ, RZ, RZ ;  /* 0x000000ffff387224 */ /* 0x000fe200078e00ff */
[--C-:B------:R-:W-:Y:S01]  /*06d0*/  PRMT R14, RZ, 0x5410, R45.reuse ;  /* 0x00005410ff0e7816 */ /* 0x100fe2000000002d */
[----:B------:R-:W-:Y:S01]  /*06e0*/  ULDC.U8 UR8, c[0x0][0x1f0] ;  /* 0x00007c0000087ab9 */ /* 0x000fe20000000000 */
[----:B------:R-:W-:-:S02]  /*06f0*/  PRMT R15, RZ, 0x7610, R45 ;  /* 0x00007610ff0f7816 */ /* 0x000fc4000000002d */
[----:B------:R-:W-:Y:S02]  /*0700*/  PRMT R9, RZ, 0x7610, R10 ;  /* 0x00007610ff097816 */ /* 0x000fe4000000000a */
[--C-:B0-----:R-:W-:Y:S02]  /*0710*/  PRMT R4, RZ, 0x5410, R8.reuse ;  /* 0x00005410ff047816 */ /* 0x101fe40000000008 */
[----:B------:R-:W-:Y:S02]  /*0720*/  PRMT R5, RZ, 0x7610, R8 ;  /* 0x00007610ff057816 */ /* 0x000fe40000000008 */
[----:B------:R-:W-:Y:S02]  /*0730*/  PRMT R8, RZ, 0x5410, R10 ;  /* 0x00005410ff087816 */ /* 0x000fe4000000000a */
[--C-:B------:R-:W-:Y:S02]  /*0740*/  PRMT R44, RZ, 0x5410, R46.reuse ;  /* 0x00005410ff2c7816 */ /* 0x100fe4000000002e */
[----:B------:R-:W-:-:S02]  /*0750*/  PRMT R45, RZ, 0x7610, R46 ;  /* 0x00007610ff2d7816 */ /* 0x000fc4000000002e */
[----:B------:R-:W-:Y:S02]  /*0760*/  PRMT R10, RZ, 0x5410, R11 ;  /* 0x00005410ff0a7816 */ /* 0x000fe4000000000b */
[----:B------:R-:W-:Y:S02]  /*0770*/  PRMT R46, RZ, 0x5410, R47 ;  /* 0x00005410ff2e7816 */ /* 0x000fe4000000002f */
[----:B------:R-:W-:Y:S01]  /*0780*/  LOP3.LUT R0, R51, UR26, R33, 0x96, !PT ;  /* 0x0000001a33007c12 */ /* 0x000fe2000f8e9621 */
[----:B------:R-:W-:Y:S01]  /*0790*/  IMAD R51, R32, -0x326172a9, RZ ;  /* 0xcd9e8d5720337824 */ /* 0x000fe200078e02ff */
[----:B------:R-:W-:Y:S02]  /*07a0*/  PRMT R11, RZ, 0x7610, R11 ;  /* 0x00007610ff0b7816 */ /* 0x000fe4000000000b */
[----:B------:R-:W-:Y:S02]  /*07b0*/  PRMT R47, RZ, 0x7610, R47 ;  /* 0x00007610ff2f7816 */ /* 0x000fe4000000002f */
[----:B------:R-:W-:-:S02]  /*07c0*/  LOP3.LUT R48, R48, UR25, R35, 0x96, !PT ;  /* 0x0000001930307c12 */ /* 0x000fc4000f8e9623 */
[--C-:B------:R-:W-:Y:S02]  /*07d0*/  PRMT R49, RZ, 0x5410, R28.reuse ;  /* 0x00005410ff317816 */ /* 0x100fe4000000001c */
[----:B------:R-:W-:Y:S02]  /*07e0*/  PRMT R52, RZ, 0x7610, R28 ;  /* 0x00007610ff347816 */ /* 0x000fe4000000001c */
[----:B------:R-:W-:Y:S02]  /*07f0*/  LOP3.LUT R64, R64, 0x3, RZ, 0xc0, !PT ;  /* 0x0000000340407812 */ /* 0x000fe400078ec0ff */
[--C-:B------:R-:W-:Y:S02]  /*0800*/  PRMT R58, RZ, 0x5410, R29.reuse ;  /* 0x00005410ff3a7816 */ /* 0x100fe4000000001d */
[----:B------:R-:W-:Y:S02]  /*0810*/  PRMT R59, RZ, 0x7610, R29 ;  /* 0x00007610ff3b7816 */ /* 0x000fe4000000001d */
[----:B------:R-:W-:-:S02]  /*0820*/  PRMT R60, RZ, 0x5410, R30 ;  /* 0x00005410ff3c7816 */ /* 0x000fc4000000001e */
[----:B------:R-:W-:Y:S02]  /*0830*/  PRMT R62, RZ, 0x7610, R30 ;  /* 0x00007610ff3e7816 */ /* 0x000fe4000000001e */
[--C-:B------:R-:W-:Y:S02]  /*0840*/  PRMT R61, RZ, 0x5410, R31.reuse ;  /* 0x00005410ff3d7816 */ /* 0x100fe4000000001f */
[----:B------:R-:W-:Y:S02]  /*0850*/  PRMT R63, RZ, 0x7610, R31 ;  /* 0x00007610ff3f7816 */ /* 0x000fe4000000001f */
.L_x_928:
[----:B------:R-:W-:Y:S01]  /*0860*/  ISETP.NE.U32.AND P1, PT, RZ, c[0x0][0x1c0], PT ;  /* 0x00007000ff007a0c */ /* 0x000fe20003f25070 */
[----:B------:R-:W-:Y:S01]  /*0870*/  IMAD R32, R3, c[0x0][0x168], RZ ;  /* 0x00005a0003207a24 */ /* 0x000fe200078e02ff */
[----:B------:R-:W-:Y:S01]  /*0880*/  ISETP.NE.U32.AND P0, PT, RZ, c[0x0][0x180], PT ;  /* 0x00006000ff007a0c */ /* 0x000fe20003f05070 */
[----:B------:R-:W-:Y:S01]  /*0890*/  HFMA2.MMA R71, -RZ, RZ, 0, 9.5367431640625e-07 ;  /* 0x00000010ff477435 */ /* 0x000fe200000001ff */
[----:B------:R-:W-:Y:S02]  /*08a0*/  ISETP.NE.AND.EX P1, PT, RZ, c[0x0][0x1c4], PT, P1 ;  /* 0x00007100ff007a0c */ /* 0x000fe40003f25310 */
[----:B------:R-:W-:-:S02]  /*08b0*/  SHF.R.S32.HI R33, RZ, 0x1f, R32 ;  /* 0x0000001fff217819 */ /* 0x000fc40000011420 */
[----:B------:R-:W-:Y:S02]  /*08c0*/  ISETP.NE.AND.EX P0, PT, RZ, c[0x0][0x184], PT, P0 ;  /* 0x00006100ff007a0c */ /* 0x000fe40003f05300 */
[----:B------:R-:W-:Y:S02]  /*08d0*/  LEA.HI R33, R33, R32, RZ, 0x3 ;  /* 0x0000002021217211 */ /* 0x000fe400078f18ff */
[----:B------:R-:W-:-:S04]  /*08e0*/  LOP3.LUT R40, R2, 0x7f, RZ, 0xc0, !PT ;  /* 0x0000007f02287812 */ /* 0x000fc800078ec0ff */
[----:B------:R-:W-:Y:S01]  /*08f0*/  LEA.HI.SX32 R40, R33, R40, 0x1d ;  /* 0x0000002821287211 */ /* 0x000fe200078feaff */
[----:B------:R-:W-:-:S04]  /*0900*/  @P1 IMAD.MOV.U32 R36, RZ, RZ, 0x2 ;  /* 0x00000002ff241424 */ /* 0x000fc800078e00ff */
[----:B------:R-:W-:-:S04]  /*0910*/  @P1 IMAD.WIDE R36, R3, R36, c[0x0][0x1c0] ;  /* 0x0000700003241625 */ /* 0x000fc800078e0224 */
[CC--:B------:R-:W-:Y:S02]  /*0920*/  @P0 IMAD.WIDE.U32 R32, R40.reuse, R71.reuse, c[0x0][0x180] ;  /* 0x0000600028200625 */ /* 0x0c0fe400078e0047 */
[----:B------:R-:W2:Y:S02]  /*0930*/  @P1 LDG.E.U16 R36, [R36.64] ;  /* 0x0000000624241981 */ /* 0x000ea4000c1e1500 */
[----:B------:R-:W-:Y:S02]  /*0940*/  IMAD.WIDE.U32 R34, R40, R71, c[0x0][0x170] ;  /* 0x00005c0028227625 */ /* 0x000fe400078e0047 */
[----:B-----5:R0:W5:Y:S04]  /*0950*/  @P0 LDG.E.128 R28, [R32.64] ;  /* 0x00000006201c0981 */ /* 0x020168000c1e1d00 */
[----:B0-----:R-:W5:Y:S01]  /*0960*/  LDG.E.128 R32, [R34.64] ;  /* 0x0000000622207981 */ /* 0x001f62000c1e1d00 */
[C---:B------:R-:W-:Y:S01]  /*0970*/  ISETP.NE.AND P2, PT, R64.reuse, 0x1, PT ;  /* 0x000000014000780c */ /* 0x040fe20003f45270 */
[----:B------:R-:W-:Y:S01]  /*0980*/  BSSY B0, `(.L_x_757) ;  /* 0x000000e000007945 */ /* 0x000fe20003800000 */
[----:B------:R-:W-:Y:S01]  /*0990*/  IMAD.MOV.U32 R70, RZ, RZ, 0x3f800000 ;  /* 0x3f800000ff467424 */ /* 0x000fe200078e00ff */
[----:B------:R-:W-:-:S02]  /*09a0*/  IADD3 R38, R64, 0x1, RZ ;  /* 0x0000000140267810 */ /* 0x000fc40007ffe0ff */
[----:B--2---:R-:W-:-:S08]  /*09b0*/  @P1 PRMT R70, RZ, 0x5410, R36 ;  /* 0x00005410ff461816 */ /* 0x004fd00000000024 */
        /* <DEDUP_REMOVED lines=9> */
.L_x_758:
[----:B------:R-:W-:Y:S02]  /*0a50*/  MOV R41, R51 ;  /* 0x0000003300297202 */ /* 0x000fe40000000f00 */
.L_x_759:
[----:B------:R-:W-:Y:S05]  /*0a60*/  BSYNC B0 ;  /* 0x0000000000007941 */ /* 0x000fea0003800000 */
.L_x_757:
        /* <DEDUP_REMOVED lines=16> */
.L_x_763:
[----:B------:R-:W-:Y:S05]  /*0b70*/  BSYNC B1 ;  /* 0x0000000000017941 */ /* 0x000fea0003800000 */
.L_x_762:
[----:B------:R-:W-:Y:S01]  /*0b80*/  IMAD.HI.U32 R0, R53, -0x326172a9, RZ ;  /* 0xcd9e8d5735007827 */ /* 0x000fe200078e00ff */
[----:B------:R-:W-:-:S03]  /*0b90*/  LOP3.LUT R37, R37, UR5, R56, 0x96, !PT ;  /* 0x0000000525257c12 */ /* 0x000fc6000f8e9638 */
[----:B------:R-:W-:Y:S01]  /*0ba0*/  IMAD R39, R53, -0x326172a9, RZ ;  /* 0xcd9e8d5735277824 */ /* 0x000fe200078e02ff */
[----:B------:R-:W-:Y:S01]  /*0bb0*/  LOP3.LUT R0, R0, UR4, R55, 0x96, !PT ;  /* 0x0000000400007c12 */ /* 0x000fe2000f8e9637 */
[----:B------:R-:W-:-:S04]  /*0bc0*/  IMAD.WIDE.U32 R36, R37, -0x326172a9, RZ ;  /* 0xcd9e8d5725247825 */ /* 0x000fc800078e00ff */
[----:B------:R-:W-:Y:S01]  /*0bd0*/  IMAD R51, R54, -0x2daee0ad, RZ ;  /* 0xd2511f5336337824 */ /* 0x000fe200078e02ff */
        /* <DEDUP_REMOVED lines=36> */
[----:B------:R-:W-:Y:S01]  /*0e20*/  IMAD.MOV.U32 R38, RZ, RZ, RZ ;  /* 0x000000ffff267224 */ /* 0x000fe200078e00ff */
[----:B------:R-:W-:Y:S02]  /*0e30*/  MOV R50, R36 ;  /* 0x0000002400327202 */ /* 0x000fe40000000f00 */
.L_x_761:
[----:B------:R-:W-:Y:S05]  /*0e40*/  BSYNC B0 ;  /* 0x0000000000007941 */ /* 0x000fea0003800000 */
.L_x_760:
        /* <DEDUP_REMOVED lines=9> */
[----:B------:R-:W-:-:S04]  /*0ee0*/  FSETP.GTU.FTZ.AND P2, PT, R36, c[0x0][0x1e4], PT ;  /* 0x0000790024007a0b */ /* 0x000fc80003f5c000 */
[----:B------:R-:W-:Y:S02]  /*0ef0*/  FSEL R36, R37, RZ, !P2 ;  /* 0x000000ff25247208 */ /* 0x000fe40005000000 */
[----:B------:R-:W-:Y:S02]  /*0f00*/  @P0 PRMT R37, RZ, 0x5410, R28 ;  /* 0x00005410ff250816 */ /* 0x000fe4000000001c */
        /* <DEDUP_REMOVED lines=11> */
.L_x_765:
[----:B------:R-:W-:Y:S02]  /*0fc0*/  IMAD.MOV.U32 R37, RZ, RZ, R51 ;  /* 0x000000ffff257224 */ /* 0x000fe400078e0033 */
.L_x_766:
[----:B------:R-:W-:Y:S05]  /*0fd0*/  BSYNC B0 ;  /* 0x0000000000007941 */ /* 0x000fea0003800000 */
.L_x_764:
        /* <DEDUP_REMOVED lines=16> */
.L_x_770:
[----:B------:R-:W-:Y:S05]  /*10e0*/  BSYNC B1 ;  /* 0x0000000000017941 */ /* 0x000fea0003800000 */
.L_x_769:
        /* <DEDUP_REMOVED lines=40> */
[----:B------:R-:W-:Y:S01]  /*1370*/  MOV R51, R50 ;  /* 0x0000003200337202 */ /* 0x000fe20000000f00 */
[----:B------:R-:W-:Y:S01]  /*1380*/  IMAD.MOV.U32 R50, RZ, RZ, R38 ;  /* 0x000000ffff327224 */ /* 0x000fe200078e0026 */
[----:B------:R-:W-:Y:S01]  /*1390*/  LOP3.LUT R0, R39, UR26, R42, 0x96, !PT ;  /* 0x0000001a27007c12 */ /* 0x000fe2000f8e962a */
[----:B------:R-:W-:Y:S02]  /*13a0*/  IMAD.MOV.U32 R39, RZ, RZ, RZ ;  /* 0x000000ffff277224 */ /* 0x000fe400078e00ff */
.L_x_768:
[----:B------:R-:W-:Y:S05]  /*13b0*/  BSYNC B0 ;  /* 0x0000000000007941 */ /* 0x000fea0003800000 */
.L_x_767:
[----:B------:R0:W1:Y:S01]  /*13c0*/  I2F.U32 R38, R37 ;  /* 0x0000002500267306 */ /* 0x0000620000201000 */
[C---:B------:R-:W-:Y:S01]  /*13d0*/  ISETP.NE.AND P1, PT, R39.reuse, 0x1, PT ;  /* 0x000000012700780c */ /* 0x040fe20003f25270 */
[----:B------:R-:W-:Y:S01]  /*13e0*/  BSSY B0, `(.L_x_771) ;  /* 0x0000015000007945 */ /* 0x000fe20003800000 */
[----:B------:R-:W-:Y:S02]  /*13f0*/  IADD3 R41, R39, 0x1, RZ ;  /* 0x0000000127297810 */ /* 0x000fe40007ffe0ff */
[----:B0-----:R-:W-:-:S05]  /*1400*/  PRMT R37, RZ, 0x7610, R32 ;  /* 0x00007610ff257816 */ /* 0x001fca0000000020 */
[----:B------:R-:W-:Y:S02]  /*1410*/  FMUL.FTZ R32, R37, R70 ;  /* 0x0000004625207220 */ /* 0x000fe40000410000 */
[----:B-1----:R-:W-:Y:S02]  /*1420*/  FFMA.FTZ R38, R38, R69, 1.1641532182693481445e-10 ;  /* 0x2f00000026267423 */ /* 0x002fe40000010045 */
[----:B------:R-:W-:-:S03]  /*1430*/  FMUL.FTZ R32, R32, c[0x0][0x1e8] ;  /* 0x00007a0020207a20 */ /* 0x000fc60000410000 */
        /* <DEDUP_REMOVED lines=14> */
.L_x_772:
[----:B------:R-:W-:Y:S02]  /*1520*/  IMAD.MOV.U32 R32, RZ, RZ, R51 ;  /* 0x000000ffff207224 */ /* 0x000fe400078e0033 */
.L_x_773:
[----:B------:R-:W-:Y:S05]  /*1530*/  BSYNC B0 ;  /* 0x0000000000007941 */ /* 0x000fea0003800000 */
.L_x_771:
        /* <DEDUP_REMOVED lines=16> */
.L_x_777:
[----:B------:R-:W-:Y:S05]  /*1640*/  BSYNC B1 ;  /* 0x0000000000017941 */ /* 0x000fea0003800000 */
.L_x_776:
        /* <DEDUP_REMOVED lines=43> */
[----:B------:R-:W-:Y:S02]  /*1900*/  LOP3.LUT R0, R39, UR26, R42, 0x96, !PT ;  /* 0x0000001a27007c12 */ /* 0x000fe4000f8e962a */
.L_x_775:
[----:B------:R-:W-:Y:S05]  /*1910*/  BSYNC B0 ;  /* 0x0000000000007941 */ /* 0x000fea0003800000 */
.L_x_774:
        /* <DEDUP_REMOVED lines=21> */
.L_x_779:
[----:B------:R-:W-:Y:S02]  /*1a70*/  IMAD.MOV.U32 R32, RZ, RZ, R51 ;  /* 0x000000ffff207224 */ /* 0x000fe400078e0033 */
.L_x_780:
[----:B------:R-:W-:Y:S05]  /*1a80*/  BSYNC B0 ;  /* 0x0000000000007941 */ /* 0x000fea0003800000 */
.L_x_778:
        /* <DEDUP_REMOVED lines=16> */
.L_x_784:
[----:B------:R-:W-:Y:S05]  /*1b90*/  BSYNC B1 ;  /* 0x0000000000017941 */ /* 0x000fea0003800000 */
.L_x_783:
        /* <DEDUP_REMOVED lines=44> */
.L_x_782:
[----:B------:R-:W-:Y:S05]  /*1e60*/  BSYNC B0 ;  /* 0x0000000000007941 */ /* 0x000fea0003800000 */
.L_x_781:
[----:B------:R-:W0:Y:S01]  /*1e70*/  I2F.U32 R32, R32 ;  /* 0x0000002000207306 */ /* 0x000e220000201000 */
[----:B------:R-:W-:Y:S01]  /*1e80*/  PRMT R39, RZ, 0x7610, R33 ;  /* 0x00007610ff277816 */ /* 0x000fe20000000021 */
[----:B------:R-:W-:Y:S01]  /*1e90*/  BSSY B0, `(.L_x_785) ;  /* 0x0000014000007945 */ /* 0x000fe20003800000 */
[----:B------:R-:W-:-:S03]  /*1ea0*/  ISETP.NE.AND P3, PT, R42, 0x1, PT ;  /* 0x000000012a00780c */ /* 0x000fc60003f65270 */
[----:B------:R-:W-:-:S04]  /*1eb0*/  FMUL.FTZ R39, R39, R70 ;  /* 0x0000004627277220 */ /* 0x000fc80000410000 */
[----:B------:R-:W-:Y:S02]  /*1ec0*/  FMUL.FTZ R39, R39, c[0x0][0x1e8] ;  /* 0x00007a0027277a20 */ /* 0x000fe40000410000 */
[----:B0-----:R-:W-:Y:S01]  /*1ed0*/  FFMA.FTZ R33, R32, R69, 1.1641532182693481445e-10 ;  /* 0x2f00000020217423 */ /* 0x001fe20000010045 */
[----:B------:R-:W-:-:S04]  /*1ee0*/  @P0 PRMT R32, RZ, 0x7610, R29 ;  /* 0x00007610ff200816 */ /* 0x000fc8000000001d */
        /* <DEDUP_REMOVED lines=13> */
.L_x_786:
[----:B------:R-:W-:Y:S02]  /*1fc0*/  IMAD.MOV.U32 R41, RZ, RZ, R51 ;  /* 0x000000ffff297224 */ /* 0x000fe400078e0033 */
.L_x_787:
[----:B------:R-:W-:Y:S05]  /*1fd0*/  BSYNC B0 ;  /* 0x0000000000007941 */ /* 0x000fea0003800000 */
.L_x_785:
        /* <DEDUP_REMOVED lines=16> */
.L_x_791:
[----:B------:R-:W-:Y:S05]  /*20e0*/  BSYNC B1 ;  /* 0x0000000000017941 */ /* 0x000fea0003800000 */
.L_x_790:
        /* <DEDUP_REMOVED lines=44> */
.L_x_789:
[----:B------:R-:W-:Y:S05]  /*23b0*/  BSYNC B0 ;  /* 0x0000000000007941 */ /* 0x000fea0003800000 */
.L_x_788:
        /* <DEDUP_REMOVED lines=21> */
.L_x_793:
[----:B------:R-:W-:Y:S02]  /*2510*/  IMAD.MOV.U32 R66, RZ, RZ, R51 ;  /* 0x000000ffff427224 */ /* 0x000fe400078e0033 */
.L_x_794:
[----:B------:R-:W-:Y:S05]  /*2520*/  BSYNC B0 ;  /* 0x0000000000007941 */ /* 0x000fea0003800000 */
.L_x_792:
        /* <DEDUP_REMOVED lines=16> */
.L_x_798:
[----:B------:R-:W-:Y:S05]  /*2630*/  BSYNC B1 ;  /* 0x0000000000017941 */ /* 0x000fea0003800000 */
.L_x_797:
        /* <DEDUP_REMOVED lines=36> */
[----:B------:R-:W-:Y:S01]  /*2880*/  IMAD.MOV.U32 R43, RZ, RZ, RZ ;  /* 0x000000ffff2b7224 */ /* 0x000fe200078e00ff */
[----:B------:R-:W-:Y:S01]  /*2890*/  LOP3.LUT R32, R65, UR23, R32, 0x96, !PT ;  /* 0x0000001741207c12 */ /* 0x000fe2000f8e9620 */
[----:B------:R-:W-:-:S04]  /*28a0*/  IMAD.WIDE.U32 R50, R50, -0x326172a9, RZ ;  /* 0xcd9e8d5732327825 */ /* 0x000fc800078e00ff */
[----:B------:R-:W-:Y:S01]  /*28b0*/  IMAD.WIDE.U32 R32, R32, -0x2daee0ad, RZ ;  /* 0xd2511f5320207825 */ /* 0x000fe200078e00ff */
[----:B------:R-:W-:Y:S02]  /*28c0*/  LOP3.LUT R48, R51, UR25, R64, 0x96, !PT ;  /* 0x0000001933307c12 */ /* 0x000fe4000f8e9640 */
[----:B------:R-:W-:Y:S01]  /*28d0*/  MOV R51, R50 ;  /* 0x0000003200337202 */ /* 0x000fe20000000f00 */
[----:B------:R-:W-:Y:S01]  /*28e0*/  IMAD.MOV.U32 R50, RZ, RZ, R32 ;  /* 0x000000ffff327224 */ /* 0x000fe200078e0020 */
[----:B------:R-:W-:Y:S02]  /*28f0*/  LOP3.LUT R0, R33, UR26, R42, 0x96, !PT ;  /* 0x0000001a21007c12 */ /* 0x000fe4000f8e962a */
.L_x_796:
[----:B------:R-:W-:Y:S05]  /*2900*/  BSYNC B0 ;  /* 0x0000000000007941 */ /* 0x000fea0003800000 */
.L_x_795:
        /* <DEDUP_REMOVED lines=8> */
[----:B------:R-:W-:Y:S02]  /*2990*/  IADD3 R32, R43, 0x1, RZ ;  /* 0x000000012b207810 */ /* 0x000fe40007ffe0ff */
        /* <DEDUP_REMOVED lines=12> */
.L_x_800:
[----:B------:R-:W-:Y:S02]  /*2a60*/  IMAD.MOV.U32 R34, RZ, RZ, R51 ;  /* 0x000000ffff227224 */ /* 0x000fe400078e0033 */
.L_x_801:
[----:B------:R-:W-:Y:S05]  /*2a70*/  BSYNC B0 ;  /* 0x0000000000007941 */ /* 0x000fea0003800000 */
.L_x_799:
        /* <DEDUP_REMOVED lines=16> */
.L_x_805:
[----:B------:R-:W-:Y:S05]  /*2b80*/  BSYNC B1 ;  /* 0x0000000000017941 */ /* 0x000fea0003800000 */
.L_x_804:
        /* <DEDUP_REMOVED lines=44> */
.L_x_803:
[----:B------:R-:W-:Y:S05]  /*2e50*/  BSYNC B0 ;  /* 0x0000000000007941 */ /* 0x000fea0003800000 */
.L_x_802:
[----:B------:R-:W0:Y:S01]  /*2e60*/  I2F.U32 R34, R34 ;  /* 0x0000002200227306 */ /* 0x000e220000201000 */
[----:B------:R-:W-:Y:S01]  /*2e70*/  PRMT R43, RZ, 0x5410, R35 ;  /* 0x00005410ff2b7816 */ /* 0x000fe20000000023 */
[----:B------:R-:W-:Y:S01]  /*2e80*/  BSSY B0, `(.L_x_806) ;  /* 0x0000014000007945 */ /* 0x000fe20003800000 */
[----:B------:R-:W-:-:S02]  /*2e90*/  ISETP.NE.AND P6, PT, R32, 0x1, PT ;  /* 0x000000012000780c */ /* 0x000fc40003fc5270 */
[----:B------:R-:W-:Y:S01]  /*2ea0*/  IADD3 R80, R32, 0x1, RZ ;  /* 0x0000000120507810 */ /* 0x000fe20007ffe0ff */
[----:B------:R-:W-:-:S04]  /*2eb0*/  FMUL.FTZ R43, R43, R70 ;  /* 0x000000462b2b7220 */ /* 0x000fc80000410000 */
[----:B------:R-:W-:Y:S02]  /*2ec0*/  FMUL.FTZ R43, R43, c[0x0][0x1e8] ;  /* 0x00007a002b2b7a20 */ /* 0x000fe40000410000 */
[----:B0-----:R-:W-:Y:S01]  /*2ed0*/  FFMA.FTZ R33, R34, R69, 1.1641532182693481445e-10 ;  /* 0x2f00000022217423 */ /* 0x001fe20000010045 */
[----:B------:R-:W-:-:S04]  /*2ee0*/  @P0 PRMT R34, RZ, 0x5410, R31 ;  /* 0x00005410ff220816 */ /* 0x000fc8000000001f */
        /* <DEDUP_REMOVED lines=12> */
.L_x_807:
[----:B------:R-:W-:Y:S02]  /*2fb0*/  IMAD.MOV.U32 R34, RZ, RZ, R51 ;  /* 0x000000ffff227224 */ /* 0x000fe400078e0033 */
.L_x_808:
[----:B------:R-:W-:Y:S05]  /*2fc0*/  BSYNC B0 ;  /* 0x0000000000007941 */ /* 0x000fea0003800000 */
.L_x_806:
        /* <DEDUP_REMOVED lines=11> */
[----:B------:R-:W-:Y:S02]  /*3080*/  @!P6 IADD3 R53, R53, 0x1, RZ ;  /* 0x000000013535e810 */ /* 0x000fe40007ffe0ff */
[----:B------:R-:W-:Y:S02]  /*3090*/  @!P6 IADD3 R32, R56, 0x1, RZ ;  /* 0x000000013820e810 */ /* 0x000fe40007ffe0ff */
[----:B------:R-:W-:Y:S02]  /*30a0*/  ISETP.NE.AND P0, PT, R53, RZ, !P6 ;  /* 0x000000ff3500720c */ /* 0x000fe40007705270 */
[----:B------:R-:W-:-:S11]  /*30b0*/  @!P6 MOV R55, RZ ;  /* 0x000000ff0037e202 */ /* 0x000fd60000000f00 */
[----:B------:R-:W-:Y:S01]  /*30c0*/  @P0 IMAD.MOV R32, RZ, RZ, R56 ;  /* 0x000000ffff200224 */ /* 0x000fe200078e0238 */
[----:B------:R-:W-:-:S03]  /*30d0*/  ISETP.NE.AND P0, PT, R0, RZ, PT ;  /* 0x000000ff0000720c */ /* 0x000fc60003f05270 */
[----:B------:R-:W-:-:S05]  /*30e0*/  @!P6 IMAD.MOV.U32 R56, RZ, RZ, R32 ;  /* 0x000000ffff38e224 */ /* 0x000fca00078e0020 */
.L_x_812:
[----:B------:R-:W-:Y:S05]  /*30f0*/  BSYNC B1 ;  /* 0x0000000000017941 */ /* 0x000fea0003800000 */
.L_x_811:
[----:B------:R-:W-:Y:S01]  /*3100*/  IMAD.HI.U32 R0, R53, -0x326172a9, RZ ;  /* 0xcd9e8d5735007827 */ /* 0x000fe200078e00ff */
[----:B------:R-:W-:Y:S01]  /*3110*/  LOP3.LUT R33, R33, UR5, R56, 0x96, !PT ;  /* 0x0000000521217c12 */ /* 0x000fe2000f8e9638 */
[----:B------:R-:W-:Y:S02]  /*3120*/  HFMA2.MMA R80, -RZ, RZ, 0, 0 ;  /* 0x00000000ff507435 */ /* 0x000fe400000001ff */
        /* <DEDUP_REMOVED lines=41> */
.L_x_810:
[----:B------:R-:W-:Y:S05]  /*33c0*/  BSYNC B0 ;  /* 0x0000000000007941 */ /* 0x000fea0003800000 */
.L_x_809:
[----:B------:R0:W1:Y:S01]  /*33d0*/  I2F.U32 R32, R34 ;  /* 0x0000002200207306 */ /* 0x0000620000201000 */
[----:B------:R-:W-:Y:S01]  /*33e0*/  SEL R33, RZ, 0x1, P2 ;  /* 0x00000001ff217807 */ /* 0x000fe20001000000 */
[----:B------:R-:W-:Y:S01]  /*33f0*/  IMAD.WIDE.U32 R78, R40, R71, c[0x0][0x188] ;  /* 0x00006200284e7625 */ /* 0x000fe200078e0047 */
[----:B------:R-:W-:Y:S02]  /*3400*/  ISETP.NE.AND P2, PT, R72, RZ, PT ;  /* 0x000000ff4800720c */ /* 0x000fe40003f45270 */
[----:B------:R-:W-:Y:S02]  /*3410*/  PRMT R35, RZ, 0x7610, R35 ;  /* 0x00007610ff237816 */ /* 0x000fe40000000023 */
[----:B------:R-:W-:Y:S02]  /*3420*/  SEL R72, RZ, 0x1, P1 ;  /* 0x00000001ff487807 */ /* 0x000fe40000800000 */
[----:B------:R-:W-:Y:S01]  /*3430*/  SEL R66, RZ, 0x1, P2 ;  /* 0x00000001ff427807 */ /* 0x000fe20001000000 */
[----:B------:R-:W-:Y:S01]  /*3440*/  FMUL.FTZ R35, R35, R70 ;  /* 0x0000004623237220 */ /* 0x000fe20000410000 */
[----:B------:R-:W-:Y:S01]  /*3450*/  ISETP.NE.AND P6, PT, R68, RZ, PT ;  /* 0x000000ff4400720c */ /* 0x000fe20003fc5270 */
[----:B------:R-:W-:Y:S01]  /*3460*/  IMAD.WIDE.U32 R72, R72, 0x10000, RZ ;  /* 0x0001000048487825 */ /* 0x000fe200078e00ff */
[----:B------:R-:W-:-:S02]  /*3470*/  SEL R77, RZ, 0x10000, P5 ;  /* 0x00010000ff4d7807 */ /* 0x000fc40002800000 */
[----:B0-----:R-:W-:Y:S01]  /*3480*/  SEL R34, RZ, 0x100, P4 ;  /* 0x00000100ff227807 */ /* 0x001fe20002000000 */
[----:B-1----:R-:W-:Y:S01]  /*3490*/  FFMA.FTZ R32, R32, R69, 1.1641532182693481445e-10 ;  /* 0x2f00000020207423 */ /* 0x002fe20000010045 */
[----:B------:R-:W-:Y:S01]  /*34a0*/  SEL R75, RZ, 0x1, P6 ;  /* 0x00000001ff4b7807 */ /* 0x000fe20003000000 */
[----:B------:R-:W-:Y:S01]  /*34b0*/  IMAD.WIDE.U32 R66, R66, 0x100, RZ ;  /* 0x0000010042427825 */ /* 0x000fe200078e00ff */
[----:B------:R-:W-:Y:S02]  /*34c0*/  IADD3 R82, R40, 0x80, RZ ;  /* 0x0000008028527810 */ /* 0x000fe40007ffe0ff */
[----:B------:R-:W-:Y:S01]  /*34d0*/  FSETP.GTU.FTZ.AND P1, PT, R32, c[0x0][0x1e4], PT ;  /* 0x0000790020007a0b */ /* 0x000fe20003f3c000 */
[----:B------:R-:W-:-:S03]  /*34e0*/  IMAD.WIDE.U32 R32, R33, 0x1000000, RZ ;  /* 0x0100000021207825 */ /* 0x000fc600078e00ff */
[----:B------:R-:W-:Y:S01]  /*34f0*/  SEL R64, RZ, 0x1000000, P1 ;  /* 0x01000000ff407807 */ /* 0x000fe20000800000 */
[----:B------:R-:W-:Y:S01]  /*3500*/  FMUL.FTZ R35, R35, c[0x0][0x1e8] ;  /* 0x00007a0023237a20 */ /* 0x000fe20000410000 */
[----:B------:R-:W-:Y:S01]  /*3510*/  LOP3.LUT R66, R66, R32, R72, 0xfe, !PT ;  /* 0x0000002042427212 */ /* 0x000fe200078efe48 */
[----:B------:R-:W-:Y:S01]  /*3520*/  IMAD.MOV.U32 R68, RZ, RZ, 0x8 ;  /* 0x00000008ff447424 */ /* 0x000fe200078e00ff */
[----:B------:R-:W-:Y:S02]  /*3530*/  @P0 PRMT R32, RZ, 0x7610, R31 ;  /* 0x00007610ff200816 */ /* 0x000fe4000000001f */
[----:B------:R-:W-:Y:S02]  /*3540*/  FSEL R65, R35, RZ, !P1 ;  /* 0x000000ff23417208 */ /* 0x000fe40004800000 */
[----:B------:R-:W-:Y:S01]  /*3550*/  LOP3.LUT R34, R34, R64, R77, 0xfe, !PT ;  /* 0x0000004022227212 */ /* 0x000fe200078efe4d */
[----:B------:R-:W-:Y:S01]  /*3560*/  IMAD.WIDE.U32 R76, R40, R68, c[0x0][0x190] ;  /* 0x00006400284c7625 */ /* 0x000fe200078e0044 */
[----:B------:R-:W-:-:S02]  /*3570*/  SEL R35, RZ, 0x1, P3 ;  /* 0x00000001ff237807 */ /* 0x000fc40001800000 */
[----:B------:R-:W-:Y:S01]  /*3580*/  LOP3.LUT R66, R66, R75, RZ, 0xfc, !PT ;  /* 0x0000004b42427212 */ /* 0x000fe200078efcff */
[----:B------:R-:W-:Y:S01]  /*3590*/  @P0 FADD.FTZ R65, R65, R32 ;  /* 0x0000002041410221 */ /* 0x000fe20000010000 */
[----:B------:R-:W-:Y:S02]  /*35a0*/  LOP3.LUT R75, R33, R34, R35, 0xfe, !PT ;  /* 0x00000022214b7212 */ /* 0x000fe400078efe23 */
[----:B------:R-:W-:Y:S02]  /*35b0*/  F2FP.BF16.PACK_AB R34, R42, R41 ;  /* 0x000000292a22723e */ /* 0x000fe400000010ff */
[----:B------:R-:W-:Y:S02]  /*35c0*/  F2FP.BF16.PACK_AB R33, R39, R38 ;  /* 0x000000262721723e */ /* 0x000fe400000010ff */
[----:B------:R-:W-:Y:S02]  /*35d0*/  F2FP.BF16.PACK_AB R32, R37, R36 ;  /* 0x000000242520723e */ /* 0x000fe400000010ff */
[----:B------:R-:W-:-:S02]  /*35e0*/  F2FP.BF16.PACK_AB R35, R65, R43 ;  /* 0x0000002b4123723e */ /* 0x000fc400000010ff */
[----:B------:R-:W-:Y:S01]  /*35f0*/  LOP3.LUT R67, R67, R75, R73, 0xfe, !PT ;  /* 0x0000004b43437212 */ /* 0x000fe200078efe49 */
[CC--:B------:R-:W-:Y:S02]  /*3600*/  @P0 IMAD.WIDE.U32 R72, R82.reuse, R71.reuse, c[0x0][0x180] ;  /* 0x0000600052480625 */ /* 0x0c0fe400078e0047 */
[----:B------:R0:W-:Y:S02]  /*3610*/  STG.E.128 [R78.64], R32 ;  /* 0x000000204e007986 */ /* 0x0001e4000c101d06 */
[----:B------:R-:W-:Y:S02]  /*3620*/  IMAD.WIDE.U32 R74, R82, R71, c[0x0][0x170] ;  /* 0x00005c00524a7625 */ /* 0x000fe400078e0047 */
[----:B------:R1:W-:Y:S04]  /*3630*/  STG.E.64 [R76.64], R66 ;  /* 0x000000424c007986 */ /* 0x0003e8000c101b06 */
[----:B------:R1:W5:Y:S04]  /*3640*/  @P0 LDG.E.128 R28, [R72.64] ;  /* 0x00000006481c0981 */ /* 0x000368000c1e1d00 */
[----:B0-----:R1:W5:Y:S01]  /*3650*/  LDG.E.128 R32, [R74.64] ;  /* 0x000000064a207981 */ /* 0x001362000c1e1d00 */
[C---:B------:R-:W-:Y:S01]  /*3660*/  ISETP.NE.AND P1, PT, R80.reuse, 0x1, PT ;  /* 0x000000015000780c */ /* 0x040fe20003f25270 */
[----:B------:R-:W-:Y:S01]  /*3670*/  BSSY B0, `(.L_x_813) ;  /* 0x000000c000007945 */ /* 0x000fe20003800000 */
[----:B------:R-:W-:-:S11]  /*3680*/  IADD3 R81, R80, 0x1, RZ ;  /* 0x0000000150517810 */ /* 0x000fd60007ffe0ff */
[----:B------:R-:W-:Y:S05]  /*3690*/  @!P1 BRA `(.L_x_814) ;  /* 0x0000008000009947 */ /* 0x000fea0003800000 */
[----:B-1----:R-:W-:Y:S01]  /*36a0*/  ISETP.NE.AND P1, PT, R80, 0x2, PT ;  /* 0x000000025000780c */ /* 0x002fe20003f25270 */
[----:B------:R-:W-:-:S12]  /*36b0*/  IMAD.MOV.U32 R64, RZ, RZ, R0 ;  /* 0x000000ffff407224 */ /* 0x000fd800078e0000 */
[----:B------:R-:W-:Y:S05]  /*36c0*/  @!P1 BRA `(.L_x_815) ;  /* 0x0000006000009947 */ /* 0x000fea0003800000 */
[----:B------:R-:W-:Y:S01]  /*36d0*/  ISETP.NE.AND P1, PT, R80, 0x3, PT ;  /* 0x000000035000780c */ /* 0x000fe20003f25270 */
[----:B------:R-:W-:-:S12]  /*36e0*/  IMAD.MOV.U32 R64, RZ, RZ, R48 ;  /* 0x000000ffff407224 */ /* 0x000fd800078e0030 */
[----:B------:R-:W-:Y:S05]  /*36f0*/  @P1 BRA `(.L_x_815) ;  /* 0x0000003000001947 */ /* 0x000fea0003800000 */
[----:B------:R-:W-:Y:S01]  /*3700*/  MOV R64, R50 ;  /* 0x0000003200407202 */ /* 0x000fe20000000f00 */
[----:B------:R-:W-:Y:S05]  /*3710*/  BRA `(.L_x_815) ;  /* 0x0000001000007947 */ /* 0x000fea0003800000 */
.L_x_814:
[----:B-1----:R-:W-:Y:S02]  /*3720*/  IMAD.MOV.U32 R64, RZ, RZ, R51 ;  /* 0x000000ffff407224 */ /* 0x002fe400078e0033 */
.L_x_815:
[----:B------:R-:W-:Y:S05]  /*3730*/  BSYNC B0 ;  /* 0x0000000000007941 */ /* 0x000fea0003800000 */
.L_x_813:
        /* <DEDUP_REMOVED lines=16> */
.L_x_819:
[----:B------:R-:W-:Y:S05]  /*3840*/  BSYNC B1 ;  /* 0x0000000000017941 */ /* 0x000fea0003800000 */
.L_x_818:
        /* <DEDUP_REMOVED lines=44> */
.L_x_817:
[----:B------:R-:W-:Y:S05]  /*3b10*/  BSYNC B0 ;  /* 0x0000000000007941 */ /* 0x000fea0003800000 */
.L_x_816:
[----:B------:R-:W0:Y:S01]  /*3b20*/  I2F.U32 R64, R64 ;  /* 0x0000004000407306 */ /* 0x000e220000201000 */
[----:B-----5:R-:W-:Y:S01]  /*3b30*/  PRMT R67, RZ, 0x5410, R32 ;  /* 0x00005410ff437816 */ /* 0x020fe20000000020 */
[----:B------:R-:W-:Y:S01]  /*3b40*/  BSSY B0, `(.L_x_820) ;  /* 0x0000015000007945 */ /* 0x000fe20003800000 */
[C---:B------:R-:W-:Y:S02]  /*3b50*/  ISETP.NE.AND P1, PT, R81.reuse, 0x1, PT ;  /* 0x000000015100780c */ /* 0x040fe40003f25270 */
[----:B------:R-:W-:Y:S01]  /*3b60*/  IADD3 R72, R81, 0x1, RZ ;  /* 0x0000000151487810 */ /* 0x000fe20007ffe0ff */
[----:B------:R-:W-:-:S04]  /*3b70*/  FMUL.FTZ R67, R67, R70 ;  /* 0x0000004643437220 */ /* 0x000fc80000410000 */
[----:B------:R-:W-:Y:S02]  /*3b80*/  FMUL.FTZ R67, R67, c[0x0][0x1e8] ;  /* 0x00007a0043437a20 */ /* 0x000fe40000410000 */
[----:B0-----:R-:W-:Y:S01]  /*3b90*/  FFMA.FTZ R66, R64, R69, 1.1641532182693481445e-10 ;  /* 0x2f00000040427423 */ /* 0x001fe20000010045 */
[----:B------:R-:W-:-:S04]  /*3ba0*/  @P0 PRMT R64, RZ, 0x5410, R28 ;  /* 0x00005410ff400816 */ /* 0x000fc8000000001c */
[----:B------:R-:W-:-:S04]  /*3bb0*/  FSETP.GTU.FTZ.AND P2, PT, R66, c[0x0][0x1e4], PT ;  /* 0x0000790042007a0b */ /* 0x000fc80003f5c000 */
        /* <DEDUP_REMOVED lines=12> */
.L_x_821:
[----:B------:R-:W-:Y:S02]  /*3c80*/  IMAD.MOV.U32 R64, RZ, RZ, R51 ;  /* 0x000000ffff407224 */ /* 0x000fe400078e0033 */
.L_x_822:
[----:B------:R-:W-:Y:S05]  /*3c90*/  BSYNC B0 ;  /* 0x0000000000007941 */ /* 0x000fea0003800000 */
.L_x_820:
        /* <DEDUP_REMOVED lines=16> */
.L_x_826:
[----:B------:R-:W-:Y:S05]  /*3da0*/  BSYNC B1 ;  /* 0x0000000000017941 */ /* 0x000fea0003800000 */
.L_x_825:
        /* <DEDUP_REMOVED lines=42> */
[----:B------:R-:W-:Y:S01]  /*4050*/  MOV R50, R72 ;  /* 0x0000004800327202 */ /* 0x000fe20000000f00 */
[----:B------:R-:W-:Y:S02]  /*4060*/  IMAD.MOV.U32 R72, RZ, RZ, RZ ;  /* 0x000000ffff487224 */ /* 0x000fe400078e00ff */
.L_x_824:
[----:B------:R-:W-:Y:S05]  /*4070*/  BSYNC B0 ;  /* 0x0000000000007941 */ /* 0x000fea0003800000 */
.L_x_823:
        /* <DEDUP_REMOVED lines=22> */
.L_x_828:
[----:B------:R-:W-:Y:S02]  /*41e0*/  IMAD.MOV.U32 R32, RZ, RZ, R51 ;  /* 0x000000ffff207224 */ /* 0x000fe400078e0033 */
.L_x_829:
[----:B------:R-:W-:Y:S05]  /*41f0*/  BSYNC B0 ;  /* 0x0000000000007941 */ /* 0x000fea0003800000 */
.L_x_827:
        /* <DEDUP_REMOVED lines=16> */
.L_x_833:
[----:B------:R-:W-:Y:S05]  /*4300*/  BSYNC B1 ;  /* 0x0000000000017941 */ /* 0x000fea0003800000 */
.L_x_832:
        /* <DEDUP_REMOVED lines=44> */
.L_x_831:
[----:B------:R-:W-:Y:S05]  /*45d0*/  BSYNC B0 ;  /* 0x0000000000007941 */ /* 0x000fea0003800000 */
.L_x_830:
        /* <DEDUP_REMOVED lines=21> */
.L_x_835:
[----:B------:R-:W-:Y:S02]  /*4730*/  IMAD.MOV.U32 R32, RZ, RZ, R51 ;  /* 0x000000ffff207224 */ /* 0x000fe400078e0033 */
.L_x_836:
[----:B------:R-:W-:Y:S05]  /*4740*/  BSYNC B0 ;  /* 0x0000000000007941 */ /* 0x000fea0003800000 */
.L_x_834:
        /* <DEDUP_REMOVED lines=16> */
.L_x_840:
[----:B------:R-:W-:Y:S05]  /*4850*/  BSYNC B1 ;  /* 0x0000000000017941 */ /* 0x000fea0003800000 */
.L_x_839:
        /* <DEDUP_REMOVED lines=44> */
.L_x_838:
[----:B------:R-:W-:Y:S05]  /*4b20*/  BSYNC B0 ;  /* 0x0000000000007941 */ /* 0x000fea0003800000 */
.L_x_837:
        /* <DEDUP_REMOVED lines=21> */
.L_x_842:
[----:B------:R-:W-:Y:S02]  /*4c80*/  IMAD.MOV.U32 R64, RZ, RZ, R51 ;  /* 0x000000ffff407224 */ /* 0x000fe400078e0033 */
.L_x_843:
[----:B------:R-:W-:Y:S05]  /*4c90*/  BSYNC B0 ;  /* 0x0000000000007941 */ /* 0x000fea0003800000 */
.L_x_841:
        /* <DEDUP_REMOVED lines=16> */
.L_x_847:
[----:B------:R-:W-:Y:S05]  /*4da0*/  BSYNC B1 ;  /* 0x0000000000017941 */ /* 0x000fea0003800000 */
.L_x_846:
        /* <DEDUP_REMOVED lines=44> */
.L_x_845:
[----:B------:R-:W-:Y:S05]  /*5070*/  BSYNC B0 ;  /* 0x0000000000007941 */ /* 0x000fea0003800000 */
.L_x_844:
        /* <DEDUP_REMOVED lines=21> */
.L_x_849:
[----:B------:R-:W-:Y:S02]  /*51d0*/  IMAD.MOV.U32 R64, RZ, RZ, R51 ;  /* 0x000000ffff407224 */ /* 0x000fe400078e0033 */
.L_x_850:
[----:B------:R-:W-:Y:S05]  /*51e0*/  BSYNC B0 ;  /* 0x0000000000007941 */ /* 0x000fea0003800000 */
.L_x_848:
        /* <DEDUP_REMOVED lines=16> */
.L_x_854:
[----:B------:R-:W-:Y:S05]  /*52f0*/  BSYNC B1 ;  /* 0x0000000000017941 */ /* 0x000fea0003800000 */
.L_x_853:
        /* <DEDUP_REMOVED lines=44> */
.L_x_852:
[----:B------:R-:W-:Y:S05]  /*55c0*/  BSYNC B0 ;  /* 0x0000000000007941 */ /* 0x000fea0003800000 */
.L_x_851:
        /* <DEDUP_REMOVED lines=21> */
.L_x_856:
[----:B------:R-:W-:Y:S02]  /*5720*/  IMAD.MOV.U32 R34, RZ, RZ, R51 ;  /* 0x000000ffff227224 */ /* 0x000fe400078e0033 */
.L_x_857:
[----:B------:R-:W-:Y:S05]  /*5730*/  BSYNC B0 ;  /* 0x0000000000007941 */ /* 0x000fea0003800000 */
.L_x_855:
        /* <DEDUP_REMOVED lines=16> */
.L_x_861:
[----:B------:R-:W-:Y:S05]  /*5840*/  BSYNC B1 ;  /* 0x0000000000017941 */ /* 0x000fea0003800000 */
.L_x_860:
        /* <DEDUP_REMOVED lines=44> */
.L_x_859:
[----:B------:R-:W-:Y:S05]  /*5b10*/  BSYNC B0 ;  /* 0x0000000000007941 */ /* 0x000fea0003800000 */
.L_x_858:
        /* <DEDUP_REMOVED lines=21> */
.L_x_863:
[----:B------:R-:W-:Y:S02]  /*5c70*/  IMAD.MOV.U32 R34, RZ, RZ, R51 ;  /* 0x000000ffff227224 */ /* 0x000fe400078e0033 */
.L_x_864:
[----:B------:R-:W-:Y:S05]  /*5c80*/  BSYNC B0 ;  /* 0x0000000000007941 */ /* 0x000fea0003800000 */
.L_x_862:
        /* <DEDUP_REMOVED lines=15> */
[----:B------:R-:W-:Y:S02]  /*5d80*/  @P0 IADD3 R32, R56, RZ, RZ ;  /* 0x000000ff38200210 */ /* 0x000fe40007ffe0ff */
[----:B------:R-:W-:-:S03]  /*5d90*/  ISETP.NE.AND P0, PT, R0, RZ, PT ;  /* 0x000000ff0000720c */ /* 0x000fc60003f05270 */
[----:B------:R-:W-:-:S05]  /*5da0*/  @!P6 IMAD.MOV.U32 R56, RZ, RZ, R32 ;  /* 0x000000ffff38e224 */ /* 0x000fca00078e0020 */
.L_x_868:
[----:B------:R-:W-:Y:S05]  /*5db0*/  BSYNC B1 ;  /* 0x0000000000017941 */ /* 0x000fea0003800000 */
.L_x_867:
        /* <DEDUP_REMOVED lines=8> */
[----:B------:R-:W-:Y:S01]  /*5e40*/  IMAD.MOV.U32 R64, RZ, RZ, RZ ;  /* 0x000000ffff407224 */ /* 0x000fe200078e00ff */
        /* <DEDUP_REMOVED lines=35> */
.L_x_866:
[----:B------:R-:W-:Y:S05]  /*6080*/  BSYNC B0 ;  /* 0x0000000000007941 */ /* 0x000fea0003800000 */
.L_x_865:
[----:B------:R0:W1:Y:S01]  /*6090*/  I2F.U32 R32, R34 ;  /* 0x0000002200207306 */ /* 0x0000620000201000 */
[----:B------:R-:W-:Y:S01]  /*60a0*/  PRMT R35, RZ, 0x7610, R35 ;  /* 0x00007610ff237816 */ /* 0x000fe20000000023 */
[----:B------:R-:W-:Y:S01]  /*60b0*/  IMAD.WIDE.U32 R80, R82, R71, c[0x0][0x188] ;  /* 0x0000620052507625 */ /* 0x000fe200078e0047 */
[----:B------:R-:W-:Y:S02]  /*60c0*/  SEL R79, RZ, 0x1, P2 ;  /* 0x00000001ff4f7807 */ /* 0x000fe40001000000 */
[----:B------:R-:W-:Y:S01]  /*60d0*/  @P0 PRMT R33, RZ, 0x7610, R31 ;  /* 0x00007610ff210816 */ /* 0x000fe2000000001f */
[----:B------:R-:W-:Y:S01]  /*60e0*/  FMUL.FTZ R35, R35, R70 ;  /* 0x0000004623237220 */ /* 0x000fe20000410000 */
[----:B------:R-:W-:-:S02]  /*60f0*/  ISETP.NE.AND P6, PT, R66, RZ, PT ;  /* 0x000000ff4200720c */ /* 0x000fc40003fc5270 */
[----:B------:R-:W-:Y:S01]  /*6100*/  SEL R66, RZ, 0x10000, P5 ;  /* 0x00010000ff427807 */ /* 0x000fe20002800000 */
[----:B------:R-:W-:Y:S01]  /*6110*/  FMUL.FTZ R35, R35, c[0x0][0x1e8] ;  /* 0x00007a0023237a20 */ /* 0x000fe20000410000 */
[----:B------:R-:W-:Y:S02]  /*6120*/  ISETP.NE.AND P5, PT, R83, RZ, PT ;  /* 0x000000ff5300720c */ /* 0x000fe40003fa5270 */
[----:B0-----:R-:W-:Y:S02]  /*6130*/  F2FP.BF16.PACK_AB R34, R77, R74 ;  /* 0x0000004a4d22723e */ /* 0x001fe400000010ff */
[----:B------:R-:W-:Y:S01]  /*6140*/  SEL R83, RZ, 0x1, P1 ;  /* 0x00000001ff537807 */ /* 0x000fe20000800000 */
[----:B-1----:R-:W-:Y:S01]  /*6150*/  FFMA.FTZ R32, R32, R69, 1.1641532182693481445e-10 ;  /* 0x2f00000020207423 */ /* 0x002fe20000010045 */
[----:B------:R-:W-:Y:S02]  /*6160*/  SEL R84, RZ, 0x1, P5 ;  /* 0x00000001ff547807 */ /* 0x000fe40002800000 */
[----:B------:R-:W-:-:S02]  /*6170*/  SEL R85, RZ, 0x100, P4 ;  /* 0x00000100ff557807 */ /* 0x000fc40002000000 */
[----:B------:R-:W-:Y:S02]  /*6180*/  FSETP.GTU.FTZ.AND P2, PT, R32, c[0x0][0x1e4], PT ;  /* 0x0000790020007a0b */ /* 0x000fe40003f5c000 */
[----:B------:R-:W-:Y:S02]  /*6190*/  F2FP.BF16.PACK_AB R32, R73, R67 ;  /* 0x000000434920723e */ /* 0x000fe400000010ff */
[----:B------:R-:W-:Y:S02]  /*61a0*/  FSEL R78, R35, RZ, !P2 ;  /* 0x000000ff234e7208 */ /* 0x000fe40005000000 */
[----:B------:R-:W-:-:S03]  /*61b0*/  SEL R86, RZ, 0x1000000, P2 ;  /* 0x01000000ff567807 */ /* 0x000fc60001000000 */
[----:B------:R-:W-:Y:S01]  /*61c0*/  @P0 FADD.FTZ R78, R33, R78 ;  /* 0x0000004e214e0221 */ /* 0x000fe20000010000 */
[----:B------:R-:W-:Y:S02]  /*61d0*/  F2FP.BF16.PACK_AB R33, R75, R72 ;  /* 0x000000484b21723e */ /* 0x000fe400000010ff */
[----:B------:R-:W-:Y:S02]  /*61e0*/  LOP3.LUT R66, R85, R86, R66, 0xfe, !PT ;  /* 0x0000005655427212 */ /* 0x000fe400078efe42 */
[----:B------:R-:W-:-:S05]  /*61f0*/  F2FP.BF16.PACK_AB R35, R78, R76 ;  /* 0x0000004c4e23723e */ /* 0x000fca00000010ff */
[----:B------:R0:W-:Y:S02]  /*6200*/  STG.E.128 [R80.64], R32 ;  /* 0x0000002050007986 */ /* 0x0001e4000c101d06 */
[----:B0-----:R-:W-:-:S04]  /*6210*/  IMAD.WIDE.U32 R80, R79, 0x1000000, RZ ;  /* 0x010000004f507825 */ /* 0x001fc800078e00ff */
[----:B------:R-:W-:Y:S01]  /*6220*/  IMAD.WIDE.U32 R34, R83, 0x10000, RZ ;  /* 0x0001000053227825 */ /* 0x000fe200078e00ff */
[----:B------:R-:W-:-:S03]  /*6230*/  SEL R83, RZ, 0x1, P3 ;  /* 0x00000001ff537807 */ /* 0x000fc60001800000 */
[----:B------:R-:W-:Y:S01]  /*6240*/  IMAD.WIDE.U32 R32, R84, 0x100, RZ ;  /* 0x0000010054207825 */ /* 0x000fe200078e00ff */
[----:B------:R-:W-:Y:S02]  /*6250*/  LOP3.LUT R81, R81, R66, R83, 0xfe, !PT ;  /* 0x0000004251517212 */ /* 0x000fe400078efe53 */
[----:B------:R-:W-:Y:S01]  /*6260*/  IADD3 R66, R40, 0x100, RZ ;  /* 0x0000010028427810 */ /* 0x000fe20007ffe0ff */
[----:B------:R-:W-:Y:S01]  /*6270*/  IMAD.WIDE.U32 R82, R82, R68, c[0x0][0x190] ;  /* 0x0000640052527625 */ /* 0x000fe200078e0044 */
[----:B------:R-:W-:Y:S02]  /*6280*/  LOP3.LUT R79, R32, R80, R34, 0xfe, !PT ;  /* 0x00000050204f7212 */ /* 0x000fe400078efe22 */
[----:B------:R-:W-:Y:S02]  /*6290*/  SEL R32, RZ, 0x1, P6 ;  /* 0x00000001ff207807 */ /* 0x000fe40003000000 */
[----:B------:R-:W-:Y:S01]  /*62a0*/  LOP3.LUT R33, R33, R81, R35, 0xfe, !PT ;  /* 0x0000005121217212 */ /* 0x000fe200078efe23 */
[----:B------:R-:W-:Y:S01]  /*62b0*/  @P0 IMAD.WIDE.U32 R34, R71, R66, c[0x0][0x180] ;  /* 0x0000600047220625 */ /* 0x000fe200078e0042 */
[----:B------:R-:W-:-:S03]  /*62c0*/  LOP3.LUT R32, R79, R32, RZ, 0xfc, !PT ;  /* 0x000000204f207212 */ /* 0x000fc600078efcff */
        /* <DEDUP_REMOVED lines=16> */
.L_x_870:
[----:B0-----:R-:W-:Y:S02]  /*63d0*/  IMAD.MOV.U32 R79, RZ, RZ, R51 ;  /* 0x000000ffff4f7224 */ /* 0x001fe400078e0033 */
.L_x_871:
[----:B------:R-:W-:Y:S05]  /*63e0*/  BSYNC B0 ;  /* 0x0000000000007941 */ /* 0x000fea0003800000 */
.L_x_869:
        /* <DEDUP_REMOVED lines=16> */
.L_x_875:
[----:B------:R-:W-:Y:S05]  /*64f0*/  BSYNC B1 ;  /* 0x0000000000017941 */ /* 0x000fea0003800000 */
.L_x_874:
        /* <DEDUP_REMOVED lines=44> */
.L_x_873:
[----:B------:R-:W-:Y:S05]  /*67c0*/  BSYNC B0 ;  /* 0x0000000000007941 */ /* 0x000fea0003800000 */
.L_x_872:
[----:B------:R0:W1:Y:S01]  /*67d0*/  I2F.U32 R64, R79 ;  /* 0x0000004f00407306 */ /* 0x0000620000201000 */
[----:B------:R-:W-:Y:S01]  /*67e0*/  ISETP.NE.AND P1, PT, R84, 0x1, PT ;  /* 0x000000015400780c */ /* 0x000fe20003f25270 */
[----:B------:R-:W-:Y:S01]  /*67f0*/  BSSY B0, `(.L_x_876) ;  /* 0x0000015000007945 */ /* 0x000fe20003800000 */
[----:B0----5:R-:W-:-:S05]  /*6800*/  PRMT R79, RZ, 0x5410, R32 ;  /* 0x00005410ff4f7816 */ /* 0x021fca0000000020 */
[----:B------:R-:W-:Y:S02]  /*6810*/  FMUL.FTZ R80, R79, R70 ;  /* 0x000000464f507220 */ /* 0x000fe40000410000 */
[----:B-1----:R-:W-:Y:S02]  /*6820*/  FFMA.FTZ R64, R64, R69, 1.1641532182693481445e-10 ;  /* 0x2f00000040407423 */ /* 0x002fe40000010045 */
[----:B------:R-:W-:-:S03]  /*6830*/  FMUL.FTZ R80, R80, c[0x0][0x1e8] ;  /* 0x00007a0050507a20 */ /* 0x000fc60000410000 */
[----:B------:R-:W-:Y:S02]  /*6840*/  FSETP.GTU.FTZ.AND P2, PT, R64, c[0x0][0x1e4], PT ;  /* 0x0000790040007a0b */ /* 0x000fe40003f5c000 */
[----:B------:R-:W-:Y:S02]  /*6850*/  @P0 PRMT R64, RZ, 0x5410, R28 ;  /* 0x00005410ff400816 */ /* 0x000fe4000000001c */
[----:B------:R-:W-:Y:S02]  /*6860*/  FSEL R79, R80, RZ, !P2 ;  /* 0x000000ff504f7208 */ /* 0x000fe40005000000 */
[----:B------:R-:W-:Y:S02]  /*6870*/  P2R R88, PR, RZ, 0x4 ;  /* 0x00000004ff587803 */ /* 0x000fe40000000000 */
[----:B------:R-:W-:Y:S01]  /*6880*/  IADD3 R80, R84, 0x1, RZ ;  /* 0x0000000154507810 */ /* 0x000fe20007ffe0ff */
        /* <DEDUP_REMOVED lines=10> */
.L_x_877:
[----:B------:R-:W-:Y:S02]  /*6930*/  IMAD.MOV.U32 R64, RZ, RZ, R51 ;  /* 0x000000ffff407224 */ /* 0x000fe400078e0033 */
.L_x_878:
[----:B------:R-:W-:Y:S05]  /*6940*/  BSYNC B0 ;  /* 0x0000000000007941 */ /* 0x000fea0003800000 */
.L_x_876:
        /* <DEDUP_REMOVED lines=16> */
.L_x_882:
[----:B------:R-:W-:Y:S05]  /*6a50*/  BSYNC B1 ;  /* 0x0000000000017941 */ /* 0x000fea0003800000 */
.L_x_881:
        /* <DEDUP_REMOVED lines=44> */
.L_x_880:
[----:B------:R-:W-:Y:S05]  /*6d20*/  BSYNC B0 ;  /* 0x0000000000007941 */ /* 0x000fea0003800000 */
.L_x_879:
        /* <DEDUP_REMOVED lines=22> */
.L_x_884:
[----:B------:R-:W-:Y:S02]  /*6e90*/  IMAD.MOV.U32 R32, RZ, RZ, R51 ;  /* 0x000000ffff207224 */ /* 0x000fe400078e0033 */
.L_x_885:
[----:B------:R-:W-:Y:S05]  /*6ea0*/  BSYNC B0 ;  /* 0x0000000000007941 */ /* 0x000fea0003800000 */
.L_x_883:
        /* <DEDUP_REMOVED lines=16> */
.L_x_889:
[----:B------:R-:W-:Y:S05]  /*6fb0*/  BSYNC B1 ;  /* 0x0000000000017941 */ /* 0x000fea0003800000 */
.L_x_888:
        /* <DEDUP_REMOVED lines=44> */
.L_x_887:
[----:B------:R-:W-:Y:S05]  /*7280*/  BSYNC B0 ;  /* 0x0000000000007941 */ /* 0x000fea0003800000 */
.L_x_886:
        /* <DEDUP_REMOVED lines=21> */
.L_x_891:
[----:B------:R-:W-:Y:S02]  /*73e0*/  IMAD.MOV.U32 R32, RZ, RZ, R51 ;  /* 0x000000ffff207224 */ /* 0x000fe400078e0033 */
.L_x_892:
[----:B------:R-:W-:Y:S05]  /*73f0*/  BSYNC B0 ;  /* 0x0000000000007941 */ /* 0x000fea0003800000 */
.L_x_890:
        /* <DEDUP_REMOVED lines=16> */
.L_x_896:
[----:B------:R-:W-:Y:S05]  /*7500*/  BSYNC B1 ;  /* 0x0000000000017941 */ /* 0x000fea0003800000 */
.L_x_895:
        /* <DEDUP_REMOVED lines=44> */
.L_x_894:
[----:B------:R-:W-:Y:S05]  /*77d0*/  BSYNC B0 ;  /* 0x0000000000007941 */ /* 0x000fea0003800000 */
.L_x_893:
        /* <DEDUP_REMOVED lines=21> */
.L_x_898:
[----:B------:R-:W-:Y:S02]  /*7930*/  IMAD.MOV.U32 R64, RZ, RZ, R51 ;  /* 0x000000ffff407224 */ /* 0x000fe400078e0033 */
.L_x_899:
[----:B------:R-:W-:Y:S05]  /*7940*/  BSYNC B0 ;  /* 0x0000000000007941 */ /* 0x000fea0003800000 */
.L_x_897:
        /* <DEDUP_REMOVED lines=16> */
.L_x_903:
[----:B------:R-:W-:Y:S05]  /*7a50*/  BSYNC B1 ;  /* 0x0000000000017941 */ /* 0x000fea0003800000 */
.L_x_902:
        /* <DEDUP_REMOVED lines=44> */
.L_x_901:
[----:B------:R-:W-:Y:S05]  /*7d20*/  BSYNC B0 ;  /* 0x0000000000007941 */ /* 0x000fea0003800000 */
.L_x_900:
        /* <DEDUP_REMOVED lines=21> */
.L_x_905:
[----:B------:R-:W-:Y:S02]  /*7e80*/  IMAD.MOV.U32 R64, RZ, RZ, R51 ;  /* 0x000000ffff407224 */ /* 0x000fe400078e0033 */
.L_x_906:
[----:B------:R-:W-:Y:S05]  /*7e90*/  BSYNC B0 ;  /* 0x0000000000007941 */ /* 0x000fea0003800000 */
.L_x_904:
        /* <DEDUP_REMOVED lines=16> */
.L_x_910:
[----:B------:R-:W-:Y:S05]  /*7fa0*/  BSYNC B1 ;  /* 0x0000000000017941 */ /* 0x000fea0003800000 */
.L_x_909:
        /* <DEDUP_REMOVED lines=44> */
.L_x_908:
[----:B------:R-:W-:Y:S05]  /*8270*/  BSYNC B0 ;  /* 0x0000000000007941 */ /* 0x000fea0003800000 */
.L_x_907:
        /* <DEDUP_REMOVED lines=21> */
.L_x_912:
[----:B------:R-:W-:Y:S02]  /*83d0*/  IMAD.MOV.U32 R34, RZ, RZ, R51 ;  /* 0x000000ffff227224 */ /* 0x000fe400078e0033 */
.L_x_913:
[----:B------:R-:W-:Y:S05]  /*83e0*/  BSYNC B0 ;  /* 0x0000000000007941 */ /* 0x000fea0003800000 */
.L_x_911:
        /* <DEDUP_REMOVED lines=16> */
.L_x_917:
[----:B------:R-:W-:Y:S05]  /*84f0*/  BSYNC B1 ;  /* 0x0000000000017941 */ /* 0x000fea0003800000 */
.L_x_916:
        /* <DEDUP_REMOVED lines=44> */
.L_x_915:
[----:B------:R-:W-:Y:S05]  /*87c0*/  BSYNC B0 ;  /* 0x0000000000007941 */ /* 0x000fea0003800000 */
.L_x_914:
        /* <DEDUP_REMOVED lines=21> */
.L_x_919:
[----:B------:R-:W-:Y:S02]  /*8920*/  IMAD.MOV.U32 R34, RZ, RZ, R51 ;  /* 0x000000ffff227224 */ /* 0x000fe400078e0033 */
.L_x_920:
[----:B------:R-:W-:Y:S05]  /*8930*/  BSYNC B0 ;  /* 0x0000000000007941 */ /* 0x000fea0003800000 */
.L_x_918:
        /* <DEDUP_REMOVED lines=18> */
.L_x_924:
[----:B------:R-:W-:Y:S05]  /*8a60*/  BSYNC B1 ;  /* 0x0000000000017941 */ /* 0x000fea0003800000 */
.L_x_923:
[----:B------:R-:W-:Y:S01]  /*8a70*/  LOP3.LUT R33, R33, UR5, R56, 0x96, !PT ;  /* 0x0000000521217c12 */ /* 0x000fe2000f8e9638 */
[----:B------:R-:W-:-:S04]  /*8a80*/  IMAD.HI.U32 R0, R53, -0x326172a9, RZ ;  /* 0xcd9e8d5735007827 */ /* 0x000fc800078e00ff */
        /* <DEDUP_REMOVED lines=36> */
[----:B------:R-:W-:-:S04]  /*8cd0*/  IMAD.WIDE.U32 R86, R87, -0x326172a9, RZ ;  /* 0xcd9e8d5757567825 */ /* 0x000fc800078e00ff */
[----:B------:R-:W-:Y:S01]  /*8ce0*/  IMAD.MOV.U32 R51, RZ, RZ, R86 ;  /* 0x000000ffff337224 */ /* 0x000fe200078e0056 */
[----:B------:R-:W-:Y:S01]  /*8cf0*/  LOP3.LUT R48, R87, UR25, R32, 0x96, !PT ;  /* 0x0000001957307c12 */ /* 0x000fe2000f8e9620 */
[----:B------:R-:W-:-:S05]  /*8d00*/  IMAD.WIDE.U32 R32, R33, -0x2daee0ad, RZ ;  /* 0xd2511f5321207825 */ /* 0x000fca00078e00ff */
[----:B------:R-:W-:Y:S02]  /*8d10*/  LOP3.LUT R0, R33, UR26, R50, 0x96, !PT ;  /* 0x0000001a21007c12 */ /* 0x000fe4000f8e9632 */
[----:B------:R-:W-:Y:S02]  /*8d20*/  MOV R50, R32 ;  /* 0x0000002000327202 */ /* 0x000fe40000000f00 */
.L_x_922:
[----:B------:R-:W-:Y:S05]  /*8d30*/  BSYNC B0 ;  /* 0x0000000000007941 */ /* 0x000fea0003800000 */
.L_x_921:
[----:B------:R0:W1:Y:S01]  /*8d40*/  I2F.U32 R32, R34 ;  /* 0x0000002200207306 */ /* 0x0000620000201000 */
[----:B------:R-:W-:Y:S02]  /*8d50*/  PRMT R35, RZ, 0x7610, R35 ;  /* 0x00007610ff237816 */ /* 0x000fe40000000023 */
[----:B------:R-:W-:Y:S02]  /*8d60*/  SEL R86, RZ, 0x10000, P5 ;  /* 0x00010000ff567807 */ /* 0x000fe40002800000 */
[----:B------:R-:W-:Y:S01]  /*8d70*/  F2FP.BF16.PACK_AB R33, R82, R80 ;  /* 0x000000505221723e */ /* 0x000fe200000010ff */
[----:B------:R-:W-:Y:S01]  /*8d80*/  FMUL.FTZ R35, R35, R70 ;  /* 0x0000004623237220 */ /* 0x000fe20000410000 */
[----:B------:R-:W-:Y:S01]  /*8d90*/  ISETP.NE.AND P6, PT, R88, RZ, PT ;  /* 0x000000ff5800720c */ /* 0x000fe20003fc5270 */
[----:B------:R-:W-:Y:S01]  /*8da0*/  IMAD.WIDE.U32 R70, R66, R71, c[0x0][0x188] ;  /* 0x0000620042467625 */ /* 0x000fe200078e0047 */
[----:B0-----:R-:W-:-:S02]  /*8db0*/  F2FP.BF16.PACK_AB R34, R84, R83 ;  /* 0x000000535422723e */ /* 0x001fc400000010ff */
[----:B------:R-:W-:Y:S01]  /*8dc0*/  SEL R87, RZ, 0x1, P2 ;  /* 0x00000001ff577807 */ /* 0x000fe20001000000 */
[----:B------:R-:W-:Y:S02]  /*8dd0*/  FMUL.FTZ R35, R35, c[0x0][0x1e8] ;  /* 0x00007a0023237a20 */ /* 0x000fe40000410000 */
[----:B-1----:R-:W-:-:S05]  /*8de0*/  FFMA.FTZ R32, R32, R69, 1.1641532182693481445e-10 ;  /* 0x2f00000020207423 */ /* 0x002fca0000010045 */
[----:B------:R-:W-:Y:S02]  /*8df0*/  FSETP.GTU.FTZ.AND P5, PT, R32, c[0x0][0x1e4], PT ;  /* 0x0000790020007a0b */ /* 0x000fe40003fbc000 */
[----:B------:R-:W-:Y:S02]  /*8e00*/  @P0 PRMT R32, RZ, 0x7610, R31 ;  /* 0x00007610ff200816 */ /* 0x000fe4000000001f */
[----:B------:R-:W-:Y:S02]  /*8e10*/  FSEL R69, R35, RZ, !P5 ;  /* 0x000000ff23457208 */ /* 0x000fe40006800000 */
[----:B------:R-:W-:-:S03]  /*8e20*/  SEL R88, RZ, 0x1000000, P5 ;  /* 0x01000000ff587807 */ /* 0x000fc60002800000 */
[----:B------:R-:W-:Y:S01]  /*8e30*/  @P0 FADD.FTZ R69, R32, R69 ;  /* 0x0000004520450221 */ /* 0x000fe20000010000 */
[----:B------:R-:W-:Y:S02]  /*8e40*/  F2FP.BF16.PACK_AB R32, R81, R79 ;  /* 0x0000004f5120723e */ /* 0x000fe400000010ff */
[----:B------:R-:W-:Y:S02]  /*8e50*/  ISETP.NE.AND P0, PT, R89, RZ, PT ;  /* 0x000000ff5900720c */ /* 0x000fe40003f05270 */
[----:B------:R-:W-:Y:S02]  /*8e60*/  F2FP.BF16.PACK_AB R35, R69, R85 ;  /* 0x000000554523723e */ /* 0x000fe400000010ff */
[----:B------:R-:W-:-:S03]  /*8e70*/  SEL R89, RZ, 0x100, P4 ;  /* 0x00000100ff597807 */ /* 0x000fc60002000000 */
[----:B------:R0:W-:Y:S01]  /*8e80*/  STG.E.128 [R70.64], R32 ;  /* 0x0000002046007986 */ /* 0x0001e2000c101d06 */
[----:B------:R-:W-:Y:S02]  /*8e90*/  LOP3.LUT R88, R89, R88, R86, 0xfe, !PT ;  /* 0x0000005859587212 */ /* 0x000fe400078efe56 */
[----:B------:R-:W-:Y:S02]  /*8ea0*/  SEL R86, RZ, 0x1, P1 ;  /* 0x00000001ff567807 */ /* 0x000fe40000800000 */
[----:B------:R-:W-:Y:S02]  /*8eb0*/  SEL R89, RZ, 0x1, P3 ;  /* 0x00000001ff597807 */ /* 0x000fe40001800000 */
[----:B------:R-:W-:Y:S01]  /*8ec0*/  LOP3.LUT P1, RZ, R57, 0xff, RZ, 0xc0, !PT ;  /* 0x000000ff39ff7812 */ /* 0x000fe2000782c0ff */
[----:B0-----:R-:W-:Y:S01]  /*8ed0*/  IMAD.WIDE.U32 R70, R87, 0x1000000, RZ ;  /* 0x0100000057467825 */ /* 0x001fe200078e00ff */
[----:B------:R-:W-:Y:S02]  /*8ee0*/  SEL R87, RZ, 0x1, P0 ;  /* 0x00000001ff577807 */ /* 0x000fe40000000000 */
[----:B------:R-:W-:Y:S01]  /*8ef0*/  LOP3.LUT P0, RZ, R2, 0x1f, RZ, 0xc0, !PT ;  /* 0x0000001f02ff7812 */ /* 0x000fe2000780c0ff */
[----:B------:R-:W-:Y:S01]  /*8f00*/  IMAD.WIDE.U32 R34, R86, 0x10000, RZ ;  /* 0x0001000056227825 */ /* 0x000fe200078e00ff */
[----:B------:R-:W-:-:S03]  /*8f10*/  LOP3.LUT R89, R71, R88, R89, 0xfe, !PT ;  /* 0x0000005847597212 */ /* 0x000fc600078efe59 */
[----:B------:R-:W-:-:S05]  /*8f20*/  IMAD.WIDE.U32 R32, R87, 0x100, RZ ;  /* 0x0000010057207825 */ /* 0x000fca00078e00ff */
[----:B------:R-:W-:Y:S01]  /*8f30*/  LOP3.LUT R70, R32, R70, R34, 0xfe, !PT ;  /* 0x0000004620467212 */ /* 0x000fe200078efe22 */
[----:B------:R-:W-:Y:S01]  /*8f40*/  FADD.FTZ R32, RZ, R36 ;  /* 0x00000024ff207221 */ /* 0x000fe20000010000 */
[----:B------:R-:W-:-:S03]  /*8f50*/  LOP3.LUT R33, R33, R89, R35, 0xfe, !PT ;  /* 0x0000005921217212 */ /* 0x000fc600078efe23 */
        /* <DEDUP_REMOVED lines=15> */
[----:B------:R-:W-:-:S03]  /*9050*/  SEL R35, RZ, 0x1, P6 ;  /* 0x00000001ff237807 */ /* 0x000fc60003000000 */
[----:B------:R-:W-:-:S04]  /*9060*/  FADD.FTZ R32, R32, R79 ;  /* 0x0000004f20207221 */ /* 0x000fc80000010000 */
[----:B------:R-:W-:Y:S01]  /*9070*/  FADD.FTZ R71, R32, R81 ;  /* 0x0000005120477221 */ /* 0x000fe20000010000 */
[----:B------:R-:W-:Y:S01]  /*9080*/  LOP3.LUT R32, R70, R35, RZ, 0xfc, !PT ;  /* 0x0000002346207212 */ /* 0x000fe200078efcff */
[----:B------:R-:W-:-:S04]  /*9090*/  IMAD.WIDE.U32 R34, R66, R68, c[0x0][0x190] ;  /* 0x0000640042227625 */ /* 0x000fc800078e0044 */
[----:B------:R-:W-:Y:S01]  /*90a0*/  FADD.FTZ R71, R71, R80 ;  /* 0x0000005047477221 */ /* 0x000fe20000010000 */
[----:B------:R0:W-:Y:S03]  /*90b0*/  STG.E.64 [R34.64], R32 ;  /* 0x0000002022007986 */ /* 0x0001e6000c101b06 */
[----:B------:R-:W-:-:S04]  /*90c0*/  FADD.FTZ R68, R71, R82 ;  /* 0x0000005247447221 */ /* 0x000fc80000010000 */
[----:B------:R-:W-:Y:S01]  /*90d0*/  FADD.FTZ R71, R68, R83 ;  /* 0x0000005344477221 */ /* 0x000fe20000010000 */
[----:B------:R-:W-:-:S03]  /*90e0*/  SHF.R.U32.HI R68, RZ, 0x5, R2 ;  /* 0x00000005ff447819 */ /* 0x000fc60000011602 */
[----:B------:R-:W-:Y:S01]  /*90f0*/  FADD.FTZ R70, R71, R84 ;  /* 0x0000005447467221 */ /* 0x000fe20000010000 */
[----:B------:R-:W-:-:S03]  /*9100*/  LOP3.LUT R68, R68, 0x7fffffc, RZ, 0xc0, !PT ;  /* 0x07fffffc44447812 */ /* 0x000fc600078ec0ff */
[----:B------:R-:W-:Y:S01]  /*9110*/  FADD.FTZ R70, R70, R85 ;  /* 0x0000005546467221 */ /* 0x000fe20000010000 */
[----:B------:R-:W-:-:S03]  /*9120*/  @!P1 IADD3 R68, R68, 0x4, RZ ;  /* 0x0000000444449810 */ /* 0x000fc60007ffe0ff */
[----:B------:R-:W-:Y:S01]  /*9130*/  FADD.FTZ R86, R70, R69 ;  /* 0x0000004546567221 */ /* 0x000fe20000010000 */
[----:B------:R-:W-:Y:S05]  /*9140*/  BRA.DIV ~URZ, `(.L_x_925) ;  /* 0x000010227f007947 */ /* 0x000fea000b800000 */
[----:B0-----:R0:W1:Y:S02]  /*9150*/  SHFL.BFLY PT, R33, R86, 0x1, 0x1f ;  /* 0x0c201f0056217f89 */ /* 0x00106400000e0000 */
.L_x_929:
        /* <DEDUP_REMOVED lines=68> */
.L_x_930:
[----:B------:R-:W-:Y:S01]  /*95a0*/  SHF.R.U32.HI R35, RZ, 0x5, R2 ;  /* 0x00000005ff237819 */ /* 0x000fe20000011602 */
[----:B-1----:R-:W-:Y:S01]  /*95b0*/  FADD.FTZ R33, R33, R86 ;  /* 0x0000005621217221 */ /* 0x002fe20000010000 */
[----:B------:R-:W-:Y:S01]  /*95c0*/  WARPSYNC 0xffffffff ;  /* 0xffffffff00007948 */ /* 0x000fe20003800000 */
[----:B------:R-:W-:Y:S01]  /*95d0*/  LOP3.LUT R71, R2, 0x1f, RZ, 0xc0, !PT ;  /* 0x0000001f02477812 */ /* 0x000fe200078ec0ff */
[----:B------:R-:W-:Y:S01]  /*95e0*/  HFMA2.MMA R89, -RZ, RZ, 0, 0 ;  /* 0x00000000ff597435 */ /* 0x000fe200000001ff */
[----:B------:R-:W-:Y:S02]  /*95f0*/  LOP3.LUT R35, R35, 0x3, RZ, 0xc0, !PT ;  /* 0x0000000323237812 */ /* 0x000fe400078ec0ff */
[----:B------:R-:W-:-:S03]  /*9600*/  ISETP.GT.U32.AND P1, PT, R71, 0x3, PT ;  /* 0x000000034700780c */ /* 0x000fc60003f24070 */
[----:B------:R-:W-:-:S05]  /*9610*/  @!P0 IMAD.IADD R34, R68, 0x1, R35 ;  /* 0x0000000144228824 */ /* 0x000fca00078e0223 */
[----:B------:R1:W-:Y:S04]  /*9620*/  @!P0 STS.64 [R34.X8], R32 ;  /* 0x0000002022008388 */ /* 0x0003e80000008a00 */
[----:B------:R-:W-:Y:S01]  /*9630*/  BAR.SYNC.DEFER_BLOCKING 0x0 ;  /* 0x0000000000007b1d */ /* 0x000fe20000010000 */
[----:B------:R-:W-:Y:S01]  /*9640*/  @!P1 IMAD.IADD R70, R68, 0x1, R71 ;  /* 0x0000000144469824 */ /* 0x000fe200078e0247 */
[----:B------:R-:W-:Y:S01]  /*9650*/  LOP3.LUT P0, RZ, R35, 0x1f, R2, 0xf8, !PT ;  /* 0x0000001f23ff7812 */ /* 0x000fe2000780f802 */
[----:B------:R-:W-:-:S04]  /*9660*/  @!P1 IMAD.MOV.U32 R89, RZ, RZ, 0x300 ;  /* 0x00000300ff599424 */ /* 0x000fc800078e00ff */
[----:B------:R-:W-:Y:S01]  /*9670*/  I2F R71, R89 ;  /* 0x0000005900477306 */ /* 0x000fe20000201400 */
[----:B-1----:R-:W-:Y:S01]  /*9680*/  CS2R R32, SRZ ;  /* 0x0000000000207805 */ /* 0x002fe2000001ff00 */
[----:B------:R-:W1:Y:S05]  /*9690*/  SHFL.DOWN PT, R90, R89, 0x2, 0x1f ;  /* 0x08401f00595a7f89 */ /* 0x000e6a00000e0000 */
[----:B------:R-:W2:Y:S01]  /*96a0*/  @!P1 LDS.64 R32, [R70.X8] ;  /* 0x0000000046209984 */ /* 0x000ea20000008a00 */
[----:B------:R-:W-:Y:S01]  /*96b0*/  ISETP.NE.AND P1, PT, RZ, UR8, PT ;  /* 0x00000008ff007c0c */ /* 0x000fe2000bf25270 */
[----:B-1----:R-:W1:Y:S01]  /*96c0*/  I2F R68, R90 ;  /* 0x0000005a00447306 */ /* 0x002e620000201400 */
[----:B------:R-:W-:-:S05]  /*96d0*/  IMAD.IADD R87, R90, 0x1, R89 ;  /* 0x000000015a577824 */ /* 0x000fca00078e0259 */
[----:B------:R-:W-:Y:S02]  /*96e0*/  SHFL.DOWN PT, R70, R87, 0x1, 0x1f ;  /* 0x08201f0057467f89 */ /* 0x000fe400000e0000 */
[----:B------:R-:W3:Y:S02]  /*96f0*/  I2F R34, R87 ;  /* 0x0000005700227306 */ /* 0x000ee40000201400 */
[----:B--2---:R-:W1:Y:S04]  /*9700*/  SHFL.DOWN PT, R91, R32, 0x2, 0x1f ;  /* 0x08401f00205b7f89 */ /* 0x004e6800000e0000 */
[----:B------:R-:W2:Y:S01]  /*9710*/  SHFL.DOWN PT, R88, R33, 0x2, 0x1f ;  /* 0x08401f0021587f89 */ /* 0x000ea200000e0000 */
[C---:B01----:R-:W-:Y:S02]  /*9720*/  FMUL.FTZ R86, R91.reuse, R68 ;  /* 0x000000445b567220 */ /* 0x043fe40000410000 */
[----:B------:R-:W-:-:S02]  /*9730*/  FADD.FTZ R91, -R91, R32 ;  /* 0x000000205b5b7221 */ /* 0x000fc40000010100 */
[----:B------:R-:W-:Y:S02]  /*9740*/  FFMA.FTZ R93, R71, R32, R86 ;  /* 0x00000020475d7223 */ /* 0x000fe40000010056 */
[----:B---3--:R-:W0:Y:S01]  /*9750*/  MUFU.RCP R86, R34 ;  /* 0x0000002200567308 */ /* 0x008e220000001000 */
[----:B------:R-:W-:Y:S02]  /*9760*/  FMUL.FTZ R32, R91, R91 ;  /* 0x0000005b5b207220 */ /* 0x000fe40000410000 */
[----:B--2---:R-:W-:Y:S02]  /*9770*/  FADD.FTZ R89, R88, R33 ;  /* 0x0000002158597221 */ /* 0x004fe40000010000 */
[----:B------:R-:W-:-:S04]  /*9780*/  FMUL.FTZ R91, R32, R71 ;  /* 0x00000047205b7220 */ /* 0x000fc80000410000 */
[----:B------:R-:W-:Y:S02]  /*9790*/  FMUL.FTZ R91, R91, R68 ;  /* 0x000000445b5b7220 */ /* 0x000fe40000410000 */
[----:B------:R-:W-:Y:S02]  /*97a0*/  IMAD.IADD R68, R87, 0x1, R70 ;  /* 0x0000000157447824 */ /* 0x000fe400078e0246 */
[----:B------:R-:W-:Y:S01]  /*97b0*/  I2F R70, R70 ;  /* 0x0000004600467306 */ /* 0x000fe20000201400 */
[C---:B0-----:R-:W-:Y:S02]  /*97c0*/  FMUL.FTZ R71, R86.reuse, R93 ;  /* 0x0000005d56477220 */ /* 0x041fe40000410000 */
[----:B------:R-:W-:-:S03]  /*97d0*/  FFMA.FTZ R86, R86, R91, R89 ;  /* 0x0000005b56567223 */ /* 0x000fc60000010059 */
[----:B------:R-:W0:Y:S02]  /*97e0*/  SHFL.DOWN PT, R32, R71, 0x1, 0x1f ;  /* 0x08201f0047207f89 */ /* 0x000e2400000e0000 */
[----:B------:R-:W1:Y:S02]  /*97f0*/  I2F R68, R68 ;  /* 0x0000004400447306 */ /* 0x000e640000201400 */
[----:B------:R-:W2:Y:S06]  /*9800*/  SHFL.DOWN PT, R87, R86, 0x1, 0x1f ;  /* 0x08201f0056577f89 */ /* 0x000eac00000e0000 */
[----:B-1----:R-:W1:Y:S01]  /*9810*/  MUFU.RCP R33, R68 ;  /* 0x0000004400217308 */ /* 0x002e620000001000 */
[----:B0-----:R-:W-:-:S02]  /*9820*/  FADD.FTZ R88, R71, -R32 ;  /* 0x8000002047587221 */ /* 0x001fc40000010000 */
[----:B------:R-:W-:Y:S02]  /*9830*/  FMUL.FTZ R32, R32, R70 ;  /* 0x0000004620207220 */ /* 0x000fe40000410000 */
[----:B------:R-:W-:Y:S02]  /*9840*/  FMUL.FTZ R89, R88, R88 ;  /* 0x0000005858597220 */ /* 0x000fe40000410000 */
[C---:B------:R-:W-:Y:S02]  /*9850*/  FFMA.FTZ R32, R34.reuse, R71, R32 ;  /* 0x0000004722207223 */ /* 0x040fe40000010020 */
[----:B------:R-:W-:Y:S02]  /*9860*/  FMUL.FTZ R89, R34, R89 ;  /* 0x0000005922597220 */ /* 0x000fe40000410000 */
[----:B-1----:R-:W-:Y:S02]  /*9870*/  FMUL.FTZ R34, R33, R32 ;  /* 0x0000002021227220 */ /* 0x002fe40000410000 */
[----:B------:R-:W-:-:S02]  /*9880*/  FMUL.FTZ R89, R89, R70 ;  /* 0x0000004659597220 */ /* 0x000fc40000410000 */
[----:B--2---:R-:W-:Y:S01]  /*9890*/  FADD.FTZ R32, R86, R87 ;  /* 0x0000005756207221 */ /* 0x004fe20000010000 */
[----:B------:R-:W0:Y:S01]  /*98a0*/  SHFL.IDX PT, R71, R34, RZ, 0x1f ;  /* 0x00001fff22477589 */ /* 0x000e2200000e0000 */
[----:B------:R-:W-:Y:S02]  /*98b0*/  IMAD.MOV.U32 R70, RZ, RZ, c[0x0][0x1e0] ;  /* 0x00007800ff467624 */ /* 0x000fe400078e00ff */
[----:B------:R-:W-:Y:S01]  /*98c0*/  FFMA.FTZ R89, R33, R89, R32 ;  /* 0x0000005921597223 */ /* 0x000fe20000010020 */
[----:B------:R-:W-:-:S05]  /*98d0*/  @!P0 MOV R32, 0x4 ;  /* 0x0000000400208802 */ /* 0x000fca0000000f00 */
[----:B------:R-:W1:Y:S01]  /*98e0*/  SHFL.IDX PT, R89, R89, RZ, 0x1f ;  /* 0x00001fff59597589 */ /* 0x000e6200000e0000 */
[----:B------:R-:W-:-:S04]  /*98f0*/  @!P0 IMAD.WIDE R32, R3, R32, c[0x0][0x1a0] ;  /* 0x0000680003208625 */ /* 0x000fc800078e0220 */
[C---:B0-----:R-:W-:Y:S01]  /*9900*/  FMUL.FTZ R35, R71.reuse, R71 ;  /* 0x0000004747237220 */ /* 0x041fe20000410000 */
[----:B------:R-:W-:Y:S01]  /*9910*/  FSEL R34, R71, RZ, !P1 ;  /* 0x000000ff47227208 */ /* 0x000fe20004800000 */
[----:B------:R0:W-:Y:S03]  /*9920*/  @!P0 STG.E [R32.64], R71 ;  /* 0x0000004720008986 */ /* 0x0001e6000c101906 */
[----:B------:R-:W-:Y:S01]  /*9930*/  FSEL R68, R35, RZ, P1 ;  /* 0x000000ff23447208 */ /* 0x000fe20000800000 */
[C---:B------:R-:W-:Y:S02]  /*9940*/  FADD.FTZ R37, -R34.reuse, R37 ;  /* 0x0000002522257221 */ /* 0x040fe40000010100 */
[----:B------:R-:W-:Y:S02]  /*9950*/  FADD.FTZ R38, -R34, R38 ;  /* 0x0000002622267221 */ /* 0x000fe40000010100 */
[----:B-1----:R-:W-:-:S02]  /*9960*/  FFMA.FTZ R35, R89, R70, c[0x0][0x228] ;  /* 0x00008a0059237623 */ /* 0x002fc40000010046 */
[C---:B------:R-:W-:Y:S02]  /*9970*/  FADD.FTZ R39, -R34.reuse, R39 ;  /* 0x0000002722277221 */ /* 0x040fe40000010100 */
[----:B------:R-:W-:Y:S02]  /*9980*/  FADD.FTZ R68, R35, R68 ;  /* 0x0000004423447221 */ /* 0x000fe40000010000 */
[C---:B------:R-:W-:Y:S02]  /*9990*/  FADD.FTZ R36, -R34.reuse, R36 ;  /* 0x0000002422247221 */ /* 0x040fe40000010100 */
[C---:B------:R-:W-:Y:S02]  /*99a0*/  FADD.FTZ R41, -R34.reuse, R41 ;  /* 0x0000002922297221 */ /* 0x040fe40000010100 */
[----:B------:R-:W1:Y:S01]  /*99b0*/  MUFU.RSQ R68, R68 ;  /* 0x0000004400447308 */ /* 0x000e620000001400 */
[C---:B------:R-:W-:Y:S02]  /*99c0*/  FADD.FTZ R42, -R34.reuse, R42 ;  /* 0x0000002a222a7221 */ /* 0x040fe40000010100 */
[----:B------:R-:W-:-:S02]  /*99d0*/  FADD.FTZ R43, -R34, R43 ;  /* 0x0000002b222b7221 */ /* 0x000fc40000010100 */
[C---:B------:R-:W-:Y:S02]  /*99e0*/  FADD.FTZ R65, -R34.reuse, R65 ;  /* 0x0000004122417221 */ /* 0x040fe40000010100 */
[C---:B------:R-:W-:Y:S02]  /*99f0*/  FADD.FTZ R67, -R34.reuse, R67 ;  /* 0x0000004322437221 */ /* 0x040fe40000010100 */
[C---:B------:R-:W-:Y:S02]  /*9a00*/  FADD.FTZ R73, -R34.reuse, R73 ;  /* 0x0000004922497221 */ /* 0x040fe40000010100 */
[C---:B------:R-:W-:Y:S02]  /*9a10*/  FADD.FTZ R35, -R34.reuse, R72 ;  /* 0x0000004822237221 */ /* 0x040fe40000010100 */
[C---:B------:R-:W-:Y:S02]  /*9a20*/  FADD.FTZ R75, -R34.reuse, R75 ;  /* 0x0000004b224b7221 */ /* 0x040fe40000010100 */
[----:B0-----:R-:W-:-:S02]  /*9a30*/  FADD.FTZ R71, -R34, R74 ;  /* 0x0000004a22477221 */ /* 0x001fc40000010100 */
        /* <DEDUP_REMOVED lines=10> */
[----:B------:R-:W-:Y:S02]  /*9ae0*/  FADD.FTZ R69, -R34, R69 ;  /* 0x0000004522457221 */ /* 0x000fe40000010100 */
[----:B-1----:R-:W-:-:S02]  /*9af0*/  FMUL.FTZ R34, R68, R37 ;  /* 0x0000002544227220 */ /* 0x002fc40000410000 */
[C---:B------:R-:W-:Y:S02]  /*9b00*/  FMUL.FTZ R37, R68.reuse, R38 ;  /* 0x0000002644257220 */ /* 0x040fe40000410000 */
[C---:B------:R-:W-:Y:S01]  /*9b10*/  FMUL.FTZ R38, R68.reuse, R39 ;  /* 0x0000002744267220 */ /* 0x040fe20000410000 */
[--C-:B------:R-:W-:Y:S01]  /*9b20*/  PRMT R39, RZ, 0x5410, R27.reuse ;  /* 0x00005410ff277816 */ /* 0x100fe2000000001b */
[----:B------:R-:W-:Y:S02]  /*9b30*/  FMUL.FTZ R43, R68, R43 ;  /* 0x0000002b442b7220 */ /* 0x000fe40000410000 */
[----:B------:R-:W-:Y:S02]  /*9b40*/  @!P0 IMAD.MOV.U32 R70, RZ, RZ, 0x4 ;  /* 0x00000004ff468424 */ /* 0x000fe400078e00ff */
[----:B------:R-:W-:Y:S01]  /*9b50*/  FFMA.FTZ R43, R43, R39, R10 ;  /* 0x000000272b2b7223 */ /* 0x000fe2000001000a */
[----:B------:R-:W-:Y:S01]  /*9b60*/  PRMT R39, RZ, 0x7610, R27 ;  /* 0x00007610ff277816 */ /* 0x000fe2000000001b */
[C---:B------:R-:W-:Y:S01]  /*9b70*/  @!P0 IMAD.WIDE R32, R3.reuse, R70, c[0x0][0x1a8] ;  /* 0x00006a0003208625 */ /* 0x040fe200078e0246 */
[----:B------:R-:W-:-:S03]  /*9b80*/  IADD3 R3, R3, c[0x0][0x160], RZ ;  /* 0x0000580003037a10 */ /* 0x000fc60007ffe0ff */
[C---:B------:R-:W-:Y:S01]  /*9b90*/  FMUL.FTZ R70, R68.reuse, R65 ;  /* 0x0000004144467220 */ /* 0x040fe20000410000 */
[----:B------:R0:W-:Y:S01]  /*9ba0*/  @!P0 STG.E [R32.64], R68 ;  /* 0x0000004420008986 */ /* 0x0001e2000c101906 */
[----:B------:R-:W-:Y:S01]  /*9bb0*/  FMUL.FTZ R41, R68, R41 ;  /* 0x0000002944297220 */ /* 0x000fe20000410000 */
[----:B------:R-:W-:Y:S01]  /*9bc0*/  PRMT R65, RZ, 0x5410, R21 ;  /* 0x00005410ff417816 */ /* 0x000fe20000000015 */
[----:B------:R-:W-:Y:S01]  /*9bd0*/  FFMA.FTZ R70, R70, R39, R11 ;  /* 0x0000002746467223 */ /* 0x000fe2000001000b */
[----:B------:R-:W-:Y:S01]  /*9be0*/  PRMT R39, RZ, 0x5410, R26 ;  /* 0x00005410ff277816 */ /* 0x000fe2000000001a */
[C---:B------:R-:W-:Y:S02]  /*9bf0*/  FMUL.FTZ R42, R68.reuse, R42 ;  /* 0x0000002a442a7220 */ /* 0x040fe40000410000 */
[C---:B------:R-:W-:Y:S02]  /*9c00*/  FMUL.FTZ R67, R68.reuse, R67 ;  /* 0x0000004344437220 */ /* 0x040fe40000410000 */
[----:B------:R-:W-:Y:S01]  /*9c10*/  FFMA.FTZ R41, R41, R39, R8 ;  /* 0x0000002729297223 */ /* 0x000fe20000010008 */
[----:B------:R-:W-:Y:S01]  /*9c20*/  PRMT R39, RZ, 0x7610, R26 ;  /* 0x00007610ff277816 */ /* 0x000fe2000000001a */
[----:B------:R-:W-:-:S02]  /*9c30*/  FMUL.FTZ R72, R68, R73 ;  /* 0x0000004944487220 */ /* 0x000fc40000410000 */
[C---:B0-----:R-:W-:Y:S01]  /*9c40*/  FMUL.FTZ R33, R68.reuse, R84 ;  /* 0x0000005444217220 */ /* 0x041fe20000410000 */
[----:B------:R-:W-:Y:S01]  /*9c50*/  PRMT R84, RZ, 0x7610, R21 ;  /* 0x00007610ff547816 */ /* 0x000fe20000000015 */
[----:B------:R-:W-:Y:S02]  /*9c60*/  FMUL.FTZ R32, R68, R75 ;  /* 0x0000004b44207220 */ /* 0x000fe40000410000 */
[----:B------:R-:W-:Y:S01]  /*9c70*/  FFMA.FTZ R42, R42, R39, R9 ;  /* 0x000000272a2a7223 */ /* 0x000fe20000010009 */
[----:B------:R-:W-:Y:S01]  /*9c80*/  PRMT R39, RZ, 0x5410, R25 ;  /* 0x00005410ff277816 */ /* 0x000fe20000000019 */
[----:B------:R-:W-:Y:S01]  /*9c90*/  FFMA.FTZ R84, R32, R84, R15 ;  /* 0x0000005420547223 */ /* 0x000fe2000001000f */
[----:B------:R-:W-:Y:S01]  /*9ca0*/  PRMT R32, RZ, 0x5410, R20 ;  /* 0x00005410ff207816 */ /* 0x000fe20000000014 */
[C---:B------:R-:W-:Y:S02]  /*9cb0*/  FMUL.FTZ R82, R68.reuse, R85 ;  /* 0x0000005544527220 */ /* 0x040fe40000410000 */
[----:B------:R-:W-:Y:S01]  /*9cc0*/  FFMA.FTZ R37, R37, R39, R6 ;  /* 0x0000002725257223 */ /* 0x000fe20000010006 */
[----:B------:R-:W-:Y:S01]  /*9cd0*/  PRMT R39, RZ, 0x7610, R25 ;  /* 0x00007610ff277816 */ /* 0x000fe20000000019 */
[----:B------:R-:W-:Y:S01]  /*9ce0*/  FFMA.FTZ R67, R67, R32, R12 ;  /* 0x0000002043437223 */ /* 0x000fe2000001000c */
[----:B------:R-:W-:Y:S01]  /*9cf0*/  PRMT R32, RZ, 0x7610, R20 ;  /* 0x00007610ff207816 */ /* 0x000fe20000000014 */
[----:B------:R-:W-:-:S02]  /*9d00*/  FMUL.FTZ R36, R68, R36 ;  /* 0x0000002444247220 */ /* 0x000fc40000410000 */
[----:B------:R-:W-:Y:S01]  /*9d10*/  FFMA.FTZ R38, R38, R39, R7 ;  /* 0x0000002726267223 */ /* 0x000fe20000010007 */
[----:B------:R-:W-:Y:S01]  /*9d20*/  PRMT R39, RZ, 0x5410, R24 ;  /* 0x00005410ff277816 */ /* 0x000fe20000000018 */
[----:B------:R-:W-:Y:S01]  /*9d30*/  FFMA.FTZ R72, R72, R32, R13 ;  /* 0x0000002048487223 */ /* 0x000fe2000001000d */
[----:B------:R-:W-:Y:S01]  /*9d40*/  PRMT R32, RZ, 0x5410, R19 ;  /* 0x00005410ff207816 */ /* 0x000fe20000000013 */
[----:B------:R-:W-:Y:S02]  /*9d50*/  FMUL.FTZ R83, R68, R83 ;  /* 0x0000005344537220 */ /* 0x000fe40000410000 */
        /* <DEDUP_REMOVED lines=8> */
[--C-:B------:R-:W-:Y:S01]  /*9de0*/  PRMT R32, RZ, 0x5410, R17.reuse ;  /* 0x00005410ff207816 */ /* 0x100fe20000000011 */
[C---:B------:R-:W-:Y:S02]  /*9df0*/  FMUL.FTZ R87, R68.reuse, R87 ;  /* 0x0000005744577220 */ /* 0x040fe40000410000 */
[C---:B------:R-:W-:Y:S02]  /*9e00*/  FMUL.FTZ R80, R68.reuse, R93 ;  /* 0x0000005d44507220 */ /* 0x040fe40000410000 */
[----:B------:R-:W-:Y:S01]  /*9e10*/  FFMA.FTZ R91, R91, R32, R58 ;  /* 0x000000205b5b7223 */ /* 0x000fe2000001003a */
[----:B------:R-:W-:Y:S01]  /*9e20*/  PRMT R32, RZ, 0x7610, R17 ;  /* 0x00007610ff207816 */ /* 0x000fe20000000011 */
[----:B------:R-:W-:Y:S01]  /*9e30*/  FFMA.FTZ R87, R87, R34, R46 ;  /* 0x0000002257577223 */ /* 0x000fe2000001002e */
[----:B------:R-:W-:Y:S01]  /*9e40*/  PRMT R34, RZ, 0x7610, R23 ;  /* 0x00007610ff227816 */ /* 0x000fe20000000017 */
[----:B------:R-:W-:-:S02]  /*9e50*/  FMUL.FTZ R76, R68, R89 ;  /* 0x00000059444c7220 */ /* 0x000fc40000410000 */
[C---:B------:R-:W-:Y:S02]  /*9e60*/  FMUL.FTZ R35, R68.reuse, R35 ;  /* 0x0000002344237220 */ /* 0x040fe40000410000 */
[C---:B------:R-:W-:Y:S02]  /*9e70*/  FMUL.FTZ R71, R68.reuse, R71 ;  /* 0x0000004744477220 */ /* 0x040fe40000410000 */
[C---:B------:R-:W-:Y:S02]  /*9e80*/  FMUL.FTZ R74, R68.reuse, R77 ;  /* 0x0000004d444a7220 */ /* 0x040fe40000410000 */
[C---:B------:R-:W-:Y:S02]  /*9e90*/  FMUL.FTZ R78, R68.reuse, R79 ;  /* 0x0000004f444e7220 */ /* 0x040fe40000410000 */
[C---:B------:R-:W-:Y:S02]  /*9ea0*/  FMUL.FTZ R81, R68.reuse, R81 ;  /* 0x0000005144517220 */ /* 0x040fe40000410000 */
[----:B------:R-:W-:Y:S01]  /*9eb0*/  FMUL.FTZ R68, R68, R69 ;  /* 0x0000004544447220 */ /* 0x000fe20000410000 */
[----:B------:R-:W-:Y:S01]  /*9ec0*/  PRMT R69, RZ, 0x7610, R19 ;  /* 0x00007610ff457816 */ /* 0x000fe20000000013 */
[----:B------:R-:W-:Y:S01]  /*9ed0*/  FFMA.FTZ R80, R80, R32, R59 ;  /* 0x0000002050507223 */ /* 0x000fe2000001003b */
        /* <DEDUP_REMOVED lines=17> */
[----:B------:R-:W-:Y:S01]  /*9ff0*/  IMAD.MOV.U32 R73, RZ, RZ, 0x10 ;  /* 0x00000010ff497424 */ /* 0x000fe200078e00ff */
[----:B------:R-:W-:-:S02]  /*a000*/  F2FP.BF16.PACK_AB R34, R42, R41 ;  /* 0x000000292a22723e */ /* 0x000fc400000010ff */
[C---:B------:R-:W-:Y:S02]  /*a010*/  IADD3 R72, R40.reuse, 0x80, RZ ;  /* 0x0000008028487810 */ /* 0x040fe40007ffe0ff */
[----:B------:R-:W-:Y:S02]  /*a020*/  LEA R70, P0, R40, c[0x0][0x208], 0x4 ;  /* 0x0000820028467a11 */ /* 0x000fe400078020ff */
[----:B------:R-:W-:Y:S01]  /*a030*/  F2FP.BF16.PACK_AB R42, R68, R83 ;  /* 0x00000053442a723e */ /* 0x000fe200000010ff */
[----:B------:R-:W-:Y:S01]  /*a040*/  IMAD.WIDE.U32 R72, R72, R73, c[0x0][0x208] ;  /* 0x0000820048487625 */ /* 0x000fe200078e0049 */
[----:B------:R-:W-:Y:S02]  /*a050*/  LEA R68, P1, R66, c[0x0][0x208], 0x4 ;  /* 0x0000820042447a11 */ /* 0x000fe400078220ff */
[----:B------:R-:W-:Y:S02]  /*a060*/  F2FP.BF16.PACK_AB R38, R74, R71 ;  /* 0x000000474a26723e */ /* 0x000fe400000010ff */
[----:B------:R-:W-:-:S02]  /*a070*/  LEA.HI.X R71, R40, c[0x0][0x20c], RZ, 0x4, P0 ;  /* 0x0000830028477a11 */ /* 0x000fc400000f24ff */
[----:B------:R-:W-:Y:S02]  /*a080*/  F2FP.BF16.PACK_AB R39, R76, R87 ;  /* 0x000000574c27723e */ /* 0x000fe400000010ff */
[----:B------:R-:W-:Y:S01]  /*a090*/  F2FP.BF16.PACK_AB R37, R84, R65 ;  /* 0x000000415425723e */ /* 0x000fe200000010ff */
[----:B------:R0:W-:Y:S01]  /*a0a0*/  STG.E.128 [R70.64], R32 ;  /* 0x0000002046007986 */ /* 0x0001e2000c101d06 */
[----:B------:R-:W-:Y:S02]  /*a0b0*/  F2FP.BF16.PACK_AB R43, R69, R82 ;  /* 0x00000052452b723e */ /* 0x000fe400000010ff */
[----:B------:R-:W-:Y:S01]  /*a0c0*/  F2FP.BF16.PACK_AB R41, R80, R91 ;  /* 0x0000005b5029723e */ /* 0x000fe200000010ff */
[----:B------:R0:W-:Y:S01]  /*a0d0*/  STG.E.128 [R72.64], R36 ;  /* 0x0000002448007986 */ /* 0x0001e2000c101d06 */
[----:B------:R-:W-:Y:S02]  /*a0e0*/  LEA.HI.X R69, R66, c[0x0][0x20c], RZ, 0x4, P1 ;  /* 0x0000830042457a11 */ /* 0x000fe400008f24ff */
[----:B------:R-:W-:-:S02]  /*a0f0*/  F2FP.BF16.PACK_AB R40, R81, R78 ;  /* 0x0000004e5128723e */ /* 0x000fc400000010ff */
[----:B------:R-:W-:Y:S02]  /*a100*/  ISETP.GE.AND P0, PT, R3, c[0x0][0x164], PT ;  /* 0x0000590003007a0c */ /* 0x000fe40003f06270 */
[----:B------:R-:W-:Y:S01]  /*a110*/  LOP3.LUT P1, RZ, R57, 0xff, RZ, 0xc0, !PT ;  /* 0x000000ff39ff7812 */ /* 0x000fe2000782c0ff */
[----:B------:R0:W-:Y:S03]  /*a120*/  STG.E.128 [R68.64], R40 ;  /* 0x0000002844007986 */ /* 0x0001e6000c101d06 */
[----:B------:R-:W-:-:S07]  /*a130*/  SEL R57, RZ, 0x1, P1 ;  /* 0x00000001ff397807 */ /* 0x000fce0000800000 */
[----:B0-----:R-:W-:Y:S01]  /*a140*/  @P0 CALL.REL.NOINC `(.L_x_927) ;  /* 0x0000001000000944 */ /* 0x001fe20003c00000 */
[----:B------:R-:W-:Y:S05]  /*a150*/  BRA `(.L_x_928) ;  /* 0xffff670000007947 */ /* 0x000fea000383ffff */
.L_x_927:
[----:B------:R-:W-:Y:S05]  /*a160*/  EXIT ;  /* 0x000000000000794d */ /* 0x000fea0003800000 */
.L_x_925:
[----:B0-----:R-:W-:Y:S01]  /*a170*/  HFMA2.MMA R71, -RZ, RZ, 0, 5.9604644775390625e-08 ;  /* 0x00000001ff477435 */ /* 0x001fe200000001ff */
[----:B------:R-:W-:Y:S01]  /*a180*/  IMAD.MOV.U32 R70, RZ, RZ, 0x1f ;  /* 0x0000001fff467424 */ /* 0x000fe200078e00ff */
[----:B------:R-:W-:Y:S01]  /*a190*/  MOV R34, 0xa1c0 ;  /* 0x0000a1c000227802 */ /* 0x000fe20000000f00 */
[----:B------:R-:W-:-:S03]  /*a1a0*/  IMAD.MOV.U32 R33, RZ, RZ, -0x1 ;  /* 0xffffffffff217424 */ /* 0x000fc600078e00ff */
[----:B------:R-:W-:Y:S05]  /*a1b0*/  CALL.REL.NOINC `($__internal_9_$__cuda_sm70_shflsync_bfly_p) ;  /* 0x0000068000007944 */ /* 0x000fea0003c00000 */
[----:B01----:R-:W-:Y:S05]  /*a1c0*/  BRA `(.L_x_929) ;  /* 0xffffef9000007947 */ /* 0x003fea000383ffff */
.L_x_926:
[----:B------:R-:W-:Y:S01]  /*a1d0*/  IMAD.MOV.U32 R71, RZ, RZ, 0x2 ;  /* 0x00000002ff477424 */ /* 0x000fe200078e00ff */
[----:B------:R-:W-:Y:S01]  /*a1e0*/  MOV R70, 0x1f ;  /* 0x0000001f00467802 */ /* 0x000fe20000000f00 */
[----:B------:R-:W-:Y:S01]  /*a1f0*/  IMAD.MOV.U32 R33, RZ, RZ, -0x1 ;  /* 0xffffffffff217424 */ /* 0x000fe200078e00ff */
[----:B------:R-:W-:Y:S02]  /*a200*/  MOV R34, 0xa220 ;  /* 0x0000a22000227802 */ /* 0x000fe40000000f00 */
[----:B------:R-:W-:Y:S05]  /*a210*/  CALL.REL.NOINC `($__internal_9_$__cuda_sm70_shflsync_bfly_p) ;  /* 0x0000062000007944 */ /* 0x000fea0003c00000 */
[----:B01----:R-:W-:Y:S01]  /*a220*/  FADD.FTZ R86, R86, R33 ;  /* 0x0000002156567221 */ /* 0x003fe20000010000 */
[----:B------:R-:W-:Y:S01]  /*a230*/  MOV R33, 0xffffffff ;  /* 0xffffffff00217802 */ /* 0x000fe20000000f00 */
[----:B------:R-:W-:Y:S01]  /*a240*/  IMAD.MOV.U32 R71, RZ, RZ, 0x4 ;  /* 0x00000004ff477424 */ /* 0x000fe200078e00ff */
[----:B------:R-:W-:Y:S01]  /*a250*/  MOV R34, 0xa280 ;  /* 0x0000a28000227802 */ /* 0x000fe20000000f00 */
[----:B------:R-:W-:-:S02]  /*a260*/  IMAD.MOV.U32 R70, RZ, RZ, 0x1f ;  /* 0x0000001fff467424 */ /* 0x000fc400078e00ff */
[----:B------:R-:W-:Y:S05]  /*a270*/  CALL.REL.NOINC `($__internal_9_$__cuda_sm70_shflsync_bfly_p) ;  /* 0x000005c000007944 */ /* 0x000fea0003c00000 */
[----:B01----:R-:W-:Y:S01]  /*a280*/  FADD.FTZ R86, R86, R33 ;  /* 0x0000002156567221 */ /* 0x003fe20000010000 */
[----:B------:R-:W-:Y:S01]  /*a290*/  MOV R34, 0xa2e0 ;  /* 0x0000a2e000227802 */ /* 0x000fe20000000f00 */
[----:B------:R-:W-:-:S02]  /*a2a0*/  IMAD.MOV.U32 R71, RZ, RZ, 0x8 ;  /* 0x00000008ff477424 */ /* 0x000fc400078e00ff */
[----:B------:R-:W-:Y:S02]  /*a2b0*/  IMAD.MOV.U32 R70, RZ, RZ, 0x1f ;  /* 0x0000001fff467424 */ /* 0x000fe400078e00ff */
[----:B------:R-:W-:Y:S02]  /*a2c0*/  IMAD.MOV.U32 R33, RZ, RZ, -0x1 ;  /* 0xffffffffff217424 */ /* 0x000fe400078e00ff */
[----:B------:R-:W-:Y:S05]  /*a2d0*/  CALL.REL.NOINC `($__internal_9_$__cuda_sm70_shflsync_bfly_p) ;  /* 0x0000056000007944 */ /* 0x000fea0003c00000 */
[----:B0-----:R-:W-:Y:S01]  /*a2e0*/  HFMA2.MMA R71, -RZ, RZ, 0, 9.5367431640625e-07 ;  /* 0x00000010ff477435 */ /* 0x001fe200000001ff */
[----:B-1----:R-:W-:Y:S01]  /*a2f0*/  FADD.FTZ R86, R86, R33 ;  /* 0x0000002156567221 */ /* 0x002fe20000010000 */
[----:B------:R-:W-:Y:S01]  /*a300*/  MOV R34, 0xa340 ;  /* 0x0000a34000227802 */ /* 0x000fe20000000f00 */
[----:B------:R-:W-:Y:S02]  /*a310*/  IMAD.MOV.U32 R70, RZ, RZ, 0x1f ;  /* 0x0000001fff467424 */ /* 0x000fe400078e00ff */
[----:B------:R-:W-:Y:S02]  /*a320*/  IMAD.MOV.U32 R33, RZ, RZ, -0x1 ;  /* 0xffffffffff217424 */ /* 0x000fe400078e00ff */
[----:B------:R-:W-:Y:S05]  /*a330*/  CALL.REL.NOINC `($__internal_9_$__cuda_sm70_shflsync_bfly_p) ;  /* 0x0000050000007944 */ /* 0x000fea0003c00000 */
[----:B-1----:R-:W-:Y:S02]  /*a340*/  FADD.FTZ R32, R86, R33 ;  /* 0x0000002156207221 */ /* 0x002fe40000010000 */
[----:B0-----:R-:W-:Y:S02]  /*a350*/  IMAD.MOV.U32 R71, RZ, RZ, 0x1 ;  /* 0x00000001ff477424 */ /* 0x001fe400078e00ff */
        /* <DEDUP_REMOVED lines=50> */
[----:B------:R-:W-:Y:S01]  /*a680*/  MOV R34, 0xa6b0 ;  /* 0x0000a6b000227802 */ /* 0x000fe20000000f00 */
[----:B------:R-:W-:Y:S02]  /*a690*/  IMAD.MOV.U32 R33, RZ, RZ, -0x1 ;  /* 0xffffffffff217424 */ /* 0x000fe400078e00ff */
[----:B------:R-:W-:Y:S05]  /*a6a0*/  CALL.REL.NOINC `($__internal_9_$__cuda_sm70_shflsync_bfly_p) ;  /* 0x0000019000007944 */ /* 0x000fea0003c00000 */
[----:B01----:R-:W-:Y:S01]  /*a6b0*/  FADD.FTZ R86, R86, R33 ;  /* 0x0000002156567221 */ /* 0x003fe20000010000 */
[----:B------:R-:W-:Y:S01]  /*a6c0*/  MOV R33, 0xffffffff ;  /* 0xffffffff00217802 */ /* 0x000fe20000000f00 */
[----:B------:R-:W-:Y:S01]  /*a6d0*/  IMAD.MOV.U32 R71, RZ, RZ, 0x2 ;  /* 0x00000002ff477424 */ /* 0x000fe200078e00ff */
[----:B------:R-:W-:Y:S01]  /*a6e0*/  MOV R34, 0xa710 ;  /* 0x0000a71000227802 */ /* 0x000fe20000000f00 */
[----:B------:R-:W-:Y:S02]  /*a6f0*/  IMAD.MOV.U32 R70, RZ, RZ, 0x1f ;  /* 0x0000001fff467424 */ /* 0x000fe400078e00ff */
[----:B------:R-:W-:Y:S05]  /*a700*/  CALL.REL.NOINC `($__internal_9_$__cuda_sm70_shflsync_bfly_p) ;  /* 0x0000013000007944 */ /* 0x000fea0003c00000 */
[----:B01----:R-:W-:Y:S01]  /*a710*/  FADD.FTZ R86, R86, R33 ;  /* 0x0000002156567221 */ /* 0x003fe20000010000 */
[----:B------:R-:W-:Y:S01]  /*a720*/  MOV R34, 0xa770 ;  /* 0x0000a77000227802 */ /* 0x000fe20000000f00 */
[----:B------:R-:W-:Y:S02]  /*a730*/  IMAD.MOV.U32 R71, RZ, RZ, 0x4 ;  /* 0x00000004ff477424 */ /* 0x000fe400078e00ff */
[----:B------:R-:W-:-:S02]  /*a740*/  IMAD.MOV.U32 R70, RZ, RZ, 0x1f ;  /* 0x0000001fff467424 */ /* 0x000fc400078e00ff */
[----:B------:R-:W-:Y:S02]  /*a750*/  IMAD.MOV.U32 R33, RZ, RZ, -0x1 ;  /* 0xffffffffff217424 */ /* 0x000fe400078e00ff */
[----:B------:R-:W-:Y:S05]  /*a760*/  CALL.REL.NOINC `($__internal_9_$__cuda_sm70_shflsync_bfly_p) ;  /* 0x000000d000007944 */ /* 0x000fea0003c00000 */
[----:B0-----:R-:W-:Y:S01]  /*a770*/  HFMA2.MMA R71, -RZ, RZ, 0, 4.76837158203125e-07 ;  /* 0x00000008ff477435 */ /* 0x001fe200000001ff */
[----:B-1----:R-:W-:Y:S01]  /*a780*/  FADD.FTZ R86, R86, R33 ;  /* 0x0000002156567221 */ /* 0x002fe20000010000 */
[----:B------:R-:W-:Y:S01]  /*a790*/  MOV R34, 0xa7d0 ;  /* 0x0000a7d000227802 */ /* 0x000fe20000000f00 */
[----:B------:R-:W-:Y:S02]  /*a7a0*/  IMAD.MOV.U32 R70, RZ, RZ, 0x1f ;  /* 0x0000001fff467424 */ /* 0x000fe400078e00ff */
[----:B------:R-:W-:Y:S02]  /*a7b0*/  IMAD.MOV.U32 R33, RZ, RZ, -0x1 ;  /* 0xffffffffff217424 */ /* 0x000fe400078e00ff */
[----:B------:R-:W-:Y:S05]  /*a7c0*/  CALL.REL.NOINC `($__internal_9_$__cuda_sm70_shflsync_bfly_p) ;  /* 0x0000007000007944 */ /* 0x000fea0003c00000 */
[----:B01----:R-:W-:Y:S01]  /*a7d0*/  FADD.FTZ R86, R86, R33 ;  /* 0x0000002156567221 */ /* 0x003fe20000010000 */
[----:B------:R-:W-:Y:S01]  /*a7e0*/  MOV R70, 0x1f ;  /* 0x0000001f00467802 */ /* 0x000fe20000000f00 */
[----:B------:R-:W-:Y:S01]  /*a7f0*/  IMAD.MOV.U32 R71, RZ, RZ, 0x10 ;  /* 0x00000010ff477424 */ /* 0x000fe200078e00ff */
[----:B------:R-:W-:Y:S01]  /*a800*/  MOV R34, 0xa830 ;  /* 0x0000a83000227802 */ /* 0x000fe20000000f00 */
[----:B------:R-:W-:Y:S02]  /*a810*/  IMAD.MOV.U32 R33, RZ, RZ, -0x1 ;  /* 0xffffffffff217424 */ /* 0x000fe400078e00ff */
[----:B------:R-:W-:Y:S05]  /*a820*/  CALL.REL.NOINC `($__internal_9_$__cuda_sm70_shflsync_bfly_p) ;  /* 0x0000001000007944 */ /* 0x000fea0003c00000 */
[----:B01----:R-:W-:Y:S05]  /*a830*/  BRA `(.L_x_930) ;  /* 0xffffed6000007947 */ /* 0x003fea000383ffff */
        .weak           $__internal_9_$__cuda_sm70_shflsync_bfly_p
        .type           $__internal_9_$__cuda_sm70_shflsync_bfly_p,@function
        .size           $__internal_9_$__cuda_sm70_shflsync_bfly_p,(.L_x_22097 - $__internal_9_$__cuda_sm70_shflsync_bfly_p)
$__internal_9_$__cuda_sm70_shflsync_bfly_p:
[----:B------:R-:W-:Y:S01]  /*a840*/  IMAD.MOV.U32 R35, RZ, RZ, 0x0 ;  /* 0x00000000ff237424 */ /* 0x000fe200078e00ff */
[----:B------:R-:W-:Y:S04]  /*a850*/  WARPSYNC R33 ;  /* 0x0000002100007348 */ /* 0x000fe80003800000 */
[----:B------:R0:W1:Y:S01]  /*a860*/  SHFL.BFLY PT, R33, R86, R71, R70 ;  /* 0x0c00004756217389 */ /* 0x00006200000e0046 */
[----:B------:R-:W-:Y:S05]  /*a870*/  RET.REL.NODEC R34 `(_ZN10layer_norm13ln_fwd_kernelINS_13Kernel_traitsI13__nv_bfloat16S2_S2_S2_fjLj3072ELj1ELj1ELj4ELj16ENS_18Kernel_traits_baseILj3072ES2_S2_S2_S2_fjLj128EEEEELb1ELb0ELb0ELb1EEEvNS_9FwdParamsE) ;  /* 0xffff578022007950 */ /* 0x000fea0003c3ffff */
.L_x_931:
        /* <DEDUP_REMOVED lines=16> */
.L_x_22097:


//--------------------- .text._ZN10layer_norm13ln_fwd_kernelINS_13Kernel_traitsI13__nv_bfloat16S2_S2_S2_fjLj3072ELj1ELj1ELj4ELj16ENS_18Kernel_traits_baseILj3072ES2_S2_S2_S2_fjLj128EEEEELb1ELb0ELb1ELb0EEEvNS_9FwdParamsE --------------------------
	.section	.text._ZN10layer_norm13ln_fwd_kernelINS_13Kernel_traitsI13__nv_bfloat16S2_S2_S2_fjLj3072ELj1ELj1ELj4ELj16ENS_18Kernel_traits_baseILj3072ES2_S2_S2_S2_fjLj128EEEEELb1ELb0ELb1ELb0EEEvNS_9FwdParamsE,"ax",@progbits
	.sectioninfo	@"SHI_REGISTERS=128"
	.align	128
        .global         _ZN10layer_norm13ln_fwd_kernelINS_13Kernel_traitsI13__nv_bfloat16S2_S2_S2_fjLj3072ELj1ELj1ELj4ELj16ENS_18Kernel_traits_baseILj3072ES2_S2_S2_S2_fjLj128EEEEELb1ELb0ELb1ELb0EEEvNS_9FwdParamsE
        .type           _ZN10layer_norm13ln_fwd_kernelINS_13Kernel_traitsI13__nv_bfloat16S2_S2_S2_fjLj3072ELj1ELj1ELj4ELj16ENS_18Kernel_traits_baseILj3072ES2_S2_S2_S2_fjLj128EEEEELb1ELb0ELb1ELb0EEEvNS_9FwdParamsE,@function
        .size           _ZN10layer_norm13ln_fwd_kernelINS_13Kernel_traitsI13__nv_bfloat16S2_S2_S2_fjLj3072ELj1ELj1ELj4ELj16ENS_18Kernel_traits_baseILj3072ES2_S2_S2_S2_fjLj128EEEEELb1ELb0ELb1ELb0EEEvNS_9FwdParamsE,(.L_x_22098 - _ZN10layer_norm13ln_fwd_kernelINS_13Kernel_traitsI13__nv_bfloat16S2_S2_S2_fjLj3072ELj1ELj1ELj4ELj16ENS_18Kernel_traits_baseILj3072ES2_S2_S2_S2_fjLj128EEEEELb1ELb0ELb1ELb0EEEvNS_9FwdParamsE)
        .other          _ZN10layer_norm13ln_fwd_kernelINS_13Kernel_traitsI13__nv_bfloat16S2_S2_S2_fjLj3072ELj1ELj1ELj4ELj16ENS_18Kernel_traits_baseILj3072ES2_S2_S2_S2_fjLj128EEEEELb1ELb0ELb1ELb0EEEvNS_9FwdParamsE,@"STO_CUDA_ENTRY STV_DEFAULT"
_ZN10layer_norm13ln_fwd_kernelINS_13Kernel_traitsI13__nv_bfloat16S2_S2_S2_fjLj3072ELj1ELj1ELj4ELj16ENS_18Kernel_traits_baseILj3072ES2_S2_S2_S2_fjLj128EEEEELb1ELb0ELb1ELb0EEEvNS_9FwdParamsE:
.text._ZN10layer_norm13ln_fwd_kernelINS_13Kernel_traitsI13__nv_bfloat16S2_S2_S2_fjLj3072ELj1ELj1ELj4ELj16ENS_18Kernel_traits_baseILj3072ES2_S2_S2_S2_fjLj128EEEEELb1ELb0ELb1ELb0EEEvNS_9FwdParamsE:
        /* <DEDUP_REMOVED lines=10> */
[----:B------:R-:W-:Y:S01]  /*00a0*/  @P0 MOV R8, R64 ;  /* 0x0000004000080202 */ /* 0x000fe20000000f00 */
[----:B------:R-:W-:-:S05]  /*00b0*/  @P0 IMAD.MOV.U32 R9, RZ, RZ, R65 ;  /* 0x000000ffff090224 */ /* 0x000fca00078e0041 */
        /* <DEDUP_REMOVED lines=86> */
.L_x_933:
[----:B0-----:R-:W-:Y:S05]  /*0620*/  BSYNC B0 ;  /* 0x0000000000007941 */ /* 0x001fea0003800000 */
.L_x_932:
        /* <DEDUP_REMOVED lines=13> */
.L_x_935:
[----:B0-----:R-:W-:Y:S05]  /*0700*/  BSYNC B0 ;  /* 0x0000000000007941 */ /* 0x001fea0003800000 */
.L_x_934:
[----:B------:R-:W-:Y:S01]  /*0710*/  BSSY B0, `(.L_x_936) ;  /* 0x000000c000007945 */ /* 0x000fe20003800000 */
        /* <DEDUP_REMOVED lines=11> */
.L_x_937:
[----:B0-----:R-:W-:Y:S05]  /*07d0*/  BSYNC B0 ;  /* 0x0000000000007941 */ /* 0x001fea0003800000 */
.L_x_936:
[----:B------:R-:W-:Y:S02]  /*07e0*/  ISETP.GE.AND P2, PT, R19, c[0x0][0x164], PT ;  /* 0x0000590013007a0c */ /* 0x000fe40003f46270 */
[----:B------:R-:W-:Y:S02]  /*07f0*/  LOP3.LUT R68, R15, UR23, R8, 0x96, !PT ;  /* 0x000000170f447c12 */ /* 0x000fe4000f8e9608 */
[----:B------:R-:W-:-:S09]  /*0800*/  LOP3.LUT R70, R13, UR24, R2, 0x96, !PT ;  /* 0x000000180d467c12 */ /* 0x000fd2000f8e9602 */
[----:B------:R-:W-:Y:S05]  /*0810*/  @P2 EXIT ;  /* 0x000000000000294d */ /* 0x000fea0003800000 */
[--C-:B-----5:R-:W-:Y:S01]  /*0820*/  PRMT R2, RZ, 0x5410, R36.reuse ;  /* 0x00005410ff027816 */ /* 0x120fe20000000024 */
[----:B------:R-:W-:Y:S01]  /*0830*/  IMAD.HI.U32 R62, R70, -0x326172a9, RZ ;  /* 0xcd9e8d57463e7827 */ /* 0x000fe200078e00ff */
[----:B------:R-:W-:Y:S01]  /*0840*/  PRMT R26, RZ, 0x7610, R36 ;  /* 0x00007610ff1a7816 */ /* 0x000fe20000000024 */
[----:B------:R-:W-:Y:S01]  /*0850*/  ULDC.U8 UR8, c[0x0][0x1f0] ;  /* 0x00007c0000087ab9 */ /* 0x000fe20000000000 */
[----:B------:R-:W-:Y:S01]  /*0860*/  SHF.R.S32.HI R36, RZ, 0x3, R25 ;  /* 0x00000003ff247819 */ /* 0x000fe20000011419 */
[----:B------:R-:W-:Y:S01]  /*0870*/  IMAD.HI.U32 R61, R68, -0x2daee0ad, RZ ;  /* 0xd2511f53443d7827 */ /* 0x000fe200078e00ff */
[--C-:B------:R-:W-:Y:S02]  /*0880*/  PRMT R10, RZ, 0x5410, R44.reuse ;  /* 0x00005410ff0a7816 */ /* 0x100fe4000000002c */
[----:B------:R-:W-:Y:S01]  /*0890*/  PRMT R9, RZ, 0x7610, R44 ;  /* 0x00007610ff097816 */ /* 0x000fe2000000002c */
[----:B------:R-:W-:Y:S01]  /*08a0*/  IMAD.MOV.U32 R66, RZ, RZ, 0x1 ;  /* 0x00000001ff427424 */ /* 0x000fe200078e00ff */
[--C-:B------:R-:W-:Y:S01]  /*08b0*/  PRMT R25, RZ, 0x5410, R37.reuse ;  /* 0x00005410ff197816 */ /* 0x100fe20000000025 */
[----:B------:R-:W-:Y:S01]  /*08c0*/  IMAD R70, R70, -0x326172a9, RZ ;  /* 0xcd9e8d5746467824 */ /* 0x000fe200078e02ff */
[----:B------:R-:W-:Y:S01]  /*08d0*/  PRMT R44, RZ, 0x7610, R37 ;  /* 0x00007610ff2c7816 */ /* 0x000fe20000000025 */
[----:B------:R-:W-:Y:S01]  /*08e0*/  IMAD R68, R68, -0x2daee0ad, RZ ;  /* 0xd2511f5344447824 */ /* 0x000fe200078e02ff */
[----:B------:R-:W-:Y:S01]  /*08f0*/  LOP3.LUT R50, R24, 0x60, RZ, 0xc0, !PT ;  /* 0x0000006018327812 */ /* 0x000fe200078ec0ff */
[----:B------:R-:W-:Y:S01]  /*0900*/  IMAD.MOV.U32 R67, RZ, RZ, RZ ;  /* 0x000000ffff437224 */ /* 0x000fe200078e00ff */
[----:B------:R-:W-:-:S02]  /*0910*/  LOP3.LUT R37, R36, 0x7f, RZ, 0xc0, !PT ;  /* 0x0000007f24257812 */ /* 0x000fc400078ec0ff */
[----:B------:R-:W-:Y:S02]  /*0920*/  SHF.R.U32.HI R36, RZ, 0x2, R36 ;  /* 0x00000002ff247819 */ /* 0x000fe40000011624 */
[--C-:B------:R-:W-:Y:S01]  /*0930*/  PRMT R11, RZ, 0x5410, R7.reuse ;  /* 0x00005410ff0b7816 */ /* 0x100fe20000000007 */
[----:B------:R-:W-:Y:S01]  /*0940*/  IMAD.IADD R50, R37, 0x1, -R50 ;  /* 0x0000000125327824 */ /* 0x000fe200078e0a32 */
[----:B------:R-:W-:Y:S02]  /*0950*/  PRMT R12, RZ, 0x7610, R7 ;  /* 0x00007610ff0c7816 */ /* 0x000fe40000000007 */
[--C-:B------:R-:W-:Y:S02]  /*0960*/  PRMT R8, RZ, 0x5410, R45.reuse ;  /* 0x00005410ff087816 */ /* 0x100fe4000000002d */
[----:B------:R-:W-:Y:S02]  /*0970*/  IMNMX R50, RZ, R50, !PT ;  /* 0x00000032ff327217 */ /* 0x000fe40007800200 */
[----:B------:R-:W-:-:S02]  /*0980*/  PRMT R7, RZ, 0x7610, R45 ;  /* 0x00007610ff077816 */ /* 0x000fc4000000002d */
[--C-:B------:R-:W-:Y:S02]  /*0990*/  PRMT R45, RZ, 0x5410, R39.reuse ;  /* 0x00005410ff2d7816 */ /* 0x100fe40000000027 */
[----:B------:R-:W-:Y:S02]  /*09a0*/  PRMT R48, RZ, 0x7610, R39 ;  /* 0x00007610ff307816 */ /* 0x000fe40000000027 */
[----:B------:R-:W-:Y:S02]  /*09b0*/  LOP3.LUT R39, R36, 0x3fffffe0, RZ, 0xc0, !PT ;  /* 0x3fffffe024277812 */ /* 0x000fe400078ec0ff */
[----:B------:R-:W-:Y:S02]  /*09c0*/  IMNMX R36, R50, 0x20, PT ;  /* 0x0000002032247817 */ /* 0x000fe40003800200 */
[--C-:B------:R-:W-:Y:S02]  /*09d0*/  PRMT R15, RZ, 0x5410, R5.reuse ;  /* 0x00005410ff0f7816 */ /* 0x100fe40000000005 */
[----:B------:R-:W-:Y:S01]  /*09e0*/  PRMT R16, RZ, 0x7610, R5 ;  /* 0x00007610ff107816 */ /* 0x000fe20000000005 */
[----:B------:R-:W-:Y:S01]  /*09f0*/  IMAD.IADD R36, R36, 0x1, R39 ;  /* 0x0000000124247824 */ /* 0x000fe200078e0227 */
[----:B------:R-:W-:-:S02]  /*0a00*/  PRMT R13, RZ, 0x5410, R6 ;  /* 0x00005410ff0d7816 */ /* 0x000fc40000000006 */
[----:B------:R-:W-:Y:S01]  /*0a10*/  PRMT R14, RZ, 0x7610, R6 ;  /* 0x00007610ff0e7816 */ /* 0x000fe20000000006 */
[----:B------:R-:W-:Y:S01]  /*0a20*/  IMAD.SHL.U32 R36, R36, 0x8, RZ ;  /* 0x0000000824247824 */ /* 0x000fe200078e00ff */
[--C-:B------:R-:W-:Y:S02]  /*0a30*/  PRMT R6, RZ, 0x5410, R46.reuse ;  /* 0x00005410ff067816 */ /* 0x100fe4000000002e */
[----:B------:R-:W-:Y:S02]  /*0a40*/  PRMT R5, RZ, 0x7610, R46 ;  /* 0x00007610ff057816 */ /* 0x000fe4000000002e */
[--C-:B------:R-:W-:Y:S01]  /*0a50*/  PRMT R27, RZ, 0x5410, R38.reuse ;  /* 0x00005410ff1b7816 */ /* 0x100fe20000000026 */
[----:B------:R-:W0:Y:S01]  /*0a60*/  I2F.U32 R36, R36 ;  /* 0x0000002400247306 */ /* 0x000e220000201000 */
[----:B------:R-:W-:Y:S01]  /*0a70*/  PRMT R46, RZ, 0x7610, R38 ;  /* 0x00007610ff2e7816 */ /* 0x000fe20000000026 */
[----:B------:R-:W-:Y:S01]  /*0a80*/  IMAD.SHL.U32 R38, R24, 0x20, RZ ;  /* 0x0000002018267824 */ /* 0x000fe200078e00ff */
[----:B------:R-:W-:-:S02]  /*0a90*/  PRMT R52, RZ, 0x5410, R29 ;  /* 0x00005410ff347816 */ /* 0x000fc4000000001d */
[----:B------:R-:W-:Y:S01]  /*0aa0*/  PRMT R56, RZ, 0x7610, R29 ;  /* 0x00007610ff387816 */ /* 0x000fe2000000001d */
[----:B------:R-:W-:Y:S01]  /*0ab0*/  IMAD R29, R59, -0x326172a9, RZ ;  /* 0xcd9e8d573b1d7824 */ /* 0x000fe200078e02ff */
[----:B------:R-:W-:Y:S02]  /*0ac0*/  LOP3.LUT R38, R38, 0x3e0, RZ, 0xc0, !PT ;  /* 0x000003e026267812 */ /* 0x000fe400078ec0ff */
[--C-:B------:R-:W-:Y:S02]  /*0ad0*/  PRMT R50, RZ, 0x5410, R42.reuse ;  /* 0x00005410ff327816 */ /* 0x100fe4000000002a */
[----:B------:R-:W-:Y:S01]  /*0ae0*/  PRMT R51, RZ, 0x7610, R42 ;  /* 0x00007610ff337816 */ /* 0x000fe2000000002a */
[----:B------:R-:W-:Y:S01]  /*0af0*/  IMAD.IADD R38, R37, 0x1, -R38 ;  /* 0x0000000125267824 */ /* 0x000fe200078e0a26 */
[--C-:B------:R-:W-:Y:S02]  /*0b00*/  PRMT R42, RZ, 0x5410, R43.reuse ;  /* 0x00005410ff2a7816 */ /* 0x100fe4000000002b */
[----:B------:R-:W-:Y:S01]  /*0b10*/  PRMT R53, RZ, 0x7610, R43 ;  /* 0x00007610ff357816 */ /* 0x000fe2000000002b */
[----:B0-----:R0:W1:Y:S01]  /*0b20*/  MUFU.RCP R59, R36 ;  /* 0x00000024003b7308 */ /* 0x0010620000001000 */
[----:B------:R-:W-:-:S02]  /*0b30*/  IMNMX R38, RZ, R38, !PT ;  /* 0x00000026ff267217 */ /* 0x000fc40007800200 */
[--C-:B------:R-:W-:Y:S02]  /*0b40*/  PRMT R43, RZ, 0x5410, R28.reuse ;  /* 0x00005410ff2b7816 */ /* 0x100fe4000000001c */
[----:B------:R-:W-:Y:S02]  /*0b50*/  IMNMX R38, R38, 0x20, PT ;  /* 0x0000002026267817 */ /* 0x000fe40003800200 */
[----:B------:R-:W-:Y:S01]  /*0b60*/  PRMT R54, RZ, 0x7610, R28 ;  /* 0x00007610ff367816 */ /* 0x000fe2000000001c */
[----:B------:R-:W-:Y:S01]  /*0b70*/  IMAD R28, R57, -0x2daee0ad, RZ ;  /* 0xd2511f53391c7824 */ /* 0x000fe200078e02ff */
[----:B------:R-:W-:Y:S02]  /*0b80*/  IADD3 R38, R39, R38, RZ ;  /* 0x0000002627267210 */ /* 0x000fe40007ffe0ff */
[--C-:B------:R-:W-:Y:S02]  /*0b90*/  PRMT R17, RZ, 0x5410, R4.reuse ;  /* 0x00005410ff117816 */ /* 0x100fe40000000004 */
[----:B------:R-:W-:-:S02]  /*0ba0*/  PRMT R18, RZ, 0x7610, R4 ;  /* 0x00007610ff127816 */ /* 0x000fc40000000004 */
[--C-:B------:R-:W-:Y:S02]  /*0bb0*/  PRMT R4, RZ, 0x5410, R47.reuse ;  /* 0x00005410ff047816 */ /* 0x100fe4000000002f */
[----:B------:R-:W-:Y:S02]  /*0bc0*/  PRMT R3, RZ, 0x7610, R47 ;  /* 0x00007610ff037816 */ /* 0x000fe4000000002f */
[--C-:B------:R-:W-:Y:S02]  /*0bd0*/  PRMT R47, RZ, 0x5410, R40.reuse ;  /* 0x00005410ff2f7816 */ /* 0x100fe40000000028 */
[----:B------:R-:W-:Y:S02]  /*0be0*/  PRMT R49, RZ, 0x7610, R40 ;  /* 0x00007610ff317816 */ /* 0x000fe40000000028 */
[--C-:B------:R-:W-:Y:S02]  /*0bf0*/  PRMT R40, RZ, 0x5410, R41.reuse ;  /* 0x00005410ff287816 */ /* 0x100fe40000000029 */
[----:B------:R-:W-:Y:S01]  /*0c00*/  LOP3.LUT R69, R64, 0x3, RZ, 0xc0, !PT ;  /* 0x0000000340457812 */ /* 0x000fe200078ec0ff */
[----:B------:R-:W-:Y:S01]  /*0c10*/  IMAD.SHL.U32 R64, R38, 0x8, RZ ;  /* 0x0000000826407824 */ /* 0x000fe200078e00ff */
[----:B------:R-:W-:-:S02]  /*0c20*/  PRMT R41, RZ, 0x7610, R41 ;  /* 0x00007610ff297816 */ /* 0x000fc40000000029 */
[--C-:B------:R-:W-:Y:S02]  /*0c30*/  PRMT R55, RZ, 0x5410, R30.reuse ;  /* 0x00005410ff377816 */ /* 0x100fe4000000001e */
[----:B------:R-:W-:Y:S02]  /*0c40*/  PRMT R58, RZ, 0x7610, R30 ;  /* 0x00007610ff3a7816 */ /* 0x000fe4000000001e */
[--C-:B------:R-:W-:Y:S02]  /*0c50*/  PRMT R57, RZ, 0x5410, R31.reuse ;  /* 0x00005410ff397816 */ /* 0x100fe4000000001f */
[----:B------:R-:W-:Y:S02]  /*0c60*/  PRMT R63, RZ, 0x7610, R31 ;  /* 0x00007610ff3f7816 */ /* 0x000fe4000000001f */
[----:B------:R-:W-:Y:S02]  /*0c70*/  LOP3.LUT R62, R62, UR25, R29, 0x96, !PT ;  /* 0x000000193e3e7c12 */ /* 0x000fe4000f8e961d */
[----:B------:R-:W-:-:S02]  /*0c80*/  LOP3.LUT R61, R61, UR26, R28, 0x96, !PT ;  /* 0x0000001a3d3d7c12 */ /* 0x000fc4000f8e961c */
[--C-:B------:R-:W-:Y:S02]  /*0c90*/  PRMT R60, RZ, 0x5410, R32.reuse ;  /* 0x00005410ff3c7816 */ /* 0x100fe40000000020 */
[----:B------:R-:W-:Y:S02]  /*0ca0*/  PRMT R71, RZ, 0x7610, R32 ;  /* 0x00007610ff477816 */ /* 0x000fe40000000020 */
[--C-:B------:R-:W-:Y:S02]  /*0cb0*/  PRMT R65, RZ, 0x5410, R33.reuse ;  /* 0x00005410ff417816 */ /* 0x100fe40000000021 */
[----:B------:R-:W-:Y:S02]  /*0cc0*/  PRMT R73, RZ, 0x7610, R33 ;  /* 0x00007610ff497816 */ /* 0x000fe40000000021 */
[--C-:B------:R-:W-:Y:S02]  /*0cd0*/  PRMT R72, RZ, 0x5410, R34.reuse ;  /* 0x00005410ff487816 */ /* 0x100fe40000000022 */
[----:B------:R-:W-:-:S02]  /*0ce0*/  PRMT R75, RZ, 0x7610, R34 ;  /* 0x00007610ff4b7816 */ /* 0x000fc40000000022 */
[--C-:B------:R-:W-:Y:S02]  /*0cf0*/  PRMT R74, RZ, 0x5410, R35.reuse ;  /* 0x00005410ff4a7816 */ /* 0x100fe40000000023 */
[----:B01----:R-:W-:Y:S02]  /*0d00*/  PRMT R76, RZ, 0x7610, R35 ;  /* 0x00007610ff4c7816 */ /* 0x003fe40000000023 */
.L_x_1197:
[----:B------:R-:W-:-:S04]  /*0d10*/  IMAD.MOV.U32 R36, RZ, RZ, 0x4 ;  /* 0x00000004ff247424 */ /* 0x000fc800078e00ff */
[----:B------:R-:W-:-:S05]  /*0d20*/  IMAD.WIDE R38, R19, R36, c[0x0][0x1d0] ;  /* 0x0000740013267625 */ /* 0x000fca00078e0224 */
[----:B------:R0:W2:Y:S01]  /*0d30*/  LDG.E R102, [R38.64] ;  /* 0x0000000626667981 */ /* 0x0000a2000c1e1900 */
[----:B------:R-:W-:-:S05]  /*0d40*/  IMAD.WIDE R36, R19, R36, c[0x0][0x1d8] ;  /* 0x0000760013247625 */ /* 0x000fca00078e0224 */
[----:B------:R1:W5:Y:S01]  /*0d50*/  LDG.E R94, [R36.64] ;  /* 0x00000006245e7981 */ /* 0x000362000c1e1900 */
[----:B------:R-:W-:Y:S01]  /*0d60*/  IMAD R96, R19, c[0x0][0x168], RZ ;  /* 0x00005a0013607a24 */ /* 0x000fe200078e02ff */
[----:B------:R-:W-:Y:S01]  /*0d70*/  BSSY B0, `(.L_x_938) ;  /* 0x0000331000007945 */ /* 0x000fe20003800000 */
[----:B0-----:R-:W-:-:S03]  /*0d80*/  LOP3.LUT R38, R24, 0x7f, RZ, 0xc0, !PT ;  /* 0x0000007f18267812 */ /* 0x001fc600078ec0ff */
[----:B------:R-:W-:-:S04]  /*0d90*/  SHF.R.S32.HI R125, RZ, 0x1f, R96 ;  /* 0x0000001fff7d7819 */ /* 0x000fc80000011460 */
[----:B------:R-:W-:Y:S02]  /*0da0*/  LEA.HI R125, R125, R96, RZ, 0x3 ;  /* 0x000000607d7d7211 */ /* 0x000fe400078f18ff */
[----:B--2---:R-:W-:-:S13]  /*0db0*/  ISETP.GE.AND P2, PT, R102, 0x1, PT ;  /* 0x000000016600780c */ /* 0x004fda0003f46270 */
[----:B------:R-:W-:-:S05]  /*0dc0*/  @P2 IADD3 R98, R102, -0x1, RZ ;  /* 0xffffffff66622810 */ /* 0x000fca0007ffe0ff */
[----:B------:R-:W-:-:S05]  /*0dd0*/  @P2 IMAD R98, R98, c[0x0][0x168], RZ ;  /* 0x00005a0062622a24 */ /* 0x000fca00078e02ff */
[----:B------:R-:W-:-:S04]  /*0de0*/  @P2 SHF.R.S32.HI R100, RZ, 0x1f, R98 ;  /* 0x0000001fff642819 */ /* 0x000fc80000011462 */
[----:B------:R-:W-:Y:S01]  /*0df0*/  @P2 LEA.HI R96, R100, R98, RZ, 0x3 ;  /* 0x0000006264602211 */ /* 0x000fe200078f18ff */
[----:B------:R-:W-:Y:S01]  /*0e00*/  IMAD.MOV.U32 R98, RZ, RZ, RZ ;  /* 0x000000ffff627224 */ /* 0x000fe200078e00ff */
[-C--:B------:R-:W-:Y:S02]  /*0e10*/  LEA.HI.SX32 R100, R125, R38.reuse, 0x1d ;  /* 0x000000267d647211 */ /* 0x080fe400078feaff */
[----:B------:R-:W-:Y:S02]  /*0e20*/  @P2 LEA.HI.SX32 R98, R96, R38, 0x1d ;  /* 0x0000002660622211 */ /* 0x000fe400078feaff */
[----:B------:R-:W-:Y:S01]  /*0e30*/  SHF.R.S32.HI R96, RZ, 0x1f, R19 ;  /* 0x0000001fff607819 */ /* 0x000fe20000011413 */
[----:B------:R-:W-:Y:S05]  /*0e40*/  @!P0 BRA `(.L_x_939) ;  /* 0x0000323000008947 */ /* 0x000fea0003800000 */
[----:B-1----:R-:W-:Y:S02]  /*0e50*/  ISETP.NE.U32.AND P3, PT, RZ, c[0x0][0x180], PT ;  /* 0x00006000ff007a0c */ /* 0x002fe40003f65070 */
[----:B------:R-:W-:Y:S02]  /*0e60*/  @P2 MOV R39, 0x10 ;  /* 0x0000001000272802 */ /* 0x000fe40000000f00 */
[----:B------:R-:W-:-:S03]  /*0e70*/  ISETP.NE.AND.EX P3, PT, RZ, c[0x0][0x184], PT, P3 ;  /* 0x00006100ff007a0c */ /* 0x000fc60003f65330 */
[----:B------:R-:W-:-:S05]  /*0e80*/  @P2 IMAD.WIDE.U32 R38, R98, R39, c[0x0][0x170] ;  /* 0x00005c0062262625 */ /* 0x000fca00078e0027 */
[----:B------:R0:W5:Y:S05]  /*0e90*/  @P2 LDG.E.128 R28, [R38.64] ;  /* 0x00000006261c2981 */ /* 0x00016a000c1e1d00 */
[----:B------:R-:W-:-:S04]  /*0ea0*/  @P3 IMAD.MOV.U32 R37, RZ, RZ, 0x10 ;  /* 0x00000010ff253424 */ /* 0x000fc800078e00ff */
[----:B------:R-:W-:-:S05]  /*0eb0*/  @P3 IMAD.WIDE.U32 R36, R100, R37, c[0x0][0x180] ;  /* 0x0000600064243625 */ /* 0x000fca00078e0025 */
[----:B------:R0:W5:Y:S01]  /*0ec0*/  @P3 LDG.E.128 R32, [R36.64] ;  /* 0x0000000624203981 */ /* 0x000162000c1e1d00 */
[----:B------:R-:W-:Y:S01]  /*0ed0*/  ISETP.GT.AND P4, PT, R102, RZ, PT ;  /* 0x000000ff6600720c */ /* 0x000fe20003f84270 */
[----:B------:R-:W-:-:S12]  /*0ee0*/  BSSY B1, `(.L_x_940) ;  /* 0x000005e000017945 */ /* 0x000fd80003800000 */
[----:B------:R-:W-:Y:S05]  /*0ef0*/  @P4 BRA `(.L_x_941) ;  /* 0x0000006000004947 */ /* 0x000fea0003800000 */
[----:B0-----:R-:W-:Y:S02]  /*0f00*/  IMAD.MOV.U32 R89, RZ, RZ, RZ ;  /* 0x000000ffff597224 */ /* 0x001fe400078e00ff */
[----:B------:R-:W-:Y:S01]  /*0f10*/  IMAD.MOV.U32 R36, RZ, RZ, R69 ;  /* 0x000000ffff247224 */ /* 0x000fe200078e0045 */
[----:B------:R-:W-:Y:S05]  /*0f20*/  @!P3 BRA `(.L_x_942) ;  /* 0x000005900000b947 */ /* 0x000fea0003800000 */
[----:B------:R-:W-:Y:S01]  /*0f30*/  IMAD.MOV.U32 R36, RZ, RZ, R69 ;  /* 0x000000ffff247224 */ /* 0x000fe200078e0045 */
[----:B-----5:R-:W-:Y:S01]  /*0f40*/  PRMT R89, RZ, 0x5410, R32 ;  /* 0x00005410ff597816 */ /* 0x020fe20000000020 */
[----:B------:R-:W-:Y:S05]  /*0f50*/  BRA `(.L_x_942) ;  /* 0x0000056000007947 */ /* 0x000fea0003800000 */
.L_x_941:
[C---:B0-----:R-:W-:Y:S01]  /*0f60*/  ISETP.NE.AND P5, PT, R69.reuse, 0x1, PT ;  /* 0x000000014500780c */ /* 0x041fe20003fa5270 */
[----:B------:R-:W-:Y:S01]  /*0f70*/  BSSY B2, `(.L_x_943) ;  /* 0x000000c000027945 */ /* 0x000fe20003800000 */
[----:B------:R-:W-:-:S11]  /*0f80*/  IADD3 R36, R69, 0x1, RZ ;  /* 0x0000000145247810 */ /* 0x000fd60007ffe0ff */
        /* <DEDUP_REMOVED lines=9> */
.L_x_944:
[----:B------:R-:W-:Y:S02]  /*1020*/  IMAD.MOV.U32 R77, RZ, RZ, R70 ;  /* 0x000000ffff4d7224 */ /* 0x000fe400078e0046 */
.L_x_945:
[----:B------:R-:W-:Y:S05]  /*1030*/  BSYNC B2 ;  /* 0x0000000000027941 */ /* 0x000fea0003800000 */
.L_x_943:
        /* <DEDUP_REMOVED lines=16> */
.L_x_949:
[----:B------:R-:W-:Y:S05]  /*1140*/  BSYNC B3 ;  /* 0x0000000000037941 */ /* 0x000fea0003800000 */
.L_x_948:
        /* <DEDUP_REMOVED lines=42> */
[----:B------:R-:W-:Y:S02]  /*13f0*/  IMAD.MOV.U32 R36, RZ, RZ, RZ ;  /* 0x000000ffff247224 */ /* 0x000fe400078e00ff */
.L_x_947:
[----:B------:R-:W-:Y:S05]  /*1400*/  BSYNC B2 ;  /* 0x0000000000027941 */ /* 0x000fea0003800000 */
.L_x_946:
[----:B------:R-:W0:Y:S01]  /*1410*/  I2F.U32 R37, R77 ;  /* 0x0000004d00257306 */ /* 0x000e220000201000 */
[----:B-----5:R-:W-:Y:S01]  /*1420*/  PRMT R38, RZ, 0x5410, R28 ;  /* 0x00005410ff267816 */ /* 0x020fe2000000001c */
[----:B------:R-:W-:-:S04]  /*1430*/  IMAD.MOV.U32 R92, RZ, RZ, 0x2f800000 ;  /* 0x2f800000ff5c7424 */ /* 0x000fc800078e00ff */
[----:B------:R-:W-:-:S04]  /*1440*/  FMUL.FTZ R38, R38, c[0x0][0x1ec] ;  /* 0x00007b0026267a20 */ /* 0x000fc80000410000 */
[----:B------:R-:W-:Y:S02]  /*1450*/  FMUL.FTZ R38, R38, c[0x0][0x1e8] ;  /* 0x00007a0026267a20 */ /* 0x000fe40000410000 */
[----:B0-----:R-:W-:-:S05]  /*1460*/  FFMA.FTZ R37, R37, R92, 1.1641532182693481445e-10 ;  /* 0x2f00000025257423 */ /* 0x001fca000001005c */
[----:B------:R-:W-:-:S04]  /*1470*/  FSETP.GTU.FTZ.AND P5, PT, R37, c[0x0][0x1e4], PT ;  /* 0x0000790025007a0b */ /* 0x000fc80003fbc000 */
[----:B------:R-:W-:Y:S02]  /*1480*/  FSEL R89, R38, RZ, !P5 ;  /* 0x000000ff26597208 */ /* 0x000fe40006800000 */
[----:B------:R-:W-:Y:S02]  /*1490*/  @P3 PRMT R38, RZ, 0x5410, R32 ;  /* 0x00005410ff263816 */ /* 0x000fe40000000020 */
[----:B------:R-:W-:-:S03]  /*14a0*/  SEL R92, RZ, 0x1, P5 ;  /* 0x00000001ff5c7807 */ /* 0x000fc60002800000 */
[----:B------:R-:W-:Y:S02]  /*14b0*/  @P3 FADD.FTZ R89, R38, R89 ;  /* 0x0000005926593221 */ /* 0x000fe40000010000 */
.L_x_942:
[----:B------:R-:W-:Y:S05]  /*14c0*/  BSYNC B1 ;  /* 0x0000000000017941 */ /* 0x000fea0003800000 */
.L_x_940:
[----:B------:R-:W-:Y:S01]  /*14d0*/  BSSY B1, `(.L_x_950) ;  /* 0x000005e000017945 */ /* 0x000fe20003800000 */
[----:B------:R-:W-:Y:S05]  /*14e0*/  @P4 BRA `(.L_x_951) ;  /* 0x0000006000004947 */ /* 0x000fea0003800000 */
[----:B------:R-:W-:Y:S02]  /*14f0*/  IMAD.MOV.U32 R87, RZ, RZ, RZ ;  /* 0x000000ffff577224 */ /* 0x000fe400078e00ff */
[----:B------:R-:W-:Y:S01]  /*1500*/  IMAD.MOV.U32 R37, RZ, RZ, R36 ;  /* 0x000000ffff257224 */ /* 0x000fe200078e0024 */
[----:B------:R-:W-:Y:S05]  /*1510*/  @!P3 BRA `(.L_x_952) ;  /* 0x000005900000b947 */ /* 0x000fea0003800000 */
[----:B------:R-:W-:Y:S01]  /*1520*/  IMAD.MOV.U32 R37, RZ, RZ, R36 ;  /* 0x000000ffff257224 */ /* 0x000fe200078e0024 */
[----:B-----5:R-:W-:Y:S01]  /*1530*/  PRMT R87, RZ, 0x7610, R32 ;  /* 0x00007610ff577816 */ /* 0x020fe20000000020 */
[----:B------:R-:W-:Y:S05]  /*1540*/  BRA `(.L_x_952) ;  /* 0x0000056000007947 */ /* 0x000fea0003800000 */
.L_x_951:
[C---:B------:R-:W-:Y:S01]  /*1550*/  ISETP.NE.AND P5, PT, R36.reuse, 0x1, PT ;  /* 0x000000012400780c */ /* 0x040fe20003fa5270 */
[----:B------:R-:W-:Y:S01]  /*1560*/  BSSY B2, `(.L_x_953) ;  /* 0x000000c000027945 */ /* 0x000fe20003800000 */
[----:B------:R-:W-:-:S11]  /*1570*/  IADD3 R37, R36, 0x1, RZ ;  /* 0x0000000124257810 */ /* 0x000fd60007ffe0ff */
        /* <DEDUP_REMOVED lines=9> */
.L_x_954:
[----:B------:R-:W-:Y:S02]  /*1610*/  IMAD.MOV.U32 R77, RZ, RZ, R70 ;  /* 0x000000ffff4d7224 */ /* 0x000fe400078e0046 */
.L_x_955:
[----:B------:R-:W-:Y:S05]  /*1620*/  BSYNC B2 ;  /* 0x0000000000027941 */ /* 0x000fea0003800000 */
.L_x_953:
        /* <DEDUP_REMOVED lines=16> */
.L_x_959:
[----:B------:R-:W-:Y:S05]  /*1730*/  BSYNC B3 ;  /* 0x0000000000037941 */ /* 0x000fea0003800000 */
.L_x_958:
        /* <DEDUP_REMOVED lines=40> */
[----:B------:R-:W-:-:S03]  /*19c0*/  LOP3.LUT R62, R39, UR25, R90, 0x96, !PT ;  /* 0x00000019273e7c12 */ /* 0x000fc6000f8e965a */
[----:B------:R-:W-:Y:S01]  /*19d0*/  IMAD.MOV.U32 R70, RZ, RZ, R38 ;  /* 0x000000ffff467224 */ /* 0x000fe200078e0026 */
[----:B------:R-:W-:Y:S02]  /*19e0*/  LOP3.LUT R61, R69, UR26, R36, 0x96, !PT ;  /* 0x0000001a453d7c12 */ /* 0x000fe4000f8e9624 */
.L_x_957:
[----:B------:R-:W-:Y:S05]  /*19f0*/  BSYNC B2 ;  /* 0x0000000000027941 */ /* 0x000fea0003800000 */
.L_x_956:
[----:B------:R-:W0:Y:S01]  /*1a00*/  I2F.U32 R36, R77 ;  /* 0x0000004d00247306 */ /* 0x000e220000201000 */
[----:B-----5:R-:W-:Y:S01]  /*1a10*/  PRMT R38, RZ, 0x7610, R28 ;  /* 0x00007610ff267816 */ /* 0x020fe2000000001c */
[----:B------:R-:W-:-:S04]  /*1a20*/  IMAD.MOV.U32 R39, RZ, RZ, 0x2f800000 ;  /* 0x2f800000ff277424 */ /* 0x000fc800078e00ff */
[----:B------:R-:W-:-:S04]  /*1a30*/  FMUL.FTZ R38, R38, c[0x0][0x1ec] ;  /* 0x00007b0026267a20 */ /* 0x000fc80000410000 */
[----:B------:R-:W-:Y:S02]  /*1a40*/  FMUL.FTZ R38, R38, c[0x0][0x1e8] ;  /* 0x00007a0026267a20 */ /* 0x000fe40000410000 */
[----:B0-----:R-:W-:-:S05]  /*1a50*/  FFMA.FTZ R36, R36, R39, 1.1641532182693481445e-10 ;  /* 0x2f00000024247423 */ /* 0x001fca0000010027 */
[----:B------:R-:W-:Y:S02]  /*1a60*/  FSETP.GTU.FTZ.AND P5, PT, R36, c[0x0][0x1e4], PT ;  /* 0x0000790024007a0b */ /* 0x000fe40003fbc000 */
[----:B------:R-:W-:Y:S02]  /*1a70*/  @P3 PRMT R36, RZ, 0x7610, R32 ;  /* 0x00007610ff243816 */ /* 0x000fe40000000020 */
[----:B------:R-:W-:Y:S02]  /*1a80*/  FSEL R87, R38, RZ, !P5 ;  /* 0x000000ff26577208 */ /* 0x000fe40006800000 */
[----:B------:R-:W-:-:S03]  /*1a90*/  SEL R90, RZ, 0x1, P5 ;  /* 0x00000001ff5a7807 */ /* 0x000fc60002800000 */
[----:B------:R-:W-:Y:S02]  /*1aa0*/  @P3 FADD.FTZ R87, R36, R87 ;  /* 0x0000005724573221 */ /* 0x000fe40000010000 */
.L_x_952:
[----:B------:R-:W-:Y:S05]  /*1ab0*/  BSYNC B1 ;  /* 0x0000000000017941 */ /* 0x000fea0003800000 */
.L_x_950:
[----:B------:R-:W-:Y:S01]  /*1ac0*/  BSSY B1, `(.L_x_960) ;  /* 0x000005e000017945 */ /* 0x000fe20003800000 */
[----:B------:R-:W-:Y:S05]  /*1ad0*/  @P4 BRA `(.L_x_961) ;  /* 0x0000006000004947 */ /* 0x000fea0003800000 */
[----:B------:R-:W-:Y:S02]  /*1ae0*/  IMAD.MOV.U32 R85, RZ, RZ, RZ ;  /* 0x000000ffff557224 */ /* 0x000fe400078e00ff */
[----:B------:R-:W-:Y:S01]  /*1af0*/  IMAD.MOV.U32 R36, RZ, RZ, R37 ;  /* 0x000000ffff247224 */ /* 0x000fe200078e0025 */
[----:B------:R-:W-:Y:S05]  /*1b00*/  @!P3 BRA `(.L_x_962) ;  /* 0x000005900000b947 */ /* 0x000fea0003800000 */
[----:B------:R-:W-:Y:S02]  /*1b10*/  MOV R36, R37 ;  /* 0x0000002500247202 */ /* 0x000fe40000000f00 */
[----:B-----5:R-:W-:Y:S01]  /*1b20*/  PRMT R85, RZ, 0x5410, R33 ;  /* 0x00005410ff557816 */ /* 0x020fe20000000021 */
[----:B------:R-:W-:Y:S05]  /*1b30*/  BRA `(.L_x_962) ;  /* 0x0000056000007947 */ /* 0x000fea0003800000 */
.L_x_961:
[C---:B------:R-:W-:Y:S01]  /*1b40*/  ISETP.NE.AND P5, PT, R37.reuse, 0x1, PT ;  /* 0x000000012500780c */ /* 0x040fe20003fa5270 */
[----:B------:R-:W-:Y:S01]  /*1b50*/  BSSY B2, `(.L_x_963) ;  /* 0x000000c000027945 */ /* 0x000fe20003800000 */
[----:B------:R-:W-:-:S11]  /*1b60*/  IADD3 R36, R37, 0x1, RZ ;  /* 0x0000000125247810 */ /* 0x000fd60007ffe0ff */
        /* <DEDUP_REMOVED lines=9> */
.L_x_964:
[----:B------:R-:W-:Y:S02]  /*1c00*/  IMAD.MOV.U32 R77, RZ, RZ, R70 ;  /* 0x000000ffff4d7224 */ /* 0x000fe400078e0046 */
.L_x_965:
[----:B------:R-:W-:Y:S05]  /*1c10*/  BSYNC B2 ;  /* 0x0000000000027941 */ /* 0x000fea0003800000 */
.L_x_963:
        /* <DEDUP_REMOVED lines=16> */
.L_x_969:
[----:B------:R-:W-:Y:S05]  /*1d20*/  BSYNC B3 ;  /* 0x0000000000037941 */ /* 0x000fea0003800000 */
.L_x_968:
        /* <DEDUP_REMOVED lines=42> */
[----:B------:R-:W-:Y:S02]  /*1fd0*/  IMAD.MOV.U32 R36, RZ, RZ, RZ ;  /* 0x000000ffff247224 */ /* 0x000fe400078e00ff */
.L_x_967:
[----:B------:R-:W-:Y:S05]  /*1fe0*/  BSYNC B2 ;  /* 0x0000000000027941 */ /* 0x000fea0003800000 */
.L_x_966:
        /* <DEDUP_REMOVED lines=11> */
.L_x_962:
[----:B------:R-:W-:Y:S05]  /*20a0*/  BSYNC B1 ;  /* 0x0000000000017941 */ /* 0x000fea0003800000 */
.L_x_960:
[----:B------:R-:W-:Y:S01]  /*20b0*/  BSSY B1, `(.L_x_970) ;  /* 0x000005e000017945 */ /* 0x000fe20003800000 */
[----:B------:R-:W-:Y:S05]  /*20c0*/  @P4 BRA `(.L_x_971) ;  /* 0x0000006000004947 */ /* 0x000fea0003800000 */
[----:B------:R-:W-:Y:S01]  /*20d0*/  IMAD.MOV.U32 R83, RZ, RZ, RZ ;  /* 0x000000ffff537224 */ /* 0x000fe200078e00ff */
[----:B------:R-:W-:Y:S01]  /*20e0*/  MOV R37, R36 ;  /* 0x0000002400257202 */ /* 0x000fe20000000f00 */
[----:B------:R-:W-:Y:S05]  /*20f0*/  @!P3 BRA `(.L_x_972) ;  /* 0x000005900000b947 */ /* 0x000fea0003800000 */
[----:B------:R-:W-:Y:S01]  /*2100*/  IMAD.MOV.U32 R37, RZ, RZ, R36 ;  /* 0x000000ffff257224 */ /* 0x000fe200078e0024 */
[----:B-----5:R-:W-:Y:S01]  /*2110*/  PRMT R83, RZ, 0x7610, R33 ;  /* 0x00007610ff537816 */ /* 0x020fe20000000021 */
[----:B------:R-:W-:Y:S05]  /*2120*/  BRA `(.L_x_972) ;  /* 0x0000056000007947 */ /* 0x000fea0003800000 */
.L_x_971:
        /* <DEDUP_REMOVED lines=12> */
.L_x_974:
[----:B------:R-:W-:Y:S02]  /*21f0*/  IMAD.MOV.U32 R77, RZ, RZ, R70 ;  /* 0x000000ffff4d7224 */ /* 0x000fe400078e0046 */
.L_x_975:
[----:B------:R-:W-:Y:S05]  /*2200*/  BSYNC B2 ;  /* 0x0000000000027941 */ /* 0x000fea0003800000 */
.L_x_973:
        /* <DEDUP_REMOVED lines=16> */
.L_x_979:
[----:B------:R-:W-:Y:S05]  /*2310*/  BSYNC B3 ;  /* 0x0000000000037941 */ /* 0x000fea0003800000 */
.L_x_978:
        /* <DEDUP_REMOVED lines=43> */
.L_x_977:
[----:B------:R-:W-:Y:S05]  /*25d0*/  BSYNC B2 ;  /* 0x0000000000027941 */ /* 0x000fea0003800000 */
.L_x_976:
        /* <DEDUP_REMOVED lines=11> */
.L_x_972:
[----:B------:R-:W-:Y:S05]  /*2690*/  BSYNC B1 ;  /* 0x0000000000017941 */ /* 0x000fea0003800000 */
.L_x_970:
[----:B------:R-:W-:Y:S01]  /*26a0*/  BSSY B1, `(.L_x_980) ;  /* 0x000005e000017945 */ /* 0x000fe20003800000 */
[----:B------:R-:W-:Y:S05]  /*26b0*/  @P4 BRA `(.L_x_981) ;  /* 0x0000006000004947 */ /* 0x000fea0003800000 */
[----:B------:R-:W-:Y:S01]  /*26c0*/  HFMA2.MMA R81, -RZ, RZ, 0, 0 ;  /* 0x00000000ff517435 */ /* 0x000fe200000001ff */
[----:B------:R-:W-:Y:S01]  /*26d0*/  IMAD.MOV.U32 R36, RZ, RZ, R37 ;  /* 0x000000ffff247224 */ /* 0x000fe200078e0025 */
[----:B------:R-:W-:Y:S05]  /*26e0*/  @!P3 BRA `(.L_x_982) ;  /* 0x000005900000b947 */ /* 0x000fea0003800000 */
[----:B------:R-:W-:Y:S01]  /*26f0*/  IMAD.MOV.U32 R36, RZ, RZ, R37 ;  /* 0x000000ffff247224 */ /* 0x000fe200078e0025 */
[----:B-----5:R-:W-:Y:S01]  /*2700*/  PRMT R81, RZ, 0x5410, R34 ;  /* 0x00005410ff517816 */ /* 0x020fe20000000022 */
[----:B------:R-:W-:Y:S05]  /*2710*/  BRA `(.L_x_982) ;  /* 0x0000056000007947 */ /* 0x000fea0003800000 */
.L_x_981:
        /* <DEDUP_REMOVED lines=12> */
.L_x_984:
[----:B------:R-:W-:Y:S02]  /*27e0*/  MOV R77, R70 ;  /* 0x00000046004d7202 */ /* 0x000fe40000000f00 */
.L_x_985:
[----:B------:R-:W-:Y:S05]  /*27f0*/  BSYNC B2 ;  /* 0x0000000000027941 */ /* 0x000fea0003800000 */
.L_x_983:
        /* <DEDUP_REMOVED lines=16> */
.L_x_989:
[----:B------:R-:W-:Y:S05]  /*2900*/  BSYNC B3 ;  /* 0x0000000000037941 */ /* 0x000fea0003800000 */
.L_x_988:
        /* <DEDUP_REMOVED lines=43> */
.L_x_987:
[----:B------:R-:W-:Y:S05]  /*2bc0*/  BSYNC B2 ;  /* 0x0000000000027941 */ /* 0x000fea0003800000 */
.L_x_986:
[----:B------:R-:W0:Y:S01]  /*2bd0*/  I2F.U32 R37, R77 ;  /* 0x0000004d00257306 */ /* 0x000e220000201000 */
[----:B------:R-:W-:Y:S01]  /*2be0*/  HFMA2.MMA R84, -RZ, RZ, 0.1171875, 0 ;  /* 0x2f800000ff547435 */ /* 0x000fe200000001ff */
[----:B-----5:R-:W-:-:S05]  /*2bf0*/  PRMT R38, RZ, 0x5410, R30 ;  /* 0x00005410ff267816 */ /* 0x020fca000000001e */
        /* <DEDUP_REMOVED lines=8> */
.L_x_982:
[----:B------:R-:W-:Y:S05]  /*2c80*/  BSYNC B1 ;  /* 0x0000000000017941 */ /* 0x000fea0003800000 */
.L_x_980:
        /* <DEDUP_REMOVED lines=8> */
.L_x_991:
        /* <DEDUP_REMOVED lines=12> */
.L_x_994:
[----:B------:R-:W-:Y:S02]  /*2dd0*/  IMAD.MOV.U32 R77, RZ, RZ, R70 ;  /* 0x000000ffff4d7224 */ /* 0x000fe400078e0046 */
.L_x_995:
[----:B------:R-:W-:Y:S05]  /*2de0*/  BSYNC B2 ;  /* 0x0000000000027941 */ /* 0x000fea0003800000 */
.L_x_993:
        /* <DEDUP_REMOVED lines=16> */
.L_x_999:
[----:B------:R-:W-:Y:S05]  /*2ef0*/  BSYNC B3 ;  /* 0x0000000000037941 */ /* 0x000fea0003800000 */
.L_x_998:
        /* <DEDUP_REMOVED lines=35> */
[----:B------:R-:W-:Y:S01]  /*3130*/  LOP3.LUT R39, R37, UR24, R68, 0x96, !PT ;  /* 0x0000001825277c12 */ /* 0x000fe2000f8e9644 */
[----:B------:R-:W-:-:S03]  /*3140*/  HFMA2.MMA R37, -RZ, RZ, 0, 0 ;  /* 0x00000000ff257435 */ /* 0x000fc600000001ff */
[----:B------:R-:W-:Y:S01]  /*3150*/  LOP3.LUT R68, R125, UR23, R38, 0x96, !PT ;  /* 0x000000177d447c12 */ /* 0x000fe2000f8e9626 */
[----:B------:R-:W-:-:S04]  /*3160*/  IMAD.WIDE.U32 R38, R39, -0x326172a9, RZ ;  /* 0xcd9e8d5727267825 */ /* 0x000fc800078e00ff */
[----:B------:R-:W-:Y:S01]  /*3170*/  IMAD.WIDE.U32 R68, R68, -0x2daee0ad, RZ ;  /* 0xd2511f5344447825 */ /* 0x000fe200078e00ff */
[----:B------:R-:W-:-:S03]  /*3180*/  LOP3.LUT R62, R39, UR25, R124, 0x96, !PT ;  /* 0x00000019273e7c12 */ /* 0x000fc6000f8e967c */
[----:B------:R-:W-:Y:S01]  /*3190*/  IMAD.MOV.U32 R70, RZ, RZ, R38 ;  /* 0x000000ffff467224 */ /* 0x000fe200078e0026 */
[----:B------:R-:W-:Y:S02]  /*31a0*/  LOP3.LUT R61, R69, UR26, R36, 0x96, !PT ;  /* 0x0000001a453d7c12 */ /* 0x000fe4000f8e9624 */
.L_x_997:
[----:B------:R-:W-:Y:S05]  /*31b0*/  BSYNC B2 ;  /* 0x0000000000027941 */ /* 0x000fea0003800000 */
.L_x_996:
        /* <DEDUP_REMOVED lines=11> */
.L_x_992:
[----:B------:R-:W-:Y:S05]  /*3270*/  BSYNC B1 ;  /* 0x0000000000017941 */ /* 0x000fea0003800000 */
.L_x_990:
        /* <DEDUP_REMOVED lines=8> */
.L_x_1001:
[C---:B------:R-:W-:Y:S01]  /*3300*/  ISETP.NE.AND P5, PT, R37.reuse, 0x1, PT ;  /* 0x000000012500780c */ /* 0x040fe20003fa5270 */
        /* <DEDUP_REMOVED lines=11> */
.L_x_1004:
[----:B------:R-:W-:Y:S02]  /*33c0*/  IMAD.MOV.U32 R80, RZ, RZ, R70 ;  /* 0x000000ffff507224 */ /* 0x000fe400078e0046 */
.L_x_1005:
[----:B------:R-:W-:Y:S05]  /*33d0*/  BSYNC B2 ;  /* 0x0000000000027941 */ /* 0x000fea0003800000 */
.L_x_1003:
        /* <DEDUP_REMOVED lines=16> */
.L_x_1009:
[----:B------:R-:W-:Y:S05]  /*34e0*/  BSYNC B3 ;  /* 0x0000000000037941 */ /* 0x000fea0003800000 */
.L_x_1008:
        /* <DEDUP_REMOVED lines=43> */
.L_x_1007:
[----:B------:R-:W-:Y:S05]  /*37a0*/  BSYNC B2 ;  /* 0x0000000000027941 */ /* 0x000fea0003800000 */
.L_x_1006:
        /* <DEDUP_REMOVED lines=10> */
[----:B------:R-:W-:Y:S01]  /*3850*/  @P3 FADD.FTZ R77, R38, R77 ;  /* 0x0000004d264d3221 */ /* 0x000fe20000010000 */
[----:B------:R-:W-:Y:S02]  /*3860*/  PRMT R80, R37, 0x7610, R80 ;  /* 0x0000761025507816 */ /* 0x000fe40000000050 */
.L_x_1002:
[----:B------:R-:W-:Y:S05]  /*3870*/  BSYNC B1 ;  /* 0x0000000000017941 */ /* 0x000fea0003800000 */
.L_x_1000:
        /* <DEDUP_REMOVED lines=8> */
.L_x_1011:
        /* <DEDUP_REMOVED lines=12> */
.L_x_1014:
[----:B------:R-:W-:Y:S02]  /*39c0*/  IMAD.MOV.U32 R78, RZ, RZ, R70 ;  /* 0x000000ffff4e7224 */ /* 0x000fe400078e0046 */
.L_x_1015:
[----:B------:R-:W-:Y:S05]  /*39d0*/  BSYNC B2 ;  /* 0x0000000000027941 */ /* 0x000fea0003800000 */
.L_x_1013:
        /* <DEDUP_REMOVED lines=16> */
.L_x_1019:
[----:B------:R-:W-:Y:S05]  /*3ae0*/  BSYNC B3 ;  /* 0x0000000000037941 */ /* 0x000fea0003800000 */
.L_x_1018:
        /* <DEDUP_REMOVED lines=43> */
.L_x_1017:
[----:B------:R-:W-:Y:S05]  /*3da0*/  BSYNC B2 ;  /* 0x0000000000027941 */ /* 0x000fea0003800000 */
.L_x_1016:
[----:B------:R-:W0:Y:S01]  /*3db0*/  I2F.U32 R36, R78 ;  /* 0x0000004e00247306 */ /* 0x000e220000201000 */
[----:B-----5:R-:W-:Y:S01]  /*3dc0*/  PRMT R37, RZ, 0x7610, R31 ;  /* 0x00007610ff257816 */ /* 0x020fe2000000001f */
[----:B------:R-:W-:Y:S01]  /*3dd0*/  IMAD.MOV.U32 R39, RZ, RZ, 0x2f800000 ;  /* 0x2f800000ff277424 */ /* 0x000fe200078e00ff */
[----:B------:R-:W-:-:S03]  /*3de0*/  @P3 PRMT R38, RZ, 0x7610, R35 ;  /* 0x00007610ff263816 */ /* 0x000fc60000000023 */
[----:B------:R-:W-:-:S04]  /*3df0*/  FMUL.FTZ R37, R37, c[0x0][0x1ec] ;  /* 0x00007b0025257a20 */ /* 0x000fc80000410000 */
[----:B------:R-:W-:Y:S02]  /*3e00*/  FMUL.FTZ R37, R37, c[0x0][0x1e8] ;  /* 0x00007a0025257a20 */ /* 0x000fe40000410000 */
[----:B0-----:R-:W-:-:S05]  /*3e10*/  FFMA.FTZ R36, R36, R39, 1.1641532182693481445e-10 ;  /* 0x2f00000024247423 */ /* 0x001fca0000010027 */
[----:B------:R-:W-:-:S04]  /*3e20*/  FSETP.GTU.FTZ.AND P4, PT, R36, c[0x0][0x1e4], PT ;  /* 0x0000790024007a0b */ /* 0x000fc80003f9c000 */
[----:B------:R-:W-:Y:S02]  /*3e30*/  FSEL R91, R37, RZ, !P4 ;  /* 0x000000ff255b7208 */ /* 0x000fe40006000000 */
[----:B------:R-:W-:-:S03]  /*3e40*/  SEL R36, RZ, 0x1, P4 ;  /* 0x00000001ff247807 */ /* 0x000fc60002000000 */
[----:B------:R-:W-:Y:S01]  /*3e50*/  @P3 FADD.FTZ R91, R38, R91 ;  /* 0x0000005b265b3221 */ /* 0x000fe20000010000 */
[----:B------:R-:W-:Y:S02]  /*3e60*/  PRMT R78, R36, 0x7610, R78 ;  /* 0x00007610244e7816 */ /* 0x000fe4000000004e */
.L_x_1012:
[----:B------:R-:W-:Y:S05]  /*3e70*/  BSYNC B1 ;  /* 0x0000000000017941 */ /* 0x000fea0003800000 */
.L_x_1010:
[----:B------:R-:W-:Y:S01]  /*3e80*/  IMAD.MOV.U32 R125, RZ, RZ, 0x10 ;  /* 0x00000010ff7d7424 */ /* 0x000fe200078e00ff */
[----:B------:R-:W-:Y:S01]  /*3e90*/  F2FP.BF16.PACK_AB R39, R91, R77 ;  /* 0x0000004d5b27723e */ /* 0x000fe200000010ff */
[----:B------:R-:W-:Y:S01]  /*3ea0*/  BSSY B1, `(.L_x_1020) ;  /* 0x000001b000017945 */ /* 0x000fe20003800000 */
[----:B------:R-:W-:Y:S01]  /*3eb0*/  F2FP.BF16.PACK_AB R38, R79, R81 ;  /* 0x000000514f26723e */ /* 0x000fe200000010ff */
[----:B------:R-:W-:Y:S01]  /*3ec0*/  IMAD.WIDE.U32 R124, R100, R125, c[0x0][0x188] ;  /* 0x00006200647c7625 */ /* 0x000fe200078e007d */
[----:B------:R-:W-:Y:S02]  /*3ed0*/  F2FP.BF16.PACK_AB R37, R83, R85 ;  /* 0x000000555325723e */ /* 0x000fe400000010ff */
[----:B------:R-:W-:-:S05]  /*3ee0*/  F2FP.BF16.PACK_AB R36, R87, R89 ;  /* 0x000000595724723e */ /* 0x000fca00000010ff */
[----:B------:R0:W-:Y:S01]  /*3ef0*/  STG.E.128 [R124.64], R36 ;  /* 0x000000247c007986 */ /* 0x0001e2000c101d06 */
[----:B------:R-:W-:Y:S05]  /*3f00*/  @!P2 BRA `(.L_x_1021) ;  /* 0x000001400000a947 */ /* 0x000fea0003800000 */
[----:B0-----:R-:W-:Y:S01]  /*3f10*/  IMAD.U32 R37, R80, 0x10000, RZ ;  /* 0x0001000050257824 */ /* 0x001fe200078e00ff */
[----:B------:R-:W-:Y:S02]  /*3f20*/  LOP3.LUT R36, R78, 0xffff, RZ, 0xc0, !PT ;  /* 0x0000ffff4e247812 */ /* 0x000fe400078ec0ff */
[----:B------:R-:W-:Y:S02]  /*3f30*/  LOP3.LUT R124, R86, 0xff, RZ, 0xc0, !PT ;  /* 0x000000ff567c7812 */ /* 0x000fe400078ec0ff */
[----:B------:R-:W-:Y:S02]  /*3f40*/  LOP3.LUT R39, R37, 0xff0000, RZ, 0xc0, !PT ;  /* 0x00ff000025277812 */ /* 0x000fe400078ec0ff */
[----:B------:R-:W-:Y:S01]  /*3f50*/  PRMT R37, R82, 0x7104, RZ ;  /* 0x0000710452257816 */ /* 0x000fe200000000ff */
[----:B------:R-:W-:Y:S01]  /*3f60*/  IMAD.WIDE.U32 R124, R124, 0x1000000, RZ ;  /* 0x010000007c7c7825 */ /* 0x000fe200078e00ff */
[----:B------:R-:W-:-:S02]  /*3f70*/  PRMT R36, R39, 0x4210, R36 ;  /* 0x0000421027247816 */ /* 0x000fc40000000024 */
[----:B------:R-:W-:Y:S02]  /*3f80*/  LOP3.LUT R38, R88, 0xff, RZ, 0xc0, !PT ;  /* 0x000000ff58267812 */ /* 0x000fe400078ec0ff */
[----:B------:R-:W-:Y:S02]  /*3f90*/  LOP3.LUT R37, R36, 0xff00, R37, 0xf8, !PT ;  /* 0x0000ff0024257812 */ /* 0x000fe400078ef825 */
[----:B------:R-:W-:Y:S01]  /*3fa0*/  LOP3.LUT R36, R90, 0xff, RZ, 0xc0, !PT ;  /* 0x000000ff5a247812 */ /* 0x000fe200078ec0ff */
[----:B------:R-:W-:Y:S01]  /*3fb0*/  IMAD.WIDE.U32 R38, R38, 0x10000, RZ ;  /* 0x0001000026267825 */ /* 0x000fe200078e00ff */
[----:B------:R-:W-:-:S03]  /*3fc0*/  LOP3.LUT R104, R37, 0xff, R84, 0xf8, !PT ;  /* 0x000000ff25687812 */ /* 0x000fc600078ef854 */
[----:B------:R-:W-:Y:S01]  /*3fd0*/  IMAD.WIDE.U32 R36, R36, 0x100, RZ ;  /* 0x0000010024247825 */ /* 0x000fe200078e00ff */
[----:B------:R-:W-:-:S04]  /*3fe0*/  LOP3.LUT R125, R39, R104, R125, 0xfe, !PT ;  /* 0x00000068277d7212 */ /* 0x000fc800078efe7d */
[----:B------:R-:W-:Y:S01]  /*3ff0*/  LOP3.LUT R39, R36, R124, R38, 0xfe, !PT ;  /* 0x0000007c24277212 */ /* 0x000fe200078efe26 */
[----:B------:R-:W-:Y:S01]  /*4000*/  HFMA2.MMA R38, -RZ, RZ, 0, 4.76837158203125e-07 ;  /* 0x00000008ff267435 */ /* 0x000fe200000001ff */
[----:B------:R-:W-:Y:S02]  /*4010*/  LOP3.LUT R37, R125, R37, RZ, 0xfc, !PT ;  /* 0x000000257d257212 */ /* 0x000fe400078efcff */
[----:B------:R-:W-:-:S07]  /*4020*/  LOP3.LUT R36, R39, 0xff, R92, 0xf8, !PT ;  /* 0x000000ff27247812 */ /* 0x000fce00078ef85c */
[----:B------:R-:W-:-:S05]  /*4030*/  IMAD.WIDE.U32 R38, R98, R38, c[0x0][0x190] ;  /* 0x0000640062267625 */ /* 0x000fca00078e0026 */
[----:B------:R0:W-:Y:S02]  /*4040*/  STG.E.64 [R38.64], R36 ;  /* 0x0000002426007986 */ /* 0x0001e4000c101b06 */
.L_x_1021:
[----:B------:R-:W-:Y:S05]  /*4050*/  BSYNC B1 ;  /* 0x0000000000017941 */ /* 0x000fea0003800000 */
.L_x_1020:
[----:B------:R-:W-:Y:S02]  /*4060*/  IADD3 R100, R100, 0x80, RZ ;  /* 0x0000008064647810 */ /* 0x000fe40007ffe0ff */
[----:B------:R-:W-:Y:S02]  /*4070*/  IADD3 R98, R98, 0x80, RZ ;  /* 0x0000008062627810 */ /* 0x000fe40007ffe0ff */
.L_x_939:
[----:B-1----:R-:W-:Y:S05]  /*4080*/  BSYNC B0 ;  /* 0x0000000000007941 */ /* 0x002fea0003800000 */
.L_x_938:
[----:B------:R-:W-:Y:S01]  /*4090*/  ISETP.NE.AND P3, PT, R0, RZ, PT ;  /* 0x000000ff0000720c */ /* 0x000fe20003f65270 */
[----:B------:R-:W-:-:S12]  /*40a0*/  BSSY B0, `(.L_x_1022) ;  /* 0x000032a000007945 */ /* 0x000fd80003800000 */
[----:B------:R-:W-:Y:S05]  /*40b0*/  @!P3 BRA `(.L_x_1023) ;  /* 0x000032800000b947 */ /* 0x000fea0003800000 */
[----:B------:R-:W-:Y:S01]  /*40c0*/  ISETP.NE.U32.AND P3, PT, RZ, c[0x0][0x180], PT ;  /* 0x00006000ff007a0c */ /* 0x000fe20003f65070 */
[----:B0-----:R-:W-:-:S03]  /*40d0*/  @P2 IMAD.MOV.U32 R39, RZ, RZ, 0x10 ;  /* 0x00000010ff272424 */ /* 0x001fc600078e00ff */
[----:B------:R-:W-:Y:S01]  /*40e0*/  ISETP.NE.AND.EX P3, PT, RZ, c[0x0][0x184], PT, P3 ;  /* 0x00006100ff007a0c */ /* 0x000fe20003f65330 */
[----:B------:R-:W-:-:S05]  /*40f0*/  @P2 IMAD.WIDE.U32 R38, R98, R39, c[0x0][0x170] ;  /* 0x00005c0062262625 */ /* 0x000fca00078e0027 */
[----:B-----5:R0:W5:Y:S07]  /*4100*/  @P2 LDG.E.128 R28, [R38.64] ;  /* 0x00000006261c2981 */ /* 0x02016e000c1e1d00 */
        /* <DEDUP_REMOVED lines=12> */
.L_x_1025:
[C---:B0-----:R-:W-:Y:S01]  /*41d0*/  ISETP.NE.AND P5, PT, R69.reuse, 0x1, PT ;  /* 0x000000014500780c */ /* 0x041fe20003fa5270 */
        /* <DEDUP_REMOVED lines=11> */
.L_x_1028:
[----:B------:R-:W-:Y:S02]  /*4290*/  IMAD.MOV.U32 R95, RZ, RZ, R70 ;  /* 0x000000ffff5f7224 */ /* 0x000fe400078e0046 */
.L_x_1029:
[----:B------:R-:W-:Y:S05]  /*42a0*/  BSYNC B2 ;  /* 0x0000000000027941 */ /* 0x000fea0003800000 */
.L_x_1027:
        /* <DEDUP_REMOVED lines=16> */
.L_x_1033:
[----:B------:R-:W-:Y:S05]  /*43b0*/  BSYNC B3 ;  /* 0x0000000000037941 */ /* 0x000fea0003800000 */
.L_x_1032:
        /* <DEDUP_REMOVED lines=43> */
.L_x_1031:
[----:B------:R-:W-:Y:S05]  /*4670*/  BSYNC B2 ;  /* 0x0000000000027941 */ /* 0x000fea0003800000 */
.L_x_1030:
[----:B------:R-:W0:Y:S01]  /*4680*/  I2F.U32 R37, R95 ;  /* 0x0000005f00257306 */ /* 0x000e220000201000 */
[----:B-----5:R-:W-:Y:S01]  /*4690*/  PRMT R39, RZ, 0x5410, R28 ;  /* 0x00005410ff277816 */ /* 0x020fe2000000001c */
[----:B------:R-:W-:-:S04]  /*46a0*/  IMAD.MOV.U32 R38, RZ, RZ, 0x2f800000 ;  /* 0x2f800000ff267424 */ /* 0x000fc800078e00ff */
[----:B------:R-:W-:-:S04]  /*46b0*/  FMUL.FTZ R39, R39, c[0x0][0x1ec] ;  /* 0x00007b0027277a20 */ /* 0x000fc80000410000 */
[----:B------:R-:W-:Y:S02]  /*46c0*/  FMUL.FTZ R39, R39, c[0x0][0x1e8] ;  /* 0x00007a0027277a20 */ /* 0x000fe40000410000 */
[----:B0-----:R-:W-:Y:S01]  /*46d0*/  FFMA.FTZ R37, R37, R38, 1.1641532182693481445e-10 ;  /* 0x2f00000025257423 */ /* 0x001fe20000010026 */
[----:B------:R-:W-:-:S04]  /*46e0*/  @P3 PRMT R38, RZ, 0x5410, R32 ;  /* 0x00005410ff263816 */ /* 0x000fc80000000020 */
[----:B------:R-:W-:-:S04]  /*46f0*/  FSETP.GTU.FTZ.AND P5, PT, R37, c[0x0][0x1e4], PT ;  /* 0x0000790025007a0b */ /* 0x000fc80003fbc000 */
[----:B------:R-:W-:Y:S02]  /*4700*/  FSEL R93, R39, RZ, !P5 ;  /* 0x000000ff275d7208 */ /* 0x000fe40006800000 */
[----:B------:R-:W-:-:S03]  /*4710*/  SEL R92, RZ, 0x1, P5 ;  /* 0x00000001ff5c7807 */ /* 0x000fc60002800000 */
[----:B------:R-:W-:Y:S02]  /*4720*/  @P3 FADD.FTZ R93, R38, R93 ;  /* 0x0000005d265d3221 */ /* 0x000fe40000010000 */
.L_x_1026:
[----:B------:R-:W-:Y:S05]  /*4730*/  BSYNC B1 ;  /* 0x0000000000017941 */ /* 0x000fea0003800000 */
.L_x_1024:
        /* <DEDUP_REMOVED lines=8> */
.L_x_1035:
        /* <DEDUP_REMOVED lines=12> */
.L_x_1038:
[----:B------:R-:W-:Y:S02]  /*4880*/  IMAD.MOV.U32 R90, RZ, RZ, R70 ;  /* 0x000000ffff5a7224 */ /* 0x000fe400078e0046 */
.L_x_1039:
[----:B------:R-:W-:Y:S05]  /*4890*/  BSYNC B2 ;  /* 0x0000000000027941 */ /* 0x000fea0003800000 */
.L_x_1037:
        /* <DEDUP_REMOVED lines=16> */
.L_x_1043:
[----:B------:R-:W-:Y:S05]  /*49a0*/  BSYNC B3 ;  /* 0x0000000000037941 */ /* 0x000fea0003800000 */
.L_x_1042:
        /* <DEDUP_REMOVED lines=43> */
.L_x_1041:
[----:B------:R-:W-:Y:S05]  /*4c60*/  BSYNC B2 ;  /* 0x0000000000027941 */ /* 0x000fea0003800000 */
.L_x_1040:
        /* <DEDUP_REMOVED lines=12> */
.L_x_1036:
[----:B------:R-:W-:Y:S05]  /*4d30*/  BSYNC B1 ;  /* 0x0000000000017941 */ /* 0x000fea0003800000 */
.L_x_1034:
        /* <DEDUP_REMOVED lines=8> */
.L_x_1045:
        /* <DEDUP_REMOVED lines=12> */
.L_x_1048:
[----:B------:R-:W-:Y:S02]  /*4e80*/  IMAD.MOV.U32 R88, RZ, RZ, R70 ;  /* 0x000000ffff587224 */ /* 0x000fe400078e0046 */
.L_x_1049:
[----:B------:R-:W-:Y:S05]  /*4e90*/  BSYNC B2 ;  /* 0x0000000000027941 */ /* 0x000fea0003800000 */
.L_x_1047:
        /* <DEDUP_REMOVED lines=16> */
.L_x_1053:
[----:B------:R-:W-:Y:S05]  /*4fa0*/  BSYNC B3 ;  /* 0x0000000000037941 */ /* 0x000fea0003800000 */
.L_x_1052:
        /* <DEDUP_REMOVED lines=43> */
.L_x_1051:
[----:B------:R-:W-:Y:S05]  /*5260*/  BSYNC B2 ;  /* 0x0000000000027941 */ /* 0x000fea0003800000 */
.L_x_1050:
        /* <DEDUP_REMOVED lines=10> */
[----:B------:R-:W-:Y:S01]  /*5310*/  @P3 FADD.FTZ R97, R38, R97 ;  /* 0x0000006126613221 */ /* 0x000fe20000010000 */
[----:B------:R-:W-:Y:S02]  /*5320*/  PRMT R88, R37, 0x7610, R88 ;  /* 0x0000761025587816 */ /* 0x000fe40000000058 */
.L_x_1046:
[----:B------:R-:W-:Y:S05]  /*5330*/  BSYNC B1 ;  /* 0x0000000000017941 */ /* 0x000fea0003800000 */
.L_x_1044:
        /* <DEDUP_REMOVED lines=8> */
.L_x_1055:
        /* <DEDUP_REMOVED lines=12> */
.L_x_1058:
[----:B------:R-:W-:Y:S02]  /*5480*/  MOV R86, R70 ;  /* 0x0000004600567202 */ /* 0x000fe40000000f00 */
.L_x_1059:
[----:B------:R-:W-:Y:S05]  /*5490*/  BSYNC B2 ;  /* 0x0000000000027941 */ /* 0x000fea0003800000 */
.L_x_1057:
        /* <DEDUP_REMOVED lines=16> */
.L_x_1063:
[----:B------:R-:W-:Y:S05]  /*55a0*/  BSYNC B3 ;  /* 0x0000000000037941 */ /* 0x000fea0003800000 */
.L_x_1062:
        /* <DEDUP_REMOVED lines=43> */
.L_x_1061:
[----:B------:R-:W-:Y:S05]  /*5860*/  BSYNC B2 ;  /* 0x0000000000027941 */ /* 0x000fea0003800000 */
.L_x_1060:
        /* <DEDUP_REMOVED lines=12> */
.L_x_1056:
[----:B------:R-:W-:Y:S05]  /*5930*/  BSYNC B1 ;  /* 0x0000000000017941 */ /* 0x000fea0003800000 */
.L_x_1054:
        /* <DEDUP_REMOVED lines=8> */
.L_x_1065:
        /* <DEDUP_REMOVED lines=12> */
.L_x_1068:
[----:B------:R-:W-:Y:S02]  /*5a80*/  IMAD.MOV.U32 R84, RZ, RZ, R70 ;  /* 0x000000ffff547224 */ /* 0x000fe400078e0046 */
.L_x_1069:
[----:B------:R-:W-:Y:S05]  /*5a90*/  BSYNC B2 ;  /* 0x0000000000027941 */ /* 0x000fea0003800000 */
.L_x_1067:
        /* <DEDUP_REMOVED lines=16> */
.L_x_1073:
[----:B------:R-:W-:Y:S05]  /*5ba0*/  BSYNC B3 ;  /* 0x0000000000037941 */ /* 0x000fea0003800000 */
.L_x_1072:
        /* <DEDUP_REMOVED lines=42> */
[----:B------:R-:W-:-:S06]  /*5e50*/  HFMA2.MMA R36, -RZ, RZ, 0, 0 ;  /* 0x00000000ff247435 */ /* 0x000fcc00000001ff */
.L_x_1071:
[----:B------:R-:W-:Y:S05]  /*5e60*/  BSYNC B2 ;  /* 0x0000000000027941 */ /* 0x000fea0003800000 */
.L_x_1070:
        /* <DEDUP_REMOVED lines=12> */
.L_x_1066:
[----:B------:R-:W-:Y:S05]  /*5f30*/  BSYNC B1 ;  /* 0x0000000000017941 */ /* 0x000fea0003800000 */
.L_x_1064:
        /* <DEDUP_REMOVED lines=8> */
.L_x_1075:
        /* <DEDUP_REMOVED lines=12> */
.L_x_1078:
[----:B------:R-:W-:Y:S02]  /*6080*/  IMAD.MOV.U32 R82, RZ, RZ, R70 ;  /* 0x000000ffff527224 */ /* 0x000fe400078e0046 */
.L_x_1079:
[----:B------:R-:W-:Y:S05]  /*6090*/  BSYNC B2 ;  /* 0x0000000000027941 */ /* 0x000fea0003800000 */
.L_x_1077:
        /* <DEDUP_REMOVED lines=16> */
.L_x_1083:
[----:B------:R-:W-:Y:S05]  /*61a0*/  BSYNC B3 ;  /* 0x0000000000037941 */ /* 0x000fea0003800000 */
.L_x_1082:
        /* <DEDUP_REMOVED lines=41> */
[----:B------:R-:W-:Y:S02]  /*6440*/  MOV R70, R38 ;  /* 0x0000002600467202 */ /* 0x000fe40000000f00 */
[----:B------:R-:W-:Y:S02]  /*6450*/  LOP3.LUT R61, R69, UR26, R36, 0x96, !PT ;  /* 0x0000001a453d7c12 */ /* 0x000fe4000f8e9624 */
.L_x_1081:
[----:B------:R-:W-:Y:S05]  /*6460*/  BSYNC B2 ;  /* 0x0000000000027941 */ /* 0x000fea0003800000 */
.L_x_1080:
        /* <DEDUP_REMOVED lines=12> */
.L_x_1076:
[----:B------:R-:W-:Y:S05]  /*6530*/  BSYNC B1 ;  /* 0x0000000000017941 */ /* 0x000fea0003800000 */
.L_x_1074:
        /* <DEDUP_REMOVED lines=8> */
.L_x_1085:
        /* <DEDUP_REMOVED lines=12> */
.L_x_1088:
[----:B------:R-:W-:Y:S02]  /*6680*/  IMAD.MOV.U32 R80, RZ, RZ, R70 ;  /* 0x000000ffff507224 */ /* 0x000fe400078e0046 */
.L_x_1089:
[----:B------:R-:W-:Y:S05]  /*6690*/  BSYNC B2 ;  /* 0x0000000000027941 */ /* 0x000fea0003800000 */
.L_x_1087:
        /* <DEDUP_REMOVED lines=16> */
.L_x_1093:
[----:B------:R-:W-:Y:S05]  /*67a0*/  BSYNC B3 ;  /* 0x0000000000037941 */ /* 0x000fea0003800000 */
.L_x_1092:
        /* <DEDUP_REMOVED lines=43> */
.L_x_1091:
[----:B------:R-:W-:Y:S05]  /*6a60*/  BSYNC B2 ;  /* 0x0000000000027941 */ /* 0x000fea0003800000 */
.L_x_1090:
        /* <DEDUP_REMOVED lines=12> */
.L_x_1086:
[----:B------:R-:W-:Y:S05]  /*6b30*/  BSYNC B1 ;  /* 0x0000000000017941 */ /* 0x000fea0003800000 */
.L_x_1084:
        /* <DEDUP_REMOVED lines=8> */
.L_x_1095:
        /* <DEDUP_REMOVED lines=12> */
.L_x_1098:
[----:B------:R-:W-:Y:S02]  /*6c80*/  IMAD.MOV.U32 R78, RZ, RZ, R70 ;  /* 0x000000ffff4e7224 */ /* 0x000fe400078e0046 */
.L_x_1099:
[----:B------:R-:W-:Y:S05]  /*6c90*/  BSYNC B2 ;  /* 0x0000000000027941 */ /* 0x000fea0003800000 */
.L_x_1097:
        /* <DEDUP_REMOVED lines=16> */
.L_x_1103:
[----:B------:R-:W-:Y:S05]  /*6da0*/  BSYNC B3 ;  /* 0x0000000000037941 */ /* 0x000fea0003800000 */
.L_x_1102:
        /* <DEDUP_REMOVED lines=43> */
.L_x_1101:
[----:B------:R-:W-:Y:S05]  /*7060*/  BSYNC B2 ;  /* 0x0000000000027941 */ /* 0x000fea0003800000 */
.L_x_1100:
        /* <DEDUP_REMOVED lines=12> */
.L_x_1096:
[----:B------:R-:W-:Y:S05]  /*7130*/  BSYNC B1 ;  /* 0x0000000000017941 */ /* 0x000fea0003800000 */
.L_x_1094:
        /* <DEDUP_REMOVED lines=11> */
[----:B------:R-:W-:Y:S02]  /*71f0*/  PRMT R39, R82, 0x7104, RZ ;  /* 0x0000710452277816 */ /* 0x000fe400000000ff */
[----:B------:R-:W-:Y:S02]  /*7200*/  LOP3.LUT R37, R37, 0xff0000, RZ, 0xc0, !PT ;  /* 0x00ff000025257812 */ /* 0x000fe400078ec0ff */
[----:B------:R-:W-:Y:S02]  /*7210*/  LOP3.LUT R124, R86, 0xff, RZ, 0xc0, !PT ;  /* 0x000000ff567c7812 */ /* 0x000fe400078ec0ff */
[----:B------:R-:W-:-:S02]  /*7220*/  PRMT R36, R37, 0x4210, R36 ;  /* 0x0000421025247816 */ /* 0x000fc40000000024 */
[----:B------:R-:W-:Y:S01]  /*7230*/  LOP3.LUT R38, R88, 0xff, RZ, 0xc0, !PT ;  /* 0x000000ff58267812 */ /* 0x000fe200078ec0ff */
[----:B------:R-:W-:Y:S01]  /*7240*/  IMAD.WIDE.U32 R124, R124, 0x1000000, RZ ;  /* 0x010000007c7c7825 */ /* 0x000fe200078e00ff */
[----:B------:R-:W-:Y:S02]  /*7250*/  LOP3.LUT R39, R36, 0xff00, R39, 0xf8, !PT ;  /* 0x0000ff0024277812 */ /* 0x000fe400078ef827 */
[----:B------:R-:W-:Y:S02]  /*7260*/  LOP3.LUT R36, R90, 0xff, RZ, 0xc0, !PT ;  /* 0x000000ff5a247812 */ /* 0x000fe400078ec0ff */
[----:B------:R-:W-:Y:S01]  /*7270*/  LOP3.LUT R104, R39, 0xff, R84, 0xf8, !PT ;  /* 0x000000ff27687812 */ /* 0x000fe200078ef854 */
[----:B------:R-:W-:-:S04]  /*7280*/  IMAD.WIDE.U32 R38, R38, 0x10000, RZ ;  /* 0x0001000026267825 */ /* 0x000fc800078e00ff */
        /* <DEDUP_REMOVED lines=8> */
.L_x_1105:
[----:B------:R-:W-:Y:S05]  /*7310*/  BSYNC B1 ;  /* 0x0000000000017941 */ /* 0x000fea0003800000 */
.L_x_1104:
[----:B------:R-:W-:Y:S02]  /*7320*/  IADD3 R100, R100, 0x80, RZ ;  /* 0x0000008064647810 */ /* 0x000fe40007ffe0ff */
[----:B------:R-:W-:Y:S02]  /*7330*/  IADD3 R98, R98, 0x80, RZ ;  /* 0x0000008062627810 */ /* 0x000fe40007ffe0ff */
.L_x_1023:
[----:B------:R-:W-:Y:S05]  /*7340*/  BSYNC B0 ;  /* 0x0000000000007941 */ /* 0x000fea0003800000 */
.L_x_1022:
[----:B------:R-:W-:Y:S01]  /*7350*/  BSSY B0, `(.L_x_1106) ;  /* 0x0000327000007945 */ /* 0x000fe20003800000 */
        /* <DEDUP_REMOVED lines=15> */
[----:B------:R-:W-:Y:S02]  /*7450*/  MOV R36, R69 ;  /* 0x0000004500247202 */ /* 0x000fe40000000f00 */
[----:B-----5:R-:W-:Y:S01]  /*7460*/  PRMT R109, RZ, 0x5410, R32 ;  /* 0x00005410ff6d7816 */ /* 0x020fe20000000020 */
[----:B------:R-:W-:Y:S05]  /*7470*/  BRA `(.L_x_1110) ;  /* 0x0000057000007947 */ /* 0x000fea0003800000 */
.L_x_1109:
[C---:B0-----:R-:W-:Y:S01]  /*7480*/  ISETP.NE.AND P5, PT, R69.reuse, 0x1, PT ;  /* 0x000000014500780c */ /* 0x041fe20003fa5270 */
        /* <DEDUP_REMOVED lines=11> */
.L_x_1112:
[----:B------:R-:W-:Y:S02]  /*7540*/  IMAD.MOV.U32 R92, RZ, RZ, R70 ;  /* 0x000000ffff5c7224 */ /* 0x000fe400078e0046 */
.L_x_1113:
[----:B------:R-:W-:Y:S05]  /*7550*/  BSYNC B2 ;  /* 0x0000000000027941 */ /* 0x000fea0003800000 */
.L_x_1111:
        /* <DEDUP_REMOVED lines=16> */
.L_x_1117:
[----:B------:R-:W-:Y:S05]  /*7660*/  BSYNC B3 ;  /* 0x0000000000037941 */ /* 0x000fea0003800000 */
.L_x_1116:
        /* <DEDUP_REMOVED lines=43> */
.L_x_1115:
[----:B------:R-:W-:Y:S05]  /*7920*/  BSYNC B2 ;  /* 0x0000000000027941 */ /* 0x000fea0003800000 */
.L_x_1114:
[----:B------:R-:W0:Y:S01]  /*7930*/  I2F.U32 R37, R92 ;  /* 0x0000005c00257306 */ /* 0x000e220000201000 */
[----:B------:R-:W-:Y:S01]  /*7940*/  HFMA2.MMA R38, -RZ, RZ, 0.1171875, 0 ;  /* 0x2f800000ff267435 */ /* 0x000fe200000001ff */
[----:B-----5:R-:W-:-:S05]  /*7950*/  PRMT R39, RZ, 0x5410, R28 ;  /* 0x00005410ff277816 */ /* 0x020fca000000001c */
        /* <DEDUP_REMOVED lines=9> */
.L_x_1110:
[----:B------:R-:W-:Y:S05]  /*79f0*/  BSYNC B1 ;  /* 0x0000000000017941 */ /* 0x000fea0003800000 */
.L_x_1108:
        /* <DEDUP_REMOVED lines=8> */
.L_x_1119:
        /* <DEDUP_REMOVED lines=12> */
.L_x_1122:
[----:B------:R-:W-:Y:S02]  /*7b40*/  IMAD.MOV.U32 R90, RZ, RZ, R70 ;  /* 0x000000ffff5a7224 */ /* 0x000fe400078e0046 */
.L_x_1123:
[----:B------:R-:W-:Y:S05]  /*7b50*/  BSYNC B2 ;  /* 0x0000000000027941 */ /* 0x000fea0003800000 */
.L_x_1121:
        /* <DEDUP_REMOVED lines=16> */
.L_x_1127:
[----:B------:R-:W-:Y:S05]  /*7c60*/  BSYNC B3 ;  /* 0x0000000000037941 */ /* 0x000fea0003800000 */
.L_x_1126:
        /* <DEDUP_REMOVED lines=43> */
.L_x_1125:
[----:B------:R-:W-:Y:S05]  /*7f20*/  BSYNC B2 ;  /* 0x0000000000027941 */ /* 0x000fea0003800000 */
.L_x_1124:
        /* <DEDUP_REMOVED lines=12> */
.L_x_1120:
[----:B------:R-:W-:Y:S05]  /*7ff0*/  BSYNC B1 ;  /* 0x0000000000017941 */ /* 0x000fea0003800000 */
.L_x_1118:
        /* <DEDUP_REMOVED lines=8> */
.L_x_1129:
        /* <DEDUP_REMOVED lines=12> */
.L_x_1132:
[----:B------:R-:W-:Y:S02]  /*8140*/  MOV R88, R70 ;  /* 0x0000004600587202 */ /* 0x000fe40000000f00 */
.L_x_1133:
[----:B------:R-:W-:Y:S05]  /*8150*/  BSYNC B2 ;  /* 0x0000000000027941 */ /* 0x000fea0003800000 */
.L_x_1131:
        /* <DEDUP_REMOVED lines=16> */
.L_x_1137:
[----:B------:R-:W-:Y:S05]  /*8260*/  BSYNC B3 ;  /* 0x0000000000037941 */ /* 0x000fea0003800000 */
.L_x_1136:
        /* <DEDUP_REMOVED lines=43> */
.L_x_1135:
[----:B------:R-:W-:Y:S05]  /*8520*/  BSYNC B2 ;  /* 0x0000000000027941 */ /* 0x000fea0003800000 */
.L_x_1134:
        /* <DEDUP_REMOVED lines=12> */
.L_x_1130:
[----:B------:R-:W-:Y:S05]  /*85f0*/  BSYNC B1 ;  /* 0x0000000000017941 */ /* 0x000fea0003800000 */
.L_x_1128:
        /* <DEDUP_REMOVED lines=8> */
.L_x_1139:
        /* <DEDUP_REMOVED lines=12> */
.L_x_1142:
[----:B------:R-:W-:Y:S02]  /*8740*/  IMAD.MOV.U32 R86, RZ, RZ, R70 ;  /* 0x000000ffff567224 */ /* 0x000fe400078e0046 */
.L_x_1143:
[----:B------:R-:W-:Y:S05]  /*8750*/  BSYNC B2 ;  /* 0x0000000000027941 */ /* 0x000fea0003800000 */
.L_x_1141:
        /* <DEDUP_REMOVED lines=16> */
.L_x_1147:
[----:B------:R-:W-:Y:S05]  /*8860*/  BSYNC B3 ;  /* 0x0000000000037941 */ /* 0x000fea0003800000 */
.L_x_1146:
        /* <DEDUP_REMOVED lines=43> */
.L_x_1145:
[----:B------:R-:W-:Y:S05]  /*8b20*/  BSYNC B2 ;  /* 0x0000000000027941 */ /* 0x000fea0003800000 */
.L_x_1144:
        /* <DEDUP_REMOVED lines=12> */
.L_x_1140:
[----:B------:R-:W-:Y:S05]  /*8bf0*/  BSYNC B1 ;  /* 0x0000000000017941 */ /* 0x000fea0003800000 */
.L_x_1138:
        /* <DEDUP_REMOVED lines=8> */
.L_x_1149:
        /* <DEDUP_REMOVED lines=12> */
.L_x_1152:
[----:B------:R-:W-:Y:S02]  /*8d40*/  IMAD.MOV.U32 R84, RZ, RZ, R70 ;  /* 0x000000ffff547224 */ /* 0x000fe400078e0046 */
.L_x_1153:
[----:B------:R-:W-:Y:S05]  /*8d50*/  BSYNC B2 ;  /* 0x0000000000027941 */ /* 0x000fea0003800000 */
.L_x_1151:
        /* <DEDUP_REMOVED lines=16> */
.L_x_1157:
[----:B------:R-:W-:Y:S05]  /*8e60*/  BSYNC B3 ;  /* 0x0000000000037941 */ /* 0x000fea0003800000 */
.L_x_1156:
        /* <DEDUP_REMOVED lines=43> */
.L_x_1155:
[----:B------:R-:W-:Y:S05]  /*9120*/  BSYNC B2 ;  /* 0x0000000000027941 */ /* 0x000fea0003800000 */
.L_x_1154:
        /* <DEDUP_REMOVED lines=12> */
.L_x_1150:
[----:B------:R-:W-:Y:S05]  /*91f0*/  BSYNC B1 ;  /* 0x0000000000017941 */ /* 0x000fea0003800000 */
.L_x_1148:
        /* <DEDUP_REMOVED lines=8> */
.L_x_1159:
        /* <DEDUP_REMOVED lines=12> */
.L_x_1162:
[----:B------:R-:W-:Y:S02]  /*9340*/  IMAD.MOV.U32 R82, RZ, RZ, R70 ;  /* 0x000000ffff527224 */ /* 0x000fe400078e0046 */
.L_x_1163:
[----:B------:R-:W-:Y:S05]  /*9350*/  BSYNC B2 ;  /* 0x0000000000027941 */ /* 0x000fea0003800000 */
.L_x_1161:
        /* <DEDUP_REMOVED lines=16> */
.L_x_1167:
[----:B------:R-:W-:Y:S05]  /*9460*/  BSYNC B3 ;  /* 0x0000000000037941 */ /* 0x000fea0003800000 */
.L_x_1166:
        /* <DEDUP_REMOVED lines=43> */
.L_x_1165:
[----:B------:R-:W-:Y:S05]  /*9720*/  BSYNC B2 ;  /* 0x0000000000027941 */ /* 0x000fea0003800000 */
.L_x_1164:
        /* <DEDUP_REMOVED lines=12> */
.L_x_1160:
[----:B------:R-:W-:Y:S05]  /*97f0*/  BSYNC B1 ;  /* 0x0000000000017941 */ /* 0x000fea0003800000 */
.L_x_1158:
        /* <DEDUP_REMOVED lines=8> */
.L_x_1169:
        /* <DEDUP_REMOVED lines=12> */
.L_x_1172:
[----:B------:R-:W-:Y:S02]  /*9940*/  IMAD.MOV.U32 R80, RZ, RZ, R70 ;  /* 0x000000ffff507224 */ /* 0x000fe400078e0046 */
.L_x_1173:
[----:B------:R-:W-:Y:S05]  /*9950*/  BSYNC B2 ;  /* 0x0000000000027941 */ /* 0x000fea0003800000 */
.L_x_1171:
        /* <DEDUP_REMOVED lines=16> */
.L_x_1177:
[----:B------:R-:W-:Y:S05]  /*9a60*/  BSYNC B3 ;  /* 0x0000000000037941 */ /* 0x000fea0003800000 */
.L_x_1176:
        /* <DEDUP_REMOVED lines=43> */
.L_x_1175:
[----:B------:R-:W-:Y:S05]  /*9d20*/  BSYNC B2 ;  /* 0x0000000000027941 */ /* 0x000fea0003800000 */
.L_x_1174:
        /* <DEDUP_REMOVED lines=12> */
.L_x_1170:
[----:B------:R-:W-:Y:S05]  /*9df0*/  BSYNC B1 ;  /* 0x0000000000017941 */ /* 0x000fea0003800000 */
.L_x_1168:
        /* <DEDUP_REMOVED lines=8> */
.L_x_1179:
        /* <DEDUP_REMOVED lines=12> */
.L_x_1182:
[----:B------:R-:W-:Y:S02]  /*9f40*/  MOV R78, R70 ;  /* 0x00000046004e7202 */ /* 0x000fe40000000f00 */
.L_x_1183:
[----:B------:R-:W-:Y:S05]  /*9f50*/  BSYNC B2 ;  /* 0x0000000000027941 */ /* 0x000fea0003800000 */
.L_x_1181:
        /* <DEDUP_REMOVED lines=16> */
.L_x_1187:
[----:B------:R-:W-:Y:S05]  /*a060*/  BSYNC B3 ;  /* 0x0000000000037941 */ /* 0x000fea0003800000 */
.L_x_1186:
        /* <DEDUP_REMOVED lines=43> */
.L_x_1185:
[----:B------:R-:W-:Y:S05]  /*a320*/  BSYNC B2 ;  /* 0x0000000000027941 */ /* 0x000fea0003800000 */
.L_x_1184:
        /* <DEDUP_REMOVED lines=12> */
.L_x_1180:
[----:B------:R-:W-:Y:S05]  /*a3f0*/  BSYNC B1 ;  /* 0x0000000000017941 */ /* 0x000fea0003800000 */
.L_x_1178:
[----:B------:R-:W-:Y:S01]  /*a400*/  IMAD.MOV.U32 R125, RZ, RZ, 0x10 ;  /* 0x00000010ff7d7424 */ /* 0x000fe200078e00ff */
[----:B------:R-:W-:Y:S02]  /*a410*/  F2FP.BF16.PACK_AB R39, R123, R121 ;  /* 0x000000797b27723e */ /* 0x000fe400000010ff */
        /* <DEDUP_REMOVED lines=14> */
[----:B------:R-:W-:Y:S02]  /*a500*/  LOP3.LUT R37, R90, 0xff, RZ, 0xc0, !PT ;  /* 0x000000ff5a257812 */ /* 0x000fe400078ec0ff */
[----:B------:R-:W-:Y:S01]  /*a510*/  LOP3.LUT R100, R36, 0xff00, R39, 0xf8, !PT ;  /* 0x0000ff0024647812 */ /* 0x000fe200078ef827 */
[----:B------:R-:W-:-:S03]  /*a520*/  IMAD.WIDE.U32 R38, R38, 0x10000, RZ ;  /* 0x0001000026267825 */ /* 0x000fc600078e00ff */
[----:B------:R-:W-:Y:S01]  /*a530*/  LOP3.LUT R100, R100, 0xff, R84, 0xf8, !PT ;  /* 0x000000ff64647812 */ /* 0x000fe200078ef854 */
[----:B------:R-:W-:-:S03]  /*a540*/  IMAD.WIDE.U32 R36, R37, 0x100, RZ ;  /* 0x0000010025247825 */ /* 0x000fc600078e00ff */
[----:B------:R-:W-:Y:S02]  /*a550*/  LOP3.LUT R39, R39, R100, R125, 0xfe, !PT ;  /* 0x0000006427277212 */ /* 0x000fe400078efe7d */
[----:B------:R-:W-:Y:S01]  /*a560*/  LOP3.LUT R125, R36, R124, R38, 0xfe, !PT ;  /* 0x0000007c247d7212 */ /* 0x000fe200078efe26 */
[----:B------:R-:W-:Y:S01]  /*a570*/  IMAD.MOV.U32 R38, RZ, RZ, 0x8 ;  /* 0x00000008ff267424 */ /* 0x000fe200078e00ff */
[----:B------:R-:W-:Y:S02]  /*a580*/  LOP3.LUT R37, R39, R37, RZ, 0xfc, !PT ;  /* 0x0000002527257212 */ /* 0x000fe400078efcff */
[----:B------:R-:W-:Y:S01]  /*a590*/  LOP3.LUT R36, R125, 0xff, R92, 0xf8, !PT ;  /* 0x000000ff7d247812 */ /* 0x000fe200078ef85c */
[----:B------:R-:W-:-:S05]  /*a5a0*/  IMAD.WIDE.U32 R38, R98, R38, c[0x0][0x190] ;  /* 0x0000640062267625 */ /* 0x000fca00078e0026 */
[----:B------:R0:W-:Y:S02]  /*a5b0*/  STG.E.64 [R38.64], R36 ;  /* 0x0000002426007986 */ /* 0x0001e4000c101b06 */
.L_x_1107:
[----:B------:R-:W-:Y:S05]  /*a5c0*/  BSYNC B0 ;  /* 0x0000000000007941 */ /* 0x000fea0003800000 */
.L_x_1106:
[----:B0-----:R-:W-:Y:S01]  /*a5d0*/  FADD.FTZ R36, RZ, R89 ;  /* 0x00000059ff247221 */ /* 0x001fe20000010000 */
[----:B------:R-:W-:Y:S02]  /*a5e0*/  ISETP.GT.U32.AND P3, PT, R20, 0xff, PT ;  /* 0x000000ff1400780c */ /* 0x000fe40003f64070 */
        /* <DEDUP_REMOVED lines=31> */
.L_x_1198:
        /* <DEDUP_REMOVED lines=69> */
.L_x_1199:
[----:B------:R-:W-:Y:S01]  /*ac30*/  LOP3.LUT P2, RZ, R24, 0x1f, RZ, 0xc0, !PT ;  /* 0x0000001f18ff7812 */ /* 0x000fe2000784c0ff */
        /* <DEDUP_REMOVED lines=10> */
[----:B------:R-:W-:Y:S01]  /*ace0*/  @!P2 IMAD.IADD R100, R98, 0x1, R125 ;  /* 0x000000016264a824 */ /* 0x000fe200078e027d */
[----:B------:R-:W-:Y:S01]  /*acf0*/  LOP3.LUT P3, RZ, R39, 0x1f, R24, 0xf8, !PT ;  /* 0x0000001f27ff7812 */ /* 0x000fe2000786f818 */
[----:B------:R-:W-:Y:S02]  /*ad00*/  IMAD.MOV.U32 R102, RZ, RZ, RZ ;  /* 0x000000ffff667224 */ /* 0x000fe400078e00ff */
[----:B------:R-:W-:Y:S01]  /*ad10*/  @!P2 IMAD.MOV.U32 R102, RZ, RZ, R64 ;  /* 0x000000ffff66a224 */ /* 0x000fe200078e0040 */
[----:B------:R-:W-:Y:S03]  /*ad20*/  BSSY B0, `(.L_x_1190) ;  /* 0x00000a2000007945 */ /* 0x000fe60003800000 */
[----:B------:R-:W-:Y:S01]  /*ad30*/  I2F R112, R102 ;  /* 0x0000006600707306 */ /* 0x000fe20000201400 */
[----:B------:R-:W0:Y:S04]  /*ad40*/  SHFL.DOWN PT, R104, R102, 0x2, 0x1f ;  /* 0x08401f0066687f89 */ /* 0x000e2800000e0000 */
[----:B------:R1:W2:Y:S01]  /*ad50*/  @!P2 LDS.64 R36, [R100.X8] ;  /* 0x000000006424a984 */ /* 0x0002a20000008a00 */
[----:B------:R-:W-:Y:S01]  /*ad60*/  ISETP.NE.AND P2, PT, RZ, UR8, PT ;  /* 0x00000008ff007c0c */ /* 0x000fe2000bf45270 */
[----:B0-----:R-:W-:-:S02]  /*ad70*/  IMAD.IADD R98, R104, 0x1, R102 ;  /* 0x0000000168627824 */ /* 0x001fc400078e0266 */
[----:B------:R-:W-:Y:S03]  /*ad80*/  I2F R104, R104 ;  /* 0x0000006800687306 */ /* 0x000fe60000201400 */
[----:B------:R-:W0:Y:S05]  /*ad90*/  SHFL.DOWN PT, R125, R98, 0x1, 0x1f ;  /* 0x08201f00627d7f89 */ /* 0x000e2a00000e0000 */
[----:B------:R-:W1:Y:S08]  /*ada0*/  I2F R38, R98 ;  /* 0x0000006200267306 */ /* 0x000e700000201400 */
[----:B-1----:R-:W1:Y:S01]  /*adb0*/  MUFU.RCP R100, R38 ;  /* 0x0000002600647308 */ /* 0x002e620000001000 */
[----:B--2---:R-:W2:Y:S01]  /*adc0*/  SHFL.DOWN PT, R106, R36, 0x2, 0x1f ;  /* 0x08401f00246a7f89 */ /* 0x004ea200000e0000 */
[----:B0-----:R-:W-:-:S03]  /*add0*/  IADD3 R102, R98, R125, RZ ;  /* 0x0000007d62667210 */ /* 0x001fc60007ffe0ff */
[----:B------:R-:W0:Y:S03]  /*ade0*/  SHFL.DOWN PT, R108, R37, 0x2, 0x1f ;  /* 0x08401f00256c7f89 */ /* 0x000e2600000e0000 */
[----:B------:R-:W-:Y:S08]  /*adf0*/  I2F R125, R125 ;  /* 0x0000007d007d7306 */ /* 0x000ff00000201400 */
[----:B------:R-:W3:Y:S01]  /*ae00*/  I2F R102, R102 ;  /* 0x0000006600667306 */ /* 0x000ee20000201400 */
[----:B--2---:R-:W-:-:S02]  /*ae10*/  FADD.FTZ R110, -R106, R36 ;  /* 0x000000246a6e7221 */ /* 0x004fc40000010100 */
[----:B------:R-:W-:Y:S02]  /*ae20*/  FMUL.FTZ R106, R106, R104 ;  /* 0x000000686a6a7220 */ /* 0x000fe40000410000 */
[----:B------:R-:W-:Y:S02]  /*ae30*/  FMUL.FTZ R110, R110, R110 ;  /* 0x0000006e6e6e7220 */ /* 0x000fe40000410000 */
[----:B------:R-:W-:Y:S02]  /*ae40*/  FFMA.FTZ R36, R112, R36, R106 ;  /* 0x0000002470247223 */ /* 0x000fe4000001006a */
[----:B------:R-:W-:Y:S02]  /*ae50*/  FMUL.FTZ R110, R110, R112 ;  /* 0x000000706e6e7220 */ /* 0x000fe40000410000 */
[----:B-1----:R-:W-:Y:S02]  /*ae60*/  FMUL.FTZ R36, R100, R36 ;  /* 0x0000002464247220 */ /* 0x002fe40000410000 */
[----:B0-----:R-:W-:-:S02]  /*ae70*/  FADD.FTZ R108, R108, R37 ;  /* 0x000000256c6c7221 */ /* 0x001fc40000010000 */
[----:B------:R-:W-:Y:S01]  /*ae80*/  FMUL.FTZ R110, R110, R104 ;  /* 0x000000686e6e7220 */ /* 0x000fe20000410000 */
[----:B------:R-:W0:Y:S03]  /*ae90*/  SHFL.DOWN PT, R37, R36, 0x1, 0x1f ;  /* 0x08201f0024257f89 */ /* 0x000e2600000e0000 */
[----:B------:R-:W-:Y:S02]  /*aea0*/  FFMA.FTZ R108, R100, R110, R108 ;  /* 0x0000006e646c7223 */ /* 0x000fe4000001006c */
[----:B---3--:R-:W1:Y:S03]  /*aeb0*/  MUFU.RCP R100, R102 ;  /* 0x0000006600647308 */ /* 0x008e660000001000 */
[----:B------:R-:W2:Y:S01]  /*aec0*/  SHFL.DOWN PT, R98, R108, 0x1, 0x1f ;  /* 0x08201f006c627f89 */ /* 0x000ea200000e0000 */
[----:B0-----:R-:W-:-:S02]  /*aed0*/  FADD.FTZ R104, R36, -R37 ;  /* 0x8000002524687221 */ /* 0x001fc40000010000 */
[----:B------:R-:W-:Y:S02]  /*aee0*/  FMUL.FTZ R106, R37, R125 ;  /* 0x0000007d256a7220 */ /* 0x000fe40000410000 */
[----:B------:R-:W-:Y:S02]  /*aef0*/  FMUL.FTZ R37, R104, R104 ;  /* 0x0000006868257220 */ /* 0x000fe40000410000 */
[C---:B------:R-:W-:Y:S02]  /*af00*/  FFMA.FTZ R106, R38.reuse, R36, R106 ;  /* 0x00000024266a7223 */ /* 0x040fe4000001006a */
[----:B------:R-:W-:Y:S02]  /*af10*/  FMUL.FTZ R38, R38, R37 ;  /* 0x0000002526267220 */ /* 0x000fe40000410000 */
[----:B-1----:R-:W-:Y:S02]  /*af20*/  FMUL.FTZ R106, R100, R106 ;  /* 0x0000006a646a7220 */ /* 0x002fe40000410000 */
[----:B--2---:R-:W-:-:S02]  /*af30*/  FADD.FTZ R37, R108, R98 ;  /* 0x000000626c257221 */ /* 0x004fc40000010000 */
[----:B------:R-:W-:Y:S02]  /*af40*/  FMUL.FTZ R38, R38, R125 ;  /* 0x0000007d26267220 */ /* 0x000fe40000410000 */
[----:B------:R-:W0:Y:S02]  /*af50*/  SHFL.IDX PT, R125, R106, RZ, 0x1f ;  /* 0x00001fff6a7d7589 */ /* 0x000e2400000e0000 */
[----:B------:R-:W-:Y:S02]  /*af60*/  FFMA.FTZ R100, R100, R38, R37 ;  /* 0x0000002664647223 */ /* 0x000fe40000010025 */
[----:B------:R-:W-:-:S04]  /*af70*/  IMAD.MOV.U32 R38, RZ, RZ, c[0x0][0x1e0] ;  /* 0x00007800ff267624 */ /* 0x000fc800078e00ff */
[----:B------:R-:W1:Y:S01]  /*af80*/  SHFL.IDX PT, R100, R100, RZ, 0x1f ;  /* 0x00001fff64647589 */ /* 0x000e6200000e0000 */
[----:B0-----:R-:W-:-:S05]  /*af90*/  FMUL.FTZ R36, R125, R125 ;  /* 0x0000007d7d247220 */ /* 0x001fca0000410000 */
[----:B------:R-:W-:Y:S01]  /*afa0*/  FSEL R37, R36, RZ, P2 ;  /* 0x000000ff24257208 */ /* 0x000fe20001000000 */
[----:B-1----:R-:W-:Y:S01]  /*afb0*/  FFMA.FTZ R36, R100, R38, c[0x0][0x228] ;  /* 0x00008a0064247623 */ /* 0x002fe20000010026 */
[----:B------:R-:W-:-:S03]  /*afc0*/  @!P3 LEA R38, P4, R19, c[0x0][0x1a0], 0x2 ;  /* 0x000068001326ba11 */ /* 0x000fc600078810ff */
[----:B------:R-:W-:Y:S01]  /*afd0*/  FADD.FTZ R98, R36, R37 ;  /* 0x0000002524627221 */ /* 0x000fe20000010000 */
[C---:B------:R-:W-:Y:S02]  /*afe0*/  @!P3 LEA R36, P5, R19.reuse, c[0x0][0x1a8], 0x2 ;  /* 0x00006a001324ba11 */ /* 0x040fe400078a10ff */
[C-C-:B------:R-:W-:Y:S02]  /*aff0*/  @!P3 LEA.HI.X R39, R19.reuse, c[0x0][0x1a4], R96.reuse, 0x2, P4 ;  /* 0x000069001327ba11 */ /* 0x140fe400020f1460 */
[----:B------:R-:W-:Y:S01]  /*b000*/  @!P3 LEA.HI.X R37, R19, c[0x0][0x1ac], R96, 0x2, P5 ;  /* 0x00006b001325ba11 */ /* 0x000fe200028f1460 */
[----:B------:R-:W0:Y:S02]  /*b010*/  MUFU.RSQ R98, R98 ;  /* 0x0000006200627308 */ /* 0x000e240000001400 */
        /* <DEDUP_REMOVED lines=45> */
.L_x_1193:
[----:B------:R-:W-:Y:S05]  /*b2f0*/  BSYNC B1 ;  /* 0x0000000000017941 */ /* 0x000fea0003800000 */
.L_x_1192:
[----:B------:R-:W-:Y:S01]  /*b300*/  ISETP.NE.AND P2, PT, R0, RZ, PT ;  /* 0x000000ff0000720c */ /* 0x000fe20003f45270 */
[----:B------:R-:W-:-:S12]  /*b310*/  BSSY B1, `(.L_x_1194) ;  /* 0x0000022000017945 */ /* 0x000fd80003800000 */
        /* <DEDUP_REMOVED lines=33> */
.L_x_1195:
[----:B------:R-:W-:Y:S05]  /*b530*/  BSYNC B1 ;  /* 0x0000000000017941 */ /* 0x000fea0003800000 */
.L_x_1194:
        /* <DEDUP_REMOVED lines=27> */
[----:B------:R-:W-:Y:S01]  /*b6f0*/  IMAD.MOV.U32 R124, RZ, RZ, 0x10 ;  /* 0x00000010ff7c7424 */ /* 0x000fe200078e00ff */
[----:B------:R-:W-:Y:S02]  /*b700*/  F2FP.BF16.PACK_AB R38, R102, R100 ;  /* 0x000000646626723e */ /* 0x000fe400000010ff */
[----:B------:R-:W-:Y:S01]  /*b710*/  F2FP.BF16.PACK_AB R37, R98, R37 ;  /* 0x000000256225723e */ /* 0x000fe200000010ff */
[----:B------:R-:W-:-:S05]  /*b720*/  IMAD.WIDE.U32 R124, R94, R124, c[0x0][0x208] ;  /* 0x000082005e7c7625 */ /* 0x000fca00078e007c */
[----:B------:R0:W-:Y:S02]  /*b730*/  STG.E.128 [R124.64], R36 ;  /* 0x000000247c007986 */ /* 0x0001e4000c101d06 */
.L_x_1191:
[----:B-1----:R-:W-:Y:S05]  /*b740*/  BSYNC B0 ;  /* 0x0000000000007941 */ /* 0x002fea0003800000 */
.L_x_1190:
[----:B------:R-:W-:Y:S02]  /*b750*/  IADD3 R19, R19, c[0x0][0x160], RZ ;  /* 0x0000580013137a10 */ /* 0x000fe40007ffe0ff */
[----:B------:R-:W-:Y:S02]  /*b760*/  LOP3.LUT P3, RZ, R66, 0xff, RZ, 0xc0, !PT ;  /* 0x000000ff42ff7812 */ /* 0x000fe4000786c0ff */
[----:B------:R-:W-:Y:S02]  /*b770*/  ISETP.GE.AND P2, PT, R19, c[0x0][0x164], PT ;  /* 0x0000590013007a0c */ /* 0x000fe40003f46270 */
[----:B------:R-:W-:-:S11]  /*b780*/  SEL R66, RZ, 0x1, P3 ;  /* 0x00000001ff427807 */ /* 0x000fd60001800000 */
[----:B0-----:R-:W-:Y:S01]  /*b790*/  @P2 CALL.REL.NOINC `(.L_x_1196) ;  /* 0x0000001000002944 */ /* 0x001fe20003c00000 */
[----:B------:R-:W-:Y:S05]  /*b7a0*/  BRA `(.L_x_1197) ;  /* 0xffff556000007947 */ /* 0x000fea000383ffff */
.L_x_1196:
[----:B------:R-:W-:Y:S05]  /*b7b0*/  EXIT ;  /* 0x000000000000794d */ /* 0x000fea0003800000 */
.L_x_1188:
[----:B------:R-:W-:Y:S01]  /*b7c0*/  MOV R37, R36 ;  /* 0x0000002400257202 */ /* 0x000fe20000000f00 */
[----:B------:R-:W-:Y:S01]  /*b7d0*/  IMAD.MOV.U32 R102, RZ, RZ, 0x1 ;  /* 0x00000001ff667424 */ /* 0x000fe200078e00ff */
[----:B------:R-:W-:Y:S01]  /*b7e0*/  MOV R38, 0xb820 ;  /* 0x0000b82000267802 */ /* 0x000fe20000000f00 */
[----:B------:R-:W-:Y:S02]  /*b7f0*/  IMAD.MOV.U32 R100, RZ, RZ, 0x1f ;  /* 0x0000001fff647424 */ /* 0x000fe400078e00ff */
[----:B------:R-:W-:Y:S02]  /*b800*/  IMAD.MOV.U32 R104, RZ, RZ, -0x1 ;  /* 0xffffffffff687424 */ /* 0x000fe400078e00ff */
[----:B-----5:R-:W-:Y:S05]  /*b810*/  CALL.REL.NOINC `($__internal_10_$__cuda_sm70_shflsync_bfly_p) ;  /* 0x000006b000007944 */ /* 0x020fea0003c00000 */
[----:B01----:R-:W-:Y:S01]  /*b820*/  IMAD.MOV.U32 R37, RZ, RZ, R102 ;  /* 0x000000ffff257224 */ /* 0x003fe200078e0066 */
[----:B------:R-:W-:Y:S05]  /*b830*/  BRA `(.L_x_1198) ;  /* 0xffffefa000007947 */ /* 0x000fea000383ffff */
.L_x_1189:
[----:B------:R-:W-:Y:S01]  /*b840*/  HFMA2.MMA R102, -RZ, RZ, 0, 1.1920928955078125e-07 ;  /* 0x00000002ff667435 */ /* 0x000fe200000001ff */
[----:B------:R-:W-:Y:S01]  /*b850*/  IMAD.MOV.U32 R100, RZ, RZ, 0x1f ;  /* 0x0000001fff647424 */ /* 0x000fe200078e00ff */
[----:B------:R-:W-:Y:S01]  /*b860*/  MOV R38, 0xb890 ;  /* 0x0000b89000267802 */ /* 0x000fe20000000f00 */
[----:B------:R-:W-:-:S03]  /*b870*/  IMAD.MOV.U32 R104, RZ, RZ, -0x1 ;  /* 0xffffffffff687424 */ /* 0x000fc600078e00ff */
[----:B0----5:R-:W-:Y:S05]  /*b880*/  CALL.REL.NOINC `($__internal_10_$__cuda_sm70_shflsync_bfly_p) ;  /* 0x0000064000007944 */ /* 0x021fea0003c00000 */
[----:B01----:R-:W-:Y:S01]  /*b890*/  FADD.FTZ R37, R37, R102 ;  /* 0x0000006625257221 */ /* 0x003fe20000010000 */
[----:B------:R-:W-:Y:S01]  /*b8a0*/  MOV R104, 0xffffffff ;  /* 0xffffffff00687802 */ /* 0x000fe20000000f00 */
[----:B------:R-:W-:Y:S01]  /*b8b0*/  IMAD.MOV.U32 R102, RZ, RZ, 0x4 ;  /* 0x00000004ff667424 */ /* 0x000fe200078e00ff */
[----:B------:R-:W-:Y:S01]  /*b8c0*/  MOV R38, 0xb8f0 ;  /* 0x0000b8f000267802 */ /* 0x000fe20000000f00 */
[----:B------:R-:W-:-:S02]  /*b8d0*/  IMAD.MOV.U32 R100, RZ, RZ, 0x1f ;  /* 0x0000001fff647424 */ /* 0x000fc400078e00ff */
[----:B------:R-:W-:Y:S05]  /*b8e0*/  CALL.REL.NOINC `($__internal_10_$__cuda_sm70_shflsync_bfly_p) ;  /* 0x000005e000007944 */ /* 0x000fea0003c00000 */
[----:B01----:R-:W-:Y:S01]  /*b8f0*/  FADD.FTZ R37, R37, R102 ;  /* 0x0000006625257221 */ /* 0x003fe20000010000 */
[----:B------:R-:W-:Y:S01]  /*b900*/  MOV R38, 0xb950 ;  /* 0x0000b95000267802 */ /* 0x000fe20000000f00 */
[----:B------:R-:W-:-:S02]  /*b910*/  IMAD.MOV.U32 R102, RZ, RZ, 0x8 ;  /* 0x00000008ff667424 */ /* 0x000fc400078e00ff */
[----:B------:R-:W-:Y:S02]  /*b920*/  IMAD.MOV.U32 R100, RZ, RZ, 0x1f ;  /* 0x0000001fff647424 */ /* 0x000fe400078e00ff */
[----:B------:R-:W-:Y:S02]  /*b930*/  IMAD.MOV.U32 R104, RZ, RZ, -0x1 ;  /* 0xffffffffff687424 */ /* 0x000fe400078e00ff */
[----:B------:R-:W-:Y:S05]  /*b940*/  CALL.REL.NOINC `($__internal_10_$__cuda_sm70_shflsync_bfly_p) ;  /* 0x0000058000007944 */ /* 0x000fea0003c00000 */
[----:B0-----:R-:W-:Y:S01]  /*b950*/  HFMA2.MMA R100, -RZ, RZ, 0, 1.847743988037109375e-06 ;  /* 0x0000001fff647435 */ /* 0x001fe200000001ff */
[----:B-1----:R-:W-:Y:S01]  /*b960*/  FADD.FTZ R37, R37, R102 ;  /* 0x0000006625257221 */ /* 0x002fe20000010000 */
[----:B------:R-:W-:Y:S01]  /*b970*/  MOV R38, 0xb9b0 ;  /* 0x0000b9b000267802 */ /* 0x000fe20000000f00 */
[----:B------:R-:W-:Y:S02]  /*b980*/  IMAD.MOV.U32 R102, RZ, RZ, 0x10 ;  /* 0x00000010ff667424 */ /* 0x000fe400078e00ff */
[----:B------:R-:W-:Y:S02]  /*b990*/  IMAD.MOV.U32 R104, RZ, RZ, -0x1 ;  /* 0xffffffffff687424 */ /* 0x000fe400078e00ff */
[----:B------:R-:W-:Y:S05]  /*b9a0*/  CALL.REL.NOINC `($__internal_10_$__cuda_sm70_shflsync_bfly_p) ;  /* 0x0000052000007944 */ /* 0x000fea0003c00000 */
[----:B-1----:R-:W-:Y:S02]  /*b9b0*/  FADD.FTZ R36, R37, R102 ;  /* 0x0000006625247221 */ /* 0x002fe40000010000 */
[----:B------:R-:W-:Y:S02]  /*b9c0*/  IMAD.MOV.U32 R102, RZ, RZ, 0x1 ;  /* 0x00000001ff667424 */ /* 0x000fe400078e00ff */
[----:B------:R-:W-:-:S02]  /*b9d0*/  FMUL.FTZ R36, R59, R36 ;  /* 0x000000243b247220 */ /* 0x000fc40000410000 */
[----:B0-----:R-:W-:Y:S02]  /*b9e0*/  IMAD.MOV.U32 R104, RZ, RZ, -0x1 ;  /* 0xffffffffff687424 */ /* 0x001fe400078e00ff */
[--C-:B------:R-:W-:Y:S02]  /*b9f0*/  FADD.FTZ R37, R89, -R36.reuse ;  /* 0x8000002459257221 */ /* 0x100fe40000010000 */
[--C-:B------:R-:W-:Y:S02]  /*ba00*/  FADD.FTZ R38, R87, -R36.reuse ;  /* 0x8000002457267221 */ /* 0x100fe40000010000 */
[----:B------:R-:W-:Y:S02]  /*ba10*/  FFMA.FTZ R37, R37, R37, RZ ;  /* 0x0000002525257223 */ /* 0x000fe400000100ff */
[----:B------:R-:W-:Y:S02]  /*ba20*/  FADD.FTZ R100, R85, -R36 ;  /* 0x8000002455647221 */ /* 0x000fe40000010000 */
[----:B------:R-:W-:-:S02]  /*ba30*/  FFMA.FTZ R37, R38, R38, R37 ;  /* 0x0000002626257223 */ /* 0x000fc40000010025 */
[--C-:B------:R-:W-:Y:S02]  /*ba40*/  FADD.FTZ R38, R83, -R36.reuse ;  /* 0x8000002453267221 */ /* 0x100fe40000010000 */
[----:B------:R-:W-:Y:S02]  /*ba50*/  FFMA.FTZ R37, R100, R100, R37 ;  /* 0x0000006464257223 */ /* 0x000fe40000010025 */
[--C-:B------:R-:W-:Y:S02]  /*ba60*/  FADD.FTZ R100, R81, -R36.reuse ;  /* 0x8000002451647221 */ /* 0x100fe40000010000 */
[----:B------:R-:W-:Y:S02]  /*ba70*/  FFMA.FTZ R37, R38, R38, R37 ;  /* 0x0000002626257223 */ /* 0x000fe40000010025 */
        /* <DEDUP_REMOVED lines=42> */
[----:B------:R-:W-:Y:S05]  /*bd20*/  CALL.REL.NOINC `($__internal_10_$__cuda_sm70_shflsync_bfly_p) ;  /* 0x000001a000007944 */ /* 0x000fea0003c00000 */
[----:B01----:R-:W-:Y:S01]  /*bd30*/  FADD.FTZ R37, R37, R102 ;  /* 0x0000006625257221 */ /* 0x003fe20000010000 */
[----:B------:R-:W-:Y:S01]  /*bd40*/  MOV R102, 0x2 ;  /* 0x0000000200667802 */ /* 0x000fe20000000f00 */
[----:B------:R-:W-:Y:S01]  /*bd50*/  IMAD.MOV.U32 R100, RZ, RZ, 0x1f ;  /* 0x0000001fff647424 */ /* 0x000fe200078e00ff */
[----:B------:R-:W-:Y:S01]  /*bd60*/  MOV R38, 0xbd90 ;  /* 0x0000bd9000267802 */ /* 0x000fe20000000f00 */
[----:B------:R-:W-:Y:S02]  /*bd70*/  IMAD.MOV.U32 R104, RZ, RZ, -0x1 ;  /* 0xffffffffff687424 */ /* 0x000fe400078e00ff */
[----:B------:R-:W-:Y:S05]  /*bd80*/  CALL.REL.NOINC `($__internal_10_$__cuda_sm70_shflsync_bfly_p) ;  /* 0x0000014000007944 */ /* 0x000fea0003c00000 */
        /* <DEDUP_REMOVED lines=12> */
[----:B-1----:R-:W-:Y:S01]  /*be50*/  FADD.FTZ R125, R37, R102 ;  /* 0x00000066257d7221 */ /* 0x002fe20000010000 */
[----:B0-----:R-:W-:Y:S01]  /*be60*/  HFMA2.MMA R100, -RZ, RZ, 0, 1.847743988037109375e-06 ;  /* 0x0000001fff647435 */ /* 0x001fe200000001ff */
[----:B------:R-:W-:Y:S01]  /*be70*/  IMAD.MOV.U32 R102, RZ, RZ, 0x10 ;  /* 0x00000010ff667424 */ /* 0x000fe200078e00ff */
[----:B------:R-:W-:Y:S01]  /*be80*/  MOV R38, 0xbec0 ;  /* 0x0000bec000267802 */ /* 0x000fe20000000f00 */
[----:B------:R-:W-:Y:S02]  /*be90*/  IMAD.MOV.U32 R104, RZ, RZ, -0x1 ;  /* 0xffffffffff687424 */ /* 0x000fe400078e00ff */
[----:B------:R-:W-:Y:S02]  /*bea0*/  IMAD.MOV.U32 R37, RZ, RZ, R125 ;  /* 0x000000ffff257224 */ /* 0x000fe400078e007d */
[----:B------:R-:W-:Y:S05]  /*beb0*/  CALL.REL.NOINC `($__internal_10_$__cuda_sm70_shflsync_bfly_p) ;  /* 0x0000001000007944 */ /* 0x000fea0003c00000 */
[----:B01----:R-:W-:Y:S05]  /*bec0*/  BRA `(.L_x_1199) ;  /* 0xffffed6000007947 */ /* 0x003fea000383ffff */
        .weak           $__internal_10_$__cuda_sm70_shflsync_bfly_p
        .type           $__internal_10_$__cuda_sm70_shflsync_bfly_p,@function
        .size           $__internal_10_$__cuda_sm70_shflsync_bfly_p,(.L_x_22098 - $__internal_10_$__cuda_sm70_shflsync_bfly_p)
$__internal_10_$__cuda_sm70_shflsync_bfly_p:
[----:B------:R-:W-:Y:S01]  /*bed0*/  IMAD.MOV.U32 R39, RZ, RZ, 0x0 ;  /* 0x00000000ff277424 */ /* 0x000fe200078e00ff */
[----:B------:R-:W-:Y:S04]  /*bee0*/  WARPSYNC R104 ;  /* 0x0000006800007348 */ /* 0x000fe80003800000 */
[----:B------:R0:W1:Y:S01]  /*bef0*/  SHFL.BFLY PT, R102, R37, R102, R100 ;  /* 0x0c00006625667389 */ /* 0x00006200000e0064 */
[----:B------:R-:W-:Y:S05]  /*bf00*/  RET.REL.NODEC R38 `(_ZN10layer_norm13ln_fwd_kernelINS_13Kernel_traitsI13__nv_bfloat16S2_S2_S2_fjLj3072ELj1ELj1ELj4ELj16ENS_18Kernel_traits_baseILj3072ES2_S2_S2_S2_fjLj128EEEEELb1ELb0ELb1ELb0EEEvNS_9FwdParamsE) ;  /* 0xffff40f026007950 */ /* 0x000fea0003c3ffff */
.L_x_1200:
        /* <DEDUP_REMOVED lines=15> */
.L_x_22098:


//--------------------- .text._ZN10layer_norm13ln_fwd_kernelINS_13Kernel_traitsI13__nv_bfloat16S2_S2_S2_fjLj3072ELj1ELj1ELj4ELj16ENS_18Kernel_traits_baseILj3072ES2_S2_S2_S2_fjLj128EEEEELb1ELb0ELb1ELb1EEEvNS_9FwdParamsE --------------------------
	.section	.text._ZN10layer_norm13ln_fwd_kernelINS_13Kernel_traitsI13__nv_bfloat16S2_S2_S2_fjLj3072ELj1ELj1ELj4ELj16ENS_18Kernel_traits_baseILj3072ES2_S2_S2_S2_fjLj128EEEEELb1ELb0ELb1ELb1EEEvNS_9FwdParamsE,"ax",@progbits
	.sectioninfo	@"SHI_REGISTERS=125"
	.align	128
        .global         _ZN10layer_norm13ln_fwd_kernelINS_13Kernel_traitsI13__nv_bfloat16S2_S2_S2_fjLj3072ELj1ELj1ELj4ELj16ENS_18Kernel_traits_baseILj3072ES2_S2_S2_S2_fjLj128EEEEELb1ELb0ELb1ELb1EEEvNS_9FwdParamsE
        .type           _ZN10layer_norm13ln_fwd_kernelINS_13Kernel_traitsI13__nv_bfloat16S2_S2_S2_fjLj3072ELj1ELj1ELj4ELj16ENS_18Kernel_traits_baseILj3072ES2_S2_S2_S2_fjLj128EEEEELb1ELb0ELb1ELb1EEEvNS_9FwdParamsE,@function
        .size           _ZN10layer_norm13ln_fwd_kernelINS_13Kernel_traitsI13__nv_bfloat16S2_S2_S2_fjLj3072ELj1ELj1ELj4ELj16ENS_18Kernel_traits_baseILj3072ES2_S2_S2_S2_fjLj128EEEEELb1ELb0ELb1ELb1EEEvNS_9FwdParamsE,(.L_x_22099 - _ZN10layer_norm13ln_fwd_kernelINS_13Kernel_traitsI13__nv_bfloat16S2_S2_S2_fjLj3072ELj1ELj1ELj4ELj16ENS_18Kernel_traits_baseILj3072ES2_S2_S2_S2_fjLj128EEEEELb1ELb0ELb1ELb1EEEvNS_9FwdParamsE)
        .other          _ZN10layer_norm13ln_fwd_kernelINS_13Kernel_traitsI13__nv_bfloat16S2_S2_S2_fjLj3072ELj1ELj1ELj4ELj16ENS_18Kernel_traits_baseILj3072ES2_S2_S2_S2_fjLj128EEEEELb1ELb0ELb1ELb1EEEvNS_9FwdParamsE,@"STO_CUDA_ENTRY STV_DEFAULT"
_ZN10layer_norm13ln_fwd_kernelINS_13Kernel_traitsI13__nv_bfloat16S2_S2_S2_fjLj3072ELj1ELj1ELj4ELj16ENS_18Kernel_traits_baseILj3072ES2_S2_S2_S2_fjLj128EEEEELb1ELb0ELb1ELb1EEEvNS_9FwdParamsE:
.text._ZN10layer_norm13ln_fwd_kernelINS_13Kernel_traitsI13__nv_bfloat16S2_S2_S2_fjLj3072ELj1ELj1ELj4ELj16ENS_18Kernel_traits_baseILj3072ES2_S2_S2_S2_fjLj128EEEEELb1ELb0ELb1ELb1EEEvNS_9FwdParamsE:
        /* <DEDUP_REMOVED lines=32> */
[----:B------:R-:W-:-:S02]  /*0200*/  UIADD3 UR10, UR5, -0x4498517b, URZ ;  /* 0xbb67ae85050a7890 */ /* 0x000fc4000fffe03f */
[----:B------:R-:W-:Y:S02]  /*0210*/  UIADD3 UR12, UR5, 0x76cf5d0a, URZ ;  /* 0x76cf5d0a050c7890 */ /* 0x000fe4000fffe03f */
[----:B------:R-:W-:Y:S01]  /*0220*/  IMAD.WIDE.U32 R8, R8, -0x326172a9, RZ ;  /* 0xcd9e8d5708087825 */ /* 0x000fe200078e00ff */
[----:B------:R-:W-:Y:S01]  /*0230*/  UIADD3 UR14, UR5, 0x32370b8f, URZ ;  /* 0x32370b8f050e7890 */ /* 0x000fe2000fffe03f */
[----:B------:R-:W-:Y:S01]  /*0240*/  LOP3.LUT R7, R3, UR10, R4, 0x96, !PT ;  /* 0x0000000a03077c12 */ /* 0x000fe2000f8e9604 */
[----:B------:R-:W-:Y:S02]  /*0250*/  UIADD3 UR15, UR4, 0x78dde6e4, URZ ;  /* 0x78dde6e4040f7890 */ /* 0x000fe4000fffe03f */
[----:B------:R-:W-:Y:S01]  /*0260*/  LOP3.LUT R4, R9, UR9, R6, 0x96, !PT ;  /* 0x0000000909047c12 */ /* 0x000fe2000f8e9606 */
[----:B------:R-:W-:Y:S01]  /*0270*/  UIADD3 UR16, UR5, -0x126145ec, URZ ;  /* 0xed9eba1405107890 */ /* 0x000fe2000fffe03f */
[----:B------:R-:W-:-:S04]  /*0280*/  IMAD.WIDE.U32 R6, R7, -0x326172a9, RZ ;  /* 0xcd9e8d5707067825 */ /* 0x000fc800078e00ff */
[----:B------:R-:W-:Y:S01]  /*0290*/  IMAD.WIDE.U32 R4, R4, -0x2daee0ad, RZ ;  /* 0xd2511f5304047825 */ /* 0x000fe200078e00ff */
[----:B------:R-:W-:-:S03]  /*02a0*/  LOP3.LUT R3, R7, UR11, R8, 0x96, !PT ;  /* 0x0000000b07037c12 */ /* 0x000fc6000f8e9608 */
[----:B------:R-:W-:Y:S01]  /*02b0*/  IMAD.SHL.U32 R7, R0, 0x10, RZ ;  /* 0x0000001000077824 */ /* 0x000fe200078e00ff */
[----:B------:R-:W-:Y:S01]  /*02c0*/  LOP3.LUT R8, R5, UR12, R2, 0x96, !PT ;  /* 0x0000000c05087c12 */ /* 0x000fe2000f8e9602 */
[----:B------:R-:W-:-:S03]  /*02d0*/  IMAD.WIDE.U32 R2, R3, -0x2daee0ad, RZ ;  /* 0xd2511f5303027825 */ /* 0x000fc600078e00ff */
[----:B------:R-:W-:Y:S01]  /*02e0*/  LOP3.LUT R20, R7, 0x7f0, RZ, 0xc0, !PT ;  /* 0x000007f007147812 */ /* 0x000fe200078ec0ff */
[----:B------:R-:W-:Y:S01]  /*02f0*/  IMAD.WIDE.U32 R8, R8, -0x326172a9, RZ ;  /* 0xcd9e8d5708087825 */ /* 0x000fe200078e00ff */
[----:B------:R-:W-:Y:S02]  /*0300*/  LOP3.LUT R7, R3, UR14, R4, 0x96, !PT ;  /* 0x0000000e03077c12 */ /* 0x000fe4000f8e9604 */
[----:B------:R-:W-:Y:S02]  /*0310*/  IADD3 R36, P1, R20, c[0x0][0x218], RZ ;  /* 0x0000860014247a10 */ /* 0x000fe40007f3e0ff */
[----:B------:R-:W-:Y:S01]  /*0320*/  LOP3.LUT R4, R9, UR13, R6, 0x96, !PT ;  /* 0x0000000d09047c12 */ /* 0x000fe2000f8e9606 */
[----:B------:R-:W-:Y:S01]  /*0330*/  IMAD.WIDE.U32 R6, R7, -0x326172a9, RZ ;  /* 0xcd9e8d5707067825 */ /* 0x000fe200078e00ff */
[----:B------:R-:W-:-:S03]  /*0340*/  IADD3.X R37, RZ, c[0x0][0x21c], RZ, P1, !PT ;  /* 0x00008700ff257a10 */ /* 0x000fc60000ffe4ff */
[----:B------:R-:W-:Y:S01]  /*0350*/  IMAD.WIDE.U32 R4, R4, -0x2daee0ad, RZ ;  /* 0xd2511f5304047825 */ /* 0x000fe200078e00ff */
[----:B------:R-:W-:Y:S01]  /*0360*/  LOP3.LUT R3, R7, UR15, R8, 0x96, !PT ;  /* 0x0000000f07037c12 */ /* 0x000fe2000f8e9608 */
[----:B------:R0:W5:Y:S04]  /*0370*/  @P0 LDG.E.128 R16, [R36.64+0x800] ;  /* 0x0008000624100981 */ /* 0x000168000c1e1d00 */
[----:B------:R0:W5:Y:S01]  /*0380*/  @P0 LDG.E.128 R8, [R36.64] ;  /* 0x0000000624080981 */ /* 0x000162000c1e1d00 */
[----:B------:R-:W-:Y:S01]  /*0390*/  LOP3.LUT R12, R5, UR16, R2, 0x96, !PT ;  /* 0x00000010050c7c12 */ /* 0x000fe2000f8e9602 */
[----:B------:R-:W-:Y:S02]  /*03a0*/  UIADD3 UR18, UR5, -0x56f99767, URZ ;  /* 0xa906689905127890 */ /* 0x000fe4000fffe03f */
        /* <DEDUP_REMOVED lines=10> */
[----:B------:R-:W-:-:S04]  /*0450*/  LOP3.LUT R12, R7, UR19, R12, 0x96, !PT ;  /* 0x00000013070c7c12 */ /* 0x000fc8000f8e960c */
[----:B------:R-:W-:Y:S02]  /*0460*/  LOP3.LUT R14, R5, UR20, R2, 0x96, !PT ;  /* 0x00000014050e7c12 */ /* 0x000fe4000f8e9602 */
[----:B------:R-:W-:Y:S01]  /*0470*/  LEA.HI R2, R0, R23, RZ, 0x19 ;  /* 0x0000001700027211 */ /* 0x000fe200078fc8ff */
        /* <DEDUP_REMOVED lines=20> */
[----:B------:R0:W5:Y:S01]  /*05c0*/  LDG.E.128 R32, [R4.64] ;  /* 0x0000000604207981 */ /* 0x000162000c1e1d00 */
[----:B------:R-:W-:Y:S01]  /*05d0*/  UIADD3 UR25, UR4, -0x700cb87f, URZ ;  /* 0x8ff3478104197890 */ /* 0x000fe2000fffe03f */
[----:B------:R-:W-:Y:S01]  /*05e0*/  PRMT R3, RZ, 0x5410, R8 ;  /* 0x00005410ff037816 */ /* 0x000fe20000000008 */
[----:B------:R-:W-:Y:S01]  /*05f0*/  UIADD3 UR26, UR5, -0x695add53, URZ ;  /* 0x96a522ad051a7890 */ /* 0x000fe2000fffe03f */
[----:B------:R0:W5:Y:S01]  /*0600*/  LDG.E.128 R28, [R4.64+0x800] ;  /* 0x00080006041c7981 */ /* 0x000162000c1e1d00 */
[----:B------:R-:W-:Y:S01]  /*0610*/  IMAD R23, R23, -0x326172a9, RZ ;  /* 0xcd9e8d5717177824 */ /* 0x000fe200078e02ff */
[----:B------:R-:W-:Y:S01]  /*0620*/  @!P0 CS2R R36, SRZ ;  /* 0x0000000000248805 */ /* 0x000fe2000001ff00 */
[----:B------:R-:W-:Y:S01]  /*0630*/  IMAD.HI.U32 R56, R62, -0x326172a9, RZ ;  /* 0xcd9e8d573e387827 */ /* 0x000fe200078e00ff */
[----:B------:R0:W5:Y:S01]  /*0640*/  LDG.E.128 R24, [R4.64+0x1000] ;  /* 0x0010000604187981 */ /* 0x000162000c1e1d00 */
[----:B------:R-:W-:Y:S01]  /*0650*/  @!P0 CS2R R38, SRZ ;  /* 0x0000000000268805 */ /* 0x000fe2000001ff00 */
[----:B------:R-:W-:Y:S01]  /*0660*/  PRMT R6, RZ, 0x7610, R9 ;  /* 0x00007610ff067816 */ /* 0x000fe20000000009 */
[----:B------:R-:W-:Y:S01]  /*0670*/  IMAD R57, R57, -0x2daee0ad, RZ ;  /* 0xd2511f5339397824 */ /* 0x000fe200078e02ff */
[----:B------:R-:W-:Y:S01]  /*0680*/  PRMT R7, RZ, 0x5410, R10 ;  /* 0x00005410ff077816 */ /* 0x000fe2000000000a */
[----:B------:R-:W-:Y:S01]  /*0690*/  IMAD.WIDE.U32 R58, R58, -0x2daee0ad, RZ ;  /* 0xd2511f533a3a7825 */ /* 0x000fe200078e00ff */
[----:B------:R-:W-:Y:S01]  /*06a0*/  PRMT R12, RZ, 0x7610, R16 ;  /* 0x00007610ff0c7816 */ /* 0x000fe20000000010 */
[----:B------:R-:W-:Y:S01]  /*06b0*/  ULDC.U8 UR8, c[0x0][0x1f0] ;  /* 0x00007c0000087ab9 */ /* 0x000fe20000000000 */
[----:B------:R-:W-:Y:S01]  /*06c0*/  PRMT R13, RZ, 0x5410, R17 ;  /* 0x00005410ff0d7816 */ /* 0x000fe20000000011 */
[----:B------:R-:W-:Y:S01]  /*06d0*/  IMAD.MOV.U32 R60, RZ, RZ, 0x1 ;  /* 0x00000001ff3c7424 */ /* 0x000fe200078e00ff */
[----:B0-----:R-:W-:Y:S01]  /*06e0*/  PRMT R4, RZ, 0x7610, R8 ;  /* 0x00007610ff047816 */ /* 0x001fe20000000008 */
[----:B------:R-:W-:Y:S01]  /*06f0*/  IMAD R62, R62, -0x326172a9, RZ ;  /* 0xcd9e8d573e3e7824 */ /* 0x000fe200078e02ff */
        /* <DEDUP_REMOVED lines=8> */
[--C-:B------:R-:W-:Y:S02]  /*0780*/  PRMT R17, RZ, 0x5410, R19.reuse ;  /* 0x00005410ff117816 */ /* 0x100fe40000000013 */
[----:B------:R-:W-:Y:S02]  /*0790*/  PRMT R18, RZ, 0x7610, R19 ;  /* 0x00007610ff127816 */ /* 0x000fe40000000013 */
[----:B------:R-:W-:Y:S01]  /*07a0*/  LOP3.LUT R56, R56, UR25, R23, 0x96, !PT ;  /* 0x0000001938387c12 */ /* 0x000fe2000f8e9617 */
[----:B------:R-:W-:Y:S01]  /*07b0*/  IMAD.MOV.U32 R23, RZ, RZ, R41 ;  /* 0x000000ffff177224 */ /* 0x000fe200078e0029 */
[----:B------:R-:W-:Y:S01]  /*07c0*/  LOP3.LUT R57, R59, UR26, R57, 0x96, !PT ;  /* 0x0000001a3b397c12 */ /* 0x000fe2000f8e9639 */
[----:B------:R-:W-:Y:S01]  /*07d0*/  IMAD.MOV.U32 R59, RZ, RZ, RZ ;  /* 0x000000ffff3b7224 */ /* 0x000fe200078e00ff */
[----:B------:R-:W-:-:S02]  /*07e0*/  PRMT R19, RZ, 0x5410, R36 ;  /* 0x00005410ff137816 */ /* 0x000fc40000000024 */
[----:B------:R-:W-:Y:S02]  /*07f0*/  PRMT R20, RZ, 0x7610, R36 ;  /* 0x00007610ff147816 */ /* 0x000fe40000000024 */
[----:B------:R-:W-:Y:S02]  /*0800*/  LOP3.LUT R84, R84, 0x3, RZ, 0xc0, !PT ;  /* 0x0000000354547812 */ /* 0x000fe400078ec0ff */
[--C-:B------:R-:W-:Y:S02]  /*0810*/  PRMT R61, RZ, 0x5410, R37.reuse ;  /* 0x00005410ff3d7816 */ /* 0x100fe40000000025 */
[----:B------:R-:W-:Y:S02]  /*0820*/  PRMT R63, RZ, 0x7610, R37 ;  /* 0x00007610ff3f7816 */ /* 0x000fe40000000025 */
[--C-:B------:R-:W-:Y:S02]  /*0830*/  PRMT R64, RZ, 0x5410, R38.reuse ;  /* 0x00005410ff407816 */ /* 0x100fe40000000026 */
[----:B------:R-:W-:-:S02]  /*0840*/  PRMT R65, RZ, 0x7610, R38 ;  /* 0x00007610ff417816 */ /* 0x000fc40000000026 */
[--C-:B------:R-:W-:Y:S02]  /*0850*/  PRMT R66, RZ, 0x5410, R39.reuse ;  /* 0x00005410ff427816 */ /* 0x100fe40000000027 */
[----:B------:R-:W-:Y:S02]  /*0860*/  PRMT R67, RZ, 0x7610, R39 ;  /* 0x00007610ff437816 */ /* 0x000fe40000000027 */
.L_x_1452:
[----:B------:R-:W-:-:S10]  /*0870*/  HFMA2.MMA R79, -RZ, RZ, 0, 2.384185791015625e-07 ;  /* 0x00000004ff4f7435 */ /* 0x000fd400000001ff */
[----:B------:R-:W-:-:S05]  /*0880*/  IMAD.WIDE R44, R2, R79, c[0x0][0x1d0] ;  /* 0x00007400022c7625 */ /* 0x000fca00078e024f */
[----:B------:R0:W2:Y:S01]  /*0890*/  LDG.E R50, [R44.64] ;  /* 0x000000062c327981 */ /* 0x0000a2000c1e1900 */
[----:B------:R-:W-:Y:S01]  /*08a0*/  ISETP.NE.U32.AND P0, PT, RZ, c[0x0][0x180], PT ;  /* 0x00006000ff007a0c */ /* 0x000fe20003f05070 */
[C---:B------:R-:W-:Y:S02]  /*08b0*/  IMAD R46, R2.reuse, c[0x0][0x168], RZ ;  /* 0x00005a00022e7a24 */ /* 0x040fe400078e02ff */
[----:B------:R-:W-:Y:S01]  /*08c0*/  IMAD.MOV.U32 R82, RZ, RZ, RZ ;  /* 0x000000ffff527224 */ /* 0x000fe200078e00ff */
[----:B------:R-:W-:Y:S01]  /*08d0*/  ISETP.NE.AND.EX P0, PT, RZ, c[0x0][0x184], PT, P0 ;  /* 0x00006100ff007a0c */ /* 0x000fe20003f05300 */
[----:B------:R-:W-:Y:S01]  /*08e0*/  IMAD.WIDE R78, R2, R79, c[0x0][0x1d8] ;  /* 0x00007600024e7625 */ /* 0x000fe200078e024f */
[----:B0-----:R-:W-:-:S05]  /*08f0*/  LOP3.LUT R44, R0, 0x7f, RZ, 0xc0, !PT ;  /* 0x0000007f002c7812 */ /* 0x001fca00078ec0ff */
[----:B-----5:R0:W5:Y:S06]  /*0900*/  LDG.E R78, [R78.64] ;  /* 0x000000064e4e7981 */ /* 0x02016c000c1e1900 */
[----:B------:R-:W-:Y:S01]  /*0910*/  @P0 IMAD.MOV.U32 R51, RZ, RZ, 0x10 ;  /* 0x00000010ff330424 */ /* 0x000fe200078e00ff */
[----:B--2---:R-:W-:-:S13]  /*0920*/  ISETP.GE.AND P1, PT, R50, 0x1, PT ;  /* 0x000000013200780c */ /* 0x004fda0003f26270 */
[----:B------:R-:W-:Y:S01]  /*0930*/  @P1 IADD3 R47, R50, -0x1, RZ ;  /* 0xffffffff322f1810 */ /* 0x000fe20007ffe0ff */
[----:B------:R-:W-:-:S04]  /*0940*/  @P1 IMAD.MOV.U32 R45, RZ, RZ, 0x10 ;  /* 0x00000010ff2d1424 */ /* 0x000fc800078e00ff */
[----:B------:R-:W-:Y:S01]  /*0950*/  @P1 IMAD R48, R47, c[0x0][0x168], RZ ;  /* 0x00005a002f301a24 */ /* 0x000fe200078e02ff */
[----:B------:R-:W-:-:S04]  /*0960*/  SHF.R.S32.HI R47, RZ, 0x1f, R46 ;  /* 0x0000001fff2f7819 */ /* 0x000fc8000001142e */
[----:B------:R-:W-:Y:S02]  /*0970*/  @P1 SHF.R.S32.HI R49, RZ, 0x1f, R48 ;  /* 0x0000001fff311819 */ /* 0x000fe40000011430 */
[----:B------:R-:W-:Y:S02]  /*0980*/  LEA.HI R47, R47, R46, RZ, 0x3 ;  /* 0x0000002e2f2f7211 */ /* 0x000fe400078f18ff */
[----:B------:R-:W-:Y:S02]  /*0990*/  @P1 LEA.HI R49, R49, R48, RZ, 0x3 ;  /* 0x0000003031311211 */ /* 0x000fe400078f18ff */
[-C--:B------:R-:W-:Y:S02]  /*09a0*/  LEA.HI.SX32 R86, R47, R44.reuse, 0x1d ;  /* 0x0000002c2f567211 */ /* 0x080fe400078feaff */
[----:B------:R-:W-:-:S03]  /*09b0*/  @P1 LEA.HI.SX32 R82, R49, R44, 0x1d ;  /* 0x0000002c31521211 */ /* 0x000fc600078feaff */
        /* <DEDUP_REMOVED lines=8> */
[----:B0-----:R-:W-:Y:S01]  /*0a40*/  IMAD.MOV.U32 R55, RZ, RZ, RZ ;  /* 0x000000ffff377224 */ /* 0x001fe200078e00ff */
[----:B------:R-:W-:Y:S01]  /*0a50*/  MOV R44, R84 ;  /* 0x00000054002c7202 */ /* 0x000fe20000000f00 */
[----:B------:R-:W-:Y:S05]  /*0a60*/  @!P0 BRA `(.L_x_1203) ;  /* 0x000005a000008947 */ /* 0x000fea0003800000 */
[----:B------:R-:W-:Y:S01]  /*0a70*/  IMAD.MOV.U32 R44, RZ, RZ, R84 ;  /* 0x000000ffff2c7224 */ /* 0x000fe200078e0054 */
[----:B-----5:R-:W-:Y:S01]  /*0a80*/  PRMT R55, RZ, 0x5410, R36 ;  /* 0x00005410ff377816 */ /* 0x020fe20000000024 */
[----:B------:R-:W-:Y:S05]  /*0a90*/  BRA `(.L_x_1203) ;  /* 0x0000057000007947 */ /* 0x000fea0003800000 */
.L_x_1202:
        /* <DEDUP_REMOVED lines=12> */
.L_x_1205:
[----:B------:R-:W-:Y:S02]  /*0b60*/  MOV R48, R62 ;  /* 0x0000003e00307202 */ /* 0x000fe40000000f00 */
.L_x_1206:
[----:B------:R-:W-:Y:S05]  /*0b70*/  BSYNC B1 ;  /* 0x0000000000017941 */ /* 0x000fea0003800000 */
.L_x_1204:
        /* <DEDUP_REMOVED lines=16> */
.L_x_1210:
[----:B------:R-:W-:Y:S05]  /*0c80*/  BSYNC B2 ;  /* 0x0000000000027941 */ /* 0x000fea0003800000 */
.L_x_1209:
        /* <DEDUP_REMOVED lines=44> */
.L_x_1208:
[----:B------:R-:W-:Y:S05]  /*0f50*/  BSYNC B1 ;  /* 0x0000000000017941 */ /* 0x000fea0003800000 */
.L_x_1207:
        /* <DEDUP_REMOVED lines=11> */
.L_x_1203:
[----:B------:R-:W-:Y:S05]  /*1010*/  BSYNC B0 ;  /* 0x0000000000007941 */ /* 0x000fea0003800000 */
.L_x_1201:
        /* <DEDUP_REMOVED lines=8> */
.L_x_1212:
        /* <DEDUP_REMOVED lines=12> */
.L_x_1215:
[----:B------:R-:W-:Y:S02]  /*1160*/  IMAD.MOV.U32 R48, RZ, RZ, R62 ;  /* 0x000000ffff307224 */ /* 0x000fe400078e003e */
.L_x_1216:
[----:B------:R-:W-:Y:S05]  /*1170*/  BSYNC B1 ;  /* 0x0000000000017941 */ /* 0x000fea0003800000 */
.L_x_1214:
        /* <DEDUP_REMOVED lines=16> */
.L_x_1220:
[----:B------:R-:W-:Y:S05]  /*1280*/  BSYNC B2 ;  /* 0x0000000000027941 */ /* 0x000fea0003800000 */
.L_x_1219:
        /* <DEDUP_REMOVED lines=42> */
[----:B------:R-:W-:Y:S01]  /*1530*/  HFMA2.MMA R45, -RZ, RZ, 0, 0 ;  /* 0x00000000ff2d7435 */ /* 0x000fe200000001ff */
[----:B------:R-:W-:-:S05]  /*1540*/  IMAD.MOV.U32 R58, RZ, RZ, R44 ;  /* 0x000000ffff3a7224 */ /* 0x000fca00078e002c */
.L_x_1218:
[----:B------:R-:W-:Y:S05]  /*1550*/  BSYNC B1 ;  /* 0x0000000000017941 */ /* 0x000fea0003800000 */
.L_x_1217:
        /* <DEDUP_REMOVED lines=11> */
.L_x_1213:
[----:B------:R-:W-:Y:S05]  /*1610*/  BSYNC B0 ;  /* 0x0000000000007941 */ /* 0x000fea0003800000 */
.L_x_1211:
        /* <DEDUP_REMOVED lines=8> */
.L_x_1222:
        /* <DEDUP_REMOVED lines=12> */
.L_x_1225:
[----:B------:R-:W-:Y:S02]  /*1760*/  IMAD.MOV.U32 R52, RZ, RZ, R62 ;  /* 0x000000ffff347224 */ /* 0x000fe400078e003e */
.L_x_1226:
[----:B------:R-:W-:Y:S05]  /*1770*/  BSYNC B1 ;  /* 0x0000000000017941 */ /* 0x000fea0003800000 */
.L_x_1224:
        /* <DEDUP_REMOVED lines=16> */
.L_x_1230:
[----:B------:R-:W-:Y:S05]  /*1880*/  BSYNC B2 ;  /* 0x0000000000027941 */ /* 0x000fea0003800000 */
.L_x_1229:
        /* <DEDUP_REMOVED lines=44> */
.L_x_1228:
[----:B------:R-:W-:Y:S05]  /*1b50*/  BSYNC B1 ;  /* 0x0000000000017941 */ /* 0x000fea0003800000 */
.L_x_1227:
        /* <DEDUP_REMOVED lines=11> */
.L_x_1223:
[----:B------:R-:W-:Y:S05]  /*1c10*/  BSYNC B0 ;  /* 0x0000000000007941 */ /* 0x000fea0003800000 */
.L_x_1221:
        /* <DEDUP_REMOVED lines=8> */
.L_x_1232:
        /* <DEDUP_REMOVED lines=12> */
.L_x_1235:
[----:B------:R-:W-:Y:S02]  /*1d60*/  IMAD.MOV.U32 R71, RZ, RZ, R62 ;  /* 0x000000ffff477224 */ /* 0x000fe400078e003e */
.L_x_1236:
[----:B------:R-:W-:Y:S05]  /*1d70*/  BSYNC B1 ;  /* 0x0000000000017941 */ /* 0x000fea0003800000 */
.L_x_1234:
        /* <DEDUP_REMOVED lines=16> */
.L_x_1240:
[----:B------:R-:W-:Y:S05]  /*1e80*/  BSYNC B2 ;  /* 0x0000000000027941 */ /* 0x000fea0003800000 */
.L_x_1239:
        /* <DEDUP_REMOVED lines=42> */
[----:B------:R-:W-:Y:S01]  /*2130*/  LOP3.LUT R57, R47, UR26, R44, 0x96, !PT ;  /* 0x0000001a2f397c12 */ /* 0x000fe2000f8e962c */
[----:B------:R-:W-:Y:S02]  /*2140*/  IMAD.MOV.U32 R58, RZ, RZ, R46 ;  /* 0x000000ffff3a7224 */ /* 0x000fe400078e002e */
.L_x_1238:
[----:B------:R-:W-:Y:S05]  /*2150*/  BSYNC B1 ;  /* 0x0000000000017941 */ /* 0x000fea0003800000 */
.L_x_1237:
        /* <DEDUP_REMOVED lines=12> */
.L_x_1233:
[----:B------:R-:W-:Y:S05]  /*2220*/  BSYNC B0 ;  /* 0x0000000000007941 */ /* 0x000fea0003800000 */
.L_x_1231:
        /* <DEDUP_REMOVED lines=8> */
.L_x_1242:
        /* <DEDUP_REMOVED lines=12> */
.L_x_1245:
[----:B------:R-:W-:Y:S02]  /*2370*/  IMAD.MOV.U32 R72, RZ, RZ, R62 ;  /* 0x000000ffff487224 */ /* 0x000fe400078e003e */
.L_x_1246:
[----:B------:R-:W-:Y:S05]  /*2380*/  BSYNC B1 ;  /* 0x0000000000017941 */ /* 0x000fea0003800000 */
.L_x_1244:
        /* <DEDUP_REMOVED lines=16> */
.L_x_1250:
[----:B------:R-:W-:Y:S05]  /*2490*/  BSYNC B2 ;  /* 0x0000000000027941 */ /* 0x000fea0003800000 */
.L_x_1249:
        /* <DEDUP_REMOVED lines=44> */
.L_x_1248:
[----:B------:R-:W-:Y:S05]  /*2760*/  BSYNC B1 ;  /* 0x0000000000017941 */ /* 0x000fea0003800000 */
.L_x_1247:
        /* <DEDUP_REMOVED lines=12> */
.L_x_1243:
[----:B------:R-:W-:Y:S05]  /*2830*/  BSYNC B0 ;  /* 0x0000000000007941 */ /* 0x000fea0003800000 */
.L_x_1241:
        /* <DEDUP_REMOVED lines=8> */
.L_x_1252:
        /* <DEDUP_REMOVED lines=12> */
.L_x_1255:
[----:B------:R-:W-:Y:S02]  /*2980*/  MOV R73, R62 ;  /* 0x0000003e00497202 */ /* 0x000fe40000000f00 */
.L_x_1256:
[----:B------:R-:W-:Y:S05]  /*2990*/  BSYNC B1 ;  /* 0x0000000000017941 */ /* 0x000fea0003800000 */
.L_x_1254:
        /* <DEDUP_REMOVED lines=16> */
.L_x_1260:
[----:B------:R-:W-:Y:S05]  /*2aa0*/  BSYNC B2 ;  /* 0x0000000000027941 */ /* 0x000fea0003800000 */
.L_x_1259:
        /* <DEDUP_REMOVED lines=43> */
[----:B------:R-:W-:Y:S02]  /*2d60*/  MOV R58, R46 ;  /* 0x0000002e003a7202 */ /* 0x000fe40000000f00 */
.L_x_1258:
[----:B------:R-:W-:Y:S05]  /*2d70*/  BSYNC B1 ;  /* 0x0000000000017941 */ /* 0x000fea0003800000 */
.L_x_1257:
        /* <DEDUP_REMOVED lines=12> */
.L_x_1253:
[----:B------:R-:W-:Y:S05]  /*2e40*/  BSYNC B0 ;  /* 0x0000000000007941 */ /* 0x000fea0003800000 */
.L_x_1251:
        /* <DEDUP_REMOVED lines=8> */
.L_x_1262:
        /* <DEDUP_REMOVED lines=12> */
.L_x_1265:
[----:B------:R-:W-:Y:S02]  /*2f90*/  IMAD.MOV.U32 R74, RZ, RZ, R62 ;  /* 0x000000ffff4a7224 */ /* 0x000fe400078e003e */
.L_x_1266:
[----:B------:R-:W-:Y:S05]  /*2fa0*/  BSYNC B1 ;  /* 0x0000000000017941 */ /* 0x000fea0003800000 */
.L_x_1264:
        /* <DEDUP_REMOVED lines=16> */
.L_x_1270:
[----:B------:R-:W-:Y:S05]  /*30b0*/  BSYNC B2 ;  /* 0x0000000000027941 */ /* 0x000fea0003800000 */
.L_x_1269:
        /* <DEDUP_REMOVED lines=41> */
[----:B------:R-:W-:Y:S01]  /*3350*/  HFMA2.MMA R44, -RZ, RZ, 0, 0 ;  /* 0x00000000ff2c7435 */ /* 0x000fe200000001ff */
[----:B------:R-:W-:Y:S01]  /*3360*/  IMAD.MOV.U32 R62, RZ, RZ, R48 ;  /* 0x000000ffff3e7224 */ /* 0x000fe200078e0030 */
[----:B------:R-:W-:-:S04]  /*3370*/  LOP3.LUT R57, R45, UR26, R46, 0x96, !PT ;  /* 0x0000001a2d397c12 */ /* 0x000fc8000f8e962e */
.L_x_1268:
[----:B------:R-:W-:Y:S05]  /*3380*/  BSYNC B1 ;  /* 0x0000000000017941 */ /* 0x000fea0003800000 */
.L_x_1267:
        /* <DEDUP_REMOVED lines=12> */
.L_x_1263:
[----:B------:R-:W-:Y:S05]  /*3450*/  BSYNC B0 ;  /* 0x0000000000007941 */ /* 0x000fea0003800000 */
.L_x_1261:
        /* <DEDUP_REMOVED lines=8> */
.L_x_1272:
        /* <DEDUP_REMOVED lines=12> */
.L_x_1275:
[----:B------:R-:W-:Y:S02]  /*35a0*/  IMAD.MOV.U32 R79, RZ, RZ, R62 ;  /* 0x000000ffff4f7224 */ /* 0x000fe400078e003e */
.L_x_1276:
[----:B------:R-:W-:Y:S05]  /*35b0*/  BSYNC B1 ;  /* 0x0000000000017941 */ /* 0x000fea0003800000 */
.L_x_1274:
        /* <DEDUP_REMOVED lines=16> */
.L_x_1280:
[----:B------:R-:W-:Y:S05]  /*36c0*/  BSYNC B2 ;  /* 0x0000000000027941 */ /* 0x000fea0003800000 */
.L_x_1279:
        /* <DEDUP_REMOVED lines=44> */
.L_x_1278:
[----:B------:R-:W-:Y:S05]  /*3990*/  BSYNC B1 ;  /* 0x0000000000017941 */ /* 0x000fea0003800000 */
.L_x_1277:
        /* <DEDUP_REMOVED lines=11> */
.L_x_1273:
[----:B------:R-:W-:Y:S05]  /*3a50*/  BSYNC B0 ;  /* 0x0000000000007941 */ /* 0x000fea0003800000 */
.L_x_1271:
[----:B------:R-:W-:Y:S01]  /*3a60*/  IMAD.MOV.U32 R109, RZ, RZ, 0x10 ;  /* 0x00000010ff6d7424 */ /* 0x000fe200078e00ff */
[----:B------:R-:W-:Y:S01]  /*3a70*/  F2FP.BF16.PACK_AB R47, R48, R49 ;  /* 0x00000031302f723e */ /* 0x000fe200000010ff */
[----:B------:R-:W-:Y:S01]  /*3a80*/  BSSY B0, `(.L_x_1281) ;  /* 0x000001f000007945 */ /* 0x000fe20003800000 */
[----:B------:R-:W-:Y:S01]  /*3a90*/  F2FP.BF16.PACK_AB R46, R50, R51 ;  /* 0x00000033322e723e */ /* 0x000fe200000010ff */
[----:B------:R-:W-:Y:S01]  /*3aa0*/  IMAD.WIDE.U32 R90, R86, R109, c[0x0][0x188] ;  /* 0x00006200565a7625 */ /* 0x000fe200078e006d */
[----:B------:R-:W-:Y:S02]  /*3ab0*/  F2FP.BF16.PACK_AB R45, R52, R53 ;  /* 0x00000035342d723e */ /* 0x000fe400000010ff */
[----:B------:R-:W-:Y:S02]  /*3ac0*/  F2FP.BF16.PACK_AB R44, R54, R55 ;  /* 0x00000037362c723e */ /* 0x000fe400000010ff */
[----:B------:R-:W-:Y:S02]  /*3ad0*/  IADD3 R84, R82, 0x80, RZ ;  /* 0x0000008052547810 */ /* 0x000fe40007ffe0ff */
[----:B------:R-:W-:Y:S01]  /*3ae0*/  IADD3 R96, R86, 0x80, RZ ;  /* 0x0000008056607810 */ /* 0x000fe20007ffe0ff */
[----:B------:R0:W-:Y:S02]  /*3af0*/  STG.E.128 [R90.64], R44 ;  /* 0x0000002c5a007986 */ /* 0x0001e4000c101d06 */
[----:B------:R-:W-:-:S04]  /*3b00*/  @P1 IMAD.WIDE.U32 R88, R84, R109, c[0x0][0x170] ;  /* 0x00005c0054581625 */ /* 0x000fc800078e006d */
[----:B------:R-:W-:Y:S01]  /*3b10*/  @P0 IMAD.WIDE.U32 R76, R96, R109, c[0x0][0x180] ;  /* 0x00006000604c0625 */ /* 0x000fe200078e006d */
[----:B------:R-:W-:Y:S05]  /*3b20*/  @!P1 BRA `(.L_x_1282) ;  /* 0x0000014000009947 */ /* 0x000fea0003800000 */
[----:B0-----:R-:W-:Y:S01]  /*3b30*/  IMAD.U32 R45, R74, 0x10000, RZ ;  /* 0x000100004a2d7824 */ /* 0x001fe200078e00ff */
[----:B------:R-:W-:Y:S01]  /*3b40*/  LOP3.LUT R44, R80, 0xffff, RZ, 0xc0, !PT ;  /* 0x0000ffff502c7812 */ /* 0x000fe200078ec0ff */
[----:B------:R-:W-:Y:S01]  /*3b50*/  IMAD.MOV.U32 R85, RZ, RZ, 0x8 ;  /* 0x00000008ff557424 */ /* 0x000fe200078e00ff */
[----:B------:R-:W-:Y:S02]  /*3b60*/  LOP3.LUT R90, R71, 0xff, RZ, 0xc0, !PT ;  /* 0x000000ff475a7812 */ /* 0x000fe400078ec0ff */
[----:B------:R-:W-:Y:S02]  /*3b70*/  LOP3.LUT R47, R45, 0xff0000, RZ, 0xc0, !PT ;  /* 0x00ff00002d2f7812 */ /* 0x000fe400078ec0ff */
[----:B------:R-:W-:Y:S01]  /*3b80*/  PRMT R45, R73, 0x7104, RZ ;  /* 0x00007104492d7816 */ /* 0x000fe200000000ff */
[----:B------:R-:W-:Y:S01]  /*3b90*/  IMAD.WIDE.U32 R90, R90, 0x1000000, RZ ;  /* 0x010000005a5a7825 */ /* 0x000fe200078e00ff */
[----:B------:R-:W-:-:S02]  /*3ba0*/  PRMT R92, R47, 0x4210, R44 ;  /* 0x000042102f5c7816 */ /* 0x000fc4000000002c */
[----:B------:R-:W-:Y:S02]  /*3bb0*/  LOP3.LUT R46, R70, 0xff, RZ, 0xc0, !PT ;  /* 0x000000ff462e7812 */ /* 0x000fe400078ec0ff */
[----:B------:R-:W-:Y:S02]  /*3bc0*/  LOP3.LUT R44, R69, 0xff, RZ, 0xc0, !PT ;  /* 0x000000ff452c7812 */ /* 0x000fe400078ec0ff */
[----:B------:R-:W-:Y:S01]  /*3bd0*/  LOP3.LUT R83, R92, 0xff00, R45, 0xf8, !PT ;  /* 0x0000ff005c537812 */ /* 0x000fe200078ef82d */
[----:B------:R-:W-:-:S03]  /*3be0*/  IMAD.WIDE.U32 R46, R46, 0x10000, RZ ;  /* 0x000100002e2e7825 */ /* 0x000fc600078e00ff */
[----:B------:R-:W-:Y:S01]  /*3bf0*/  LOP3.LUT R83, R83, 0xff, R72, 0xf8, !PT ;  /* 0x000000ff53537812 */ /* 0x000fe200078ef848 */
[----:B------:R-:W-:-:S03]  /*3c00*/  IMAD.WIDE.U32 R44, R44, 0x100, RZ ;  /* 0x000001002c2c7825 */ /* 0x000fc600078e00ff */
[----:B------:R-:W-:Y:S02]  /*3c10*/  LOP3.LUT R47, R47, R83, R91, 0xfe, !PT ;  /* 0x000000532f2f7212 */ /* 0x000fe400078efe5b */
[----:B------:R-:W-:Y:S02]  /*3c20*/  LOP3.LUT R79, R44, R90, R46, 0xfe, !PT ;  /* 0x0000005a2c4f7212 */ /* 0x000fe400078efe2e */
[----:B------:R-:W-:Y:S01]  /*3c30*/  LOP3.LUT R45, R47, R45, RZ, 0xfc, !PT ;  /* 0x0000002d2f2d7212 */ /* 0x000fe200078efcff */
[----:B------:R-:W-:Y:S01]  /*3c40*/  IMAD.WIDE.U32 R46, R82, R85, c[0x0][0x190] ;  /* 0x00006400522e7625 */ /* 0x000fe200078e0055 */
[----:B------:R-:W-:-:S05]  /*3c50*/  LOP3.LUT R44, R79, 0xff, R68, 0xf8, !PT ;  /* 0x000000ff4f2c7812 */ /* 0x000fca00078ef844 */
[----:B------:R0:W-:Y:S02]  /*3c60*/  STG.E.64 [R46.64], R44 ;  /* 0x0000002c2e007986 */ /* 0x0001e4000c101b06 */
.L_x_1282:
[----:B------:R-:W-:Y:S05]  /*3c70*/  BSYNC B0 ;  /* 0x0000000000007941 */ /* 0x000fea0003800000 */
.L_x_1281:
[----:B-----5:R1:W5:Y:S04]  /*3c80*/  @P1 LDG.E.128 R40, [R88.64] ;  /* 0x0000000658281981 */ /* 0x020368000c1e1d00 */
[----:B------:R1:W5:Y:S01]  /*3c90*/  @P0 LDG.E.128 R36, [R76.64] ;  /* 0x000000064c240981 */ /* 0x000362000c1e1d00 */
[----:B------:R-:W-:Y:S01]  /*3ca0*/  BSSY B0, `(.L_x_1283) ;  /* 0x0000060000007945 */ /* 0x000fe20003800000 */
[----:B------:R-:W-:Y:S05]  /*3cb0*/  @P2 BRA `(.L_x_1284) ;  /* 0x0000006000002947 */ /* 0x000fea0003800000 */
[----:B------:R-:W-:Y:S01]  /*3cc0*/  IMAD.MOV.U32 R93, RZ, RZ, RZ ;  /* 0x000000ffff5d7224 */ /* 0x000fe200078e00ff */
[----:B0-----:R-:W-:Y:S01]  /*3cd0*/  MOV R44, R81 ;  /* 0x00000051002c7202 */ /* 0x001fe20000000f00 */
[----:B------:R-:W-:Y:S05]  /*3ce0*/  @!P0 BRA `(.L_x_1285) ;  /* 0x000005b000008947 */ /* 0x000fea0003800000 */
[----:B------:R-:W-:Y:S01]  /*3cf0*/  IMAD.MOV.U32 R44, RZ, RZ, R81 ;  /* 0x000000ffff2c7224 */ /* 0x000fe200078e0051 */
[----:B-----5:R-:W-:Y:S01]  /*3d00*/  PRMT R93, RZ, 0x5410, R36 ;  /* 0x00005410ff5d7816 */ /* 0x020fe20000000024 */
[----:B------:R-:W-:Y:S05]  /*3d10*/  BRA `(.L_x_1285) ;  /* 0x0000058000007947 */ /* 0x000fea0003800000 */
.L_x_1284:
[C---:B------:R-:W-:Y:S01]  /*3d20*/  ISETP.NE.AND P3, PT, R81.reuse, 0x1, PT ;  /* 0x000000015100780c */ /* 0x040fe20003f65270 */
[----:B------:R-:W-:Y:S01]  /*3d30*/  BSSY B1, `(.L_x_1286) ;  /* 0x000000c000017945 */ /* 0x000fe20003800000 */
[----:B0-----:R-:W-:-:S11]  /*3d40*/  IADD3 R44, R81, 0x1, RZ ;  /* 0x00000001512c7810 */ /* 0x001fd60007ffe0ff */
        /* <DEDUP_REMOVED lines=9> */
.L_x_1287:
[----:B------:R-:W-:Y:S02]  /*3de0*/  MOV R68, R62 ;  /* 0x0000003e00447202 */ /* 0x000fe40000000f00 */
.L_x_1288:
[----:B------:R-:W-:Y:S05]  /*3df0*/  BSYNC B1 ;  /* 0x0000000000017941 */ /* 0x000fea0003800000 */
.L_x_1286:
        /* <DEDUP_REMOVED lines=16> */
.L_x_1292:
[----:B------:R-:W-:Y:S05]  /*3f00*/  BSYNC B2 ;  /* 0x0000000000027941 */ /* 0x000fea0003800000 */
.L_x_1291:
[----:B------:R-:W-:Y:S01]  /*3f10*/  IMAD.HI.U32 R44, R21, -0x326172a9, RZ ;  /* 0xcd9e8d57152c7827 */ /* 0x000fe200078e00ff */
[----:B------:R-:W-:-:S03]  /*3f20*/  LOP3.LUT R45, R46, UR5, R59, 0x96, !PT ;  /* 0x000000052e2d7c12 */ /* 0x000fc6000f8e963b */
[----:B------:R-:W-:Y:S01]  /*3f30*/  IMAD R47, R21, -0x326172a9, RZ ;  /* 0xcd9e8d57152f7824 */ /* 0x000fe200078e02ff */
[----:B-1----:R-:W-:Y:S01]  /*3f40*/  LOP3.LUT R76, R44, UR4, R23, 0x96, !PT ;  /* 0x000000042c4c7c12 */ /* 0x002fe2000f8e9617 */
        /* <DEDUP_REMOVED lines=37> */
[----:B------:R-:W-:Y:S01]  /*41a0*/  MOV R58, R44 ;  /* 0x0000002c003a7202 */ /* 0x000fe20000000f00 */
[----:B------:R-:W-:Y:S01]  /*41b0*/  IMAD.MOV.U32 R44, RZ, RZ, RZ ;  /* 0x000000ffff2c7224 */ /* 0x000fe200078e00ff */
[----:B------:R-:W-:Y:S02]  /*41c0*/  LOP3.LUT R57, R45, UR26, R46, 0x96, !PT ;  /* 0x0000001a2d397c12 */ /* 0x000fe4000f8e962e */
.L_x_1290:
[----:B------:R-:W-:Y:S05]  /*41d0*/  BSYNC B1 ;  /* 0x0000000000017941 */ /* 0x000fea0003800000 */
.L_x_1289:
        /* <DEDUP_REMOVED lines=12> */
.L_x_1285:
[----:B------:R-:W-:Y:S05]  /*42a0*/  BSYNC B0 ;  /* 0x0000000000007941 */ /* 0x000fea0003800000 */
.L_x_1283:
        /* <DEDUP_REMOVED lines=8> */
.L_x_1294:
        /* <DEDUP_REMOVED lines=12> */
.L_x_1297:
[----:B------:R-:W-:Y:S02]  /*43f0*/  IMAD.MOV.U32 R69, RZ, RZ, R62 ;  /* 0x000000ffff457224 */ /* 0x000fe400078e003e */
.L_x_1298:
[----:B------:R-:W-:Y:S05]  /*4400*/  BSYNC B1 ;  /* 0x0000000000017941 */ /* 0x000fea0003800000 */
.L_x_1296:
        /* <DEDUP_REMOVED lines=16> */
.L_x_1302:
[----:B------:R-:W-:Y:S05]  /*4510*/  BSYNC B2 ;  /* 0x0000000000027941 */ /* 0x000fea0003800000 */
.L_x_1301:
        /* <DEDUP_REMOVED lines=44> */
.L_x_1300:
[----:B------:R-:W-:Y:S05]  /*47e0*/  BSYNC B1 ;  /* 0x0000000000017941 */ /* 0x000fea0003800000 */
.L_x_1299:
        /* <DEDUP_REMOVED lines=12> */
.L_x_1295:
[----:B------:R-:W-:Y:S05]  /*48b0*/  BSYNC B0 ;  /* 0x0000000000007941 */ /* 0x000fea0003800000 */
.L_x_1293:
[----:B------:R-:W-:Y:S01]  /*48c0*/  BSSY B0, `(.L_x_1303) ;  /* 0x0000060000007945 */ /* 0x000fe20003800000 */
[----:B------:R-:W-:Y:S05]  /*48d0*/  @P2 BRA `(.L_x_1304) ;  /* 0x0000006000002947 */ /* 0x000fea0003800000 */
[----:B-1----:R-:W-:Y:S02]  /*48e0*/  IMAD.MOV.U32 R89, RZ, RZ, RZ ;  /* 0x000000ffff597224 */ /* 0x002fe400078e00ff */
[----:B------:R-:W-:Y:S01]  /*48f0*/  IMAD.MOV.U32 R44, RZ, RZ, R45 ;  /* 0x000000ffff2c7224 */ /* 0x000fe200078e002d */
[----:B------:R-:W-:Y:S05]  /*4900*/  @!P0 BRA `(.L_x_1305) ;  /* 0x000005b000008947 */ /* 0x000fea0003800000 */
[----:B------:R-:W-:Y:S01]  /*4910*/  IMAD.MOV.U32 R44, RZ, RZ, R45 ;  /* 0x000000ffff2c7224 */ /* 0x000fe200078e002d */
[----:B-----5:R-:W-:Y:S01]  /*4920*/  PRMT R89, RZ, 0x5410, R37 ;  /* 0x00005410ff597816 */ /* 0x020fe20000000025 */
[----:B------:R-:W-:Y:S05]  /*4930*/  BRA `(.L_x_1305) ;  /* 0x0000058000007947 */ /* 0x000fea0003800000 */
.L_x_1304:
        /* <DEDUP_REMOVED lines=12> */
.L_x_1307:
[----:B------:R-:W-:Y:S02]  /*4a00*/  IMAD.MOV.U32 R70, RZ, RZ, R62 ;  /* 0x000000ffff467224 */ /* 0x000fe400078e003e */
.L_x_1308:
[----:B------:R-:W-:Y:S05]  /*4a10*/  BSYNC B1 ;  /* 0x0000000000017941 */ /* 0x000fea0003800000 */
.L_x_1306:
        /* <DEDUP_REMOVED lines=16> */
.L_x_1312:
[----:B------:R-:W-:Y:S05]  /*4b20*/  BSYNC B2 ;  /* 0x0000000000027941 */ /* 0x000fea0003800000 */
.L_x_1311:
        /* <DEDUP_REMOVED lines=44> */
.L_x_1310:
[----:B------:R-:W-:Y:S05]  /*4df0*/  BSYNC B1 ;  /* 0x0000000000017941 */ /* 0x000fea0003800000 */
.L_x_1309:
        /* <DEDUP_REMOVED lines=8> */
[----:B-1----:R-:W-:Y:S02]  /*4e80*/  FSEL R89, R47, RZ, !P3 ;  /* 0x000000ff2f597208 */ /* 0x002fe40005800000 */
[----:B------:R-:W-:-:S03]  /*4e90*/  SEL R45, RZ, 0x1, P3 ;  /* 0x00000001ff2d7807 */ /* 0x000fc60001800000 */
[----:B------:R-:W-:Y:S01]  /*4ea0*/  @P0 FADD.FTZ R89, R46, R89 ;  /* 0x000000592e590221 */ /* 0x000fe20000010000 */
[----:B------:R-:W-:Y:S02]  /*4eb0*/  PRMT R70, R45, 0x7610, R70 ;  /* 0x000076102d467816 */ /* 0x000fe40000000046 */
.L_x_1305:
[----:B------:R-:W-:Y:S05]  /*4ec0*/  BSYNC B0 ;  /* 0x0000000000007941 */ /* 0x000fea0003800000 */
.L_x_1303:
        /* <DEDUP_REMOVED lines=8> */
.L_x_1314:
        /* <DEDUP_REMOVED lines=12> */
.L_x_1317:
[----:B------:R-:W-:Y:S02]  /*5010*/  IMAD.MOV.U32 R71, RZ, RZ, R62 ;  /* 0x000000ffff477224 */ /* 0x000fe400078e003e */
.L_x_1318:
[----:B------:R-:W-:Y:S05]  /*5020*/  BSYNC B1 ;  /* 0x0000000000017941 */ /* 0x000fea0003800000 */
.L_x_1316:
        /* <DEDUP_REMOVED lines=16> */
.L_x_1322:
[----:B------:R-:W-:Y:S05]  /*5130*/  BSYNC B2 ;  /* 0x0000000000027941 */ /* 0x000fea0003800000 */
.L_x_1321:
        /* <DEDUP_REMOVED lines=44> */
.L_x_1320:
[----:B------:R-:W-:Y:S05]  /*5400*/  BSYNC B1 ;  /* 0x0000000000017941 */ /* 0x000fea0003800000 */
.L_x_1319:
        /* <DEDUP_REMOVED lines=12> */
.L_x_1315:
[----:B------:R-:W-:Y:S05]  /*54d0*/  BSYNC B0 ;  /* 0x0000000000007941 */ /* 0x000fea0003800000 */
.L_x_1313:
        /* <DEDUP_REMOVED lines=8> */
.L_x_1324:
        /* <DEDUP_REMOVED lines=12> */
.L_x_1327:
[----:B------:R-:W-:Y:S02]  /*5620*/  IMAD.MOV.U32 R72, RZ, RZ, R62 ;  /* 0x000000ffff487224 */ /* 0x000fe400078e003e */
.L_x_1328:
[----:B------:R-:W-:Y:S05]  /*5630*/  BSYNC B1 ;  /* 0x0000000000017941 */ /* 0x000fea0003800000 */
.L_x_1326:
        /* <DEDUP_REMOVED lines=16> */
.L_x_1332:
[----:B------:R-:W-:Y:S05]  /*5740*/  BSYNC B2 ;  /* 0x0000000000027941 */ /* 0x000fea0003800000 */
.L_x_1331:
        /* <DEDUP_REMOVED lines=44> */
.L_x_1330:
[----:B------:R-:W-:Y:S05]  /*5a10*/  BSYNC B1 ;  /* 0x0000000000017941 */ /* 0x000fea0003800000 */
.L_x_1329:
        /* <DEDUP_REMOVED lines=12> */
.L_x_1325:
[----:B------:R-:W-:Y:S05]  /*5ae0*/  BSYNC B0 ;  /* 0x0000000000007941 */ /* 0x000fea0003800000 */
.L_x_1323:
        /* <DEDUP_REMOVED lines=8> */
.L_x_1334:
        /* <DEDUP_REMOVED lines=12> */
.L_x_1337:
[----:B------:R-:W-:Y:S02]  /*5c30*/  IMAD.MOV.U32 R73, RZ, RZ, R62 ;  /* 0x000000ffff497224 */ /* 0x000fe400078e003e */
.L_x_1338:
[----:B------:R-:W-:Y:S05]  /*5c40*/  BSYNC B1 ;  /* 0x0000000000017941 */ /* 0x000fea0003800000 */
.L_x_1336:
        /* <DEDUP_REMOVED lines=16> */
.L_x_1342:
[----:B------:R-:W-:Y:S05]  /*5d50*/  BSYNC B2 ;  /* 0x0000000000027941 */ /* 0x000fea0003800000 */
.L_x_1341:
        /* <DEDUP_REMOVED lines=44> */
.L_x_1340:
[----:B------:R-:W-:Y:S05]  /*6020*/  BSYNC B1 ;  /* 0x0000000000017941 */ /* 0x000fea0003800000 */
.L_x_1339:
        /* <DEDUP_REMOVED lines=12> */
.L_x_1335:
[----:B------:R-:W-:Y:S05]  /*60f0*/  BSYNC B0 ;  /* 0x0000000000007941 */ /* 0x000fea0003800000 */
.L_x_1333:
        /* <DEDUP_REMOVED lines=8> */
.L_x_1344:
        /* <DEDUP_REMOVED lines=12> */
.L_x_1347:
[----:B------:R-:W-:Y:S02]  /*6240*/  IMAD.MOV.U32 R74, RZ, RZ, R62 ;  /* 0x000000ffff4a7224 */ /* 0x000fe400078e003e */
.L_x_1348:
[----:B------:R-:W-:Y:S05]  /*6250*/  BSYNC B1 ;  /* 0x0000000000017941 */ /* 0x000fea0003800000 */
.L_x_1346:
        /* <DEDUP_REMOVED lines=16> */
.L_x_1352:
[----:B------:R-:W-:Y:S05]  /*6360*/  BSYNC B2 ;  /* 0x0000000000027941 */ /* 0x000fea0003800000 */
.L_x_1351:
        /* <DEDUP_REMOVED lines=44> */
.L_x_1350:
[----:B------:R-:W-:Y:S05]  /*6630*/  BSYNC B1 ;  /* 0x0000000000017941 */ /* 0x000fea0003800000 */
.L_x_1349:
        /* <DEDUP_REMOVED lines=12> */
.L_x_1345:
[----:B------:R-:W-:Y:S05]  /*6700*/  BSYNC B0 ;  /* 0x0000000000007941 */ /* 0x000fea0003800000 */
.L_x_1343:
        /* <DEDUP_REMOVED lines=8> */
.L_x_1354:
        /* <DEDUP_REMOVED lines=12> */
.L_x_1357:
[----:B------:R-:W-:Y:S02]  /*6850*/  IMAD.MOV.U32 R80, RZ, RZ, R62 ;  /* 0x000000ffff507224 */ /* 0x000fe400078e003e */
.L_x_1358:
[----:B------:R-:W-:Y:S05]  /*6860*/  BSYNC B1 ;  /* 0x0000000000017941 */ /* 0x000fea0003800000 */
.L_x_1356:
        /* <DEDUP_REMOVED lines=16> */
.L_x_1362:
[----:B------:R-:W-:Y:S05]  /*6970*/  BSYNC B2 ;  /* 0x0000000000027941 */ /* 0x000fea0003800000 */
.L_x_1361:
        /* <DEDUP_REMOVED lines=44> */
.L_x_1360:
[----:B------:R-:W-:Y:S05]  /*6c40*/  BSYNC B1 ;  /* 0x0000000000017941 */ /* 0x000fea0003800000 */
.L_x_1359:
        /* <DEDUP_REMOVED lines=12> */
.L_x_1355:
[----:B------:R-:W-:Y:S05]  /*6d10*/  BSYNC B0 ;  /* 0x0000000000007941 */ /* 0x000fea0003800000 */
.L_x_1353:
[----:B------:R-:W-:Y:S01]  /*6d20*/  IMAD.WIDE.U32 R96, R96, R109, c[0x0][0x188] ;  /* 0x0000620060607625 */ /* 0x000fe200078e006d */
[----:B------:R-:W-:Y:S01]  /*6d30*/  F2FP.BF16.PACK_AB R47, R79, R81 ;  /* 0x000000514f2f723e */ /* 0x000fe200000010ff */
[----:B------:R-:W-:Y:S01]  /*6d40*/  BSSY B0, `(.L_x_1363) ;  /* 0x000001e000007945 */ /* 0x000fe20003800000 */
[----:B------:R-:W-:Y:S02]  /*6d50*/  F2FP.BF16.PACK_AB R46, R83, R85 ;  /* 0x00000055532e723e */ /* 0x000fe400000010ff */
[----:B------:R-:W-:Y:S02]  /*6d60*/  F2FP.BF16.PACK_AB R45, R87, R89 ;  /* 0x00000059572d723e */ /* 0x000fe400000010ff */
[----:B------:R-:W-:Y:S02]  /*6d70*/  F2FP.BF16.PACK_AB R44, R91, R93 ;  /* 0x0000005d5b2c723e */ /* 0x000fe400000010ff */
[----:B------:R-:W-:-:S02]  /*6d80*/  IADD3 R86, R86, 0x100, RZ ;  /* 0x0000010056567810 */ /* 0x000fc40007ffe0ff */
[----:B------:R-:W-:Y:S01]  /*6d90*/  IADD3 R82, R82, 0x100, RZ ;  /* 0x0000010052527810 */ /* 0x000fe20007ffe0ff */
[----:B------:R0:W-:Y:S02]  /*6da0*/  STG.E.128 [R96.64], R44 ;  /* 0x0000002c60007986 */ /* 0x0001e4000c101d06 */
[----:B------:R-:W-:-:S04]  /*6db0*/  @P0 IMAD.WIDE.U32 R76, R86, R109, c[0x0][0x180] ;  /* 0x00006000564c0625 */ /* 0x000fc800078e006d */
[----:B------:R-:W-:Y:S01]  /*6dc0*/  @P1 IMAD.WIDE.U32 R94, R82, R109, c[0x0][0x170] ;  /* 0x00005c00525e1625 */ /* 0x000fe200078e006d */
[----:B------:R-:W-:Y:S05]  /*6dd0*/  @!P1 BRA `(.L_x_1364) ;  /* 0x0000014000009947 */ /* 0x000fea0003800000 */
[----:B0-----:R-:W-:Y:S01]  /*6de0*/  IMAD.U32 R45, R74, 0x10000, RZ ;  /* 0x000100004a2d7824 */ /* 0x001fe200078e00ff */
[----:B------:R-:W-:Y:S01]  /*6df0*/  LOP3.LUT R44, R80, 0xffff, RZ, 0xc0, !PT ;  /* 0x0000ffff502c7812 */ /* 0x000fe200078ec0ff */
[----:B------:R-:W-:Y:S01]  /*6e00*/  HFMA2.MMA R103, -RZ, RZ, 0, 4.76837158203125e-07 ;  /* 0x00000008ff677435 */ /* 0x000fe200000001ff */
        /* <DEDUP_REMOVED lines=13> */
[----:B------:R-:W-:Y:S01]  /*6ee0*/  IMAD.WIDE.U32 R46, R84, R103, c[0x0][0x190] ;  /* 0x00006400542e7625 */ /* 0x000fe200078e0067 */
[----:B------:R-:W-:Y:S02]  /*6ef0*/  LOP3.LUT R45, R99, R45, RZ, 0xfc, !PT ;  /* 0x0000002d632d7212 */ /* 0x000fe400078efcff */
[----:B------:R-:W-:-:S05]  /*6f00*/  LOP3.LUT R44, R101, 0xff, R68, 0xf8, !PT ;  /* 0x000000ff652c7812 */ /* 0x000fca00078ef844 */
[----:B------:R0:W-:Y:S02]  /*6f10*/  STG.E.64 [R46.64], R44 ;  /* 0x0000002c2e007986 */ /* 0x0001e4000c101b06 */
.L_x_1364:
[----:B------:R-:W-:Y:S05]  /*6f20*/  BSYNC B0 ;  /* 0x0000000000007941 */ /* 0x000fea0003800000 */
.L_x_1363:
[----:B-----5:R1:W5:Y:S04]  /*6f30*/  @P1 LDG.E.128 R40, [R94.64] ;  /* 0x000000065e281981 */ /* 0x020368000c1e1d00 */
[----:B------:R1:W5:Y:S01]  /*6f40*/  @P0 LDG.E.128 R36, [R76.64] ;  /* 0x000000064c240981 */ /* 0x000362000c1e1d00 */
[----:B------:R-:W-:Y:S01]  /*6f50*/  BSSY B0, `(.L_x_1365) ;  /* 0x0000060000007945 */ /* 0x000fe20003800000 */
[----:B------:R-:W-:Y:S05]  /*6f60*/  @P2 BRA `(.L_x_1366) ;  /* 0x0000006000002947 */ /* 0x000fea0003800000 */
[----:B0-----:R-:W-:Y:S02]  /*6f70*/  IMAD.MOV.U32 R97, RZ, RZ, RZ ;  /* 0x000000ffff617224 */ /* 0x001fe400078e00ff */
[----:B------:R-:W-:Y:S01]  /*6f80*/  IMAD.MOV.U32 R44, RZ, RZ, R88 ;  /* 0x000000ffff2c7224 */ /* 0x000fe200078e0058 */
[----:B------:R-:W-:Y:S05]  /*6f90*/  @!P0 BRA `(.L_x_1367) ;  /* 0x000005b000008947 */ /* 0x000fea0003800000 */
[----:B------:R-:W-:Y:S01]  /*6fa0*/  IMAD.MOV.U32 R44, RZ, RZ, R88 ;  /* 0x000000ffff2c7224 */ /* 0x000fe200078e0058 */
[----:B-----5:R-:W-:Y:S01]  /*6fb0*/  PRMT R97, RZ, 0x5410, R36 ;  /* 0x00005410ff617816 */ /* 0x020fe20000000024 */
[----:B------:R-:W-:Y:S05]  /*6fc0*/  BRA `(.L_x_1367) ;  /* 0x0000058000007947 */ /* 0x000fea0003800000 */
.L_x_1366:
[C---:B------:R-:W-:Y:S01]  /*6fd0*/  ISETP.NE.AND P3, PT, R88.reuse, 0x1, PT ;  /* 0x000000015800780c */ /* 0x040fe20003f65270 */
[----:B------:R-:W-:Y:S01]  /*6fe0*/  BSSY B1, `(.L_x_1368) ;  /* 0x000000c000017945 */ /* 0x000fe20003800000 */
[----:B0-----:R-:W-:-:S11]  /*6ff0*/  IADD3 R44, R88, 0x1, RZ ;  /* 0x00000001582c7810 */ /* 0x001fd60007ffe0ff */
        /* <DEDUP_REMOVED lines=9> */
.L_x_1369:
[----:B------:R-:W-:Y:S02]  /*7090*/  IMAD.MOV.U32 R68, RZ, RZ, R62 ;  /* 0x000000ffff447224 */ /* 0x000fe400078e003e */
.L_x_1370:
[----:B------:R-:W-:Y:S05]  /*70a0*/  BSYNC B1 ;  /* 0x0000000000017941 */ /* 0x000fea0003800000 */
.L_x_1368:
        /* <DEDUP_REMOVED lines=16> */
.L_x_1374:
[----:B------:R-:W-:Y:S05]  /*71b0*/  BSYNC B2 ;  /* 0x0000000000027941 */ /* 0x000fea0003800000 */
.L_x_1373:
        /* <DEDUP_REMOVED lines=44> */
.L_x_1372:
[----:B------:R-:W-:Y:S05]  /*7480*/  BSYNC B1 ;  /* 0x0000000000017941 */ /* 0x000fea0003800000 */
.L_x_1371:
        /* <DEDUP_REMOVED lines=12> */
.L_x_1367:
[----:B------:R-:W-:Y:S05]  /*7550*/  BSYNC B0 ;  /* 0x0000000000007941 */ /* 0x000fea0003800000 */
.L_x_1365:
        /* <DEDUP_REMOVED lines=8> */
.L_x_1376:
        /* <DEDUP_REMOVED lines=12> */
.L_x_1379:
[----:B------:R-:W-:Y:S02]  /*76a0*/  IMAD.MOV.U32 R69, RZ, RZ, R62 ;  /* 0x000000ffff457224 */ /* 0x000fe400078e003e */
.L_x_1380:
[----:B------:R-:W-:Y:S05]  /*76b0*/  BSYNC B1 ;  /* 0x0000000000017941 */ /* 0x000fea0003800000 */
.L_x_1378:
        /* <DEDUP_REMOVED lines=16> */
.L_x_1384:
[----:B------:R-:W-:Y:S05]  /*77c0*/  BSYNC B2 ;  /* 0x0000000000027941 */ /* 0x000fea0003800000 */
.L_x_1383:
        /* <DEDUP_REMOVED lines=44> */
.L_x_1382:
[----:B------:R-:W-:Y:S05]  /*7a90*/  BSYNC B1 ;  /* 0x0000000000017941 */ /* 0x000fea0003800000 */
.L_x_1381:
        /* <DEDUP_REMOVED lines=12> */
.L_x_1377:
[----:B------:R-:W-:Y:S05]  /*7b60*/  BSYNC B0 ;  /* 0x0000000000007941 */ /* 0x000fea0003800000 */
.L_x_1375:
        /* <DEDUP_REMOVED lines=8> */
.L_x_1386:
        /* <DEDUP_REMOVED lines=12> */
.L_x_1389:
[----:B------:R-:W-:Y:S02]  /*7cb0*/  IMAD.MOV.U32 R70, RZ, RZ, R62 ;  /* 0x000000ffff467224 */ /* 0x000fe400078e003e */
.L_x_1390:
[----:B------:R-:W-:Y:S05]  /*7cc0*/  BSYNC B1 ;  /* 0x0000000000017941 */ /* 0x000fea0003800000 */
.L_x_1388:
        /* <DEDUP_REMOVED lines=16> */
.L_x_1394:
[----:B------:R-:W-:Y:S05]  /*7dd0*/  BSYNC B2 ;  /* 0x0000000000027941 */ /* 0x000fea0003800000 */
.L_x_1393:
        /* <DEDUP_REMOVED lines=44> */
.L_x_1392:
[----:B------:R-:W-:Y:S05]  /*80a0*/  BSYNC B1 ;  /* 0x0000000000017941 */ /* 0x000fea0003800000 */
.L_x_1391:
        /* <DEDUP_REMOVED lines=12> */
.L_x_1387:
[----:B------:R-:W-:Y:S05]  /*8170*/  BSYNC B0 ;  /* 0x0000000000007941 */ /* 0x000fea0003800000 */
.L_x_1385:
        /* <DEDUP_REMOVED lines=8> */
.L_x_1396:
        /* <DEDUP_REMOVED lines=12> */
.L_x_1399:
[----:B------:R-:W-:Y:S02]  /*82c0*/  IMAD.MOV.U32 R71, RZ, RZ, R62 ;  /* 0x000000ffff477224 */ /* 0x000fe400078e003e */
.L_x_1400:
[----:B------:R-:W-:Y:S05]  /*82d0*/  BSYNC B1 ;  /* 0x0000000000017941 */ /* 0x000fea0003800000 */
.L_x_1398:
        /* <DEDUP_REMOVED lines=16> */
.L_x_1404:
[----:B------:R-:W-:Y:S05]  /*83e0*/  BSYNC B2 ;  /* 0x0000000000027941 */ /* 0x000fea0003800000 */
.L_x_1403:
        /* <DEDUP_REMOVED lines=44> */
.L_x_1402:
[----:B------:R-:W-:Y:S05]  /*86b0*/  BSYNC B1 ;  /* 0x0000000000017941 */ /* 0x000fea0003800000 */
.L_x_1401:
        /* <DEDUP_REMOVED lines=12> */
.L_x_1397:
[----:B------:R-:W-:Y:S05]  /*8780*/  BSYNC B0 ;  /* 0x0000000000007941 */ /* 0x000fea0003800000 */
.L_x_1395:
        /* <DEDUP_REMOVED lines=8> */
.L_x_1406:
        /* <DEDUP_REMOVED lines=12> */
.L_x_1409:
[----:B------:R-:W-:Y:S02]  /*88d0*/  IMAD.MOV.U32 R72, RZ, RZ, R62 ;  /* 0x000000ffff487224 */ /* 0x000fe400078e003e */
.L_x_1410:
[----:B------:R-:W-:Y:S05]  /*88e0*/  BSYNC B1 ;  /* 0x0000000000017941 */ /* 0x000fea0003800000 */
.L_x_1408:
        /* <DEDUP_REMOVED lines=16> */
.L_x_1414:
[----:B------:R-:W-:Y:S05]  /*89f0*/  BSYNC B2 ;  /* 0x0000000000027941 */ /* 0x000fea0003800000 */
.L_x_1413:
        /* <DEDUP_REMOVED lines=44> */
.L_x_1412:
[----:B------:R-:W-:Y:S05]  /*8cc0*/  BSYNC B1 ;  /* 0x0000000000017941 */ /* 0x000fea0003800000 */
.L_x_1411:
        /* <DEDUP_REMOVED lines=12> */
.L_x_1407:
[----:B------:R-:W-:Y:S05]  /*8d90*/  BSYNC B0 ;  /* 0x0000000000007941 */ /* 0x000fea0003800000 */
.L_x_1405:
        /* <DEDUP_REMOVED lines=8> */
.L_x_1416:
        /* <DEDUP_REMOVED lines=12> */
.L_x_1419:
[----:B------:R-:W-:Y:S02]  /*8ee0*/  IMAD.MOV.U32 R73, RZ, RZ, R62 ;  /* 0x000000ffff497224 */ /* 0x000fe400078e003e */
.L_x_1420:
[----:B------:R-:W-:Y:S05]  /*8ef0*/  BSYNC B1 ;  /* 0x0000000000017941 */ /* 0x000fea0003800000 */
.L_x_1418:
        /* <DEDUP_REMOVED lines=16> */
.L_x_1424:
[----:B------:R-:W-:Y:S05]  /*9000*/  BSYNC B2 ;  /* 0x0000000000027941 */ /* 0x000fea0003800000 */
.L_x_1423:
        /* <DEDUP_REMOVED lines=44> */
.L_x_1422:
[----:B------:R-:W-:Y:S05]  /*92d0*/  BSYNC B1 ;  /* 0x0000000000017941 */ /* 0x000fea0003800000 */
.L_x_1421:
        /* <DEDUP_REMOVED lines=12> */
.L_x_1417:
[----:B------:R-:W-:Y:S05]  /*93a0*/  BSYNC B0 ;  /* 0x0000000000007941 */ /* 0x000fea0003800000 */
.L_x_1415:
        /* <DEDUP_REMOVED lines=8> */
.L_x_1426:
        /* <DEDUP_REMOVED lines=12> */
.L_x_1429:
[----:B------:R-:W-:Y:S02]  /*94f0*/  IMAD.MOV.U32 R74, RZ, RZ, R62 ;  /* 0x000000ffff4a7224 */ /* 0x000fe400078e003e */
.L_x_1430:
[----:B------:R-:W-:Y:S05]  /*9500*/  BSYNC B1 ;  /* 0x0000000000017941 */ /* 0x000fea0003800000 */
.L_x_1428:
        /* <DEDUP_REMOVED lines=16> */
.L_x_1434:
[----:B------:R-:W-:Y:S05]  /*9610*/  BSYNC B2 ;  /* 0x0000000000027941 */ /* 0x000fea0003800000 */
.L_x_1433:
        /* <DEDUP_REMOVED lines=44> */
.L_x_1432:
[----:B------:R-:W-:Y:S05]  /*98e0*/  BSYNC B1 ;  /* 0x0000000000017941 */ /* 0x000fea0003800000 */
.L_x_1431:
        /* <DEDUP_REMOVED lines=12> */
.L_x_1427:
[----:B------:R-:W-:Y:S05]  /*99b0*/  BSYNC B0 ;  /* 0x0000000000007941 */ /* 0x000fea0003800000 */
.L_x_1425:
        /* <DEDUP_REMOVED lines=8> */
.L_x_1436:
        /* <DEDUP_REMOVED lines=12> */
.L_x_1439:
[----:B------:R-:W-:Y:S02]  /*9b00*/  IMAD.MOV.U32 R80, RZ, RZ, R62 ;  /* 0x000000ffff507224 */ /* 0x000fe400078e003e */
.L_x_1440:
[----:B------:R-:W-:Y:S05]  /*9b10*/  BSYNC B1 ;  /* 0x0000000000017941 */ /* 0x000fea0003800000 */
.L_x_1438:
        /* <DEDUP_REMOVED lines=16> */
.L_x_1444:
[----:B------:R-:W-:Y:S05]  /*9c20*/  BSYNC B2 ;  /* 0x0000000000027941 */ /* 0x000fea0003800000 */
.L_x_1443:
        /* <DEDUP_REMOVED lines=44> */
.L_x_1442:
[----:B------:R-:W-:Y:S05]  /*9ef0*/  BSYNC B1 ;  /* 0x0000000000017941 */ /* 0x000fea0003800000 */
.L_x_1441:
        /* <DEDUP_REMOVED lines=12> */
.L_x_1437:
[----:B------:R-:W-:Y:S05]  /*9fc0*/  BSYNC B0 ;  /* 0x0000000000007941 */ /* 0x000fea0003800000 */
.L_x_1435:
[----:B------:R-:W-:Y:S01]  /*9fd0*/  FADD.FTZ R45, RZ, R55 ;  /* 0x00000037ff2d7221 */ /* 0x000fe20000010000 */
[----:B------:R-:W-:Y:S01]  /*9fe0*/  F2FP.BF16.PACK_AB R47, R111, R95 ;  /* 0x0000005f6f2f723e */ /* 0x000fe200000010ff */
[----:B------:R-:W-:Y:S01]  /*9ff0*/  IMAD.WIDE.U32 R76, R86, R109, c[0x0][0x188] ;  /* 0x00006200564c7625 */ /* 0x000fe200078e006d */
[----:B------:R-:W-:Y:S01]  /*a000*/  F2FP.BF16.PACK_AB R46, R107, R105 ;  /* 0x000000696b2e723e */ /* 0x000fe200000010ff */
[----:B------:R-:W-:Y:S01]  /*a010*/  BSSY B0, `(.L_x_1445) ;  /* 0x0000033000007945 */ /* 0x000fe20003800000 */
[----:B------:R-:W-:Y:S01]  /*a020*/  LOP3.LUT P0, RZ, R0, 0x1f, RZ, 0xc0, !PT ;  /* 0x0000001f00ff7812 */ /* 0x000fe2000780c0ff */
[----:B------:R-:W-:Y:S01]  /*a030*/  FADD.FTZ R44, R45, R54 ;  /* 0x000000362d2c7221 */ /* 0x000fe20000010000 */
[----:B------:R-:W-:-:S03]  /*a040*/  LOP3.LUT P2, RZ, R60, 0xff, RZ, 0xc0, !PT ;  /* 0x000000ff3cff7812 */ /* 0x000fc6000784c0ff */
[----:B------:R-:W-:-:S04]  /*a050*/  FADD.FTZ R45, R44, R53 ;  /* 0x000000352c2d7221 */ /* 0x000fc80000010000 */
[----:B------:R-:W-:-:S04]  /*a060*/  FADD.FTZ R44, R45, R52 ;  /* 0x000000342d2c7221 */ /* 0x000fc80000010000 */
[----:B------:R-:W-:-:S04]  /*a070*/  FADD.FTZ R45, R44, R51 ;  /* 0x000000332c2d7221 */ /* 0x000fc80000010000 */
[----:B------:R-:W-:-:S04]  /*a080*/  FADD.FTZ R44, R45, R50 ;  /* 0x000000322d2c7221 */ /* 0x000fc80000010000 */
[----:B------:R-:W-:-:S04]  /*a090*/  FADD.FTZ R45, R44, R49 ;  /* 0x000000312c2d7221 */ /* 0x000fc80000010000 */
[----:B------:R-:W-:Y:S01]  /*a0a0*/  FADD.FTZ R44, R45, R48 ;  /* 0x000000302d2c7221 */ /* 0x000fe20000010000 */
[----:B------:R-:W-:-:S03]  /*a0b0*/  F2FP.BF16.PACK_AB R45, R103, R101 ;  /* 0x00000065672d723e */ /* 0x000fc600000010ff */
        /* <DEDUP_REMOVED lines=11> */
[----:B------:R-:W-:-:S03]  /*a170*/  F2FP.BF16.PACK_AB R44, R99, R97 ;  /* 0x00000061632c723e */ /* 0x000fc600000010ff */
[----:B------:R-:W-:Y:S02]  /*a180*/  FADD.FTZ R86, R86, R103 ;  /* 0x0000006756567221 */ /* 0x000fe40000010000 */
[----:B------:R0:W-:Y:S02]  /*a190*/  STG.E.128 [R76.64], R44 ;  /* 0x0000002c4c007986 */ /* 0x0001e4000c101d06 */
[----:B------:R-:W-:Y:S01]  /*a1a0*/  FADD.FTZ R88, R86, R105 ;  /* 0x0000006956587221 */ /* 0x000fe20000010000 */
[----:B------:R-:W-:-:S03]  /*a1b0*/  SHF.R.U32.HI R86, RZ, 0x5, R0 ;  /* 0x00000005ff567819 */ /* 0x000fc60000011600 */
[----:B------:R-:W-:Y:S01]  /*a1c0*/  FADD.FTZ R88, R88, R107 ;  /* 0x0000006b58587221 */ /* 0x000fe20000010000 */
[----:B------:R-:W-:-:S03]  /*a1d0*/  LOP3.LUT R86, R86, 0x7fffffc, RZ, 0xc0, !PT ;  /* 0x07fffffc56567812 */ /* 0x000fc600078ec0ff */
[----:B------:R-:W-:Y:S01]  /*a1e0*/  FADD.FTZ R88, R88, R95 ;  /* 0x0000005f58587221 */ /* 0x000fe20000010000 */
[----:B------:R-:W-:Y:S05]  /*a1f0*/  @!P1 BRA `(.L_x_1446) ;  /* 0x0000014000009947 */ /* 0x000fea0003800000 */
[----:B0-----:R-:W-:Y:S01]  /*a200*/  IMAD.U32 R45, R74, 0x10000, RZ ;  /* 0x000100004a2d7824 */ /* 0x001fe200078e00ff */
[----:B------:R-:W-:Y:S01]  /*a210*/  LOP3.LUT R44, R80, 0xffff, RZ, 0xc0, !PT ;  /* 0x0000ffff502c7812 */ /* 0x000fe200078ec0ff */
[----:B------:R-:W-:Y:S01]  /*a220*/  IMAD.MOV.U32 R115, RZ, RZ, 0x8 ;  /* 0x00000008ff737424 */ /* 0x000fe200078e00ff */
[----:B------:R-:W-:Y:S02]  /*a230*/  PRMT R47, R73, 0x7104, RZ ;  /* 0x00007104492f7816 */ /* 0x000fe400000000ff */
[----:B------:R-:W-:Y:S02]  /*a240*/  LOP3.LUT R45, R45, 0xff0000, RZ, 0xc0, !PT ;  /* 0x00ff00002d2d7812 */ /* 0x000fe400078ec0ff */
[----:B------:R-:W-:Y:S02]  /*a250*/  LOP3.LUT R46, R71, 0xff, RZ, 0xc0, !PT ;  /* 0x000000ff472e7812 */ /* 0x000fe400078ec0ff */
[----:B------:R-:W-:-:S02]  /*a260*/  PRMT R44, R45, 0x4210, R44 ;  /* 0x000042102d2c7816 */ /* 0x000fc4000000002c */
[----:B------:R-:W-:Y:S02]  /*a270*/  LOP3.LUT R76, R70, 0xff, RZ, 0xc0, !PT ;  /* 0x000000ff464c7812 */ /* 0x000fe400078ec0ff */
[----:B------:R-:W-:Y:S02]  /*a280*/  LOP3.LUT R77, R69, 0xff, RZ, 0xc0, !PT ;  /* 0x000000ff454d7812 */ /* 0x000fe400078ec0ff */
[----:B------:R-:W-:Y:S01]  /*a290*/  LOP3.LUT R109, R44, 0xff00, R47, 0xf8, !PT ;  /* 0x0000ff002c6d7812 */ /* 0x000fe200078ef82f */
[----:B------:R-:W-:-:S03]  /*a2a0*/  IMAD.WIDE.U32 R44, R46, 0x1000000, RZ ;  /* 0x010000002e2c7825 */ /* 0x000fc600078e00ff */
[----:B------:R-:W-:Y:S01]  /*a2b0*/  LOP3.LUT R109, R109, 0xff, R72, 0xf8, !PT ;  /* 0x000000ff6d6d7812 */ /* 0x000fe200078ef848 */
[----:B------:R-:W-:-:S04]  /*a2c0*/  IMAD.WIDE.U32 R46, R76, 0x10000, RZ ;  /* 0x000100004c2e7825 */ /* 0x000fc800078e00ff */
[----:B------:R-:W-:Y:S01]  /*a2d0*/  IMAD.WIDE.U32 R76, R77, 0x100, RZ ;  /* 0x000001004d4c7825 */ /* 0x000fe200078e00ff */
[----:B------:R-:W-:-:S04]  /*a2e0*/  LOP3.LUT R109, R47, R109, R45, 0xfe, !PT ;  /* 0x0000006d2f6d7212 */ /* 0x000fc800078efe2d */
[----:B------:R-:W-:Y:S01]  /*a2f0*/  LOP3.LUT R113, R76, R44, R46, 0xfe, !PT ;  /* 0x0000002c4c717212 */ /* 0x000fe200078efe2e */
[----:B------:R-:W-:Y:S01]  /*a300*/  IMAD.WIDE.U32 R46, R82, R115, c[0x0][0x190] ;  /* 0x00006400522e7625 */ /* 0x000fe200078e0073 */
[----:B------:R-:W-:Y:S02]  /*a310*/  LOP3.LUT R45, R109, R77, RZ, 0xfc, !PT ;  /* 0x0000004d6d2d7212 */ /* 0x000fe400078efcff */
[----:B------:R-:W-:-:S05]  /*a320*/  LOP3.LUT R44, R113, 0xff, R68, 0xf8, !PT ;  /* 0x000000ff712c7812 */ /* 0x000fca00078ef844 */
[----:B------:R0:W-:Y:S02]  /*a330*/  STG.E.64 [R46.64], R44 ;  /* 0x0000002c2e007986 */ /* 0x0001e4000c101b06 */
.L_x_1446:
[----:B------:R-:W-:Y:S05]  /*a340*/  BSYNC B0 ;  /* 0x0000000000007941 */ /* 0x000fea0003800000 */
.L_x_1445:
[----:B------:R-:W-:Y:S01]  /*a350*/  @!P2 IADD3 R86, R86, 0x4, RZ ;  /* 0x000000045656a810 */ /* 0x000fe20007ffe0ff */
[----:B------:R-:W-:Y:S01]  /*a360*/  FADD.FTZ R82, R88, R111 ;  /* 0x0000006f58527221 */ /* 0x000fe20000010000 */
[----:B------:R-:W-:Y:S05]  /*a370*/  BRA.DIV ~URZ, `(.L_x_1447) ;  /* 0x000010b27f007947 */ /* 0x000fea000b800000 */
[----:B0-----:R0:W1:Y:S02]  /*a380*/  SHFL.BFLY PT, R44, R82, 0x1, 0x1f ;  /* 0x0c201f00522c7f89 */ /* 0x00106400000e0000 */
.L_x_1453:
        /* <DEDUP_REMOVED lines=68> */
.L_x_1454:
[----:B------:R-:W-:Y:S01]  /*a7d0*/  SHF.R.U32.HI R47, RZ, 0x5, R0 ;  /* 0x00000005ff2f7819 */ /* 0x000fe20000011600 */
[----:B-1----:R-:W-:Y:S01]  /*a7e0*/  FADD.FTZ R45, R77, R82 ;  /* 0x000000524d2d7221 */ /* 0x002fe20000010000 */
[----:B------:R-:W-:Y:S01]  /*a7f0*/  LOP3.LUT R77, R0, 0x1f, RZ, 0xc0, !PT ;  /* 0x0000001f004d7812 */ /* 0x000fe200078ec0ff */
[----:B------:R-:W-:Y:S01]  /*a800*/  WARPSYNC 0xffffffff ;  /* 0xffffffff00007948 */ /* 0x000fe20003800000 */
[----:B------:R-:W-:-:S05]  /*a810*/  LOP3.LUT R47, R47, 0x3, RZ, 0xc0, !PT ;  /* 0x000000032f2f7812 */ /* 0x000fca00078ec0ff */
[----:B------:R-:W-:-:S05]  /*a820*/  @!P0 IMAD.IADD R46, R86, 0x1, R47 ;  /* 0x00000001562e8824 */ /* 0x000fca00078e022f */
[----:B------:R1:W-:Y:S01]  /*a830*/  @!P0 STS.64 [R46.X8], R44 ;  /* 0x0000002c2e008388 */ /* 0x0003e20000008a00 */
[----:B------:R-:W-:-:S11]  /*a840*/  ISETP.GT.U32.AND P0, PT, R77, 0x3, PT ;  /* 0x000000034d00780c */ /* 0x000fd60003f04070 */
[----:B------:R-:W-:Y:S01]  /*a850*/  BAR.SYNC.DEFER_BLOCKING 0x0 ;  /* 0x0000000000007b1d */ /* 0x000fe20000010000 */
[----:B-1----:R-:W-:Y:S01]  /*a860*/  CS2R R44, SRZ ;  /* 0x00000000002c7805 */ /* 0x002fe2000001ff00 */
[----:B------:R-:W-:Y:S01]  /*a870*/  @!P0 IADD3 R77, R86, R77, RZ ;  /* 0x0000004d564d8210 */ /* 0x000fe20007ffe0ff */
[----:B------:R-:W-:Y:S01]  /*a880*/  IMAD.MOV.U32 R46, RZ, RZ, RZ ;  /* 0x000000ffff2e7224 */ /* 0x000fe200078e00ff */
[----:B------:R-:W-:Y:S01]  /*a890*/  ISETP.NE.AND P1, PT, RZ, UR8, PT ;  /* 0x00000008ff007c0c */ /* 0x000fe2000bf25270 */
[----:B------:R-:W-:Y:S01]  /*a8a0*/  @!P0 IMAD.MOV.U32 R46, RZ, RZ, 0x300 ;  /* 0x00000300ff2e8424 */ /* 0x000fe200078e00ff */
[----:B------:R-:W-:Y:S03]  /*a8b0*/  BSSY B0, `(.L_x_1449) ;  /* 0x00000b0000007945 */ /* 0x000fe60003800000 */
[----:B------:R-:W-:Y:S01]  /*a8c0*/  I2F R88, R46 ;  /* 0x0000002e00587306 */ /* 0x000fe20000201400 */
[----:B------:R-:W1:Y:S04]  /*a8d0*/  SHFL.DOWN PT, R109, R46, 0x2, 0x1f ;  /* 0x08401f002e6d7f89 */ /* 0x000e6800000e0000 */
[----:B------:R2:W-:Y:S01]  /*a8e0*/  @!P0 LDS.64 R44, [R77.X8] ;  /* 0x000000004d2c8984 */ /* 0x0005e20000008a00 */
[----:B------:R-:W-:Y:S01]  /*a8f0*/  LOP3.LUT P0, RZ, R47, 0x1f, R0, 0xf8, !PT ;  /* 0x0000001f2fff7812 */ /* 0x000fe2000780f800 */
[----:B01----:R-:W-:Y:S01]  /*a900*/  IMAD.IADD R82, R109, 0x1, R46 ;  /* 0x000000016d527824 */ /* 0x003fe200078e022e */
[----:B------:R-:W-:Y:S04]  /*a910*/  I2F R90, R109 ;  /* 0x0000006d005a7306 */ /* 0x000fe80000201400 */
[----:B------:R-:W0:Y:S04]  /*a920*/  SHFL.DOWN PT, R117, R82, 0x1, 0x1f ;  /* 0x08201f0052757f89 */ /* 0x000e2800000e0000 */
[----:B------:R-:W2:Y:S08]  /*a930*/  I2F R86, R82 ;  /* 0x0000005200567306 */ /* 0x000eb00000201400 */
[----:B--2---:R-:W1:Y:S01]  /*a940*/  MUFU.RCP R77, R86 ;  /* 0x00000056004d7308 */ /* 0x004e620000001000 */
[----:B0-----:R-:W-:Y:S01]  /*a950*/  IADD3 R46, R82, R117, RZ ;  /* 0x00000075522e7210 */ /* 0x001fe20007ffe0ff */
[----:B------:R-:W0:Y:S06]  /*a960*/  SHFL.DOWN PT, R113, R44, 0x2, 0x1f ;  /* 0x08401f002c717f89 */ /* 0x000e2c00000e0000 */
[----:B------:R-:W-:Y:S01]  /*a970*/  I2F R117, R117 ;  /* 0x0000007500757306 */ /* 0x000fe20000201400 */
[----:B------:R-:W2:Y:S07]  /*a980*/  SHFL.DOWN PT, R76, R45, 0x2, 0x1f ;  /* 0x08401f002d4c7f89 */ /* 0x000eae00000e0000 */
[----:B------:R-:W3:Y:S01]  /*a990*/  I2F R46, R46 ;  /* 0x0000002e002e7306 */ /* 0x000ee20000201400 */
[----:B0-----:R-:W-:-:S02]  /*a9a0*/  FMUL.FTZ R115, R113, R90 ;  /* 0x0000005a71737220 */ /* 0x001fc40000410000 */
[----:B------:R-:W-:Y:S02]  /*a9b0*/  FADD.FTZ R113, -R113, R44 ;  /* 0x0000002c71717221 */ /* 0x000fe40000010100 */
[----:B------:R-:W-:Y:S02]  /*a9c0*/  FFMA.FTZ R92, R88, R44, R115 ;  /* 0x0000002c585c7223 */ /* 0x000fe40000010073 */
[----:B------:R-:W-:Y:S02]  /*a9d0*/  FMUL.FTZ R113, R113, R113 ;  /* 0x0000007171717220 */ /* 0x000fe40000410000 */
[----:B-1----:R-:W-:Y:S02]  /*a9e0*/  FMUL.FTZ R115, R77, R92 ;  /* 0x0000005c4d737220 */ /* 0x002fe40000410000 */
[----:B------:R-:W-:Y:S02]  /*a9f0*/  FMUL.FTZ R113, R113, R88 ;  /* 0x0000005871717220 */ /* 0x000fe40000410000 */
[----:B--2---:R-:W-:Y:S01]  /*aa00*/  FADD.FTZ R76, R76, R45 ;  /* 0x0000002d4c4c7221 */ /* 0x004fe20000010000 */
[----:B------:R-:W0:Y:S01]  /*aa10*/  SHFL.DOWN PT, R44, R115, 0x1, 0x1f ;  /* 0x08201f00732c7f89 */ /* 0x000e2200000e0000 */
[----:B------:R-:W-:-:S04]  /*aa20*/  FMUL.FTZ R113, R113, R90 ;  /* 0x0000005a71717220 */ /* 0x000fc80000410000 */
[----:B------:R-:W-:Y:S02]  /*aa30*/  FFMA.FTZ R76, R77, R113, R76 ;  /* 0x000000714d4c7223 */ /* 0x000fe4000001004c */
[----:B---3--:R1:W2:Y:S03]  /*aa40*/  MUFU.RCP R77, R46 ;  /* 0x0000002e004d7308 */ /* 0x0082a60000001000 */
[----:B------:R-:W3:Y:S01]  /*aa50*/  SHFL.DOWN PT, R45, R76, 0x1, 0x1f ;  /* 0x08201f004c2d7f89 */ /* 0x000ee200000e0000 */
[----:B-1----:R-:W-:Y:S02]  /*aa60*/  IMAD.MOV.U32 R46, RZ, RZ, c[0x0][0x1e0] ;  /* 0x00007800ff2e7624 */ /* 0x002fe400078e00ff */
[----:B0-----:R-:W-:Y:S02]  /*aa70*/  FADD.FTZ R82, R115, -R44 ;  /* 0x8000002c73527221 */ /* 0x001fe40000010000 */
[----:B------:R-:W-:-:S02]  /*aa80*/  FMUL.FTZ R44, R44, R117 ;  /* 0x000000752c2c7220 */ /* 0x000fc40000410000 */
[----:B------:R-:W-:Y:S02]  /*aa90*/  FMUL.FTZ R109, R82, R82 ;  /* 0x00000052526d7220 */ /* 0x000fe40000410000 */
[C---:B------:R-:W-:Y:S02]  /*aaa0*/  FFMA.FTZ R44, R86.reuse, R115, R44 ;  /* 0x00000073562c7223 */ /* 0x040fe4000001002c */
[----:B------:R-:W-:Y:S02]  /*aab0*/  FMUL.FTZ R109, R86, R109 ;  /* 0x0000006d566d7220 */ /* 0x000fe40000410000 */
[----:B--2---:R-:W-:Y:S02]  /*aac0*/  FMUL.FTZ R82, R77, R44 ;  /* 0x0000002c4d527220 */ /* 0x004fe40000410000 */
[----:B---3--:R-:W-:Y:S02]  /*aad0*/  FADD.FTZ R44, R76, R45 ;  /* 0x0000002d4c2c7221 */ /* 0x008fe40000010000 */
[----:B------:R-:W-:Y:S01]  /*aae0*/  FMUL.FTZ R109, R109, R117 ;  /* 0x000000756d6d7220 */ /* 0x000fe20000410000 */
[----:B------:R-:W0:Y:S03]  /*aaf0*/  SHFL.IDX PT, R113, R82, RZ, 0x1f ;  /* 0x00001fff52717589 */ /* 0x000e2600000e0000 */
[----:B------:R-:W-:-:S06]  /*ab00*/  FFMA.FTZ R109, R77, R109, R44 ;  /* 0x0000006d4d6d7223 */ /* 0x000fcc000001002c */
        /* <DEDUP_REMOVED lines=14> */
[----:B-1----:R-:W-:-:S05]  /*abf0*/  FSEL R44, R113, RZ, !P1 ;  /* 0x000000ff712c7208 */ /* 0x002fca0004800000 */
        /* <DEDUP_REMOVED lines=8> */
[C---:B------:R-:W-:Y:S01]  /*ac80*/  FADD.FTZ R82, -R44.reuse, R55 ;  /* 0x000000372c527221 */ /* 0x040fe20000010100 */
[----:B------:R-:W-:Y:S01]  /*ac90*/  PRMT R55, RZ, 0x5410, R35 ;  /* 0x00005410ff377816 */ /* 0x000fe20000000023 */
[C---:B------:R-:W-:Y:S02]  /*aca0*/  FADD.FTZ R94, -R44.reuse, R91 ;  /* 0x0000005b2c5e7221 */ /* 0x040fe40000010100 */
[C---:B------:R-:W-:Y:S02]  /*acb0*/  FADD.FTZ R96, -R44.reuse, R89 ;  /* 0x000000592c607221 */ /* 0x040fe40000010100 */
[----:B------:R-:W-:-:S02]  /*acc0*/  FADD.FTZ R98, -R44, R87 ;  /* 0x000000572c627221 */ /* 0x000fc40000010100 */
[C---:B------:R-:W-:Y:S01]  /*acd0*/  FADD.FTZ R100, -R44.reuse, R85 ;  /* 0x000000552c647221 */ /* 0x040fe20000010100 */
[----:B------:R-:W-:Y:S01]  /*ace0*/  PRMT R85, RZ, 0x5410, R33 ;  /* 0x00005410ff557816 */ /* 0x000fe20000000021 */
        /* <DEDUP_REMOVED lines=34> */
[----:B------:R-:W-:Y:S01]  /*af10*/  FMUL.FTZ R88, R77, R122 ;  /* 0x0000007a4d587220 */ /* 0x000fe20000410000 */
[----:B------:R-:W-:Y:S01]  /*af20*/  IADD3 R77, R78, -0x1, RZ ;  /* 0xffffffff4e4d7810 */ /* 0x000fe20007ffe0ff */
[----:B------:R-:W-:Y:S01]  /*af30*/  FFMA.FTZ R54, R54, R55, R9 ;  /* 0x0000003736367223 */ /* 0x000fe20000010009 */
[----:B------:R-:W-:-:S02]  /*af40*/  PRMT R78, RZ, 0x7610, R34 ;  /* 0x00007610ff4e7816 */ /* 0x000fc40000000022 */
[----:B------:R-:W-:-:S03]  /*af50*/  PRMT R55, RZ, 0x7610, R35 ;  /* 0x00007610ff377816 */ /* 0x000fc60000000023 */
[----:B------:R-:W-:Y:S02]  /*af60*/  FFMA.FTZ R78, R83, R78, R8 ;  /* 0x0000004e534e7223 */ /* 0x000fe40000010008 */
[----:B------:R-:W-:Y:S02]  /*af70*/  IMAD R83, R77, c[0x0][0x168], RZ ;  /* 0x00005a004d537a24 */ /* 0x000fe400078e02ff */
[----:B------:R-:W-:Y:S01]  /*af80*/  FFMA.FTZ R55, R75, R55, R10 ;  /* 0x000000374b377223 */ /* 0x000fe2000001000a */
[----:B------:R-:W-:Y:S01]  /*af90*/  PRMT R75, RZ, 0x5410, R34 ;  /* 0x00005410ff4b7816 */ /* 0x000fe20000000022 */
[----:B------:R-:W-:Y:S01]  /*afa0*/  FFMA.FTZ R77, R86, R85, R5 ;  /* 0x00000055564d7223 */ /* 0x000fe20000010005 */
[--C-:B------:R-:W-:Y:S02]  /*afb0*/  PRMT R85, RZ, 0x5410, R32.reuse ;  /* 0x00005410ff557816 */ /* 0x100fe40000000020 */
[----:B------:R-:W-:Y:S01]  /*afc0*/  PRMT R86, RZ, 0x7610, R33 ;  /* 0x00007610ff567816 */ /* 0x000fe20000000021 */
[----:B------:R-:W-:Y:S01]  /*afd0*/  FFMA.FTZ R75, R92, R75, R7 ;  /* 0x0000004b5c4b7223 */ /* 0x000fe20000010007 */
[----:B------:R-:W-:Y:S01]  /*afe0*/  SHF.R.S32.HI R92, RZ, 0x1f, R83 ;  /* 0x0000001fff5c7819 */ /* 0x000fe20000011453 */
[----:B------:R-:W-:Y:S01]  /*aff0*/  FFMA.FTZ R82, R82, R85, R3 ;  /* 0x0000005552527223 */ /* 0x000fe20000010003 */
[----:B------:R-:W-:Y:S01]  /*b000*/  PRMT R85, RZ, 0x7610, R32 ;  /* 0x00007610ff557816 */ /* 0x000fe20000000020 */
[----:B------:R-:W-:Y:S01]  /*b010*/  FFMA.FTZ R86, R87, R86, R6 ;  /* 0x0000005657567223 */ /* 0x000fe20000010006 */
[----:B------:R-:W-:-:S02]  /*b020*/  LEA.HI R92, R92, R83, RZ, 0x3 ;  /* 0x000000535c5c7211 */ /* 0x000fc400078f18ff */
[----:B------:R-:W-:Y:S01]  /*b030*/  PRMT R83, RZ, 0x5410, R31 ;  /* 0x00005410ff537816 */ /* 0x000fe2000000001f */
[----:B------:R-:W-:Y:S01]  /*b040*/  FFMA.FTZ R79, R79, R85, R4 ;  /* 0x000000554f4f7223 */ /* 0x000fe20000010004 */
[----:B------:R-:W-:-:S03]  /*b050*/  PRMT R85, RZ, 0x7610, R30 ;  /* 0x00007610ff557816 */ /* 0x000fc6000000001e */
[----:B------:R-:W-:Y:S01]  /*b060*/  FFMA.FTZ R104, R104, R83, R17 ;  /* 0x0000005368687223 */ /* 0x000fe20000010011 */
[----:B------:R-:W-:Y:S01]  /*b070*/  PRMT R83, RZ, 0x7610, R31 ;  /* 0x00007610ff537816 */ /* 0x000fe2000000001f */
[----:B------:R-:W-:Y:S01]  /*b080*/  FFMA.FTZ R94, R81, R85, R16 ;  /* 0x00000055515e7223 */ /* 0x000fe20000010010 */
[----:B------:R-:W-:-:S03]  /*b090*/  PRMT R81, RZ, 0x5410, R29 ;  /* 0x00005410ff517816 */ /* 0x000fc6000000001d */
[----:B------:R-:W-:Y:S01]  /*b0a0*/  FFMA.FTZ R89, R89, R83, R18 ;  /* 0x0000005359597223 */ /* 0x000fe20000010012 */
[----:B------:R-:W-:Y:S01]  /*b0b0*/  PRMT R83, RZ, 0x5410, R30 ;  /* 0x00005410ff537816 */ /* 0x000fe2000000001e */
[----:B------:R-:W-:Y:S01]  /*b0c0*/  FFMA.FTZ R81, R76, R81, R13 ;  /* 0x000000514c517223 */ /* 0x000fe2000001000d */
[----:B------:R-:W-:-:S03]  /*b0d0*/  PRMT R76, RZ, 0x7610, R29 ;  /* 0x00007610ff4c7816 */ /* 0x000fc6000000001d */
[----:B------:R-:W-:Y:S02]  /*b0e0*/  FFMA.FTZ R83, R90, R83, R15 ;  /* 0x000000535a537223 */ /* 0x000fe4000001000f */
[----:B------:R-:W-:Y:S01]  /*b0f0*/  FFMA.FTZ R90, R53, R76, R14 ;  /* 0x0000004c355a7223 */ /* 0x000fe2000001000e */
[----:B------:R-:W-:-:S05]  /*b100*/  PRMT R53, RZ, 0x5410, R28 ;  /* 0x00005410ff357816 */ /* 0x000fca000000001c */
[----:B------:R-:W-:Y:S01]  /*b110*/  FFMA.FTZ R53, R44, R53, R11 ;  /* 0x000000352c357223 */ /* 0x000fe2000001000b */
[----:B------:R-:W-:-:S05]  /*b120*/  PRMT R44, RZ, 0x7610, R28 ;  /* 0x00007610ff2c7816 */ /* 0x000fca000000001c */
[----:B------:R-:W-:Y:S01]  /*b130*/  FFMA.FTZ R76, R45, R44, R12 ;  /* 0x0000002c2d4c7223 */ /* 0x000fe2000001000c */
[----:B------:R-:W-:Y:S02]  /*b140*/  PRMT R44, RZ, 0x5410, R27 ;  /* 0x00005410ff2c7816 */ /* 0x000fe4000000001b */
[----:B------:R-:W-:-:S03]  /*b150*/  LOP3.LUT R45, R0, 0x7f, RZ, 0xc0, !PT ;  /* 0x0000007f002d7812 */ /* 0x000fc600078ec0ff */
[----:B------:R-:W-:Y:S01]  /*b160*/  FFMA.FTZ R93, R49, R44, R66 ;  /* 0x0000002c315d7223 */ /* 0x000fe20000010042 */
[----:B------:R-:W-:Y:S02]  /*b170*/  PRMT R44, RZ, 0x7610, R27 ;  /* 0x00007610ff2c7816 */ /* 0x000fe4000000001b */
[----:B------:R-:W-:Y:S02]  /*b180*/  LEA.HI.SX32 R92, R92, R45, 0x1d ;  /* 0x0000002d5c5c7211 */ /* 0x000fe400078feaff */
[----:B------:R-:W-:Y:S01]  /*b190*/  F2FP.BF16.PACK_AB R45, R86, R77 ;  /* 0x0000004d562d723e */ /* 0x000fe200000010ff */
[----:B------:R-:W-:Y:S01]  /*b1a0*/  FFMA.FTZ R98, R88, R44, R67 ;  /* 0x0000002c58627223 */ /* 0x000fe20000010043 */
[----:B------:R-:W-:Y:S02]  /*b1b0*/  PRMT R44, RZ, 0x5410, R26 ;  /* 0x00005410ff2c7816 */ /* 0x000fe4000000001a */
[----:B------:R-:W-:-:S03]  /*b1c0*/  F2FP.BF16.PACK_AB R49, R90, R81 ;  /* 0x000000515a31723e */ /* 0x000fc600000010ff */
[----:B------:R-:W-:Y:S01]  /*b1d0*/  FFMA.FTZ R91, R47, R44, R64 ;  /* 0x0000002c2f5b7223 */ /* 0x000fe20000010040 */
[----:B------:R-:W-:Y:S02]  /*b1e0*/  PRMT R44, RZ, 0x7610, R26 ;  /* 0x00007610ff2c7816 */ /* 0x000fe4000000001a */
[----:B------:R-:W-:Y:S02]  /*b1f0*/  F2FP.BF16.PACK_AB R47, R55, R54 ;  /* 0x00000036372f723e */ /* 0x000fe400000010ff */
[----:B------:R-:W-:Y:S01]  /*b200*/  F2FP.BF16.PACK_AB R55, R98, R93 ;  /* 0x0000005d6237723e */ /* 0x000fe200000010ff */
[----:B------:R-:W-:Y:S01]  /*b210*/  FFMA.FTZ R96, R52, R44, R65 ;  /* 0x0000002c34607223 */ /* 0x000fe20000010041 */
[----:B------:R-:W-:-:S04]  /*b220*/  PRMT R44, RZ, 0x5410, R25 ;  /* 0x00005410ff2c7816 */ /* 0x000fc80000000019 */
[----:B------:R-:W-:Y:S01]  /*b230*/  F2FP.BF16.PACK_AB R54, R96, R91 ;  /* 0x0000005b6036723e */ /* 0x000fe200000010ff */
[----:B------:R-:W-:Y:S01]  /*b240*/  FFMA.FTZ R87, R48, R44, R61 ;  /* 0x0000002c30577223 */ /* 0x000fe2000001003d */
[----:B------:R-:W-:Y:S02]  /*b250*/  PRMT R44, RZ, 0x7610, R25 ;  /* 0x00007610ff2c7816 */ /* 0x000fe40000000019 */
[----:B------:R-:W-:Y:S02]  /*b260*/  F2FP.BF16.PACK_AB R48, R76, R53 ;  /* 0x000000354c30723e */ /* 0x000fe400000010ff */
[----:B------:R-:W-:Y:S01]  /*b270*/  IADD3 R76, R92, 0x80, RZ ;  /* 0x000000805c4c7810 */ /* 0x000fe20007ffe0ff */
[----:B------:R-:W-:Y:S01]  /*b280*/  FFMA.FTZ R88, R50, R44, R63 ;  /* 0x0000002c32587223 */ /* 0x000fe2000001003f */
[----:B------:R-:W-:Y:S02]  /*b290*/  PRMT R44, RZ, 0x5410, R24 ;  /* 0x00005410ff2c7816 */ /* 0x000fe40000000018 */
[----:B------:R-:W-:-:S02]  /*b2a0*/  F2FP.BF16.PACK_AB R50, R94, R83 ;  /* 0x000000535e32723e */ /* 0x000fc400000010ff */
[----:B------:R-:W-:Y:S01]  /*b2b0*/  F2FP.BF16.PACK_AB R53, R88, R87 ;  /* 0x000000575835723e */ /* 0x000fe200000010ff */
[----:B------:R-:W-:Y:S01]  /*b2c0*/  FFMA.FTZ R52, R46, R44, R19 ;  /* 0x0000002c2e347223 */ /* 0x000fe20000010013 */
[----:B------:R-:W-:Y:S02]  /*b2d0*/  PRMT R44, RZ, 0x7610, R24 ;  /* 0x00007610ff2c7816 */ /* 0x000fe40000000018 */
[----:B------:R-:W-:Y:S02]  /*b2e0*/  F2FP.BF16.PACK_AB R46, R78, R75 ;  /* 0x0000004b4e2e723e */ /* 0x000fe400000010ff */
[----:B------:R-:W-:Y:S01]  /*b2f0*/  IADD3 R78, R92, 0x100, RZ ;  /* 0x000001005c4e7810 */ /* 0x000fe20007ffe0ff */
[----:B------:R-:W-:Y:S01]  /*b300*/  FFMA.FTZ R85, R51, R44, R20 ;  /* 0x0000002c33557223 */ /* 0x000fe20000010014 */
[----:B------:R-:W-:Y:S01]  /*b310*/  F2FP.BF16.PACK_AB R44, R79, R82 ;  /* 0x000000524f2c723e */ /* 0x000fe200000010ff */
[----:B------:R-:W-:Y:S01]  /*b320*/  IMAD.MOV.U32 R79, RZ, RZ, 0x10 ;  /* 0x00000010ff4f7424 */ /* 0x000fe200078e00ff */
[----:B------:R-:W-:-:S02]  /*b330*/  F2FP.BF16.PACK_AB R51, R89, R104 ;  /* 0x000000685933723e */ /* 0x000fc400000010ff */
[----:B------:R-:W-:Y:S01]  /*b340*/  F2FP.BF16.PACK_AB R52, R85, R52 ;  /* 0x000000345534723e */ /* 0x000fe200000010ff */
[----:B------:R-:W-:-:S04]  /*b350*/  IMAD.WIDE.U32 R82, R92, R79, c[0x0][0x208] ;  /* 0x000082005c527625 */ /* 0x000fc800078e004f */
[-C--:B------:R-:W-:Y:S01]  /*b360*/  IMAD.WIDE.U32 R76, R76, R79.reuse, c[0x0][0x208] ;  /* 0x000082004c4c7625 */ /* 0x080fe200078e004f */
[----:B------:R0:W-:Y:S03]  /*b370*/  STG.E.128 [R82.64], R44 ;  /* 0x0000002c52007986 */ /* 0x0001e6000c101d06 */
[----:B------:R-:W-:Y:S01]  /*b380*/  IMAD.WIDE.U32 R78, R78, R79, c[0x0][0x208] ;  /* 0x000082004e4e7625 */ /* 0x000fe200078e004f */
[----:B------:R0:W-:Y:S04]  /*b390*/  STG.E.128 [R76.64], R48 ;  /* 0x000000304c007986 */ /* 0x0001e8000c101d06 */
[----:B------:R0:W-:Y:S02]  /*b3a0*/  STG.E.128 [R78.64], R52 ;  /* 0x000000344e007986 */ /* 0x0001e4000c101d06 */
.L_x_1450:
[----:B-1----:R-:W-:Y:S05]  /*b3b0*/  BSYNC B0 ;  /* 0x0000000000007941 */ /* 0x002fea0003800000 */
.L_x_1449:
[----:B------:R-:W-:Y:S02]  /*b3c0*/  IADD3 R2, R2, c[0x0][0x160], RZ ;  /* 0x0000580002027a10 */ /* 0x000fe40007ffe0ff */
[----:B------:R-:W-:-:S02]  /*b3d0*/  LOP3.LUT P1, RZ, R60, 0xff, RZ, 0xc0, !PT ;  /* 0x000000ff3cff7812 */ /* 0x000fc4000782c0ff */
[----:B------:R-:W-:Y:S02]  /*b3e0*/  ISETP.GE.AND P0, PT, R2, c[0x0][0x164], PT ;  /* 0x0000590002007a0c */ /* 0x000fe40003f06270 */
[----:B------:R-:W-:-:S11]  /*b3f0*/  SEL R60, RZ, 0x1, P1 ;  /* 0x00000001ff3c7807 */ /* 0x000fd60000800000 */
[----:B0----5:R-:W-:Y:S01]  /*b400*/  @P0 CALL.REL.NOINC `(.L_x_1451) ;  /* 0x0000001000000944 */ /* 0x021fe20003c00000 */
[----:B------:R-:W-:Y:S05]  /*b410*/  BRA `(.L_x_1452) ;  /* 0xffff545000007947 */ /* 0x000fea000383ffff */
.L_x_1451:
[----:B------:R-:W-:Y:S05]  /*b420*/  EXIT ;  /* 0x000000000000794d */ /* 0x000fea0003800000 */
.L_x_1447:
[----:B0-----:R-:W-:Y:S01]  /*b430*/  IMAD.MOV.U32 R77, RZ, RZ, 0x1 ;  /* 0x00000001ff4d7424 */ /* 0x001fe200078e00ff */
[----:B------:R-:W-:Y:S01]  /*b440*/  MOV R45, 0x1f ;  /* 0x0000001f002d7802 */ /* 0x000fe20000000f00 */
[----:B------:R-:W-:Y:S01]  /*b450*/  IMAD.MOV.U32 R76, RZ, RZ, -0x1 ;  /* 0xffffffffff4c7424 */ /* 0x000fe200078e00ff */
[----:B------:R-:W-:Y:S02]  /*b460*/  MOV R46, 0xb480 ;  /* 0x0000b480002e7802 */ /* 0x000fe40000000f00 */
[----:B-----5:R-:W-:Y:S05]  /*b470*/  CALL.REL.NOINC `($__internal_11_$__cuda_sm70_shflsync_bfly_p) ;  /* 0x0000069000007944 */ /* 0x020fea0003c00000 */
[----:B-1----:R-:W-:Y:S01]  /*b480*/  IMAD.MOV.U32 R44, RZ, RZ, R77 ;  /* 0x000000ffff2c7224 */ /* 0x002fe200078e004d */
[----:B0-----:R-:W-:Y:S05]  /*b490*/  BRA `(.L_x_1453) ;  /* 0xffffeef000007947 */ /* 0x001fea000383ffff */
.L_x_1448:
[----:B------:R-:W-:Y:S01]  /*b4a0*/  HFMA2.MMA R45, -RZ, RZ, 0, 1.847743988037109375e-06 ;  /* 0x0000001fff2d7435 */ /* 0x000fe200000001ff */
[----:B------:R-:W-:Y:S01]  /*b4b0*/  IMAD.MOV.U32 R77, RZ, RZ, 0x2 ;  /* 0x00000002ff4d7424 */ /* 0x000fe200078e00ff */
[----:B------:R-:W-:Y:S01]  /*b4c0*/  MOV R46, 0xb4f0 ;  /* 0x0000b4f0002e7802 */ /* 0x000fe20000000f00 */
[----:B------:R-:W-:-:S03]  /*b4d0*/  IMAD.MOV.U32 R76, RZ, RZ, -0x1 ;  /* 0xffffffffff4c7424 */ /* 0x000fc600078e00ff */
[----:B-----5:R-:W-:Y:S05]  /*b4e0*/  CALL.REL.NOINC `($__internal_11_$__cuda_sm70_shflsync_bfly_p) ;  /* 0x0000062000007944 */ /* 0x020fea0003c00000 */
[----:B01----:R-:W-:Y:S01]  /*b4f0*/  FADD.FTZ R82, R82, R77 ;  /* 0x0000004d52527221 */ /* 0x003fe20000010000 */
[----:B------:R-:W-:Y:S01]  /*b500*/  MOV R76, 0xffffffff ;  /* 0xffffffff004c7802 */ /* 0x000fe20000000f00 */
[----:B------:R-:W-:Y:S01]  /*b510*/  IMAD.MOV.U32 R77, RZ, RZ, 0x4 ;  /* 0x00000004ff4d7424 */ /* 0x000fe200078e00ff */
[----:B------:R-:W-:Y:S01]  /*b520*/  MOV R46, 0xb550 ;  /* 0x0000b550002e7802 */ /* 0x000fe20000000f00 */
[----:B------:R-:W-:-:S02]  /*b530*/  IMAD.MOV.U32 R45, RZ, RZ, 0x1f ;  /* 0x0000001fff2d7424 */ /* 0x000fc400078e00ff */
[----:B------:R-:W-:Y:S05]  /*b540*/  CALL.REL.NOINC `($__internal_11_$__cuda_sm70_shflsync_bfly_p) ;  /* 0x000005c000007944 */ /* 0x000fea0003c00000 */
[----:B01----:R-:W-:Y:S01]  /*b550*/  FADD.FTZ R82, R82, R77 ;  /* 0x0000004d52527221 */ /* 0x003fe20000010000 */
[----:B------:R-:W-:Y:S01]  /*b560*/  MOV R46, 0xb5b0 ;  /* 0x0000b5b0002e7802 */ /* 0x000fe20000000f00 */
[----:B------:R-:W-:-:S02]  /*b570*/  IMAD.MOV.U32 R77, RZ, RZ, 0x8 ;  /* 0x00000008ff4d7424 */ /* 0x000fc400078e00ff */
[----:B------:R-:W-:Y:S02]  /*b580*/  IMAD.MOV.U32 R45, RZ, RZ, 0x1f ;  /* 0x0000001fff2d7424 */ /* 0x000fe400078e00ff */
[----:B------:R-:W-:Y:S02]  /*b590*/  IMAD.MOV.U32 R76, RZ, RZ, -0x1 ;  /* 0xffffffffff4c7424 */ /* 0x000fe400078e00ff */
[----:B------:R-:W-:Y:S05]  /*b5a0*/  CALL.REL.NOINC `($__internal_11_$__cuda_sm70_shflsync_bfly_p) ;  /* 0x0000056000007944 */ /* 0x000fea0003c00000 */
[----:B01----:R-:W-:Y:S01]  /*b5b0*/  FADD.FTZ R82, R82, R77 ;  /* 0x0000004d52527221 */ /* 0x003fe20000010000 */
[----:B------:R-:W-:Y:S01]  /*b5c0*/  HFMA2.MMA R77, -RZ, RZ, 0, 9.5367431640625e-07 ;  /* 0x00000010ff4d7435 */ /* 0x000fe200000001ff */
[----:B------:R-:W-:Y:S01]  /*b5d0*/  IMAD.MOV.U32 R45, RZ, RZ, 0x1f ;  /* 0x0000001fff2d7424 */ /* 0x000fe200078e00ff */
[----:B------:R-:W-:Y:S01]  /*b5e0*/  MOV R46, 0xb610 ;  /* 0x0000b610002e7802 */ /* 0x000fe20000000f00 */
[----:B------:R-:W-:-:S03]  /*b5f0*/  IMAD.MOV.U32 R76, RZ, RZ, -0x1 ;  /* 0xffffffffff4c7424 */ /* 0x000fc600078e00ff */
[----:B------:R-:W-:Y:S05]  /*b600*/  CALL.REL.NOINC `($__internal_11_$__cuda_sm70_shflsync_bfly_p) ;  /* 0x0000050000007944 */ /* 0x000fea0003c00000 */
[----:B-1----:R-:W-:Y:S02]  /*b610*/  FADD.FTZ R44, R82, R77 ;  /* 0x0000004d522c7221 */ /* 0x002fe40000010000 */
[----:B------:R-:W-:Y:S02]  /*b620*/  IMAD.MOV.U32 R77, RZ, RZ, 0x1 ;  /* 0x00000001ff4d7424 */ /* 0x000fe400078e00ff */
        /* <DEDUP_REMOVED lines=48> */
[----:B------:R-:W-:-:S02]  /*b930*/  IMAD.MOV.U32 R76, RZ, RZ, -0x1 ;  /* 0xffffffffff4c7424 */ /* 0x000fc400078e00ff */
[----:B------:R-:W-:Y:S01]  /*b940*/  FFMA.FTZ R82, R46, R46, R45 ;  /* 0x0000002e2e527223 */ /* 0x000fe2000001002d */
[----:B------:R-:W-:Y:S02]  /*b950*/  MOV R45, 0x1f ;  /* 0x0000001f002d7802 */ /* 0x000fe40000000f00 */
[----:B------:R-:W-:Y:S02]  /*b960*/  MOV R46, 0xb980 ;  /* 0x0000b980002e7802 */ /* 0x000fe40000000f00 */
[----:B------:R-:W-:Y:S05]  /*b970*/  CALL.REL.NOINC `($__internal_11_$__cuda_sm70_shflsync_bfly_p) ;  /* 0x0000019000007944 */ /* 0x000fea0003c00000 */
[----:B01----:R-:W-:Y:S01]  /*b980*/  FADD.FTZ R82, R82, R77 ;  /* 0x0000004d52527221 */ /* 0x003fe20000010000 */
[----:B------:R-:W-:Y:S01]  /*b990*/  MOV R76, 0xffffffff ;  /* 0xffffffff004c7802 */ /* 0x000fe20000000f00 */
[----:B------:R-:W-:Y:S01]  /*b9a0*/  IMAD.MOV.U32 R77, RZ, RZ, 0x2 ;  /* 0x00000002ff4d7424 */ /* 0x000fe200078e00ff */
[----:B------:R-:W-:Y:S01]  /*b9b0*/  MOV R46, 0xb9e0 ;  /* 0x0000b9e0002e7802 */ /* 0x000fe20000000f00 */
[----:B------:R-:W-:Y:S02]  /*b9c0*/  IMAD.MOV.U32 R45, RZ, RZ, 0x1f ;  /* 0x0000001fff2d7424 */ /* 0x000fe400078e00ff */
[----:B------:R-:W-:Y:S05]  /*b9d0*/  CALL.REL.NOINC `($__internal_11_$__cuda_sm70_shflsync_bfly_p) ;  /* 0x0000013000007944 */ /* 0x000fea0003c00000 */
[----:B01----:R-:W-:Y:S01]  /*b9e0*/  FADD.FTZ R82, R82, R77 ;  /* 0x0000004d52527221 */ /* 0x003fe20000010000 */
[----:B------:R-:W-:Y:S01]  /*b9f0*/  MOV R46, 0xba40 ;  /* 0x0000ba40002e7802 */ /* 0x000fe20000000f00 */
[----:B------:R-:W-:Y:S02]  /*ba00*/  IMAD.MOV.U32 R77, RZ, RZ, 0x4 ;  /* 0x00000004ff4d7424 */ /* 0x000fe400078e00ff */
[----:B------:R-:W-:-:S02]  /*ba10*/  IMAD.MOV.U32 R45, RZ, RZ, 0x1f ;  /* 0x0000001fff2d7424 */ /* 0x000fc400078e00ff */
[----:B------:R-:W-:Y:S02]  /*ba20*/  IMAD.MOV.U32 R76, RZ, RZ, -0x1 ;  /* 0xffffffffff4c7424 */ /* 0x000fe400078e00ff */
[----:B------:R-:W-:Y:S05]  /*ba30*/  CALL.REL.NOINC `($__internal_11_$__cuda_sm70_shflsync_bfly_p) ;  /* 0x000000d000007944 */ /* 0x000fea0003c00000 */
[----:B01----:R-:W-:Y:S01]  /*ba40*/  FADD.FTZ R82, R82, R77 ;  /* 0x0000004d52527221 */ /* 0x003fe20000010000 */
[----:B------:R-:W-:Y:S01]  /*ba50*/  HFMA2.MMA R77, -RZ, RZ, 0, 4.76837158203125e-07 ;  /* 0x00000008ff4d7435 */ /* 0x000fe200000001ff */
[----:B------:R-:W-:Y:S01]  /*ba60*/  IMAD.MOV.U32 R45, RZ, RZ, 0x1f ;  /* 0x0000001fff2d7424 */ /* 0x000fe200078e00ff */
[----:B------:R-:W-:Y:S01]  /*ba70*/  MOV R46, 0xbaa0 ;  /* 0x0000baa0002e7802 */ /* 0x000fe20000000f00 */
[----:B------:R-:W-:-:S03]  /*ba80*/  IMAD.MOV.U32 R76, RZ, RZ, -0x1 ;  /* 0xffffffffff4c7424 */ /* 0x000fc600078e00ff */
[----:B------:R-:W-:Y:S05]  /*ba90*/  CALL.REL.NOINC `($__internal_11_$__cuda_sm70_shflsync_bfly_p) ;  /* 0x0000007000007944 */ /* 0x000fea0003c00000 */
[----:B01----:R-:W-:Y:S01]  /*baa0*/  FADD.FTZ R82, R82, R77 ;  /* 0x0000004d52527221 */ /* 0x003fe20000010000 */
[----:B------:R-:W-:Y:S01]  /*bab0*/  MOV R45, 0x1f ;  /* 0x0000001f002d7802 */ /* 0x000fe20000000f00 */
[----:B------:R-:W-:Y:S01]  /*bac0*/  IMAD.MOV.U32 R77, RZ, RZ, 0x10 ;  /* 0x00000010ff4d7424 */ /* 0x000fe200078e00ff */
[----:B------:R-:W-:Y:S01]  /*bad0*/  MOV R46, 0xbb00 ;  /* 0x0000bb00002e7802 */ /* 0x000fe20000000f00 */
[----:B------:R-:W-:Y:S02]  /*bae0*/  IMAD.MOV.U32 R76, RZ, RZ, -0x1 ;  /* 0xffffffffff4c7424 */ /* 0x000fe400078e00ff */
[----:B------:R-:W-:Y:S05]  /*baf0*/  CALL.REL.NOINC `($__internal_11_$__cuda_sm70_shflsync_bfly_p) ;  /* 0x0000001000007944 */ /* 0x000fea0003c00000 */
[----:B01----:R-:W-:Y:S05]  /*bb00*/  BRA `(.L_x_1454) ;  /* 0xffffecc000007947 */ /* 0x003fea000383ffff */
        .weak           $__internal_11_$__cuda_sm70_shflsync_bfly_p
        .type           $__internal_11_$__cuda_sm70_shflsync_bfly_p,@function
        .size           $__internal_11_$__cuda_sm70_shflsync_bfly_p,(.L_x_22099 - $__internal_11_$__cuda_sm70_shflsync_bfly_p)
$__internal_11_$__cuda_sm70_shflsync_bfly_p:
[----:B------:R-:W-:Y:S01]  /*bb10*/  IMAD.MOV.U32 R47, RZ, RZ, 0x0 ;  /* 0x00000000ff2f7424 */ /* 0x000fe200078e00ff */
[----:B------:R-:W-:Y:S04]  /*bb20*/  WARPSYNC R76 ;  /* 0x0000004c00007348 */ /* 0x000fe80003800000 */
[----:B------:R0:W1:Y:S01]  /*bb30*/  SHFL.BFLY PT, R77, R82, R77, R45 ;  /* 0x0c00004d524d7389 */ /* 0x00006200000e002d */
[----:B------:R-:W-:Y:S05]  /*bb40*/  RET.REL.NODEC R46 `(_ZN10layer_norm13ln_fwd_kernelINS_13Kernel_traitsI13__nv_bfloat16S2_S2_S2_fjLj3072ELj1ELj1ELj4ELj16ENS_18Kernel_traits_baseILj3072ES2_S2_S2_S2_fjLj128EEEEELb1ELb0ELb1ELb1EEEvNS_9FwdParamsE) ;  /* 0xffff44b02e007950 */ /* 0x000fea0003c3ffff */
.L_x_1455:
        /* <DEDUP_REMOVED lines=11> */
.L_x_22099:


//--------------------- .text._ZN10layer_norm13ln_fwd_kernelINS_13Kernel_traitsI13__nv_bfloat16S2_S2_S2_fjLj3072ELj1ELj1ELj4ELj16ENS_18Kernel_traits_baseILj3072ES2_S2_S2_S2_fjLj128EEEEELb1ELb1ELb0ELb0EEEvNS_9FwdParamsE --------------------------
	.section	.text._ZN10layer_norm13ln_fwd_kernelINS_13Kernel_traitsI13__nv_bfloat16S2_S2_S2_fjLj3072ELj1ELj1ELj4ELj16ENS_18Kernel_traits_baseILj3072ES2_S2_S2_S2_fjLj128EEEEELb1ELb1ELb0ELb0EEEvNS_9FwdParamsE,"ax",@progbits
	.sectioninfo	@"SHI_REGISTERS=154"
	.align	128
        .global         _ZN10layer_norm13ln_fwd_kernelINS_13Kernel_traitsI13__nv_bfloat16S2_S2_S2_fjLj3072ELj1ELj1ELj4ELj16ENS_18Kernel_traits_baseILj3072ES2_S2_S2_S2_fjLj128EEEEELb1ELb1ELb0ELb0EEEvNS_9FwdParamsE
        .type           _ZN10layer_norm13ln_fwd_kernelINS_13Kernel_traitsI13__nv_bfloat16S2_S2_S2_fjLj3072ELj1ELj1ELj4ELj16ENS_18Kernel_traits_baseILj3072ES2_S2_S2_S2_fjLj128EEEEELb1ELb1ELb0ELb0EEEvNS_9FwdParamsE,@function
        .size           _ZN10layer_norm13ln_fwd_kernelINS_13Kernel_traitsI13__nv_bfloat16S2_S2_S2_fjLj3072ELj1ELj1ELj4ELj16ENS_18Kernel_traits_baseILj3072ES2_S2_S2_S2_fjLj128EEEEELb1ELb1ELb0ELb0EEEvNS_9FwdParamsE,(.L_x_22100 - _ZN10layer_norm13ln_fwd_kernelINS_13Kernel_traitsI13__nv_bfloat16S2_S2_S2_fjLj3072ELj1ELj1ELj4ELj16ENS_18Kernel_traits_baseILj3072ES2_S2_S2_S2_fjLj128EEEEELb1ELb1ELb0ELb0EEEvNS_9FwdParamsE)
        .other          _ZN10layer_norm13ln_fwd_kernelINS_13Kernel_traitsI13__nv_bfloat16S2_S2_S2_fjLj3072ELj1ELj1ELj4ELj16ENS_18Kernel_traits_baseILj3072ES2_S2_S2_S2_fjLj128EEEEELb1ELb1ELb0ELb0EEEvNS_9FwdParamsE,@"STO_CUDA_ENTRY STV_DEFAULT"
_ZN10layer_norm13ln_fwd_kernelINS_13Kernel_traitsI13__nv_bfloat16S2_S2_S2_fjLj3072ELj1ELj1ELj4ELj16ENS_18Kernel_traits_baseILj3072ES2_S2_S2_S2_fjLj128EEEEELb1ELb1ELb0ELb0EEEvNS_9FwdParamsE:
.text._ZN10layer_norm13ln_fwd_kernelINS_13Kernel_traitsI13__nv_bfloat16S2_S2_S2_fjLj3072ELj1ELj1ELj4ELj16ENS_18Kernel_traits_baseILj3072ES2_S2_S2_S2_fjLj128EEEEELb1ELb1ELb0ELb0EEEvNS_9FwdParamsE:
[----:B------:R-:W-:Y:S02]  /*0000*/  IMAD.MOV.U32 R1, RZ, RZ, c[0x0][0x28] ;  /* 0x00000a00ff017624 */ /* 0x000fe400078e00ff */
[----:B------:R-:W-:Y:S02]  /*0010*/  ULDC.U8 UR4, c[0x0][0x244] ;  /* 0x0000910000047ab9 */ /* 0x000fe40000000000 */
[----:B------:R-:W-:Y:S01]  /*0020*/  ISETP.NE.AND P0, PT, RZ, UR4, PT ;  /* 0x00000004ff007c0c */ /* 0x000fe2000bf05270 */
[----:B------:R-:W-:Y:S02]  /*0030*/  ULDC.64 UR4, c[0x0][0x230] ;  /* 0x00008c0000047ab9 */ /* 0x000fe40000000a00 */
[----:B------:R-:W-:Y:S01]  /*0040*/  IMAD.U32 R2, RZ, RZ, UR4 ;  /* 0x00000004ff027e24 */ /* 0x000fe2000f8e00ff */
[----:B------:R-:W-:Y:S01]  /*0050*/  ULDC.64 UR6, c[0x0][0x118] ;  /* 0x0000460000067ab9 */ /* 0x000fe20000000a00 */
[----:B------:R-:W-:Y:S02]  /*0060*/  IMAD.U32 R3, RZ, RZ, UR5 ;  /* 0x00000005ff037e24 */ /* 0x000fe4000f8e00ff */
[----:B------:R-:W-:Y:S02]  /*0070*/  IMAD.MOV.U32 R86, RZ, RZ, c[0x0][0x238] ;  /* 0x00008e00ff567624 */ /* 0x000fe400078e00ff */
[----:B------:R-:W-:-:S04]  /*0080*/  IMAD.MOV.U32 R87, RZ, RZ, c[0x0][0x23c] ;  /* 0x00008f00ff577624 */ /* 0x000fc800078e00ff */
[----:B------:R-:W2:Y:S01]  /*0090*/  @P0 LDG.E.64 R2, [R2.64] ;  /* 0x0000000602020981 */ /* 0x000ea2000c1e1b00 */
[----:B------:R-:W-:Y:S02]  /*00a0*/  @P0 IMAD.MOV.U32 R8, RZ, RZ, R86 ;  /* 0x000000ffff080224 */ /* 0x000fe400078e0056 */
        /* <DEDUP_REMOVED lines=10> */
[----:B--2---:R-:W0:Y:S08]  /*0150*/  @P0 R2UR UR4, R2 ;  /* 0x00000000020403c2 */ /* 0x004e3000000e0000 */
[----:B------:R1:W2:Y:S01]  /*0160*/  @P0 R2UR UR5, R3 ;  /* 0x00000000030503c2 */ /* 0x0002a200000e0000 */
[----:B---3--:R-:W-:-:S05]  /*0170*/  @P0 IADD3 R86, P1, R4, c[0x0][0x240], RZ ;  /* 0x0000900004560a10 */ /* 0x008fca0007f3e0ff */
        /* <DEDUP_REMOVED lines=46> */
[----:B------:R-:W-:Y:S01]  /*0460*/  UIADD3 UR26, UR5, -0x695add53, URZ ;  /* 0x96a522ad051a7890 */ /* 0x000fe2000fffe03f */
[----:B------:R-:W-:-:S02]  /*0470*/  P2R R33, PR, RZ, 0x8 ;  /* 0x00000008ff217803 */ /* 0x000fc40000000000 */
[----:B------:R-:W-:Y:S01]  /*0480*/  LOP3.LUT R8, R5, UR16, R2, 0x96, !PT ;  /* 0x0000001005087c12 */ /* 0x000fe2000f8e9602 */
[----:B------:R-:W-:Y:S01]  /*0490*/  IMAD.WIDE.U32 R2, R3, -0x2daee0ad, RZ ;  /* 0xd2511f5303027825 */ /* 0x000fe200078e00ff */
[----:B------:R-:W-:-:S03]  /*04a0*/  P2R R34, PR, RZ, 0x4 ;  /* 0x00000004ff227803 */ /* 0x000fc60000000000 */
        /* <DEDUP_REMOVED lines=28> */
.L_x_1457:
[----:B0-----:R-:W-:Y:S05]  /*0670*/  BSYNC B0 ;  /* 0x0000000000007941 */ /* 0x001fea0003800000 */
.L_x_1456:
        /* <DEDUP_REMOVED lines=16> */
.L_x_1459:
[----:B0-----:R-:W-:Y:S05]  /*0780*/  BSYNC B0 ;  /* 0x0000000000007941 */ /* 0x001fea0003800000 */
.L_x_1458:
[----:B------:R-:W-:Y:S01]  /*0790*/  BSSY B0, `(.L_x_1460) ;  /* 0x000000f000007945 */ /* 0x000fe20003800000 */
[----:B------:R-:W-:Y:S05]  /*07a0*/  @!P2 BRA `(.L_x_1461) ;  /* 0x000000d00000a947 */ /* 0x000fea0003800000 */
[----:B------:R-:W-:Y:S01]  /*07b0*/  ISETP.NE.U32.AND P0, PT, RZ, c[0x0][0x218], PT ;  /* 0x00008600ff007a0c */ /* 0x000fe20003f05070 */
[----:B------:R-:W-:-:S03]  /*07c0*/  IMAD.MOV.U32 R37, RZ, RZ, 0x10 ;  /* 0x00000010ff257424 */ /* 0x000fc600078e00ff */
        /* <DEDUP_REMOVED lines=11> */
.L_x_1461:
[----:B0-----:R-:W-:Y:S05]  /*0880*/  BSYNC B0 ;  /* 0x0000000000007941 */ /* 0x001fea0003800000 */
.L_x_1460:
[----:B------:R-:W-:Y:S02]  /*0890*/  ISETP.GE.AND P0, PT, R26, c[0x0][0x164], PT ;  /* 0x000059001a007a0c */ /* 0x000fe40003f06270 */
[----:B------:R-:W-:Y:S02]  /*08a0*/  LOP3.LUT R92, R19, UR23, R12, 0x96, !PT ;  /* 0x00000017135c7c12 */ /* 0x000fe4000f8e960c */
[----:B------:R-:W-:-:S09]  /*08b0*/  LOP3.LUT R94, R17, UR24, R2, 0x96, !PT ;  /* 0x00000018115e7c12 */ /* 0x000fd2000f8e9602 */
[----:B------:R-:W-:Y:S05]  /*08c0*/  @P0 EXIT ;  /* 0x000000000000094d */ /* 0x000fea0003800000 */
[----:B------:R-:W-:Y:S01]  /*08d0*/  SHF.R.S32.HI R71, RZ, 0x3, R68 ;  /* 0x00000003ff477819 */ /* 0x000fe20000011444 */
[C---:B------:R-:W-:Y:S01]  /*08e0*/  IMAD.SHL.U32 R75, R31.reuse, 0x20, RZ ;  /* 0x000000201f4b7824 */ /* 0x040fe200078e00ff */
[----:B------:R-:W-:Y:S01]  /*08f0*/  LOP3.LUT R73, R31, 0x60, RZ, 0xc0, !PT ;  /* 0x000000601f497812 */ /* 0x000fe200078ec0ff */
[----:B------:R-:W-:Y:S01]  /*0900*/  IMAD R82, R82, -0x2daee0ad, RZ ;  /* 0xd2511f5352527824 */ /* 0x000fe200078e02ff */
[----:B------:R-:W-:Y:S01]  /*0910*/  LOP3.LUT R74, R71, 0x7f, RZ, 0xc0, !PT ;  /* 0x0000007f474a7812 */ /* 0x000fe200078ec0ff */
[----:B------:R-:W-:Y:S01]  /*0920*/  IMAD.HI.U32 R83, R92, -0x2daee0ad, RZ ;  /* 0xd2511f535c537827 */ /* 0x000fe200078e00ff */
[--C-:B-----5:R-:W-:Y:S01]  /*0930*/  PRMT R70, RZ, 0x5410, R48.reuse ;  /* 0x00005410ff467816 */ /* 0x120fe20000000030 */
[----:B------:R-:W-:Y:S01]  /*0940*/  ULDC.U8 UR8, c[0x0][0x1f0] ;  /* 0x00007c0000087ab9 */ /* 0x000fe20000000000 */
[----:B------:R-:W-:Y:S01]  /*0950*/  LOP3.LUT R79, R75, 0x3e0, RZ, 0xc0, !PT ;  /* 0x000003e04b4f7812 */ /* 0x000fe200078ec0ff */
[C---:B------:R-:W-:Y:S01]  /*0960*/  IMAD.IADD R72, R74.reuse, 0x1, -R73 ;  /* 0x000000014a487824 */ /* 0x040fe200078e0a49 */
[----:B------:R-:W-:Y:S01]  /*0970*/  PRMT R73, RZ, 0x7610, R48 ;  /* 0x00007610ff497816 */ /* 0x000fe20000000030 */
[----:B------:R-:W-:Y:S01]  /*0980*/  IMAD R87, R87, -0x326172a9, RZ ;  /* 0xcd9e8d5757577824 */ /* 0x000fe200078e02ff */
[----:B------:R-:W-:Y:S01]  /*0990*/  SHF.R.U32.HI R48, RZ, 0x2, R71 ;  /* 0x00000002ff307819 */ /* 0x000fe20000011647 */
[----:B------:R-:W-:Y:S01]  /*09a0*/  IMAD.IADD R79, R74, 0x1, -R79 ;  /* 0x000000014a4f7824 */ /* 0x000fe200078e0a4f */
[----:B------:R-:W-:Y:S01]  /*09b0*/  IMNMX R72, RZ, R72, !PT ;  /* 0x00000048ff487217 */ /* 0x000fe20007800200 */
[----:B------:R-:W-:Y:S01]  /*09c0*/  IMAD.HI.U32 R84, R94, -0x326172a9, RZ ;  /* 0xcd9e8d575e547827 */ /* 0x000fe200078e00ff */
[----:B------:R-:W-:-:S02]  /*09d0*/  LOP3.LUT R81, R48, 0x3fffffe0, RZ, 0xc0, !PT ;  /* 0x3fffffe030517812 */ /* 0x000fc400078ec0ff */
[----:B------:R-:W-:Y:S01]  /*09e0*/  IMNMX R72, R72, 0x20, PT ;  /* 0x0000002048487817 */ /* 0x000fe20003800200 */
[----:B------:R-:W-:Y:S01]  /*09f0*/  IMAD.MOV.U32 R90, RZ, RZ, 0x1 ;  /* 0x00000001ff5a7424 */ /* 0x000fe200078e00ff */
[----:B------:R-:W-:Y:S01]  /*0a00*/  PRMT R75, RZ, 0x5410, R51 ;  /* 0x00005410ff4b7816 */ /* 0x000fe20000000033 */
[----:B------:R-:W-:Y:S01]  /*0a10*/  IMAD R94, R94, -0x326172a9, RZ ;  /* 0xcd9e8d575e5e7824 */ /* 0x000fe200078e02ff */
[----:B------:R-:W-:Y:S01]  /*0a20*/  PRMT R74, RZ, 0x5410, R37 ;  /* 0x00005410ff4a7816 */ /* 0x000fe20000000025 */
[----:B------:R-:W-:Y:S01]  /*0a30*/  IMAD.IADD R76, R72, 0x1, R81 ;  /* 0x00000001484c7824 */ /* 0x000fe200078e0251 */
[----:B------:R-:W-:Y:S01]  /*0a40*/  PRMT R72, RZ, 0x7610, R51 ;  /* 0x00007610ff487816 */ /* 0x000fe20000000033 */
[----:B------:R-:W-:Y:S01]  /*0a50*/  IMAD R92, R92, -0x2daee0ad, RZ ;  /* 0xd2511f535c5c7824 */ /* 0x000fe200078e02ff */
[--C-:B------:R-:W-:Y:S01]  /*0a60*/  PRMT R51, RZ, 0x5410, R36.reuse ;  /* 0x00005410ff337816 */ /* 0x100fe20000000024 */
[----:B------:R-:W-:Y:S01]  /*0a70*/  IMAD.SHL.U32 R77, R76, 0x8, RZ ;  /* 0x000000084c4d7824 */ /* 0x000fe200078e00ff */
[----:B------:R-:W-:-:S02]  /*0a80*/  PRMT R76, RZ, 0x7610, R36 ;  /* 0x00007610ff4c7816 */ /* 0x000fc40000000024 */
[----:B------:R-:W-:Y:S01]  /*0a90*/  PRMT R78, RZ, 0x7610, R37 ;  /* 0x00007610ff4e7816 */ /* 0x000fe20000000025 */
[----:B------:R0:W1:Y:S01]  /*0aa0*/  I2F.U32 R36, R77 ;  /* 0x0000004d00247306 */ /* 0x0000620000201000 */
[----:B------:R-:W-:Y:S02]  /*0ab0*/  IMNMX R37, RZ, R79, !PT ;  /* 0x0000004fff257217 */ /* 0x000fe40007800200 */
[----:B------:R-:W-:Y:S02]  /*0ac0*/  PRMT R80, RZ, 0x7610, R38 ;  /* 0x00007610ff507816 */ /* 0x000fe40000000026 */
[--C-:B------:R-:W-:Y:S02]  /*0ad0*/  PRMT R25, RZ, 0x5410, R8.reuse ;  /* 0x00005410ff197816 */ /* 0x100fe40000000008 */
[----:B------:R-:W-:Y:S02]  /*0ae0*/  PRMT R24, RZ, 0x7610, R8 ;  /* 0x00007610ff187816 */ /* 0x000fe40000000008 */
[----:B0-----:R-:W-:-:S02]  /*0af0*/  PRMT R77, RZ, 0x5410, R38 ;  /* 0x00005410ff4d7816 */ /* 0x001fc40000000026 */
[----:B------:R-:W-:Y:S02]  /*0b00*/  IMNMX R38, R37, 0x20, PT ;  /* 0x0000002025267817 */ /* 0x000fe40003800200 */
[--C-:B------:R-:W-:Y:S02]  /*0b10*/  PRMT R23, RZ, 0x5410, R9.reuse ;  /* 0x00005410ff177816 */ /* 0x100fe40000000009 */
[----:B------:R-:W-:Y:S01]  /*0b20*/  PRMT R22, RZ, 0x7610, R9 ;  /* 0x00007610ff167816 */ /* 0x000fe20000000009 */
[----:B------:R-:W-:Y:S01]  /*0b30*/  IMAD.IADD R38, R81, 0x1, R38 ;  /* 0x0000000151267824 */ /* 0x000fe200078e0226 */
[--C-:B------:R-:W-:Y:S01]  /*0b40*/  PRMT R21, RZ, 0x5410, R10.reuse ;  /* 0x00005410ff157816 */ /* 0x100fe2000000000a */
[----:B-1----:R0:W1:Y:S01]  /*0b50*/  MUFU.RCP R81, R36 ;  /* 0x0000002400517308 */ /* 0x0020620000001000 */
[----:B------:R-:W-:Y:S01]  /*0b60*/  PRMT R20, RZ, 0x7610, R10 ;  /* 0x00007610ff147816 */ /* 0x000fe2000000000a */
[----:B------:R-:W-:Y:S01]  /*0b70*/  IMAD.SHL.U32 R88, R38, 0x8, RZ ;  /* 0x0000000826587824 */ /* 0x000fe200078e00ff */
        /* <DEDUP_REMOVED lines=40> */
[----:B------:R-:W-:Y:S02]  /*0e00*/  LOP3.LUT R83, R83, UR26, R82, 0x96, !PT ;  /* 0x0000001a53537c12 */ /* 0x000fe4000f8e9652 */
[----:B------:R-:W-:Y:S02]  /*0e10*/  PRMT R52, RZ, 0x7610, R52 ;  /* 0x00007610ff347816 */ /* 0x000fe40000000034 */
[----:B------:R-:W-:-:S02]  /*0e20*/  PRMT R57, RZ, 0x7610, R57 ;  /* 0x00007610ff397816 */ /* 0x000fc40000000039 */
[----:B------:R-:W-:Y:S02]  /*0e30*/  PRMT R58, RZ, 0x7610, R58 ;  /* 0x00007610ff3a7816 */ /* 0x000fe4000000003a */
[----:B------:R-:W-:Y:S02]  /*0e40*/  PRMT R47, RZ, 0x7610, R47 ;  /* 0x00007610ff2f7816 */ /* 0x000fe4000000002f */
[----:B------:R-:W-:Y:S02]  /*0e50*/  PRMT R49, RZ, 0x7610, R49 ;  /* 0x00007610ff317816 */ /* 0x000fe40000000031 */
[----:B------:R-:W-:Y:S02]  /*0e60*/  PRMT R50, RZ, 0x7610, R50 ;  /* 0x00007610ff327816 */ /* 0x000fe40000000032 */
[--C-:B------:R-:W-:Y:S02]  /*0e70*/  PRMT R79, RZ, 0x5410, R39.reuse ;  /* 0x00005410ff4f7816 */ /* 0x100fe40000000027 */
[----:B------:R-:W-:-:S02]  /*0e80*/  PRMT R85, RZ, 0x7610, R39 ;  /* 0x00007610ff557816 */ /* 0x000fc40000000027 */
[----:B------:R-:W-:Y:S02]  /*0e90*/  LOP3.LUT R84, R84, UR25, R87, 0x96, !PT ;  /* 0x0000001954547c12 */ /* 0x000fe4000f8e9657 */
[--C-:B------:R-:W-:Y:S02]  /*0ea0*/  PRMT R82, RZ, 0x5410, R40.reuse ;  /* 0x00005410ff527816 */ /* 0x100fe40000000028 */
[----:B------:R-:W-:Y:S02]  /*0eb0*/  PRMT R95, RZ, 0x7610, R40 ;  /* 0x00007610ff5f7816 */ /* 0x000fe40000000028 */
[----:B------:R-:W-:Y:S02]  /*0ec0*/  LOP3.LUT R93, R86, 0x3, RZ, 0xc0, !PT ;  /* 0x00000003565d7812 */ /* 0x000fe400078ec0ff */
[----:B------:R-:W-:Y:S02]  /*0ed0*/  MOV R91, RZ ;  /* 0x000000ff005b7202 */ /* 0x000fe40000000f00 */
[----:B------:R-:W-:-:S02]  /*0ee0*/  PRMT R89, RZ, 0x5410, R41 ;  /* 0x00005410ff597816 */ /* 0x000fc40000000029 */
[----:B------:R-:W-:Y:S02]  /*0ef0*/  PRMT R97, RZ, 0x7610, R41 ;  /* 0x00007610ff617816 */ /* 0x000fe40000000029 */
[--C-:B------:R-:W-:Y:S02]  /*0f00*/  PRMT R96, RZ, 0x5410, R42.reuse ;  /* 0x00005410ff607816 */ /* 0x100fe4000000002a */
[----:B------:R-:W-:Y:S02]  /*0f10*/  PRMT R99, RZ, 0x7610, R42 ;  /* 0x00007610ff637816 */ /* 0x000fe4000000002a */
[--C-:B------:R-:W-:Y:S02]  /*0f20*/  PRMT R98, RZ, 0x5410, R43.reuse ;  /* 0x00005410ff627816 */ /* 0x100fe4000000002b */
[----:B01----:R-:W-:Y:S02]  /*0f30*/  PRMT R102, RZ, 0x7610, R43 ;  /* 0x00007610ff667816 */ /* 0x003fe4000000002b */
.L_x_1645:
        /* <DEDUP_REMOVED lines=36> */
.L_x_1465:
[----:B0-----:R-:W-:Y:S02]  /*1180*/  IMAD.MOV.U32 R108, RZ, RZ, R94 ;  /* 0x000000ffff6c7224 */ /* 0x001fe400078e005e */
.L_x_1466:
[----:B------:R-:W-:Y:S05]  /*1190*/  BSYNC B1 ;  /* 0x0000000000017941 */ /* 0x000fea0003800000 */
.L_x_1464:
        /* <DEDUP_REMOVED lines=16> */
.L_x_1470:
[----:B------:R-:W-:Y:S05]  /*12a0*/  BSYNC B2 ;  /* 0x0000000000027941 */ /* 0x000fea0003800000 */
.L_x_1469:
[----:B------:R-:W-:Y:S01]  /*12b0*/  LOP3.LUT R84, R84, UR5, R91, 0x96, !PT ;  /* 0x0000000554547c12 */ /* 0x000fe2000f8e965b */
[----:B------:R-:W-:-:S04]  /*12c0*/  IMAD.HI.U32 R83, R30, -0x326172a9, RZ ;  /* 0xcd9e8d571e537827 */ /* 0x000fc800078e00ff */
[----:B------:R-:W-:Y:S01]  /*12d0*/  IMAD R87, R30, -0x326172a9, RZ ;  /* 0xcd9e8d571e577824 */ /* 0x000fe200078e02ff */
[----:B------:R-:W-:Y:S01]  /*12e0*/  LOP3.LUT R83, R83, UR4, R28, 0x96, !PT ;  /* 0x0000000453537c12 */ /* 0x000fe2000f8e961c */
[----:B------:R-:W-:-:S04]  /*12f0*/  IMAD.WIDE.U32 R92, R84, -0x326172a9, RZ ;  /* 0xcd9e8d57545c7825 */ /* 0x000fc800078e00ff */
[----:B------:R-:W-:Y:S01]  /*1300*/  IMAD.WIDE.U32 R106, R83, -0x2daee0ad, RZ ;  /* 0xd2511f53536a7825 */ /* 0x000fe200078e00ff */
[----:B------:R-:W-:-:S03]  /*1310*/  LOP3.LUT R87, R93, UR9, R87, 0x96, !PT ;  /* 0x000000095d577c12 */ /* 0x000fc6000f8e9657 */
[----:B------:R-:W-:Y:S02]  /*1320*/  IMAD R93, R29, -0x2daee0ad, RZ ;  /* 0xd2511f531d5d7824 */ /* 0x000fe400078e02ff */
[----:B------:R-:W-:-:S03]  /*1330*/  IMAD.WIDE.U32 R86, R87, -0x2daee0ad, RZ ;  /* 0xd2511f5357567825 */ /* 0x000fc600078e00ff */
[----:B------:R-:W-:Y:S02]  /*1340*/  LOP3.LUT R93, R107, UR10, R93, 0x96, !PT ;  /* 0x0000000a6b5d7c12 */ /* 0x000fe4000f8e965d */
[----:B------:R-:W-:-:S03]  /*1350*/  LOP3.LUT R83, R87, UR12, R106, 0x96, !PT ;  /* 0x0000000c57537c12 */ /* 0x000fc6000f8e966a */
        /* <DEDUP_REMOVED lines=29> */
[----:B------:R-:W-:-:S04]  /*1530*/  IMAD.WIDE.U32 R92, R83, -0x2daee0ad, RZ ;  /* 0xd2511f53535c7825 */ /* 0x000fc800078e00ff */
[----:B------:R-:W-:Y:S01]  /*1540*/  IMAD.MOV.U32 R106, RZ, RZ, RZ ;  /* 0x000000ffff6a7224 */ /* 0x000fe200078e00ff */
[----:B------:R-:W-:Y:S02]  /*1550*/  LOP3.LUT R83, R93, UR26, R86, 0x96, !PT ;  /* 0x0000001a5d537c12 */ /* 0x000fe4000f8e9656 */
.L_x_1468:
[----:B------:R-:W-:Y:S05]  /*1560*/  BSYNC B1 ;  /* 0x0000000000017941 */ /* 0x000fea0003800000 */
.L_x_1467:
[----:B------:R-:W0:Y:S01]  /*1570*/  I2F.U32 R87, R108 ;  /* 0x0000006c00577306 */ /* 0x000e220000201000 */
[----:B-----5:R-:W-:Y:S01]  /*1580*/  PRMT R93, RZ, 0x5410, R40 ;  /* 0x00005410ff5d7816 */ /* 0x020fe20000000028 */
[----:B------:R-:W-:Y:S01]  /*1590*/  IMAD.MOV.U32 R110, RZ, RZ, 0x2f800000 ;  /* 0x2f800000ff6e7424 */ /* 0x000fe200078e00ff */
[----:B------:R-:W-:Y:S03]  /*15a0*/  BSSY B1, `(.L_x_1471) ;  /* 0x0000016000017945 */ /* 0x000fe60003800000 */
[----:B------:R-:W-:-:S04]  /*15b0*/  FMUL.FTZ R93, R93, R104 ;  /* 0x000000685d5d7220 */ /* 0x000fc80000410000 */
[----:B------:R-:W-:Y:S02]  /*15c0*/  FMUL.FTZ R93, R93, c[0x0][0x1e8] ;  /* 0x00007a005d5d7a20 */ /* 0x000fe40000410000 */
[----:B0-----:R-:W-:-:S05]  /*15d0*/  FFMA.FTZ R87, R87, R110, 1.1641532182693481445e-10 ;  /* 0x2f00000057577423 */ /* 0x001fca000001006e */
[----:B------:R-:W-:-:S04]  /*15e0*/  FSETP.GTU.FTZ.AND P1, PT, R87, c[0x0][0x1e4], PT ;  /* 0x0000790057007a0b */ /* 0x000fc80003f3c000 */
[----:B------:R-:W-:Y:S02]  /*15f0*/  P2R R108, PR, RZ, 0x2 ;  /* 0x00000002ff6c7803 */ /* 0x000fe40000000000 */
[----:B------:R-:W-:Y:S02]  /*1600*/  FSEL R86, R93, RZ, !P1 ;  /* 0x000000ff5d567208 */ /* 0x000fe40004800000 */
[----:B------:R-:W-:-:S03]  /*1610*/  ISETP.NE.AND P1, PT, R106, 0x1, PT ;  /* 0x000000016a00780c */ /* 0x000fc60003f25270 */
[----:B------:R-:W-:Y:S01]  /*1620*/  FMUL.FTZ R101, R25, R86 ;  /* 0x0000005619657220 */ /* 0x000fe20000410000 */
[----:B------:R-:W-:-:S05]  /*1630*/  @P0 PRMT R86, RZ, 0x5410, R36 ;  /* 0x00005410ff560816 */ /* 0x000fca0000000024 */
[----:B------:R-:W-:Y:S01]  /*1640*/  @P0 FADD.FTZ R101, R86, R101 ;  /* 0x0000006556650221 */ /* 0x000fe20000010000 */
[----:B------:R-:W-:-:S03]  /*1650*/  IADD3 R86, R106, 0x1, RZ ;  /* 0x000000016a567810 */ /* 0x000fc60007ffe0ff */
        /* <DEDUP_REMOVED lines=9> */
.L_x_1472:
[----:B------:R-:W-:Y:S02]  /*16f0*/  IMAD.MOV.U32 R112, RZ, RZ, R94 ;  /* 0x000000ffff707224 */ /* 0x000fe400078e005e */
.L_x_1473:
[----:B------:R-:W-:Y:S05]  /*1700*/  BSYNC B1 ;  /* 0x0000000000017941 */ /* 0x000fea0003800000 */
.L_x_1471:
        /* <DEDUP_REMOVED lines=16> */
.L_x_1477:
[----:B------:R-:W-:Y:S05]  /*1810*/  BSYNC B2 ;  /* 0x0000000000027941 */ /* 0x000fea0003800000 */
.L_x_1476:
        /* <DEDUP_REMOVED lines=41> */
[----:B------:R-:W-:Y:S01]  /*1ab0*/  LOP3.LUT R83, R93, UR26, R86, 0x96, !PT ;  /* 0x0000001a5d537c12 */ /* 0x000fe2000f8e9656 */
[----:B------:R-:W-:Y:S02]  /*1ac0*/  IMAD.MOV.U32 R86, RZ, RZ, RZ ;  /* 0x000000ffff567224 */ /* 0x000fe400078e00ff */
.L_x_1475:
[----:B------:R-:W-:Y:S05]  /*1ad0*/  BSYNC B1 ;  /* 0x0000000000017941 */ /* 0x000fea0003800000 */
.L_x_1474:
[----:B------:R0:W1:Y:S01]  /*1ae0*/  I2F.U32 R87, R112 ;  /* 0x0000007000577306 */ /* 0x0000620000201000 */
[----:B------:R-:W-:Y:S01]  /*1af0*/  PRMT R93, RZ, 0x7610, R40 ;  /* 0x00007610ff5d7816 */ /* 0x000fe20000000028 */
[----:B------:R-:W-:Y:S01]  /*1b00*/  BSSY B1, `(.L_x_1478) ;  /* 0x0000016000017945 */ /* 0x000fe20003800000 */
[----:B------:R-:W-:-:S03]  /*1b10*/  @P0 PRMT R40, RZ, 0x7610, R36 ;  /* 0x00007610ff280816 */ /* 0x000fc60000000024 */
[----:B------:R-:W-:Y:S01]  /*1b20*/  FMUL.FTZ R93, R93, R104 ;  /* 0x000000685d5d7220 */ /* 0x000fe20000410000 */
[----:B0-----:R-:W-:-:S03]  /*1b30*/  IADD3 R112, R86, 0x1, RZ ;  /* 0x0000000156707810 */ /* 0x001fc60007ffe0ff */
[----:B------:R-:W-:Y:S02]  /*1b40*/  FMUL.FTZ R93, R93, c[0x0][0x1e8] ;  /* 0x00007a005d5d7a20 */ /* 0x000fe40000410000 */
[----:B-1----:R-:W-:-:S05]  /*1b50*/  FFMA.FTZ R87, R87, R110, 1.1641532182693481445e-10 ;  /* 0x2f00000057577423 */ /* 0x002fca000001006e */
[----:B------:R-:W-:-:S04]  /*1b60*/  FSETP.GTU.FTZ.AND P1, PT, R87, c[0x0][0x1e4], PT ;  /* 0x0000790057007a0b */ /* 0x000fc80003f3c000 */
[----:B------:R-:W-:Y:S02]  /*1b70*/  P2R R106, PR, RZ, 0x2 ;  /* 0x00000002ff6a7803 */ /* 0x000fe40000000000 */
[----:B------:R-:W-:Y:S02]  /*1b80*/  FSEL R93, R93, RZ, !P1 ;  /* 0x000000ff5d5d7208 */ /* 0x000fe40004800000 */
[----:B------:R-:W-:-:S03]  /*1b90*/  ISETP.NE.AND P1, PT, R86, 0x1, PT ;  /* 0x000000015600780c */ /* 0x000fc60003f25270 */
[----:B------:R-:W-:-:S04]  /*1ba0*/  FMUL.FTZ R109, R24, R93 ;  /* 0x0000005d186d7220 */ /* 0x000fc80000410000 */
[----:B------:R-:W-:-:S06]  /*1bb0*/  @P0 FADD.FTZ R109, R40, R109 ;  /* 0x0000006d286d0221 */ /* 0x000fcc0000010000 */
        /* <DEDUP_REMOVED lines=9> */
.L_x_1479:
[----:B------:R-:W-:Y:S02]  /*1c50*/  IMAD.MOV.U32 R40, RZ, RZ, R94 ;  /* 0x000000ffff287224 */ /* 0x000fe400078e005e */
.L_x_1480:
[----:B------:R-:W-:Y:S05]  /*1c60*/  BSYNC B1 ;  /* 0x0000000000017941 */ /* 0x000fea0003800000 */
.L_x_1478:
        /* <DEDUP_REMOVED lines=16> */
.L_x_1484:
[----:B------:R-:W-:Y:S05]  /*1d70*/  BSYNC B2 ;  /* 0x0000000000027941 */ /* 0x000fea0003800000 */
.L_x_1483:
        /* <DEDUP_REMOVED lines=9> */
[----:B------:R-:W-:Y:S01]  /*1e10*/  LOP3.LUT R93, R123, UR10, R93, 0x96, !PT ;  /* 0x0000000a7b5d7c12 */ /* 0x000fe2000f8e965d */
[----:B------:R-:W-:Y:S01]  /*1e20*/  IMAD.MOV.U32 R112, RZ, RZ, RZ ;  /* 0x000000ffff707224 */ /* 0x000fe200078e00ff */
        /* <DEDUP_REMOVED lines=32> */
.L_x_1482:
[----:B------:R-:W-:Y:S05]  /*2030*/  BSYNC B1 ;  /* 0x0000000000017941 */ /* 0x000fea0003800000 */
.L_x_1481:
        /* <DEDUP_REMOVED lines=9> */
[----:B------:R-:W-:-:S05]  /*20d0*/  FSEL R86, R93, RZ, !P1 ;  /* 0x000000ff5d567208 */ /* 0x000fca0004800000 */
[----:B------:R-:W-:Y:S01]  /*20e0*/  FMUL.FTZ R107, R23, R86 ;  /* 0x00000056176b7220 */ /* 0x000fe20000410000 */
        /* <DEDUP_REMOVED lines=11> */
.L_x_1486:
[----:B------:R-:W-:Y:S02]  /*21a0*/  IMAD.MOV.U32 R40, RZ, RZ, R94 ;  /* 0x000000ffff287224 */ /* 0x000fe400078e005e */
.L_x_1487:
[----:B------:R-:W-:Y:S05]  /*21b0*/  BSYNC B1 ;  /* 0x0000000000017941 */ /* 0x000fea0003800000 */
.L_x_1485:
        /* <DEDUP_REMOVED lines=16> */
.L_x_1491:
[----:B------:R-:W-:Y:S05]  /*22c0*/  BSYNC B2 ;  /* 0x0000000000027941 */ /* 0x000fea0003800000 */
.L_x_1490:
        /* <DEDUP_REMOVED lines=43> */
.L_x_1489:
[----:B------:R-:W-:Y:S05]  /*2580*/  BSYNC B1 ;  /* 0x0000000000017941 */ /* 0x000fea0003800000 */
.L_x_1488:
        /* <DEDUP_REMOVED lines=22> */
.L_x_1493:
[----:B------:R-:W-:Y:S02]  /*26f0*/  IMAD.MOV.U32 R112, RZ, RZ, R94 ;  /* 0x000000ffff707224 */ /* 0x000fe400078e005e */
.L_x_1494:
[----:B------:R-:W-:Y:S05]  /*2700*/  BSYNC B1 ;  /* 0x0000000000017941 */ /* 0x000fea0003800000 */
.L_x_1492:
        /* <DEDUP_REMOVED lines=16> */
.L_x_1498:
[----:B------:R-:W-:Y:S05]  /*2810*/  BSYNC B2 ;  /* 0x0000000000027941 */ /* 0x000fea0003800000 */
.L_x_1497:
        /* <DEDUP_REMOVED lines=36> */
[----:B------:R-:W-:Y:S01]  /*2a60*/  IMAD.MOV.U32 R41, RZ, RZ, RZ ;  /* 0x000000ffff297224 */ /* 0x000fe200078e00ff */
[----:B------:R-:W-:Y:S01]  /*2a70*/  LOP3.LUT R93, R93, UR23, R86, 0x96, !PT ;  /* 0x000000175d5d7c12 */ /* 0x000fe2000f8e9656 */
[----:B------:R-:W-:-:S04]  /*2a80*/  IMAD.WIDE.U32 R86, R87, -0x326172a9, RZ ;  /* 0xcd9e8d5757567825 */ /* 0x000fc800078e00ff */
[----:B------:R-:W-:Y:S01]  /*2a90*/  IMAD.MOV.U32 R94, RZ, RZ, R86 ;  /* 0x000000ffff5e7224 */ /* 0x000fe200078e0056 */
[----:B------:R-:W-:Y:S01]  /*2aa0*/  LOP3.LUT R84, R87, UR25, R92, 0x96, !PT ;  /* 0x0000001957547c12 */ /* 0x000fe2000f8e965c */
[----:B------:R-:W-:-:S05]  /*2ab0*/  IMAD.WIDE.U32 R92, R93, -0x2daee0ad, RZ ;  /* 0xd2511f535d5c7825 */ /* 0x000fca00078e00ff */
[----:B------:R-:W-:Y:S02]  /*2ac0*/  LOP3.LUT R83, R93, UR26, R40, 0x96, !PT ;  /* 0x0000001a5d537c12 */ /* 0x000fe4000f8e9628 */
.L_x_1496:
[----:B------:R-:W-:Y:S05]  /*2ad0*/  BSYNC B1 ;  /* 0x0000000000017941 */ /* 0x000fea0003800000 */
.L_x_1495:
[----:B------:R-:W0:Y:S01]  /*2ae0*/  I2F.U32 R87, R112 ;  /* 0x0000007000577306 */ /* 0x000e220000201000 */
[----:B------:R-:W-:Y:S01]  /*2af0*/  PRMT R93, RZ, 0x5410, R42 ;  /* 0x00005410ff5d7816 */ /* 0x000fe2000000002a */
[----:B------:R-:W-:Y:S01]  /*2b00*/  BSSY B1, `(.L_x_1499) ;  /* 0x0000015000017945 */ /* 0x000fe20003800000 */
[----:B------:R-:W-:-:S03]  /*2b10*/  ISETP.NE.AND P4, PT, R41, 0x1, PT ;  /* 0x000000012900780c */ /* 0x000fc60003f85270 */
[----:B------:R-:W-:-:S04]  /*2b20*/  FMUL.FTZ R93, R93, R104 ;  /* 0x000000685d5d7220 */ /* 0x000fc80000410000 */
[----:B------:R-:W-:Y:S02]  /*2b30*/  FMUL.FTZ R93, R93, c[0x0][0x1e8] ;  /* 0x00007a005d5d7a20 */ /* 0x000fe40000410000 */
[----:B0-----:R-:W-:-:S05]  /*2b40*/  FFMA.FTZ R87, R87, R110, 1.1641532182693481445e-10 ;  /* 0x2f00000057577423 */ /* 0x001fca000001006e */
[----:B------:R-:W-:-:S04]  /*2b50*/  FSETP.GTU.FTZ.AND P3, PT, R87, c[0x0][0x1e4], PT ;  /* 0x0000790057007a0b */ /* 0x000fc80003f7c000 */
[----:B------:R-:W-:-:S05]  /*2b60*/  FSEL R40, R93, RZ, !P3 ;  /* 0x000000ff5d287208 */ /* 0x000fca0005800000 */
[----:B------:R-:W-:Y:S01]  /*2b70*/  FMUL.FTZ R123, R21, R40 ;  /* 0x00000028157b7220 */ /* 0x000fe20000410000 */
[----:B------:R-:W-:-:S05]  /*2b80*/  @P0 PRMT R40, RZ, 0x5410, R38 ;  /* 0x00005410ff280816 */ /* 0x000fca0000000026 */
[----:B------:R-:W-:Y:S01]  /*2b90*/  @P0 FADD.FTZ R123, R40, R123 ;  /* 0x0000007b287b0221 */ /* 0x000fe20000010000 */
[----:B------:R-:W-:Y:S01]  /*2ba0*/  IADD3 R40, R41, 0x1, RZ ;  /* 0x0000000129287810 */ /* 0x000fe20007ffe0ff */
        /* <DEDUP_REMOVED lines=9> */
.L_x_1500:
[----:B------:R-:W-:Y:S02]  /*2c40*/  IMAD.MOV.U32 R112, RZ, RZ, R94 ;  /* 0x000000ffff707224 */ /* 0x000fe400078e005e */
.L_x_1501:
[----:B------:R-:W-:Y:S05]  /*2c50*/  BSYNC B1 ;  /* 0x0000000000017941 */ /* 0x000fea0003800000 */
.L_x_1499:
        /* <DEDUP_REMOVED lines=16> */
.L_x_1505:
[----:B------:R-:W-:Y:S05]  /*2d60*/  BSYNC B2 ;  /* 0x0000000000027941 */ /* 0x000fea0003800000 */
.L_x_1504:
        /* <DEDUP_REMOVED lines=43> */
.L_x_1503:
[----:B------:R-:W-:Y:S05]  /*3020*/  BSYNC B1 ;  /* 0x0000000000017941 */ /* 0x000fea0003800000 */
.L_x_1502:
        /* <DEDUP_REMOVED lines=11> */
[----:B------:R-:W-:-:S04]  /*30e0*/  FMUL.FTZ R141, R20, R87 ;  /* 0x00000057148d7220 */ /* 0x000fc80000410000 */
        /* <DEDUP_REMOVED lines=10> */
.L_x_1507:
[----:B------:R-:W-:Y:S02]  /*3190*/  IMAD.MOV.U32 R42, RZ, RZ, R94 ;  /* 0x000000ffff2a7224 */ /* 0x000fe400078e005e */
.L_x_1508:
[----:B------:R-:W-:Y:S05]  /*31a0*/  BSYNC B1 ;  /* 0x0000000000017941 */ /* 0x000fea0003800000 */
.L_x_1506:
        /* <DEDUP_REMOVED lines=16> */
.L_x_1512:
[----:B------:R-:W-:Y:S05]  /*32b0*/  BSYNC B2 ;  /* 0x0000000000027941 */ /* 0x000fea0003800000 */
.L_x_1511:
        /* <DEDUP_REMOVED lines=43> */
.L_x_1510:
[----:B------:R-:W-:Y:S05]  /*3570*/  BSYNC B1 ;  /* 0x0000000000017941 */ /* 0x000fea0003800000 */
.L_x_1509:
        /* <DEDUP_REMOVED lines=8> */
[----:B------:R-:W-:Y:S02]  /*3600*/  FSEL R40, R93, RZ, !P5 ;  /* 0x000000ff5d287208 */ /* 0x000fe40006800000 */
[----:B------:R-:W-:-:S03]  /*3610*/  IADD3 R93, R41, 0x1, RZ ;  /* 0x00000001295d7810 */ /* 0x000fc60007ffe0ff */
[----:B------:R-:W-:Y:S01]  /*3620*/  FMUL.FTZ R139, R19, R40 ;  /* 0x00000028138b7220 */ /* 0x000fe20000410000 */
        /* <DEDUP_REMOVED lines=11> */
.L_x_1514:
[----:B------:R-:W-:Y:S02]  /*36e0*/  IMAD.MOV.U32 R42, RZ, RZ, R94 ;  /* 0x000000ffff2a7224 */ /* 0x000fe400078e005e */
.L_x_1515:
[----:B------:R-:W-:Y:S05]  /*36f0*/  BSYNC B1 ;  /* 0x0000000000017941 */ /* 0x000fea0003800000 */
.L_x_1513:
        /* <DEDUP_REMOVED lines=18> */
.L_x_1519:
[----:B------:R-:W-:Y:S05]  /*3820*/  BSYNC B2 ;  /* 0x0000000000027941 */ /* 0x000fea0003800000 */
.L_x_1518:
        /* <DEDUP_REMOVED lines=12> */
[----:B------:R-:W-:-:S05]  /*38f0*/  LOP3.LUT R92, R87, UR11, R92, 0x96, !PT ;  /* 0x0000000b575c7c12 */ /* 0x000fca000f8e965c */
[----:B------:R-:W-:-:S05]  /*3900*/  IMAD.WIDE.U32 R92, R92, -0x2daee0ad, RZ ;  /* 0xd2511f535c5c7825 */ /* 0x000fca00078e00ff */
[----:B------:R-:W-:Y:S01]  /*3910*/  LOP3.LUT R93, R93, UR14, R40, 0x96, !PT ;  /* 0x0000000e5d5d7c12 */ /* 0x000fe2000f8e9628 */
        /* <DEDUP_REMOVED lines=24> */
[----:B------:R-:W-:-:S04]  /*3aa0*/  IMAD.WIDE.U32 R40, R41, -0x326172a9, RZ ;  /* 0xcd9e8d5729287825 */ /* 0x000fc800078e00ff */
[----:B------:R-:W-:Y:S01]  /*3ab0*/  IMAD.MOV.U32 R94, RZ, RZ, R40 ;  /* 0x000000ffff5e7224 */ /* 0x000fe200078e0028 */
[----:B------:R-:W-:Y:S01]  /*3ac0*/  LOP3.LUT R84, R41, UR25, R86, 0x96, !PT ;  /* 0x0000001929547c12 */ /* 0x000fe2000f8e9656 */
[----:B------:R-:W-:Y:S02]  /*3ad0*/  IMAD.MOV.U32 R93, RZ, RZ, RZ ;  /* 0x000000ffff5d7224 */ /* 0x000fe400078e00ff */
.L_x_1517:
[----:B------:R-:W-:Y:S05]  /*3ae0*/  BSYNC B1 ;  /* 0x0000000000017941 */ /* 0x000fea0003800000 */
.L_x_1516:
[----:B------:R0:W1:Y:S01]  /*3af0*/  I2F.U32 R41, R42 ;  /* 0x0000002a00297306 */ /* 0x0000620000201000 */
[----:B------:R-:W-:Y:S02]  /*3b00*/  PRMT R43, RZ, 0x7610, R43 ;  /* 0x00007610ff2b7816 */ /* 0x000fe4000000002b */
[----:B------:R-:W-:Y:S02]  /*3b10*/  @P0 PRMT R40, RZ, 0x7610, R39 ;  /* 0x00007610ff280816 */ /* 0x000fe40000000027 */
[----:B------:R-:W-:Y:S01]  /*3b20*/  SEL R149, RZ, 0x10000, P5 ;  /* 0x00010000ff957807 */ /* 0x000fe20002800000 */
[----:B------:R-:W-:Y:S01]  /*3b30*/  FMUL.FTZ R43, R43, R104 ;  /* 0x000000682b2b7220 */ /* 0x000fe20000410000 */
[----:B------:R-:W-:Y:S02]  /*3b40*/  ISETP.NE.AND P5, PT, R106, RZ, PT ;  /* 0x000000ff6a00720c */ /* 0x000fe40003fa5270 */
[----:B------:R-:W-:Y:S01]  /*3b50*/  SEL R106, RZ, 0x100, P4 ;  /* 0x00000100ff6a7807 */ /* 0x000fe20002000000 */
[----:B------:R-:W-:Y:S01]  /*3b60*/  FMUL.FTZ R43, R43, c[0x0][0x1e8] ;  /* 0x00007a002b2b7a20 */ /* 0x000fe20000410000 */
[----:B------:R-:W-:-:S02]  /*3b70*/  SEL R148, RZ, 0x1, P2 ;  /* 0x00000001ff947807 */ /* 0x000fc40001000000 */
[----:B------:R-:W-:Y:S02]  /*3b80*/  SEL R151, RZ, 0x1, P3 ;  /* 0x00000001ff977807 */ /* 0x000fe40001800000 */
[----:B0-----:R-:W-:Y:S01]  /*3b90*/  F2FP.BF16.PACK_AB R42, R141, R123 ;  /* 0x0000007b8d2a723e */ /* 0x001fe200000010ff */
[----:B-1----:R-:W-:-:S05]  /*3ba0*/  FFMA.FTZ R41, R41, R110, 1.1641532182693481445e-10 ;  /* 0x2f00000029297423 */ /* 0x002fca000001006e */
[----:B------:R-:W-:Y:S02]  /*3bb0*/  FSETP.GTU.FTZ.AND P6, PT, R41, c[0x0][0x1e4], PT ;  /* 0x0000790029007a0b */ /* 0x000fe40003fdc000 */
[----:B------:R-:W-:Y:S02]  /*3bc0*/  F2FP.BF16.PACK_AB R41, R125, R107 ;  /* 0x0000006b7d29723e */ /* 0x000fe400000010ff */
[----:B------:R-:W-:-:S05]  /*3bd0*/  FSEL R43, R43, RZ, !P6 ;  /* 0x000000ff2b2b7208 */ /* 0x000fca0007000000 */
[----:B------:R-:W-:-:S04]  /*3be0*/  FMUL.FTZ R143, R18, R43 ;  /* 0x0000002b128f7220 */ /* 0x000fc80000410000 */
[----:B------:R-:W-:Y:S01]  /*3bf0*/  @P0 FADD.FTZ R143, R40, R143 ;  /* 0x0000008f288f0221 */ /* 0x000fe20000010000 */
[C---:B------:R-:W-:Y:S02]  /*3c00*/  LEA R86, P0, R100.reuse, c[0x0][0x188], 0x4 ;  /* 0x0000620064567a11 */ /* 0x040fe400078020ff */
[----:B------:R-:W-:Y:S02]  /*3c10*/  F2FP.BF16.PACK_AB R40, R109, R101 ;  /* 0x000000656d28723e */ /* 0x000fe400000010ff */
[----:B------:R-:W-:Y:S02]  /*3c20*/  LEA.HI.X R87, R100, c[0x0][0x18c], RZ, 0x4, P0 ;  /* 0x0000630064577a11 */ /* 0x000fe400000f24ff */
[----:B------:R-:W-:Y:S02]  /*3c30*/  ISETP.NE.AND P0, PT, R108, RZ, PT ;  /* 0x000000ff6c00720c */ /* 0x000fe40003f05270 */
[----:B------:R-:W-:Y:S02]  /*3c40*/  SEL R108, RZ, 0x1000000, P6 ;  /* 0x01000000ff6c7807 */ /* 0x000fe40003000000 */
[----:B------:R-:W-:-:S02]  /*3c50*/  F2FP.BF16.PACK_AB R43, R143, R139 ;  /* 0x0000008b8f2b723e */ /* 0x000fc400000010ff */
[----:B------:R-:W-:Y:S01]  /*3c60*/  LOP3.LUT R106, R106, R108, R149, 0xfe, !PT ;  /* 0x0000006c6a6a7212 */ /* 0x000fe200078efe95 */
[----:B------:R-:W-:Y:S01]  /*3c70*/  IMAD.WIDE.U32 R148, R148, 0x1000000, RZ ;  /* 0x0100000094947825 */ /* 0x000fe200078e00ff */
[----:B------:R-:W-:Y:S01]  /*3c80*/  SEL R108, RZ, 0x1, P5 ;  /* 0x00000001ff6c7807 */ /* 0x000fe20002800000 */
[----:B------:R0:W-:Y:S03]  /*3c90*/  STG.E.128 [R86.64], R40 ;  /* 0x0000002856007986 */ /* 0x0001e6000c101d06 */
[----:B------:R-:W-:Y:S02]  /*3ca0*/  LOP3.LUT R149, R149, R106, R151, 0xfe, !PT ;  /* 0x0000006a95957212 */ /* 0x000fe400078efe97 */
[----:B------:R-:W-:-:S05]  /*3cb0*/  SEL R106, RZ, 0x1, P1 ;  /* 0x00000001ff6a7807 */ /* 0x000fca0000800000 */
[----:B0-----:R-:W-:Y:S01]  /*3cc0*/  IMAD.WIDE.U32 R42, R106, 0x10000, RZ ;  /* 0x000100006a2a7825 */ /* 0x001fe200078e00ff */
[----:B------:R-:W-:-:S03]  /*3cd0*/  IADD3 R106, R100, 0x80, RZ ;  /* 0x00000080646a7810 */ /* 0x000fc60007ffe0ff */
[----:B------:R-:W-:-:S05]  /*3ce0*/  IMAD.WIDE.U32 R40, R108, 0x100, RZ ;  /* 0x000001006c287825 */ /* 0x000fca00078e00ff */
[----:B------:R-:W-:Y:S02]  /*3cf0*/  LOP3.LUT R43, R41, R149, R43, 0xfe, !PT ;  /* 0x00000095292b7212 */ /* 0x000fe400078efe2b */
[----:B------:R-:W-:Y:S02]  /*3d00*/  LOP3.LUT R148, R40, R148, R42, 0xfe, !PT ;  /* 0x0000009428947212 */ /* 0x000fe400078efe2a */
[----:B------:R-:W-:Y:S02]  /*3d10*/  SEL R41, RZ, 0x1, P0 ;  /* 0x00000001ff297807 */ /* 0x000fe40000000000 */
[----:B------:R-:W-:Y:S02]  /*3d20*/  LEA R40, P0, R100, c[0x0][0x190], 0x3 ;  /* 0x0000640064287a11 */ /* 0x000fe400078018ff */
[----:B------:R-:W-:Y:S02]  /*3d30*/  LOP3.LUT R42, R148, R41, RZ, 0xfc, !PT ;  /* 0x00000029942a7212 */ /* 0x000fe400078efcff */
[----:B------:R-:W-:-:S05]  /*3d40*/  LEA.HI.X R41, R100, c[0x0][0x194], RZ, 0x3, P0 ;  /* 0x0000650064297a11 */ /* 0x000fca00000f1cff */
[----:B------:R0:W-:Y:S04]  /*3d50*/  STG.E.64 [R40.64], R42 ;  /* 0x0000002a28007986 */ /* 0x0001e8000c101b06 */
.L_x_1463:
[----:B------:R-:W-:Y:S05]  /*3d60*/  BSYNC B0 ;  /* 0x0000000000007941 */ /* 0x000fea0003800000 */
.L_x_1462:
        /* <DEDUP_REMOVED lines=23> */
.L_x_1523:
[----:B0-----:R-:W-:Y:S02]  /*3ee0*/  IMAD.MOV.U32 R108, RZ, RZ, R94 ;  /* 0x000000ffff6c7224 */ /* 0x001fe400078e005e */
.L_x_1524:
[----:B------:R-:W-:Y:S05]  /*3ef0*/  BSYNC B1 ;  /* 0x0000000000017941 */ /* 0x000fea0003800000 */
.L_x_1522:
        /* <DEDUP_REMOVED lines=16> */
.L_x_1528:
[----:B------:R-:W-:Y:S05]  /*4000*/  BSYNC B2 ;  /* 0x0000000000027941 */ /* 0x000fea0003800000 */
.L_x_1527:
        /* <DEDUP_REMOVED lines=43> */
.L_x_1526:
[----:B------:R-:W-:Y:S05]  /*42c0*/  BSYNC B1 ;  /* 0x0000000000017941 */ /* 0x000fea0003800000 */
.L_x_1525:
        /* <DEDUP_REMOVED lines=24> */
.L_x_1530:
[----:B------:R-:W-:Y:S02]  /*4450*/  IMAD.MOV.U32 R108, RZ, RZ, R94 ;  /* 0x000000ffff6c7224 */ /* 0x000fe400078e005e */
.L_x_1531:
[----:B------:R-:W-:Y:S05]  /*4460*/  BSYNC B1 ;  /* 0x0000000000017941 */ /* 0x000fea0003800000 */
.L_x_1529:
        /* <DEDUP_REMOVED lines=16> */
.L_x_1535:
[----:B------:R-:W-:Y:S05]  /*4570*/  BSYNC B2 ;  /* 0x0000000000027941 */ /* 0x000fea0003800000 */
.L_x_1534:
        /* <DEDUP_REMOVED lines=43> */
.L_x_1533:
[----:B------:R-:W-:Y:S05]  /*4830*/  BSYNC B1 ;  /* 0x0000000000017941 */ /* 0x000fea0003800000 */
.L_x_1532:
[----:B------:R-:W0:Y:S01]  /*4840*/  I2F.U32 R87, R108 ;  /* 0x0000006c00577306 */ /* 0x000e220000201000 */
[----:B------:R-:W-:Y:S01]  /*4850*/  PRMT R93, RZ, 0x7610, R40 ;  /* 0x00007610ff5d7816 */ /* 0x000fe20000000028 */
[----:B------:R-:W-:Y:S01]  /*4860*/  BSSY B1, `(.L_x_1536) ;  /* 0x0000016000017945 */ /* 0x000fe20003800000 */
[----:B------:R-:W-:Y:S02]  /*4870*/  @P0 PRMT R40, RZ, 0x7610, R36 ;  /* 0x00007610ff280816 */ /* 0x000fe40000000024 */
[----:B------:R-:W-:Y:S01]  /*4880*/  IADD3 R114, R86, 0x1, RZ ;  /* 0x0000000156727810 */ /* 0x000fe20007ffe0ff */
[----:B------:R-:W-:-:S04]  /*4890*/  FMUL.FTZ R93, R93, R104 ;  /* 0x000000685d5d7220 */ /* 0x000fc80000410000 */
[----:B------:R-:W-:Y:S02]  /*48a0*/  FMUL.FTZ R93, R93, c[0x0][0x1e8] ;  /* 0x00007a005d5d7a20 */ /* 0x000fe40000410000 */
[----:B0-----:R-:W-:-:S05]  /*48b0*/  FFMA.FTZ R87, R87, R112, 1.1641532182693481445e-10 ;  /* 0x2f00000057577423 */ /* 0x001fca0000010070 */
        /* <DEDUP_REMOVED lines=15> */
.L_x_1537:
[----:B------:R-:W-:Y:S02]  /*49b0*/  IMAD.MOV.U32 R40, RZ, RZ, R94 ;  /* 0x000000ffff287224 */ /* 0x000fe400078e005e */
.L_x_1538:
[----:B------:R-:W-:Y:S05]  /*49c0*/  BSYNC B1 ;  /* 0x0000000000017941 */ /* 0x000fea0003800000 */
.L_x_1536:
        /* <DEDUP_REMOVED lines=16> */
.L_x_1542:
[----:B------:R-:W-:Y:S05]  /*4ad0*/  BSYNC B2 ;  /* 0x0000000000027941 */ /* 0x000fea0003800000 */
.L_x_1541:
        /* <DEDUP_REMOVED lines=43> */
.L_x_1540:
[----:B------:R-:W-:Y:S05]  /*4d90*/  BSYNC B1 ;  /* 0x0000000000017941 */ /* 0x000fea0003800000 */
.L_x_1539:
        /* <DEDUP_REMOVED lines=22> */
.L_x_1544:
[----:B------:R-:W-:Y:S02]  /*4f00*/  IMAD.MOV.U32 R40, RZ, RZ, R94 ;  /* 0x000000ffff287224 */ /* 0x000fe400078e005e */
.L_x_1545:
[----:B------:R-:W-:Y:S05]  /*4f10*/  BSYNC B1 ;  /* 0x0000000000017941 */ /* 0x000fea0003800000 */
.L_x_1543:
        /* <DEDUP_REMOVED lines=16> */
.L_x_1549:
[----:B------:R-:W-:Y:S05]  /*5020*/  BSYNC B2 ;  /* 0x0000000000027941 */ /* 0x000fea0003800000 */
.L_x_1548:
        /* <DEDUP_REMOVED lines=43> */
.L_x_1547:
[----:B------:R-:W-:Y:S05]  /*52e0*/  BSYNC B1 ;  /* 0x0000000000017941 */ /* 0x000fea0003800000 */
.L_x_1546:
        /* <DEDUP_REMOVED lines=22> */
.L_x_1551:
[----:B------:R-:W-:Y:S02]  /*5450*/  IMAD.MOV.U32 R114, RZ, RZ, R94 ;  /* 0x000000ffff727224 */ /* 0x000fe400078e005e */
.L_x_1552:
[----:B------:R-:W-:Y:S05]  /*5460*/  BSYNC B1 ;  /* 0x0000000000017941 */ /* 0x000fea0003800000 */
.L_x_1550:
        /* <DEDUP_REMOVED lines=16> */
.L_x_1556:
[----:B------:R-:W-:Y:S05]  /*5570*/  BSYNC B2 ;  /* 0x0000000000027941 */ /* 0x000fea0003800000 */
.L_x_1555:
        /* <DEDUP_REMOVED lines=43> */
.L_x_1554:
[----:B------:R-:W-:Y:S05]  /*5830*/  BSYNC B1 ;  /* 0x0000000000017941 */ /* 0x000fea0003800000 */
.L_x_1553:
        /* <DEDUP_REMOVED lines=22> */
.L_x_1558:
[----:B------:R-:W-:Y:S02]  /*59a0*/  IMAD.MOV.U32 R114, RZ, RZ, R94 ;  /* 0x000000ffff727224 */ /* 0x000fe400078e005e */
.L_x_1559:
[----:B------:R-:W-:Y:S05]  /*59b0*/  BSYNC B1 ;  /* 0x0000000000017941 */ /* 0x000fea0003800000 */
.L_x_1557:
        /* <DEDUP_REMOVED lines=16> */
.L_x_1563:
[----:B------:R-:W-:Y:S05]  /*5ac0*/  BSYNC B2 ;  /* 0x0000000000027941 */ /* 0x000fea0003800000 */
.L_x_1562:
        /* <DEDUP_REMOVED lines=43> */
.L_x_1561:
[----:B------:R-:W-:Y:S05]  /*5d80*/  BSYNC B1 ;  /* 0x0000000000017941 */ /* 0x000fea0003800000 */
.L_x_1560:
        /* <DEDUP_REMOVED lines=22> */
.L_x_1565:
[----:B------:R-:W-:Y:S02]  /*5ef0*/  IMAD.MOV.U32 R42, RZ, RZ, R94 ;  /* 0x000000ffff2a7224 */ /* 0x000fe400078e005e */
.L_x_1566:
[----:B------:R-:W-:Y:S05]  /*5f00*/  BSYNC B1 ;  /* 0x0000000000017941 */ /* 0x000fea0003800000 */
.L_x_1564:
        /* <DEDUP_REMOVED lines=16> */
.L_x_1570:
[----:B------:R-:W-:Y:S05]  /*6010*/  BSYNC B2 ;  /* 0x0000000000027941 */ /* 0x000fea0003800000 */
.L_x_1569:
        /* <DEDUP_REMOVED lines=43> */
.L_x_1568:
[----:B------:R-:W-:Y:S05]  /*62d0*/  BSYNC B1 ;  /* 0x0000000000017941 */ /* 0x000fea0003800000 */
.L_x_1567:
        /* <DEDUP_REMOVED lines=22> */
.L_x_1572:
[----:B------:R-:W-:Y:S02]  /*6440*/  IMAD.MOV.U32 R42, RZ, RZ, R94 ;  /* 0x000000ffff2a7224 */ /* 0x000fe400078e005e */
.L_x_1573:
[----:B------:R-:W-:Y:S05]  /*6450*/  BSYNC B1 ;  /* 0x0000000000017941 */ /* 0x000fea0003800000 */
.L_x_1571:
        /* <DEDUP_REMOVED lines=18> */
.L_x_1577:
[----:B------:R-:W-:Y:S05]  /*6580*/  BSYNC B2 ;  /* 0x0000000000027941 */ /* 0x000fea0003800000 */
.L_x_1576:
        /* <DEDUP_REMOVED lines=43> */
.L_x_1575:
[----:B------:R-:W-:Y:S05]  /*6840*/  BSYNC B1 ;  /* 0x0000000000017941 */ /* 0x000fea0003800000 */
.L_x_1574:
        /* <DEDUP_REMOVED lines=29> */
[----:B0-----:R-:W-:-:S04]  /*6a20*/  IMAD.WIDE.U32 R42, R108, 0x10000, RZ ;  /* 0x000100006c2a7825 */ /* 0x001fc800078e00ff */
[----:B------:R-:W-:-:S05]  /*6a30*/  IMAD.WIDE.U32 R40, R110, 0x100, RZ ;  /* 0x000001006e287825 */ /* 0x000fca00078e00ff */
[----:B------:R-:W-:Y:S02]  /*6a40*/  LOP3.LUT R43, R41, R149, R43, 0xfe, !PT ;  /* 0x00000095292b7212 */ /* 0x000fe400078efe2b */
[----:B------:R-:W-:Y:S02]  /*6a50*/  LOP3.LUT R148, R40, R148, R42, 0xfe, !PT ;  /* 0x0000009428947212 */ /* 0x000fe400078efe2a */
[----:B------:R-:W-:Y:S02]  /*6a60*/  SEL R41, RZ, 0x1, P0 ;  /* 0x00000001ff297807 */ /* 0x000fe40000000000 */
[----:B------:R-:W-:Y:S02]  /*6a70*/  LEA R40, P0, R106, c[0x0][0x190], 0x3 ;  /* 0x000064006a287a11 */ /* 0x000fe400078018ff */
[----:B------:R-:W-:Y:S02]  /*6a80*/  LOP3.LUT R42, R148, R41, RZ, 0xfc, !PT ;  /* 0x00000029942a7212 */ /* 0x000fe400078efcff */
[----:B------:R-:W-:-:S02]  /*6a90*/  LEA.HI.X R41, R106, c[0x0][0x194], RZ, 0x3, P0 ;  /* 0x000065006a297a11 */ /* 0x000fc400000f1cff */
[----:B------:R-:W-:-:S03]  /*6aa0*/  IADD3 R106, R106, 0x80, RZ ;  /* 0x000000806a6a7810 */ /* 0x000fc60007ffe0ff */
[----:B------:R0:W-:Y:S04]  /*6ab0*/  STG.E.64 [R40.64], R42 ;  /* 0x0000002a28007986 */ /* 0x0001e8000c101b06 */
.L_x_1521:
[----:B------:R-:W-:Y:S05]  /*6ac0*/  BSYNC B0 ;  /* 0x0000000000007941 */ /* 0x000fea0003800000 */
.L_x_1520:
        /* <DEDUP_REMOVED lines=23> */
.L_x_1581:
[----:B0-----:R-:W-:Y:S02]  /*6c40*/  MOV R108, R94 ;  /* 0x0000005e006c7202 */ /* 0x001fe40000000f00 */
.L_x_1582:
[----:B------:R-:W-:Y:S05]  /*6c50*/  BSYNC B1 ;  /* 0x0000000000017941 */ /* 0x000fea0003800000 */
.L_x_1580:
        /* <DEDUP_REMOVED lines=16> */
.L_x_1586:
[----:B------:R-:W-:Y:S05]  /*6d60*/  BSYNC B2 ;  /* 0x0000000000027941 */ /* 0x000fea0003800000 */
.L_x_1585:
        /* <DEDUP_REMOVED lines=43> */
.L_x_1584:
[----:B------:R-:W-:Y:S05]  /*7020*/  BSYNC B1 ;  /* 0x0000000000017941 */ /* 0x000fea0003800000 */
.L_x_1583:
        /* <DEDUP_REMOVED lines=24> */
.L_x_1588:
[----:B------:R-:W-:Y:S02]  /*71b0*/  IMAD.MOV.U32 R108, RZ, RZ, R94 ;  /* 0x000000ffff6c7224 */ /* 0x000fe400078e005e */
.L_x_1589:
[----:B------:R-:W-:Y:S05]  /*71c0*/  BSYNC B1 ;  /* 0x0000000000017941 */ /* 0x000fea0003800000 */
.L_x_1587:
        /* <DEDUP_REMOVED lines=16> */
.L_x_1593:
[----:B------:R-:W-:Y:S05]  /*72d0*/  BSYNC B2 ;  /* 0x0000000000027941 */ /* 0x000fea0003800000 */
.L_x_1592:
        /* <DEDUP_REMOVED lines=43> */
.L_x_1591:
[----:B------:R-:W-:Y:S05]  /*7590*/  BSYNC B1 ;  /* 0x0000000000017941 */ /* 0x000fea0003800000 */
.L_x_1590:
        /* <DEDUP_REMOVED lines=23> */
.L_x_1595:
[----:B------:R-:W-:Y:S02]  /*7710*/  IMAD.MOV.U32 R40, RZ, RZ, R94 ;  /* 0x000000ffff287224 */ /* 0x000fe400078e005e */
.L_x_1596:
[----:B------:R-:W-:Y:S05]  /*7720*/  BSYNC B1 ;  /* 0x0000000000017941 */ /* 0x000fea0003800000 */
.L_x_1594:
        /* <DEDUP_REMOVED lines=16> */
.L_x_1600:
[----:B------:R-:W-:Y:S05]  /*7830*/  BSYNC B2 ;  /* 0x0000000000027941 */ /* 0x000fea0003800000 */
.L_x_1599:
        /* <DEDUP_REMOVED lines=43> */
.L_x_1598:
[----:B------:R-:W-:Y:S05]  /*7af0*/  BSYNC B1 ;  /* 0x0000000000017941 */ /* 0x000fea0003800000 */
.L_x_1597:
        /* <DEDUP_REMOVED lines=22> */
.L_x_1602:
[----:B------:R-:W-:Y:S02]  /*7c60*/  IMAD.MOV.U32 R40, RZ, RZ, R94 ;  /* 0x000000ffff287224 */ /* 0x000fe400078e005e */
.L_x_1603:
[----:B------:R-:W-:Y:S05]  /*7c70*/  BSYNC B1 ;  /* 0x0000000000017941 */ /* 0x000fea0003800000 */
.L_x_1601:
        /* <DEDUP_REMOVED lines=16> */
.L_x_1607:
[----:B------:R-:W-:Y:S05]  /*7d80*/  BSYNC B2 ;  /* 0x0000000000027941 */ /* 0x000fea0003800000 */
.L_x_1606:
        /* <DEDUP_REMOVED lines=43> */
.L_x_1605:
[----:B------:R-:W-:Y:S05]  /*8040*/  BSYNC B1 ;  /* 0x0000000000017941 */ /* 0x000fea0003800000 */
.L_x_1604:
        /* <DEDUP_REMOVED lines=22> */
.L_x_1609:
[----:B------:R-:W-:Y:S02]  /*81b0*/  IMAD.MOV.U32 R114, RZ, RZ, R94 ;  /* 0x000000ffff727224 */ /* 0x000fe400078e005e */
.L_x_1610:
[----:B------:R-:W-:Y:S05]  /*81c0*/  BSYNC B1 ;  /* 0x0000000000017941 */ /* 0x000fea0003800000 */
.L_x_1608:
        /* <DEDUP_REMOVED lines=16> */
.L_x_1614:
[----:B------:R-:W-:Y:S05]  /*82d0*/  BSYNC B2 ;  /* 0x0000000000027941 */ /* 0x000fea0003800000 */
.L_x_1613:
        /* <DEDUP_REMOVED lines=43> */
.L_x_1612:
[----:B------:R-:W-:Y:S05]  /*8590*/  BSYNC B1 ;  /* 0x0000000000017941 */ /* 0x000fea0003800000 */
.L_x_1611:
        /* <DEDUP_REMOVED lines=22> */
.L_x_1616:
[----:B------:R-:W-:Y:S02]  /*8700*/  IMAD.MOV.U32 R114, RZ, RZ, R94 ;  /* 0x000000ffff727224 */ /* 0x000fe400078e005e */
.L_x_1617:
[----:B------:R-:W-:Y:S05]  /*8710*/  BSYNC B1 ;  /* 0x0000000000017941 */ /* 0x000fea0003800000 */
.L_x_1615:
        /* <DEDUP_REMOVED lines=16> */
.L_x_1621:
[----:B------:R-:W-:Y:S05]  /*8820*/  BSYNC B2 ;  /* 0x0000000000027941 */ /* 0x000fea0003800000 */
.L_x_1620:
        /* <DEDUP_REMOVED lines=43> */
.L_x_1619:
[----:B------:R-:W-:Y:S05]  /*8ae0*/  BSYNC B1 ;  /* 0x0000000000017941 */ /* 0x000fea0003800000 */
.L_x_1618:
        /* <DEDUP_REMOVED lines=22> */
.L_x_1623:
[----:B------:R-:W-:Y:S02]  /*8c50*/  IMAD.MOV.U32 R42, RZ, RZ, R94 ;  /* 0x000000ffff2a7224 */ /* 0x000fe400078e005e */
.L_x_1624:
[----:B------:R-:W-:Y:S05]  /*8c60*/  BSYNC B1 ;  /* 0x0000000000017941 */ /* 0x000fea0003800000 */
.L_x_1622:
        /* <DEDUP_REMOVED lines=16> */
.L_x_1628:
[----:B------:R-:W-:Y:S05]  /*8d70*/  BSYNC B2 ;  /* 0x0000000000027941 */ /* 0x000fea0003800000 */
.L_x_1627:
        /* <DEDUP_REMOVED lines=43> */
.L_x_1626:
[----:B------:R-:W-:Y:S05]  /*9030*/  BSYNC B1 ;  /* 0x0000000000017941 */ /* 0x000fea0003800000 */
.L_x_1625:
        /* <DEDUP_REMOVED lines=22> */
.L_x_1630:
[----:B------:R-:W-:Y:S02]  /*91a0*/  IMAD.MOV.U32 R42, RZ, RZ, R94 ;  /* 0x000000ffff2a7224 */ /* 0x000fe400078e005e */
.L_x_1631:
[----:B------:R-:W-:Y:S05]  /*91b0*/  BSYNC B1 ;  /* 0x0000000000017941 */ /* 0x000fea0003800000 */
.L_x_1629:
        /* <DEDUP_REMOVED lines=18> */
.L_x_1635:
[----:B------:R-:W-:Y:S05]  /*92e0*/  BSYNC B2 ;  /* 0x0000000000027941 */ /* 0x000fea0003800000 */
.L_x_1634:
        /* <DEDUP_REMOVED lines=43> */
.L_x_1633:
[----:B------:R-:W-:Y:S05]  /*95a0*/  BSYNC B1 ;  /* 0x0000000000017941 */ /* 0x000fea0003800000 */
.L_x_1632:
[----:B------:R0:W1:Y:S01]  /*95b0*/  I2F.U32 R41, R42 ;  /* 0x0000002a00297306 */ /* 0x0000620000201000 */
[----:B------:R-:W-:Y:S02]  /*95c0*/  PRMT R43, RZ, 0x7610, R43 ;  /* 0x00007610ff2b7816 */ /* 0x000fe4000000002b */
[----:B------:R-:W-:Y:S02]  /*95d0*/  SEL R149, RZ, 0x10000, P5 ;  /* 0x00010000ff957807 */ /* 0x000fe40002800000 */
[----:B------:R-:W-:Y:S01]  /*95e0*/  ISETP.NE.AND P5, PT, R108, RZ, PT ;  /* 0x000000ff6c00720c */ /* 0x000fe20003fa5270 */
[----:B------:R-:W-:Y:S01]  /*95f0*/  FMUL.FTZ R43, R43, R104 ;  /* 0x000000682b2b7220 */ /* 0x000fe20000410000 */
[----:B------:R-:W-:Y:S02]  /*9600*/  @P0 PRMT R40, RZ, 0x7610, R39 ;  /* 0x00007610ff280816 */ /* 0x000fe40000000027 */
        /* <DEDUP_REMOVED lines=8> */
[----:B------:R-:W-:Y:S02]  /*9690*/  FSEL R43, R43, RZ, !P6 ;  /* 0x000000ff2b2b7208 */ /* 0x000fe40007000000 */
[----:B------:R-:W-:-:S03]  /*96a0*/  SEL R108, RZ, 0x1000000, P6 ;  /* 0x01000000ff6c7807 */ /* 0x000fc60003000000 */
[----:B------:R-:W-:Y:S01]  /*96b0*/  FMUL.FTZ R147, R2, R43 ;  /* 0x0000002b02937220 */ /* 0x000fe20000410000 */
[----:B------:R-:W-:Y:S01]  /*96c0*/  LOP3.LUT R104, R104, R108, R149, 0xfe, !PT ;  /* 0x0000006c68687212 */ /* 0x000fe200078efe95 */
[----:B------:R-:W-:Y:S01]  /*96d0*/  IMAD.WIDE.U32 R148, R148, 0x1000000, RZ ;  /* 0x0100000094947825 */ /* 0x000fe200078e00ff */
[----:B------:R-:W-:-:S03]  /*96e0*/  SEL R108, RZ, 0x1, P5 ;  /* 0x00000001ff6c7807 */ /* 0x000fc60002800000 */
[----:B------:R-:W-:Y:S01]  /*96f0*/  @P0 FADD.FTZ R147, R40, R147 ;  /* 0x0000009328930221 */ /* 0x000fe20000010000 */
[C---:B------:R-:W-:Y:S02]  /*9700*/  LEA R86, P0, R106.reuse, c[0x0][0x188], 0x4 ;  /* 0x000062006a567a11 */ /* 0x040fe400078020ff */
[----:B------:R-:W-:Y:S02]  /*9710*/  F2FP.BF16.PACK_AB R40, R115, R105 ;  /* 0x000000697328723e */ /* 0x000fe400000010ff */
[----:B------:R-:W-:Y:S02]  /*9720*/  LEA.HI.X R87, R106, c[0x0][0x18c], RZ, 0x4, P0 ;  /* 0x000063006a577a11 */ /* 0x000fe400000f24ff */
[----:B------:R-:W-:Y:S02]  /*9730*/  F2FP.BF16.PACK_AB R43, R147, R131 ;  /* 0x00000083932b723e */ /* 0x000fe400000010ff */
[----:B------:R-:W-:Y:S02]  /*9740*/  LOP3.LUT R149, R149, R104, R151, 0xfe, !PT ;  /* 0x0000006895957212 */ /* 0x000fe400078efe97 */
[----:B------:R-:W-:Y:S01]  /*9750*/  SEL R104, RZ, 0x1, P1 ;  /* 0x00000001ff687807 */ /* 0x000fe20000800000 */
[----:B------:R0:W-:Y:S01]  /*9760*/  STG.E.128 [R86.64], R40 ;  /* 0x0000002856007986 */ /* 0x0001e2000c101d06 */
[----:B------:R-:W-:-:S03]  /*9770*/  ISETP.NE.AND P0, PT, R110, RZ, PT ;  /* 0x000000ff6e00720c */ /* 0x000fc60003f05270 */
[----:B0-----:R-:W-:-:S04]  /*9780*/  IMAD.WIDE.U32 R42, R104, 0x10000, RZ ;  /* 0x00010000682a7825 */ /* 0x001fc800078e00ff */
        /* <DEDUP_REMOVED lines=8> */
.L_x_1579:
[----:B------:R-:W-:Y:S05]  /*9810*/  BSYNC B0 ;  /* 0x0000000000007941 */ /* 0x000fea0003800000 */
.L_x_1578:
[----:B0-----:R-:W-:Y:S01]  /*9820*/  FADD.FTZ R40, RZ, R101 ;  /* 0x00000065ff287221 */ /* 0x001fe20000010000 */
[----:B------:R-:W-:Y:S02]  /*9830*/  ISETP.NE.AND P0, PT, R32, RZ, PT ;  /* 0x000000ff2000720c */ /* 0x000fe40003f05270 */
[----:B------:R-:W-:Y:S01]  /*9840*/  ISETP.GT.U32.AND P1, PT, R27, 0xff, PT ;  /* 0x000000ff1b00780c */ /* 0x000fe20003f24070 */
[----:B------:R-:W-:Y:S01]  /*9850*/  FADD.FTZ R40, R109, R40 ;  /* 0x000000286d287221 */ /* 0x000fe20000010000 */
[----:B------:R-:W-:Y:S02]  /*9860*/  ISETP.GT.U32.AND P2, PT, R27, 0x17f, PT ;  /* 0x0000017f1b00780c */ /* 0x000fe40003f44070 */
        /* <DEDUP_REMOVED lines=29> */
.L_x_1646:
        /* <DEDUP_REMOVED lines=70> */
.L_x_1647:
        /* <DEDUP_REMOVED lines=11> */
[----:B------:R-:W-:Y:S01]  /*9f50*/  @!P0 IMAD.IADD R86, R86, 0x1, R87 ;  /* 0x0000000156568824 */ /* 0x000fe200078e0257 */
[----:B------:R-:W-:Y:S01]  /*9f60*/  HFMA2.MMA R43, -RZ, RZ, 0, 0 ;  /* 0x00000000ff2b7435 */ /* 0x000fe200000001ff */
[----:B------:R-:W-:Y:S02]  /*9f70*/  ISETP.NE.AND P1, PT, RZ, UR8, PT ;  /* 0x00000008ff007c0c */ /* 0x000fe4000bf25270 */
[----:B------:R-:W-:Y:S01]  /*9f80*/  ISETP.NE.AND P2, PT, R32, RZ, PT ;  /* 0x000000ff2000720c */ /* 0x000fe20003f45270 */
[----:B------:R-:W-:Y:S02]  /*9f90*/  BSSY B0, `(.L_x_1638) ;  /* 0x0000055000007945 */ /* 0x000fe40003800000 */
[----:B------:R-:W-:-:S04]  /*9fa0*/  @!P0 IMAD.MOV.U32 R43, RZ, RZ, R88 ;  /* 0x000000ffff2b8224 */ /* 0x000fc800078e0058 */
[----:B------:R-:W-:Y:S01]  /*9fb0*/  I2F R149, R43 ;  /* 0x0000002b00957306 */ /* 0x000fe20000201400 */
[----:B------:R-:W-:Y:S01]  /*9fc0*/  @!P0 LDS.64 R40, [R86.X8] ;  /* 0x0000000056288984 */ /* 0x000fe20000008a00 */
[----:B------:R-:W-:-:S03]  /*9fd0*/  LOP3.LUT P0, RZ, R42, 0x1f, R31, 0xf8, !PT ;  /* 0x0000001f2aff7812 */ /* 0x000fc6000780f81f */
[----:B------:R-:W1:Y:S02]  /*9fe0*/  SHFL.DOWN PT, R42, R43, 0x2, 0x1f ;  /* 0x08401f002b2a7f89 */ /* 0x000e6400000e0000 */
[----:B-1----:R-:W-:Y:S02]  /*9ff0*/  IMAD.IADD R104, R42, 0x1, R43 ;  /* 0x000000012a687824 */ /* 0x002fe400078e022b */
[----:B------:R-:W1:Y:S01]  /*a000*/  I2F R42, R42 ;  /* 0x0000002a002a7306 */ /* 0x000e620000201400 */
[----:B------:R-:W2:Y:S04]  /*a010*/  SHFL.DOWN PT, R87, R40, 0x2, 0x1f ;  /* 0x08401f0028577f89 */ /* 0x000ea800000e0000 */
[----:B------:R-:W3:Y:S01]  /*a020*/  SHFL.DOWN PT, R86, R41, 0x2, 0x1f ;  /* 0x08401f0029567f89 */ /* 0x000ee200000e0000 */
[----:B0-2---:R-:W-:-:S02]  /*a030*/  FADD.FTZ R106, -R87, R40 ;  /* 0x00000028576a7221 */ /* 0x005fc40000010100 */
[----:B-1----:R-:W-:Y:S02]  /*a040*/  FMUL.FTZ R87, R87, R42 ;  /* 0x0000002a57577220 */ /* 0x002fe40000410000 */
[----:B------:R-:W-:Y:S02]  /*a050*/  FMUL.FTZ R106, R106, R106 ;  /* 0x0000006a6a6a7220 */ /* 0x000fe40000410000 */
[----:B------:R-:W-:Y:S02]  /*a060*/  FFMA.FTZ R108, R149, R40, R87 ;  /* 0x00000028956c7223 */ /* 0x000fe40000010057 */
[----:B------:R-:W0:Y:S01]  /*a070*/  I2F R40, R104 ;  /* 0x0000006800287306 */ /* 0x000e220000201400 */
[----:B------:R-:W-:Y:S01]  /*a080*/  FMUL.FTZ R106, R106, R149 ;  /* 0x000000956a6a7220 */ /* 0x000fe20000410000 */
[----:B------:R-:W1:Y:S01]  /*a090*/  SHFL.DOWN PT, R87, R104, 0x1, 0x1f ;  /* 0x08201f0068577f89 */ /* 0x000e6200000e0000 */
[----:B---3--:R-:W-:Y:S02]  /*a0a0*/  FADD.FTZ R86, R86, R41 ;  /* 0x0000002956567221 */ /* 0x008fe40000010000 */
[----:B------:R-:W-:-:S03]  /*a0b0*/  FMUL.FTZ R106, R106, R42 ;  /* 0x0000002a6a6a7220 */ /* 0x000fc60000410000 */
[----:B0-----:R-:W0:Y:S02]  /*a0c0*/  MUFU.RCP R43, R40 ;  /* 0x00000028002b7308 */ /* 0x001e240000001000 */
[C---:B0-----:R-:W-:Y:S02]  /*a0d0*/  FFMA.FTZ R86, R43.reuse, R106, R86 ;  /* 0x0000006a2b567223 */ /* 0x041fe40000010056 */
[----:B------:R-:W-:Y:S02]  /*a0e0*/  FMUL.FTZ R43, R43, R108 ;  /* 0x0000006c2b2b7220 */ /* 0x000fe40000410000 */
[----:B-1----:R-:W-:Y:S02]  /*a0f0*/  IMAD.IADD R106, R104, 0x1, R87 ;  /* 0x00000001686a7824 */ /* 0x002fe400078e0257 */
[----:B------:R-:W0:Y:S01]  /*a100*/  I2F R87, R87 ;  /* 0x0000005700577306 */ /* 0x000e220000201400 */
[----:B------:R-:W1:Y:S07]  /*a110*/  SHFL.DOWN PT, R42, R43, 0x1, 0x1f ;  /* 0x08201f002b2a7f89 */ /* 0x000e6e00000e0000 */
[----:B------:R-:W2:Y:S01]  /*a120*/  I2F R106, R106 ;  /* 0x0000006a006a7306 */ /* 0x000ea20000201400 */
[----:B-1----:R-:W-:-:S02]  /*a130*/  FADD.FTZ R108, R43, -R42 ;  /* 0x8000002a2b6c7221 */ /* 0x002fc40000010000 */
[----:B0-----:R-:W-:Y:S02]  /*a140*/  FMUL.FTZ R42, R42, R87 ;  /* 0x000000572a2a7220 */ /* 0x001fe40000410000 */
[----:B------:R-:W-:Y:S02]  /*a150*/  FMUL.FTZ R41, R108, R108 ;  /* 0x0000006c6c297220 */ /* 0x000fe40000410000 */
[C---:B------:R-:W-:Y:S02]  /*a160*/  FFMA.FTZ R149, R40.reuse, R43, R42 ;  /* 0x0000002b28957223 */ /* 0x040fe4000001002a */
[----:B------:R-:W-:Y:S02]  /*a170*/  FMUL.FTZ R41, R40, R41 ;  /* 0x0000002928297220 */ /* 0x000fe40000410000 */
[----:B--2---:R-:W0:Y:S02]  /*a180*/  MUFU.RCP R40, R106 ;  /* 0x0000006a00287308 */ /* 0x004e240000001000 */
[----:B------:R-:W-:-:S02]  /*a190*/  FMUL.FTZ R108, R41, R87 ;  /* 0x00000057296c7220 */ /* 0x000fc40000410000 */
[----:B------:R-:W1:Y:S01]  /*a1a0*/  SHFL.DOWN PT, R41, R86, 0x1, 0x1f ;  /* 0x08201f0056297f89 */ /* 0x000e6200000e0000 */
[----:B0-----:R-:W-:-:S06]  /*a1b0*/  FMUL.FTZ R87, R40, R149 ;  /* 0x0000009528577220 */ /* 0x001fcc0000410000 */
[----:B------:R-:W0:Y:S01]  /*a1c0*/  SHFL.IDX PT, R87, R87, RZ, 0x1f ;  /* 0x00001fff57577589 */ /* 0x000e2200000e0000 */
[----:B-1----:R-:W-:-:S04]  /*a1d0*/  FADD.FTZ R41, R86, R41 ;  /* 0x0000002956297221 */ /* 0x002fc80000010000 */
[----:B------:R-:W-:Y:S02]  /*a1e0*/  FFMA.FTZ R41, R40, R108, R41 ;  /* 0x0000006c28297223 */ /* 0x000fe40000010029 */
[----:B------:R-:W-:-:S04]  /*a1f0*/  IMAD.MOV.U32 R40, RZ, RZ, c[0x0][0x1e0] ;  /* 0x00007800ff287624 */ /* 0x000fc800078e00ff */
[----:B------:R-:W1:Y:S01]  /*a200*/  SHFL.IDX PT, R41, R41, RZ, 0x1f ;  /* 0x00001fff29297589 */ /* 0x000e6200000e0000 */
[C---:B0-----:R-:W-:Y:S01]  /*a210*/  FMUL.FTZ R42, R87.reuse, R87 ;  /* 0x00000057572a7220 */ /* 0x041fe20000410000 */
[----:B------:R-:W-:-:S04]  /*a220*/  FSEL R104, R87, RZ, !P1 ;  /* 0x000000ff57687208 */ /* 0x000fc80004800000 */
[----:B------:R-:W-:Y:S01]  /*a230*/  FSEL R43, R42, RZ, P1 ;  /* 0x000000ff2a2b7208 */ /* 0x000fe20000800000 */
[----:B-1----:R-:W-:Y:S02]  /*a240*/  FFMA.FTZ R40, R41, R40, c[0x0][0x228] ;  /* 0x00008a0029287623 */ /* 0x002fe40000010028 */
[----:B------:R-:W-:Y:S02]  /*a250*/  @!P0 IMAD.MOV.U32 R41, RZ, RZ, 0x4 ;  /* 0x00000004ff298424 */ /* 0x000fe400078e00ff */
[----:B------:R-:W-:Y:S02]  /*a260*/  FADD.FTZ R149, R40, R43 ;  /* 0x0000002b28957221 */ /* 0x000fe40000010000 */
[----:B------:R-:W-:Y:S02]  /*a270*/  @!P0 IMAD.MOV.U32 R43, RZ, RZ, 0x4 ;  /* 0x00000004ff2b8424 */ /* 0x000fe400078e00ff */
[C---:B------:R-:W-:Y:S02]  /*a280*/  @!P0 IMAD.WIDE R40, R26.reuse, R41, c[0x0][0x1a8] ;  /* 0x00006a001a288625 */ /* 0x040fe400078e0229 */
[----:B------:R-:W0:Y:S02]  /*a290*/  MUFU.RSQ R149, R149 ;  /* 0x0000009500957308 */ /* 0x000e240000001400 */
[----:B------:R-:W-:-:S05]  /*a2a0*/  @!P0 IMAD.WIDE R42, R26, R43, c[0x0][0x1a0] ;  /* 0x000068001a2a8625 */ /* 0x000fca00078e022b */
[----:B------:R1:W-:Y:S04]  /*a2b0*/  @!P0 STG.E [R42.64], R87 ;  /* 0x000000572a008986 */ /* 0x0003e8000c101906 */
[----:B0-----:R1:W-:Y:S01]  /*a2c0*/  @!P0 STG.E [R40.64], R149 ;  /* 0x0000009528008986 */ /* 0x0013e2000c101906 */
[----:B------:R-:W-:Y:S05]  /*a2d0*/  @!P2 BRA `(.L_x_1639) ;  /* 0x000002000000a947 */ /* 0x000fea0003800000 */
[--C-:B-1----:R-:W-:Y:S02]  /*a2e0*/  FADD.FTZ R42, R109, -R104.reuse ;  /* 0x800000686d2a7221 */ /* 0x102fe40000010000 */
[----:B------:R-:W-:Y:S02]  /*a2f0*/  FADD.FTZ R40, R101, -R104 ;  /* 0x8000006865287221 */ /* 0x000fe40000010000 */
[C---:B------:R-:W-:Y:S02]  /*a300*/  FMUL.FTZ R42, R149.reuse, R42 ;  /* 0x0000002a952a7220 */ /* 0x040fe40000410000 */
[----:B------:R-:W-:-:S02]  /*a310*/  FMUL.FTZ R40, R149, R40 ;  /* 0x0000002895287220 */ /* 0x000fc40000410000 */
[----:B------:R-:W-:Y:S02]  /*a320*/  FFMA.FTZ R41, R52, R42, R63 ;  /* 0x0000002a34297223 */ /* 0x000fe4000001003f */
[--C-:B------:R-:W-:Y:S02]  /*a330*/  FADD.FTZ R42, R107, -R104.reuse ;  /* 0x800000686b2a7221 */ /* 0x100fe40000010000 */
[----:B------:R-:W-:Y:S02]  /*a340*/  FADD.FTZ R86, R125, -R104 ;  /* 0x800000687d567221 */ /* 0x000fe40000010000 */
[----:B------:R-:W-:Y:S02]  /*a350*/  FFMA.FTZ R40, R0, R40, R55 ;  /* 0x0000002800287223 */ /* 0x000fe40000010037 */
[C---:B------:R-:W-:Y:S02]  /*a360*/  FMUL.FTZ R42, R149.reuse, R42 ;  /* 0x0000002a952a7220 */ /* 0x040fe40000410000 */
[----:B------:R-:W-:Y:S01]  /*a370*/  FMUL.FTZ R86, R149, R86 ;  /* 0x0000005695567220 */ /* 0x000fe20000410000 */
[----:B------:R-:W-:Y:S01]  /*a380*/  F2FP.BF16.PACK_AB R40, R41, R40 ;  /* 0x000000282928723e */ /* 0x000fe200000010ff */
[----:B------:R-:W-:-:S02]  /*a390*/  FFMA.FTZ R41, R35, R42, R56 ;  /* 0x0000002a23297223 */ /* 0x000fc40000010038 */
[----:B------:R-:W-:Y:S02]  /*a3a0*/  FFMA.FTZ R86, R60, R86, R57 ;  /* 0x000000563c567223 */ /* 0x000fe40000010039 */
[--C-:B------:R-:W-:Y:S02]  /*a3b0*/  FADD.FTZ R42, R123, -R104.reuse ;  /* 0x800000687b2a7221 */ /* 0x100fe40000010000 */
[--C-:B------:R-:W-:Y:S01]  /*a3c0*/  FADD.FTZ R106, R143, -R104.reuse ;  /* 0x800000688f6a7221 */ /* 0x100fe20000010000 */
[----:B------:R-:W-:Y:S01]  /*a3d0*/  F2FP.BF16.PACK_AB R41, R86, R41 ;  /* 0x000000295629723e */ /* 0x000fe200000010ff */
[----:B------:R-:W-:Y:S02]  /*a3e0*/  FADD.FTZ R86, R141, -R104 ;  /* 0x800000688d567221 */ /* 0x000fe40000010000 */
[C---:B------:R-:W-:Y:S02]  /*a3f0*/  FMUL.FTZ R42, R149.reuse, R42 ;  /* 0x0000002a952a7220 */ /* 0x040fe40000410000 */
[----:B------:R-:W-:-:S02]  /*a400*/  FMUL.FTZ R86, R149, R86 ;  /* 0x0000005695567220 */ /* 0x000fc40000410000 */
[----:B------:R-:W-:Y:S02]  /*a410*/  FFMA.FTZ R42, R53, R42, R64 ;  /* 0x0000002a352a7223 */ /* 0x000fe40000010040 */
[----:B------:R-:W-:Y:S02]  /*a420*/  FFMA.FTZ R43, R61, R86, R58 ;  /* 0x000000563d2b7223 */ /* 0x000fe4000001003a */
[----:B------:R-:W-:Y:S02]  /*a430*/  FADD.FTZ R86, R139, -R104 ;  /* 0x800000688b567221 */ /* 0x000fe40000010000 */
[----:B------:R-:W-:Y:S01]  /*a440*/  FMUL.FTZ R106, R149, R106 ;  /* 0x0000006a956a7220 */ /* 0x000fe20000410000 */
[----:B------:R-:W-:Y:S01]  /*a450*/  F2FP.BF16.PACK_AB R42, R43, R42 ;  /* 0x0000002a2b2a723e */ /* 0x000fe200000010ff */
[----:B------:R-:W-:Y:S02]  /*a460*/  FMUL.FTZ R86, R149, R86 ;  /* 0x0000005695567220 */ /* 0x000fe40000410000 */
[----:B------:R-:W-:-:S02]  /*a470*/  FFMA.FTZ R106, R62, R106, R67 ;  /* 0x0000006a3e6a7223 */ /* 0x000fc40000010043 */
[----:B------:R-:W-:Y:S02]  /*a480*/  FFMA.FTZ R43, R54, R86, R65 ;  /* 0x00000056362b7223 */ /* 0x000fe40000010041 */
[----:B------:R-:W-:-:S03]  /*a490*/  IMAD.MOV.U32 R87, RZ, RZ, 0x10 ;  /* 0x00000010ff577424 */ /* 0x000fc600078e00ff */
[----:B------:R-:W-:Y:S01]  /*a4a0*/  F2FP.BF16.PACK_AB R43, R106, R43 ;  /* 0x0000002b6a2b723e */ /* 0x000fe200000010ff */
[C---:B------:R-:W-:Y:S01]  /*a4b0*/  IMAD.WIDE.U32 R86, R100.reuse, R87, c[0x0][0x208] ;  /* 0x0000820064567625 */ /* 0x040fe200078e0057 */
[----:B------:R-:W-:-:S04]  /*a4c0*/  IADD3 R100, R100, 0x80, RZ ;  /* 0x0000008064647810 */ /* 0x000fc80007ffe0ff */
[----:B------:R0:W-:Y:S03]  /*a4d0*/  STG.E.128 [R86.64], R40 ;  /* 0x0000002856007986 */ /* 0x0001e6000c101d06 */
.L_x_1639:
[----:B------:R-:W-:Y:S05]  /*a4e0*/  BSYNC B0 ;  /* 0x0000000000007941 */ /* 0x000fea0003800000 */
.L_x_1638:
[----:B------:R-:W-:Y:S01]  /*a4f0*/  ISETP.NE.AND P0, PT, R33, RZ, PT ;  /* 0x000000ff2100720c */ /* 0x000fe20003f05270 */
[----:B------:R-:W-:-:S12]  /*a500*/  BSSY B0, `(.L_x_1640) ;  /* 0x0000022000007945 */ /* 0x000fd80003800000 */
[----:B------:R-:W-:Y:S05]  /*a510*/  @!P0 BRA `(.L_x_1641) ;  /* 0x0000020000008947 */ /* 0x000fea0003800000 */
[--C-:B01----:R-:W-:Y:S02]  /*a520*/  FADD.FTZ R42, R111, -R104.reuse ;  /* 0x800000686f2a7221 */ /* 0x103fe40000010000 */
[--C-:B------:R-:W-:Y:S02]  /*a530*/  FADD.FTZ R40, R103, -R104.reuse ;  /* 0x8000006867287221 */ /* 0x100fe40000010000 */
[C---:B------:R-:W-:Y:S02]  /*a540*/  FMUL.FTZ R42, R149.reuse, R42 ;  /* 0x0000002a952a7220 */ /* 0x040fe40000410000 */
[----:B------:R-:W-:Y:S02]  /*a550*/  FMUL.FTZ R40, R149, R40 ;  /* 0x0000002895287220 */ /* 0x000fe40000410000 */
[----:B------:R-:W-:Y:S02]  /*a560*/  FFMA.FTZ R41, R66, R42, R73 ;  /* 0x0000002a42297223 */ /* 0x000fe40000010049 */
[----:B------:R-:W-:-:S02]  /*a570*/  FADD.FTZ R42, R113, -R104 ;  /* 0x80000068712a7221 */ /* 0x000fc40000010000 */
[----:B------:R-:W-:Y:S02]  /*a580*/  FADD.FTZ R86, R121, -R104 ;  /* 0x8000006879567221 */ /* 0x000fe40000010000 */
[----:B------:R-:W-:Y:S02]  /*a590*/  FFMA.FTZ R40, R59, R40, R70 ;  /* 0x000000283b287223 */ /* 0x000fe40000010046 */
[C---:B------:R-:W-:Y:S02]  /*a5a0*/  FMUL.FTZ R42, R149.reuse, R42 ;  /* 0x0000002a952a7220 */ /* 0x040fe40000410000 */
[----:B------:R-:W-:Y:S01]  /*a5b0*/  FMUL.FTZ R86, R149, R86 ;  /* 0x0000005695567220 */ /* 0x000fe20000410000 */
[----:B------:R-:W-:Y:S01]  /*a5c0*/  F2FP.BF16.PACK_AB R40, R41, R40 ;  /* 0x000000282928723e */ /* 0x000fe200000010ff */
[----:B------:R-:W-:Y:S02]  /*a5d0*/  FFMA.FTZ R41, R44, R42, R71 ;  /* 0x0000002a2c297223 */ /* 0x000fe40000010047 */
[----:B------:R-:W-:-:S02]  /*a5e0*/  FFMA.FTZ R86, R68, R86, R49 ;  /* 0x0000005644567223 */ /* 0x000fc40000010031 */
[--C-:B------:R-:W-:Y:S02]  /*a5f0*/  FADD.FTZ R42, R119, -R104.reuse ;  /* 0x80000068772a7221 */ /* 0x100fe40000010000 */
[--C-:B------:R-:W-:Y:S01]  /*a600*/  FADD.FTZ R106, R145, -R104.reuse ;  /* 0x80000068916a7221 */ /* 0x100fe20000010000 */
[----:B------:R-:W-:Y:S01]  /*a610*/  F2FP.BF16.PACK_AB R41, R86, R41 ;  /* 0x000000295629723e */ /* 0x000fe200000010ff */
[----:B------:R-:W-:Y:S02]  /*a620*/  FADD.FTZ R86, R137, -R104 ;  /* 0x8000006889567221 */ /* 0x000fe40000010000 */
[C---:B------:R-:W-:Y:S02]  /*a630*/  FMUL.FTZ R42, R149.reuse, R42 ;  /* 0x0000002a952a7220 */ /* 0x040fe40000410000 */
[----:B------:R-:W-:Y:S02]  /*a640*/  FMUL.FTZ R86, R149, R86 ;  /* 0x0000005695567220 */ /* 0x000fe40000410000 */
[----:B------:R-:W-:-:S02]  /*a650*/  FFMA.FTZ R42, R45, R42, R48 ;  /* 0x0000002a2d2a7223 */ /* 0x000fc40000010030 */
[----:B------:R-:W-:Y:S02]  /*a660*/  FFMA.FTZ R43, R69, R86, R50 ;  /* 0x00000056452b7223 */ /* 0x000fe40000010032 */
[----:B------:R-:W-:Y:S02]  /*a670*/  FADD.FTZ R86, R135, -R104 ;  /* 0x8000006887567221 */ /* 0x000fe40000010000 */
[----:B------:R-:W-:Y:S01]  /*a680*/  FMUL.FTZ R106, R149, R106 ;  /* 0x0000006a956a7220 */ /* 0x000fe20000410000 */
[----:B------:R-:W-:Y:S01]  /*a690*/  F2FP.BF16.PACK_AB R42, R43, R42 ;  /* 0x0000002a2b2a723e */ /* 0x000fe200000010ff */
[----:B------:R-:W-:Y:S02]  /*a6a0*/  FMUL.FTZ R86, R149, R86 ;  /* 0x0000005695567220 */ /* 0x000fe40000410000 */
[----:B------:R-:W-:Y:S02]  /*a6b0*/  FFMA.FTZ R106, R47, R106, R72 ;  /* 0x0000006a2f6a7223 */ /* 0x000fe40000010048 */
[----:B------:R-:W-:-:S02]  /*a6c0*/  FFMA.FTZ R43, R46, R86, R75 ;  /* 0x000000562e2b7223 */ /* 0x000fc4000001004b */
[----:B------:R-:W-:-:S03]  /*a6d0*/  IMAD.MOV.U32 R87, RZ, RZ, 0x10 ;  /* 0x00000010ff577424 */ /* 0x000fc600078e00ff */
[----:B------:R-:W-:Y:S01]  /*a6e0*/  F2FP.BF16.PACK_AB R43, R106, R43 ;  /* 0x0000002b6a2b723e */ /* 0x000fe200000010ff */
[C---:B------:R-:W-:Y:S01]  /*a6f0*/  IMAD.WIDE.U32 R86, R100.reuse, R87, c[0x0][0x208] ;  /* 0x0000820064567625 */ /* 0x040fe200078e0057 */
[----:B------:R-:W-:-:S04]  /*a700*/  IADD3 R100, R100, 0x80, RZ ;  /* 0x0000008064647810 */ /* 0x000fc80007ffe0ff */
[----:B------:R0:W-:Y:S03]  /*a710*/  STG.E.128 [R86.64], R40 ;  /* 0x0000002856007986 */ /* 0x0001e6000c101d06 */
.L_x_1641:
[----:B------:R-:W-:Y:S05]  /*a720*/  BSYNC B0 ;  /* 0x0000000000007941 */ /* 0x000fea0003800000 */
.L_x_1640:
[----:B------:R-:W-:Y:S01]  /*a730*/  ISETP.NE.AND P0, PT, R34, RZ, PT ;  /* 0x000000ff2200720c */ /* 0x000fe20003f05270 */
[----:B------:R-:W-:-:S12]  /*a740*/  BSSY B0, `(.L_x_1642) ;  /* 0x0000021000007945 */ /* 0x000fd80003800000 */
[----:B------:R-:W-:Y:S05]  /*a750*/  @!P0 BRA `(.L_x_1643) ;  /* 0x000001f000008947 */ /* 0x000fea0003800000 */
[--C-:B01----:R-:W-:Y:S02]  /*a760*/  FADD.FTZ R40, R105, -R104.reuse ;  /* 0x8000006869287221 */ /* 0x103fe40000010000 */
[--C-:B------:R-:W-:Y:S02]  /*a770*/  FADD.FTZ R42, R115, -R104.reuse ;  /* 0x80000068732a7221 */ /* 0x100fe40000010000 */
[C---:B------:R-:W-:Y:S02]  /*a780*/  FMUL.FTZ R40, R149.reuse, R40 ;  /* 0x0000002895287220 */ /* 0x040fe40000410000 */
[----:B------:R-:W-:Y:S02]  /*a790*/  FMUL.FTZ R42, R149, R42 ;  /* 0x0000002a952a7220 */ /* 0x000fe40000410000 */
[--C-:B------:R-:W-:Y:S02]  /*a7a0*/  FADD.FTZ R86, R117, -R104.reuse ;  /* 0x8000006875567221 */ /* 0x100fe40000010000 */
[----:B------:R-:W-:-:S02]  /*a7b0*/  FADD.FTZ R106, R127, -R104 ;  /* 0x800000687f6a7221 */ /* 0x000fc40000010000 */
[--C-:B------:R-:W-:Y:S02]  /*a7c0*/  FADD.FTZ R108, R129, -R104.reuse ;  /* 0x80000068816c7221 */ /* 0x100fe40000010000 */
[--C-:B------:R-:W-:Y:S02]  /*a7d0*/  FADD.FTZ R110, R133, -R104.reuse ;  /* 0x80000068856e7221 */ /* 0x100fe40000010000 */
[--C-:B------:R-:W-:Y:S02]  /*a7e0*/  FADD.FTZ R112, R131, -R104.reuse ;  /* 0x8000006883707221 */ /* 0x100fe40000010000 */
[----:B------:R-:W-:Y:S02]  /*a7f0*/  FADD.FTZ R104, R147, -R104 ;  /* 0x8000006893687221 */ /* 0x000fe40000010000 */
[----:B------:R-:W-:Y:S02]  /*a800*/  FFMA.FTZ R40, R51, R40, R82 ;  /* 0x0000002833287223 */ /* 0x000fe40000010052 */
[----:B------:R-:W-:-:S02]  /*a810*/  FFMA.FTZ R87, R76, R42, R95 ;  /* 0x0000002a4c577223 */ /* 0x000fc4000001005f */
[C---:B------:R-:W-:Y:S02]  /*a820*/  FMUL.FTZ R86, R149.reuse, R86 ;  /* 0x0000005695567220 */ /* 0x040fe40000410000 */
[----:B------:R-:W-:Y:S01]  /*a830*/  FMUL.FTZ R106, R149, R106 ;  /* 0x0000006a956a7220 */ /* 0x000fe20000410000 */
[----:B------:R-:W-:Y:S01]  /*a840*/  F2FP.BF16.PACK_AB R40, R87, R40 ;  /* 0x000000285728723e */ /* 0x000fe200000010ff */
[C---:B------:R-:W-:Y:S01]  /*a850*/  FMUL.FTZ R108, R149.reuse, R108 ;  /* 0x0000006c956c7220 */ /* 0x040fe20000410000 */
[----:B------:R-:W-:Y:S01]  /*a860*/  MOV R87, 0x10 ;  /* 0x0000001000577802 */ /* 0x000fe20000000f00 */
        /* <DEDUP_REMOVED lines=9> */
[----:B------:R-:W-:-:S02]  /*a900*/  FFMA.FTZ R106, R78, R106, R97 ;  /* 0x0000006a4e6a7223 */ /* 0x000fc40000010061 */
[----:B------:R-:W-:Y:S01]  /*a910*/  IMAD.WIDE.U32 R86, R100, R87, c[0x0][0x208] ;  /* 0x0000820064567625 */ /* 0x000fe200078e0057 */
[----:B------:R-:W-:Y:S02]  /*a920*/  F2FP.BF16.PACK_AB R42, R149, R108 ;  /* 0x0000006c952a723e */ /* 0x000fe400000010ff */
[----:B------:R-:W-:-:S05]  /*a930*/  F2FP.BF16.PACK_AB R41, R106, R41 ;  /* 0x000000296a29723e */ /* 0x000fca00000010ff */
[----:B------:R0:W-:Y:S02]  /*a940*/  STG.E.128 [R86.64], R40 ;  /* 0x0000002856007986 */ /* 0x0001e4000c101d06 */
.L_x_1643:
[----:B------:R-:W-:Y:S05]  /*a950*/  BSYNC B0 ;  /* 0x0000000000007941 */ /* 0x000fea0003800000 */
.L_x_1642:
[----:B------:R-:W-:Y:S02]  /*a960*/  IADD3 R26, R26, c[0x0][0x160], RZ ;  /* 0x000058001a1a7a10 */ /* 0x000fe40007ffe0ff */
[----:B------:R-:W-:Y:S02]  /*a970*/  LOP3.LUT P1, RZ, R90, 0xff, RZ, 0xc0, !PT ;  /* 0x000000ff5aff7812 */ /* 0x000fe4000782c0ff */
[----:B------:R-:W-:Y:S02]  /*a980*/  ISETP.GE.AND P0, PT, R26, c[0x0][0x164], PT ;  /* 0x000059001a007a0c */ /* 0x000fe40003f06270 */
[----:B------:R-:W-:-:S11]  /*a990*/  SEL R90, RZ, 0x1, P1 ;  /* 0x00000001ff5a7807 */ /* 0x000fd60000800000 */
[----:B01----:R-:W-:Y:S01]  /*a9a0*/  @P0 CALL.REL.NOINC `(.L_x_1644) ;  /* 0x0000001000000944 */ /* 0x003fe20003c00000 */
[----:B------:R-:W-:Y:S05]  /*a9b0*/  BRA `(.L_x_1645) ;  /* 0xffff658000007947 */ /* 0x000fea000383ffff */
.L_x_1644:
[----:B------:R-:W-:Y:S05]  /*a9c0*/  EXIT ;  /* 0x000000000000794d */ /* 0x000fea0003800000 */
.L_x_1636:
[----:B------:R-:W-:Y:S01]  /*a9d0*/  IMAD.MOV.U32 R104, RZ, RZ, R40 ;  /* 0x000000ffff687224 */ /* 0x000fe200078e0028 */
[----:B------:R-:W-:Y:S01]  /*a9e0*/  MOV R42, 0xaa30 ;  /* 0x0000aa30002a7802 */ /* 0x000fe20000000f00 */
[----:B------:R-:W-:Y:S02]  /*a9f0*/  IMAD.MOV.U32 R41, RZ, RZ, 0x1 ;  /* 0x00000001ff297424 */ /* 0x000fe400078e00ff */
[----:B------:R-:W-:Y:S02]  /*aa00*/  IMAD.MOV.U32 R87, RZ, RZ, 0x1f ;  /* 0x0000001fff577424 */ /* 0x000fe400078e00ff */
[----:B------:R-:W-:Y:S02]  /*aa10*/  IMAD.MOV.U32 R108, RZ, RZ, -0x1 ;  /* 0xffffffffff6c7424 */ /* 0x000fe400078e00ff */
[----:B------:R-:W-:Y:S05]  /*aa20*/  CALL.REL.NOINC `($__internal_12_$__cuda_sm70_shflsync_bfly_p) ;  /* 0x000006c000007944 */ /* 0x000fea0003c00000 */
[----:B01----:R-:W-:Y:S05]  /*aa30*/  BRA `(.L_x_1646) ;  /* 0xfffff00000007947 */ /* 0x003fea000383ffff */
.L_x_1637:
[----:B------:R-:W-:Y:S01]  /*aa40*/  IMAD.MOV.U32 R41, RZ, RZ, 0x2 ;  /* 0x00000002ff297424 */ /* 0x000fe200078e00ff */
[----:B------:R-:W-:Y:S01]  /*aa50*/  MOV R42, 0xaa90 ;  /* 0x0000aa90002a7802 */ /* 0x000fe20000000f00 */
[----:B------:R-:W-:Y:S02]  /*aa60*/  IMAD.MOV.U32 R87, RZ, RZ, 0x1f ;  /* 0x0000001fff577424 */ /* 0x000fe400078e00ff */
[----:B------:R-:W-:-:S02]  /*aa70*/  IMAD.MOV.U32 R108, RZ, RZ, -0x1 ;  /* 0xffffffffff6c7424 */ /* 0x000fc400078e00ff */
[----:B0-----:R-:W-:Y:S05]  /*aa80*/  CALL.REL.NOINC `($__internal_12_$__cuda_sm70_shflsync_bfly_p) ;  /* 0x0000066000007944 */ /* 0x001fea0003c00000 */
[----:B0-----:R-:W-:Y:S01]  /*aa90*/  HFMA2.MMA R87, -RZ, RZ, 0, 1.847743988037109375e-06 ;  /* 0x0000001fff577435 */ /* 0x001fe200000001ff */
[----:B-1----:R-:W-:Y:S01]  /*aaa0*/  FADD.FTZ R104, R104, R41 ;  /* 0x0000002968687221 */ /* 0x002fe20000010000 */
[----:B------:R-:W-:Y:S01]  /*aab0*/  MOV R42, 0xaaf0 ;  /* 0x0000aaf0002a7802 */ /* 0x000fe20000000f00 */
[----:B------:R-:W-:-:S02]  /*aac0*/  IMAD.MOV.U32 R41, RZ, RZ, 0x4 ;  /* 0x00000004ff297424 */ /* 0x000fc400078e00ff */
[----:B------:R-:W-:Y:S02]  /*aad0*/  IMAD.MOV.U32 R108, RZ, RZ, -0x1 ;  /* 0xffffffffff6c7424 */ /* 0x000fe400078e00ff */
[----:B------:R-:W-:Y:S05]  /*aae0*/  CALL.REL.NOINC `($__internal_12_$__cuda_sm70_shflsync_bfly_p) ;  /* 0x0000060000007944 */ /* 0x000fea0003c00000 */
[----:B01----:R-:W-:Y:S01]  /*aaf0*/  FADD.FTZ R104, R104, R41 ;  /* 0x0000002968687221 */ /* 0x003fe20000010000 */
[----:B------:R-:W-:Y:S01]  /*ab00*/  MOV R42, 0xab50 ;  /* 0x0000ab50002a7802 */ /* 0x000fe20000000f00 */
[----:B------:R-:W-:Y:S02]  /*ab10*/  IMAD.MOV.U32 R41, RZ, RZ, 0x8 ;  /* 0x00000008ff297424 */ /* 0x000fe400078e00ff */
[----:B------:R-:W-:Y:S02]  /*ab20*/  IMAD.MOV.U32 R87, RZ, RZ, 0x1f ;  /* 0x0000001fff577424 */ /* 0x000fe400078e00ff */
[----:B------:R-:W-:Y:S02]  /*ab30*/  IMAD.MOV.U32 R108, RZ, RZ, -0x1 ;  /* 0xffffffffff6c7424 */ /* 0x000fe400078e00ff */
[----:B------:R-:W-:Y:S05]  /*ab40*/  CALL.REL.NOINC `($__internal_12_$__cuda_sm70_shflsync_bfly_p) ;  /* 0x000005a000007944 */ /* 0x000fea0003c00000 */
[----:B01----:R-:W-:Y:S01]  /*ab50*/  FADD.FTZ R104, R104, R41 ;  /* 0x0000002968687221 */ /* 0x003fe20000010000 */
[----:B------:R-:W-:Y:S01]  /*ab60*/  MOV R42, 0xabb0 ;  /* 0x0000abb0002a7802 */ /* 0x000fe20000000f00 */
[----:B------:R-:W-:Y:S02]  /*ab70*/  IMAD.MOV.U32 R41, RZ, RZ, 0x10 ;  /* 0x00000010ff297424 */ /* 0x000fe400078e00ff */
[----:B------:R-:W-:-:S02]  /*ab80*/  IMAD.MOV.U32 R87, RZ, RZ, 0x1f ;  /* 0x0000001fff577424 */ /* 0x000fc400078e00ff */
[----:B------:R-:W-:Y:S02]  /*ab90*/  IMAD.MOV.U32 R108, RZ, RZ, -0x1 ;  /* 0xffffffffff6c7424 */ /* 0x000fe400078e00ff */
[----:B------:R-:W-:Y:S05]  /*aba0*/  CALL.REL.NOINC `($__internal_12_$__cuda_sm70_shflsync_bfly_p) ;  /* 0x0000054000007944 */ /* 0x000fea0003c00000 */
[----:B-1----:R-:W-:Y:S01]  /*abb0*/  FADD.FTZ R40, R104, R41 ;  /* 0x0000002968287221 */ /* 0x002fe20000010000 */
[----:B------:R-:W-:Y:S01]  /*abc0*/  ISETP.NE.AND P0, PT, R32, RZ, PT ;  /* 0x000000ff2000720c */ /* 0x000fe20003f05270 */
[----:B0-----:R-:W-:Y:S01]  /*abd0*/  IMAD.MOV.U32 R108, RZ, RZ, -0x1 ;  /* 0xffffffffff6c7424 */ /* 0x001fe200078e00ff */
[----:B------:R-:W-:Y:S01]  /*abe0*/  MOV R87, 0x1f ;  /* 0x0000001f00577802 */ /* 0x000fe20000000f00 */
[----:B------:R-:W-:-:S04]  /*abf0*/  FMUL.FTZ R40, R81, R40 ;  /* 0x0000002851287220 */ /* 0x000fc80000410000 */
[--C-:B------:R-:W-:Y:S02]  /*ac00*/  FADD.FTZ R41, R101, -R40.reuse ;  /* 0x8000002865297221 */ /* 0x100fe40000010000 */
[----:B------:R-:W-:Y:S02]  /*ac10*/  FADD.FTZ R42, R109, -R40 ;  /* 0x800000286d2a7221 */ /* 0x000fe40000010000 */
[----:B------:R-:W-:-:S04]  /*ac20*/  FFMA.FTZ R41, R41, R41, RZ ;  /* 0x0000002929297223 */ /* 0x000fc800000100ff */
        /* <DEDUP_REMOVED lines=14> */
[----:B------:R-:W-:Y:S01]  /*ad10*/  FSEL R104, R41, RZ, P0 ;  /* 0x000000ff29687208 */ /* 0x000fe20000000000 */
[----:B------:R-:W-:-:S04]  /*ad20*/  FADD.FTZ R41, R103, -R40 ;  /* 0x8000002867297221 */ /* 0x000fc80000010000 */
        /* <DEDUP_REMOVED lines=30> */
[----:B------:R-:W-:Y:S01]  /*af10*/  MOV R42, 0xaf40 ;  /* 0x0000af40002a7802 */ /* 0x000fe20000000f00 */
[----:B------:R-:W-:Y:S02]  /*af20*/  IMAD.MOV.U32 R41, RZ, RZ, 0x1 ;  /* 0x00000001ff297424 */ /* 0x000fe400078e00ff */
        /* <DEDUP_REMOVED lines=9> */
[----:B------:R-:W-:-:S02]  /*afc0*/  IMAD.MOV.U32 R41, RZ, RZ, 0x4 ;  /* 0x00000004ff297424 */ /* 0x000fc400078e00ff */
[----:B------:R-:W-:Y:S02]  /*afd0*/  IMAD.MOV.U32 R87, RZ, RZ, 0x1f ;  /* 0x0000001fff577424 */ /* 0x000fe400078e00ff */
[----:B------:R-:W-:Y:S02]  /*afe0*/  IMAD.MOV.U32 R108, RZ, RZ, -0x1 ;  /* 0xffffffffff6c7424 */ /* 0x000fe400078e00ff */
[----:B------:R-:W-:Y:S05]  /*aff0*/  CALL.REL.NOINC `($__internal_12_$__cuda_sm70_shflsync_bfly_p) ;  /* 0x000000f000007944 */ /* 0x000fea0003c00000 */
[----:B0-----:R-:W-:Y:S01]  /*b000*/  HFMA2.MMA R87, -RZ, RZ, 0, 1.847743988037109375e-06 ;  /* 0x0000001fff577435 */ /* 0x001fe200000001ff */
[----:B-1----:R-:W-:Y:S01]  /*b010*/  FADD.FTZ R104, R104, R41 ;  /* 0x0000002968687221 */ /* 0x002fe20000010000 */
[----:B------:R-:W-:Y:S01]  /*b020*/  MOV R42, 0xb060 ;  /* 0x0000b060002a7802 */ /* 0x000fe20000000f00 */
[----:B------:R-:W-:Y:S02]  /*b030*/  IMAD.MOV.U32 R41, RZ, RZ, 0x8 ;  /* 0x00000008ff297424 */ /* 0x000fe400078e00ff */
[----:B------:R-:W-:Y:S02]  /*b040*/  IMAD.MOV.U32 R108, RZ, RZ, -0x1 ;  /* 0xffffffffff6c7424 */ /* 0x000fe400078e00ff */
[----:B------:R-:W-:Y:S05]  /*b050*/  CALL.REL.NOINC `($__internal_12_$__cuda_sm70_shflsync_bfly_p) ;  /* 0x0000009000007944 */ /* 0x000fea0003c00000 */
[----:B-1----:R-:W-:Y:S01]  /*b060*/  FADD.FTZ R106, R104, R41 ;  /* 0x00000029686a7221 */ /* 0x002fe20000010000 */
[----:B------:R-:W-:Y:S01]  /*b070*/  MOV R42, 0xb0d0 ;  /* 0x0000b0d0002a7802 */ /* 0x000fe20000000f00 */
[----:B------:R-:W-:Y:S02]  /*b080*/  IMAD.MOV.U32 R41, RZ, RZ, 0x10 ;  /* 0x00000010ff297424 */ /* 0x000fe400078e00ff */
[----:B0-----:R-:W-:-:S02]  /*b090*/  IMAD.MOV.U32 R87, RZ, RZ, 0x1f ;  /* 0x0000001fff577424 */ /* 0x001fc400078e00ff */
[----:B------:R-:W-:Y:S02]  /*b0a0*/  IMAD.MOV.U32 R108, RZ, RZ, -0x1 ;  /* 0xffffffffff6c7424 */ /* 0x000fe400078e00ff */
[----:B------:R-:W-:Y:S02]  /*b0b0*/  IMAD.MOV.U32 R104, RZ, RZ, R106 ;  /* 0x000000ffff687224 */ /* 0x000fe400078e006a */
[----:B------:R-:W-:Y:S05]  /*b0c0*/  CALL.REL.NOINC `($__internal_12_$__cuda_sm70_shflsync_bfly_p) ;  /* 0x0000002000007944 */ /* 0x000fea0003c00000 */
[----:B-1----:R-:W-:Y:S01]  /*b0d0*/  IMAD.MOV.U32 R43, RZ, RZ, R41 ;  /* 0x000000ffff2b7224 */ /* 0x002fe200078e0029 */
[----:B0-----:R-:W-:Y:S05]  /*b0e0*/  BRA `(.L_x_1647) ;  /* 0xffffedb000007947 */ /* 0x001fea000383ffff */
        .weak           $__internal_12_$__cuda_sm70_shflsync_bfly_p
        .type           $__internal_12_$__cuda_sm70_shflsync_bfly_p,@function
        .size           $__internal_12_$__cuda_sm70_shflsync_bfly_p,(.L_x_22100 - $__internal_12_$__cuda_sm70_shflsync_bfly_p)
$__internal_12_$__cuda_sm70_shflsync_bfly_p:
[----:B------:R-:W-:Y:S01]  /*b0f0*/  IMAD.MOV.U32 R43, RZ, RZ, 0x0 ;  /* 0x00000000ff2b7424 */ /* 0x000fe200078e00ff */
[----:B------:R-:W-:Y:S04]  /*b100*/  WARPSYNC R108 ;  /* 0x0000006c00007348 */ /* 0x000fe80003800000 */
[----:B------:R0:W1:Y:S01]  /*b110*/  SHFL.BFLY PT, R41, R104, R41, R87 ;  /* 0x0c00002968297389 */ /* 0x00006200000e0057 */
[----:B------:R-:W-:Y:S05]  /*b120*/  RET.REL.NODEC R42 `(_ZN10layer_norm13ln_fwd_kernelINS_13Kernel_traitsI13__nv_bfloat16S2_S2_S2_fjLj3072ELj1ELj1ELj4ELj16ENS_18Kernel_traits_baseILj3072ES2_S2_S2_S2_fjLj128EEEEELb1ELb1ELb0ELb0EEEvNS_9FwdParamsE) ;  /* 0xffff4ed02a007950 */ /* 0x000fea0003c3ffff */
.L_x_1648:
        /* <DEDUP_REMOVED lines=13> */
.L_x_22100:


//--------------------- .text._ZN10layer_norm13ln_fwd_kernelINS_13Kernel_traitsI13__nv_bfloat16S2_S2_S2_fjLj3072ELj1ELj1ELj4ELj16ENS_18Kernel_traits_baseILj3072ES2_S2_S2_S2_fjLj128EEEEELb1ELb1ELb0ELb1EEEvNS_9FwdParamsE --------------------------
	.section	.text._ZN10layer_norm13ln_fwd_kernelINS_13Kernel_traitsI13__nv_bfloat16S2_S2_S2_fjLj3072ELj1ELj1ELj4ELj16ENS_18Kernel_traits_baseILj3072ES2_S2_S2_S2_fjLj128EEEEELb1ELb1ELb0ELb1EEEvNS_9FwdParamsE,"ax",@progbits
	.sectioninfo	@"SHI_REGISTERS=128"
	.align	128
        .global         _ZN10layer_norm13ln_fwd_kernelINS_13Kernel_traitsI13__nv_bfloat16S2_S2_S2_fjLj3072ELj1ELj1ELj4ELj16ENS_18Kernel_traits_baseILj3072ES2_S2_S2_S2_fjLj128EEEEELb1ELb1ELb0ELb1EEEvNS_9FwdParamsE
        .type           _ZN10layer_norm13ln_fwd_kernelINS_13Kernel_traitsI13__nv_bfloat16S2_S2_S2_fjLj3072ELj1ELj1ELj4ELj16ENS_18Kernel_traits_baseILj3072ES2_S2_S2_S2_fjLj128EEEEELb1ELb1ELb0ELb1EEEvNS_9FwdParamsE,@function
        .size           _ZN10layer_norm13ln_fwd_kernelINS_13Kernel_traitsI13__nv_bfloat16S2_S2_S2_fjLj3072ELj1ELj1ELj4ELj16ENS_18Kernel_traits_baseILj3072ES2_S2_S2_S2_fjLj128EEEEELb1ELb1ELb0ELb1EEEvNS_9FwdParamsE,(.L_x_22101 - _ZN10layer_norm13ln_fwd_kernelINS_13Kernel_traitsI13__nv_bfloat16S2_S2_S2_fjLj3072ELj1ELj1ELj4ELj16ENS_18Kernel_traits_baseILj3072ES2_S2_S2_S2_fjLj128EEEEELb1ELb1ELb0ELb1EEEvNS_9FwdParamsE)
        .other          _ZN10layer_norm13ln_fwd_kernelINS_13Kernel_traitsI13__nv_bfloat16S2_S2_S2_fjLj3072ELj1ELj1ELj4ELj16ENS_18Kernel_traits_baseILj3072ES2_S2_S2_S2_fjLj128EEEEELb1ELb1ELb0ELb1EEEvNS_9FwdParamsE,@"STO_CUDA_ENTRY STV_DEFAULT"
_ZN10layer_norm13ln_fwd_kernelINS_13Kernel_traitsI13__nv_bfloat16S2_S2_S2_fjLj3072ELj1ELj1ELj4ELj16ENS_18Kernel_traits_baseILj3072ES2_S2_S2_S2_fjLj128EEEEELb1ELb1ELb0ELb1EEEvNS_9FwdParamsE:
.text._ZN10layer_norm13ln_fwd_kernelINS_13Kernel_traitsI13__nv_bfloat16S2_S2_S2_fjLj3072ELj1ELj1ELj4ELj16ENS_18Kernel_traits_baseILj3072ES2_S2_S2_S2_fjLj128EEEEELb1ELb1ELb0ELb1EEEvNS_9FwdParamsE:
[----:B------:R-:W-:Y:S02]  /*0000*/  IMAD.MOV.U32 R1, RZ, RZ, c[0x0][0x28] ;  /* 0x00000a00ff017624 */ /* 0x000fe400078e00ff */
[----:B------:R-:W-:Y:S01]  /*0010*/  ULDC.U8 UR4, c[0x0][0x244] ;  /* 0x0000910000047ab9 */ /* 0x000fe20000000000 */
[----:B------:R-:W-:Y:S01]  /*0020*/  IMAD.MOV.U32 R86, RZ, RZ, c[0x0][0x238] ;  /* 0x00008e00ff567624 */ /* 0x000fe200078e00ff */
[----:B------:R-:W-:Y:S01]  /*0030*/  ISETP.NE.AND P0, PT, RZ, UR4, PT ;  /* 0x00000004ff007c0c */ /* 0x000fe2000bf05270 */
[----:B------:R-:W-:Y:S01]  /*0040*/  ULDC.64 UR4, c[0x0][0x230] ;  /* 0x00008c0000047ab9 */ /* 0x000fe20000000a00 */
[----:B------:R-:W-:Y:S01]  /*0050*/  MOV R87, c[0x0][0x23c] ;  /* 0x00008f0000577a02 */ /* 0x000fe20000000f00 */
[----:B------:R-:W-:Y:S01]  /*0060*/  IMAD.U32 R2, RZ, RZ, UR4 ;  /* 0x00000004ff027e24 */ /* 0x000fe2000f8e00ff */
[----:B------:R-:W-:Y:S01]  /*0070*/  ULDC.64 UR6, c[0x0][0x118] ;  /* 0x0000460000067ab9 */ /* 0x000fe20000000a00 */
[----:B------:R-:W-:-:S08]  /*0080*/  IMAD.U32 R3, RZ, RZ, UR5 ;  /* 0x00000005ff037e24 */ /* 0x000fd0000f8e00ff */
        /* <DEDUP_REMOVED lines=33> */
[----:B------:R-:W-:-:S04]  /*02a0*/  IMAD.WIDE.U32 R6, R7, -0x326172a9, RZ ;  /* 0xcd9e8d5707067825 */ /* 0x000fc800078e00ff */
[----:B------:R-:W-:Y:S01]  /*02b0*/  IMAD.WIDE.U32 R4, R4, -0x2daee0ad, RZ ;  /* 0xd2511f5304047825 */ /* 0x000fe200078e00ff */
[----:B------:R-:W-:-:S04]  /*02c0*/  LOP3.LUT R12, R7, UR11, R8, 0x96, !PT ;  /* 0x0000000b070c7c12 */ /* 0x000fc8000f8e9608 */
[----:B------:R-:W-:Y:S01]  /*02d0*/  LOP3.LUT R14, R5, UR12, R2, 0x96, !PT ;  /* 0x0000000c050e7c12 */ /* 0x000fe2000f8e9602 */
[----:B------:R-:W-:Y:S01]  /*02e0*/  IMAD.WIDE.U32 R12, R12, -0x2daee0ad, RZ ;  /* 0xd2511f530c0c7825 */ /* 0x000fe200078e00ff */
[----:B------:R-:W-:Y:S01]  /*02f0*/  UIADD3 UR18, UR5, -0x56f99767, URZ ;  /* 0xa906689905127890 */ /* 0x000fe2000fffe03f */
[----:B------:R-:W-:Y:S02]  /*0300*/  IADD3 R2, P1, R22, c[0x0][0x218], RZ ;  /* 0x0000860016027a10 */ /* 0x000fe40007f3e0ff */
[----:B------:R-:W-:Y:S01]  /*0310*/  IMAD.WIDE.U32 R14, R14, -0x326172a9, RZ ;  /* 0xcd9e8d570e0e7825 */ /* 0x000fe200078e00ff */
[----:B------:R-:W-:Y:S01]  /*0320*/  LOP3.LUT R7, R13, UR14, R4, 0x96, !PT ;  /* 0x0000000e0d077c12 */ /* 0x000fe2000f8e9604 */
[----:B------:R-:W-:Y:S01]  /*0330*/  UIADD3 UR17, UR4, 0x1715609d, URZ ;  /* 0x1715609d04117890 */ /* 0x000fe2000fffe03f */
[----:B------:R-:W-:Y:S02]  /*0340*/  IADD3.X R3, RZ, c[0x0][0x21c], RZ, P1, !PT ;  /* 0x00008700ff037a10 */ /* 0x000fe40000ffe4ff */
[----:B------:R-:W-:Y:S01]  /*0350*/  LOP3.LUT R4, R15, UR13, R6, 0x96, !PT ;  /* 0x0000000d0f047c12 */ /* 0x000fe2000f8e9606 */
[----:B------:R-:W-:Y:S01]  /*0360*/  IMAD.WIDE.U32 R6, R7, -0x326172a9, RZ ;  /* 0xcd9e8d5707067825 */ /* 0x000fe200078e00ff */
[----:B------:R-:W-:-:S02]  /*0370*/  UIADD3 UR19, UR4, -0x4ab325aa, URZ ;  /* 0xb54cda5604137890 */ /* 0x000fc4000fffe03f */
[----:B------:R-:W-:Y:S01]  /*0380*/  UIADD3 UR20, UR5, 0x646e171e, URZ ;  /* 0x646e171e05147890 */ /* 0x000fe2000fffe03f */
[----:B------:R-:W-:Y:S01]  /*0390*/  IMAD.WIDE.U32 R4, R4, -0x2daee0ad, RZ ;  /* 0xd2511f5304047825 */ /* 0x000fe200078e00ff */
[----:B------:R-:W-:Y:S01]  /*03a0*/  LOP3.LUT R13, R7, UR15, R14, 0x96, !PT ;  /* 0x0000000f070d7c12 */ /* 0x000fe2000f8e960e */
[----:B------:R-:W-:Y:S01]  /*03b0*/  UIADD3 UR21, UR4, 0x5384540f, URZ ;  /* 0x5384540f04157890 */ /* 0x000fe2000fffe03f */
[----:B------:R-:W-:Y:S01]  /*03c0*/  LEA.HI R0, R20, R21, RZ, 0x19 ;  /* 0x0000001514007211 */ /* 0x000fe200078fc8ff */
[----:B------:R-:W-:Y:S01]  /*03d0*/  UIADD3 UR22, UR5, 0x1fd5c5a3, URZ ;  /* 0x1fd5c5a305167890 */ /* 0x000fe2000fffe03f */
[----:B------:R-:W-:Y:S01]  /*03e0*/  LOP3.LUT R14, R5, UR16, R12, 0x96, !PT ;  /* 0x00000010050e7c12 */ /* 0x000fe2000f8e960c */
[----:B------:R-:W-:Y:S01]  /*03f0*/  IMAD.WIDE.U32 R12, R13, -0x2daee0ad, RZ ;  /* 0xd2511f530d0c7825 */ /* 0x000fe200078e00ff */
[----:B------:R0:W5:Y:S03]  /*0400*/  @P0 LDG.E.128 R8, [R2.64] ;  /* 0x0000000602080981 */ /* 0x000166000c1e1d00 */
[----:B------:R-:W-:Y:S01]  /*0410*/  IMAD.WIDE.U32 R14, R14, -0x326172a9, RZ ;  /* 0xcd9e8d570e0e7825 */ /* 0x000fe200078e00ff */
[----:B------:R-:W-:Y:S01]  /*0420*/  LOP3.LUT R7, R13, UR18, R4, 0x96, !PT ;  /* 0x000000120d077c12 */ /* 0x000fe2000f8e9604 */
[----:B------:R0:W5:Y:S03]  /*0430*/  @P0 LDG.E.128 R16, [R2.64+0x800] ;  /* 0x0008000602100981 */ /* 0x000166000c1e1d00 */
[----:B------:R-:W-:Y:S01]  /*0440*/  LOP3.LUT R4, R15, UR17, R6, 0x96, !PT ;  /* 0x000000110f047c12 */ /* 0x000fe2000f8e9606 */
[----:B------:R-:W-:Y:S01]  /*0450*/  IMAD.WIDE.U32 R6, R7, -0x326172a9, RZ ;  /* 0xcd9e8d5707067825 */ /* 0x000fe200078e00ff */
[----:B------:R0:W5:Y:S01]  /*0460*/  @P0 LDG.E.128 R44, [R2.64+0x1000] ;  /* 0x00100006022c0981 */ /* 0x000162000c1e1d00 */
[----:B------:R-:W-:Y:S01]  /*0470*/  ISETP.GE.AND P1, PT, R0, c[0x0][0x164], PT ;  /* 0x0000590000007a0c */ /* 0x000fe20003f26270 */
[----:B------:R-:W-:Y:S01]  /*0480*/  UIADD3 UR23, UR4, -0xe443238, URZ ;  /* 0xf1bbcdc804177890 */ /* 0x000fe2000fffe03f */
[----:B------:R-:W-:Y:S01]  /*0490*/  IMAD.WIDE.U32 R4, R4, -0x2daee0ad, RZ ;  /* 0xd2511f5304047825 */ /* 0x000fe200078e00ff */
[----:B------:R-:W-:Y:S01]  /*04a0*/  LOP3.LUT R13, R7, UR19, R14, 0x96, !PT ;  /* 0x00000013070d7c12 */ /* 0x000fe2000f8e960e */
[----:B------:R-:W-:-:S03]  /*04b0*/  UIADD3 UR24, UR5, -0x24c28bd8, URZ ;  /* 0xdb3d742805187890 */ /* 0x000fc6000fffe03f */
[----:B------:R-:W-:Y:S01]  /*04c0*/  LOP3.LUT R14, R5, UR20, R12, 0x96, !PT ;  /* 0x00000014050e7c12 */ /* 0x000fe2000f8e960c */
[----:B------:R-:W-:Y:S01]  /*04d0*/  IMAD.WIDE.U32 R12, R13, -0x2daee0ad, RZ ;  /* 0xd2511f530d0c7825 */ /* 0x000fe200078e00ff */
[----:B0-----:R-:W-:-:S03]  /*04e0*/  LOP3.LUT R2, R20, 0x7f, RZ, 0xc0, !PT ;  /* 0x0000007f14027812 */ /* 0x001fc600078ec0ff */
[----:B------:R-:W-:Y:S01]  /*04f0*/  IMAD.WIDE.U32 R14, R14, -0x326172a9, RZ ;  /* 0xcd9e8d570e0e7825 */ /* 0x000fe200078e00ff */
[----:B------:R-:W-:-:S04]  /*0500*/  LOP3.LUT R23, R13, UR22, R4, 0x96, !PT ;  /* 0x000000160d177c12 */ /* 0x000fc8000f8e9604 */
[----:B------:R-:W-:Y:S01]  /*0510*/  LOP3.LUT R71, R15, UR21, R6, 0x96, !PT ;  /* 0x000000150f477c12 */ /* 0x000fe2000f8e9606 */
[----:B------:R-:W-:Y:S01]  /*0520*/  IMAD.HI.U32 R5, R23, -0x326172a9, RZ ;  /* 0xcd9e8d5717057827 */ /* 0x000fe200078e00ff */
[----:B------:R-:W-:-:S03]  /*0530*/  LEA R6, P2, R2, c[0x0][0x1c8], 0x4 ;  /* 0x0000720002067a11 */ /* 0x000fc600078420ff */
[----:B------:R-:W-:Y:S01]  /*0540*/  IMAD.HI.U32 R3, R71, -0x2daee0ad, RZ ;  /* 0xd2511f5347037827 */ /* 0x000fe200078e00ff */
[----:B------:R-:W-:-:S03]  /*0550*/  LOP3.LUT R72, R5, UR23, R14, 0x96, !PT ;  /* 0x0000001705487c12 */ /* 0x000fc6000f8e960e */
[----:B------:R-:W-:Y:S01]  /*0560*/  IMAD.X R7, RZ, RZ, c[0x0][0x1cc], P2 ;  /* 0x00007300ff077624 */ /* 0x000fe200010e06ff */
[----:B------:R-:W-:Y:S02]  /*0570*/  IADD3 R4, P2, R22, c[0x0][0x1b0], RZ ;  /* 0x00006c0016047a10 */ /* 0x000fe40007f5e0ff */
[----:B------:R-:W-:-:S03]  /*0580*/  LOP3.LUT R70, R3, UR24, R12, 0x96, !PT ;  /* 0x0000001803467c12 */ /* 0x000fc6000f8e960c */
[----:B------:R-:W-:Y:S01]  /*0590*/  IMAD.X R5, RZ, RZ, c[0x0][0x1b4], P2 ;  /* 0x00006d00ff057624 */ /* 0x000fe200010e06ff */
[----:B------:R-:W-:Y:S07]  /*05a0*/  @P1 EXIT ;  /* 0x000000000000194d */ /* 0x000fee0003800000 */
[----:B------:R0:W2:Y:S01]  /*05b0*/  LDG.E.128 R48, [R6.64+0x1000] ;  /* 0x0010000606307981 */ /* 0x0000a2000c1e1d00 */
[----:B-----5:R-:W-:Y:S01]  /*05c0*/  @!P0 CS2R R8, SRZ ;  /* 0x0000000000088805 */ /* 0x020fe2000001ff00 */
[----:B------:R-:W-:Y:S01]  /*05d0*/  @!P0 CS2R R10, SRZ ;  /* 0x00000000000a8805 */ /* 0x000fe2000001ff00 */
[----:B------:R-:W-:Y:S01]  /*05e0*/  @!P0 CS2R R16, SRZ ;  /* 0x0000000000108805 */ /* 0x000fe2000001ff00 */
[----:B------:R-:W-:Y:S01]  /*05f0*/  @!P0 CS2R R18, SRZ ;  /* 0x0000000000128805 */ /* 0x000fe2000001ff00 */
[----:B------:R1:W5:Y:S01]  /*0600*/  LDG.E.128 R32, [R4.64] ;  /* 0x0000000604207981 */ /* 0x000362000c1e1d00 */
[----:B------:R-:W-:Y:S01]  /*0610*/  @!P0 CS2R R44, SRZ ;  /* 0x00000000002c8805 */ /* 0x000fe2000001ff00 */
[----:B------:R-:W-:Y:S02]  /*0620*/  PRMT R3, RZ, 0x5410, R8 ;  /* 0x00005410ff037816 */ /* 0x000fe40000000008 */
[----:B------:R1:W5:Y:S04]  /*0630*/  LDG.E.128 R28, [R4.64+0x800] ;  /* 0x00080006041c7981 */ /* 0x000368000c1e1d00 */
[----:B------:R1:W5:Y:S01]  /*0640*/  LDG.E.128 R24, [R4.64+0x1000] ;  /* 0x0010000604187981 */ /* 0x000362000c1e1d00 */
[----:B------:R-:W-:-:S03]  /*0650*/  PRMT R12, RZ, 0x7610, R16 ;  /* 0x00007610ff0c7816 */ /* 0x000fc60000000010 */
[----:B------:R0:W5:Y:S04]  /*0660*/  LDG.E.128 R40, [R6.64] ;  /* 0x0000000606287981 */ /* 0x000168000c1e1d00 */
[----:B------:R0:W5:Y:S01]  /*0670*/  LDG.E.128 R36, [R6.64+0x800] ;  /* 0x0008000606247981 */ /* 0x000162000c1e1d00 */
[----:B-1----:R-:W-:Y:S02]  /*0680*/  PRMT R4, RZ, 0x7610, R8 ;  /* 0x00007610ff047816 */ /* 0x002fe40000000008 */
[--C-:B------:R-:W-:Y:S02]  /*0690*/  PRMT R5, RZ, 0x5410, R9.reuse ;  /* 0x00005410ff057816 */ /* 0x100fe40000000009 */
[----:B------:R-:W-:Y:S02]  /*06a0*/  PRMT R8, RZ, 0x7610, R10 ;  /* 0x00007610ff087816 */ /* 0x000fe4000000000a */
[----:B0-----:R-:W-:-:S02]  /*06b0*/  PRMT R6, RZ, 0x7610, R9 ;  /* 0x00007610ff067816 */ /* 0x001fc40000000009 */
[----:B------:R-:W-:Y:S02]  /*06c0*/  PRMT R7, RZ, 0x5410, R10 ;  /* 0x00005410ff077816 */ /* 0x000fe4000000000a */
[--C-:B------:R-:W-:Y:S02]  /*06d0*/  PRMT R9, RZ, 0x5410, R11.reuse ;  /* 0x00005410ff097816 */ /* 0x100fe4000000000b */
[----:B------:R-:W-:Y:S02]  /*06e0*/  PRMT R10, RZ, 0x7610, R11 ;  /* 0x00007610ff0a7816 */ /* 0x000fe4000000000b */
[----:B------:R-:W-:Y:S01]  /*06f0*/  PRMT R11, RZ, 0x5410, R16 ;  /* 0x00005410ff0b7816 */ /* 0x000fe20000000010 */
[----:B------:R-:W-:Y:S01]  /*0700*/  UIADD3 UR26, UR5, -0x695add53, URZ ;  /* 0x96a522ad051a7890 */ /* 0x000fe2000fffe03f */
[--C-:B------:R-:W-:Y:S02]  /*0710*/  PRMT R13, RZ, 0x5410, R17.reuse ;  /* 0x00005410ff0d7816 */ /* 0x100fe40000000011 */
[----:B------:R-:W-:-:S02]  /*0720*/  PRMT R14, RZ, 0x7610, R17 ;  /* 0x00007610ff0e7816 */ /* 0x000fc40000000011 */
[--C-:B------:R-:W-:Y:S02]  /*0730*/  PRMT R15, RZ, 0x5410, R18.reuse ;  /* 0x00005410ff0f7816 */ /* 0x100fe40000000012 */
[----:B------:R-:W-:Y:S01]  /*0740*/  PRMT R16, RZ, 0x7610, R18 ;  /* 0x00007610ff107816 */ /* 0x000fe20000000012 */
[----:B------:R-:W-:Y:S01]  /*0750*/  @!P0 CS2R R46, SRZ ;  /* 0x00000000002e8805 */ /* 0x000fe2000001ff00 */
[--C-:B------:R-:W-:Y:S01]  /*0760*/  PRMT R17, RZ, 0x5410, R19.reuse ;  /* 0x00005410ff117816 */ /* 0x100fe20000000013 */
[----:B------:R-:W-:Y:S01]  /*0770*/  UIADD3 UR25, UR4, -0x700cb87f, URZ ;  /* 0x8ff3478104197890 */ /* 0x000fe2000fffe03f */
[----:B------:R-:W-:Y:S01]  /*0780*/  PRMT R18, RZ, 0x7610, R19 ;  /* 0x00007610ff127816 */ /* 0x000fe20000000013 */
[----:B------:R-:W-:Y:S01]  /*0790*/  IMAD R71, R71, -0x2daee0ad, RZ ;  /* 0xd2511f5347477824 */ /* 0x000fe200078e02ff */
[--C-:B------:R-:W-:Y:S01]  /*07a0*/  PRMT R19, RZ, 0x5410, R44.reuse ;  /* 0x00005410ff137816 */ /* 0x100fe2000000002c */
[----:B------:R-:W-:Y:S01]  /*07b0*/  IMAD.WIDE.U32 R72, R72, -0x2daee0ad, RZ ;  /* 0xd2511f5348487825 */ /* 0x000fe200078e00ff */
[----:B------:R-:W-:-:S03]  /*07c0*/  PRMT R20, RZ, 0x7610, R44 ;  /* 0x00007610ff147816 */ /* 0x000fc6000000002c */
[----:B------:R-:W-:Y:S02]  /*07d0*/  IMAD R44, R23, -0x326172a9, RZ ;  /* 0xcd9e8d57172c7824 */ /* 0x000fe400078e02ff */
[C---:B------:R-:W-:Y:S01]  /*07e0*/  IMAD.HI.U32 R69, R70.reuse, -0x326172a9, RZ ;  /* 0xcd9e8d5746457827 */ /* 0x040fe200078e00ff */
[----:B------:R-:W-:Y:S02]  /*07f0*/  LOP3.LUT R71, R73, UR26, R71, 0x96, !PT ;  /* 0x0000001a49477c12 */ /* 0x000fe4000f8e9647 */
[--C-:B------:R-:W-:Y:S01]  /*0800*/  PRMT R21, RZ, 0x5410, R45.reuse ;  /* 0x00005410ff157816 */ /* 0x100fe2000000002d */
[----:B------:R-:W-:Y:S01]  /*0810*/  IMAD.MOV.U32 R67, RZ, RZ, 0x1 ;  /* 0x00000001ff437424 */ /* 0x000fe200078e00ff */
[----:B------:R-:W-:Y:S01]  /*0820*/  PRMT R22, RZ, 0x7610, R45 ;  /* 0x00007610ff167816 */ /* 0x000fe2000000002d */
[----:B------:R-:W-:Y:S01]  /*0830*/  IMAD R70, R70, -0x326172a9, RZ ;  /* 0xcd9e8d5746467824 */ /* 0x000fe200078e02ff */
[--C-:B------:R-:W-:Y:S01]  /*0840*/  PRMT R23, RZ, 0x5410, R46.reuse ;  /* 0x00005410ff177816 */ /* 0x100fe2000000002e */
[----:B------:R-:W-:Y:S01]  /*0850*/  IMAD.MOV.U32 R66, RZ, RZ, RZ ;  /* 0x000000ffff427224 */ /* 0x000fe200078e00ff */
[----:B------:R-:W-:-:S02]  /*0860*/  PRMT R60, RZ, 0x7610, R46 ;  /* 0x00007610ff3c7816 */ /* 0x000fc4000000002e */
[--C-:B------:R-:W-:Y:S02]  /*0870*/  PRMT R61, RZ, 0x5410, R47.reuse ;  /* 0x00005410ff3d7816 */ /* 0x100fe4000000002f */
[----:B------:R-:W-:Y:S02]  /*0880*/  PRMT R62, RZ, 0x7610, R47 ;  /* 0x00007610ff3e7816 */ /* 0x000fe4000000002f */
[----:B------:R-:W-:Y:S02]  /*0890*/  LOP3.LUT R69, R69, UR25, R44, 0x96, !PT ;  /* 0x0000001945457c12 */ /* 0x000fe4000f8e962c */
[----:B------:R-:W-:Y:S01]  /*08a0*/  LOP3.LUT R86, R86, 0x3, RZ, 0xc0, !PT ;  /* 0x0000000356567812 */ /* 0x000fe200078ec0ff */
[----:B------:R-:W-:Y:S01]  /*08b0*/  ULDC.U8 UR8, c[0x0][0x1f0] ;  /* 0x00007c0000087ab9 */ /* 0x000fe20000000000 */
[--C-:B--2---:R-:W-:Y:S02]  /*08c0*/  PRMT R68, RZ, 0x5410, R48.reuse ;  /* 0x00005410ff447816 */ /* 0x104fe40000000030 */
[----:B------:R-:W-:-:S02]  /*08d0*/  PRMT R73, RZ, 0x7610, R48 ;  /* 0x00007610ff497816 */ /* 0x000fc40000000030 */
[--C-:B------:R-:W-:Y:S02]  /*08e0*/  PRMT R74, RZ, 0x5410, R49.reuse ;  /* 0x00005410ff4a7816 */ /* 0x100fe40000000031 */
[----:B------:R-:W-:Y:S02]  /*08f0*/  PRMT R75, RZ, 0x7610, R49 ;  /* 0x00007610ff4b7816 */ /* 0x000fe40000000031 */
[--C-:B------:R-:W-:Y:S02]  /*0900*/  PRMT R76, RZ, 0x5410, R50.reuse ;  /* 0x00005410ff4c7816 */ /* 0x100fe40000000032 */
[----:B------:R-:W-:Y:S02]  /*0910*/  PRMT R77, RZ, 0x7610, R50 ;  /* 0x00007610ff4d7816 */ /* 0x000fe40000000032 */
[--C-:B------:R-:W-:Y:S02]  /*0920*/  PRMT R78, RZ, 0x5410, R51.reuse ;  /* 0x00005410ff4e7816 */ /* 0x100fe40000000033 */
[----:B------:R-:W-:-:S02]  /*0930*/  PRMT R79, RZ, 0x7610, R51 ;  /* 0x00007610ff4f7816 */ /* 0x000fc40000000033 */
.L_x_1820:
[----:B------:R-:W-:Y:S01]  /*0940*/  ISETP.NE.U32.AND P1, PT, RZ, c[0x0][0x1c0], PT ;  /* 0x00007000ff007a0c */ /* 0x000fe20003f25070 */
[----:B------:R-:W-:Y:S01]  /*0950*/  IMAD R48, R0, c[0x0][0x168], RZ ;  /* 0x00005a0000307a24 */ /* 0x000fe200078e02ff */
[----:B------:R-:W-:Y:S01]  /*0960*/  ISETP.NE.U32.AND P0, PT, RZ, c[0x0][0x180], PT ;  /* 0x00006000ff007a0c */ /* 0x000fe20003f05070 */
[----:B------:R-:W-:Y:S01]  /*0970*/  IMAD.MOV.U32 R95, RZ, RZ, 0x10 ;  /* 0x00000010ff5f7424 */ /* 0x000fe200078e00ff */
[----:B------:R-:W-:-:S02]  /*0980*/  ISETP.NE.AND.EX P1, PT, RZ, c[0x0][0x1c4], PT, P1 ;  /* 0x00007100ff007a0c */ /* 0x000fc40003f25310 */
[----:B------:R-:W-:Y:S02]  /*0990*/  SHF.R.S32.HI R49, RZ, 0x1f, R48 ;  /* 0x0000001fff317819 */ /* 0x000fe40000011430 */
[----:B------:R-:W-:Y:S02]  /*09a0*/  ISETP.NE.AND.EX P0, PT, RZ, c[0x0][0x184], PT, P0 ;  /* 0x00006100ff007a0c */ /* 0x000fe40003f05300 */
[----:B------:R-:W-:-:S04]  /*09b0*/  LEA.HI R49, R49, R48, RZ, 0x3 ;  /* 0x0000003031317211 */ /* 0x000fc800078f18ff */
[----:B------:R-:W-:-:S03]  /*09c0*/  LEA.HI.SX32 R56, R49, R2, 0x1d ;  /* 0x0000000231387211 */ /* 0x000fc600078feaff */
[----:B------:R-:W-:-:S05]  /*09d0*/  @P1 MOV R53, 0x2 ;  /* 0x0000000200351802 */ /* 0x000fca0000000f00 */
[----:B------:R-:W-:-:S04]  /*09e0*/  @P1 IMAD.WIDE R52, R0, R53, c[0x0][0x1c0] ;  /* 0x0000700000341625 */ /* 0x000fc800078e0235 */
[CC--:B------:R-:W-:Y:S02]  /*09f0*/  IMAD.WIDE.U32 R48, R56.reuse, R95.reuse, c[0x0][0x170] ;  /* 0x00005c0038307625 */ /* 0x0c0fe400078e005f */
[----:B------:R-:W2:Y:S02]  /*0a00*/  @P1 LDG.E.U16 R52, [R52.64] ;  /* 0x0000000634341981 */ /* 0x000ea4000c1e1500 */
[----:B------:R-:W-:Y:S02]  /*0a10*/  @P0 IMAD.WIDE.U32 R54, R56, R95, c[0x0][0x180] ;  /* 0x0000600038360625 */ /* 0x000fe400078e005f */
[----:B-----5:R-:W5:Y:S04]  /*0a20*/  LDG.E.128 R48, [R48.64] ;  /* 0x0000000630307981 */ /* 0x020f68000c1e1d00 */
[----:B------:R0:W5:Y:S01]  /*0a30*/  @P0 LDG.E.128 R44, [R54.64] ;  /* 0x00000006362c0981 */ /* 0x000162000c1e1d00 */
[C---:B------:R-:W-:Y:S01]  /*0a40*/  ISETP.NE.AND P2, PT, R86.reuse, 0x1, PT ;  /* 0x000000015600780c */ /* 0x040fe20003f45270 */
[----:B------:R-:W-:Y:S01]  /*0a50*/  BSSY B0, `(.L_x_1649) ;  /* 0x000000e000007945 */ /* 0x000fe20003800000 */
[----:B------:R-:W-:Y:S01]  /*0a60*/  IMAD.MOV.U32 R84, RZ, RZ, 0x3f800000 ;  /* 0x3f800000ff547424 */ /* 0x000fe200078e00ff */
[----:B------:R-:W-:-:S02]  /*0a70*/  IADD3 R58, R86, 0x1, RZ ;  /* 0x00000001563a7810 */ /* 0x000fc40007ffe0ff */
[----:B--2---:R-:W-:-:S08]  /*0a80*/  @P1 PRMT R84, RZ, 0x5410, R52 ;  /* 0x00005410ff541816 */ /* 0x004fd00000000034 */
        /* <DEDUP_REMOVED lines=9> */
.L_x_1650:
[----:B0-----:R-:W-:Y:S02]  /*0b20*/  IMAD.MOV.U32 R83, RZ, RZ, R70 ;  /* 0x000000ffff537224 */ /* 0x001fe400078e0046 */
.L_x_1651:
[----:B------:R-:W-:Y:S05]  /*0b30*/  BSYNC B0 ;  /* 0x0000000000007941 */ /* 0x000fea0003800000 */
.L_x_1649:
        /* <DEDUP_REMOVED lines=16> */
.L_x_1655:
[----:B------:R-:W-:Y:S05]  /*0c40*/  BSYNC B1 ;  /* 0x0000000000017941 */ /* 0x000fea0003800000 */
.L_x_1654:
[----:B------:R-:W-:Y:S01]  /*0c50*/  IMAD.HI.U32 R52, R63, -0x326172a9, RZ ;  /* 0xcd9e8d573f347827 */ /* 0x000fe200078e00ff */
[----:B------:R-:W-:-:S03]  /*0c60*/  LOP3.LUT R53, R53, UR5, R66, 0x96, !PT ;  /* 0x0000000535357c12 */ /* 0x000fc6000f8e9642 */
[----:B------:R-:W-:Y:S01]  /*0c70*/  IMAD R55, R63, -0x326172a9, RZ ;  /* 0xcd9e8d573f377824 */ /* 0x000fe200078e02ff */
[----:B------:R-:W-:Y:S01]  /*0c80*/  LOP3.LUT R52, R52, UR4, R65, 0x96, !PT ;  /* 0x0000000434347c12 */ /* 0x000fe2000f8e9641 */
[----:B------:R-:W-:-:S04]  /*0c90*/  IMAD.WIDE.U32 R58, R53, -0x326172a9, RZ ;  /* 0xcd9e8d57353a7825 */ /* 0x000fc800078e00ff */
[----:B------:R-:W-:Y:S02]  /*0ca0*/  IMAD R53, R64, -0x2daee0ad, RZ ;  /* 0xd2511f5340357824 */ /* 0x000fe400078e02ff */
        /* <DEDUP_REMOVED lines=35> */
[----:B------:R-:W-:Y:S02]  /*0ee0*/  LOP3.LUT R71, R55, UR26, R52, 0x96, !PT ;  /* 0x0000001a37477c12 */ /* 0x000fe4000f8e9634 */
[----:B------:R-:W-:Y:S02]  /*0ef0*/  MOV R72, R54 ;  /* 0x0000003600487202 */ /* 0x000fe40000000f00 */
.L_x_1653:
[----:B------:R-:W-:Y:S05]  /*0f00*/  BSYNC B0 ;  /* 0x0000000000007941 */ /* 0x000fea0003800000 */
.L_x_1652:
[----:B------:R-:W0:Y:S01]  /*0f10*/  I2F.U32 R53, R83 ;  /* 0x0000005300357306 */ /* 0x000e220000201000 */
[----:B-----5:R-:W-:Y:S01]  /*0f20*/  PRMT R55, RZ, 0x5410, R48 ;  /* 0x00005410ff377816 */ /* 0x020fe20000000030 */
[----:B------:R-:W-:Y:S01]  /*0f30*/  IMAD.MOV.U32 R82, RZ, RZ, 0x2f800000 ;  /* 0x2f800000ff527424 */ /* 0x000fe200078e00ff */
[----:B------:R-:W-:Y:S01]  /*0f40*/  PRMT R52, RZ, 0x5410, R40 ;  /* 0x00005410ff347816 */ /* 0x000fe20000000028 */
[----:B------:R-:W-:Y:S01]  /*0f50*/  BSSY B0, `(.L_x_1656) ;  /* 0x0000016000007945 */ /* 0x000fe20003800000 */
        /* <DEDUP_REMOVED lines=10> */
[----:B------:R-:W-:-:S04]  /*1000*/  @P0 FADD.FTZ R57, R57, R52 ;  /* 0x0000003439390221 */ /* 0x000fc80000010000 */
        /* <DEDUP_REMOVED lines=9> */
.L_x_1657:
[----:B------:R-:W-:Y:S02]  /*10a0*/  IMAD.MOV.U32 R81, RZ, RZ, R70 ;  /* 0x000000ffff517224 */ /* 0x000fe400078e0046 */
.L_x_1658:
[----:B------:R-:W-:Y:S05]  /*10b0*/  BSYNC B0 ;  /* 0x0000000000007941 */ /* 0x000fea0003800000 */
.L_x_1656:
        /* <DEDUP_REMOVED lines=16> */
.L_x_1662:
[----:B------:R-:W-:Y:S05]  /*11c0*/  BSYNC B1 ;  /* 0x0000000000017941 */ /* 0x000fea0003800000 */
.L_x_1661:
        /* <DEDUP_REMOVED lines=41> */
[----:B------:R-:W-:Y:S01]  /*1460*/  IMAD.MOV.U32 R54, RZ, RZ, RZ ;  /* 0x000000ffff367224 */ /* 0x000fe200078e00ff */
[----:B------:R-:W-:Y:S02]  /*1470*/  MOV R72, R52 ;  /* 0x0000003400487202 */ /* 0x000fe40000000f00 */
.L_x_1660:
[----:B------:R-:W-:Y:S05]  /*1480*/  BSYNC B0 ;  /* 0x0000000000007941 */ /* 0x000fea0003800000 */
.L_x_1659:
[----:B------:R-:W0:Y:S01]  /*1490*/  I2F.U32 R53, R81 ;  /* 0x0000005100357306 */ /* 0x000e220000201000 */
[----:B------:R-:W-:Y:S01]  /*14a0*/  PRMT R55, RZ, 0x7610, R48 ;  /* 0x00007610ff377816 */ /* 0x000fe20000000030 */
[----:B------:R-:W-:Y:S01]  /*14b0*/  BSSY B0, `(.L_x_1663) ;  /* 0x0000017000007945 */ /* 0x000fe20003800000 */
[----:B------:R-:W-:Y:S02]  /*14c0*/  PRMT R58, RZ, 0x7610, R40 ;  /* 0x00007610ff3a7816 */ /* 0x000fe40000000028 */
[----:B------:R-:W-:Y:S01]  /*14d0*/  IADD3 R52, R54, 0x1, RZ ;  /* 0x0000000136347810 */ /* 0x000fe20007ffe0ff */
[----:B------:R-:W-:-:S04]  /*14e0*/  FMUL.FTZ R55, R55, R84 ;  /* 0x0000005437377220 */ /* 0x000fc80000410000 */
[----:B------:R-:W-:Y:S02]  /*14f0*/  FMUL.FTZ R55, R55, c[0x0][0x1e8] ;  /* 0x00007a0037377a20 */ /* 0x000fe40000410000 */
[----:B0-----:R-:W-:-:S05]  /*1500*/  FFMA.FTZ R53, R53, R82, 1.1641532182693481445e-10 ;  /* 0x2f00000035357423 */ /* 0x001fca0000010052 */
[----:B------:R-:W-:Y:S02]  /*1510*/  FSETP.GTU.FTZ.AND P1, PT, R53, c[0x0][0x1e4], PT ;  /* 0x0000790035007a0b */ /* 0x000fe40003f3c000 */
[----:B------:R-:W-:Y:S02]  /*1520*/  @P0 PRMT R53, RZ, 0x7610, R44 ;  /* 0x00007610ff350816 */ /* 0x000fe4000000002c */
        /* <DEDUP_REMOVED lines=14> */
.L_x_1664:
[----:B------:R-:W-:Y:S02]  /*1610*/  MOV R48, R70 ;  /* 0x0000004600307202 */ /* 0x000fe40000000f00 */
.L_x_1665:
[----:B------:R-:W-:Y:S05]  /*1620*/  BSYNC B0 ;  /* 0x0000000000007941 */ /* 0x000fea0003800000 */
.L_x_1663:
        /* <DEDUP_REMOVED lines=16> */
.L_x_1669:
[----:B------:R-:W-:Y:S05]  /*1730*/  BSYNC B1 ;  /* 0x0000000000017941 */ /* 0x000fea0003800000 */
.L_x_1668:
        /* <DEDUP_REMOVED lines=42> */
[----:B------:R-:W-:-:S05]  /*19e0*/  LOP3.LUT R71, R53, UR26, R54, 0x96, !PT ;  /* 0x0000001a35477c12 */ /* 0x000fca000f8e9636 */
.L_x_1667:
[----:B------:R-:W-:Y:S05]  /*19f0*/  BSYNC B0 ;  /* 0x0000000000007941 */ /* 0x000fea0003800000 */
.L_x_1666:
[----:B------:R0:W1:Y:S01]  /*1a00*/  I2F.U32 R53, R48 ;  /* 0x0000003000357306 */ /* 0x0000620000201000 */
[----:B------:R-:W-:Y:S01]  /*1a10*/  PRMT R55, RZ, 0x5410, R49 ;  /* 0x00005410ff377816 */ /* 0x000fe20000000031 */
[----:B------:R-:W-:Y:S01]  /*1a20*/  BSSY B0, `(.L_x_1670) ;  /* 0x0000016000007945 */ /* 0x000fe20003800000 */
[C---:B------:R-:W-:Y:S02]  /*1a30*/  ISETP.NE.AND P2, PT, R52.reuse, 0x1, PT ;  /* 0x000000013400780c */ /* 0x040fe40003f45270 */
[----:B------:R-:W-:Y:S01]  /*1a40*/  IADD3 R54, R52, 0x1, RZ ;  /* 0x0000000134367810 */ /* 0x000fe20007ffe0ff */
[----:B------:R-:W-:Y:S01]  /*1a50*/  FMUL.FTZ R55, R55, R84 ;  /* 0x0000005437377220 */ /* 0x000fe20000410000 */
[----:B0-----:R-:W-:-:S03]  /*1a60*/  PRMT R48, RZ, 0x5410, R41 ;  /* 0x00005410ff307816 */ /* 0x001fc60000000029 */
[----:B------:R-:W-:Y:S02]  /*1a70*/  FMUL.FTZ R55, R55, c[0x0][0x1e8] ;  /* 0x00007a0037377a20 */ /* 0x000fe40000410000 */
[----:B-1----:R-:W-:-:S05]  /*1a80*/  FFMA.FTZ R53, R53, R82, 1.1641532182693481445e-10 ;  /* 0x2f00000035357423 */ /* 0x002fca0000010052 */
[----:B------:R-:W-:-:S04]  /*1a90*/  FSETP.GTU.FTZ.AND P1, PT, R53, c[0x0][0x1e4], PT ;  /* 0x0000790035007a0b */ /* 0x000fc80003f3c000 */
[----:B------:R-:W-:-:S05]  /*1aa0*/  FSEL R55, R55, RZ, !P1 ;  /* 0x000000ff37377208 */ /* 0x000fca0004800000 */
        /* <DEDUP_REMOVED lines=12> */
.L_x_1671:
[----:B------:R-:W-:Y:S02]  /*1b70*/  IMAD.MOV.U32 R48, RZ, RZ, R70 ;  /* 0x000000ffff307224 */ /* 0x000fe400078e0046 */
.L_x_1672:
[----:B------:R-:W-:Y:S05]  /*1b80*/  BSYNC B0 ;  /* 0x0000000000007941 */ /* 0x000fea0003800000 */
.L_x_1670:
        /* <DEDUP_REMOVED lines=16> */
.L_x_1676:
[----:B------:R-:W-:Y:S05]  /*1c90*/  BSYNC B1 ;  /* 0x0000000000017941 */ /* 0x000fea0003800000 */
.L_x_1675:
        /* <DEDUP_REMOVED lines=43> */
.L_x_1674:
[----:B------:R-:W-:Y:S05]  /*1f50*/  BSYNC B0 ;  /* 0x0000000000007941 */ /* 0x000fea0003800000 */
.L_x_1673:
        /* <DEDUP_REMOVED lines=23> */
.L_x_1678:
[----:B------:R-:W-:Y:S02]  /*20d0*/  IMAD.MOV.U32 R85, RZ, RZ, R70 ;  /* 0x000000ffff557224 */ /* 0x000fe400078e0046 */
.L_x_1679:
[----:B------:R-:W-:Y:S05]  /*20e0*/  BSYNC B0 ;  /* 0x0000000000007941 */ /* 0x000fea0003800000 */
.L_x_1677:
        /* <DEDUP_REMOVED lines=16> */
.L_x_1683:
[----:B------:R-:W-:Y:S05]  /*21f0*/  BSYNC B1 ;  /* 0x0000000000017941 */ /* 0x000fea0003800000 */
.L_x_1682:
        /* <DEDUP_REMOVED lines=43> */
.L_x_1681:
[----:B------:R-:W-:Y:S05]  /*24b0*/  BSYNC B0 ;  /* 0x0000000000007941 */ /* 0x000fea0003800000 */
.L_x_1680:
[----:B------:R-:W0:Y:S01]  /*24c0*/  I2F.U32 R49, R85 ;  /* 0x0000005500317306 */ /* 0x000e220000201000 */
[----:B------:R-:W-:Y:S01]  /*24d0*/  PRMT R53, RZ, 0x5410, R50 ;  /* 0x00005410ff357816 */ /* 0x000fe20000000032 */
[----:B------:R-:W-:Y:S01]  /*24e0*/  BSSY B0, `(.L_x_1684) ;  /* 0x0000016000007945 */ /* 0x000fe20003800000 */
[C---:B------:R-:W-:Y:S02]  /*24f0*/  ISETP.NE.AND P4, PT, R52.reuse, 0x1, PT ;  /* 0x000000013400780c */ /* 0x040fe40003f85270 */
[----:B------:R-:W-:Y:S01]  /*2500*/  PRMT R48, RZ, 0x5410, R42 ;  /* 0x00005410ff307816 */ /* 0x000fe2000000002a */
[----:B------:R-:W-:Y:S01]  /*2510*/  FMUL.FTZ R53, R53, R84 ;  /* 0x0000005435357220 */ /* 0x000fe20000410000 */
[----:B------:R-:W-:-:S03]  /*2520*/  IADD3 R54, R52, 0x1, RZ ;  /* 0x0000000134367810 */ /* 0x000fc60007ffe0ff */
[----:B------:R-:W-:Y:S02]  /*2530*/  FMUL.FTZ R53, R53, c[0x0][0x1e8] ;  /* 0x00007a0035357a20 */ /* 0x000fe40000410000 */
[----:B0-----:R-:W-:-:S05]  /*2540*/  FFMA.FTZ R49, R49, R82, 1.1641532182693481445e-10 ;  /* 0x2f00000031317423 */ /* 0x001fca0000010052 */
        /* <DEDUP_REMOVED lines=14> */
.L_x_1685:
[----:B------:R-:W-:Y:S02]  /*2630*/  IMAD.MOV.U32 R85, RZ, RZ, R70 ;  /* 0x000000ffff557224 */ /* 0x000fe400078e0046 */
.L_x_1686:
[----:B------:R-:W-:Y:S05]  /*2640*/  BSYNC B0 ;  /* 0x0000000000007941 */ /* 0x000fea0003800000 */
.L_x_1684:
        /* <DEDUP_REMOVED lines=16> */
.L_x_1690:
[----:B------:R-:W-:Y:S05]  /*2750*/  BSYNC B1 ;  /* 0x0000000000017941 */ /* 0x000fea0003800000 */
.L_x_1689:
        /* <DEDUP_REMOVED lines=43> */
.L_x_1688:
[----:B------:R-:W-:Y:S05]  /*2a10*/  BSYNC B0 ;  /* 0x0000000000007941 */ /* 0x000fea0003800000 */
.L_x_1687:
[----:B------:R-:W0:Y:S01]  /*2a20*/  I2F.U32 R49, R85 ;  /* 0x0000005500317306 */ /* 0x000e220000201000 */
[----:B------:R-:W-:Y:S01]  /*2a30*/  PRMT R53, RZ, 0x7610, R50 ;  /* 0x00007610ff357816 */ /* 0x000fe20000000032 */
[----:B------:R-:W-:Y:S01]  /*2a40*/  BSSY B0, `(.L_x_1691) ;  /* 0x0000016000007945 */ /* 0x000fe20003800000 */
[----:B------:R-:W-:Y:S02]  /*2a50*/  ISETP.NE.AND P5, PT, R54, 0x1, PT ;  /* 0x000000013600780c */ /* 0x000fe40003fa5270 */
[----:B------:R-:W-:Y:S01]  /*2a60*/  PRMT R48, RZ, 0x7610, R42 ;  /* 0x00007610ff307816 */ /* 0x000fe2000000002a */
[----:B------:R-:W-:-:S04]  /*2a70*/  FMUL.FTZ R53, R53, R84 ;  /* 0x0000005435357220 */ /* 0x000fc80000410000 */
[----:B------:R-:W-:Y:S02]  /*2a80*/  FMUL.FTZ R53, R53, c[0x0][0x1e8] ;  /* 0x00007a0035357a20 */ /* 0x000fe40000410000 */
[----:B0-----:R-:W-:-:S05]  /*2a90*/  FFMA.FTZ R49, R49, R82, 1.1641532182693481445e-10 ;  /* 0x2f00000031317423 */ /* 0x001fca0000010052 */
[----:B------:R-:W-:Y:S02]  /*2aa0*/  FSETP.GTU.FTZ.AND P4, PT, R49, c[0x0][0x1e4], PT ;  /* 0x0000790031007a0b */ /* 0x000fe40003f9c000 */
[----:B------:R-:W-:Y:S02]  /*2ab0*/  IADD3 R49, R54, 0x1, RZ ;  /* 0x0000000136317810 */ /* 0x000fe40007ffe0ff */
        /* <DEDUP_REMOVED lines=13> */
.L_x_1692:
[----:B------:R-:W-:Y:S02]  /*2b90*/  IMAD.MOV.U32 R50, RZ, RZ, R70 ;  /* 0x000000ffff327224 */ /* 0x000fe400078e0046 */
.L_x_1693:
[----:B------:R-:W-:Y:S05]  /*2ba0*/  BSYNC B0 ;  /* 0x0000000000007941 */ /* 0x000fea0003800000 */
.L_x_1691:
        /* <DEDUP_REMOVED lines=16> */
.L_x_1697:
[----:B------:R-:W-:Y:S05]  /*2cb0*/  BSYNC B1 ;  /* 0x0000000000017941 */ /* 0x000fea0003800000 */
.L_x_1696:
        /* <DEDUP_REMOVED lines=43> */
.L_x_1695:
[----:B------:R-:W-:Y:S05]  /*2f70*/  BSYNC B0 ;  /* 0x0000000000007941 */ /* 0x000fea0003800000 */
.L_x_1694:
[----:B------:R-:W0:Y:S01]  /*2f80*/  I2F.U32 R53, R50 ;  /* 0x0000003200357306 */ /* 0x000e220000201000 */
[----:B------:R-:W-:Y:S01]  /*2f90*/  PRMT R55, RZ, 0x5410, R51 ;  /* 0x00005410ff377816 */ /* 0x000fe20000000033 */
[----:B------:R-:W-:Y:S01]  /*2fa0*/  BSSY B0, `(.L_x_1698) ;  /* 0x0000016000007945 */ /* 0x000fe20003800000 */
[----:B------:R-:W-:Y:S02]  /*2fb0*/  ISETP.NE.AND P6, PT, R49, 0x1, PT ;  /* 0x000000013100780c */ /* 0x000fe40003fc5270 */
        /* <DEDUP_REMOVED lines=19> */
.L_x_1699:
[----:B------:R-:W-:Y:S02]  /*30f0*/  MOV R50, R70 ;  /* 0x0000004600327202 */ /* 0x000fe40000000f00 */
.L_x_1700:
[----:B------:R-:W-:Y:S05]  /*3100*/  BSYNC B0 ;  /* 0x0000000000007941 */ /* 0x000fea0003800000 */
.L_x_1698:
        /* <DEDUP_REMOVED lines=18> */
.L_x_1704:
[----:B------:R-:W-:Y:S05]  /*3230*/  BSYNC B1 ;  /* 0x0000000000017941 */ /* 0x000fea0003800000 */
.L_x_1703:
        /* <DEDUP_REMOVED lines=43> */
.L_x_1702:
[----:B------:R-:W-:Y:S05]  /*34f0*/  BSYNC B0 ;  /* 0x0000000000007941 */ /* 0x000fea0003800000 */
.L_x_1701:
[----:B------:R-:W0:Y:S01]  /*3500*/  I2F.U32 R49, R50 ;  /* 0x0000003200317306 */ /* 0x000e220000201000 */
[----:B------:R-:W-:Y:S01]  /*3510*/  PRMT R51, RZ, 0x7610, R51 ;  /* 0x00007610ff337816 */ /* 0x000fe20000000033 */
[----:B------:R-:W-:Y:S01]  /*3520*/  IMAD.MOV.U32 R93, RZ, RZ, 0x8 ;  /* 0x00000008ff5d7424 */ /* 0x000fe200078e00ff */
[----:B------:R-:W-:Y:S01]  /*3530*/  ISETP.NE.AND P6, PT, R80, RZ, PT ;  /* 0x000000ff5000720c */ /* 0x000fe20003fc5270 */
[----:B------:R-:W-:Y:S01]  /*3540*/  IMAD.WIDE.U32 R100, R56, R95, c[0x0][0x188] ;  /* 0x0000620038647625 */ /* 0x000fe200078e005f */
[----:B------:R-:W-:Y:S02]  /*3550*/  SEL R80, RZ, 0x10000, P5 ;  /* 0x00010000ff507807 */ /* 0x000fe40002800000 */
[----:B------:R-:W-:Y:S01]  /*3560*/  ISETP.NE.AND P5, PT, R86, RZ, PT ;  /* 0x000000ff5600720c */ /* 0x000fe20003fa5270 */
[----:B------:R-:W-:Y:S01]  /*3570*/  FMUL.FTZ R51, R51, R84 ;  /* 0x0000005433337220 */ /* 0x000fe20000410000 */
[----:B------:R-:W-:Y:S01]  /*3580*/  SEL R52, RZ, 0x1, P2 ;  /* 0x00000001ff347807 */ /* 0x000fe20001000000 */
[----:B------:R-:W-:Y:S01]  /*3590*/  IMAD.WIDE.U32 R98, R56, R93, c[0x0][0x190] ;  /* 0x0000640038627625 */ /* 0x000fe200078e005d */
[----:B------:R-:W-:-:S02]  /*35a0*/  SEL R48, RZ, 0x1, P1 ;  /* 0x00000001ff307807 */ /* 0x000fc40000800000 */
[----:B------:R-:W-:Y:S01]  /*35b0*/  PRMT R89, RZ, 0x7610, R43 ;  /* 0x00007610ff597816 */ /* 0x000fe2000000002b */
[----:B------:R-:W-:Y:S01]  /*35c0*/  FMUL.FTZ R54, R51, c[0x0][0x1e8] ;  /* 0x00007a0033367a20 */ /* 0x000fe20000410000 */
[----:B------:R-:W-:Y:S01]  /*35d0*/  SEL R55, RZ, 0x100, P4 ;  /* 0x00000100ff377807 */ /* 0x000fe20002000000 */
[----:B0-----:R-:W-:Y:S01]  /*35e0*/  FFMA.FTZ R49, R49, R82, 1.1641532182693481445e-10 ;  /* 0x2f00000031317423 */ /* 0x001fe20000010052 */
[----:B------:R-:W-:Y:S01]  /*35f0*/  SEL R91, RZ, 0x1, P6 ;  /* 0x00000001ff5b7807 */ /* 0x000fe20003000000 */
[----:B------:R-:W-:Y:S01]  /*3600*/  IMAD.WIDE.U32 R50, R48, 0x10000, RZ ;  /* 0x0001000030327825 */ /* 0x000fe200078e00ff */
[----:B------:R-:W-:Y:S02]  /*3610*/  IADD3 R114, R56, 0x80, RZ ;  /* 0x0000008038727810 */ /* 0x000fe40007ffe0ff */
[----:B------:R-:W-:Y:S01]  /*3620*/  FSETP.GTU.FTZ.AND P2, PT, R49, c[0x0][0x1e4], PT ;  /* 0x0000790031007a0b */ /* 0x000fe20003f5c000 */
[----:B------:R-:W-:Y:S01]  /*3630*/  IMAD.WIDE.U32 R52, R52, 0x1000000, RZ ;  /* 0x0100000034347825 */ /* 0x000fe200078e00ff */
[----:B------:R-:W-:-:S02]  /*3640*/  SEL R49, RZ, 0x1, P5 ;  /* 0x00000001ff317807 */ /* 0x000fc40002800000 */
[----:B------:R-:W-:Y:S01]  /*3650*/  FSEL R54, R54, RZ, !P2 ;  /* 0x000000ff36367208 */ /* 0x000fe20005000000 */
[----:B------:R-:W-:Y:S01]  /*3660*/  @P0 IMAD.WIDE.U32 R96, R114, R95, c[0x0][0x180] ;  /* 0x0000600072600625 */ /* 0x000fe200078e005f */
[----:B------:R-:W-:-:S03]  /*3670*/  SEL R86, RZ, 0x1000000, P2 ;  /* 0x01000000ff567807 */ /* 0x000fc60001000000 */
[----:B------:R-:W-:Y:S01]  /*3680*/  IMAD.WIDE.U32 R48, R49, 0x100, RZ ;  /* 0x0000010031307825 */ /* 0x000fe200078e00ff */
[----:B------:R-:W-:-:S03]  /*3690*/  LOP3.LUT R55, R55, R86, R80, 0xfe, !PT ;  /* 0x0000005637377212 */ /* 0x000fc600078efe50 */
[----:B------:R-:W-:Y:S01]  /*36a0*/  FMUL.FTZ R89, R54, R89 ;  /* 0x0000005936597220 */ /* 0x000fe20000410000 */
[----:B------:R-:W-:Y:S02]  /*36b0*/  LOP3.LUT R90, R48, R52, R50, 0xfe, !PT ;  /* 0x00000034305a7212 */ /* 0x000fe400078efe32 */
[----:B------:R-:W-:Y:S02]  /*36c0*/  @P0 PRMT R48, RZ, 0x7610, R47 ;  /* 0x00007610ff300816 */ /* 0x000fe4000000002f */
[----:B------:R-:W-:Y:S02]  /*36d0*/  SEL R52, RZ, 0x1, P3 ;  /* 0x00000001ff347807 */ /* 0x000fe40001800000 */
[----:B------:R-:W-:Y:S01]  /*36e0*/  LOP3.LUT R90, R90, R91, RZ, 0xfc, !PT ;  /* 0x0000005b5a5a7212 */ /* 0x000fe200078efcff */
[----:B------:R-:W-:Y:S01]  /*36f0*/  @P0 FADD.FTZ R89, R89, R48 ;  /* 0x0000003059590221 */ /* 0x000fe20000010000 */
[----:B------:R-:W-:Y:S02]  /*3700*/  LOP3.LUT R91, R53, R55, R52, 0xfe, !PT ;  /* 0x00000037355b7212 */ /* 0x000fe400078efe34 */
[----:B------:R-:W-:-:S02]  /*3710*/  F2FP.BF16.PACK_AB R54, R87, R83 ;  /* 0x000000535736723e */ /* 0x000fc400000010ff */
[----:B------:R-:W-:Y:S02]  /*3720*/  F2FP.BF16.PACK_AB R53, R81, R59 ;  /* 0x0000003b5135723e */ /* 0x000fe400000010ff */
[----:B------:R-:W-:Y:S02]  /*3730*/  F2FP.BF16.PACK_AB R52, R58, R57 ;  /* 0x000000393a34723e */ /* 0x000fe400000010ff */
[----:B------:R-:W-:Y:S02]  /*3740*/  F2FP.BF16.PACK_AB R55, R89, R85 ;  /* 0x000000555937723e */ /* 0x000fe400000010ff */
[----:B------:R-:W-:Y:S01]  /*3750*/  LOP3.LUT R91, R49, R91, R51, 0xfe, !PT ;  /* 0x0000005b315b7212 */ /* 0x000fe200078efe33 */
[----:B------:R-:W-:Y:S02]  /*3760*/  IMAD.WIDE.U32 R48, R114, R95, c[0x0][0x170] ;  /* 0x00005c0072307625 */ /* 0x000fe400078e005f */
[----:B------:R0:W-:Y:S04]  /*3770*/  STG.E.128 [R100.64], R52 ;  /* 0x0000003464007986 */ /* 0x0001e8000c101d06 */
[----:B------:R0:W-:Y:S04]  /*3780*/  STG.E.64 [R98.64], R90 ;  /* 0x0000005a62007986 */ /* 0x0001e8000c101b06 */
[----:B------:R0:W5:Y:S04]  /*3790*/  @P0 LDG.E.128 R44, [R96.64] ;  /* 0x00000006602c0981 */ /* 0x000168000c1e1d00 */
[----:B------:R-:W5:Y:S01]  /*37a0*/  LDG.E.128 R48, [R48.64] ;  /* 0x0000000630307981 */ /* 0x000f62000c1e1d00 */
        /* <DEDUP_REMOVED lines=12> */
.L_x_1706:
[----:B0-----:R-:W-:Y:S02]  /*3870*/  MOV R80, R70 ;  /* 0x0000004600507202 */ /* 0x001fe40000000f00 */
.L_x_1707:
[----:B------:R-:W-:Y:S05]  /*3880*/  BSYNC B0 ;  /* 0x0000000000007941 */ /* 0x000fea0003800000 */
.L_x_1705:
        /* <DEDUP_REMOVED lines=16> */
.L_x_1711:
[----:B------:R-:W-:Y:S05]  /*3990*/  BSYNC B1 ;  /* 0x0000000000017941 */ /* 0x000fea0003800000 */
.L_x_1710:
        /* <DEDUP_REMOVED lines=43> */
.L_x_1709:
[----:B------:R-:W-:Y:S05]  /*3c50*/  BSYNC B0 ;  /* 0x0000000000007941 */ /* 0x000fea0003800000 */
.L_x_1708:
[----:B------:R-:W0:Y:S01]  /*3c60*/  I2F.U32 R53, R80 ;  /* 0x0000005000357306 */ /* 0x000e220000201000 */
[----:B-----5:R-:W-:Y:S01]  /*3c70*/  PRMT R55, RZ, 0x5410, R48 ;  /* 0x00005410ff377816 */ /* 0x020fe20000000030 */
[----:B------:R-:W-:Y:S01]  /*3c80*/  BSSY B0, `(.L_x_1712) ;  /* 0x0000017000007945 */ /* 0x000fe20003800000 */
[----:B------:R-:W-:Y:S02]  /*3c90*/  PRMT R52, RZ, 0x5410, R36 ;  /* 0x00005410ff347816 */ /* 0x000fe40000000024 */
        /* <DEDUP_REMOVED lines=20> */
.L_x_1713:
[----:B------:R-:W-:Y:S02]  /*3de0*/  IMAD.MOV.U32 R86, RZ, RZ, R70 ;  /* 0x000000ffff567224 */ /* 0x000fe400078e0046 */
.L_x_1714:
[----:B------:R-:W-:Y:S05]  /*3df0*/  BSYNC B0 ;  /* 0x0000000000007941 */ /* 0x000fea0003800000 */
.L_x_1712:
        /* <DEDUP_REMOVED lines=16> */
.L_x_1718:
[----:B------:R-:W-:Y:S05]  /*3f00*/  BSYNC B1 ;  /* 0x0000000000017941 */ /* 0x000fea0003800000 */
.L_x_1717:
        /* <DEDUP_REMOVED lines=43> */
.L_x_1716:
[----:B------:R-:W-:Y:S05]  /*41c0*/  BSYNC B0 ;  /* 0x0000000000007941 */ /* 0x000fea0003800000 */
.L_x_1715:
        /* <DEDUP_REMOVED lines=24> */
.L_x_1720:
[----:B------:R-:W-:Y:S02]  /*4350*/  IMAD.MOV.U32 R48, RZ, RZ, R70 ;  /* 0x000000ffff307224 */ /* 0x000fe400078e0046 */
.L_x_1721:
[----:B------:R-:W-:Y:S05]  /*4360*/  BSYNC B0 ;  /* 0x0000000000007941 */ /* 0x000fea0003800000 */
.L_x_1719:
        /* <DEDUP_REMOVED lines=16> */
.L_x_1725:
[----:B------:R-:W-:Y:S05]  /*4470*/  BSYNC B1 ;  /* 0x0000000000017941 */ /* 0x000fea0003800000 */
.L_x_1724:
        /* <DEDUP_REMOVED lines=43> */
.L_x_1723:
[----:B------:R-:W-:Y:S05]  /*4730*/  BSYNC B0 ;  /* 0x0000000000007941 */ /* 0x000fea0003800000 */
.L_x_1722:
        /* <DEDUP_REMOVED lines=23> */
.L_x_1727:
[----:B------:R-:W-:Y:S02]  /*48b0*/  IMAD.MOV.U32 R48, RZ, RZ, R70 ;  /* 0x000000ffff307224 */ /* 0x000fe400078e0046 */
.L_x_1728:
[----:B------:R-:W-:Y:S05]  /*48c0*/  BSYNC B0 ;  /* 0x0000000000007941 */ /* 0x000fea0003800000 */
.L_x_1726:
        /* <DEDUP_REMOVED lines=16> */
.L_x_1732:
[----:B------:R-:W-:Y:S05]  /*49d0*/  BSYNC B1 ;  /* 0x0000000000017941 */ /* 0x000fea0003800000 */
.L_x_1731:
        /* <DEDUP_REMOVED lines=43> */
.L_x_1730:
[----:B------:R-:W-:Y:S05]  /*4c90*/  BSYNC B0 ;  /* 0x0000000000007941 */ /* 0x000fea0003800000 */
.L_x_1729:
        /* <DEDUP_REMOVED lines=23> */
.L_x_1734:
[----:B------:R-:W-:Y:S02]  /*4e10*/  IMAD.MOV.U32 R88, RZ, RZ, R70 ;  /* 0x000000ffff587224 */ /* 0x000fe400078e0046 */
.L_x_1735:
[----:B------:R-:W-:Y:S05]  /*4e20*/  BSYNC B0 ;  /* 0x0000000000007941 */ /* 0x000fea0003800000 */
.L_x_1733:
        /* <DEDUP_REMOVED lines=16> */
.L_x_1739:
[----:B------:R-:W-:Y:S05]  /*4f30*/  BSYNC B1 ;  /* 0x0000000000017941 */ /* 0x000fea0003800000 */
.L_x_1738:
        /* <DEDUP_REMOVED lines=43> */
.L_x_1737:
[----:B------:R-:W-:Y:S05]  /*51f0*/  BSYNC B0 ;  /* 0x0000000000007941 */ /* 0x000fea0003800000 */
.L_x_1736:
        /* <DEDUP_REMOVED lines=23> */
.L_x_1741:
[----:B------:R-:W-:Y:S02]  /*5370*/  MOV R88, R70 ;  /* 0x0000004600587202 */ /* 0x000fe40000000f00 */
.L_x_1742:
[----:B------:R-:W-:Y:S05]  /*5380*/  BSYNC B0 ;  /* 0x0000000000007941 */ /* 0x000fea0003800000 */
.L_x_1740:
        /* <DEDUP_REMOVED lines=16> */
.L_x_1746:
[----:B------:R-:W-:Y:S05]  /*5490*/  BSYNC B1 ;  /* 0x0000000000017941 */ /* 0x000fea0003800000 */
.L_x_1745:
        /* <DEDUP_REMOVED lines=40> */
[----:B------:R-:W-:Y:S02]  /*5720*/  HFMA2.MMA R54, -RZ, RZ, 0, 0 ;  /* 0x00000000ff367435 */ /* 0x000fe400000001ff */
[----:B------:R-:W-:Y:S01]  /*5730*/  IMAD.MOV.U32 R72, RZ, RZ, R48 ;  /* 0x000000ffff487224 */ /* 0x000fe200078e0030 */
[----:B------:R-:W-:-:S03]  /*5740*/  LOP3.LUT R71, R49, UR26, R52, 0x96, !PT ;  /* 0x0000001a31477c12 */ /* 0x000fc6000f8e9634 */
.L_x_1744:
[----:B------:R-:W-:Y:S05]  /*5750*/  BSYNC B0 ;  /* 0x0000000000007941 */ /* 0x000fea0003800000 */
.L_x_1743:
[----:B------:R-:W0:Y:S01]  /*5760*/  I2F.U32 R49, R88 ;  /* 0x0000005800317306 */ /* 0x000e220000201000 */
[----:B------:R-:W-:Y:S01]  /*5770*/  PRMT R53, RZ, 0x7610, R50 ;  /* 0x00007610ff357816 */ /* 0x000fe20000000032 */
[----:B------:R-:W-:Y:S01]  /*5780*/  BSSY B0, `(.L_x_1747) ;  /* 0x0000016000007945 */ /* 0x000fe20003800000 */
[----:B------:R-:W-:Y:S02]  /*5790*/  ISETP.NE.AND P5, PT, R54, 0x1, PT ;  /* 0x000000013600780c */ /* 0x000fe40003fa5270 */
[----:B------:R-:W-:Y:S01]  /*57a0*/  PRMT R48, RZ, 0x7610, R38 ;  /* 0x00007610ff307816 */ /* 0x000fe20000000026 */
[----:B------:R-:W-:Y:S01]  /*57b0*/  FMUL.FTZ R53, R53, R84 ;  /* 0x0000005435357220 */ /* 0x000fe20000410000 */
[----:B------:R-:W-:-:S03]  /*57c0*/  @P0 PRMT R50, RZ, 0x7610, R46 ;  /* 0x00007610ff320816 */ /* 0x000fc6000000002e */
[----:B------:R-:W-:Y:S02]  /*57d0*/  FMUL.FTZ R53, R53, c[0x0][0x1e8] ;  /* 0x00007a0035357a20 */ /* 0x000fe40000410000 */
[----:B0-----:R-:W-:-:S05]  /*57e0*/  FFMA.FTZ R49, R49, R82, 1.1641532182693481445e-10 ;  /* 0x2f00000031317423 */ /* 0x001fca0000010052 */
        /* <DEDUP_REMOVED lines=14> */
.L_x_1748:
[----:B------:R-:W-:Y:S02]  /*58d0*/  IMAD.MOV.U32 R50, RZ, RZ, R70 ;  /* 0x000000ffff327224 */ /* 0x000fe400078e0046 */
.L_x_1749:
[----:B------:R-:W-:Y:S05]  /*58e0*/  BSYNC B0 ;  /* 0x0000000000007941 */ /* 0x000fea0003800000 */
.L_x_1747:
        /* <DEDUP_REMOVED lines=16> */
.L_x_1753:
[----:B------:R-:W-:Y:S05]  /*59f0*/  BSYNC B1 ;  /* 0x0000000000017941 */ /* 0x000fea0003800000 */
.L_x_1752:
        /* <DEDUP_REMOVED lines=43> */
.L_x_1751:
[----:B------:R-:W-:Y:S05]  /*5cb0*/  BSYNC B0 ;  /* 0x0000000000007941 */ /* 0x000fea0003800000 */
.L_x_1750:
        /* <DEDUP_REMOVED lines=23> */
.L_x_1755:
[----:B------:R-:W-:Y:S02]  /*5e30*/  IMAD.MOV.U32 R50, RZ, RZ, R70 ;  /* 0x000000ffff327224 */ /* 0x000fe400078e0046 */
.L_x_1756:
[----:B------:R-:W-:Y:S05]  /*5e40*/  BSYNC B0 ;  /* 0x0000000000007941 */ /* 0x000fea0003800000 */
.L_x_1754:
        /* <DEDUP_REMOVED lines=18> */
.L_x_1760:
[----:B------:R-:W-:Y:S05]  /*5f70*/  BSYNC B1 ;  /* 0x0000000000017941 */ /* 0x000fea0003800000 */
.L_x_1759:
        /* <DEDUP_REMOVED lines=43> */
.L_x_1758:
[----:B------:R-:W-:Y:S05]  /*6230*/  BSYNC B0 ;  /* 0x0000000000007941 */ /* 0x000fea0003800000 */
.L_x_1757:
[----:B------:R-:W0:Y:S01]  /*6240*/  I2F.U32 R49, R50 ;  /* 0x0000003200317306 */ /* 0x000e220000201000 */
[----:B------:R-:W-:Y:S01]  /*6250*/  PRMT R51, RZ, 0x7610, R51 ;  /* 0x00007610ff337816 */ /* 0x000fe20000000033 */
[----:B------:R-:W-:Y:S01]  /*6260*/  IMAD.WIDE.U32 R116, R114, R95, c[0x0][0x188] ;  /* 0x0000620072747625 */ /* 0x000fe200078e005f */
[----:B------:R-:W-:Y:S02]  /*6270*/  ISETP.NE.AND P6, PT, R80, RZ, PT ;  /* 0x000000ff5000720c */ /* 0x000fe40003fc5270 */
[----:B------:R-:W-:Y:S01]  /*6280*/  SEL R80, RZ, 0x10000, P5 ;  /* 0x00010000ff507807 */ /* 0x000fe20002800000 */
[----:B------:R-:W-:Y:S01]  /*6290*/  FMUL.FTZ R51, R51, R84 ;  /* 0x0000005433337220 */ /* 0x000fe20000410000 */
[----:B------:R-:W-:Y:S01]  /*62a0*/  ISETP.NE.AND P5, PT, R86, RZ, PT ;  /* 0x000000ff5600720c */ /* 0x000fe20003fa5270 */
[----:B------:R-:W-:Y:S01]  /*62b0*/  IMAD.WIDE.U32 R114, R114, R93, c[0x0][0x190] ;  /* 0x0000640072727625 */ /* 0x000fe200078e005d */
[----:B------:R-:W-:-:S02]  /*62c0*/  SEL R52, RZ, 0x1, P2 ;  /* 0x00000001ff347807 */ /* 0x000fc40001000000 */
[----:B------:R-:W-:Y:S01]  /*62d0*/  SEL R48, RZ, 0x1, P1 ;  /* 0x00000001ff307807 */ /* 0x000fe20000800000 */
[----:B------:R-:W-:Y:S01]  /*62e0*/  FMUL.FTZ R54, R51, c[0x0][0x1e8] ;  /* 0x00007a0033367a20 */ /* 0x000fe20000410000 */
[----:B------:R-:W-:Y:S01]  /*62f0*/  PRMT R109, RZ, 0x7610, R39 ;  /* 0x00007610ff6d7816 */ /* 0x000fe20000000027 */
[----:B------:R-:W-:Y:S01]  /*6300*/  IMAD.WIDE.U32 R52, R52, 0x1000000, RZ ;  /* 0x0100000034347825 */ /* 0x000fe200078e00ff */
[----:B------:R-:W-:Y:S02]  /*6310*/  SEL R55, RZ, 0x100, P4 ;  /* 0x00000100ff377807 */ /* 0x000fe40002000000 */
[----:B------:R-:W-:Y:S01]  /*6320*/  SEL R111, RZ, 0x1, P6 ;  /* 0x00000001ff6f7807 */ /* 0x000fe20003000000 */
[----:B0-----:R-:W-:Y:S02]  /*6330*/  FFMA.FTZ R49, R49, R82, 1.1641532182693481445e-10 ;  /* 0x2f00000031317423 */ /* 0x001fe40000010052 */
[----:B------:R-:W-:-:S03]  /*6340*/  IMAD.WIDE.U32 R50, R48, 0x10000, RZ ;  /* 0x0001000030327825 */ /* 0x000fc600078e00ff */
[----:B------:R-:W-:Y:S02]  /*6350*/  FSETP.GTU.FTZ.AND P2, PT, R49, c[0x0][0x1e4], PT ;  /* 0x0000790031007a0b */ /* 0x000fe40003f5c000 */
[----:B------:R-:W-:Y:S02]  /*6360*/  SEL R49, RZ, 0x1, P5 ;  /* 0x00000001ff317807 */ /* 0x000fe40002800000 */
[----:B------:R-:W-:Y:S02]  /*6370*/  FSEL R54, R54, RZ, !P2 ;  /* 0x000000ff36367208 */ /* 0x000fe40005000000 */
[----:B------:R-:W-:Y:S01]  /*6380*/  SEL R86, RZ, 0x1000000, P2 ;  /* 0x01000000ff567807 */ /* 0x000fe20001000000 */
[----:B------:R-:W-:-:S03]  /*6390*/  IMAD.WIDE.U32 R48, R49, 0x100, RZ ;  /* 0x0000010031307825 */ /* 0x000fc600078e00ff */
[----:B------:R-:W-:Y:S01]  /*63a0*/  LOP3.LUT R55, R55, R86, R80, 0xfe, !PT ;  /* 0x0000005637377212 */ /* 0x000fe200078efe50 */
[----:B------:R-:W-:Y:S01]  /*63b0*/  FMUL.FTZ R109, R54, R109 ;  /* 0x0000006d366d7220 */ /* 0x000fe20000410000 */
[----:B------:R-:W-:Y:S02]  /*63c0*/  LOP3.LUT R110, R48, R52, R50, 0xfe, !PT ;  /* 0x00000034306e7212 */ /* 0x000fe400078efe32 */
[----:B------:R-:W-:Y:S02]  /*63d0*/  @P0 PRMT R48, RZ, 0x7610, R47 ;  /* 0x00007610ff300816 */ /* 0x000fe4000000002f */
[----:B------:R-:W-:Y:S02]  /*63e0*/  SEL R52, RZ, 0x1, P3 ;  /* 0x00000001ff347807 */ /* 0x000fe40001800000 */
[----:B------:R-:W-:Y:S01]  /*63f0*/  LOP3.LUT R110, R110, R111, RZ, 0xfc, !PT ;  /* 0x0000006f6e6e7212 */ /* 0x000fe200078efcff */
[----:B------:R-:W-:Y:S01]  /*6400*/  @P0 FADD.FTZ R109, R48, R109 ;  /* 0x0000006d306d0221 */ /* 0x000fe20000010000 */
[----:B------:R-:W-:-:S02]  /*6410*/  LOP3.LUT R111, R53, R55, R52, 0xfe, !PT ;  /* 0x00000037356f7212 */ /* 0x000fc400078efe34 */
[----:B------:R-:W-:Y:S02]  /*6420*/  IADD3 R80, R56, 0x100, RZ ;  /* 0x0000010038507810 */ /* 0x000fe40007ffe0ff */
[----:B------:R-:W-:Y:S02]  /*6430*/  F2FP.BF16.PACK_AB R54, R107, R101 ;  /* 0x000000656b36723e */ /* 0x000fe400000010ff */
[----:B------:R-:W-:Y:S01]  /*6440*/  F2FP.BF16.PACK_AB R53, R103, R97 ;  /* 0x000000616735723e */ /* 0x000fe200000010ff */
[----:B------:R-:W-:Y:S01]  /*6450*/  @P0 IMAD.WIDE.U32 R112, R95, R80, c[0x0][0x180] ;  /* 0x000060005f700625 */ /* 0x000fe200078e0050 */
[----:B------:R-:W-:Y:S02]  /*6460*/  F2FP.BF16.PACK_AB R52, R99, R91 ;  /* 0x0000005b6334723e */ /* 0x000fe400000010ff */
[----:B------:R-:W-:Y:S02]  /*6470*/  F2FP.BF16.PACK_AB R55, R109, R105 ;  /* 0x000000696d37723e */ /* 0x000fe400000010ff */
[----:B------:R-:W-:Y:S01]  /*6480*/  LOP3.LUT R111, R49, R111, R51, 0xfe, !PT ;  /* 0x0000006f316f7212 */ /* 0x000fe200078efe33 */
[----:B------:R-:W-:-:S02]  /*6490*/  IMAD.WIDE.U32 R48, R80, R95, c[0x0][0x170] ;  /* 0x00005c0050307625 */ /* 0x000fc400078e005f */
        /* <DEDUP_REMOVED lines=11> */
[----:B------:R-:W-:Y:S02]  /*6550*/  ISETP.NE.AND P1, PT, R88, 0x3, PT ;  /* 0x000000035800780c */ /* 0x000fe40003f25270 */
[----:B------:R-:W-:-:S11]  /*6560*/  MOV R86, R69 ;  /* 0x0000004500567202 */ /* 0x000fd60000000f00 */
[----:B------:R-:W-:Y:S05]  /*6570*/  @P1 BRA `(.L_x_1763) ;  /* 0x0000003000001947 */ /* 0x000fea0003800000 */
[----:B------:R-:W-:Y:S01]  /*6580*/  IMAD.MOV.U32 R86, RZ, RZ, R72 ;  /* 0x000000ffff567224 */ /* 0x000fe200078e0048 */
[----:B------:R-:W-:Y:S05]  /*6590*/  BRA `(.L_x_1763) ;  /* 0x0000001000007947 */ /* 0x000fea0003800000 */
.L_x_1762:
[----:B0-----:R-:W-:Y:S02]  /*65a0*/  IMAD.MOV.U32 R86, RZ, RZ, R70 ;  /* 0x000000ffff567224 */ /* 0x001fe400078e0046 */
.L_x_1763:
[----:B------:R-:W-:Y:S05]  /*65b0*/  BSYNC B0 ;  /* 0x0000000000007941 */ /* 0x000fea0003800000 */
.L_x_1761:
        /* <DEDUP_REMOVED lines=16> */
.L_x_1767:
[----:B------:R-:W-:Y:S05]  /*66c0*/  BSYNC B1 ;  /* 0x0000000000017941 */ /* 0x000fea0003800000 */
.L_x_1766:
        /* <DEDUP_REMOVED lines=43> */
.L_x_1765:
[----:B------:R-:W-:Y:S05]  /*6980*/  BSYNC B0 ;  /* 0x0000000000007941 */ /* 0x000fea0003800000 */
.L_x_1764:
[----:B------:R-:W0:Y:S01]  /*6990*/  I2F.U32 R53, R86 ;  /* 0x0000005600357306 */ /* 0x000e220000201000 */
[----:B-----5:R-:W-:Y:S01]  /*69a0*/  PRMT R55, RZ, 0x5410, R48 ;  /* 0x00005410ff377816 */ /* 0x020fe20000000030 */
        /* <DEDUP_REMOVED lines=21> */
.L_x_1769:
[----:B------:R-:W-:Y:S02]  /*6b00*/  IMAD.MOV.U32 R86, RZ, RZ, R70 ;  /* 0x000000ffff567224 */ /* 0x000fe400078e0046 */
.L_x_1770:
[----:B------:R-:W-:Y:S05]  /*6b10*/  BSYNC B0 ;  /* 0x0000000000007941 */ /* 0x000fea0003800000 */
.L_x_1768:
        /* <DEDUP_REMOVED lines=16> */
.L_x_1774:
[----:B------:R-:W-:Y:S05]  /*6c20*/  BSYNC B1 ;  /* 0x0000000000017941 */ /* 0x000fea0003800000 */
.L_x_1773:
        /* <DEDUP_REMOVED lines=40> */
[----:B------:R-:W-:Y:S01]  /*6eb0*/  MOV R72, R52 ;  /* 0x0000003400487202 */ /* 0x000fe20000000f00 */
[----:B------:R-:W-:Y:S01]  /*6ec0*/  IMAD.MOV.U32 R52, RZ, RZ, RZ ;  /* 0x000000ffff347224 */ /* 0x000fe200078e00ff */
[----:B------:R-:W-:Y:S02]  /*6ed0*/  LOP3.LUT R71, R53, UR26, R54, 0x96, !PT ;  /* 0x0000001a35477c12 */ /* 0x000fe4000f8e9636 */
.L_x_1772:
[----:B------:R-:W-:Y:S05]  /*6ee0*/  BSYNC B0 ;  /* 0x0000000000007941 */ /* 0x000fea0003800000 */
.L_x_1771:
[----:B------:R-:W0:Y:S01]  /*6ef0*/  I2F.U32 R53, R86 ;  /* 0x0000005600357306 */ /* 0x000e220000201000 */
[----:B------:R-:W-:Y:S01]  /*6f00*/  PRMT R55, RZ, 0x7610, R48 ;  /* 0x00007610ff377816 */ /* 0x000fe20000000030 */
[----:B------:R-:W-:Y:S04]  /*6f10*/  BSSY B0, `(.L_x_1775) ;  /* 0x0000016000007945 */ /* 0x000fe80003800000 */
[----:B------:R-:W-:-:S04]  /*6f20*/  FMUL.FTZ R55, R55, R84 ;  /* 0x0000005437377220 */ /* 0x000fc80000410000 */
[----:B------:R-:W-:Y:S02]  /*6f30*/  FMUL.FTZ R55, R55, c[0x0][0x1e8] ;  /* 0x00007a0037377a20 */ /* 0x000fe40000410000 */
[----:B0-----:R-:W-:-:S05]  /*6f40*/  FFMA.FTZ R53, R53, R82, 1.1641532182693481445e-10 ;  /* 0x2f00000035357423 */ /* 0x001fca0000010052 */
[----:B------:R-:W-:Y:S02]  /*6f50*/  FSETP.GTU.FTZ.AND P1, PT, R53, c[0x0][0x1e4], PT ;  /* 0x0000790035007a0b */ /* 0x000fe40003f3c000 */
[C---:B------:R-:W-:Y:S02]  /*6f60*/  IADD3 R53, R52.reuse, 0x1, RZ ;  /* 0x0000000134357810 */ /* 0x040fe40007ffe0ff */
        /* <DEDUP_REMOVED lines=15> */
.L_x_1776:
[----:B------:R-:W-:Y:S02]  /*7060*/  MOV R48, R70 ;  /* 0x0000004600307202 */ /* 0x000fe40000000f00 */
.L_x_1777:
[----:B------:R-:W-:Y:S05]  /*7070*/  BSYNC B0 ;  /* 0x0000000000007941 */ /* 0x000fea0003800000 */
.L_x_1775:
        /* <DEDUP_REMOVED lines=16> */
.L_x_1781:
[----:B------:R-:W-:Y:S05]  /*7180*/  BSYNC B1 ;  /* 0x0000000000017941 */ /* 0x000fea0003800000 */
.L_x_1780:
        /* <DEDUP_REMOVED lines=43> */
.L_x_1779:
[----:B------:R-:W-:Y:S05]  /*7440*/  BSYNC B0 ;  /* 0x0000000000007941 */ /* 0x000fea0003800000 */
.L_x_1778:
        /* <DEDUP_REMOVED lines=22> */
.L_x_1783:
[----:B------:R-:W-:Y:S02]  /*75b0*/  IMAD.MOV.U32 R48, RZ, RZ, R70 ;  /* 0x000000ffff307224 */ /* 0x000fe400078e0046 */
.L_x_1784:
[----:B------:R-:W-:Y:S05]  /*75c0*/  BSYNC B0 ;  /* 0x0000000000007941 */ /* 0x000fea0003800000 */
.L_x_1782:
        /* <DEDUP_REMOVED lines=16> */
.L_x_1788:
[----:B------:R-:W-:Y:S05]  /*76d0*/  BSYNC B1 ;  /* 0x0000000000017941 */ /* 0x000fea0003800000 */
.L_x_1787:
        /* <DEDUP_REMOVED lines=43> */
.L_x_1786:
[----:B------:R-:W-:Y:S05]  /*7990*/  BSYNC B0 ;  /* 0x0000000000007941 */ /* 0x000fea0003800000 */
.L_x_1785:
        /* <DEDUP_REMOVED lines=11> */
[----:B------:R-:W-:-:S04]  /*7a50*/  FMUL.FTZ R117, R75, R54 ;  /* 0x000000364b757220 */ /* 0x000fc80000410000 */
        /* <DEDUP_REMOVED lines=10> */
.L_x_1790:
[----:B------:R-:W-:Y:S02]  /*7b00*/  IMAD.MOV.U32 R86, RZ, RZ, R70 ;  /* 0x000000ffff567224 */ /* 0x000fe400078e0046 */
.L_x_1791:
[----:B------:R-:W-:Y:S05]  /*7b10*/  BSYNC B0 ;  /* 0x0000000000007941 */ /* 0x000fea0003800000 */
.L_x_1789:
        /* <DEDUP_REMOVED lines=16> */
.L_x_1795:
[----:B------:R-:W-:Y:S05]  /*7c20*/  BSYNC B1 ;  /* 0x0000000000017941 */ /* 0x000fea0003800000 */
.L_x_1794:
        /* <DEDUP_REMOVED lines=43> */
.L_x_1793:
[----:B------:R-:W-:Y:S05]  /*7ee0*/  BSYNC B0 ;  /* 0x0000000000007941 */ /* 0x000fea0003800000 */
.L_x_1792:
[----:B------:R-:W0:Y:S01]  /*7ef0*/  I2F.U32 R53, R86 ;  /* 0x0000005600357306 */ /* 0x000e220000201000 */
[----:B------:R-:W-:Y:S01]  /*7f00*/  PRMT R55, RZ, 0x5410, R50 ;  /* 0x00005410ff377816 */ /* 0x000fe20000000032 */
[----:B------:R-:W-:Y:S01]  /*7f10*/  BSSY B0, `(.L_x_1796) ;  /* 0x0000015000007945 */ /* 0x000fe20003800000 */
[----:B------:R-:W-:Y:S02]  /*7f20*/  ISETP.NE.AND P4, PT, R49, 0x1, PT ;  /* 0x000000013100780c */ /* 0x000fe40003f85270 */
[----:B------:R-:W-:Y:S01]  /*7f30*/  @P0 PRMT R52, RZ, 0x5410, R46 ;  /* 0x00005410ff340816 */ /* 0x000fe2000000002e */
[----:B------:R-:W-:Y:S01]  /*7f40*/  FMUL.FTZ R55, R55, R84 ;  /* 0x0000005437377220 */ /* 0x000fe20000410000 */
[----:B------:R-:W-:-:S03]  /*7f50*/  IADD3 R48, R49, 0x1, RZ ;  /* 0x0000000131307810 */ /* 0x000fc60007ffe0ff */
[----:B------:R-:W-:Y:S02]  /*7f60*/  FMUL.FTZ R55, R55, c[0x0][0x1e8] ;  /* 0x00007a0037377a20 */ /* 0x000fe40000410000 */
[----:B0-----:R-:W-:-:S05]  /*7f70*/  FFMA.FTZ R53, R53, R82, 1.1641532182693481445e-10 ;  /* 0x2f00000035357423 */ /* 0x001fca0000010052 */
        /* <DEDUP_REMOVED lines=13> */
.L_x_1797:
[----:B------:R-:W-:Y:S02]  /*8050*/  IMAD.MOV.U32 R86, RZ, RZ, R70 ;  /* 0x000000ffff567224 */ /* 0x000fe400078e0046 */
.L_x_1798:
[----:B------:R-:W-:Y:S05]  /*8060*/  BSYNC B0 ;  /* 0x0000000000007941 */ /* 0x000fea0003800000 */
.L_x_1796:
        /* <DEDUP_REMOVED lines=16> */
.L_x_1802:
[----:B------:R-:W-:Y:S05]  /*8170*/  BSYNC B1 ;  /* 0x0000000000017941 */ /* 0x000fea0003800000 */
.L_x_1801:
        /* <DEDUP_REMOVED lines=43> */
.L_x_1800:
[----:B------:R-:W-:Y:S05]  /*8430*/  BSYNC B0 ;  /* 0x0000000000007941 */ /* 0x000fea0003800000 */
.L_x_1799:
        /* <DEDUP_REMOVED lines=22> */
.L_x_1804:
[----:B------:R-:W-:Y:S02]  /*85a0*/  IMAD.MOV.U32 R50, RZ, RZ, R70 ;  /* 0x000000ffff327224 */ /* 0x000fe400078e0046 */
.L_x_1805:
[----:B------:R-:W-:Y:S05]  /*85b0*/  BSYNC B0 ;  /* 0x0000000000007941 */ /* 0x000fea0003800000 */
.L_x_1803:
        /* <DEDUP_REMOVED lines=16> */
.L_x_1809:
[----:B------:R-:W-:Y:S05]  /*86c0*/  BSYNC B1 ;  /* 0x0000000000017941 */ /* 0x000fea0003800000 */
.L_x_1808:
        /* <DEDUP_REMOVED lines=43> */
.L_x_1807:
[----:B------:R-:W-:Y:S05]  /*8980*/  BSYNC B0 ;  /* 0x0000000000007941 */ /* 0x000fea0003800000 */
.L_x_1806:
        /* <DEDUP_REMOVED lines=22> */
.L_x_1811:
[----:B------:R-:W-:Y:S02]  /*8af0*/  IMAD.MOV.U32 R50, RZ, RZ, R70 ;  /* 0x000000ffff327224 */ /* 0x000fe400078e0046 */
.L_x_1812:
[----:B------:R-:W-:Y:S05]  /*8b00*/  BSYNC B0 ;  /* 0x0000000000007941 */ /* 0x000fea0003800000 */
.L_x_1810:
        /* <DEDUP_REMOVED lines=18> */
.L_x_1816:
[----:B------:R-:W-:Y:S05]  /*8c30*/  BSYNC B1 ;  /* 0x0000000000017941 */ /* 0x000fea0003800000 */
.L_x_1815:
        /* <DEDUP_REMOVED lines=43> */
.L_x_1814:
[----:B------:R-:W-:Y:S05]  /*8ef0*/  BSYNC B0 ;  /* 0x0000000000007941 */ /* 0x000fea0003800000 */
.L_x_1813:
[----:B------:R-:W-:Y:S01]  /*8f00*/  FADD.FTZ R49, RZ, R57 ;  /* 0x00000039ff317221 */ /* 0x000fe20000010000 */
[----:B------:R-:W-:Y:S01]  /*8f10*/  SEL R53, RZ, 0x10000, P5 ;  /* 0x00010000ff357807 */ /* 0x000fe20002800000 */
[----:B------:R-:W-:Y:S01]  /*8f20*/  IMAD.WIDE.U32 R94, R80, R95, c[0x0][0x188] ;  /* 0x00006200505e7625 */ /* 0x000fe200078e005f */
[----:B------:R-:W-:Y:S02]  /*8f30*/  ISETP.NE.AND P5, PT, R90, RZ, PT ;  /* 0x000000ff5a00720c */ /* 0x000fe40003fa5270 */
[----:B------:R-:W-:Y:S01]  /*8f40*/  PRMT R51, RZ, 0x7610, R51 ;  /* 0x00007610ff337816 */ /* 0x000fe20000000033 */
[----:B------:R-:W-:Y:S01]  /*8f50*/  FADD.FTZ R48, R49, R58 ;  /* 0x0000003a31307221 */ /* 0x000fe20000010000 */
[----:B------:R-:W-:Y:S01]  /*8f60*/  SEL R54, RZ, 0x1, P1 ;  /* 0x00000001ff367807 */ /* 0x000fe20000800000 */
[----:B------:R-:W0:Y:S01]  /*8f70*/  I2F.U32 R49, R50 ;  /* 0x0000003200317306 */ /* 0x000e220000201000 */
[----:B------:R-:W-:Y:S01]  /*8f80*/  ISETP.NE.AND P6, PT, R88, RZ, PT ;  /* 0x000000ff5800720c */ /* 0x000fe20003fc5270 */
[----:B------:R-:W-:Y:S01]  /*8f90*/  FADD.FTZ R48, R48, R59 ;  /* 0x0000003b30307221 */ /* 0x000fe20000010000 */
[----:B------:R-:W-:Y:S01]  /*8fa0*/  SEL R88, RZ, 0x1, P3 ;  /* 0x00000001ff587807 */ /* 0x000fe20001800000 */
[----:B------:R-:W-:Y:S01]  /*8fb0*/  FMUL.FTZ R51, R51, R84 ;  /* 0x0000005433337220 */ /* 0x000fe20000410000 */
[----:B------:R-:W-:Y:S01]  /*8fc0*/  SEL R125, RZ, 0x1, P6 ;  /* 0x00000001ff7d7807 */ /* 0x000fe20003000000 */
[----:B------:R-:W-:Y:S01]  /*8fd0*/  FADD.FTZ R48, R48, R81 ;  /* 0x0000005130307221 */ /* 0x000fe20000010000 */
[----:B------:R-:W-:Y:S01]  /*8fe0*/  LOP3.LUT P1, RZ, R67, 0xff, RZ, 0xc0, !PT ;  /* 0x000000ff43ff7812 */ /* 0x000fe2000782c0ff */
[----:B------:R-:W-:-:S04]  /*8ff0*/  IMAD.WIDE.U32 R54, R54, 0x10000, RZ ;  /* 0x0001000036367825 */ /* 0x000fc800078e00ff */
[----:B------:R-:W-:Y:S02]  /*9000*/  FADD.FTZ R48, R48, R83 ;  /* 0x0000005330307221 */ /* 0x000fe40000010000 */
[----:B------:R-:W-:Y:S02]  /*9010*/  FMUL.FTZ R51, R51, c[0x0][0x1e8] ;  /* 0x00007a0033337a20 */ /* 0x000fe40000410000 */
[----:B------:R-:W-:Y:S02]  /*9020*/  FADD.FTZ R48, R48, R87 ;  /* 0x0000005730307221 */ /* 0x000fe40000010000 */
[----:B0-----:R-:W-:Y:S01]  /*9030*/  FFMA.FTZ R49, R49, R82, 1.1641532182693481445e-10 ;  /* 0x2f00000031317423 */ /* 0x001fe20000010052 */
[----:B------:R-:W-:Y:S01]  /*9040*/  SEL R82, RZ, 0x100, P4 ;  /* 0x00000100ff527807 */ /* 0x000fe20002000000 */
[----:B------:R-:W-:-:S03]  /*9050*/  FADD.FTZ R48, R48, R85 ;  /* 0x0000005530307221 */ /* 0x000fc60000010000 */
[----:B------:R-:W-:Y:S01]  /*9060*/  FSETP.GTU.FTZ.AND P4, PT, R49, c[0x0][0x1e4], PT ;  /* 0x0000790031007a0b */ /* 0x000fe20003f9c000 */
[----:B------:R-:W-:-:S03]  /*9070*/  FADD.FTZ R48, R48, R89 ;  /* 0x0000005930307221 */ /* 0x000fc60000010000 */
[----:B------:R-:W-:Y:S01]  /*9080*/  SEL R49, RZ, 0x1000000, P4 ;  /* 0x01000000ff317807 */ /* 0x000fe20002000000 */
[----:B------:R-:W-:Y:S01]  /*9090*/  FADD.FTZ R52, R48, R91 ;  /* 0x0000005b30347221 */ /* 0x000fe20000010000 */
[----:B------:R-:W-:Y:S02]  /*90a0*/  SEL R48, RZ, 0x1, P2 ;  /* 0x00000001ff307807 */ /* 0x000fe40001000000 */
[----:B------:R-:W-:Y:S01]  /*90b0*/  LOP3.LUT R82, R82, R49, R53, 0xfe, !PT ;  /* 0x0000003152527212 */ /* 0x000fe200078efe35 */
[----:B------:R-:W-:Y:S01]  /*90c0*/  FADD.FTZ R50, R52, R99 ;  /* 0x0000006334327221 */ /* 0x000fe20000010000 */
[----:B------:R-:W-:Y:S01]  /*90d0*/  SEL R52, RZ, 0x1, P5 ;  /* 0x00000001ff347807 */ /* 0x000fe20002800000 */
[----:B------:R-:W-:-:S04]  /*90e0*/  IMAD.WIDE.U32 R48, R48, 0x1000000, RZ ;  /* 0x0100000030307825 */ /* 0x000fc800078e00ff */
[----:B------:R-:W-:Y:S01]  /*90f0*/  FADD.FTZ R50, R50, R97 ;  /* 0x0000006132327221 */ /* 0x000fe20000010000 */
[----:B------:R-:W-:Y:S01]  /*9100*/  LOP3.LUT R88, R49, R82, R88, 0xfe, !PT ;  /* 0x0000005231587212 */ /* 0x000fe200078efe58 */
[----:B------:R-:W-:Y:S01]  /*9110*/  IMAD.WIDE.U32 R52, R52, 0x100, RZ ;  /* 0x0000010034347825 */ /* 0x000fe200078e00ff */
[----:B------:R-:W0:Y:S01]  /*9120*/  S2R R82, SR_TID.X ;  /* 0x0000000000527919 */ /* 0x000e220000002100 */
[----:B------:R-:W-:Y:S02]  /*9130*/  F2FP.BF16.PACK_AB R49, R117, R113 ;  /* 0x000000717531723e */ /* 0x000fe400000010ff */
[----:B------:R-:W-:Y:S01]  /*9140*/  FADD.FTZ R50, R50, R103 ;  /* 0x0000006732327221 */ /* 0x000fe20000010000 */
[----:B------:R-:W-:Y:S02]  /*9150*/  LOP3.LUT R52, R52, R48, R54, 0xfe, !PT ;  /* 0x0000003034347212 */ /* 0x000fe400078efe36 */
[----:B------:R-:W-:Y:S01]  /*9160*/  FSEL R48, R51, RZ, !P4 ;  /* 0x000000ff33307208 */ /* 0x000fe20006000000 */
[----:B------:R-:W-:Y:S01]  /*9170*/  FADD.FTZ R50, R50, R101 ;  /* 0x0000006532327221 */ /* 0x000fe20000010000 */
[----:B------:R-:W-:-:S02]  /*9180*/  LOP3.LUT R52, R52, R125, RZ, 0xfc, !PT ;  /* 0x0000007d34347212 */ /* 0x000fc400078efcff */
[----:B------:R-:W-:Y:S01]  /*9190*/  @P0 PRMT R54, RZ, 0x7610, R47 ;  /* 0x00007610ff360816 */ /* 0x000fe2000000002f */
[----:B------:R-:W-:Y:S01]  /*91a0*/  FADD.FTZ R50, R50, R107 ;  /* 0x0000006b32327221 */ /* 0x000fe20000010000 */
[----:B------:R-:W-:Y:S01]  /*91b0*/  LOP3.LUT R53, R53, R88, R55, 0xfe, !PT ;  /* 0x0000005835357212 */ /* 0x000fe200078efe37 */
[----:B------:R-:W-:Y:S02]  /*91c0*/  FMUL.FTZ R125, R79, R48 ;  /* 0x000000304f7d7220 */ /* 0x000fe40000410000 */
[----:B------:R-:W-:Y:S02]  /*91d0*/  FADD.FTZ R50, R50, R105 ;  /* 0x0000006932327221 */ /* 0x000fe40000010000 */
[----:B------:R-:W-:Y:S02]  /*91e0*/  @P0 FADD.FTZ R125, R54, R125 ;  /* 0x0000007d367d0221 */ /* 0x000fe40000010000 */
[----:B------:R-:W-:Y:S01]  /*91f0*/  FADD.FTZ R48, R50, R109 ;  /* 0x0000006d32307221 */ /* 0x000fe20000010000 */
[----:B------:R-:W-:-:S02]  /*9200*/  F2FP.BF16.PACK_AB R50, R121, R119 ;  /* 0x000000777932723e */ /* 0x000fc400000010ff */
[----:B------:R-:W-:Y:S01]  /*9210*/  F2FP.BF16.PACK_AB R51, R125, R123 ;  /* 0x0000007b7d33723e */ /* 0x000fe200000010ff */
[----:B------:R-:W-:Y:S01]  /*9220*/  FADD.FTZ R54, R48, R111 ;  /* 0x0000006f30367221 */ /* 0x000fe20000010000 */
[----:B------:R-:W-:Y:S02]  /*9230*/  F2FP.BF16.PACK_AB R48, R115, R111 ;  /* 0x0000006f7330723e */ /* 0x000fe400000010ff */
[----:B0-----:R-:W-:Y:S01]  /*9240*/  LOP3.LUT P0, RZ, R82, 0x1f, RZ, 0xc0, !PT ;  /* 0x0000001f52ff7812 */ /* 0x001fe2000780c0ff */
[----:B------:R-:W-:Y:S02]  /*9250*/  FADD.FTZ R84, R54, R115 ;  /* 0x0000007336547221 */ /* 0x000fe40000010000 */
[----:B------:R-:W-:Y:S01]  /*9260*/  IMAD.WIDE.U32 R54, R80, R93, c[0x0][0x190] ;  /* 0x0000640050367625 */ /* 0x000fe200078e005d */
[----:B------:R0:W-:Y:S03]  /*9270*/  STG.E.128 [R94.64], R48 ;  /* 0x000000305e007986 */ /* 0x0001e6000c101d06 */
        /* <DEDUP_REMOVED lines=12> */
.L_x_1821:
        /* <DEDUP_REMOVED lines=68> */
.L_x_1822:
[----:B------:R-:W3:Y:S01]  /*9780*/  S2R R52, SR_TID.X ;  /* 0x0000000000347919 */ /* 0x000ee20000002100 */
[----:B------:R-:W-:Y:S01]  /*9790*/  @!P0 SHF.R.U32.HI R51, RZ, 0x5, R82 ;  /* 0x00000005ff338819 */ /* 0x000fe20000011652 */
[----:B--2---:R-:W-:Y:S01]  /*97a0*/  FADD.FTZ R49, R53, R54 ;  /* 0x0000003635317221 */ /* 0x004fe20000010000 */
[----:B------:R-:W-:Y:S01]  /*97b0*/  WARPSYNC 0xffffffff ;  /* 0xffffffff00007948 */ /* 0x000fe20003800000 */
[----:B-1----:R-:W-:Y:S01]  /*97c0*/  IMAD.MOV.U32 R54, RZ, RZ, RZ ;  /* 0x000000ffff367224 */ /* 0x002fe200078e00ff */
[----:B------:R-:W-:-:S04]  /*97d0*/  @!P0 LOP3.LUT R51, R51, 0x3, RZ, 0xc0, !PT ;  /* 0x0000000333338812 */ /* 0x000fc800078ec0ff */
[----:B------:R-:W-:Y:S02]  /*97e0*/  @!P0 IADD3 R53, R84, R51, RZ ;  /* 0x0000003354358210 */ /* 0x000fe40007ffe0ff */
[----:B------:R-:W-:-:S03]  /*97f0*/  CS2R R50, SRZ ;  /* 0x0000000000327805 */ /* 0x000fc6000001ff00 */
[----:B------:R-:W-:Y:S01]  /*9800*/  @!P0 STS.64 [R53.X8], R48 ;  /* 0x0000003035008388 */ /* 0x000fe20000008a00 */
[----:B---3--:R-:W-:-:S03]  /*9810*/  LOP3.LUT R55, R52, 0x1f, RZ, 0xc0, !PT ;  /* 0x0000001f34377812 */ /* 0x008fc600078ec0ff */
[----:B------:R-:W-:Y:S01]  /*9820*/  BAR.SYNC.DEFER_BLOCKING 0x0 ;  /* 0x0000000000007b1d */ /* 0x000fe20000010000 */
[----:B------:R-:W-:-:S13]  /*9830*/  ISETP.GT.U32.AND P1, PT, R55, 0x3, PT ;  /* 0x000000033700780c */ /* 0x000fda0003f24070 */
[----:B------:R-:W-:Y:S02]  /*9840*/  @!P1 IMAD.IADD R55, R84, 0x1, R55 ;  /* 0x0000000154379824 */ /* 0x000fe400078e0237 */
[----:B------:R-:W-:-:S04]  /*9850*/  @!P1 IMAD.MOV.U32 R54, RZ, RZ, 0x300 ;  /* 0x00000300ff369424 */ /* 0x000fc800078e00ff */
[----:B------:R-:W-:Y:S01]  /*9860*/  I2F R88, R54 ;  /* 0x0000003600587306 */ /* 0x000fe20000201400 */
[----:B0-----:R-:W0:Y:S04]  /*9870*/  SHFL.DOWN PT, R93, R54, 0x2, 0x1f ;  /* 0x08401f00365d7f89 */ /* 0x001e2800000e0000 */
[----:B------:R-:W1:Y:S01]  /*9880*/  @!P1 LDS.64 R50, [R55.X8] ;  /* 0x0000000037329984 */ /* 0x000e620000008a00 */
[----:B------:R-:W-:Y:S02]  /*9890*/  ISETP.NE.AND P1, PT, RZ, UR8, PT ;  /* 0x00000008ff007c0c */ /* 0x000fe4000bf25270 */
[----:B0-----:R-:W-:Y:S01]  /*98a0*/  IADD3 R82, R93, R54, RZ ;  /* 0x000000365d527210 */ /* 0x001fe20007ffe0ff */
[----:B------:R-:W-:Y:S04]  /*98b0*/  I2F R90, R93 ;  /* 0x0000005d005a7306 */ /* 0x000fe80000201400 */
[----:B------:R-:W0:Y:S04]  /*98c0*/  SHFL.DOWN PT, R94, R82, 0x1, 0x1f ;  /* 0x08201f00525e7f89 */ /* 0x000e2800000e0000 */
[----:B------:R-:W2:Y:S01]  /*98d0*/  I2F R84, R82 ;  /* 0x0000005200547306 */ /* 0x000ea20000201400 */
[----:B-1----:R-:W1:Y:S04]  /*98e0*/  SHFL.DOWN PT, R95, R50, 0x2, 0x1f ;  /* 0x08401f00325f7f89 */ /* 0x002e6800000e0000 */
[----:B------:R-:W3:Y:S03]  /*98f0*/  SHFL.DOWN PT, R48, R51, 0x2, 0x1f ;  /* 0x08401f0033307f89 */ /* 0x000ee600000e0000 */
[----:B--2---:R-:W2:Y:S01]  /*9900*/  MUFU.RCP R49, R84 ;  /* 0x0000005400317308 */ /* 0x004ea20000001000 */
[----:B0-----:R-:W-:-:S07]  /*9910*/  IMAD.IADD R54, R82, 0x1, R94 ;  /* 0x0000000152367824 */ /* 0x001fce00078e025e */
[----:B------:R-:W-:Y:S08]  /*9920*/  I2F R94, R94 ;  /* 0x0000005e005e7306 */ /* 0x000ff00000201400 */
[----:B------:R-:W0:Y:S01]  /*9930*/  I2F R54, R54 ;  /* 0x0000003600367306 */ /* 0x000e220000201400 */
[C---:B-1----:R-:W-:Y:S02]  /*9940*/  FMUL.FTZ R53, R95.reuse, R90 ;  /* 0x0000005a5f357220 */ /* 0x042fe40000410000 */
[----:B------:R-:W-:-:S02]  /*9950*/  FADD.FTZ R95, -R95, R50 ;  /* 0x000000325f5f7221 */ /* 0x000fc40000010100 */
[----:B------:R-:W-:Y:S02]  /*9960*/  FFMA.FTZ R92, R88, R50, R53 ;  /* 0x00000032585c7223 */ /* 0x000fe40000010035 */
[----:B------:R-:W-:Y:S02]  /*9970*/  FMUL.FTZ R95, R95, R95 ;  /* 0x0000005f5f5f7220 */ /* 0x000fe40000410000 */
[----:B--2---:R-:W-:Y:S02]  /*9980*/  FMUL.FTZ R53, R49, R92 ;  /* 0x0000005c31357220 */ /* 0x004fe40000410000 */
[----:B------:R-:W-:Y:S02]  /*9990*/  FMUL.FTZ R95, R95, R88 ;  /* 0x000000585f5f7220 */ /* 0x000fe40000410000 */
[----:B---3--:R-:W-:Y:S01]  /*99a0*/  FADD.FTZ R48, R48, R51 ;  /* 0x0000003330307221 */ /* 0x008fe20000010000 */
[----:B------:R-:W1:Y:S01]  /*99b0*/  SHFL.DOWN PT, R50, R53, 0x1, 0x1f ;  /* 0x08201f0035327f89 */ /* 0x000e6200000e0000 */
[----:B------:R-:W-:Y:S01]  /*99c0*/  FMUL.FTZ R95, R95, R90 ;  /* 0x0000005a5f5f7220 */ /* 0x000fe20000410000 */
[----:B0-----:R-:W0:Y:S03]  /*99d0*/  MUFU.RCP R51, R54 ;  /* 0x0000003600337308 */ /* 0x001e260000001000 */
[----:B------:R-:W-:-:S05]  /*99e0*/  FFMA.FTZ R48, R49, R95, R48 ;  /* 0x0000005f31307223 */ /* 0x000fca0000010030 */
[----:B------:R-:W2:Y:S01]  /*99f0*/  SHFL.DOWN PT, R49, R48, 0x1, 0x1f ;  /* 0x08201f0030317f89 */ /* 0x000ea200000e0000 */
[----:B-1----:R-:W-:Y:S02]  /*9a00*/  FADD.FTZ R55, R53, -R50 ;  /* 0x8000003235377221 */ /* 0x002fe40000010000 */
[----:B------:R-:W-:Y:S02]  /*9a10*/  FMUL.FTZ R50, R50, R94 ;  /* 0x0000005e32327220 */ /* 0x000fe40000410000 */
[----:B------:R-:W-:Y:S02]  /*9a20*/  FMUL.FTZ R55, R55, R55 ;  /* 0x0000003737377220 */ /* 0x000fe40000410000 */
[C---:B------:R-:W-:Y:S02]  /*9a30*/  FFMA.FTZ R50, R84.reuse, R53, R50 ;  /* 0x0000003554327223 */ /* 0x040fe40000010032 */
[----:B------:R-:W-:Y:S02]  /*9a40*/  FMUL.FTZ R55, R84, R55 ;  /* 0x0000003754377220 */ /* 0x000fe40000410000 */
[----:B0-----:R-:W-:-:S02]  /*9a50*/  FMUL.FTZ R53, R51, R50 ;  /* 0x0000003233357220 */ /* 0x001fc40000410000 */
[----:B--2---:R-:W-:Y:S01]  /*9a60*/  FADD.FTZ R50, R48, R49 ;  /* 0x0000003130327221 */ /* 0x004fe20000010000 */
[----:B------:R-:W-:Y:S01]  /*9a70*/  SHF.R.U32.HI R49, RZ, 0x5, R52 ;  /* 0x00000005ff317819 */ /* 0x000fe20000011634 */
[----:B------:R-:W-:Y:S01]  /*9a80*/  FMUL.FTZ R55, R55, R94 ;  /* 0x0000005e37377220 */ /* 0x000fe20000410000 */
[----:B------:R-:W0:Y:S02]  /*9a90*/  SHFL.IDX PT, R93, R53, RZ, 0x1f ;  /* 0x00001fff355d7589 */ /* 0x000e2400000e0000 */
[----:B------:R-:W-:Y:S01]  /*9aa0*/  LOP3.LUT R49, R49, 0x3, RZ, 0xc0, !PT ;  /* 0x0000000331317812 */ /* 0x000fe200078ec0ff */
[----:B------:R-:W-:-:S03]  /*9ab0*/  FFMA.FTZ R55, R51, R55, R50 ;  /* 0x0000003733377223 */ /* 0x000fc60000010032 */
[----:B------:R-:W-:Y:S01]  /*9ac0*/  LOP3.LUT P0, RZ, R49, 0x1f, R52, 0xf8, !PT ;  /* 0x0000001f31ff7812 */ /* 0x000fe2000780f834 */
[----:B------:R-:W-:Y:S02]  /*9ad0*/  IMAD.MOV.U32 R52, RZ, RZ, c[0x0][0x1e0] ;  /* 0x00007800ff347624 */ /* 0x000fe400078e00ff */
[----:B------:R-:W1:Y:S10]  /*9ae0*/  SHFL.IDX PT, R55, R55, RZ, 0x1f ;  /* 0x00001fff37377589 */ /* 0x000e7400000e0000 */
[----:B------:R-:W-:Y:S01]  /*9af0*/  @!P0 IMAD.MOV.U32 R51, RZ, RZ, 0x4 ;  /* 0x00000004ff338424 */ /* 0x000fe200078e00ff */
[----:B------:R-:W-:-:S03]  /*9b00*/  @!P0 MOV R95, 0x4 ;  /* 0x00000004005f8802 */ /* 0x000fc60000000f00 */
[----:B------:R-:W-:-:S04]  /*9b10*/  @!P0 IMAD.WIDE R50, R0, R51, c[0x0][0x1a0] ;  /* 0x0000680000328625 */ /* 0x000fc800078e0233 */
[----:B0-----:R-:W-:Y:S01]  /*9b20*/  FMUL.FTZ R48, R93, R93 ;  /* 0x0000005d5d307220 */ /* 0x001fe20000410000 */
[----:B------:R0:W-:Y:S04]  /*9b30*/  @!P0 STG.E [R50.64], R93 ;  /* 0x0000005d32008986 */ /* 0x0001e8000c101906 */
[----:B------:R-:W-:Y:S01]  /*9b40*/  FSEL R49, R48, RZ, P1 ;  /* 0x000000ff30317208 */ /* 0x000fe20000800000 */
[----:B-1----:R-:W-:Y:S01]  /*9b50*/  FFMA.FTZ R48, R55, R52, c[0x0][0x228] ;  /* 0x00008a0037307623 */ /* 0x002fe20000010034 */
[----:B------:R-:W-:-:S03]  /*9b60*/  FSEL R52, R93, RZ, !P1 ;  /* 0x000000ff5d347208 */ /* 0x000fc60004800000 */
[----:B------:R-:W-:Y:S02]  /*9b70*/  FADD.FTZ R53, R48, R49 ;  /* 0x0000003130357221 */ /* 0x000fe40000010000 */
[C---:B------:R-:W-:Y:S02]  /*9b80*/  FADD.FTZ R96, -R52.reuse, R85 ;  /* 0x0000005534607221 */ /* 0x040fe40000010100 */
[C---:B------:R-:W-:Y:S01]  /*9b90*/  FADD.FTZ R82, -R52.reuse, R81 ;  /* 0x0000005134527221 */ /* 0x040fe20000010100 */
[----:B------:R-:W-:Y:S01]  /*9ba0*/  PRMT R81, RZ, 0x5410, R35 ;  /* 0x00005410ff517816 */ /* 0x000fe20000000023 */
[----:B------:R-:W1:Y:S01]  /*9bb0*/  MUFU.RSQ R53, R53 ;  /* 0x0000003500357308 */ /* 0x000e620000001400 */
[C---:B------:R-:W-:Y:S02]  /*9bc0*/  FADD.FTZ R112, -R52.reuse, R109 ;  /* 0x0000006d34707221 */ /* 0x040fe40000010100 */
[C---:B------:R-:W-:Y:S02]  /*9bd0*/  FADD.FTZ R94, -R52.reuse, R87 ;  /* 0x00000057345e7221 */ /* 0x040fe40000010100 */
[----:B------:R-:W-:-:S02]  /*9be0*/  FADD.FTZ R106, -R52, R101 ;  /* 0x00000065346a7221 */ /* 0x000fc40000010100 */
[C---:B------:R-:W-:Y:S02]  /*9bf0*/  FADD.FTZ R108, -R52.reuse, R107 ;  /* 0x0000006b346c7221 */ /* 0x040fe40000010100 */
[C---:B------:R-:W-:Y:S02]  /*9c00*/  FADD.FTZ R98, -R52.reuse, R89 ;  /* 0x0000005934627221 */ /* 0x040fe40000010100 */
[C---:B------:R-:W-:Y:S02]  /*9c10*/  FADD.FTZ R102, -R52.reuse, R97 ;  /* 0x0000006134667221 */ /* 0x040fe40000010100 */
[C---:B0-----:R-:W-:Y:S02]  /*9c20*/  FADD.FTZ R50, -R52.reuse, R91 ;  /* 0x0000005b34327221 */ /* 0x041fe40000010100 */
[----:B------:R-:W-:Y:S02]  /*9c30*/  FADD.FTZ R104, -R52, R103 ;  /* 0x0000006734687221 */ /* 0x000fe40000010100 */
[----:B-1----:R-:W-:-:S02]  /*9c40*/  FMUL.FTZ R96, R53, R96 ;  /* 0x0000006035607220 */ /* 0x002fc40000410000 */
[C---:B------:R-:W-:Y:S02]  /*9c50*/  FMUL.FTZ R93, R53.reuse, R112 ;  /* 0x00000070355d7220 */ /* 0x040fe40000410000 */
[----:B------:R-:W-:Y:S01]  /*9c60*/  FFMA.FTZ R81, R96, R81, R9 ;  /* 0x0000005160517223 */ /* 0x000fe20000010009 */
[----:B------:R-:W-:Y:S01]  /*9c70*/  PRMT R96, RZ, 0x7610, R31 ;  /* 0x00007610ff607816 */ /* 0x000fe2000000001f */
[C---:B------:R-:W-:Y:S02]  /*9c80*/  FMUL.FTZ R87, R53.reuse, R94 ;  /* 0x0000005e35577220 */ /* 0x040fe40000410000 */
[----:B------:R-:W-:Y:S02]  /*9c90*/  FMUL.FTZ R94, R53, R106 ;  /* 0x0000006a355e7220 */ /* 0x000fe40000410000 */
[----:B------:R-:W-:Y:S01]  /*9ca0*/  FFMA.FTZ R96, R93, R96, R18 ;  /* 0x000000605d607223 */ /* 0x000fe20000010012 */
[----:B------:R-:W-:Y:S01]  /*9cb0*/  PRMT R93, RZ, 0x5410, R30 ;  /* 0x00005410ff5d7816 */ /* 0x000fe2000000001e */
[----:B------:R-:W-:-:S02]  /*9cc0*/  FMUL.FTZ R89, R53, R108 ;  /* 0x0000006c35597220 */ /* 0x000fc40000410000 */
[C---:B------:R-:W-:Y:S02]  /*9cd0*/  FMUL.FTZ R85, R53.reuse, R98 ;  /* 0x0000006235557220 */ /* 0x040fe40000410000 */
[----:B------:R-:W-:Y:S01]  /*9ce0*/  FFMA.FTZ R93, R94, R93, R15 ;  /* 0x0000005d5e5d7223 */ /* 0x000fe2000001000f */
[----:B------:R-:W-:Y:S01]  /*9cf0*/  PRMT R94, RZ, 0x7610, R30 ;  /* 0x00007610ff5e7816 */ /* 0x000fe2000000001e */
[C---:B------:R-:W-:Y:S02]  /*9d00*/  FMUL.FTZ R91, R53.reuse, R82 ;  /* 0x00000052355b7220 */ /* 0x040fe40000410000 */
[----:B------:R-:W-:Y:S02]  /*9d10*/  FMUL.FTZ R82, R53, R102 ;  /* 0x0000006635527220 */ /* 0x000fe40000410000 */
[----:B------:R-:W-:Y:S01]  /*9d20*/  FFMA.FTZ R98, R89, R94, R16 ;  /* 0x0000005e59627223 */ /* 0x000fe20000010010 */
[----:B------:R-:W-:Y:S01]  /*9d30*/  PRMT R89, RZ, 0x5410, R29 ;  /* 0x00005410ff597816 */ /* 0x000fe2000000001d */
[----:B------:R-:W-:-:S02]  /*9d40*/  FADD.FTZ R54, -R52, R59 ;  /* 0x0000003b34367221 */ /* 0x000fc40000010100 */
[C---:B------:R-:W-:Y:S02]  /*9d50*/  FMUL.FTZ R59, R53.reuse, R104 ;  /* 0x00000068353b7220 */ /* 0x040fe40000410000 */
[----:B------:R-:W-:Y:S01]  /*9d60*/  FFMA.FTZ R89, R82, R89, R13 ;  /* 0x0000005952597223 */ /* 0x000fe2000001000d */
[----:B------:R-:W-:Y:S01]  /*9d70*/  PRMT R82, RZ, 0x7610, R29 ;  /* 0x00007610ff527816 */ /* 0x000fe2000000001d */
[----:B------:R-:W-:Y:S02]  /*9d80*/  FMUL.FTZ R50, R53, R50 ;  /* 0x0000003235327220 */ /* 0x000fe40000410000 */
[----:B------:R-:W-:Y:S02]  /*9d90*/  FADD.FTZ R100, -R52, R99 ;  /* 0x0000006334647221 */ /* 0x000fe40000010100 */
[----:B------:R-:W-:Y:S01]  /*9da0*/  FFMA.FTZ R94, R59, R82, R14 ;  /* 0x000000523b5e7223 */ /* 0x000fe2000001000e */
[----:B------:R-:W-:Y:S01]  /*9db0*/  PRMT R59, RZ, 0x5410, R28 ;  /* 0x00005410ff3b7816 */ /* 0x000fe2000000001c */
[----:B------:R-:W-:-:S02]  /*9dc0*/  FMUL.FTZ R51, R53, R100 ;  /* 0x0000006435337220 */ /* 0x000fc40000410000 */
[----:B------:R-:W-:Y:S02]  /*9dd0*/  FADD.FTZ R58, -R52, R58 ;  /* 0x0000003a343a7221 */ /* 0x000fe40000010100 */
[----:B------:R-:W-:Y:S01]  /*9de0*/  FFMA.FTZ R59, R50, R59, R11 ;  /* 0x0000003b323b7223 */ /* 0x000fe2000001000b */
[----:B------:R-:W-:Y:S01]  /*9df0*/  PRMT R50, RZ, 0x7610, R28 ;  /* 0x00007610ff327816 */ /* 0x000fe2000000001c */
[C---:B------:R-:W-:Y:S02]  /*9e00*/  FADD.FTZ R84, -R52.reuse, R83 ;  /* 0x0000005334547221 */ /* 0x040fe40000010100 */
[----:B------:R-:W-:Y:S02]  /*9e10*/  FADD.FTZ R123, -R52, R123 ;  /* 0x0000007b347b7221 */ /* 0x000fe40000010100 */
[----:B------:R-:W-:Y:S01]  /*9e20*/  FFMA.FTZ R82, R51, R50, R12 ;  /* 0x0000003233527223 */ /* 0x000fe2000001000c */
[----:B------:R-:W-:Y:S01]  /*9e30*/  PRMT R50, RZ, 0x5410, R27 ;  /* 0x00005410ff327816 */ /* 0x000fe2000000001b */
[C---:B------:R-:W-:Y:S01]  /*9e40*/  @!P0 IMAD.WIDE R48, R0.reuse, R95, c[0x0][0x1a8] ;  /* 0x00006a0000308625 */ /* 0x040fe200078e025f */
[----:B------:R-:W-:-:S03]  /*9e50*/  IADD3 R0, R0, c[0x0][0x160], RZ ;  /* 0x0000580000007a10 */ /* 0x000fc60007ffe0ff */
[C---:B------:R-:W-:Y:S01]  /*9e60*/  FMUL.FTZ R83, R53.reuse, R58 ;  /* 0x0000003a35537220 */ /* 0x040fe20000410000 */
[----:B------:R0:W-:Y:S01]  /*9e70*/  @!P0 STG.E [R48.64], R53 ;  /* 0x0000003530008986 */ /* 0x0001e2000c101906 */
[C---:B------:R-:W-:Y:S01]  /*9e80*/  FMUL.FTZ R90, R53.reuse, R84 ;  /* 0x00000054355a7220 */ /* 0x040fe20000410000 */
[----:B------:R-:W-:Y:S01]  /*9e90*/  PRMT R84, RZ, 0x7610, R35 ;  /* 0x00007610ff547816 */ /* 0x000fe20000000023 */
[----:B------:R-:W-:Y:S02]  /*9ea0*/  FMUL.FTZ R58, R53, R123 ;  /* 0x0000007b353a7220 */ /* 0x000fe40000410000 */
        /* <DEDUP_REMOVED lines=10> */
[----:B------:R-:W-:Y:S01]  /*9f50*/  FFMA.FTZ R99, R58, R50, R61 ;  /* 0x000000323a637223 */ /* 0x000fe2000001003d */
[----:B------:R-:W-:Y:S01]  /*9f60*/  PRMT R50, RZ, 0x7610, R27 ;  /* 0x00007610ff327816 */ /* 0x000fe2000000001b */
[C---:B------:R-:W-:Y:S02]  /*9f70*/  FMUL.FTZ R88, R53.reuse, R88 ;  /* 0x0000005835587220 */ /* 0x040fe40000410000 */
[C---:B------:R-:W-:Y:S02]  /*9f80*/  FMUL.FTZ R110, R53.reuse, R110 ;  /* 0x0000006e356e7220 */ /* 0x040fe40000410000 */
[C---:B0-----:R-:W-:Y:S02]  /*9f90*/  FMUL.FTZ R48, R53.reuse, R114 ;  /* 0x0000007235307220 */ /* 0x041fe40000410000 */
[----:B------:R-:W-:-:S02]  /*9fa0*/  FMUL.FTZ R49, R53, R116 ;  /* 0x0000007435317220 */ /* 0x000fc40000410000 */
[C---:B------:R-:W-:Y:S02]  /*9fb0*/  FMUL.FTZ R52, R53.reuse, R118 ;  /* 0x0000007635347220 */ /* 0x040fe40000410000 */
[C---:B------:R-:W-:Y:S02]  /*9fc0*/  FMUL.FTZ R55, R53.reuse, R120 ;  /* 0x0000007835377220 */ /* 0x040fe40000410000 */
[C---:B------:R-:W-:Y:S02]  /*9fd0*/  FMUL.FTZ R54, R53.reuse, R122 ;  /* 0x0000007a35367220 */ /* 0x040fe40000410000 */
[C---:B------:R-:W-:Y:S02]  /*9fe0*/  FMUL.FTZ R57, R53.reuse, R124 ;  /* 0x0000007c35397220 */ /* 0x040fe40000410000 */
[----:B------:R-:W-:Y:S02]  /*9ff0*/  FMUL.FTZ R53, R53, R125 ;  /* 0x0000007d35357220 */ /* 0x000fe40000410000 */
[----:B------:R-:W-:Y:S01]  /*a000*/  FFMA.FTZ R84, R85, R84, R10 ;  /* 0x0000005455547223 */ /* 0x000fe2000001000a */
[----:B------:R-:W-:Y:S01]  /*a010*/  PRMT R85, RZ, 0x5410, R34 ;  /* 0x00005410ff557816 */ /* 0x000fe20000000022 */
[----:B------:R-:W-:Y:S01]  /*a020*/  FFMA.FTZ R104, R53, R50, R62 ;  /* 0x0000003235687223 */ /* 0x000fe2000001003e */
[----:B------:R-:W-:-:S02]  /*a030*/  PRMT R50, RZ, 0x5410, R26 ;  /* 0x00005410ff327816 */ /* 0x000fc4000000001a */
[----:B------:R-:W-:Y:S01]  /*a040*/  F2FP.BF16.PACK_AB R51, R84, R81 ;  /* 0x000000515433723e */ /* 0x000fe200000010ff */
[----:B------:R-:W-:Y:S01]  /*a050*/  FFMA.FTZ R85, R90, R85, R7 ;  /* 0x000000555a557223 */ /* 0x000fe20000010007 */
[----:B------:R-:W-:Y:S01]  /*a060*/  PRMT R90, RZ, 0x7610, R34 ;  /* 0x00007610ff5a7816 */ /* 0x000fe20000000022 */
[----:B------:R-:W-:Y:S01]  /*a070*/  FFMA.FTZ R58, R54, R50, R23 ;  /* 0x00000032363a7223 */ /* 0x000fe20000010017 */
[----:B------:R-:W-:Y:S02]  /*a080*/  PRMT R50, RZ, 0x7610, R26 ;  /* 0x00007610ff327816 */ /* 0x000fe4000000001a */
[----:B------:R-:W-:Y:S01]  /*a090*/  F2FP.BF16.PACK_AB R53, R94, R89 ;  /* 0x000000595e35723e */ /* 0x000fe200000010ff */
[----:B------:R-:W-:Y:S01]  /*a0a0*/  FFMA.FTZ R90, R87, R90, R8 ;  /* 0x0000005a575a7223 */ /* 0x000fe20000010008 */
[----:B------:R-:W-:Y:S01]  /*a0b0*/  PRMT R87, RZ, 0x5410, R33 ;  /* 0x00005410ff577816 */ /* 0x000fe20000000021 */
[----:B------:R-:W-:Y:S01]  /*a0c0*/  FFMA.FTZ R97, R57, R50, R60 ;  /* 0x0000003239617223 */ /* 0x000fe2000001003c */
[----:B------:R-:W-:Y:S01]  /*a0d0*/  PRMT R50, RZ, 0x5410, R25 ;  /* 0x00005410ff327816 */ /* 0x000fe20000000019 */
[----:B------:R-:W-:Y:S01]  /*a0e0*/  IMAD.MOV.U32 R89, RZ, RZ, 0x10 ;  /* 0x00000010ff597424 */ /* 0x000fe200078e00ff */
[----:B------:R-:W-:Y:S01]  /*a0f0*/  LEA R84, P0, R56, c[0x0][0x208], 0x4 ;  /* 0x0000820038547a11 */ /* 0x000fe200078020ff */
        /* <DEDUP_REMOVED lines=18> */
[----:B------:R-:W-:Y:S02]  /*a220*/  F2FP.BF16.PACK_AB R49, R92, R87 ;  /* 0x000000575c31723e */ /* 0x000fe400000010ff */
[----:B------:R-:W-:Y:S01]  /*a230*/  F2FP.BF16.PACK_AB R48, R83, R88 ;  /* 0x000000585330723e */ /* 0x000fe200000010ff */
[----:B------:R-:W-:Y:S01]  /*a240*/  FFMA.FTZ R91, R110, R91, R17 ;  /* 0x0000005b6e5b7223 */ /* 0x000fe20000010011 */
[C---:B------:R-:W-:Y:S02]  /*a250*/  IADD3 R88, R56.reuse, 0x80, RZ ;  /* 0x0000008038587810 */ /* 0x040fe40007ffe0ff */
[----:B------:R-:W-:-:S02]  /*a260*/  LEA.HI.X R85, R56, c[0x0][0x20c], RZ, 0x4, P0 ;  /* 0x0000830038557a11 */ /* 0x000fc400000f24ff */
[----:B------:R-:W-:Y:S01]  /*a270*/  F2FP.BF16.PACK_AB R55, R96, R91 ;  /* 0x0000005b6037723e */ /* 0x000fe200000010ff */
[----:B------:R-:W-:Y:S01]  /*a280*/  IMAD.WIDE.U32 R88, R88, R89, c[0x0][0x208] ;  /* 0x0000820058587625 */ /* 0x000fe200078e0059 */
[----:B------:R-:W-:Y:S01]  /*a290*/  F2FP.BF16.PACK_AB R54, R98, R93 ;  /* 0x0000005d6236723e */ /* 0x000fe200000010ff */
[----:B------:R0:W-:Y:S01]  /*a2a0*/  STG.E.128 [R84.64], R48 ;  /* 0x0000003054007986 */ /* 0x0001e2000c101d06 */
[----:B------:R-:W-:Y:S02]  /*a2b0*/  F2FP.BF16.PACK_AB R59, R104, R99 ;  /* 0x00000063683b723e */ /* 0x000fe400000010ff */
[----:B------:R-:W-:Y:S01]  /*a2c0*/  F2FP.BF16.PACK_AB R58, R97, R58 ;  /* 0x0000003a613a723e */ /* 0x000fe200000010ff */
[----:B------:R0:W-:Y:S01]  /*a2d0*/  STG.E.128 [R88.64], R52 ;  /* 0x0000003458007986 */ /* 0x0001e2000c101d06 */
[----:B------:R-:W-:Y:S02]  /*a2e0*/  F2FP.BF16.PACK_AB R57, R102, R57 ;  /* 0x000000396639723e */ /* 0x000fe400000010ff */
[----:B------:R-:W-:-:S02]  /*a2f0*/  LEA.HI.X R83, R80, c[0x0][0x20c], RZ, 0x4, P1 ;  /* 0x0000830050537a11 */ /* 0x000fc400008f24ff */
[----:B------:R-:W-:Y:S02]  /*a300*/  F2FP.BF16.PACK_AB R56, R100, R95 ;  /* 0x0000005f6438723e */ /* 0x000fe400000010ff */
[----:B------:R-:W-:Y:S02]  /*a310*/  ISETP.GE.AND P0, PT, R0, c[0x0][0x164], PT ;  /* 0x0000590000007a0c */ /* 0x000fe40003f06270 */
[----:B------:R-:W-:Y:S01]  /*a320*/  LOP3.LUT P1, RZ, R67, 0xff, RZ, 0xc0, !PT ;  /* 0x000000ff43ff7812 */ /* 0x000fe2000782c0ff */
[----:B------:R0:W-:Y:S03]  /*a330*/  STG.E.128 [R82.64], R56 ;  /* 0x0000003852007986 */ /* 0x0001e6000c101d06 */
[----:B------:R-:W-:-:S07]  /*a340*/  SEL R67, RZ, 0x1, P1 ;  /* 0x00000001ff437807 */ /* 0x000fce0000800000 */
[----:B0-----:R-:W-:Y:S01]  /*a350*/  @P0 CALL.REL.NOINC `(.L_x_1819) ;  /* 0x0000001000000944 */ /* 0x001fe20003c00000 */
[----:B------:R-:W-:Y:S05]  /*a360*/  BRA `(.L_x_1820) ;  /* 0xffff65d000007947 */ /* 0x000fea000383ffff */
.L_x_1819:
[----:B------:R-:W-:Y:S05]  /*a370*/  EXIT ;  /* 0x000000000000794d */ /* 0x000fea0003800000 */
.L_x_1817:
[----:B0-----:R-:W-:Y:S01]  /*a380*/  HFMA2.MMA R49, -RZ, RZ, 0, 1.847743988037109375e-06 ;  /* 0x0000001fff317435 */ /* 0x001fe200000001ff */
[----:B------:R-:W-:Y:S01]  /*a390*/  IMAD.MOV.U32 R54, RZ, RZ, R93 ;  /* 0x000000ffff367224 */ /* 0x000fe200078e005d */
[----:B------:R-:W-:Y:S01]  /*a3a0*/  MOV R50, 0xa3e0 ;  /* 0x0000a3e000327802 */ /* 0x000fe20000000f00 */
[----:B------:R-:W-:Y:S02]  /*a3b0*/  IMAD.MOV.U32 R53, RZ, RZ, 0x1 ;  /* 0x00000001ff357424 */ /* 0x000fe400078e00ff */
[----:B------:R-:W-:Y:S02]  /*a3c0*/  IMAD.MOV.U32 R52, RZ, RZ, -0x1 ;  /* 0xffffffffff347424 */ /* 0x000fe400078e00ff */
[----:B------:R-:W-:Y:S05]  /*a3d0*/  CALL.REL.NOINC `($__internal_13_$__cuda_sm70_shflsync_bfly_p) ;  /* 0x0000069000007944 */ /* 0x000fea0003c00000 */
[----:B-1----:R-:W-:Y:S01]  /*a3e0*/  IMAD.MOV.U32 R48, RZ, RZ, R53 ;  /* 0x000000ffff307224 */ /* 0x002fe200078e0035 */
[----:B0-----:R-:W-:Y:S05]  /*a3f0*/  BRA `(.L_x_1821) ;  /* 0xffffef4000007947 */ /* 0x001fea000383ffff */
.L_x_1818:
[----:B------:R-:W-:Y:S01]  /*a400*/  IMAD.MOV.U32 R53, RZ, RZ, 0x2 ;  /* 0x00000002ff357424 */ /* 0x000fe200078e00ff */
[----:B------:R-:W-:Y:S01]  /*a410*/  MOV R49, 0x1f ;  /* 0x0000001f00317802 */ /* 0x000fe20000000f00 */
[----:B------:R-:W-:Y:S01]  /*a420*/  IMAD.MOV.U32 R52, RZ, RZ, -0x1 ;  /* 0xffffffffff347424 */ /* 0x000fe200078e00ff */
[----:B------:R-:W-:Y:S02]  /*a430*/  MOV R50, 0xa450 ;  /* 0x0000a45000327802 */ /* 0x000fe40000000f00 */
[----:B0-----:R-:W-:Y:S05]  /*a440*/  CALL.REL.NOINC `($__internal_13_$__cuda_sm70_shflsync_bfly_p) ;  /* 0x0000062000007944 */ /* 0x001fea0003c00000 */
[----:B01----:R-:W-:Y:S01]  /*a450*/  FADD.FTZ R54, R54, R53 ;  /* 0x0000003536367221 */ /* 0x003fe20000010000 */
[----:B------:R-:W-:Y:S01]  /*a460*/  MOV R52, 0xffffffff ;  /* 0xffffffff00347802 */ /* 0x000fe20000000f00 */
[----:B------:R-:W-:Y:S01]  /*a470*/  IMAD.MOV.U32 R53, RZ, RZ, 0x4 ;  /* 0x00000004ff357424 */ /* 0x000fe200078e00ff */
[----:B------:R-:W-:Y:S01]  /*a480*/  MOV R50, 0xa4b0 ;  /* 0x0000a4b000327802 */ /* 0x000fe20000000f00 */
[----:B------:R-:W-:-:S02]  /*a490*/  IMAD.MOV.U32 R49, RZ, RZ, 0x1f ;  /* 0x0000001fff317424 */ /* 0x000fc400078e00ff */
[----:B------:R-:W-:Y:S05]  /*a4a0*/  CALL.REL.NOINC `($__internal_13_$__cuda_sm70_shflsync_bfly_p) ;  /* 0x000005c000007944 */ /* 0x000fea0003c00000 */
[----:B01----:R-:W-:Y:S01]  /*a4b0*/  FADD.FTZ R54, R54, R53 ;  /* 0x0000003536367221 */ /* 0x003fe20000010000 */
[----:B------:R-:W-:Y:S01]  /*a4c0*/  MOV R50, 0xa510 ;  /* 0x0000a51000327802 */ /* 0x000fe20000000f00 */
[----:B------:R-:W-:-:S02]  /*a4d0*/  IMAD.MOV.U32 R53, RZ, RZ, 0x8 ;  /* 0x00000008ff357424 */ /* 0x000fc400078e00ff */
[----:B------:R-:W-:Y:S02]  /*a4e0*/  IMAD.MOV.U32 R49, RZ, RZ, 0x1f ;  /* 0x0000001fff317424 */ /* 0x000fe400078e00ff */
[----:B------:R-:W-:Y:S02]  /*a4f0*/  IMAD.MOV.U32 R52, RZ, RZ, -0x1 ;  /* 0xffffffffff347424 */ /* 0x000fe400078e00ff */
[----:B------:R-:W-:Y:S05]  /*a500*/  CALL.REL.NOINC `($__internal_13_$__cuda_sm70_shflsync_bfly_p) ;  /* 0x0000056000007944 */ /* 0x000fea0003c00000 */
[----:B01----:R-:W-:Y:S01]  /*a510*/  FADD.FTZ R54, R54, R53 ;  /* 0x0000003536367221 */ /* 0x003fe20000010000 */
[----:B------:R-:W-:Y:S01]  /*a520*/  HFMA2.MMA R53, -RZ, RZ, 0, 9.5367431640625e-07 ;  /* 0x00000010ff357435 */ /* 0x000fe200000001ff */
[----:B------:R-:W-:Y:S01]  /*a530*/  IMAD.MOV.U32 R49, RZ, RZ, 0x1f ;  /* 0x0000001fff317424 */ /* 0x000fe200078e00ff */
[----:B------:R-:W-:Y:S01]  /*a540*/  MOV R50, 0xa570 ;  /* 0x0000a57000327802 */ /* 0x000fe20000000f00 */
[----:B------:R-:W-:-:S03]  /*a550*/  IMAD.MOV.U32 R52, RZ, RZ, -0x1 ;  /* 0xffffffffff347424 */ /* 0x000fc600078e00ff */
[----:B------:R-:W-:Y:S05]  /*a560*/  CALL.REL.NOINC `($__internal_13_$__cuda_sm70_shflsync_bfly_p) ;  /* 0x0000050000007944 */ /* 0x000fea0003c00000 */
        /* <DEDUP_REMOVED lines=54> */
[----:B------:R-:W-:Y:S05]  /*a8d0*/  CALL.REL.NOINC `($__internal_13_$__cuda_sm70_shflsync_bfly_p) ;  /* 0x0000019000007944 */ /* 0x000fea0003c00000 */
[----:B01----:R-:W-:Y:S01]  /*a8e0*/  FADD.FTZ R54, R54, R53 ;  /* 0x0000003536367221 */ /* 0x003fe20000010000 */
[----:B------:R-:W-:Y:S01]  /*a8f0*/  MOV R52, 0xffffffff ;  /* 0xffffffff00347802 */ /* 0x000fe20000000f00 */
[----:B------:R-:W-:Y:S01]  /*a900*/  IMAD.MOV.U32 R53, RZ, RZ, 0x2 ;  /* 0x00000002ff357424 */ /* 0x000fe200078e00ff */
[----:B------:R-:W-:Y:S01]  /*a910*/  MOV R50, 0xa940 ;  /* 0x0000a94000327802 */ /* 0x000fe20000000f00 */
[----:B------:R-:W-:Y:S02]  /*a920*/  IMAD.MOV.U32 R49, RZ, RZ, 0x1f ;  /* 0x0000001fff317424 */ /* 0x000fe400078e00ff */
[----:B------:R-:W-:Y:S05]  /*a930*/  CALL.REL.NOINC `($__internal_13_$__cuda_sm70_shflsync_bfly_p) ;  /* 0x0000013000007944 */ /* 0x000fea0003c00000 */
[----:B01----:R-:W-:Y:S01]  /*a940*/  FADD.FTZ R54, R54, R53 ;  /* 0x0000003536367221 */ /* 0x003fe20000010000 */
[----:B------:R-:W-:Y:S01]  /*a950*/  MOV R50, 0xa9a0 ;  /* 0x0000a9a000327802 */ /* 0x000fe20000000f00 */
[----:B------:R-:W-:Y:S02]  /*a960*/  IMAD.MOV.U32 R53, RZ, RZ, 0x4 ;  /* 0x00000004ff357424 */ /* 0x000fe400078e00ff */
[----:B------:R-:W-:-:S02]  /*a970*/  IMAD.MOV.U32 R49, RZ, RZ, 0x1f ;  /* 0x0000001fff317424 */ /* 0x000fc400078e00ff */
[----:B------:R-:W-:Y:S02]  /*a980*/  IMAD.MOV.U32 R52, RZ, RZ, -0x1 ;  /* 0xffffffffff347424 */ /* 0x000fe400078e00ff */
[----:B------:R-:W-:Y:S05]  /*a990*/  CALL.REL.NOINC `($__internal_13_$__cuda_sm70_shflsync_bfly_p) ;  /* 0x000000d000007944 */ /* 0x000fea0003c00000 */
[----:B01----:R-:W-:Y:S01]  /*a9a0*/  FADD.FTZ R54, R54, R53 ;  /* 0x0000003536367221 */ /* 0x003fe20000010000 */
[----:B------:R-:W-:Y:S01]  /*a9b0*/  HFMA2.MMA R53, -RZ, RZ, 0, 4.76837158203125e-07 ;  /* 0x00000008ff357435 */ /* 0x000fe200000001ff */
[----:B------:R-:W-:Y:S01]  /*a9c0*/  IMAD.MOV.U32 R49, RZ, RZ, 0x1f ;  /* 0x0000001fff317424 */ /* 0x000fe200078e00ff */
[----:B------:R-:W-:Y:S01]  /*a9d0*/  MOV R50, 0xaa00 ;  /* 0x0000aa0000327802 */ /* 0x000fe20000000f00 */
[----:B------:R-:W-:-:S03]  /*a9e0*/  IMAD.MOV.U32 R52, RZ, RZ, -0x1 ;  /* 0xffffffffff347424 */ /* 0x000fc600078e00ff */
[----:B------:R-:W-:Y:S05]  /*a9f0*/  CALL.REL.NOINC `($__internal_13_$__cuda_sm70_shflsync_bfly_p) ;  /* 0x0000007000007944 */ /* 0x000fea0003c00000 */
[----:B01----:R-:W-:Y:S01]  /*aa00*/  FADD.FTZ R54, R54, R53 ;  /* 0x0000003536367221 */ /* 0x003fe20000010000 */
[----:B------:R-:W-:Y:S01]  /*aa10*/  MOV R49, 0x1f ;  /* 0x0000001f00317802 */ /* 0x000fe20000000f00 */
[----:B------:R-:W-:Y:S01]  /*aa20*/  IMAD.MOV.U32 R53, RZ, RZ, 0x10 ;  /* 0x00000010ff357424 */ /* 0x000fe200078e00ff */
[----:B------:R-:W-:Y:S01]  /*aa30*/  MOV R50, 0xaa60 ;  /* 0x0000aa6000327802 */ /* 0x000fe20000000f00 */
[----:B------:R-:W-:Y:S02]  /*aa40*/  IMAD.MOV.U32 R52, RZ, RZ, -0x1 ;  /* 0xffffffffff347424 */ /* 0x000fe400078e00ff */
[----:B------:R-:W-:Y:S05]  /*aa50*/  CALL.REL.NOINC `($__internal_13_$__cuda_sm70_shflsync_bfly_p) ;  /* 0x0000001000007944 */ /* 0x000fea0003c00000 */
[----:B01----:R-:W-:Y:S05]  /*aa60*/  BRA `(.L_x_1822) ;  /* 0xffffed1000007947 */ /* 0x003fea000383ffff */
        .weak           $__internal_13_$__cuda_sm70_shflsync_bfly_p
        .type           $__internal_13_$__cuda_sm70_shflsync_bfly_p,@function
        .size           $__internal_13_$__cuda_sm70_shflsync_bfly_p,(.L_x_22101 - $__internal_13_$__cuda_sm70_shflsync_bfly_p)
$__internal_13_$__cuda_sm70_shflsync_bfly_p:
[----:B------:R-:W-:Y:S01]  /*aa70*/  IMAD.MOV.U32 R51, RZ, RZ, 0x0 ;  /* 0x00000000ff337424 */ /* 0x000fe200078e00ff */
[----:B------:R-:W-:Y:S04]  /*aa80*/  WARPSYNC R52 ;  /* 0x0000003400007348 */ /* 0x000fe80003800000 */
[----:B------:R0:W1:Y:S01]  /*aa90*/  SHFL.BFLY PT, R53, R54, R53, R49 ;  /* 0x0c00003536357389 */ /* 0x00006200000e0031 */
[----:B------:R-:W-:Y:S05]  /*aaa0*/  RET.REL.NODEC R50 `(_ZN10layer_norm13ln_fwd_kernelINS_13Kernel_traitsI13__nv_bfloat16S2_S2_S2_fjLj3072ELj1ELj1ELj4ELj16ENS_18Kernel_traits_baseILj3072ES2_S2_S2_S2_fjLj128EEEEELb1ELb1ELb0ELb1EEEvNS_9FwdParamsE) ;  /* 0xffff555032007950 */ /* 0x000fea0003c3ffff */
.L_x_1823:
        /* <DEDUP_REMOVED lines=13> */
.L_x_22101:


//--------------------- .text._ZN10layer_norm13ln_fwd_kernelINS_13Kernel_traitsI13__nv_bfloat16S2_S2_S2_fjLj3072ELj1ELj1ELj4ELj16ENS_18Kernel_traits_baseILj3072ES2_S2_S2_S2_fjLj128EEEEELb1ELb1ELb1ELb0EEEvNS_9FwdParamsE --------------------------
	.section	.text._ZN10layer_norm13ln_fwd_kernelINS_13Kernel_traitsI13__nv_bfloat16S2_S2_S2_fjLj3072ELj1ELj1ELj4ELj16ENS_18Kernel_traits_baseILj3072ES2_S2_S2_S2_fjLj128EEEEELb1ELb1ELb1ELb0EEEvNS_9FwdParamsE,"ax",@progbits
	.sectioninfo	@"SHI_REGISTERS=160"
	.align	128
        .global         _ZN10layer_norm13ln_fwd_kernelINS_13Kernel_traitsI13__nv_bfloat16S2_S2_S2_fjLj3072ELj1ELj1ELj4ELj16ENS_18Kernel_traits_baseILj3072ES2_S2_S2_S2_fjLj128EEEEELb1ELb1ELb1ELb0EEEvNS_9FwdParamsE
        .type           _ZN10layer_norm13ln_fwd_kernelINS_13Kernel_traitsI13__nv_bfloat16S2_S2_S2_fjLj3072ELj1ELj1ELj4ELj16ENS_18Kernel_traits_baseILj3072ES2_S2_S2_S2_fjLj128EEEEELb1ELb1ELb1ELb0EEEvNS_9FwdParamsE,@function
        .size           _ZN10layer_norm13ln_fwd_kernelINS_13Kernel_traitsI13__nv_bfloat16S2_S2_S2_fjLj3072ELj1ELj1ELj4ELj16ENS_18Kernel_traits_baseILj3072ES2_S2_S2_S2_fjLj128EEEEELb1ELb1ELb1ELb0EEEvNS_9FwdParamsE,(.L_x_22102 - _ZN10layer_norm13ln_fwd_kernelINS_13Kernel_traitsI13__nv_bfloat16S2_S2_S2_fjLj3072ELj1ELj1ELj4ELj16ENS_18Kernel_traits_baseILj3072ES2_S2_S2_S2_fjLj128EEEEELb1ELb1ELb1ELb0EEEvNS_9FwdParamsE)
        .other          _ZN10layer_norm13ln_fwd_kernelINS_13Kernel_traitsI13__nv_bfloat16S2_S2_S2_fjLj3072ELj1ELj1ELj4ELj16ENS_18Kernel_traits_baseILj3072ES2_S2_S2_S2_fjLj128EEEEELb1ELb1ELb1ELb0EEEvNS_9FwdParamsE,@"STO_CUDA_ENTRY STV_DEFAULT"
_ZN10layer_norm13ln_fwd_kernelINS_13Kernel_traitsI13__nv_bfloat16S2_S2_S2_fjLj3072ELj1ELj1ELj4ELj16ENS_18Kernel_traits_baseILj3072ES2_S2_S2_S2_fjLj128EEEEELb1ELb1ELb1ELb0EEEvNS_9FwdParamsE:
.text._ZN10layer_norm13ln_fwd_kernelINS_13Kernel_traitsI13__nv_bfloat16S2_S2_S2_fjLj3072ELj1ELj1ELj4ELj16ENS_18Kernel_traits_baseILj3072ES2_S2_S2_S2_fjLj128EEEEELb1ELb1ELb1ELb0EEEvNS_9FwdParamsE:
        /* <DEDUP_REMOVED lines=16> */
[C---:B0-----:R-:W-:Y:S01]  /*0100*/  LOP3.LUT R36, R0.reuse, 0x7f, RZ, 0xc0, !PT ;  /* 0x0000007f00247812 */ /* 0x041fe200078ec0ff */
[----:B-1----:R-:W-:Y:S01]  /*0110*/  IMAD R31, R11, c[0x0][0x0], R0 ;  /* 0x000000000b1f7a24 */ /* 0x002fe200078e0200 */
[----:B------:R-:W-:-:S03]  /*0120*/  LEA.HI R28, R0, R11, RZ, 0x19 ;  /* 0x0000000b001c7211 */ /* 0x000fc600078fc8ff */
        /* <DEDUP_REMOVED lines=14> */
[----:B------:R-:W-:Y:S02]  /*0210*/  UIADD3 UR10, UR5, -0x4498517b, URZ ;  /* 0xbb67ae85050a7890 */ /* 0x000fe4000fffe03f */
[----:B------:R-:W-:-:S02]  /*0220*/  UIADD3 UR12, UR5, 0x76cf5d0a, URZ ;  /* 0x76cf5d0a050c7890 */ /* 0x000fc4000fffe03f */
[----:B------:R-:W-:Y:S01]  /*0230*/  IMAD.WIDE.U32 R8, R8, -0x326172a9, RZ ;  /* 0xcd9e8d5708087825 */ /* 0x000fe200078e00ff */
[----:B------:R-:W-:Y:S01]  /*0240*/  UIADD3 UR14, UR5, 0x32370b8f, URZ ;  /* 0x32370b8f050e7890 */ /* 0x000fe2000fffe03f */
[----:B------:R-:W-:Y:S01]  /*0250*/  LOP3.LUT R7, R3, UR10, R4, 0x96, !PT ;  /* 0x0000000a03077c12 */ /* 0x000fe2000f8e9604 */
[----:B------:R-:W-:Y:S02]  /*0260*/  UIADD3 UR15, UR4, 0x78dde6e4, URZ ;  /* 0x78dde6e4040f7890 */ /* 0x000fe4000fffe03f */
[----:B------:R-:W-:Y:S01]  /*0270*/  LOP3.LUT R4, R9, UR9, R6, 0x96, !PT ;  /* 0x0000000909047c12 */ /* 0x000fe2000f8e9606 */
[----:B------:R-:W-:Y:S01]  /*0280*/  UIADD3 UR16, UR5, -0x126145ec, URZ ;  /* 0xed9eba1405107890 */ /* 0x000fe2000fffe03f */
[----:B------:R-:W-:Y:S01]  /*0290*/  IMAD.WIDE.U32 R6, R7, -0x326172a9, RZ ;  /* 0xcd9e8d5707067825 */ /* 0x000fe200078e00ff */
[----:B------:R-:W-:Y:S02]  /*02a0*/  UIADD3 UR18, UR5, -0x56f99767, URZ ;  /* 0xa906689905127890 */ /* 0x000fe4000fffe03f */
[----:B------:R-:W-:Y:S01]  /*02b0*/  UIADD3 UR17, UR4, 0x1715609d, URZ ;  /* 0x1715609d04117890 */ /* 0x000fe2000fffe03f */
[----:B------:R-:W-:Y:S01]  /*02c0*/  IMAD.WIDE.U32 R4, R4, -0x2daee0ad, RZ ;  /* 0xd2511f5304047825 */ /* 0x000fe200078e00ff */
[----:B------:R-:W-:Y:S01]  /*02d0*/  LOP3.LUT R3, R7, UR11, R8, 0x96, !PT ;  /* 0x0000000b07037c12 */ /* 0x000fe2000f8e9608 */
[----:B------:R-:W-:-:S02]  /*02e0*/  UIADD3 UR20, UR5, 0x646e171e, URZ ;  /* 0x646e171e05147890 */ /* 0x000fc4000fffe03f */
[----:B------:R-:W-:Y:S01]  /*02f0*/  UIADD3 UR19, UR4, -0x4ab325aa, URZ ;  /* 0xb54cda5604137890 */ /* 0x000fe2000fffe03f */
[----:B------:R-:W-:Y:S01]  /*0300*/  LOP3.LUT R8, R5, UR12, R2, 0x96, !PT ;  /* 0x0000000c05087c12 */ /* 0x000fe2000f8e9602 */
[----:B------:R-:W-:Y:S01]  /*0310*/  IMAD.WIDE.U32 R2, R3, -0x2daee0ad, RZ ;  /* 0xd2511f5303027825 */ /* 0x000fe200078e00ff */
[----:B------:R-:W-:Y:S02]  /*0320*/  UIADD3 UR21, UR4, 0x5384540f, URZ ;  /* 0x5384540f04157890 */ /* 0x000fe4000fffe03f */
[----:B------:R-:W-:Y:S01]  /*0330*/  UIADD3 UR22, UR5, 0x1fd5c5a3, URZ ;  /* 0x1fd5c5a305167890 */ /* 0x000fe2000fffe03f */
[----:B------:R-:W-:Y:S01]  /*0340*/  IMAD.WIDE.U32 R8, R8, -0x326172a9, RZ ;  /* 0xcd9e8d5708087825 */ /* 0x000fe200078e00ff */
[----:B------:R-:W-:Y:S01]  /*0350*/  LOP3.LUT R7, R3, UR14, R4, 0x96, !PT ;  /* 0x0000000e03077c12 */ /* 0x000fe2000f8e9604 */
[----:B------:R-:W-:Y:S02]  /*0360*/  UIADD3 UR23, UR4, -0xe443238, URZ ;  /* 0xf1bbcdc804177890 */ /* 0x000fe4000fffe03f */
[----:B------:R-:W-:Y:S01]  /*0370*/  UIADD3 UR24, UR5, -0x24c28bd8, URZ ;  /* 0xdb3d742805187890 */ /* 0x000fe2000fffe03f */
[----:B------:R-:W-:Y:S01]  /*0380*/  LOP3.LUT R4, R9, UR13, R6, 0x96, !PT ;  /* 0x0000000d09047c12 */ /* 0x000fe2000f8e9606 */
[----:B------:R-:W-:Y:S01]  /*0390*/  IMAD.WIDE.U32 R6, R7, -0x326172a9, RZ ;  /* 0xcd9e8d5707067825 */ /* 0x000fe200078e00ff */
[----:B------:R-:W-:-:S02]  /*03a0*/  UIADD3 UR25, UR4, -0x700cb87f, URZ ;  /* 0x8ff3478104197890 */ /* 0x000fc4000fffe03f */
[----:B------:R-:W-:Y:S01]  /*03b0*/  UIADD3 UR26, UR5, -0x695add53, URZ ;  /* 0x96a522ad051a7890 */ /* 0x000fe2000fffe03f */
[----:B------:R-:W-:Y:S01]  /*03c0*/  IMAD.WIDE.U32 R4, R4, -0x2daee0ad, RZ ;  /* 0xd2511f5304047825 */ /* 0x000fe200078e00ff */
[----:B------:R-:W-:-:S04]  /*03d0*/  LOP3.LUT R3, R7, UR15, R8, 0x96, !PT ;  /* 0x0000000f07037c12 */ /* 0x000fc8000f8e9608 */
[----:B------:R-:W-:Y:S01]  /*03e0*/  LOP3.LUT R8, R5, UR16, R2, 0x96, !PT ;  /* 0x0000001005087c12 */ /* 0x000fe2000f8e9602 */
[----:B------:R-:W-:-:S04]  /*03f0*/  IMAD.WIDE.U32 R2, R3, -0x2daee0ad, RZ ;  /* 0xd2511f5303027825 */ /* 0x000fc800078e00ff */
[----:B------:R-:W-:Y:S01]  /*0400*/  IMAD.WIDE.U32 R8, R8, -0x326172a9, RZ ;  /* 0xcd9e8d5708087825 */ /* 0x000fe200078e00ff */
[----:B------:R-:W-:-:S03]  /*0410*/  LOP3.LUT R7, R3, UR18, R4, 0x96, !PT ;  /* 0x0000001203077c12 */ /* 0x000fc6000f8e9604 */
[----:B------:R-:W-:Y:S01]  /*0420*/  IMAD.MOV.U32 R3, RZ, RZ, c[0x0][0x168] ;  /* 0x00005a00ff037624 */ /* 0x000fe200078e00ff */
[----:B------:R-:W-:Y:S01]  /*0430*/  LOP3.LUT R4, R9, UR17, R6, 0x96, !PT ;  /* 0x0000001109047c12 */ /* 0x000fe2000f8e9606 */
[----:B------:R-:W-:-:S03]  /*0440*/  IMAD.WIDE.U32 R6, R7, -0x326172a9, RZ ;  /* 0xcd9e8d5707067825 */ /* 0x000fc600078e00ff */
[----:B------:R-:W-:Y:S01]  /*0450*/  SHF.R.S32.HI R3, RZ, 0x1f, R3 ;  /* 0x0000001fff037819 */ /* 0x000fe20000011403 */
[----:B------:R-:W-:Y:S01]  /*0460*/  IMAD.WIDE.U32 R4, R4, -0x2daee0ad, RZ ;  /* 0xd2511f5304047825 */ /* 0x000fe200078e00ff */
[----:B------:R-:W-:Y:S02]  /*0470*/  LOP3.LUT R12, R7, UR19, R8, 0x96, !PT ;  /* 0x00000013070c7c12 */ /* 0x000fe4000f8e9608 */
[----:B------:R-:W-:Y:S02]  /*0480*/  LEA.HI R67, R3, c[0x0][0x168], RZ, 0x3 ;  /* 0x00005a0003437a11 */ /* 0x000fe400078f18ff */
[----:B------:R-:W-:Y:S01]  /*0490*/  LOP3.LUT R14, R5, UR20, R2, 0x96, !PT ;  /* 0x00000014050e7c12 */ /* 0x000fe2000f8e9602 */
[----:B------:R-:W-:Y:S01]  /*04a0*/  IMAD.WIDE.U32 R12, R12, -0x2daee0ad, RZ ;  /* 0xd2511f530c0c7825 */ /* 0x000fe200078e00ff */
[----:B------:R-:W-:-:S03]  /*04b0*/  LOP3.LUT R2, R36, 0x7f, RZ, 0x3c, !PT ;  /* 0x0000007f24027812 */ /* 0x000fc600078e3cff */
[----:B------:R-:W-:Y:S01]  /*04c0*/  IMAD.WIDE.U32 R14, R14, -0x326172a9, RZ ;  /* 0xcd9e8d570e0e7825 */ /* 0x000fe200078e00ff */
[----:B------:R-:W-:Y:S02]  /*04d0*/  LEA.HI.SX32 R2, R67, R2, 0x1d ;  /* 0x0000000243027211 */ /* 0x000fe400078feaff */
[----:B------:R-:W-:Y:S02]  /*04e0*/  LOP3.LUT R83, R13, UR22, R4, 0x96, !PT ;  /* 0x000000160d537c12 */ /* 0x000fe4000f8e9604 */
[C---:B------:R-:W-:Y:S02]  /*04f0*/  LOP3.LUT P0, RZ, R2.reuse, 0xffffff80, RZ, 0xc0, !PT ;  /* 0xffffff8002ff7812 */ /* 0x040fe4000780c0ff */
[----:B------:R-:W-:Y:S01]  /*0500*/  LOP3.LUT R81, R15, UR21, R6, 0x96, !PT ;  /* 0x000000150f517c12 */ /* 0x000fe2000f8e9606 */
[----:B------:R-:W-:Y:S01]  /*0510*/  IMAD.HI.U32 R7, R83, -0x326172a9, RZ ;  /* 0xcd9e8d5753077827 */ /* 0x000fe200078e00ff */
[C---:B------:R-:W-:Y:S02]  /*0520*/  ISETP.GE.U32.AND P4, PT, R2.reuse, 0x100, PT ;  /* 0x000001000200780c */ /* 0x040fe40003f86070 */
[----:B------:R-:W-:Y:S01]  /*0530*/  ISETP.GE.U32.AND P1, PT, R2, 0x180, PT ;  /* 0x000001800200780c */ /* 0x000fe20003f26070 */
[----:B------:R-:W-:Y:S01]  /*0540*/  IMAD.HI.U32 R3, R81, -0x2daee0ad, RZ ;  /* 0xd2511f5351037827 */ /* 0x000fe200078e00ff */
[----:B------:R-:W-:-:S05]  /*0550*/  P2R R32, PR, RZ, 0x10 ;  /* 0x00000010ff207803 */ /* 0x000fca0000000000 */
        /* <DEDUP_REMOVED lines=12> */
[----:B------:R-:W-:Y:S01]  /*0620*/  LOP3.LUT R36, R36, 0x80, RZ, 0xfc, !PT ;  /* 0x0000008024247812 */ /* 0x000fe200078efcff */
[----:B------:R-:W-:Y:S01]  /*0630*/  @!P2 CS2R R56, SRZ ;  /* 0x000000000038a805 */ /* 0x000fe2000001ff00 */
[----:B------:R-:W-:Y:S02]  /*0640*/  @!P2 CS2R R58, SRZ ;  /* 0x00000000003aa805 */ /* 0x000fe4000001ff00 */
.L_x_1825:
[----:B0-----:R-:W-:Y:S05]  /*0650*/  BSYNC B0 ;  /* 0x0000000000007941 */ /* 0x001fea0003800000 */
.L_x_1824:
        /* <DEDUP_REMOVED lines=16> */
.L_x_1827:
[----:B0-----:R-:W-:Y:S05]  /*0760*/  BSYNC B0 ;  /* 0x0000000000007941 */ /* 0x001fea0003800000 */
.L_x_1826:
        /* <DEDUP_REMOVED lines=15> */
.L_x_1829:
[----:B0-----:R-:W-:Y:S05]  /*0860*/  BSYNC B0 ;  /* 0x0000000000007941 */ /* 0x001fea0003800000 */
.L_x_1828:
        /* <DEDUP_REMOVED lines=8> */
[--C-:B------:R-:W-:Y:S01]  /*08f0*/  PRMT R58, RZ, 0x5410, R44.reuse ;  /* 0x00005410ff3a7816 */ /* 0x100fe2000000002c */
[----:B------:R-:W-:Y:S01]  /*0900*/  IMAD.HI.U32 R85, R94, -0x2daee0ad, RZ ;  /* 0xd2511f535e557827 */ /* 0x000fe200078e00ff */
[----:B------:R-:W-:Y:S02]  /*0910*/  PRMT R65, RZ, 0x7610, R44 ;  /* 0x00007610ff417816 */ /* 0x000fe4000000002c */
[--C-:B------:R-:W-:Y:S01]  /*0920*/  PRMT R60, RZ, 0x5410, R56.reuse ;  /* 0x00005410ff3c7816 */ /* 0x100fe20000000038 */
[----:B------:R-:W-:Y:S01]  /*0930*/  IMAD.MOV.U32 R92, RZ, RZ, 0x1 ;  /* 0x00000001ff5c7424 */ /* 0x000fe200078e00ff */
[----:B------:R-:W-:Y:S01]  /*0940*/  PRMT R61, RZ, 0x7610, R56 ;  /* 0x00007610ff3d7816 */ /* 0x000fe20000000038 */
[----:B------:R-:W-:Y:S01]  /*0950*/  IMAD R96, R96, -0x326172a9, RZ ;  /* 0xcd9e8d5760607824 */ /* 0x000fe200078e02ff */
[----:B------:R-:W-:Y:S01]  /*0960*/  SHF.R.S32.HI R44, RZ, 0x3, R67 ;  /* 0x00000003ff2c7819 */ /* 0x000fe20000011443 */
[----:B------:R-:W-:Y:S01]  /*0970*/  IMAD R94, R94, -0x2daee0ad, RZ ;  /* 0xd2511f535e5e7824 */ /* 0x000fe200078e02ff */
[--C-:B------:R-:W-:Y:S01]  /*0980*/  PRMT R56, RZ, 0x5410, R57.reuse ;  /* 0x00005410ff387816 */ /* 0x100fe20000000039 */
[----:B------:R-:W-:Y:S01]  /*0990*/  IMAD.MOV.U32 R93, RZ, RZ, RZ ;  /* 0x000000ffff5d7224 */ /* 0x000fe200078e00ff */
[----:B------:R-:W-:-:S02]  /*09a0*/  PRMT R62, RZ, 0x7610, R57 ;  /* 0x00007610ff3e7816 */ /* 0x000fc40000000039 */
[--C-:B------:R-:W-:Y:S02]  /*09b0*/  PRMT R57, RZ, 0x5410, R59.reuse ;  /* 0x00005410ff397816 */ /* 0x100fe4000000003b */
[----:B------:R-:W-:Y:S02]  /*09c0*/  PRMT R66, RZ, 0x7610, R59 ;  /* 0x00007610ff427816 */ /* 0x000fe4000000003b */
[--C-:B------:R-:W-:Y:S02]  /*09d0*/  PRMT R59, RZ, 0x5410, R45.reuse ;  /* 0x00005410ff3b7816 */ /* 0x100fe4000000002d */
[----:B------:R-:W-:Y:S02]  /*09e0*/  PRMT R68, RZ, 0x7610, R45 ;  /* 0x00007610ff447816 */ /* 0x000fe4000000002d */
[----:B------:R-:W-:Y:S02]  /*09f0*/  LOP3.LUT R74, R0, 0x60, RZ, 0xc0, !PT ;  /* 0x00000060004a7812 */ /* 0x000fe400078ec0ff */
[----:B------:R-:W-:-:S02]  /*0a00*/  LOP3.LUT R45, R44, 0x7f, RZ, 0xc0, !PT ;  /* 0x0000007f2c2d7812 */ /* 0x000fc400078ec0ff */
[--C-:B------:R-:W-:Y:S02]  /*0a10*/  PRMT R67, RZ, 0x5410, R46.reuse ;  /* 0x00005410ff437816 */ /* 0x100fe4000000002e */
[----:B------:R-:W-:Y:S01]  /*0a20*/  PRMT R70, RZ, 0x7610, R46 ;  /* 0x00007610ff467816 */ /* 0x000fe2000000002e */
[----:B------:R-:W-:Y:S01]  /*0a30*/  IMAD.IADD R46, R45, 0x1, -R74 ;  /* 0x000000012d2e7824 */ /* 0x000fe200078e0a4a */
[----:B------:R-:W-:Y:S02]  /*0a40*/  SHF.R.U32.HI R44, RZ, 0x2, R44 ;  /* 0x00000002ff2c7819 */ /* 0x000fe4000001162c */
[--C-:B------:R-:W-:Y:S02]  /*0a50*/  PRMT R69, RZ, 0x5410, R47.reuse ;  /* 0x00005410ff457816 */ /* 0x100fe4000000002f */
[----:B------:R-:W-:Y:S02]  /*0a60*/  IMNMX R46, RZ, R46, !PT ;  /* 0x0000002eff2e7217 */ /* 0x000fe40007800200 */
[----:B------:R-:W-:-:S02]  /*0a70*/  PRMT R72, RZ, 0x7610, R47 ;  /* 0x00007610ff487816 */ /* 0x000fc4000000002f */
[----:B------:R-:W-:Y:S02]  /*0a80*/  LOP3.LUT R47, R44, 0x3fffffe0, RZ, 0xc0, !PT ;  /* 0x3fffffe02c2f7812 */ /* 0x000fe400078ec0ff */
[----:B------:R-:W-:Y:S02]  /*0a90*/  IMNMX R46, R46, 0x20, PT ;  /* 0x000000202e2e7817 */ /* 0x000fe40003800200 */
[----:B------:R-:W-:Y:S02]  /*0aa0*/  SHF.L.U32 R44, R0, 0x5, RZ ;  /* 0x00000005002c7819 */ /* 0x000fe400000006ff */
[----:B------:R-:W-:Y:S01]  /*0ab0*/  PRMT R77, RZ, 0x5410, R37 ;  /* 0x00005410ff4d7816 */ /* 0x000fe20000000025 */
[----:B------:R-:W-:Y:S01]  /*0ac0*/  IMAD.IADD R46, R46, 0x1, R47 ;  /* 0x000000012e2e7824 */ /* 0x000fe200078e022f */
[----:B------:R-:W-:Y:S02]  /*0ad0*/  LOP3.LUT R44, R44, 0x3e0, RZ, 0xc0, !PT ;  /* 0x000003e02c2c7812 */ /* 0x000fe400078ec0ff */
[----:B------:R-:W-:Y:S01]  /*0ae0*/  PRMT R80, RZ, 0x7610, R37 ;  /* 0x00007610ff507816 */ /* 0x000fe20000000025 */
[----:B------:R-:W-:Y:S01]  /*0af0*/  IMAD.SHL.U32 R46, R46, 0x8, RZ ;  /* 0x000000082e2e7824 */ /* 0x000fe200078e00ff */
[----:B------:R-:W-:Y:S01]  /*0b00*/  PRMT R3, RZ, 0x5410, R8 ;  /* 0x00005410ff037816 */ /* 0x000fe20000000008 */
[----:B------:R-:W-:Y:S01]  /*0b10*/  IMAD.IADD R44, R45, 0x1, -R44 ;  /* 0x000000012d2c7824 */ /* 0x000fe200078e0a2c */
[----:B------:R-:W-:Y:S01]  /*0b20*/  PRMT R4, RZ, 0x7610, R8 ;  /* 0x00007610ff047816 */ /* 0x000fe20000000008 */
[----:B------:R-:W-:Y:S01]  /*0b30*/  IMAD R37, R83, -0x326172a9, RZ ;  /* 0xcd9e8d5753257824 */ /* 0x000fe200078e02ff */
[----:B------:R-:W-:Y:S01]  /*0b40*/  PRMT R5, RZ, 0x5410, R9 ;  /* 0x00005410ff057816 */ /* 0x000fe20000000009 */
[----:B------:R-:W0:Y:S01]  /*0b50*/  I2F.U32 R46, R46 ;  /* 0x0000002e002e7306 */ /* 0x000e220000201000 */
[----:B------:R-:W-:-:S02]  /*0b60*/  IMNMX R44, RZ, R44, !PT ;  /* 0x0000002cff2c7217 */ /* 0x000fc40007800200 */
[----:B------:R-:W-:Y:S02]  /*0b70*/  PRMT R6, RZ, 0x7610, R9 ;  /* 0x00007610ff067816 */ /* 0x000fe40000000009 */
[--C-:B------:R-:W-:Y:S02]  /*0b80*/  PRMT R7, RZ, 0x5410, R10.reuse ;  /* 0x00005410ff077816 */ /* 0x100fe4000000000a */
[----:B------:R-:W-:Y:S02]  /*0b90*/  PRMT R8, RZ, 0x7610, R10 ;  /* 0x00007610ff087816 */ /* 0x000fe4000000000a */
[----:B------:R-:W-:Y:S02]  /*0ba0*/  IMNMX R44, R44, 0x20, PT ;  /* 0x000000202c2c7817 */ /* 0x000fe40003800200 */
[--C-:B------:R-:W-:Y:S02]  /*0bb0*/  PRMT R9, RZ, 0x5410, R11.reuse ;  /* 0x00005410ff097816 */ /* 0x100fe4000000000b */
[----:B------:R-:W-:Y:S01]  /*0bc0*/  PRMT R10, RZ, 0x7610, R11 ;  /* 0x00007610ff0a7816 */ /* 0x000fe2000000000b */
[----:B------:R-:W-:Y:S01]  /*0bd0*/  IMAD.IADD R44, R47, 0x1, R44 ;  /* 0x000000012f2c7824 */ /* 0x000fe200078e022c */
[--C-:B------:R-:W-:Y:S01]  /*0be0*/  PRMT R11, RZ, 0x5410, R16.reuse ;  /* 0x00005410ff0b7816 */ /* 0x100fe20000000010 */
[----:B0-----:R0:W1:Y:S01]  /*0bf0*/  MUFU.RCP R83, R46 ;  /* 0x0000002e00537308 */ /* 0x0010620000001000 */
        /* <DEDUP_REMOVED lines=12> */
[----:B------:R-:W-:Y:S01]  /*0cc0*/  PRMT R78, RZ, 0x7610, R36 ;  /* 0x00007610ff4e7816 */ /* 0x000fe20000000024 */
[----:B------:R-:W-:Y:S01]  /*0cd0*/  IMAD R36, R81, -0x2daee0ad, RZ ;  /* 0xd2511f5351247824 */ /* 0x000fe200078e02ff */
        /* <DEDUP_REMOVED lines=13> */
[--C-:B------:R-:W-:Y:S02]  /*0db0*/  PRMT R35, RZ, 0x5410, R54.reuse ;  /* 0x00005410ff237816 */ /* 0x100fe40000000036 */
[----:B------:R-:W-:Y:S02]  /*0dc0*/  PRMT R52, RZ, 0x5410, R55 ;  /* 0x00005410ff347816 */ /* 0x000fe40000000037 */
[----:B------:R-:W-:Y:S02]  /*0dd0*/  PRMT R48, RZ, 0x5410, R49 ;  /* 0x00005410ff307816 */ /* 0x000fe40000000031 */
[----:B------:R-:W-:Y:S02]  /*0de0*/  PRMT R53, RZ, 0x7610, R53 ;  /* 0x00007610ff357816 */ /* 0x000fe40000000035 */
[----:B------:R-:W-:Y:S02]  /*0df0*/  PRMT R54, RZ, 0x7610, R54 ;  /* 0x00007610ff367816 */ /* 0x000fe40000000036 */
[----:B------:R-:W-:-:S02]  /*0e00*/  PRMT R55, RZ, 0x7610, R55 ;  /* 0x00007610ff377816 */ /* 0x000fc40000000037 */
[----:B------:R-:W-:Y:S02]  /*0e10*/  PRMT R49, RZ, 0x7610, R49 ;  /* 0x00007610ff317816 */ /* 0x000fe40000000031 */
[--C-:B------:R-:W-:Y:S02]  /*0e20*/  PRMT R79, RZ, 0x5410, R38.reuse ;  /* 0x00005410ff4f7816 */ /* 0x100fe40000000026 */
[----:B------:R-:W-:Y:S02]  /*0e30*/  PRMT R82, RZ, 0x7610, R38 ;  /* 0x00007610ff527816 */ /* 0x000fe40000000026 */
[--C-:B------:R-:W-:Y:S02]  /*0e40*/  PRMT R81, RZ, 0x5410, R39.reuse ;  /* 0x00005410ff517816 */ /* 0x100fe40000000027 */
[----:B------:R-:W-:Y:S02]  /*0e50*/  PRMT R87, RZ, 0x7610, R39 ;  /* 0x00007610ff577816 */ /* 0x000fe40000000027 */
        /* <DEDUP_REMOVED lines=11> */
[----:B01----:R-:W-:Y:S02]  /*0f10*/  PRMT R102, RZ, 0x7610, R43 ;  /* 0x00007610ff667816 */ /* 0x003fe4000000002b */
.L_x_2089:
[----:B------:R-:W-:-:S04]  /*0f20*/  IMAD.MOV.U32 R45, RZ, RZ, 0x4 ;  /* 0x00000004ff2d7424 */ /* 0x000fc800078e00ff */
[----:B------:R-:W-:-:S05]  /*0f30*/  IMAD.WIDE R46, R28, R45, c[0x0][0x1d0] ;  /* 0x000074001c2e7625 */ /* 0x000fca00078e022d */
[----:B------:R0:W2:Y:S01]  /*0f40*/  LDG.E R126, [R46.64] ;  /* 0x000000062e7e7981 */ /* 0x0000a2000c1e1900 */
[----:B------:R-:W-:-:S05]  /*0f50*/  IMAD.WIDE R44, R28, R45, c[0x0][0x1d8] ;  /* 0x000076001c2c7625 */ /* 0x000fca00078e022d */
[----:B------:R1:W5:Y:S01]  /*0f60*/  LDG.E R120, [R44.64] ;  /* 0x000000062c787981 */ /* 0x000362000c1e1900 */
[----:B------:R-:W-:Y:S01]  /*0f70*/  IMAD R88, R28, c[0x0][0x168], RZ ;  /* 0x00005a001c587a24 */ /* 0x000fe200078e02ff */
[----:B------:R-:W-:Y:S01]  /*0f80*/  BSSY B0, `(.L_x_1830) ;  /* 0x000033f000007945 */ /* 0x000fe20003800000 */
[----:B0-----:R-:W-:Y:S02]  /*0f90*/  LOP3.LUT R46, R0, 0x7f, RZ, 0xc0, !PT ;  /* 0x0000007f002e7812 */ /* 0x001fe400078ec0ff */
[----:B--2---:R-:W-:-:S13]  /*0fa0*/  ISETP.GE.AND P2, PT, R126, 0x1, PT ;  /* 0x000000017e00780c */ /* 0x004fda0003f46270 */
[----:B------:R-:W-:-:S05]  /*0fb0*/  @P2 IADD3 R89, R126, -0x1, RZ ;  /* 0xffffffff7e592810 */ /* 0x000fca0007ffe0ff */
[----:B------:R-:W-:Y:S01]  /*0fc0*/  @P2 IMAD R122, R89, c[0x0][0x168], RZ ;  /* 0x00005a00597a2a24 */ /* 0x000fe200078e02ff */
[----:B------:R-:W-:-:S04]  /*0fd0*/  SHF.R.S32.HI R89, RZ, 0x1f, R88 ;  /* 0x0000001fff597819 */ /* 0x000fc80000011458 */
[----:B------:R-:W-:Y:S02]  /*0fe0*/  @P2 SHF.R.S32.HI R151, RZ, 0x1f, R122 ;  /* 0x0000001fff972819 */ /* 0x000fe4000001147a */
[----:B------:R-:W-:Y:S02]  /*0ff0*/  LEA.HI R89, R89, R88, RZ, 0x3 ;  /* 0x0000005859597211 */ /* 0x000fe400078f18ff */
[----:B------:R-:W-:Y:S01]  /*1000*/  @P2 LEA.HI R151, R151, R122, RZ, 0x3 ;  /* 0x0000007a97972211 */ /* 0x000fe200078f18ff */
[----:B------:R-:W-:Y:S01]  /*1010*/  IMAD.MOV.U32 R122, RZ, RZ, RZ ;  /* 0x000000ffff7a7224 */ /* 0x000fe200078e00ff */
[-C--:B------:R-:W-:Y:S02]  /*1020*/  LEA.HI.SX32 R124, R89, R46.reuse, 0x1d ;  /* 0x0000002e597c7211 */ /* 0x080fe400078feaff */
[----:B------:R-:W-:Y:S02]  /*1030*/  @P2 LEA.HI.SX32 R122, R151, R46, 0x1d ;  /* 0x0000002e977a2211 */ /* 0x000fe400078feaff */
[----:B------:R-:W-:Y:S01]  /*1040*/  SHF.R.S32.HI R151, RZ, 0x1f, R28 ;  /* 0x0000001fff977819 */ /* 0x000fe2000001141c */
[----:B------:R-:W-:Y:S05]  /*1050*/  @!P0 BRA `(.L_x_1831) ;  /* 0x0000331000008947 */ /* 0x000fea0003800000 */
[----:B-1----:R-:W-:Y:S01]  /*1060*/  ISETP.NE.U32.AND P3, PT, RZ, c[0x0][0x180], PT ;  /* 0x00006000ff007a0c */ /* 0x002fe20003f65070 */
[----:B------:R-:W-:-:S03]  /*1070*/  @P2 IMAD.MOV.U32 R47, RZ, RZ, 0x10 ;  /* 0x00000010ff2f2424 */ /* 0x000fc600078e00ff */
[----:B------:R-:W-:Y:S01]  /*1080*/  ISETP.NE.AND.EX P3, PT, RZ, c[0x0][0x184], PT, P3 ;  /* 0x00006100ff007a0c */ /* 0x000fe20003f65330 */
[----:B------:R-:W-:-:S05]  /*1090*/  @P2 IMAD.WIDE.U32 R46, R122, R47, c[0x0][0x170] ;  /* 0x00005c007a2e2625 */ /* 0x000fca00078e002f */
[----:B------:R0:W5:Y:S07]  /*10a0*/  @P2 LDG.E.128 R36, [R46.64] ;  /* 0x000000062e242981 */ /* 0x00016e000c1e1d00 */
        /* <DEDUP_REMOVED lines=12> */
.L_x_1833:
        /* <DEDUP_REMOVED lines=12> */
.L_x_1836:
[----:B------:R-:W-:Y:S02]  /*1230*/  IMAD.MOV.U32 R104, RZ, RZ, R96 ;  /* 0x000000ffff687224 */ /* 0x000fe400078e0060 */
.L_x_1837:
[----:B------:R-:W-:Y:S05]  /*1240*/  BSYNC B2 ;  /* 0x0000000000027941 */ /* 0x000fea0003800000 */
.L_x_1835:
        /* <DEDUP_REMOVED lines=16> */
.L_x_1841:
[----:B------:R-:W-:Y:S05]  /*1350*/  BSYNC B3 ;  /* 0x0000000000037941 */ /* 0x000fea0003800000 */
.L_x_1840:
        /* <DEDUP_REMOVED lines=43> */
.L_x_1839:
[----:B------:R-:W-:Y:S05]  /*1610*/  BSYNC B2 ;  /* 0x0000000000027941 */ /* 0x000fea0003800000 */
.L_x_1838:
        /* <DEDUP_REMOVED lines=8> */
[----:B------:R-:W-:-:S03]  /*16a0*/  SEL R45, RZ, 0x1, P5 ;  /* 0x00000001ff2d7807 */ /* 0x000fc60002800000 */
[----:B------:R-:W-:Y:S01]  /*16b0*/  FMUL.FTZ R103, R3, R46 ;  /* 0x0000002e03677220 */ /* 0x000fe20000410000 */
[----:B------:R-:W-:Y:S02]  /*16c0*/  @P3 PRMT R46, RZ, 0x5410, R40 ;  /* 0x00005410ff2e3816 */ /* 0x000fe40000000028 */
[----:B------:R-:W-:-:S03]  /*16d0*/  PRMT R104, R45, 0x7610, R104 ;  /* 0x000076102d687816 */ /* 0x000fc60000000068 */
[----:B------:R-:W-:Y:S02]  /*16e0*/  @P3 FADD.FTZ R103, R46, R103 ;  /* 0x000000672e673221 */ /* 0x000fe40000010000 */
.L_x_1834:
[----:B------:R-:W-:Y:S05]  /*16f0*/  BSYNC B1 ;  /* 0x0000000000017941 */ /* 0x000fea0003800000 */
.L_x_1832:
        /* <DEDUP_REMOVED lines=8> */
.L_x_1843:
        /* <DEDUP_REMOVED lines=12> */
.L_x_1846:
[----:B------:R-:W-:Y:S02]  /*1840*/  IMAD.MOV.U32 R106, RZ, RZ, R96 ;  /* 0x000000ffff6a7224 */ /* 0x000fe400078e0060 */
.L_x_1847:
[----:B------:R-:W-:Y:S05]  /*1850*/  BSYNC B2 ;  /* 0x0000000000027941 */ /* 0x000fea0003800000 */
.L_x_1845:
        /* <DEDUP_REMOVED lines=16> */
.L_x_1851:
[----:B------:R-:W-:Y:S05]  /*1960*/  BSYNC B3 ;  /* 0x0000000000037941 */ /* 0x000fea0003800000 */
.L_x_1850:
        /* <DEDUP_REMOVED lines=43> */
.L_x_1849:
[----:B------:R-:W-:Y:S05]  /*1c20*/  BSYNC B2 ;  /* 0x0000000000027941 */ /* 0x000fea0003800000 */
.L_x_1848:
        /* <DEDUP_REMOVED lines=9> */
[----:B------:R-:W-:Y:S01]  /*1cc0*/  SEL R44, RZ, 0x1, P5 ;  /* 0x00000001ff2c7807 */ /* 0x000fe20002800000 */
[----:B------:R-:W-:-:S03]  /*1cd0*/  FMUL.FTZ R105, R4, R105 ;  /* 0x0000006904697220 */ /* 0x000fc60000410000 */
[----:B------:R-:W-:Y:S01]  /*1ce0*/  PRMT R106, R44, 0x7610, R106 ;  /* 0x000076102c6a7816 */ /* 0x000fe2000000006a */
[----:B------:R-:W-:Y:S02]  /*1cf0*/  @P3 FADD.FTZ R105, R46, R105 ;  /* 0x000000692e693221 */ /* 0x000fe40000010000 */
.L_x_1844:
[----:B------:R-:W-:Y:S05]  /*1d00*/  BSYNC B1 ;  /* 0x0000000000017941 */ /* 0x000fea0003800000 */
.L_x_1842:
        /* <DEDUP_REMOVED lines=8> */
.L_x_1853:
        /* <DEDUP_REMOVED lines=12> */
.L_x_1856:
[----:B------:R-:W-:Y:S02]  /*1e50*/  IMAD.MOV.U32 R108, RZ, RZ, R96 ;  /* 0x000000ffff6c7224 */ /* 0x000fe400078e0060 */
.L_x_1857:
[----:B------:R-:W-:Y:S05]  /*1e60*/  BSYNC B2 ;  /* 0x0000000000027941 */ /* 0x000fea0003800000 */
.L_x_1855:
        /* <DEDUP_REMOVED lines=16> */
.L_x_1861:
[----:B------:R-:W-:Y:S05]  /*1f70*/  BSYNC B3 ;  /* 0x0000000000037941 */ /* 0x000fea0003800000 */
.L_x_1860:
        /* <DEDUP_REMOVED lines=43> */
.L_x_1859:
[----:B------:R-:W-:Y:S05]  /*2230*/  BSYNC B2 ;  /* 0x0000000000027941 */ /* 0x000fea0003800000 */
.L_x_1858:
        /* <DEDUP_REMOVED lines=13> */
.L_x_1854:
[----:B------:R-:W-:Y:S05]  /*2310*/  BSYNC B1 ;  /* 0x0000000000017941 */ /* 0x000fea0003800000 */
.L_x_1852:
        /* <DEDUP_REMOVED lines=8> */
.L_x_1863:
        /* <DEDUP_REMOVED lines=12> */
.L_x_1866:
[----:B------:R-:W-:Y:S02]  /*2460*/  IMAD.MOV.U32 R110, RZ, RZ, R96 ;  /* 0x000000ffff6e7224 */ /* 0x000fe400078e0060 */
.L_x_1867:
[----:B------:R-:W-:Y:S05]  /*2470*/  BSYNC B2 ;  /* 0x0000000000027941 */ /* 0x000fea0003800000 */
.L_x_1865:
        /* <DEDUP_REMOVED lines=16> */
.L_x_1871:
[----:B------:R-:W-:Y:S05]  /*2580*/  BSYNC B3 ;  /* 0x0000000000037941 */ /* 0x000fea0003800000 */
.L_x_1870:
        /* <DEDUP_REMOVED lines=43> */
.L_x_1869:
[----:B------:R-:W-:Y:S05]  /*2840*/  BSYNC B2 ;  /* 0x0000000000027941 */ /* 0x000fea0003800000 */
.L_x_1868:
        /* <DEDUP_REMOVED lines=13> */
.L_x_1864:
[----:B------:R-:W-:Y:S05]  /*2920*/  BSYNC B1 ;  /* 0x0000000000017941 */ /* 0x000fea0003800000 */
.L_x_1862:
        /* <DEDUP_REMOVED lines=8> */
.L_x_1873:
        /* <DEDUP_REMOVED lines=12> */
.L_x_1876:
[----:B------:R-:W-:Y:S02]  /*2a70*/  MOV R112, R96 ;  /* 0x0000006000707202 */ /* 0x000fe40000000f00 */
.L_x_1877:
[----:B------:R-:W-:Y:S05]  /*2a80*/  BSYNC B2 ;  /* 0x0000000000027941 */ /* 0x000fea0003800000 */
.L_x_1875:
        /* <DEDUP_REMOVED lines=16> */
.L_x_1881:
[----:B------:R-:W-:Y:S05]  /*2b90*/  BSYNC B3 ;  /* 0x0000000000037941 */ /* 0x000fea0003800000 */
.L_x_1880:
        /* <DEDUP_REMOVED lines=43> */
.L_x_1879:
[----:B------:R-:W-:Y:S05]  /*2e50*/  BSYNC B2 ;  /* 0x0000000000027941 */ /* 0x000fea0003800000 */
.L_x_1878:
        /* <DEDUP_REMOVED lines=13> */
.L_x_1874:
[----:B------:R-:W-:Y:S05]  /*2f30*/  BSYNC B1 ;  /* 0x0000000000017941 */ /* 0x000fea0003800000 */
.L_x_1872:
        /* <DEDUP_REMOVED lines=8> */
.L_x_1883:
        /* <DEDUP_REMOVED lines=12> */
.L_x_1886:
[----:B------:R-:W-:Y:S02]  /*3080*/  IMAD.MOV.U32 R114, RZ, RZ, R96 ;  /* 0x000000ffff727224 */ /* 0x000fe400078e0060 */
.L_x_1887:
[----:B------:R-:W-:Y:S05]  /*3090*/  BSYNC B2 ;  /* 0x0000000000027941 */ /* 0x000fea0003800000 */
.L_x_1885:
        /* <DEDUP_REMOVED lines=16> */
.L_x_1891:
[----:B------:R-:W-:Y:S05]  /*31a0*/  BSYNC B3 ;  /* 0x0000000000037941 */ /* 0x000fea0003800000 */
.L_x_1890:
        /* <DEDUP_REMOVED lines=43> */
.L_x_1889:
[----:B------:R-:W-:Y:S05]  /*3460*/  BSYNC B2 ;  /* 0x0000000000027941 */ /* 0x000fea0003800000 */
.L_x_1888:
        /* <DEDUP_REMOVED lines=13> */
.L_x_1884:
[----:B------:R-:W-:Y:S05]  /*3540*/  BSYNC B1 ;  /* 0x0000000000017941 */ /* 0x000fea0003800000 */
.L_x_1882:
        /* <DEDUP_REMOVED lines=8> */
.L_x_1893:
        /* <DEDUP_REMOVED lines=12> */
.L_x_1896:
[----:B------:R-:W-:Y:S02]  /*3690*/  IMAD.MOV.U32 R116, RZ, RZ, R96 ;  /* 0x000000ffff747224 */ /* 0x000fe400078e0060 */
.L_x_1897:
[----:B------:R-:W-:Y:S05]  /*36a0*/  BSYNC B2 ;  /* 0x0000000000027941 */ /* 0x000fea0003800000 */
.L_x_1895:
        /* <DEDUP_REMOVED lines=16> */
.L_x_1901:
[----:B------:R-:W-:Y:S05]  /*37b0*/  BSYNC B3 ;  /* 0x0000000000037941 */ /* 0x000fea0003800000 */
.L_x_1900:
        /* <DEDUP_REMOVED lines=43> */
.L_x_1899:
[----:B------:R-:W-:Y:S05]  /*3a70*/  BSYNC B2 ;  /* 0x0000000000027941 */ /* 0x000fea0003800000 */
.L_x_1898:
        /* <DEDUP_REMOVED lines=13> */
.L_x_1894:
[----:B------:R-:W-:Y:S05]  /*3b50*/  BSYNC B1 ;  /* 0x0000000000017941 */ /* 0x000fea0003800000 */
.L_x_1892:
        /* <DEDUP_REMOVED lines=8> */
.L_x_1903:
        /* <DEDUP_REMOVED lines=12> */
.L_x_1906:
[----:B------:R-:W-:Y:S02]  /*3ca0*/  IMAD.MOV.U32 R118, RZ, RZ, R96 ;  /* 0x000000ffff767224 */ /* 0x000fe400078e0060 */
.L_x_1907:
[----:B------:R-:W-:Y:S05]  /*3cb0*/  BSYNC B2 ;  /* 0x0000000000027941 */ /* 0x000fea0003800000 */
.L_x_1905:
        /* <DEDUP_REMOVED lines=16> */
.L_x_1911:
[----:B------:R-:W-:Y:S05]  /*3dc0*/  BSYNC B3 ;  /* 0x0000000000037941 */ /* 0x000fea0003800000 */
.L_x_1910:
        /* <DEDUP_REMOVED lines=43> */
.L_x_1909:
[----:B------:R-:W-:Y:S05]  /*4080*/  BSYNC B2 ;  /* 0x0000000000027941 */ /* 0x000fea0003800000 */
.L_x_1908:
        /* <DEDUP_REMOVED lines=10> */
[----:B------:R-:W-:Y:S01]  /*4130*/  FMUL.FTZ R117, R10, R45 ;  /* 0x0000002d0a757220 */ /* 0x000fe20000410000 */
[----:B------:R-:W-:-:S03]  /*4140*/  PRMT R118, R44, 0x7610, R118 ;  /* 0x000076102c767816 */ /* 0x000fc60000000076 */
[----:B------:R-:W-:Y:S02]  /*4150*/  @P3 FADD.FTZ R117, R46, R117 ;  /* 0x000000752e753221 */ /* 0x000fe40000010000 */
.L_x_1904:
[----:B------:R-:W-:Y:S05]  /*4160*/  BSYNC B1 ;  /* 0x0000000000017941 */ /* 0x000fea0003800000 */
.L_x_1902:
        /* <DEDUP_REMOVED lines=10> */
[----:B------:R-:W-:Y:S01]  /*4210*/  LOP3.LUT R44, R118, 0xffff, RZ, 0xc0, !PT ;  /* 0x0000ffff762c7812 */ /* 0x000fe200078ec0ff */
[----:B------:R-:W-:Y:S01]  /*4220*/  HFMA2.MMA R157, -RZ, RZ, 0, 4.76837158203125e-07 ;  /* 0x00000008ff9d7435 */ /* 0x000fe200000001ff */
        /* <DEDUP_REMOVED lines=17> */
.L_x_1913:
[----:B------:R-:W-:Y:S05]  /*4340*/  BSYNC B1 ;  /* 0x0000000000017941 */ /* 0x000fea0003800000 */
.L_x_1912:
[----:B------:R-:W-:Y:S02]  /*4350*/  IADD3 R124, R124, 0x80, RZ ;  /* 0x000000807c7c7810 */ /* 0x000fe40007ffe0ff */
[----:B------:R-:W-:Y:S02]  /*4360*/  IADD3 R122, R122, 0x80, RZ ;  /* 0x000000807a7a7810 */ /* 0x000fe40007ffe0ff */
.L_x_1831:
[----:B-1----:R-:W-:Y:S05]  /*4370*/  BSYNC B0 ;  /* 0x0000000000007941 */ /* 0x002fea0003800000 */
.L_x_1830:
        /* <DEDUP_REMOVED lines=20> */
.L_x_1917:
        /* <DEDUP_REMOVED lines=12> */
.L_x_1920:
[----:B------:R-:W-:Y:S02]  /*4580*/  IMAD.MOV.U32 R104, RZ, RZ, R96 ;  /* 0x000000ffff687224 */ /* 0x000fe400078e0060 */
.L_x_1921:
[----:B------:R-:W-:Y:S05]  /*4590*/  BSYNC B2 ;  /* 0x0000000000027941 */ /* 0x000fea0003800000 */
.L_x_1919:
        /* <DEDUP_REMOVED lines=16> */
.L_x_1925:
[----:B------:R-:W-:Y:S05]  /*46a0*/  BSYNC B3 ;  /* 0x0000000000037941 */ /* 0x000fea0003800000 */
.L_x_1924:
        /* <DEDUP_REMOVED lines=43> */
.L_x_1923:
[----:B------:R-:W-:Y:S05]  /*4960*/  BSYNC B2 ;  /* 0x0000000000027941 */ /* 0x000fea0003800000 */
.L_x_1922:
[----:B------:R-:W0:Y:S01]  /*4970*/  I2F.U32 R45, R104 ;  /* 0x00000068002d7306 */ /* 0x000e220000201000 */
[----:B-----5:R-:W-:Y:S01]  /*4980*/  PRMT R47, RZ, 0x5410, R36 ;  /* 0x00005410ff2f7816 */ /* 0x020fe20000000024 */
[----:B------:R-:W-:-:S04]  /*4990*/  IMAD.MOV.U32 R46, RZ, RZ, 0x2f800000 ;  /* 0x2f800000ff2e7424 */ /* 0x000fc800078e00ff */
[----:B------:R-:W-:Y:S02]  /*49a0*/  FMUL.FTZ R47, R47, c[0x0][0x1ec] ;  /* 0x00007b002f2f7a20 */ /* 0x000fe40000410000 */
[----:B0-----:R-:W-:Y:S02]  /*49b0*/  FFMA.FTZ R45, R45, R46, 1.1641532182693481445e-10 ;  /* 0x2f0000002d2d7423 */ /* 0x001fe4000001002e */
[----:B------:R-:W-:-:S03]  /*49c0*/  FMUL.FTZ R46, R47, c[0x0][0x1e8] ;  /* 0x00007a002f2e7a20 */ /* 0x000fc60000410000 */
[----:B------:R-:W-:-:S04]  /*49d0*/  FSETP.GTU.FTZ.AND P5, PT, R45, c[0x0][0x1e4], PT ;  /* 0x000079002d007a0b */ /* 0x000fc80003fbc000 */
[----:B------:R-:W-:Y:S02]  /*49e0*/  FSEL R46, R46, RZ, !P5 ;  /* 0x000000ff2e2e7208 */ /* 0x000fe40006800000 */
[----:B------:R-:W-:-:S03]  /*49f0*/  SEL R45, RZ, 0x1, P5 ;  /* 0x00000001ff2d7807 */ /* 0x000fc60002800000 */
[----:B------:R-:W-:Y:S01]  /*4a00*/  FMUL.FTZ R119, R11, R46 ;  /* 0x0000002e0b777220 */ /* 0x000fe20000410000 */
[----:B------:R-:W-:Y:S02]  /*4a10*/  @P3 PRMT R46, RZ, 0x5410, R40 ;  /* 0x00005410ff2e3816 */ /* 0x000fe40000000028 */
[----:B------:R-:W-:-:S03]  /*4a20*/  PRMT R104, R45, 0x7610, R104 ;  /* 0x000076102d687816 */ /* 0x000fc60000000068 */
[----:B------:R-:W-:Y:S02]  /*4a30*/  @P3 FADD.FTZ R119, R46, R119 ;  /* 0x000000772e773221 */ /* 0x000fe40000010000 */
.L_x_1918:
[----:B------:R-:W-:Y:S05]  /*4a40*/  BSYNC B1 ;  /* 0x0000000000017941 */ /* 0x000fea0003800000 */
.L_x_1916:
        /* <DEDUP_REMOVED lines=8> */
.L_x_1927:
        /* <DEDUP_REMOVED lines=12> */
.L_x_1930:
[----:B------:R-:W-:Y:S02]  /*4b90*/  IMAD.MOV.U32 R106, RZ, RZ, R96 ;  /* 0x000000ffff6a7224 */ /* 0x000fe400078e0060 */
.L_x_1931:
[----:B------:R-:W-:Y:S05]  /*4ba0*/  BSYNC B2 ;  /* 0x0000000000027941 */ /* 0x000fea0003800000 */
.L_x_1929:
        /* <DEDUP_REMOVED lines=16> */
.L_x_1935:
[----:B------:R-:W-:Y:S05]  /*4cb0*/  BSYNC B3 ;  /* 0x0000000000037941 */ /* 0x000fea0003800000 */
.L_x_1934:
        /* <DEDUP_REMOVED lines=43> */
.L_x_1933:
[----:B------:R-:W-:Y:S05]  /*4f70*/  BSYNC B2 ;  /* 0x0000000000027941 */ /* 0x000fea0003800000 */
.L_x_1932:
        /* <DEDUP_REMOVED lines=13> */
.L_x_1928:
[----:B------:R-:W-:Y:S05]  /*5050*/  BSYNC B1 ;  /* 0x0000000000017941 */ /* 0x000fea0003800000 */
.L_x_1926:
        /* <DEDUP_REMOVED lines=8> */
.L_x_1937:
        /* <DEDUP_REMOVED lines=12> */
.L_x_1940:
[----:B------:R-:W-:Y:S02]  /*51a0*/  IMAD.MOV.U32 R108, RZ, RZ, R96 ;  /* 0x000000ffff6c7224 */ /* 0x000fe400078e0060 */
.L_x_1941:
[----:B------:R-:W-:Y:S05]  /*51b0*/  BSYNC B2 ;  /* 0x0000000000027941 */ /* 0x000fea0003800000 */
.L_x_1939:
        /* <DEDUP_REMOVED lines=16> */
.L_x_1945:
[----:B------:R-:W-:Y:S05]  /*52c0*/  BSYNC B3 ;  /* 0x0000000000037941 */ /* 0x000fea0003800000 */
.L_x_1944:
        /* <DEDUP_REMOVED lines=43> */
.L_x_1943:
[----:B------:R-:W-:Y:S05]  /*5580*/  BSYNC B2 ;  /* 0x0000000000027941 */ /* 0x000fea0003800000 */
.L_x_1942:
        /* <DEDUP_REMOVED lines=13> */
.L_x_1938:
[----:B------:R-:W-:Y:S05]  /*5660*/  BSYNC B1 ;  /* 0x0000000000017941 */ /* 0x000fea0003800000 */
.L_x_1936:
        /* <DEDUP_REMOVED lines=8> */
.L_x_1947:
        /* <DEDUP_REMOVED lines=12> */
.L_x_1950:
[----:B------:R-:W-:Y:S02]  /*57b0*/  MOV R110, R96 ;  /* 0x00000060006e7202 */ /* 0x000fe40000000f00 */
.L_x_1951:
[----:B------:R-:W-:Y:S05]  /*57c0*/  BSYNC B2 ;  /* 0x0000000000027941 */ /* 0x000fea0003800000 */
.L_x_1949:
        /* <DEDUP_REMOVED lines=16> */
.L_x_1955:
[----:B------:R-:W-:Y:S05]  /*58d0*/  BSYNC B3 ;  /* 0x0000000000037941 */ /* 0x000fea0003800000 */
.L_x_1954:
        /* <DEDUP_REMOVED lines=43> */
.L_x_1953:
[----:B------:R-:W-:Y:S05]  /*5b90*/  BSYNC B2 ;  /* 0x0000000000027941 */ /* 0x000fea0003800000 */
.L_x_1952:
        /* <DEDUP_REMOVED lines=13> */
.L_x_1948:
[----:B------:R-:W-:Y:S05]  /*5c70*/  BSYNC B1 ;  /* 0x0000000000017941 */ /* 0x000fea0003800000 */
.L_x_1946:
        /* <DEDUP_REMOVED lines=8> */
.L_x_1957:
        /* <DEDUP_REMOVED lines=12> */
.L_x_1960:
[----:B------:R-:W-:Y:S02]  /*5dc0*/  IMAD.MOV.U32 R112, RZ, RZ, R96 ;  /* 0x000000ffff707224 */ /* 0x000fe400078e0060 */
.L_x_1961:
[----:B------:R-:W-:Y:S05]  /*5dd0*/  BSYNC B2 ;  /* 0x0000000000027941 */ /* 0x000fea0003800000 */
.L_x_1959:
        /* <DEDUP_REMOVED lines=16> */
.L_x_1965:
[----:B------:R-:W-:Y:S05]  /*5ee0*/  BSYNC B3 ;  /* 0x0000000000037941 */ /* 0x000fea0003800000 */
.L_x_1964:
        /* <DEDUP_REMOVED lines=43> */
.L_x_1963:
[----:B------:R-:W-:Y:S05]  /*61a0*/  BSYNC B2 ;  /* 0x0000000000027941 */ /* 0x000fea0003800000 */
.L_x_1962:
        /* <DEDUP_REMOVED lines=13> */
.L_x_1958:
[----:B------:R-:W-:Y:S05]  /*6280*/  BSYNC B1 ;  /* 0x0000000000017941 */ /* 0x000fea0003800000 */
.L_x_1956:
        /* <DEDUP_REMOVED lines=8> */
.L_x_1967:
        /* <DEDUP_REMOVED lines=12> */
.L_x_1970:
[----:B------:R-:W-:Y:S02]  /*63d0*/  IMAD.MOV.U32 R114, RZ, RZ, R96 ;  /* 0x000000ffff727224 */ /* 0x000fe400078e0060 */
.L_x_1971:
[----:B------:R-:W-:Y:S05]  /*63e0*/  BSYNC B2 ;  /* 0x0000000000027941 */ /* 0x000fea0003800000 */
.L_x_1969:
        /* <DEDUP_REMOVED lines=16> */
.L_x_1975:
[----:B------:R-:W-:Y:S05]  /*64f0*/  BSYNC B3 ;  /* 0x0000000000037941 */ /* 0x000fea0003800000 */
.L_x_1974:
        /* <DEDUP_REMOVED lines=43> */
.L_x_1973:
[----:B------:R-:W-:Y:S05]  /*67b0*/  BSYNC B2 ;  /* 0x0000000000027941 */ /* 0x000fea0003800000 */
.L_x_1972:
        /* <DEDUP_REMOVED lines=13> */
.L_x_1968:
[----:B------:R-:W-:Y:S05]  /*6890*/  BSYNC B1 ;  /* 0x0000000000017941 */ /* 0x000fea0003800000 */
.L_x_1966:
        /* <DEDUP_REMOVED lines=8> */
.L_x_1977:
        /* <DEDUP_REMOVED lines=12> */
.L_x_1980:
[----:B------:R-:W-:Y:S02]  /*69e0*/  IMAD.MOV.U32 R116, RZ, RZ, R96 ;  /* 0x000000ffff747224 */ /* 0x000fe400078e0060 */
.L_x_1981:
[----:B------:R-:W-:Y:S05]  /*69f0*/  BSYNC B2 ;  /* 0x0000000000027941 */ /* 0x000fea0003800000 */
.L_x_1979:
        /* <DEDUP_REMOVED lines=16> */
.L_x_1985:
[----:B------:R-:W-:Y:S05]  /*6b00*/  BSYNC B3 ;  /* 0x0000000000037941 */ /* 0x000fea0003800000 */
.L_x_1984:
        /* <DEDUP_REMOVED lines=43> */
.L_x_1983:
[----:B------:R-:W-:Y:S05]  /*6dc0*/  BSYNC B2 ;  /* 0x0000000000027941 */ /* 0x000fea0003800000 */
.L_x_1982:
        /* <DEDUP_REMOVED lines=13> */
.L_x_1978:
[----:B------:R-:W-:Y:S05]  /*6ea0*/  BSYNC B1 ;  /* 0x0000000000017941 */ /* 0x000fea0003800000 */
.L_x_1976:
        /* <DEDUP_REMOVED lines=8> */
.L_x_1987:
        /* <DEDUP_REMOVED lines=12> */
.L_x_1990:
[----:B------:R-:W-:Y:S02]  /*6ff0*/  IMAD.MOV.U32 R118, RZ, RZ, R96 ;  /* 0x000000ffff767224 */ /* 0x000fe400078e0060 */
.L_x_1991:
[----:B------:R-:W-:Y:S05]  /*7000*/  BSYNC B2 ;  /* 0x0000000000027941 */ /* 0x000fea0003800000 */
.L_x_1989:
        /* <DEDUP_REMOVED lines=16> */
.L_x_1995:
[----:B------:R-:W-:Y:S05]  /*7110*/  BSYNC B3 ;  /* 0x0000000000037941 */ /* 0x000fea0003800000 */
.L_x_1994:
        /* <DEDUP_REMOVED lines=43> */
.L_x_1993:
[----:B------:R-:W-:Y:S05]  /*73d0*/  BSYNC B2 ;  /* 0x0000000000027941 */ /* 0x000fea0003800000 */
.L_x_1992:
        /* <DEDUP_REMOVED lines=13> */
.L_x_1988:
[----:B------:R-:W-:Y:S05]  /*74b0*/  BSYNC B1 ;  /* 0x0000000000017941 */ /* 0x000fea0003800000 */
.L_x_1986:
        /* <DEDUP_REMOVED lines=9> */
[----:B0-----:R-:W-:Y:S01]  /*7550*/  SHF.L.U32 R45, R116, 0x10, RZ ;  /* 0x00000010742d7819 */ /* 0x001fe200000006ff */
[----:B------:R-:W-:Y:S01]  /*7560*/  IMAD.MOV.U32 R157, RZ, RZ, 0x8 ;  /* 0x00000008ff9d7424 */ /* 0x000fe200078e00ff */
[----:B------:R-:W-:Y:S02]  /*7570*/  LOP3.LUT R44, R118, 0xffff, RZ, 0xc0, !PT ;  /* 0x0000ffff762c7812 */ /* 0x000fe400078ec0ff */
[----:B------:R-:W-:Y:S02]  /*7580*/  LOP3.LUT R45, R45, 0xff0000, RZ, 0xc0, !PT ;  /* 0x00ff00002d2d7812 */ /* 0x000fe400078ec0ff */
[----:B------:R-:W-:Y:S02]  /*7590*/  PRMT R47, R114, 0x7104, RZ ;  /* 0x00007104722f7816 */ /* 0x000fe400000000ff */
[----:B------:R-:W-:Y:S02]  /*75a0*/  PRMT R44, R45, 0x4210, R44 ;  /* 0x000042102d2c7816 */ /* 0x000fe4000000002c */
[----:B------:R-:W-:-:S02]  /*75b0*/  LOP3.LUT R88, R110, 0xff, RZ, 0xc0, !PT ;  /* 0x000000ff6e587812 */ /* 0x000fc400078ec0ff */
[----:B------:R-:W-:Y:S02]  /*75c0*/  LOP3.LUT R46, R108, 0xff, RZ, 0xc0, !PT ;  /* 0x000000ff6c2e7812 */ /* 0x000fe400078ec0ff */
[----:B------:R-:W-:Y:S01]  /*75d0*/  LOP3.LUT R45, R106, 0xff, RZ, 0xc0, !PT ;  /* 0x000000ff6a2d7812 */ /* 0x000fe200078ec0ff */
[----:B------:R-:W-:Y:S01]  /*75e0*/  IMAD.WIDE.U32 R88, R88, 0x1000000, RZ ;  /* 0x0100000058587825 */ /* 0x000fe200078e00ff */
[----:B------:R-:W-:-:S03]  /*75f0*/  LOP3.LUT R153, R44, 0xff00, R47, 0xf8, !PT ;  /* 0x0000ff002c997812 */ /* 0x000fc600078ef82f */
[----:B------:R-:W-:Y:S01]  /*7600*/  IMAD.WIDE.U32 R46, R46, 0x10000, RZ ;  /* 0x000100002e2e7825 */ /* 0x000fe200078e00ff */
[----:B------:R-:W-:-:S03]  /*7610*/  LOP3.LUT R153, R153, 0xff, R112, 0xf8, !PT ;  /* 0x000000ff99997812 */ /* 0x000fc600078ef870 */
[----:B------:R-:W-:Y:S01]  /*7620*/  IMAD.WIDE.U32 R44, R45, 0x100, RZ ;  /* 0x000001002d2c7825 */ /* 0x000fe200078e00ff */
[----:B------:R-:W-:-:S04]  /*7630*/  LOP3.LUT R153, R47, R153, R89, 0xfe, !PT ;  /* 0x000000992f997212 */ /* 0x000fc800078efe59 */
[----:B------:R-:W-:Y:S01]  /*7640*/  LOP3.LUT R155, R44, R88, R46, 0xfe, !PT ;  /* 0x000000582c9b7212 */ /* 0x000fe200078efe2e */
[----:B------:R-:W-:Y:S01]  /*7650*/  IMAD.WIDE.U32 R46, R122, R157, c[0x0][0x190] ;  /* 0x000064007a2e7625 */ /* 0x000fe200078e009d */
[----:B------:R-:W-:Y:S02]  /*7660*/  LOP3.LUT R45, R153, R45, RZ, 0xfc, !PT ;  /* 0x0000002d992d7212 */ /* 0x000fe400078efcff */
[----:B------:R-:W-:-:S05]  /*7670*/  LOP3.LUT R44, R155, 0xff, R104, 0xf8, !PT ;  /* 0x000000ff9b2c7812 */ /* 0x000fca00078ef868 */
[----:B------:R0:W-:Y:S02]  /*7680*/  STG.E.64 [R46.64], R44 ;  /* 0x0000002c2e007986 */ /* 0x0001e4000c101b06 */
.L_x_1997:
[----:B------:R-:W-:Y:S05]  /*7690*/  BSYNC B1 ;  /* 0x0000000000017941 */ /* 0x000fea0003800000 */
.L_x_1996:
[----:B------:R-:W-:Y:S02]  /*76a0*/  IADD3 R124, R124, 0x80, RZ ;  /* 0x000000807c7c7810 */ /* 0x000fe40007ffe0ff */
[----:B------:R-:W-:Y:S02]  /*76b0*/  IADD3 R122, R122, 0x80, RZ ;  /* 0x000000807a7a7810 */ /* 0x000fe40007ffe0ff */
.L_x_1915:
[----:B------:R-:W-:Y:S05]  /*76c0*/  BSYNC B0 ;  /* 0x0000000000007941 */ /* 0x000fea0003800000 */
.L_x_1914:
        /* <DEDUP_REMOVED lines=19> */
.L_x_2001:
        /* <DEDUP_REMOVED lines=12> */
.L_x_2004:
[----:B------:R-:W-:Y:S02]  /*78c0*/  IMAD.MOV.U32 R104, RZ, RZ, R96 ;  /* 0x000000ffff687224 */ /* 0x000fe400078e0060 */
.L_x_2005:
[----:B------:R-:W-:Y:S05]  /*78d0*/  BSYNC B2 ;  /* 0x0000000000027941 */ /* 0x000fea0003800000 */
.L_x_2003:
        /* <DEDUP_REMOVED lines=16> */
.L_x_2009:
[----:B------:R-:W-:Y:S05]  /*79e0*/  BSYNC B3 ;  /* 0x0000000000037941 */ /* 0x000fea0003800000 */
.L_x_2008:
        /* <DEDUP_REMOVED lines=43> */
.L_x_2007:
[----:B------:R-:W-:Y:S05]  /*7ca0*/  BSYNC B2 ;  /* 0x0000000000027941 */ /* 0x000fea0003800000 */
.L_x_2006:
        /* <DEDUP_REMOVED lines=13> */
.L_x_2002:
[----:B------:R-:W-:Y:S05]  /*7d80*/  BSYNC B1 ;  /* 0x0000000000017941 */ /* 0x000fea0003800000 */
.L_x_2000:
        /* <DEDUP_REMOVED lines=8> */
.L_x_2011:
        /* <DEDUP_REMOVED lines=12> */
.L_x_2014:
[----:B------:R-:W-:Y:S02]  /*7ed0*/  IMAD.MOV.U32 R106, RZ, RZ, R96 ;  /* 0x000000ffff6a7224 */ /* 0x000fe400078e0060 */
.L_x_2015:
[----:B------:R-:W-:Y:S05]  /*7ee0*/  BSYNC B2 ;  /* 0x0000000000027941 */ /* 0x000fea0003800000 */
.L_x_2013:
        /* <DEDUP_REMOVED lines=16> */
.L_x_2019:
[----:B------:R-:W-:Y:S05]  /*7ff0*/  BSYNC B3 ;  /* 0x0000000000037941 */ /* 0x000fea0003800000 */
.L_x_2018:
        /* <DEDUP_REMOVED lines=43> */
.L_x_2017:
[----:B------:R-:W-:Y:S05]  /*82b0*/  BSYNC B2 ;  /* 0x0000000000027941 */ /* 0x000fea0003800000 */
.L_x_2016:
        /* <DEDUP_REMOVED lines=13> */
.L_x_2012:
[----:B------:R-:W-:Y:S05]  /*8390*/  BSYNC B1 ;  /* 0x0000000000017941 */ /* 0x000fea0003800000 */
.L_x_2010:
        /* <DEDUP_REMOVED lines=8> */
.L_x_2021:
        /* <DEDUP_REMOVED lines=12> */
.L_x_2024:
[----:B------:R-:W-:Y:S02]  /*84e0*/  MOV R108, R96 ;  /* 0x00000060006c7202 */ /* 0x000fe40000000f00 */
.L_x_2025:
[----:B------:R-:W-:Y:S05]  /*84f0*/  BSYNC B2 ;  /* 0x0000000000027941 */ /* 0x000fea0003800000 */
.L_x_2023:
        /* <DEDUP_REMOVED lines=16> */
.L_x_2029:
[----:B------:R-:W-:Y:S05]  /*8600*/  BSYNC B3 ;  /* 0x0000000000037941 */ /* 0x000fea0003800000 */
.L_x_2028:
        /* <DEDUP_REMOVED lines=43> */
.L_x_2027:
[----:B------:R-:W-:Y:S05]  /*88c0*/  BSYNC B2 ;  /* 0x0000000000027941 */ /* 0x000fea0003800000 */
.L_x_2026:
[----:B------:R-:W0:Y:S01]  /*88d0*/  I2F.U32 R45, R108 ;  /* 0x0000006c002d7306 */ /* 0x000e220000201000 */
[----:B------:R-:W-:Y:S01]  /*88e0*/  HFMA2.MMA R46, -RZ, RZ, 0.1171875, 0 ;  /* 0x2f800000ff2e7435 */ /* 0x000fe200000001ff */
[----:B-----5:R-:W-:-:S05]  /*88f0*/  PRMT R47, RZ, 0x5410, R37 ;  /* 0x00005410ff2f7816 */ /* 0x020fca0000000025 */
[----:B------:R-:W-:-:S04]  /*8900*/  FMUL.FTZ R47, R47, c[0x0][0x1ec] ;  /* 0x00007b002f2f7a20 */ /* 0x000fc80000410000 */
        /* <DEDUP_REMOVED lines=9> */
.L_x_2022:
[----:B------:R-:W-:Y:S05]  /*89a0*/  BSYNC B1 ;  /* 0x0000000000017941 */ /* 0x000fea0003800000 */
.L_x_2020:
        /* <DEDUP_REMOVED lines=8> */
.L_x_2031:
        /* <DEDUP_REMOVED lines=12> */
.L_x_2034:
[----:B------:R-:W-:Y:S02]  /*8af0*/  IMAD.MOV.U32 R110, RZ, RZ, R96 ;  /* 0x000000ffff6e7224 */ /* 0x000fe400078e0060 */
.L_x_2035:
[----:B------:R-:W-:Y:S05]  /*8b00*/  BSYNC B2 ;  /* 0x0000000000027941 */ /* 0x000fea0003800000 */
.L_x_2033:
        /* <DEDUP_REMOVED lines=16> */
.L_x_2039:
[----:B------:R-:W-:Y:S05]  /*8c10*/  BSYNC B3 ;  /* 0x0000000000037941 */ /* 0x000fea0003800000 */
.L_x_2038:
        /* <DEDUP_REMOVED lines=43> */
.L_x_2037:
[----:B------:R-:W-:Y:S05]  /*8ed0*/  BSYNC B2 ;  /* 0x0000000000027941 */ /* 0x000fea0003800000 */
.L_x_2036:
        /* <DEDUP_REMOVED lines=13> */
.L_x_2032:
[----:B------:R-:W-:Y:S05]  /*8fb0*/  BSYNC B1 ;  /* 0x0000000000017941 */ /* 0x000fea0003800000 */
.L_x_2030:
        /* <DEDUP_REMOVED lines=8> */
.L_x_2041:
        /* <DEDUP_REMOVED lines=12> */
.L_x_2044:
[----:B------:R-:W-:Y:S02]  /*9100*/  IMAD.MOV.U32 R112, RZ, RZ, R96 ;  /* 0x000000ffff707224 */ /* 0x000fe400078e0060 */
.L_x_2045:
[----:B------:R-:W-:Y:S05]  /*9110*/  BSYNC B2 ;  /* 0x0000000000027941 */ /* 0x000fea0003800000 */
.L_x_2043:
        /* <DEDUP_REMOVED lines=16> */
.L_x_2049:
[----:B------:R-:W-:Y:S05]  /*9220*/  BSYNC B3 ;  /* 0x0000000000037941 */ /* 0x000fea0003800000 */
.L_x_2048:
        /* <DEDUP_REMOVED lines=43> */
.L_x_2047:
[----:B------:R-:W-:Y:S05]  /*94e0*/  BSYNC B2 ;  /* 0x0000000000027941 */ /* 0x000fea0003800000 */
.L_x_2046:
        /* <DEDUP_REMOVED lines=13> */
.L_x_2042:
[----:B------:R-:W-:Y:S05]  /*95c0*/  BSYNC B1 ;  /* 0x0000000000017941 */ /* 0x000fea0003800000 */
.L_x_2040:
        /* <DEDUP_REMOVED lines=8> */
.L_x_2051:
        /* <DEDUP_REMOVED lines=12> */
.L_x_2054:
[----:B------:R-:W-:Y:S02]  /*9710*/  IMAD.MOV.U32 R114, RZ, RZ, R96 ;  /* 0x000000ffff727224 */ /* 0x000fe400078e0060 */
.L_x_2055:
[----:B------:R-:W-:Y:S05]  /*9720*/  BSYNC B2 ;  /* 0x0000000000027941 */ /* 0x000fea0003800000 */
.L_x_2053:
        /* <DEDUP_REMOVED lines=16> */
.L_x_2059:
[----:B------:R-:W-:Y:S05]  /*9830*/  BSYNC B3 ;  /* 0x0000000000037941 */ /* 0x000fea0003800000 */
.L_x_2058:
        /* <DEDUP_REMOVED lines=43> */
.L_x_2057:
[----:B------:R-:W-:Y:S05]  /*9af0*/  BSYNC B2 ;  /* 0x0000000000027941 */ /* 0x000fea0003800000 */
.L_x_2056:
        /* <DEDUP_REMOVED lines=13> */
.L_x_2052:
[----:B------:R-:W-:Y:S05]  /*9bd0*/  BSYNC B1 ;  /* 0x0000000000017941 */ /* 0x000fea0003800000 */
.L_x_2050:
        /* <DEDUP_REMOVED lines=8> */
.L_x_2061:
        /* <DEDUP_REMOVED lines=12> */
.L_x_2064:
[----:B------:R-:W-:Y:S02]  /*9d20*/  IMAD.MOV.U32 R116, RZ, RZ, R96 ;  /* 0x000000ffff747224 */ /* 0x000fe400078e0060 */
.L_x_2065:
[----:B------:R-:W-:Y:S05]  /*9d30*/  BSYNC B2 ;  /* 0x0000000000027941 */ /* 0x000fea0003800000 */
.L_x_2063:
        /* <DEDUP_REMOVED lines=16> */
.L_x_2069:
[----:B------:R-:W-:Y:S05]  /*9e40*/  BSYNC B3 ;  /* 0x0000000000037941 */ /* 0x000fea0003800000 */
.L_x_2068:
        /* <DEDUP_REMOVED lines=43> */
.L_x_2067:
[----:B------:R-:W-:Y:S05]  /*a100*/  BSYNC B2 ;  /* 0x0000000000027941 */ /* 0x000fea0003800000 */
.L_x_2066:
        /* <DEDUP_REMOVED lines=13> */
.L_x_2062:
[----:B------:R-:W-:Y:S05]  /*a1e0*/  BSYNC B1 ;  /* 0x0000000000017941 */ /* 0x000fea0003800000 */
.L_x_2060:
        /* <DEDUP_REMOVED lines=8> */
.L_x_2071:
        /* <DEDUP_REMOVED lines=12> */
.L_x_2074:
[----:B------:R-:W-:Y:S02]  /*a330*/  IMAD.MOV.U32 R118, RZ, RZ, R96 ;  /* 0x000000ffff767224 */ /* 0x000fe400078e0060 */
.L_x_2075:
[----:B------:R-:W-:Y:S05]  /*a340*/  BSYNC B2 ;  /* 0x0000000000027941 */ /* 0x000fea0003800000 */
.L_x_2073:
        /* <DEDUP_REMOVED lines=16> */
.L_x_2079:
[----:B------:R-:W-:Y:S05]  /*a450*/  BSYNC B3 ;  /* 0x0000000000037941 */ /* 0x000fea0003800000 */
.L_x_2078:
        /* <DEDUP_REMOVED lines=43> */
.L_x_2077:
[----:B------:R-:W-:Y:S05]  /*a710*/  BSYNC B2 ;  /* 0x0000000000027941 */ /* 0x000fea0003800000 */
.L_x_2076:
        /* <DEDUP_REMOVED lines=13> */
.L_x_2072:
[----:B------:R-:W-:Y:S05]  /*a7f0*/  BSYNC B1 ;  /* 0x0000000000017941 */ /* 0x000fea0003800000 */
.L_x_2070:
[----:B------:R-:W-:Y:S01]  /*a800*/  HFMA2.MMA R89, -RZ, RZ, 0, 9.5367431640625e-07 ;  /* 0x00000010ff597435 */ /* 0x000fe200000001ff */
[----:B------:R-:W-:Y:S02]  /*a810*/  F2FP.BF16.PACK_AB R47, R149, R147 ;  /* 0x00000093952f723e */ /* 0x000fe400000010ff */
[----:B------:R-:W-:Y:S02]  /*a820*/  F2FP.BF16.PACK_AB R46, R145, R143 ;  /* 0x0000008f912e723e */ /* 0x000fe400000010ff */
[----:B------:R-:W-:Y:S02]  /*a830*/  F2FP.BF16.PACK_AB R45, R141, R139 ;  /* 0x0000008b8d2d723e */ /* 0x000fe400000010ff */
[----:B------:R-:W-:-:S03]  /*a840*/  F2FP.BF16.PACK_AB R44, R137, R135 ;  /* 0x00000087892c723e */ /* 0x000fc600000010ff */
[----:B------:R-:W-:-:S05]  /*a850*/  IMAD.WIDE.U32 R88, R124, R89, c[0x0][0x188] ;  /* 0x000062007c587625 */ /* 0x000fca00078e0059 */
[----:B------:R0:W-:Y:S01]  /*a860*/  STG.E.128 [R88.64], R44 ;  /* 0x0000002c58007986 */ /* 0x0001e2000c101d06 */
        /* <DEDUP_REMOVED lines=21> */
.L_x_1999:
[----:B------:R-:W-:Y:S05]  /*a9c0*/  BSYNC B0 ;  /* 0x0000000000007941 */ /* 0x000fea0003800000 */
.L_x_1998:
        /* <DEDUP_REMOVED lines=33> */
.L_x_2090:
        /* <DEDUP_REMOVED lines=69> */
.L_x_2091:
[C---:B------:R-:W-:Y:S01]  /*b030*/  LOP3.LUT P2, RZ, R0.reuse, 0x1f, RZ, 0xc0, !PT ;  /* 0x0000001f00ff7812 */ /* 0x040fe2000784c0ff */
        /* <DEDUP_REMOVED lines=11> */
[----:B------:R-:W-:Y:S01]  /*b0f0*/  LOP3.LUT P3, RZ, R47, 0x1f, R0, 0xf8, !PT ;  /* 0x0000001f2fff7812 */ /* 0x000fe2000786f800 */
[----:B------:R-:W-:Y:S01]  /*b100*/  IMAD.MOV.U32 R46, RZ, RZ, RZ ;  /* 0x000000ffff2e7224 */ /* 0x000fe200078e00ff */
[----:B------:R-:W-:Y:S01]  /*b110*/  @!P2 MOV R46, R91 ;  /* 0x0000005b002ea202 */ /* 0x000fe20000000f00 */
[----:B------:R-:W-:Y:S03]  /*b120*/  BSSY B0, `(.L_x_2082) ;  /* 0x00000a2000007945 */ /* 0x000fe60003800000 */
[----:B------:R-:W-:Y:S01]  /*b130*/  I2F R128, R46 ;  /* 0x0000002e00807306 */ /* 0x000fe20000201400 */
[----:B------:R-:W1:Y:S04]  /*b140*/  SHFL.DOWN PT, R89, R46, 0x2, 0x1f ;  /* 0x08401f002e597f89 */ /* 0x000e6800000e0000 */
[----:B------:R2:W3:Y:S01]  /*b150*/  @!P2 LDS.64 R44, [R88.X8] ;  /* 0x00000000582ca984 */ /* 0x0004e20000008a00 */
[----:B------:R-:W-:Y:S01]  /*b160*/  ISETP.NE.AND P2, PT, RZ, UR8, PT ;  /* 0x00000008ff007c0c */ /* 0x000fe2000bf45270 */
[----:B01----:R-:W-:Y:S01]  /*b170*/  IMAD.IADD R124, R89, 0x1, R46 ;  /* 0x00000001597c7824 */ /* 0x003fe200078e022e */
        /* <DEDUP_REMOVED lines=11> */
[----:B------:R-:W-:Y:S02]  /*b230*/  FMUL.FTZ R153, R153, R128 ;  /* 0x0000008099997220 */ /* 0x000fe40000410000 */
[----:B------:R-:W-:Y:S01]  /*b240*/  IMAD.IADD R128, R124, 0x1, R157 ;  /* 0x000000017c807824 */ /* 0x000fe200078e029d */
[----:B------:R-:W0:Y:S01]  /*b250*/  SHFL.DOWN PT, R44, R155, 0x1, 0x1f ;  /* 0x08201f009b2c7f89 */ /* 0x000e2200000e0000 */
[----:B--2---:R-:W-:Y:S01]  /*b260*/  FADD.FTZ R89, R122, R45 ;  /* 0x0000002d7a597221 */ /* 0x004fe20000010000 */
[----:B------:R-:W-:Y:S01]  /*b270*/  I2F R157, R157 ;  /* 0x0000009d009d7306 */ /* 0x000fe20000201400 */
[----:B------:R-:W-:-:S04]  /*b280*/  FMUL.FTZ R153, R153, R130 ;  /* 0x0000008299997220 */ /* 0x000fc80000410000 */
[----:B------:R-:W-:-:S03]  /*b290*/  FFMA.FTZ R89, R88, R153, R89 ;  /* 0x0000009958597223 */ /* 0x000fc60000010059 */
[----:B------:R-:W1:Y:S02]  /*b2a0*/  I2F R128, R128 ;  /* 0x0000008000807306 */ /* 0x000e640000201400 */
[----:B------:R-:W2:Y:S01]  /*b2b0*/  SHFL.DOWN PT, R46, R89, 0x1, 0x1f ;  /* 0x08201f00592e7f89 */ /* 0x000ea200000e0000 */
[----:B0-----:R-:W-:-:S05]  /*b2c0*/  FADD.FTZ R88, R155, -R44 ;  /* 0x8000002c9b587221 */ /* 0x001fca0000010000 */
        /* <DEDUP_REMOVED lines=66> */
.L_x_2085:
[----:B------:R-:W-:Y:S05]  /*b6f0*/  BSYNC B1 ;  /* 0x0000000000017941 */ /* 0x000fea0003800000 */
.L_x_2084:
[----:B------:R-:W-:Y:S01]  /*b700*/  ISETP.NE.AND P2, PT, R32, RZ, PT ;  /* 0x000000ff2000720c */ /* 0x000fe20003f45270 */
[----:B------:R-:W-:-:S12]  /*b710*/  BSSY B1, `(.L_x_2086) ;  /* 0x0000022000017945 */ /* 0x000fd80003800000 */
        /* <DEDUP_REMOVED lines=33> */
.L_x_2087:
[----:B------:R-:W-:Y:S05]  /*b930*/  BSYNC B1 ;  /* 0x0000000000017941 */ /* 0x000fea0003800000 */
.L_x_2086:
        /* <DEDUP_REMOVED lines=32> */
.L_x_2083:
[----:B-1----:R-:W-:Y:S05]  /*bb40*/  BSYNC B0 ;  /* 0x0000000000007941 */ /* 0x002fea0003800000 */
.L_x_2082:
[----:B------:R-:W-:Y:S02]  /*bb50*/  IADD3 R28, R28, c[0x0][0x160], RZ ;  /* 0x000058001c1c7a10 */ /* 0x000fe40007ffe0ff */
[----:B------:R-:W-:Y:S02]  /*bb60*/  LOP3.LUT P3, RZ, R92, 0xff, RZ, 0xc0, !PT ;  /* 0x000000ff5cff7812 */ /* 0x000fe4000786c0ff */
[----:B------:R-:W-:Y:S02]  /*bb70*/  ISETP.GE.AND P2, PT, R28, c[0x0][0x164], PT ;  /* 0x000059001c007a0c */ /* 0x000fe40003f46270 */
[----:B------:R-:W-:-:S11]  /*bb80*/  SEL R92, RZ, 0x1, P3 ;  /* 0x00000001ff5c7807 */ /* 0x000fd60001800000 */
[----:B0-----:R-:W-:Y:S01]  /*bb90*/  @P2 CALL.REL.NOINC `(.L_x_2088) ;  /* 0x0000001000002944 */ /* 0x001fe20003c00000 */
[----:B------:R-:W-:Y:S05]  /*bba0*/  BRA `(.L_x_2089) ;  /* 0xffff537000007947 */ /* 0x000fea000383ffff */
.L_x_2088:
[----:B------:R-:W-:Y:S05]  /*bbb0*/  EXIT ;  /* 0x000000000000794d */ /* 0x000fea0003800000 */
.L_x_2080:
[----:B------:R-:W-:Y:S01]  /*bbc0*/  IMAD.MOV.U32 R45, RZ, RZ, R44 ;  /* 0x000000ffff2d7224 */ /* 0x000fe200078e002c */
[----:B------:R-:W-:Y:S01]  /*bbd0*/  MOV R46, 0xbc20 ;  /* 0x0000bc20002e7802 */ /* 0x000fe20000000f00 */
[----:B------:R-:W-:Y:S02]  /*bbe0*/  IMAD.MOV.U32 R122, RZ, RZ, 0x1 ;  /* 0x00000001ff7a7424 */ /* 0x000fe400078e00ff */
[----:B------:R-:W-:Y:S02]  /*bbf0*/  IMAD.MOV.U32 R153, RZ, RZ, 0x1f ;  /* 0x0000001fff997424 */ /* 0x000fe400078e00ff */
[----:B------:R-:W-:Y:S02]  /*bc00*/  IMAD.MOV.U32 R126, RZ, RZ, -0x1 ;  /* 0xffffffffff7e7424 */ /* 0x000fe400078e00ff */
[----:B-----5:R-:W-:Y:S05]  /*bc10*/  CALL.REL.NOINC `($__internal_14_$__cuda_sm70_shflsync_bfly_p) ;  /* 0x000006b000007944 */ /* 0x020fea0003c00000 */
[----:B01----:R-:W-:Y:S01]  /*bc20*/  IMAD.MOV.U32 R45, RZ, RZ, R153 ;  /* 0x000000ffff2d7224 */ /* 0x003fe200078e0099 */
[----:B------:R-:W-:Y:S05]  /*bc30*/  BRA `(.L_x_2090) ;  /* 0xffffefa000007947 */ /* 0x000fea000383ffff */
.L_x_2081:
[----:B------:R-:W-:Y:S01]  /*bc40*/  MOV R122, 0x2 ;  /* 0x00000002007a7802 */ /* 0x000fe20000000f00 */
[----:B------:R-:W-:Y:S01]  /*bc50*/  IMAD.MOV.U32 R153, RZ, RZ, 0x1f ;  /* 0x0000001fff997424 */ /* 0x000fe200078e00ff */
[----:B------:R-:W-:Y:S01]  /*bc60*/  MOV R46, 0xbc90 ;  /* 0x0000bc90002e7802 */ /* 0x000fe20000000f00 */
[----:B------:R-:W-:-:S02]  /*bc70*/  IMAD.MOV.U32 R126, RZ, RZ, -0x1 ;  /* 0xffffffffff7e7424 */ /* 0x000fc400078e00ff */
[----:B0----5:R-:W-:Y:S05]  /*bc80*/  CALL.REL.NOINC `($__internal_14_$__cuda_sm70_shflsync_bfly_p) ;  /* 0x0000064000007944 */ /* 0x021fea0003c00000 */
[----:B01----:R-:W-:Y:S01]  /*bc90*/  FADD.FTZ R45, R45, R153 ;  /* 0x000000992d2d7221 */ /* 0x003fe20000010000 */
[----:B------:R-:W-:Y:S01]  /*bca0*/  MOV R46, 0xbcf0 ;  /* 0x0000bcf0002e7802 */ /* 0x000fe20000000f00 */
[----:B------:R-:W-:-:S02]  /*bcb0*/  IMAD.MOV.U32 R122, RZ, RZ, 0x4 ;  /* 0x00000004ff7a7424 */ /* 0x000fc400078e00ff */
[----:B------:R-:W-:Y:S02]  /*bcc0*/  IMAD.MOV.U32 R153, RZ, RZ, 0x1f ;  /* 0x0000001fff997424 */ /* 0x000fe400078e00ff */
[----:B------:R-:W-:Y:S02]  /*bcd0*/  IMAD.MOV.U32 R126, RZ, RZ, -0x1 ;  /* 0xffffffffff7e7424 */ /* 0x000fe400078e00ff */
[----:B------:R-:W-:Y:S05]  /*bce0*/  CALL.REL.NOINC `($__internal_14_$__cuda_sm70_shflsync_bfly_p) ;  /* 0x000005e000007944 */ /* 0x000fea0003c00000 */
[----:B0-----:R-:W-:Y:S01]  /*bcf0*/  HFMA2.MMA R122, -RZ, RZ, 0, 4.76837158203125e-07 ;  /* 0x00000008ff7a7435 */ /* 0x001fe200000001ff */
[----:B-1----:R-:W-:Y:S01]  /*bd00*/  FADD.FTZ R45, R45, R153 ;  /* 0x000000992d2d7221 */ /* 0x002fe20000010000 */
[----:B------:R-:W-:Y:S01]  /*bd10*/  MOV R46, 0xbd50 ;  /* 0x0000bd50002e7802 */ /* 0x000fe20000000f00 */
[----:B------:R-:W-:Y:S02]  /*bd20*/  IMAD.MOV.U32 R153, RZ, RZ, 0x1f ;  /* 0x0000001fff997424 */ /* 0x000fe400078e00ff */
[----:B------:R-:W-:Y:S02]  /*bd30*/  IMAD.MOV.U32 R126, RZ, RZ, -0x1 ;  /* 0xffffffffff7e7424 */ /* 0x000fe400078e00ff */
[----:B------:R-:W-:Y:S05]  /*bd40*/  CALL.REL.NOINC `($__internal_14_$__cuda_sm70_shflsync_bfly_p) ;  /* 0x0000058000007944 */ /* 0x000fea0003c00000 */
[----:B01----:R-:W-:Y:S01]  /*bd50*/  FADD.FTZ R45, R45, R153 ;  /* 0x000000992d2d7221 */ /* 0x003fe20000010000 */
[----:B------:R-:W-:Y:S01]  /*bd60*/  MOV R46, 0xbdb0 ;  /* 0x0000bdb0002e7802 */ /* 0x000fe20000000f00 */
[----:B------:R-:W-:Y:S02]  /*bd70*/  IMAD.MOV.U32 R122, RZ, RZ, 0x10 ;  /* 0x00000010ff7a7424 */ /* 0x000fe400078e00ff */
[----:B------:R-:W-:-:S02]  /*bd80*/  IMAD.MOV.U32 R153, RZ, RZ, 0x1f ;  /* 0x0000001fff997424 */ /* 0x000fc400078e00ff */
[----:B------:R-:W-:Y:S02]  /*bd90*/  IMAD.MOV.U32 R126, RZ, RZ, -0x1 ;  /* 0xffffffffff7e7424 */ /* 0x000fe400078e00ff */
[----:B------:R-:W-:Y:S05]  /*bda0*/  CALL.REL.NOINC `($__internal_14_$__cuda_sm70_shflsync_bfly_p) ;  /* 0x0000052000007944 */ /* 0x000fea0003c00000 */
[----:B-1----:R-:W-:Y:S02]  /*bdb0*/  FADD.FTZ R44, R45, R153 ;  /* 0x000000992d2c7221 */ /* 0x002fe40000010000 */
[----:B------:R-:W-:Y:S02]  /*bdc0*/  IMAD.MOV.U32 R153, RZ, RZ, 0x1f ;  /* 0x0000001fff997424 */ /* 0x000fe400078e00ff */
[----:B------:R-:W-:Y:S02]  /*bdd0*/  FMUL.FTZ R44, R83, R44 ;  /* 0x0000002c532c7220 */ /* 0x000fe40000410000 */
[----:B0-----:R-:W-:Y:S02]  /*bde0*/  IMAD.MOV.U32 R126, RZ, RZ, -0x1 ;  /* 0xffffffffff7e7424 */ /* 0x001fe400078e00ff */
[--C-:B------:R-:W-:Y:S02]  /*bdf0*/  FADD.FTZ R45, R103, -R44.reuse ;  /* 0x8000002c672d7221 */ /* 0x100fe40000010000 */
[----:B------:R-:W-:-:S02]  /*be00*/  FADD.FTZ R46, R105, -R44 ;  /* 0x8000002c692e7221 */ /* 0x000fc40000010000 */
[----:B------:R-:W-:Y:S02]  /*be10*/  FFMA.FTZ R45, R45, R45, RZ ;  /* 0x0000002d2d2d7223 */ /* 0x000fe400000100ff */
        /* <DEDUP_REMOVED lines=46> */
[----:B------:R-:W-:Y:S01]  /*c100*/  @P4 FFMA.FTZ R45, R47, R47, R122 ;  /* 0x0000002f2f2d4223 */ /* 0x000fe2000001007a */
[----:B------:R-:W-:Y:S02]  /*c110*/  MOV R122, 0x1 ;  /* 0x00000001007a7802 */ /* 0x000fe40000000f00 */
[----:B------:R-:W-:Y:S05]  /*c120*/  CALL.REL.NOINC `($__internal_14_$__cuda_sm70_shflsync_bfly_p) ;  /* 0x000001a000007944 */ /* 0x000fea0003c00000 */
[----:B01----:R-:W-:Y:S01]  /*c130*/  FADD.FTZ R45, R45, R153 ;  /* 0x000000992d2d7221 */ /* 0x003fe20000010000 */
[----:B------:R-:W-:Y:S01]  /*c140*/  MOV R46, 0xc190 ;  /* 0x0000c190002e7802 */ /* 0x000fe20000000f00 */
[----:B------:R-:W-:Y:S02]  /*c150*/  IMAD.MOV.U32 R122, RZ, RZ, 0x2 ;  /* 0x00000002ff7a7424 */ /* 0x000fe400078e00ff */
[----:B------:R-:W-:Y:S02]  /*c160*/  IMAD.MOV.U32 R153, RZ, RZ, 0x1f ;  /* 0x0000001fff997424 */ /* 0x000fe400078e00ff */
[----:B------:R-:W-:Y:S02]  /*c170*/  IMAD.MOV.U32 R126, RZ, RZ, -0x1 ;  /* 0xffffffffff7e7424 */ /* 0x000fe400078e00ff */
[----:B------:R-:W-:Y:S05]  /*c180*/  CALL.REL.NOINC `($__internal_14_$__cuda_sm70_shflsync_bfly_p) ;  /* 0x0000014000007944 */ /* 0x000fea0003c00000 */
[----:B0-----:R-:W-:Y:S01]  /*c190*/  HFMA2.MMA R122, -RZ, RZ, 0, 2.384185791015625e-07 ;  /* 0x00000004ff7a7435 */ /* 0x001fe200000001ff */
[----:B-1----:R-:W-:Y:S01]  /*c1a0*/  FADD.FTZ R45, R45, R153 ;  /* 0x000000992d2d7221 */ /* 0x002fe20000010000 */
[----:B------:R-:W-:Y:S01]  /*c1b0*/  MOV R46, 0xc1f0 ;  /* 0x0000c1f0002e7802 */ /* 0x000fe20000000f00 */
[----:B------:R-:W-:-:S02]  /*c1c0*/  IMAD.MOV.U32 R153, RZ, RZ, 0x1f ;  /* 0x0000001fff997424 */ /* 0x000fc400078e00ff */
[----:B------:R-:W-:Y:S02]  /*c1d0*/  IMAD.MOV.U32 R126, RZ, RZ, -0x1 ;  /* 0xffffffffff7e7424 */ /* 0x000fe400078e00ff */
[----:B------:R-:W-:Y:S05]  /*c1e0*/  CALL.REL.NOINC `($__internal_14_$__cuda_sm70_shflsync_bfly_p) ;  /* 0x000000e000007944 */ /* 0x000fea0003c00000 */
[----:B01----:R-:W-:Y:S01]  /*c1f0*/  FADD.FTZ R45, R45, R153 ;  /* 0x000000992d2d7221 */ /* 0x003fe20000010000 */
[----:B------:R-:W-:Y:S01]  /*c200*/  MOV R46, 0xc250 ;  /* 0x0000c250002e7802 */ /* 0x000fe20000000f00 */
[----:B------:R-:W-:Y:S02]  /*c210*/  IMAD.MOV.U32 R122, RZ, RZ, 0x8 ;  /* 0x00000008ff7a7424 */ /* 0x000fe400078e00ff */
[----:B------:R-:W-:Y:S02]  /*c220*/  IMAD.MOV.U32 R153, RZ, RZ, 0x1f ;  /* 0x0000001fff997424 */ /* 0x000fe400078e00ff */
[----:B------:R-:W-:Y:S02]  /*c230*/  IMAD.MOV.U32 R126, RZ, RZ, -0x1 ;  /* 0xffffffffff7e7424 */ /* 0x000fe400078e00ff */
[----:B------:R-:W-:Y:S05]  /*c240*/  CALL.REL.NOINC `($__internal_14_$__cuda_sm70_shflsync_bfly_p) ;  /* 0x0000008000007944 */ /* 0x000fea0003c00000 */
[----:B-1----:R-:W-:Y:S01]  /*c250*/  FADD.FTZ R124, R45, R153 ;  /* 0x000000992d7c7221 */ /* 0x002fe20000010000 */
[----:B0-----:R-:W-:Y:S01]  /*c260*/  MOV R122, 0x10 ;  /* 0x00000010007a7802 */ /* 0x001fe20000000f00 */
[----:B------:R-:W-:Y:S01]  /*c270*/  IMAD.MOV.U32 R153, RZ, RZ, 0x1f ;  /* 0x0000001fff997424 */ /* 0x000fe200078e00ff */
[----:B------:R-:W-:Y:S01]  /*c280*/  MOV R46, 0xc2c0 ;  /* 0x0000c2c0002e7802 */ /* 0x000fe20000000f00 */
[----:B------:R-:W-:-:S02]  /*c290*/  IMAD.MOV.U32 R126, RZ, RZ, -0x1 ;  /* 0xffffffffff7e7424 */ /* 0x000fc400078e00ff */
[----:B------:R-:W-:Y:S02]  /*c2a0*/  IMAD.MOV.U32 R45, RZ, RZ, R124 ;  /* 0x000000ffff2d7224 */ /* 0x000fe400078e007c */
[----:B------:R-:W-:Y:S05]  /*c2b0*/  CALL.REL.NOINC `($__internal_14_$__cuda_sm70_shflsync_bfly_p) ;  /* 0x0000001000007944 */ /* 0x000fea0003c00000 */
[----:B01----:R-:W-:Y:S05]  /*c2c0*/  BRA `(.L_x_2091) ;  /* 0xffffed6000007947 */ /* 0x003fea000383ffff */
        .weak           $__internal_14_$__cuda_sm70_shflsync_bfly_p
        .type           $__internal_14_$__cuda_sm70_shflsync_bfly_p,@function
        .size           $__internal_14_$__cuda_sm70_shflsync_bfly_p,(.L_x_22102 - $__internal_14_$__cuda_sm70_shflsync_bfly_p)
$__internal_14_$__cuda_sm70_shflsync_bfly_p:
[----:B------:R-:W-:Y:S01]  /*c2d0*/  IMAD.MOV.U32 R47, RZ, RZ, 0x0 ;  /* 0x00000000ff2f7424 */ /* 0x000fe200078e00ff */
[----:B------:R-:W-:Y:S04]  /*c2e0*/  WARPSYNC R126 ;  /* 0x0000007e00007348 */ /* 0x000fe80003800000 */
[----:B------:R0:W1:Y:S01]  /*c2f0*/  SHFL.BFLY PT, R153, R45, R122, R153 ;  /* 0x0c00007a2d997389 */ /* 0x00006200000e0099 */
[----:B------:R-:W-:Y:S05]  /*c300*/  RET.REL.NODEC R46 `(_ZN10layer_norm13ln_fwd_kernelINS_13Kernel_traitsI13__nv_bfloat16S2_S2_S2_fjLj3072ELj1ELj1ELj4ELj16ENS_18Kernel_traits_baseILj3072ES2_S2_S2_S2_fjLj128EEEEELb1ELb1ELb1ELb0EEEvNS_9FwdParamsE) ;  /* 0xffff3cf02e007950 */ /* 0x000fea0003c3ffff */
.L_x_2092:
        /* <DEDUP_REMOVED lines=15> */
.L_x_22102:


//--------------------- .text._ZN10layer_norm13ln_fwd_kernelINS_13Kernel_traitsI13__nv_bfloat16S2_S2_S2_fjLj3072ELj1ELj1ELj4ELj16ENS_18Kernel_traits_baseILj3072ES2_S2_S2_S2_fjLj128EEEEELb1ELb1ELb1ELb1EEEvNS_9FwdParamsE --------------------------
	.section	.text._ZN10layer_norm13ln_fwd_kernelINS_13Kernel_traitsI13__nv_bfloat16S2_S2_S2_fjLj3072ELj1ELj1ELj4ELj16ENS_18Kernel_traits_baseILj3072ES2_S2_S2_S2_fjLj128EEEEELb1ELb1ELb1ELb1EEEvNS_9FwdParamsE,"ax",@progbits
	.sectioninfo	@"SHI_REGISTERS=128"
	.align	128
        .global         _ZN10layer_norm13ln_fwd_kernelINS_13Kernel_traitsI13__nv_bfloat16S2_S2_S2_fjLj3072ELj1ELj1ELj4ELj16ENS_18Kernel_traits_baseILj3072ES2_S2_S2_S2_fjLj128EEEEELb1ELb1ELb1ELb1EEEvNS_9FwdParamsE
        .type           _ZN10layer_norm13ln_fwd_kernelINS_13Kernel_traitsI13__nv_bfloat16S2_S2_S2_fjLj3072ELj1ELj1ELj4ELj16ENS_18Kernel_traits_baseILj3072ES2_S2_S2_S2_fjLj128EEEEELb1ELb1ELb1ELb1EEEvNS_9FwdParamsE,@function
        .size           _ZN10layer_norm13ln_fwd_kernelINS_13Kernel_traitsI13__nv_bfloat16S2_S2_S2_fjLj3072ELj1ELj1ELj4ELj16ENS_18Kernel_traits_baseILj3072ES2_S2_S2_S2_fjLj128EEEEELb1ELb1ELb1ELb1EEEvNS_9FwdParamsE,(.L_x_22103 - _ZN10layer_norm13ln_fwd_kernelINS_13Kernel_traitsI13__nv_bfloat16S2_S2_S2_fjLj3072ELj1ELj1ELj4ELj16ENS_18Kernel_traits_baseILj3072ES2_S2_S2_S2_fjLj128EEEEELb1ELb1ELb1ELb1EEEvNS_9FwdParamsE)
        .other          _ZN10layer_norm13ln_fwd_kernelINS_13Kernel_traitsI13__nv_bfloat16S2_S2_S2_fjLj3072ELj1ELj1ELj4ELj16ENS_18Kernel_traits_baseILj3072ES2_S2_S2_S2_fjLj128EEEEELb1ELb1ELb1ELb1EEEvNS_9FwdParamsE,@"STO_CUDA_ENTRY STV_DEFAULT"
_ZN10layer_norm13ln_fwd_kernelINS_13Kernel_traitsI13__nv_bfloat16S2_S2_S2_fjLj3072ELj1ELj1ELj4ELj16ENS_18Kernel_traits_baseILj3072ES2_S2_S2_S2_fjLj128EEEEELb1ELb1ELb1ELb1EEEvNS_9FwdParamsE:
.text._ZN10layer_norm13ln_fwd_kernelINS_13Kernel_traitsI13__nv_bfloat16S2_S2_S2_fjLj3072ELj1ELj1ELj4ELj16ENS_18Kernel_traits_baseILj3072ES2_S2_S2_S2_fjLj128EEEEELb1ELb1ELb1ELb1EEEvNS_9FwdParamsE:
        /* <DEDUP_REMOVED lines=43> */
[----:B------:R-:W-:Y:S01]  /*02b0*/  IADD3 R44, P1, R0, c[0x0][0x218], RZ ;  /* 0x00008600002c7a10 */ /* 0x000fe20007f3e0ff */
[----:B------:R-:W-:Y:S02]  /*02c0*/  UIADD3 UR18, UR5, -0x56f99767, URZ ;  /* 0xa906689905127890 */ /* 0x000fe4000fffe03f */
[----:B------:R-:W-:Y:S01]  /*02d0*/  IMAD.WIDE.U32 R4, R4, -0x2daee0ad, RZ ;  /* 0xd2511f5304047825 */ /* 0x000fe200078e00ff */
[----:B------:R-:W-:Y:S01]  /*02e0*/  LOP3.LUT R3, R7, UR11, R8, 0x96, !PT ;  /* 0x0000000b07037c12 */ /* 0x000fe2000f8e9608 */
[----:B------:R-:W-:Y:S01]  /*02f0*/  UIADD3 UR17, UR4, 0x1715609d, URZ ;  /* 0x1715609d04117890 */ /* 0x000fe2000fffe03f */
[----:B------:R-:W-:-:S02]  /*0300*/  IADD3.X R45, RZ, c[0x0][0x21c], RZ, P1, !PT ;  /* 0x00008700ff2d7a10 */ /* 0x000fc40000ffe4ff */
[----:B------:R-:W-:Y:S01]  /*0310*/  LOP3.LUT R8, R5, UR12, R2, 0x96, !PT ;  /* 0x0000000c05087c12 */ /* 0x000fe2000f8e9602 */
[----:B------:R-:W-:Y:S02]  /*0320*/  IMAD.WIDE.U32 R2, R3, -0x2daee0ad, RZ ;  /* 0xd2511f5303027825 */ /* 0x000fe400078e00ff */
[----:B------:R0:W5:Y:S02]  /*0330*/  @P0 LDG.E.128 R48, [R44.64+0x800] ;  /* 0x000800062c300981 */ /* 0x000164000c1e1d00 */
[----:B------:R-:W-:Y:S01]  /*0340*/  IMAD.WIDE.U32 R8, R8, -0x326172a9, RZ ;  /* 0xcd9e8d5708087825 */ /* 0x000fe200078e00ff */
[----:B------:R-:W-:-:S04]  /*0350*/  LOP3.LUT R12, R3, UR14, R4, 0x96, !PT ;  /* 0x0000000e030c7c12 */ /* 0x000fc8000f8e9604 */
[----:B------:R-:W-:Y:S01]  /*0360*/  LOP3.LUT R10, R9, UR13, R6, 0x96, !PT ;  /* 0x0000000d090a7c12 */ /* 0x000fe2000f8e9606 */
[----:B------:R-:W-:Y:S01]  /*0370*/  IMAD.WIDE.U32 R12, R12, -0x326172a9, RZ ;  /* 0xcd9e8d570c0c7825 */ /* 0x000fe200078e00ff */
[----:B------:R0:W5:Y:S03]  /*0380*/  @P0 LDG.E.128 R4, [R44.64] ;  /* 0x000000062c040981 */ /* 0x000166000c1e1d00 */
[----:B------:R-:W-:Y:S01]  /*0390*/  IMAD.WIDE.U32 R10, R10, -0x2daee0ad, RZ ;  /* 0xd2511f530a0a7825 */ /* 0x000fe200078e00ff */
[----:B------:R-:W-:-:S04]  /*03a0*/  LOP3.LUT R3, R13, UR15, R8, 0x96, !PT ;  /* 0x0000000f0d037c12 */ /* 0x000fc8000f8e9608 */
[----:B------:R-:W-:Y:S01]  /*03b0*/  LOP3.LUT R8, R11, UR16, R2, 0x96, !PT ;  /* 0x000000100b087c12 */ /* 0x000fe2000f8e9602 */
[----:B0-----:R-:W5:Y:S01]  /*03c0*/  @P0 LDG.E.128 R44, [R44.64+0x1000] ;  /* 0x001000062c2c0981 */ /* 0x001f62000c1e1d00 */
[----:B------:R-:W-:-:S04]  /*03d0*/  IMAD.WIDE.U32 R2, R3, -0x2daee0ad, RZ ;  /* 0xd2511f5303027825 */ /* 0x000fc800078e00ff */
        /* <DEDUP_REMOVED lines=15> */
[----:B------:R-:W-:-:S02]  /*04d0*/  LOP3.LUT R65, R65, 0x7f, RZ, 0xc0, !PT ;  /* 0x0000007f41417812 */ /* 0x000fc400078ec0ff */
[----:B------:R-:W-:Y:S02]  /*04e0*/  LOP3.LUT R53, R15, UR22, R10, 0x96, !PT ;  /* 0x000000160f357c12 */ /* 0x000fe4000f8e960a */
[----:B------:R-:W-:Y:S01]  /*04f0*/  LOP3.LUT R52, R17, UR21, R12, 0x96, !PT ;  /* 0x0000001511347c12 */ /* 0x000fe2000f8e960c */
[----:B------:R-:W-:Y:S01]  /*0500*/  UIADD3 UR23, UR4, -0xe443238, URZ ;  /* 0xf1bbcdc804177890 */ /* 0x000fe2000fffe03f */
[----:B------:R-:W-:Y:S01]  /*0510*/  LEA R8, P3, R65, c[0x0][0x1c8], 0x4 ;  /* 0x0000720041087a11 */ /* 0x000fe200078620ff */
[----:B------:R-:W-:Y:S01]  /*0520*/  UIADD3 UR24, UR5, -0x24c28bd8, URZ ;  /* 0xdb3d742805187890 */ /* 0x000fe2000fffe03f */
[----:B------:R-:W-:Y:S01]  /*0530*/  IADD3 R2, P2, R0, c[0x0][0x1b0], RZ ;  /* 0x00006c0000027a10 */ /* 0x000fe20007f5e0ff */
[----:B------:R-:W-:-:S04]  /*0540*/  IMAD.HI.U32 R13, R53, -0x326172a9, RZ ;  /* 0xcd9e8d57350d7827 */ /* 0x000fc800078e00ff */
[----:B------:R-:W-:Y:S01]  /*0550*/  IMAD.HI.U32 R11, R52, -0x2daee0ad, RZ ;  /* 0xd2511f53340b7827 */ /* 0x000fe200078e00ff */
[----:B------:R-:W-:-:S03]  /*0560*/  LOP3.LUT R0, R13, UR23, R16, 0x96, !PT ;  /* 0x000000170d007c12 */ /* 0x000fc6000f8e9610 */
[----:B------:R-:W-:Y:S01]  /*0570*/  IMAD.X R9, RZ, RZ, c[0x0][0x1cc], P3 ;  /* 0x00007300ff097624 */ /* 0x000fe200018e06ff */
[----:B------:R-:W-:Y:S01]  /*0580*/  LOP3.LUT R70, R11, UR24, R14, 0x96, !PT ;  /* 0x000000180b467c12 */ /* 0x000fe2000f8e960e */
[----:B------:R-:W-:Y:S01]  /*0590*/  IMAD.X R3, RZ, RZ, c[0x0][0x1b4], P2 ;  /* 0x00006d00ff037624 */ /* 0x000fe200010e06ff */
[----:B------:R-:W-:Y:S06]  /*05a0*/  @P1 EXIT ;  /* 0x000000000000194d */ /* 0x000fec0003800000 */
[----:B-----5:R-:W-:Y:S01]  /*05b0*/  @!P0 CS2R R4, SRZ ;  /* 0x0000000000048805 */ /* 0x020fe2000001ff00 */
[----:B------:R-:W-:Y:S01]  /*05c0*/  @!P0 CS2R R48, SRZ ;  /* 0x0000000000308805 */ /* 0x000fe2000001ff00 */
[----:B------:R0:W5:Y:S01]  /*05d0*/  LDG.E.128 R28, [R8.64] ;  /* 0x00000006081c7981 */ /* 0x000162000c1e1d00 */
[----:B------:R-:W-:Y:S01]  /*05e0*/  @!P0 CS2R R6, SRZ ;  /* 0x0000000000068805 */ /* 0x000fe2000001ff00 */
[----:B------:R-:W-:Y:S01]  /*05f0*/  @!P0 CS2R R50, SRZ ;  /* 0x0000000000328805 */ /* 0x000fe2000001ff00 */
[----:B------:R-:W-:Y:S01]  /*0600*/  UIADD3 UR25, UR4, -0x700cb87f, URZ ;  /* 0x8ff3478104197890 */ /* 0x000fe2000fffe03f */
[----:B------:R0:W5:Y:S01]  /*0610*/  LDG.E.128 R24, [R8.64+0x800] ;  /* 0x0008000608187981 */ /* 0x000162000c1e1d00 */
[--C-:B------:R-:W-:Y:S01]  /*0620*/  PRMT R64, RZ, 0x5410, R4.reuse ;  /* 0x00005410ff407816 */ /* 0x100fe20000000004 */
[----:B------:R-:W-:Y:S01]  /*0630*/  UIADD3 UR26, UR5, -0x695add53, URZ ;  /* 0x96a522ad051a7890 */ /* 0x000fe2000fffe03f */
[----:B------:R-:W-:Y:S01]  /*0640*/  PRMT R19, RZ, 0x7610, R4 ;  /* 0x00007610ff137816 */ /* 0x000fe20000000004 */
[----:B------:R0:W5:Y:S01]  /*0650*/  LDG.E.128 R20, [R8.64+0x1000] ;  /* 0x0010000608147981 */ /* 0x000162000c1e1d00 */
[----:B------:R-:W-:Y:S01]  /*0660*/  PRMT R10, RZ, 0x5410, R49 ;  /* 0x00005410ff0a7816 */ /* 0x000fe20000000031 */
[----:B------:R-:W-:Y:S01]  /*0670*/  @!P0 CS2R R44, SRZ ;  /* 0x00000000002c8805 */ /* 0x000fe2000001ff00 */
[----:B------:R-:W-:Y:S01]  /*0680*/  @!P0 CS2R R46, SRZ ;  /* 0x00000000002e8805 */ /* 0x000fe2000001ff00 */
[----:B------:R1:W5:Y:S01]  /*0690*/  LDG.E.128 R40, [R2.64] ;  /* 0x0000000602287981 */ /* 0x000362000c1e1d00 */
[----:B------:R-:W-:-:S02]  /*06a0*/  IMAD R53, R53, -0x326172a9, RZ ;  /* 0xcd9e8d5735357824 */ /* 0x000fc400078e02ff */
[----:B------:R-:W-:Y:S01]  /*06b0*/  IMAD.HI.U32 R4, R70, -0x326172a9, RZ ;  /* 0xcd9e8d5746047827 */ /* 0x000fe200078e00ff */
[----:B------:R1:W5:Y:S01]  /*06c0*/  LDG.E.128 R36, [R2.64+0x800] ;  /* 0x0008000602247981 */ /* 0x000362000c1e1d00 */
[----:B0-----:R-:W-:Y:S02]  /*06d0*/  PRMT R9, RZ, 0x7610, R49 ;  /* 0x00007610ff097816 */ /* 0x001fe40000000031 */
[----:B------:R-:W-:Y:S01]  /*06e0*/  IMAD R49, R52, -0x2daee0ad, RZ ;  /* 0xd2511f5334317824 */ /* 0x000fe200078e02ff */
[----:B------:R1:W5:Y:S01]  /*06f0*/  LDG.E.128 R32, [R2.64+0x1000] ;  /* 0x0010000602207981 */ /* 0x000362000c1e1d00 */
[--C-:B------:R-:W-:Y:S01]  /*0700*/  PRMT R18, RZ, 0x5410, R5.reuse ;  /* 0x00005410ff127816 */ /* 0x100fe20000000005 */
[----:B------:R-:W-:Y:S01]  /*0710*/  IMAD.MOV.U32 R68, RZ, RZ, 0x1 ;  /* 0x00000001ff447424 */ /* 0x000fe200078e00ff */
[----:B------:R-:W-:Y:S01]  /*0720*/  PRMT R17, RZ, 0x7610, R5 ;  /* 0x00007610ff117816 */ /* 0x000fe20000000005 */
[----:B------:R-:W-:Y:S01]  /*0730*/  IMAD R70, R70, -0x326172a9, RZ ;  /* 0xcd9e8d5746467824 */ /* 0x000fe200078e02ff */
[--C-:B------:R-:W-:Y:S01]  /*0740*/  PRMT R16, RZ, 0x5410, R6.reuse ;  /* 0x00005410ff107816 */ /* 0x100fe20000000006 */
[----:B-1----:R-:W-:Y:S01]  /*0750*/  IMAD.WIDE.U32 R2, R0, -0x2daee0ad, RZ ;  /* 0xd2511f5300027825 */ /* 0x002fe200078e00ff */
[----:B------:R-:W-:-:S02]  /*0760*/  PRMT R15, RZ, 0x7610, R6 ;  /* 0x00007610ff0f7816 */ /* 0x000fc40000000006 */
[--C-:B------:R-:W-:Y:S01]  /*0770*/  PRMT R14, RZ, 0x5410, R7.reuse ;  /* 0x00005410ff0e7816 */ /* 0x100fe20000000007 */
[----:B------:R-:W-:Y:S01]  /*0780*/  IMAD.MOV.U32 R69, RZ, RZ, RZ ;  /* 0x000000ffff457224 */ /* 0x000fe200078e00ff */
[----:B------:R-:W-:Y:S02]  /*0790*/  PRMT R13, RZ, 0x7610, R7 ;  /* 0x00007610ff0d7816 */ /* 0x000fe40000000007 */
[--C-:B------:R-:W-:Y:S02]  /*07a0*/  PRMT R12, RZ, 0x5410, R48.reuse ;  /* 0x00005410ff0c7816 */ /* 0x100fe40000000030 */
[----:B------:R-:W-:Y:S02]  /*07b0*/  PRMT R11, RZ, 0x7610, R48 ;  /* 0x00007610ff0b7816 */ /* 0x000fe40000000030 */
[--C-:B------:R-:W-:Y:S02]  /*07c0*/  PRMT R8, RZ, 0x5410, R50.reuse ;  /* 0x00005410ff087816 */ /* 0x100fe40000000032 */
[----:B------:R-:W-:-:S02]  /*07d0*/  PRMT R7, RZ, 0x7610, R50 ;  /* 0x00007610ff077816 */ /* 0x000fc40000000032 */
[--C-:B------:R-:W-:Y:S02]  /*07e0*/  PRMT R6, RZ, 0x5410, R51.reuse ;  /* 0x00005410ff067816 */ /* 0x100fe40000000033 */
[----:B------:R-:W-:Y:S02]  /*07f0*/  PRMT R5, RZ, 0x7610, R51 ;  /* 0x00007610ff057816 */ /* 0x000fe40000000033 */
[----:B------:R-:W-:Y:S02]  /*0800*/  LOP3.LUT R4, R4, UR25, R53, 0x96, !PT ;  /* 0x0000001904047c12 */ /* 0x000fe4000f8e9635 */
[----:B------:R-:W-:Y:S02]  /*0810*/  LOP3.LUT R3, R3, UR26, R49, 0x96, !PT ;  /* 0x0000001a03037c12 */ /* 0x000fe4000f8e9631 */
[--C-:B------:R-:W-:Y:S02]  /*0820*/  PRMT R0, RZ, 0x5410, R44.reuse ;  /* 0x00005410ff007816 */ /* 0x100fe4000000002c */
[----:B------:R-:W-:-:S02]  /*0830*/  PRMT R74, RZ, 0x7610, R44 ;  /* 0x00007610ff4a7816 */ /* 0x000fc4000000002c */
[----:B------:R-:W-:Y:S02]  /*0840*/  LOP3.LUT R88, R88, 0x3, RZ, 0xc0, !PT ;  /* 0x0000000358587812 */ /* 0x000fe400078ec0ff */
[--C-:B------:R-:W-:Y:S02]  /*0850*/  PRMT R67, RZ, 0x5410, R45.reuse ;  /* 0x00005410ff437816 */ /* 0x100fe4000000002d */
[----:B------:R-:W-:Y:S02]  /*0860*/  PRMT R76, RZ, 0x7610, R45 ;  /* 0x00007610ff4c7816 */ /* 0x000fe4000000002d */
[--C-:B------:R-:W-:Y:S02]  /*0870*/  PRMT R75, RZ, 0x5410, R46.reuse ;  /* 0x00005410ff4b7816 */ /* 0x100fe4000000002e */
[----:B------:R-:W-:Y:S02]  /*0880*/  PRMT R78, RZ, 0x7610, R46 ;  /* 0x00007610ff4e7816 */ /* 0x000fe4000000002e */
[----:B------:R-:W-:-:S02]  /*0890*/  PRMT R77, RZ, 0x5410, R47 ;  /* 0x00005410ff4d7816 */ /* 0x000fc4000000002f */
[----:B------:R-:W-:Y:S01]  /*08a0*/  PRMT R79, RZ, 0x7610, R47 ;  /* 0x00007610ff4f7816 */ /* 0x000fe2000000002f */
[----:B------:R-:W-:Y:S02]  /*08b0*/  ULDC.U8 UR8, c[0x0][0x1f0] ;  /* 0x00007c0000087ab9 */ /* 0x000fe40000000000 */
.L_x_2344:
[----:B------:R-:W-:-:S10]  /*08c0*/  HFMA2.MMA R59, -RZ, RZ, 0, 2.384185791015625e-07 ;  /* 0x00000004ff3b7435 */ /* 0x000fd400000001ff */
[----:B------:R-:W-:-:S05]  /*08d0*/  IMAD.WIDE R52, R66, R59, c[0x0][0x1d0] ;  /* 0x0000740042347625 */ /* 0x000fca00078e023b */
[----:B------:R0:W2:Y:S01]  /*08e0*/  LDG.E R60, [R52.64] ;  /* 0x00000006343c7981 */ /* 0x0000a2000c1e1900 */
[----:B------:R-:W-:Y:S01]  /*08f0*/  ISETP.NE.U32.AND P0, PT, RZ, c[0x0][0x180], PT ;  /* 0x00006000ff007a0c */ /* 0x000fe20003f05070 */
[C---:B------:R-:W-:Y:S02]  /*0900*/  IMAD R54, R66.reuse, c[0x0][0x168], RZ ;  /* 0x00005a0042367a24 */ /* 0x040fe400078e02ff */
[----:B------:R-:W-:Y:S01]  /*0910*/  IMAD.MOV.U32 R92, RZ, RZ, RZ ;  /* 0x000000ffff5c7224 */ /* 0x000fe200078e00ff */
[----:B------:R-:W-:Y:S01]  /*0920*/  ISETP.NE.AND.EX P0, PT, RZ, c[0x0][0x184], PT, P0 ;  /* 0x00006100ff007a0c */ /* 0x000fe20003f05300 */
[----:B------:R-:W-:-:S06]  /*0930*/  IMAD.WIDE R58, R66, R59, c[0x0][0x1d8] ;  /* 0x00007600423a7625 */ /* 0x000fcc00078e023b */
[----:B-----5:R1:W5:Y:S06]  /*0940*/  LDG.E R58, [R58.64] ;  /* 0x000000063a3a7981 */ /* 0x02036c000c1e1900 */
[----:B0-----:R-:W-:Y:S01]  /*0950*/  @P0 IMAD.MOV.U32 R52, RZ, RZ, 0x10 ;  /* 0x00000010ff340424 */ /* 0x001fe200078e00ff */
[----:B--2---:R-:W-:-:S13]  /*0960*/  ISETP.GE.AND P1, PT, R60, 0x1, PT ;  /* 0x000000013c00780c */ /* 0x004fda0003f26270 */
[----:B------:R-:W-:-:S05]  /*0970*/  @P1 IADD3 R55, R60, -0x1, RZ ;  /* 0xffffffff3c371810 */ /* 0x000fca0007ffe0ff */
[----:B------:R-:W-:Y:S01]  /*0980*/  @P1 IMAD R56, R55, c[0x0][0x168], RZ ;  /* 0x00005a0037381a24 */ /* 0x000fe200078e02ff */
[----:B------:R-:W-:-:S04]  /*0990*/  SHF.R.S32.HI R55, RZ, 0x1f, R54 ;  /* 0x0000001fff377819 */ /* 0x000fc80000011436 */
[----:B------:R-:W-:Y:S02]  /*09a0*/  @P1 SHF.R.S32.HI R57, RZ, 0x1f, R56 ;  /* 0x0000001fff391819 */ /* 0x000fe40000011438 */
[----:B------:R-:W-:Y:S01]  /*09b0*/  LEA.HI R54, R55, R54, RZ, 0x3 ;  /* 0x0000003637367211 */ /* 0x000fe200078f18ff */
[----:B------:R-:W-:Y:S01]  /*09c0*/  @P1 IMAD.MOV.U32 R55, RZ, RZ, 0x10 ;  /* 0x00000010ff371424 */ /* 0x000fe200078e00ff */
        /* <DEDUP_REMOVED lines=11> */
[----:B-1----:R-:W-:Y:S01]  /*0a80*/  IMAD.MOV.U32 R97, RZ, RZ, RZ ;  /* 0x000000ffff617224 */ /* 0x002fe200078e00ff */
[----:B------:R-:W-:Y:S01]  /*0a90*/  MOV R52, R88 ;  /* 0x0000005800347202 */ /* 0x000fe20000000f00 */
[----:B------:R-:W-:Y:S05]  /*0aa0*/  @!P0 BRA `(.L_x_2095) ;  /* 0x000005b000008947 */ /* 0x000fea0003800000 */
[----:B------:R-:W-:Y:S01]  /*0ab0*/  IMAD.MOV.U32 R52, RZ, RZ, R88 ;  /* 0x000000ffff347224 */ /* 0x000fe200078e0058 */
[----:B-----5:R-:W-:Y:S01]  /*0ac0*/  PRMT R97, RZ, 0x5410, R44 ;  /* 0x00005410ff617816 */ /* 0x020fe2000000002c */
[----:B------:R-:W-:Y:S05]  /*0ad0*/  BRA `(.L_x_2095) ;  /* 0x0000058000007947 */ /* 0x000fea0003800000 */
.L_x_2094:
[C---:B-1----:R-:W-:Y:S01]  /*0ae0*/  ISETP.NE.AND P3, PT, R88.reuse, 0x1, PT ;  /* 0x000000015800780c */ /* 0x042fe20003f65270 */
        /* <DEDUP_REMOVED lines=11> */
.L_x_2097:
[----:B------:R-:W-:Y:S02]  /*0ba0*/  MOV R59, R70 ;  /* 0x00000046003b7202 */ /* 0x000fe40000000f00 */
.L_x_2098:
[----:B------:R-:W-:Y:S05]  /*0bb0*/  BSYNC B1 ;  /* 0x0000000000017941 */ /* 0x000fea0003800000 */
.L_x_2096:
        /* <DEDUP_REMOVED lines=16> */
.L_x_2102:
[----:B------:R-:W-:Y:S05]  /*0cc0*/  BSYNC B2 ;  /* 0x0000000000027941 */ /* 0x000fea0003800000 */
.L_x_2101:
        /* <DEDUP_REMOVED lines=43> */
.L_x_2100:
[----:B------:R-:W-:Y:S05]  /*0f80*/  BSYNC B1 ;  /* 0x0000000000017941 */ /* 0x000fea0003800000 */
.L_x_2099:
[----:B------:R-:W0:Y:S01]  /*0f90*/  I2F.U32 R53, R59 ;  /* 0x0000003b00357306 */ /* 0x000e220000201000 */
[----:B-----5:R-:W-:Y:S01]  /*0fa0*/  PRMT R54, RZ, 0x5410, R48 ;  /* 0x00005410ff367816 */ /* 0x020fe20000000030 */
[----:B------:R-:W-:Y:S01]  /*0fb0*/  IMAD.MOV.U32 R56, RZ, RZ, 0x2f800000 ;  /* 0x2f800000ff387424 */ /* 0x000fe200078e00ff */
[----:B------:R-:W-:-:S03]  /*0fc0*/  PRMT R97, RZ, 0x5410, R28 ;  /* 0x00005410ff617816 */ /* 0x000fc6000000001c */
[----:B------:R-:W-:-:S04]  /*0fd0*/  FMUL.FTZ R54, R54, c[0x0][0x1ec] ;  /* 0x00007b0036367a20 */ /* 0x000fc80000410000 */
[----:B------:R-:W-:Y:S02]  /*0fe0*/  FMUL.FTZ R54, R54, c[0x0][0x1e8] ;  /* 0x00007a0036367a20 */ /* 0x000fe40000410000 */
[----:B0-----:R-:W-:-:S05]  /*0ff0*/  FFMA.FTZ R53, R53, R56, 1.1641532182693481445e-10 ;  /* 0x2f00000035357423 */ /* 0x001fca0000010038 */
[----:B------:R-:W-:-:S04]  /*1000*/  FSETP.GTU.FTZ.AND P3, PT, R53, c[0x0][0x1e4], PT ;  /* 0x0000790035007a0b */ /* 0x000fc80003f7c000 */
[----:B------:R-:W-:Y:S02]  /*1010*/  FSEL R54, R54, RZ, !P3 ;  /* 0x000000ff36367208 */ /* 0x000fe40005800000 */
[----:B------:R-:W-:-:S03]  /*1020*/  SEL R80, RZ, 0x1, P3 ;  /* 0x00000001ff507807 */ /* 0x000fc60001800000 */
[----:B------:R-:W-:Y:S01]  /*1030*/  FMUL.FTZ R97, R54, R97 ;  /* 0x0000006136617220 */ /* 0x000fe20000410000 */
[----:B------:R-:W-:-:S05]  /*1040*/  @P0 PRMT R54, RZ, 0x5410, R44 ;  /* 0x00005410ff360816 */ /* 0x000fca000000002c */
[----:B------:R-:W-:Y:S02]  /*1050*/  @P0 FADD.FTZ R97, R97, R54 ;  /* 0x0000003661610221 */ /* 0x000fe40000010000 */
.L_x_2095:
[----:B------:R-:W-:Y:S05]  /*1060*/  BSYNC B0 ;  /* 0x0000000000007941 */ /* 0x000fea0003800000 */
.L_x_2093:
        /* <DEDUP_REMOVED lines=8> */
.L_x_2104:
        /* <DEDUP_REMOVED lines=12> */
.L_x_2107:
[----:B------:R-:W-:Y:S02]  /*11b0*/  IMAD.MOV.U32 R59, RZ, RZ, R70 ;  /* 0x000000ffff3b7224 */ /* 0x000fe400078e0046 */
.L_x_2108:
[----:B------:R-:W-:Y:S05]  /*11c0*/  BSYNC B1 ;  /* 0x0000000000017941 */ /* 0x000fea0003800000 */
.L_x_2106:
        /* <DEDUP_REMOVED lines=16> */
.L_x_2112:
[----:B------:R-:W-:Y:S05]  /*12d0*/  BSYNC B2 ;  /* 0x0000000000027941 */ /* 0x000fea0003800000 */
.L_x_2111:
        /* <DEDUP_REMOVED lines=43> */
.L_x_2110:
[----:B------:R-:W-:Y:S05]  /*1590*/  BSYNC B1 ;  /* 0x0000000000017941 */ /* 0x000fea0003800000 */
.L_x_2109:
[----:B------:R-:W0:Y:S01]  /*15a0*/  I2F.U32 R52, R59 ;  /* 0x0000003b00347306 */ /* 0x000e220000201000 */
[----:B-----5:R-:W-:Y:S01]  /*15b0*/  PRMT R54, RZ, 0x7610, R48 ;  /* 0x00007610ff367816 */ /* 0x020fe20000000030 */
[----:B------:R-:W-:Y:S01]  /*15c0*/  IMAD.MOV.U32 R55, RZ, RZ, 0x2f800000 ;  /* 0x2f800000ff377424 */ /* 0x000fe200078e00ff */
[----:B------:R-:W-:-:S03]  /*15d0*/  PRMT R95, RZ, 0x7610, R28 ;  /* 0x00007610ff5f7816 */ /* 0x000fc6000000001c */
[----:B------:R-:W-:-:S04]  /*15e0*/  FMUL.FTZ R54, R54, c[0x0][0x1ec] ;  /* 0x00007b0036367a20 */ /* 0x000fc80000410000 */
[----:B------:R-:W-:Y:S02]  /*15f0*/  FMUL.FTZ R54, R54, c[0x0][0x1e8] ;  /* 0x00007a0036367a20 */ /* 0x000fe40000410000 */
[----:B0-----:R-:W-:-:S05]  /*1600*/  FFMA.FTZ R52, R52, R55, 1.1641532182693481445e-10 ;  /* 0x2f00000034347423 */ /* 0x001fca0000010037 */
[----:B------:R-:W-:Y:S02]  /*1610*/  FSETP.GTU.FTZ.AND P3, PT, R52, c[0x0][0x1e4], PT ;  /* 0x0000790034007a0b */ /* 0x000fe40003f7c000 */
[----:B------:R-:W-:Y:S02]  /*1620*/  @P0 PRMT R52, RZ, 0x7610, R44 ;  /* 0x00007610ff340816 */ /* 0x000fe4000000002c */
[----:B------:R-:W-:Y:S02]  /*1630*/  FSEL R54, R54, RZ, !P3 ;  /* 0x000000ff36367208 */ /* 0x000fe40005800000 */
[----:B------:R-:W-:-:S03]  /*1640*/  SEL R81, RZ, 0x1, P3 ;  /* 0x00000001ff517807 */ /* 0x000fc60001800000 */
[----:B------:R-:W-:-:S04]  /*1650*/  FMUL.FTZ R95, R54, R95 ;  /* 0x0000005f365f7220 */ /* 0x000fc80000410000 */
[----:B------:R-:W-:Y:S02]  /*1660*/  @P0 FADD.FTZ R95, R95, R52 ;  /* 0x000000345f5f0221 */ /* 0x000fe40000010000 */
.L_x_2105:
[----:B------:R-:W-:Y:S05]  /*1670*/  BSYNC B0 ;  /* 0x0000000000007941 */ /* 0x000fea0003800000 */
.L_x_2103:
        /* <DEDUP_REMOVED lines=8> */
.L_x_2114:
        /* <DEDUP_REMOVED lines=12> */
.L_x_2117:
[----:B------:R-:W-:Y:S02]  /*17c0*/  IMAD.MOV.U32 R59, RZ, RZ, R70 ;  /* 0x000000ffff3b7224 */ /* 0x000fe400078e0046 */
.L_x_2118:
[----:B------:R-:W-:Y:S05]  /*17d0*/  BSYNC B1 ;  /* 0x0000000000017941 */ /* 0x000fea0003800000 */
.L_x_2116:
        /* <DEDUP_REMOVED lines=16> */
.L_x_2122:
[----:B------:R-:W-:Y:S05]  /*18e0*/  BSYNC B2 ;  /* 0x0000000000027941 */ /* 0x000fea0003800000 */
.L_x_2121:
        /* <DEDUP_REMOVED lines=43> */
.L_x_2120:
[----:B------:R-:W-:Y:S05]  /*1ba0*/  BSYNC B1 ;  /* 0x0000000000017941 */ /* 0x000fea0003800000 */
.L_x_2119:
        /* <DEDUP_REMOVED lines=13> */
.L_x_2115:
[----:B------:R-:W-:Y:S05]  /*1c80*/  BSYNC B0 ;  /* 0x0000000000007941 */ /* 0x000fea0003800000 */
.L_x_2113:
        /* <DEDUP_REMOVED lines=8> */
.L_x_2124:
        /* <DEDUP_REMOVED lines=12> */
.L_x_2127:
[----:B------:R-:W-:Y:S02]  /*1dd0*/  IMAD.MOV.U32 R59, RZ, RZ, R70 ;  /* 0x000000ffff3b7224 */ /* 0x000fe400078e0046 */
.L_x_2128:
[----:B------:R-:W-:Y:S05]  /*1de0*/  BSYNC B1 ;  /* 0x0000000000017941 */ /* 0x000fea0003800000 */
.L_x_2126:
        /* <DEDUP_REMOVED lines=16> */
.L_x_2132:
[----:B------:R-:W-:Y:S05]  /*1ef0*/  BSYNC B2 ;  /* 0x0000000000027941 */ /* 0x000fea0003800000 */
.L_x_2131:
        /* <DEDUP_REMOVED lines=43> */
.L_x_2130:
[----:B------:R-:W-:Y:S05]  /*21b0*/  BSYNC B1 ;  /* 0x0000000000017941 */ /* 0x000fea0003800000 */
.L_x_2129:
[----:B------:R-:W0:Y:S01]  /*21c0*/  I2F.U32 R52, R59 ;  /* 0x0000003b00347306 */ /* 0x000e220000201000 */
[----:B------:R-:W-:Y:S01]  /*21d0*/  HFMA2.MMA R55, -RZ, RZ, 0.1171875, 0 ;  /* 0x2f800000ff377435 */ /* 0x000fe200000001ff */
[----:B-----5:R-:W-:Y:S02]  /*21e0*/  PRMT R54, RZ, 0x7610, R49 ;  /* 0x00007610ff367816 */ /* 0x020fe40000000031 */
        /* <DEDUP_REMOVED lines=10> */
.L_x_2125:
[----:B------:R-:W-:Y:S05]  /*2290*/  BSYNC B0 ;  /* 0x0000000000007941 */ /* 0x000fea0003800000 */
.L_x_2123:
        /* <DEDUP_REMOVED lines=8> */
.L_x_2134:
        /* <DEDUP_REMOVED lines=12> */
.L_x_2137:
[----:B------:R-:W-:Y:S02]  /*23e0*/  IMAD.MOV.U32 R59, RZ, RZ, R70 ;  /* 0x000000ffff3b7224 */ /* 0x000fe400078e0046 */
.L_x_2138:
[----:B------:R-:W-:Y:S05]  /*23f0*/  BSYNC B1 ;  /* 0x0000000000017941 */ /* 0x000fea0003800000 */
.L_x_2136:
        /* <DEDUP_REMOVED lines=16> */
.L_x_2142:
[----:B------:R-:W-:Y:S05]  /*2500*/  BSYNC B2 ;  /* 0x0000000000027941 */ /* 0x000fea0003800000 */
.L_x_2141:
        /* <DEDUP_REMOVED lines=43> */
.L_x_2140:
[----:B------:R-:W-:Y:S05]  /*27c0*/  BSYNC B1 ;  /* 0x0000000000017941 */ /* 0x000fea0003800000 */
.L_x_2139:
        /* <DEDUP_REMOVED lines=13> */
.L_x_2135:
[----:B------:R-:W-:Y:S05]  /*28a0*/  BSYNC B0 ;  /* 0x0000000000007941 */ /* 0x000fea0003800000 */
.L_x_2133:
        /* <DEDUP_REMOVED lines=8> */
.L_x_2144:
        /* <DEDUP_REMOVED lines=12> */
.L_x_2147:
[----:B------:R-:W-:Y:S02]  /*29f0*/  MOV R59, R70 ;  /* 0x00000046003b7202 */ /* 0x000fe40000000f00 */
.L_x_2148:
[----:B------:R-:W-:Y:S05]  /*2a00*/  BSYNC B1 ;  /* 0x0000000000017941 */ /* 0x000fea0003800000 */
.L_x_2146:
        /* <DEDUP_REMOVED lines=16> */
.L_x_2152:
[----:B------:R-:W-:Y:S05]  /*2b10*/  BSYNC B2 ;  /* 0x0000000000027941 */ /* 0x000fea0003800000 */
.L_x_2151:
        /* <DEDUP_REMOVED lines=43> */
.L_x_2150:
[----:B------:R-:W-:Y:S05]  /*2dd0*/  BSYNC B1 ;  /* 0x0000000000017941 */ /* 0x000fea0003800000 */
.L_x_2149:
        /* <DEDUP_REMOVED lines=13> */
.L_x_2145:
[----:B------:R-:W-:Y:S05]  /*2eb0*/  BSYNC B0 ;  /* 0x0000000000007941 */ /* 0x000fea0003800000 */
.L_x_2143:
        /* <DEDUP_REMOVED lines=8> */
.L_x_2154:
        /* <DEDUP_REMOVED lines=12> */
.L_x_2157:
[----:B------:R-:W-:Y:S02]  /*3000*/  IMAD.MOV.U32 R59, RZ, RZ, R70 ;  /* 0x000000ffff3b7224 */ /* 0x000fe400078e0046 */
.L_x_2158:
[----:B------:R-:W-:Y:S05]  /*3010*/  BSYNC B1 ;  /* 0x0000000000017941 */ /* 0x000fea0003800000 */
.L_x_2156:
        /* <DEDUP_REMOVED lines=16> */
.L_x_2162:
[----:B------:R-:W-:Y:S05]  /*3120*/  BSYNC B2 ;  /* 0x0000000000027941 */ /* 0x000fea0003800000 */
.L_x_2161:
        /* <DEDUP_REMOVED lines=43> */
.L_x_2160:
[----:B------:R-:W-:Y:S05]  /*33e0*/  BSYNC B1 ;  /* 0x0000000000017941 */ /* 0x000fea0003800000 */
.L_x_2159:
        /* <DEDUP_REMOVED lines=13> */
.L_x_2155:
[----:B------:R-:W-:Y:S05]  /*34c0*/  BSYNC B0 ;  /* 0x0000000000007941 */ /* 0x000fea0003800000 */
.L_x_2153:
        /* <DEDUP_REMOVED lines=8> */
.L_x_2164:
        /* <DEDUP_REMOVED lines=12> */
.L_x_2167:
[----:B------:R-:W-:Y:S02]  /*3610*/  IMAD.MOV.U32 R60, RZ, RZ, R70 ;  /* 0x000000ffff3c7224 */ /* 0x000fe400078e0046 */
.L_x_2168:
[----:B------:R-:W-:Y:S05]  /*3620*/  BSYNC B1 ;  /* 0x0000000000017941 */ /* 0x000fea0003800000 */
.L_x_2166:
        /* <DEDUP_REMOVED lines=16> */
.L_x_2172:
[----:B------:R-:W-:Y:S05]  /*3730*/  BSYNC B2 ;  /* 0x0000000000027941 */ /* 0x000fea0003800000 */
.L_x_2171:
        /* <DEDUP_REMOVED lines=42> */
[----:B------:R-:W-:Y:S02]  /*39e0*/  LOP3.LUT R3, R3, UR26, R52, 0x96, !PT ;  /* 0x0000001a03037c12 */ /* 0x000fe4000f8e9634 */
.L_x_2170:
[----:B------:R-:W-:Y:S05]  /*39f0*/  BSYNC B1 ;  /* 0x0000000000017941 */ /* 0x000fea0003800000 */
.L_x_2169:
[----:B------:R-:W0:Y:S01]  /*3a00*/  I2F.U32 R52, R60 ;  /* 0x0000003c00347306 */ /* 0x000e220000201000 */
[----:B-----5:R-:W-:Y:S01]  /*3a10*/  PRMT R53, RZ, 0x7610, R51 ;  /* 0x00007610ff357816 */ /* 0x020fe20000000033 */
[----:B------:R-:W-:-:S04]  /*3a20*/  IMAD.MOV.U32 R55, RZ, RZ, 0x2f800000 ;  /* 0x2f800000ff377424 */ /* 0x000fc800078e00ff */
[----:B------:R-:W-:-:S04]  /*3a30*/  FMUL.FTZ R53, R53, c[0x0][0x1ec] ;  /* 0x00007b0035357a20 */ /* 0x000fc80000410000 */
[----:B------:R-:W-:Y:S02]  /*3a40*/  FMUL.FTZ R53, R53, c[0x0][0x1e8] ;  /* 0x00007a0035357a20 */ /* 0x000fe40000410000 */
[----:B0-----:R-:W-:-:S05]  /*3a50*/  FFMA.FTZ R52, R52, R55, 1.1641532182693481445e-10 ;  /* 0x2f00000034347423 */ /* 0x001fca0000010037 */
[----:B------:R-:W-:Y:S02]  /*3a60*/  FSETP.GTU.FTZ.AND P3, PT, R52, c[0x0][0x1e4], PT ;  /* 0x0000790034007a0b */ /* 0x000fe40003f7c000 */
[----:B------:R-:W-:Y:S02]  /*3a70*/  PRMT R52, RZ, 0x7610, R31 ;  /* 0x00007610ff347816 */ /* 0x000fe4000000001f */
[----:B------:R-:W-:Y:S02]  /*3a80*/  FSEL R53, R53, RZ, !P3 ;  /* 0x000000ff35357208 */ /* 0x000fe40005800000 */
[----:B------:R-:W-:-:S03]  /*3a90*/  SEL R87, RZ, 0x1, P3 ;  /* 0x00000001ff577807 */ /* 0x000fc60001800000 */
[----:B------:R-:W-:Y:S01]  /*3aa0*/  FMUL.FTZ R59, R53, R52 ;  /* 0x00000034353b7220 */ /* 0x000fe20000410000 */
[----:B------:R-:W-:-:S05]  /*3ab0*/  @P0 PRMT R52, RZ, 0x7610, R47 ;  /* 0x00007610ff340816 */ /* 0x000fca000000002f */
[----:B------:R-:W-:Y:S02]  /*3ac0*/  @P0 FADD.FTZ R59, R59, R52 ;  /* 0x000000343b3b0221 */ /* 0x000fe40000010000 */
.L_x_2165:
[----:B------:R-:W-:Y:S05]  /*3ad0*/  BSYNC B0 ;  /* 0x0000000000007941 */ /* 0x000fea0003800000 */
.L_x_2163:
[----:B------:R-:W-:Y:S01]  /*3ae0*/  IMAD.MOV.U32 R96, RZ, RZ, 0x10 ;  /* 0x00000010ff607424 */ /* 0x000fe200078e00ff */
[----:B------:R-:W-:Y:S01]  /*3af0*/  F2FP.BF16.PACK_AB R55, R59, R61 ;  /* 0x0000003d3b37723e */ /* 0x000fe200000010ff */
[----:B------:R-:W-:Y:S01]  /*3b00*/  BSSY B0, `(.L_x_2173) ;  /* 0x000001f000007945 */ /* 0x000fe20003800000 */
[----:B------:R-:W-:Y:S01]  /*3b10*/  F2FP.BF16.PACK_AB R54, R63, R89 ;  /* 0x000000593f36723e */ /* 0x000fe200000010ff */
[-C--:B------:R-:W-:Y:S01]  /*3b20*/  IMAD.WIDE.U32 R102, R117, R96.reuse, c[0x0][0x188] ;  /* 0x0000620075667625 */ /* 0x080fe200078e0060 */
        /* <DEDUP_REMOVED lines=28> */
.L_x_2174:
[----:B------:R-:W-:Y:S05]  /*3cf0*/  BSYNC B0 ;  /* 0x0000000000007941 */ /* 0x000fea0003800000 */
.L_x_2173:
[----:B-----5:R1:W5:Y:S04]  /*3d00*/  @P1 LDG.E.128 R48, [R100.64] ;  /* 0x0000000664301981 */ /* 0x020368000c1e1d00 */
[----:B------:R1:W5:Y:S01]  /*3d10*/  @P0 LDG.E.128 R44, [R56.64] ;  /* 0x00000006382c0981 */ /* 0x000362000c1e1d00 */
[----:B------:R-:W-:Y:S01]  /*3d20*/  BSSY B0, `(.L_x_2175) ;  /* 0x0000060000007945 */ /* 0x000fe20003800000 */
[----:B------:R-:W-:Y:S05]  /*3d30*/  @P2 BRA `(.L_x_2176) ;  /* 0x0000006000002947 */ /* 0x000fea0003800000 */
[----:B------:R-:W-:Y:S02]  /*3d40*/  IMAD.MOV.U32 R115, RZ, RZ, RZ ;  /* 0x000000ffff737224 */ /* 0x000fe400078e00ff */
[----:B0-----:R-:W-:Y:S01]  /*3d50*/  IMAD.MOV.U32 R52, RZ, RZ, R62 ;  /* 0x000000ffff347224 */ /* 0x001fe200078e003e */
[----:B------:R-:W-:Y:S05]  /*3d60*/  @!P0 BRA `(.L_x_2177) ;  /* 0x000005b000008947 */ /* 0x000fea0003800000 */
[----:B------:R-:W-:Y:S01]  /*3d70*/  IMAD.MOV.U32 R52, RZ, RZ, R62 ;  /* 0x000000ffff347224 */ /* 0x000fe200078e003e */
[----:B-----5:R-:W-:Y:S01]  /*3d80*/  PRMT R115, RZ, 0x5410, R44 ;  /* 0x00005410ff737816 */ /* 0x020fe2000000002c */
[----:B------:R-:W-:Y:S05]  /*3d90*/  BRA `(.L_x_2177) ;  /* 0x0000058000007947 */ /* 0x000fea0003800000 */
.L_x_2176:
[C---:B------:R-:W-:Y:S01]  /*3da0*/  ISETP.NE.AND P3, PT, R62.reuse, 0x1, PT ;  /* 0x000000013e00780c */ /* 0x040fe20003f65270 */
[----:B------:R-:W-:Y:S01]  /*3db0*/  BSSY B1, `(.L_x_2178) ;  /* 0x000000c000017945 */ /* 0x000fe20003800000 */
[----:B0-----:R-:W-:-:S11]  /*3dc0*/  IADD3 R52, R62, 0x1, RZ ;  /* 0x000000013e347810 */ /* 0x001fd60007ffe0ff */
        /* <DEDUP_REMOVED lines=9> */
.L_x_2179:
[----:B------:R-:W-:Y:S02]  /*3e60*/  IMAD.MOV.U32 R60, RZ, RZ, R70 ;  /* 0x000000ffff3c7224 */ /* 0x000fe400078e0046 */
.L_x_2180:
[----:B------:R-:W-:Y:S05]  /*3e70*/  BSYNC B1 ;  /* 0x0000000000017941 */ /* 0x000fea0003800000 */
.L_x_2178:
        /* <DEDUP_REMOVED lines=16> */
.L_x_2184:
[----:B------:R-:W-:Y:S05]  /*3f80*/  BSYNC B2 ;  /* 0x0000000000027941 */ /* 0x000fea0003800000 */
.L_x_2183:
[----:B------:R-:W-:Y:S01]  /*3f90*/  IMAD.HI.U32 R2, R73, -0x326172a9, RZ ;  /* 0xcd9e8d5749027827 */ /* 0x000fe200078e00ff */
[----:B------:R-:W-:-:S03]  /*3fa0*/  LOP3.LUT R3, R4, UR5, R69, 0x96, !PT ;  /* 0x0000000504037c12 */ /* 0x000fc6000f8e9645 */
[----:B------:R-:W-:Y:S01]  /*3fb0*/  IMAD R53, R73, -0x326172a9, RZ ;  /* 0xcd9e8d5749357824 */ /* 0x000fe200078e02ff */
[----:B------:R-:W-:Y:S01]  /*3fc0*/  LOP3.LUT R54, R2, UR4, R71, 0x96, !PT ;  /* 0x0000000402367c12 */ /* 0x000fe2000f8e9647 */
[----:B------:R-:W-:-:S04]  /*3fd0*/  IMAD.WIDE.U32 R2, R3, -0x326172a9, RZ ;  /* 0xcd9e8d5703027825 */ /* 0x000fc800078e00ff */
[----:B-1----:R-:W-:Y:S01]  /*3fe0*/  IMAD R57, R72, -0x2daee0ad, RZ ;  /* 0xd2511f5348397824 */ /* 0x002fe200078e02ff */
        /* <DEDUP_REMOVED lines=37> */
.L_x_2182:
[----:B------:R-:W-:Y:S05]  /*4240*/  BSYNC B1 ;  /* 0x0000000000017941 */ /* 0x000fea0003800000 */
.L_x_2181:
[----:B------:R-:W0:Y:S01]  /*4250*/  I2F.U32 R53, R60 ;  /* 0x0000003c00357306 */ /* 0x000e220000201000 */
[----:B-----5:R-:W-:Y:S01]  /*4260*/  PRMT R55, RZ, 0x5410, R48 ;  /* 0x00005410ff377816 */ /* 0x020fe20000000030 */
[----:B------:R-:W-:-:S04]  /*4270*/  IMAD.MOV.U32 R54, RZ, RZ, 0x2f800000 ;  /* 0x2f800000ff367424 */ /* 0x000fc800078e00ff */
[----:B------:R-:W-:-:S04]  /*4280*/  FMUL.FTZ R55, R55, c[0x0][0x1ec] ;  /* 0x00007b0037377a20 */ /* 0x000fc80000410000 */
[----:B------:R-:W-:Y:S02]  /*4290*/  FMUL.FTZ R55, R55, c[0x0][0x1e8] ;  /* 0x00007a0037377a20 */ /* 0x000fe40000410000 */
[----:B0-----:R-:W-:Y:S01]  /*42a0*/  FFMA.FTZ R53, R53, R54, 1.1641532182693481445e-10 ;  /* 0x2f00000035357423 */ /* 0x001fe20000010036 */
[----:B------:R-:W-:-:S04]  /*42b0*/  PRMT R54, RZ, 0x5410, R24 ;  /* 0x00005410ff367816 */ /* 0x000fc80000000018 */
[----:B------:R-:W-:-:S04]  /*42c0*/  FSETP.GTU.FTZ.AND P3, PT, R53, c[0x0][0x1e4], PT ;  /* 0x0000790035007a0b */ /* 0x000fc80003f7c000 */
[----:B------:R-:W-:Y:S02]  /*42d0*/  FSEL R115, R55, RZ, !P3 ;  /* 0x000000ff37737208 */ /* 0x000fe40005800000 */
[----:B------:R-:W-:-:S03]  /*42e0*/  SEL R80, RZ, 0x1, P3 ;  /* 0x00000001ff507807 */ /* 0x000fc60001800000 */
[----:B------:R-:W-:Y:S01]  /*42f0*/  FMUL.FTZ R115, R115, R54 ;  /* 0x0000003673737220 */ /* 0x000fe20000410000 */
[----:B------:R-:W-:-:S05]  /*4300*/  @P0 PRMT R54, RZ, 0x5410, R44 ;  /* 0x00005410ff360816 */ /* 0x000fca000000002c */
[----:B------:R-:W-:Y:S02]  /*4310*/  @P0 FADD.FTZ R115, R54, R115 ;  /* 0x0000007336730221 */ /* 0x000fe40000010000 */
.L_x_2177:
[----:B------:R-:W-:Y:S05]  /*4320*/  BSYNC B0 ;  /* 0x0000000000007941 */ /* 0x000fea0003800000 */
.L_x_2175:
        /* <DEDUP_REMOVED lines=8> */
.L_x_2186:
        /* <DEDUP_REMOVED lines=12> */
.L_x_2189:
[----:B------:R-:W-:Y:S02]  /*4470*/  IMAD.MOV.U32 R60, RZ, RZ, R70 ;  /* 0x000000ffff3c7224 */ /* 0x000fe400078e0046 */
.L_x_2190:
[----:B------:R-:W-:Y:S05]  /*4480*/  BSYNC B1 ;  /* 0x0000000000017941 */ /* 0x000fea0003800000 */
.L_x_2188:
        /* <DEDUP_REMOVED lines=16> */
.L_x_2194:
[----:B------:R-:W-:Y:S05]  /*4590*/  BSYNC B2 ;  /* 0x0000000000027941 */ /* 0x000fea0003800000 */
.L_x_2193:
        /* <DEDUP_REMOVED lines=43> */
.L_x_2192:
[----:B------:R-:W-:Y:S05]  /*4850*/  BSYNC B1 ;  /* 0x0000000000017941 */ /* 0x000fea0003800000 */
.L_x_2191:
[----:B------:R-:W0:Y:S01]  /*4860*/  I2F.U32 R52, R60 ;  /* 0x0000003c00347306 */ /* 0x000e220000201000 */
[----:B------:R-:W-:Y:S01]  /*4870*/  HFMA2.MMA R55, -RZ, RZ, 0.1171875, 0 ;  /* 0x2f800000ff377435 */ /* 0x000fe200000001ff */
[----:B-----5:R-:W-:-:S05]  /*4880*/  PRMT R54, RZ, 0x7610, R48 ;  /* 0x00007610ff367816 */ /* 0x020fca0000000030 */
        /* <DEDUP_REMOVED lines=10> */
.L_x_2187:
[----:B------:R-:W-:Y:S05]  /*4930*/  BSYNC B0 ;  /* 0x0000000000007941 */ /* 0x000fea0003800000 */
.L_x_2185:
        /* <DEDUP_REMOVED lines=8> */
.L_x_2196:
        /* <DEDUP_REMOVED lines=12> */
.L_x_2199:
[----:B------:R-:W-:Y:S02]  /*4a80*/  IMAD.MOV.U32 R60, RZ, RZ, R70 ;  /* 0x000000ffff3c7224 */ /* 0x000fe400078e0046 */
.L_x_2200:
[----:B------:R-:W-:Y:S05]  /*4a90*/  BSYNC B1 ;  /* 0x0000000000017941 */ /* 0x000fea0003800000 */
.L_x_2198:
        /* <DEDUP_REMOVED lines=16> */
.L_x_2204:
[----:B------:R-:W-:Y:S05]  /*4ba0*/  BSYNC B2 ;  /* 0x0000000000027941 */ /* 0x000fea0003800000 */
.L_x_2203:
        /* <DEDUP_REMOVED lines=43> */
.L_x_2202:
[----:B------:R-:W-:Y:S05]  /*4e60*/  BSYNC B1 ;  /* 0x0000000000017941 */ /* 0x000fea0003800000 */
.L_x_2201:
        /* <DEDUP_REMOVED lines=13> */
.L_x_2197:
[----:B------:R-:W-:Y:S05]  /*4f40*/  BSYNC B0 ;  /* 0x0000000000007941 */ /* 0x000fea0003800000 */
.L_x_2195:
        /* <DEDUP_REMOVED lines=8> */
.L_x_2206:
        /* <DEDUP_REMOVED lines=12> */
.L_x_2209:
[----:B------:R-:W-:Y:S02]  /*5090*/  MOV R60, R70 ;  /* 0x00000046003c7202 */ /* 0x000fe40000000f00 */
.L_x_2210:
[----:B------:R-:W-:Y:S05]  /*50a0*/  BSYNC B1 ;  /* 0x0000000000017941 */ /* 0x000fea0003800000 */
.L_x_2208:
        /* <DEDUP_REMOVED lines=16> */
.L_x_2214:
[----:B------:R-:W-:Y:S05]  /*51b0*/  BSYNC B2 ;  /* 0x0000000000027941 */ /* 0x000fea0003800000 */
.L_x_2213:
        /* <DEDUP_REMOVED lines=43> */
.L_x_2212:
[----:B------:R-:W-:Y:S05]  /*5470*/  BSYNC B1 ;  /* 0x0000000000017941 */ /* 0x000fea0003800000 */
.L_x_2211:
        /* <DEDUP_REMOVED lines=13> */
.L_x_2207:
[----:B------:R-:W-:Y:S05]  /*5550*/  BSYNC B0 ;  /* 0x0000000000007941 */ /* 0x000fea0003800000 */
.L_x_2205:
        /* <DEDUP_REMOVED lines=8> */
.L_x_2216:
        /* <DEDUP_REMOVED lines=12> */
.L_x_2219:
[----:B------:R-:W-:Y:S02]  /*56a0*/  IMAD.MOV.U32 R60, RZ, RZ, R70 ;  /* 0x000000ffff3c7224 */ /* 0x000fe400078e0046 */
.L_x_2220:
[----:B------:R-:W-:Y:S05]  /*56b0*/  BSYNC B1 ;  /* 0x0000000000017941 */ /* 0x000fea0003800000 */
.L_x_2218:
        /* <DEDUP_REMOVED lines=16> */
.L_x_2224:
[----:B------:R-:W-:Y:S05]  /*57c0*/  BSYNC B2 ;  /* 0x0000000000027941 */ /* 0x000fea0003800000 */
.L_x_2223:
        /* <DEDUP_REMOVED lines=43> */
.L_x_2222:
[----:B------:R-:W-:Y:S05]  /*5a80*/  BSYNC B1 ;  /* 0x0000000000017941 */ /* 0x000fea0003800000 */
.L_x_2221:
        /* <DEDUP_REMOVED lines=13> */
.L_x_2217:
[----:B------:R-:W-:Y:S05]  /*5b60*/  BSYNC B0 ;  /* 0x0000000000007941 */ /* 0x000fea0003800000 */
.L_x_2215:
        /* <DEDUP_REMOVED lines=8> */
.L_x_2226:
        /* <DEDUP_REMOVED lines=12> */
.L_x_2229:
[----:B------:R-:W-:Y:S02]  /*5cb0*/  IMAD.MOV.U32 R60, RZ, RZ, R70 ;  /* 0x000000ffff3c7224 */ /* 0x000fe400078e0046 */
.L_x_2230:
[----:B------:R-:W-:Y:S05]  /*5cc0*/  BSYNC B1 ;  /* 0x0000000000017941 */ /* 0x000fea0003800000 */
.L_x_2228:
        /* <DEDUP_REMOVED lines=16> */
.L_x_2234:
[----:B------:R-:W-:Y:S05]  /*5dd0*/  BSYNC B2 ;  /* 0x0000000000027941 */ /* 0x000fea0003800000 */
.L_x_2233:
        /* <DEDUP_REMOVED lines=43> */
.L_x_2232:
[----:B------:R-:W-:Y:S05]  /*6090*/  BSYNC B1 ;  /* 0x0000000000017941 */ /* 0x000fea0003800000 */
.L_x_2231:
        /* <DEDUP_REMOVED lines=13> */
.L_x_2227:
[----:B------:R-:W-:Y:S05]  /*6170*/  BSYNC B0 ;  /* 0x0000000000007941 */ /* 0x000fea0003800000 */
.L_x_2225:
        /* <DEDUP_REMOVED lines=8> */
.L_x_2236:
        /* <DEDUP_REMOVED lines=12> */
.L_x_2239:
[----:B------:R-:W-:Y:S02]  /*62c0*/  IMAD.MOV.U32 R60, RZ, RZ, R70 ;  /* 0x000000ffff3c7224 */ /* 0x000fe400078e0046 */
.L_x_2240:
[----:B------:R-:W-:Y:S05]  /*62d0*/  BSYNC B1 ;  /* 0x0000000000017941 */ /* 0x000fea0003800000 */
.L_x_2238:
        /* <DEDUP_REMOVED lines=16> */
.L_x_2244:
[----:B------:R-:W-:Y:S05]  /*63e0*/  BSYNC B2 ;  /* 0x0000000000027941 */ /* 0x000fea0003800000 */
.L_x_2243:
        /* <DEDUP_REMOVED lines=43> */
.L_x_2242:
[----:B------:R-:W-:Y:S05]  /*66a0*/  BSYNC B1 ;  /* 0x0000000000017941 */ /* 0x000fea0003800000 */
.L_x_2241:
        /* <DEDUP_REMOVED lines=13> */
.L_x_2237:
[----:B------:R-:W-:Y:S05]  /*6780*/  BSYNC B0 ;  /* 0x0000000000007941 */ /* 0x000fea0003800000 */
.L_x_2235:
[----:B------:R-:W-:Y:S01]  /*6790*/  BSSY B0, `(.L_x_2245) ;  /* 0x0000060000007945 */ /* 0x000fe20003800000 */
[----:B------:R-:W-:Y:S05]  /*67a0*/  @P2 BRA `(.L_x_2246) ;  /* 0x0000006000002947 */ /* 0x000fea0003800000 */
[----:B-1----:R-:W-:Y:S02]  /*67b0*/  IMAD.MOV.U32 R101, RZ, RZ, RZ ;  /* 0x000000ffff657224 */ /* 0x002fe400078e00ff */
[----:B------:R-:W-:Y:S01]  /*67c0*/  IMAD.MOV.U32 R62, RZ, RZ, R52 ;  /* 0x000000ffff3e7224 */ /* 0x000fe200078e0034 */
[----:B------:R-:W-:Y:S05]  /*67d0*/  @!P0 BRA `(.L_x_2247) ;  /* 0x000005b000008947 */ /* 0x000fea0003800000 */
[----:B------:R-:W-:Y:S02]  /*67e0*/  MOV R62, R52 ;  /* 0x00000034003e7202 */ /* 0x000fe40000000f00 */
[----:B-----5:R-:W-:Y:S01]  /*67f0*/  PRMT R101, RZ, 0x7610, R47 ;  /* 0x00007610ff657816 */ /* 0x020fe2000000002f */
[----:B------:R-:W-:Y:S05]  /*6800*/  BRA `(.L_x_2247) ;  /* 0x0000058000007947 */ /* 0x000fea0003800000 */
.L_x_2246:
        /* <DEDUP_REMOVED lines=12> */
.L_x_2249:
[----:B------:R-:W-:Y:S02]  /*68d0*/  MOV R60, R70 ;  /* 0x00000046003c7202 */ /* 0x000fe40000000f00 */
.L_x_2250:
[----:B------:R-:W-:Y:S05]  /*68e0*/  BSYNC B1 ;  /* 0x0000000000017941 */ /* 0x000fea0003800000 */
.L_x_2248:
        /* <DEDUP_REMOVED lines=16> */
.L_x_2254:
[----:B------:R-:W-:Y:S05]  /*69f0*/  BSYNC B2 ;  /* 0x0000000000027941 */ /* 0x000fea0003800000 */
.L_x_2253:
[----:B------:R-:W-:Y:S01]  /*6a00*/  IMAD.HI.U32 R2, R73, -0x326172a9, RZ ;  /* 0xcd9e8d5749027827 */ /* 0x000fe200078e00ff */
[----:B------:R-:W-:-:S03]  /*6a10*/  LOP3.LUT R3, R4, UR5, R69, 0x96, !PT ;  /* 0x0000000504037c12 */ /* 0x000fc6000f8e9645 */
[----:B------:R-:W-:Y:S01]  /*6a20*/  IMAD R53, R73, -0x326172a9, RZ ;  /* 0xcd9e8d5749357824 */ /* 0x000fe200078e02ff */
[----:B------:R-:W-:Y:S01]  /*6a30*/  LOP3.LUT R54, R2, UR4, R71, 0x96, !PT ;  /* 0x0000000402367c12 */ /* 0x000fe2000f8e9647 */
[----:B------:R-:W-:-:S04]  /*6a40*/  IMAD.WIDE.U32 R2, R3, -0x326172a9, RZ ;  /* 0xcd9e8d5703027825 */ /* 0x000fc800078e00ff */
[----:B-1----:R-:W-:Y:S01]  /*6a50*/  IMAD R57, R72, -0x2daee0ad, RZ ;  /* 0xd2511f5348397824 */ /* 0x002fe200078e02ff */
        /* <DEDUP_REMOVED lines=37> */
.L_x_2252:
[----:B------:R-:W-:Y:S05]  /*6cb0*/  BSYNC B1 ;  /* 0x0000000000017941 */ /* 0x000fea0003800000 */
.L_x_2251:
        /* <DEDUP_REMOVED lines=8> */
[----:B-1----:R-:W-:Y:S02]  /*6d40*/  FSEL R101, R54, RZ, !P3 ;  /* 0x000000ff36657208 */ /* 0x002fe40005800000 */
[----:B------:R-:W-:-:S03]  /*6d50*/  SEL R87, RZ, 0x1, P3 ;  /* 0x00000001ff577807 */ /* 0x000fc60001800000 */
[----:B------:R-:W-:Y:S01]  /*6d60*/  FMUL.FTZ R101, R101, R52 ;  /* 0x0000003465657220 */ /* 0x000fe20000410000 */
[----:B------:R-:W-:-:S05]  /*6d70*/  @P0 PRMT R52, RZ, 0x7610, R47 ;  /* 0x00007610ff340816 */ /* 0x000fca000000002f */
[----:B------:R-:W-:Y:S02]  /*6d80*/  @P0 FADD.FTZ R101, R52, R101 ;  /* 0x0000006534650221 */ /* 0x000fe40000010000 */
.L_x_2247:
[----:B------:R-:W-:Y:S05]  /*6d90*/  BSYNC B0 ;  /* 0x0000000000007941 */ /* 0x000fea0003800000 */
.L_x_2245:
[-C--:B------:R-:W-:Y:S01]  /*6da0*/  IMAD.WIDE.U32 R118, R119, R96.reuse, c[0x0][0x188] ;  /* 0x0000620077767625 */ /* 0x080fe200078e0060 */
[----:B------:R-:W-:Y:S01]  /*6db0*/  F2FP.BF16.PACK_AB R55, R101, R103 ;  /* 0x000000676537723e */ /* 0x000fe200000010ff */
[----:B------:R-:W-:Y:S01]  /*6dc0*/  BSSY B0, `(.L_x_2255) ;  /* 0x000001e000007945 */ /* 0x000fe20003800000 */
[----:B------:R-:W-:Y:S02]  /*6dd0*/  F2FP.BF16.PACK_AB R54, R105, R107 ;  /* 0x0000006b6936723e */ /* 0x000fe400000010ff */
        /* <DEDUP_REMOVED lines=28> */
.L_x_2256:
[----:B------:R-:W-:Y:S05]  /*6fa0*/  BSYNC B0 ;  /* 0x0000000000007941 */ /* 0x000fea0003800000 */
.L_x_2255:
[----:B-----5:R1:W5:Y:S04]  /*6fb0*/  @P1 LDG.E.128 R48, [R116.64] ;  /* 0x0000000674301981 */ /* 0x020368000c1e1d00 */
[----:B------:R1:W5:Y:S01]  /*6fc0*/  @P0 LDG.E.128 R44, [R56.64] ;  /* 0x00000006382c0981 */ /* 0x000362000c1e1d00 */
[----:B------:R-:W-:Y:S01]  /*6fd0*/  BSSY B0, `(.L_x_2257) ;  /* 0x0000060000007945 */ /* 0x000fe20003800000 */
[----:B------:R-:W-:Y:S05]  /*6fe0*/  @P2 BRA `(.L_x_2258) ;  /* 0x0000006000002947 */ /* 0x000fea0003800000 */
[----:B-1----:R-:W-:Y:S02]  /*6ff0*/  IMAD.MOV.U32 R117, RZ, RZ, RZ ;  /* 0x000000ffff757224 */ /* 0x002fe400078e00ff */
[----:B0-----:R-:W-:Y:S01]  /*7000*/  IMAD.MOV.U32 R52, RZ, RZ, R62 ;  /* 0x000000ffff347224 */ /* 0x001fe200078e003e */
[----:B------:R-:W-:Y:S05]  /*7010*/  @!P0 BRA `(.L_x_2259) ;  /* 0x000005b000008947 */ /* 0x000fea0003800000 */
[----:B------:R-:W-:Y:S01]  /*7020*/  IMAD.MOV.U32 R52, RZ, RZ, R62 ;  /* 0x000000ffff347224 */ /* 0x000fe200078e003e */
[----:B-----5:R-:W-:Y:S01]  /*7030*/  PRMT R117, RZ, 0x5410, R44 ;  /* 0x00005410ff757816 */ /* 0x020fe2000000002c */
[----:B------:R-:W-:Y:S05]  /*7040*/  BRA `(.L_x_2259) ;  /* 0x0000058000007947 */ /* 0x000fea0003800000 */
.L_x_2258:
        /* <DEDUP_REMOVED lines=12> */
.L_x_2261:
[----:B------:R-:W-:Y:S02]  /*7110*/  IMAD.MOV.U32 R60, RZ, RZ, R70 ;  /* 0x000000ffff3c7224 */ /* 0x000fe400078e0046 */
.L_x_2262:
[----:B------:R-:W-:Y:S05]  /*7120*/  BSYNC B1 ;  /* 0x0000000000017941 */ /* 0x000fea0003800000 */
.L_x_2260:
        /* <DEDUP_REMOVED lines=16> */
.L_x_2266:
[----:B------:R-:W-:Y:S05]  /*7230*/  BSYNC B2 ;  /* 0x0000000000027941 */ /* 0x000fea0003800000 */
.L_x_2265:
        /* <DEDUP_REMOVED lines=43> */
.L_x_2264:
[----:B------:R-:W-:Y:S05]  /*74f0*/  BSYNC B1 ;  /* 0x0000000000017941 */ /* 0x000fea0003800000 */
.L_x_2263:
        /* <DEDUP_REMOVED lines=8> */
[----:B-1----:R-:W-:Y:S02]  /*7580*/  FSEL R117, R55, RZ, !P3 ;  /* 0x000000ff37757208 */ /* 0x002fe40005800000 */
[----:B------:R-:W-:-:S03]  /*7590*/  SEL R80, RZ, 0x1, P3 ;  /* 0x00000001ff507807 */ /* 0x000fc60001800000 */
[----:B------:R-:W-:Y:S01]  /*75a0*/  FMUL.FTZ R117, R117, R54 ;  /* 0x0000003675757220 */ /* 0x000fe20000410000 */
[----:B------:R-:W-:-:S05]  /*75b0*/  @P0 PRMT R54, RZ, 0x5410, R44 ;  /* 0x00005410ff360816 */ /* 0x000fca000000002c */
[----:B------:R-:W-:Y:S02]  /*75c0*/  @P0 FADD.FTZ R117, R54, R117 ;  /* 0x0000007536750221 */ /* 0x000fe40000010000 */
.L_x_2259:
[----:B------:R-:W-:Y:S05]  /*75d0*/  BSYNC B0 ;  /* 0x0000000000007941 */ /* 0x000fea0003800000 */
.L_x_2257:
        /* <DEDUP_REMOVED lines=8> */
.L_x_2268:
        /* <DEDUP_REMOVED lines=12> */
.L_x_2271:
[----:B------:R-:W-:Y:S02]  /*7720*/  MOV R60, R70 ;  /* 0x00000046003c7202 */ /* 0x000fe40000000f00 */
.L_x_2272:
[----:B------:R-:W-:Y:S05]  /*7730*/  BSYNC B1 ;  /* 0x0000000000017941 */ /* 0x000fea0003800000 */
.L_x_2270:
        /* <DEDUP_REMOVED lines=16> */
.L_x_2276:
[----:B------:R-:W-:Y:S05]  /*7840*/  BSYNC B2 ;  /* 0x0000000000027941 */ /* 0x000fea0003800000 */
.L_x_2275:
        /* <DEDUP_REMOVED lines=43> */
.L_x_2274:
[----:B------:R-:W-:Y:S05]  /*7b00*/  BSYNC B1 ;  /* 0x0000000000017941 */ /* 0x000fea0003800000 */
.L_x_2273:
        /* <DEDUP_REMOVED lines=13> */
.L_x_2269:
[----:B------:R-:W-:Y:S05]  /*7be0*/  BSYNC B0 ;  /* 0x0000000000007941 */ /* 0x000fea0003800000 */
.L_x_2267:
        /* <DEDUP_REMOVED lines=8> */
.L_x_2278:
        /* <DEDUP_REMOVED lines=12> */
.L_x_2281:
[----:B------:R-:W-:Y:S02]  /*7d30*/  IMAD.MOV.U32 R60, RZ, RZ, R70 ;  /* 0x000000ffff3c7224 */ /* 0x000fe400078e0046 */
.L_x_2282:
[----:B------:R-:W-:Y:S05]  /*7d40*/  BSYNC B1 ;  /* 0x0000000000017941 */ /* 0x000fea0003800000 */
.L_x_2280:
        /* <DEDUP_REMOVED lines=16> */
.L_x_2286:
[----:B------:R-:W-:Y:S05]  /*7e50*/  BSYNC B2 ;  /* 0x0000000000027941 */ /* 0x000fea0003800000 */
.L_x_2285:
        /* <DEDUP_REMOVED lines=43> */
.L_x_2284:
[----:B------:R-:W-:Y:S05]  /*8110*/  BSYNC B1 ;  /* 0x0000000000017941 */ /* 0x000fea0003800000 */
.L_x_2283:
        /* <DEDUP_REMOVED lines=13> */
.L_x_2279:
[----:B------:R-:W-:Y:S05]  /*81f0*/  BSYNC B0 ;  /* 0x0000000000007941 */ /* 0x000fea0003800000 */
.L_x_2277:
        /* <DEDUP_REMOVED lines=8> */
.L_x_2288:
        /* <DEDUP_REMOVED lines=12> */
.L_x_2291:
[----:B------:R-:W-:Y:S02]  /*8340*/  IMAD.MOV.U32 R60, RZ, RZ, R70 ;  /* 0x000000ffff3c7224 */ /* 0x000fe400078e0046 */
.L_x_2292:
[----:B------:R-:W-:Y:S05]  /*8350*/  BSYNC B1 ;  /* 0x0000000000017941 */ /* 0x000fea0003800000 */
.L_x_2290:
        /* <DEDUP_REMOVED lines=16> */
.L_x_2296:
[----:B------:R-:W-:Y:S05]  /*8460*/  BSYNC B2 ;  /* 0x0000000000027941 */ /* 0x000fea0003800000 */
.L_x_2295:
        /* <DEDUP_REMOVED lines=43> */
.L_x_2294:
[----:B------:R-:W-:Y:S05]  /*8720*/  BSYNC B1 ;  /* 0x0000000000017941 */ /* 0x000fea0003800000 */
.L_x_2293:
        /* <DEDUP_REMOVED lines=13> */
.L_x_2289:
[----:B------:R-:W-:Y:S05]  /*8800*/  BSYNC B0 ;  /* 0x0000000000007941 */ /* 0x000fea0003800000 */
.L_x_2287:
        /* <DEDUP_REMOVED lines=8> */
.L_x_2298:
        /* <DEDUP_REMOVED lines=12> */
.L_x_2301:
[----:B------:R-:W-:Y:S02]  /*8950*/  IMAD.MOV.U32 R60, RZ, RZ, R70 ;  /* 0x000000ffff3c7224 */ /* 0x000fe400078e0046 */
.L_x_2302:
[----:B------:R-:W-:Y:S05]  /*8960*/  BSYNC B1 ;  /* 0x0000000000017941 */ /* 0x000fea0003800000 */
.L_x_2300:
        /* <DEDUP_REMOVED lines=16> */
.L_x_2306:
[----:B------:R-:W-:Y:S05]  /*8a70*/  BSYNC B2 ;  /* 0x0000000000027941 */ /* 0x000fea0003800000 */
.L_x_2305:
        /* <DEDUP_REMOVED lines=43> */
.L_x_2304:
[----:B------:R-:W-:Y:S05]  /*8d30*/  BSYNC B1 ;  /* 0x0000000000017941 */ /* 0x000fea0003800000 */
.L_x_2303:
        /* <DEDUP_REMOVED lines=13> */
.L_x_2299:
[----:B------:R-:W-:Y:S05]  /*8e10*/  BSYNC B0 ;  /* 0x0000000000007941 */ /* 0x000fea0003800000 */
.L_x_2297:
        /* <DEDUP_REMOVED lines=8> */
.L_x_2308:
        /* <DEDUP_REMOVED lines=12> */
.L_x_2311:
[----:B------:R-:W-:Y:S02]  /*8f60*/  MOV R62, R70 ;  /* 0x00000046003e7202 */ /* 0x000fe40000000f00 */
.L_x_2312:
[----:B------:R-:W-:Y:S05]  /*8f70*/  BSYNC B1 ;  /* 0x0000000000017941 */ /* 0x000fea0003800000 */
.L_x_2310:
        /* <DEDUP_REMOVED lines=16> */
.L_x_2316:
[----:B------:R-:W-:Y:S05]  /*9080*/  BSYNC B2 ;  /* 0x0000000000027941 */ /* 0x000fea0003800000 */
.L_x_2315:
        /* <DEDUP_REMOVED lines=43> */
.L_x_2314:
[----:B------:R-:W-:Y:S05]  /*9340*/  BSYNC B1 ;  /* 0x0000000000017941 */ /* 0x000fea0003800000 */
.L_x_2313:
        /* <DEDUP_REMOVED lines=13> */
.L_x_2309:
[----:B------:R-:W-:Y:S05]  /*9420*/  BSYNC B0 ;  /* 0x0000000000007941 */ /* 0x000fea0003800000 */
.L_x_2307:
        /* <DEDUP_REMOVED lines=8> */
.L_x_2318:
        /* <DEDUP_REMOVED lines=12> */
.L_x_2321:
[----:B------:R-:W-:Y:S02]  /*9570*/  IMAD.MOV.U32 R86, RZ, RZ, R70 ;  /* 0x000000ffff567224 */ /* 0x000fe400078e0046 */
.L_x_2322:
[----:B------:R-:W-:Y:S05]  /*9580*/  BSYNC B1 ;  /* 0x0000000000017941 */ /* 0x000fea0003800000 */
.L_x_2320:
        /* <DEDUP_REMOVED lines=16> */
.L_x_2326:
[----:B------:R-:W-:Y:S05]  /*9690*/  BSYNC B2 ;  /* 0x0000000000027941 */ /* 0x000fea0003800000 */
.L_x_2325:
        /* <DEDUP_REMOVED lines=43> */
.L_x_2324:
[----:B------:R-:W-:Y:S05]  /*9950*/  BSYNC B1 ;  /* 0x0000000000017941 */ /* 0x000fea0003800000 */
.L_x_2323:
        /* <DEDUP_REMOVED lines=8> */
[----:B------:R-:W-:Y:S02]  /*99e0*/  PRMT R55, RZ, 0x5410, R23 ;  /* 0x00005410ff377816 */ /* 0x000fe40000000017 */
[----:B------:R-:W-:-:S03]  /*99f0*/  SEL R53, RZ, 0x1, P3 ;  /* 0x00000001ff357807 */ /* 0x000fc60001800000 */
[----:B------:R-:W-:Y:S01]  /*9a00*/  FMUL.FTZ R62, R62, R55 ;  /* 0x000000373e3e7220 */ /* 0x000fe20000410000 */
[----:B------:R-:W-:Y:S02]  /*9a10*/  @P0 PRMT R55, RZ, 0x5410, R47 ;  /* 0x00005410ff370816 */ /* 0x000fe4000000002f */
[----:B------:R-:W-:-:S03]  /*9a20*/  PRMT R86, R53, 0x7610, R86 ;  /* 0x0000761035567816 */ /* 0x000fc60000000056 */
[----:B------:R-:W-:Y:S02]  /*9a30*/  @P0 FADD.FTZ R62, R55, R62 ;  /* 0x0000003e373e0221 */ /* 0x000fe40000010000 */
.L_x_2319:
[----:B------:R-:W-:Y:S05]  /*9a40*/  BSYNC B0 ;  /* 0x0000000000007941 */ /* 0x000fea0003800000 */
.L_x_2317:
        /* <DEDUP_REMOVED lines=8> */
.L_x_2328:
        /* <DEDUP_REMOVED lines=12> */
.L_x_2331:
[----:B------:R-:W-:Y:S02]  /*9b90*/  IMAD.MOV.U32 R87, RZ, RZ, R70 ;  /* 0x000000ffff577224 */ /* 0x000fe400078e0046 */
.L_x_2332:
[----:B------:R-:W-:Y:S05]  /*9ba0*/  BSYNC B1 ;  /* 0x0000000000017941 */ /* 0x000fea0003800000 */
.L_x_2330:
        /* <DEDUP_REMOVED lines=16> */
.L_x_2336:
[----:B------:R-:W-:Y:S05]  /*9cb0*/  BSYNC B2 ;  /* 0x0000000000027941 */ /* 0x000fea0003800000 */
.L_x_2335:
        /* <DEDUP_REMOVED lines=43> */
.L_x_2334:
[----:B------:R-:W-:Y:S05]  /*9f70*/  BSYNC B1 ;  /* 0x0000000000017941 */ /* 0x000fea0003800000 */
.L_x_2333:
[----:B------:R-:W0:Y:S01]  /*9f80*/  I2F.U32 R52, R87 ;  /* 0x0000005700347306 */ /* 0x000e220000201000 */
[----:B------:R-:W-:Y:S01]  /*9f90*/  HFMA2.MMA R53, -RZ, RZ, 0.1171875, 0 ;  /* 0x2f800000ff357435 */ /* 0x000fe200000001ff */
[----:B-----5:R-:W-:-:S05]  /*9fa0*/  PRMT R54, RZ, 0x7610, R51 ;  /* 0x00007610ff367816 */ /* 0x020fca0000000033 */
        /* <DEDUP_REMOVED lines=8> */
[----:B------:R-:W-:Y:S02]  /*a030*/  @P0 PRMT R53, RZ, 0x7610, R47 ;  /* 0x00007610ff350816 */ /* 0x000fe4000000002f */
[----:B------:R-:W-:-:S03]  /*a040*/  PRMT R87, R52, 0x7610, R87 ;  /* 0x0000761034577816 */ /* 0x000fc60000000057 */
[----:B------:R-:W-:Y:S02]  /*a050*/  @P0 FADD.FTZ R90, R53, R90 ;  /* 0x0000005a355a0221 */ /* 0x000fe40000010000 */
.L_x_2329:
[----:B------:R-:W-:Y:S05]  /*a060*/  BSYNC B0 ;  /* 0x0000000000007941 */ /* 0x000fea0003800000 */
.L_x_2327:
[----:B------:R-:W-:Y:S01]  /*a070*/  FADD.FTZ R52, RZ, R97 ;  /* 0x00000061ff347221 */ /* 0x000fe20000010000 */
[----:B------:R-:W0:Y:S01]  /*a080*/  S2R R94, SR_TID.X ;  /* 0x00000000005e7919 */ /* 0x000e220000002100 */
[----:B------:R-:W-:Y:S01]  /*a090*/  IMAD.WIDE.U32 R56, R98, R96, c[0x0][0x188] ;  /* 0x0000620062387625 */ /* 0x000fe200078e0060 */
[----:B------:R-:W-:Y:S01]  /*a0a0*/  F2FP.BF16.PACK_AB R55, R90, R62 ;  /* 0x0000003e5a37723e */ /* 0x000fe200000010ff */
[----:B------:R-:W-:Y:S01]  /*a0b0*/  BSSY B0, `(.L_x_2337) ;  /* 0x0000034000007945 */ /* 0x000fe20003800000 */
[----:B------:R-:W-:Y:S01]  /*a0c0*/  F2FP.BF16.PACK_AB R54, R60, R125 ;  /* 0x0000007d3c36723e */ /* 0x000fe200000010ff */
[----:B------:R-:W-:Y:S01]  /*a0d0*/  FADD.FTZ R52, R52, R95 ;  /* 0x0000005f34347221 */ /* 0x000fe20000010000 */
[----:B------:R-:W-:Y:S02]  /*a0e0*/  F2FP.BF16.PACK_AB R53, R123, R121 ;  /* 0x000000797b35723e */ /* 0x000fe400000010ff */
[----:B------:R-:W-:Y:S01]  /*a0f0*/  LOP3.LUT P2, RZ, R68, 0xff, RZ, 0xc0, !PT ;  /* 0x000000ff44ff7812 */ /* 0x000fe2000784c0ff */
[----:B------:R-:W-:-:S04]  /*a100*/  FADD.FTZ R52, R52, R93 ;  /* 0x0000005d34347221 */ /* 0x000fc80000010000 */
[----:B------:R-:W-:-:S04]  /*a110*/  FADD.FTZ R52, R52, R91 ;  /* 0x0000005b34347221 */ /* 0x000fc80000010000 */
[----:B------:R-:W-:-:S04]  /*a120*/  FADD.FTZ R52, R52, R89 ;  /* 0x0000005934347221 */ /* 0x000fc80000010000 */
[----:B------:R-:W-:Y:S01]  /*a130*/  FADD.FTZ R52, R52, R63 ;  /* 0x0000003f34347221 */ /* 0x000fe20000010000 */
[----:B0-----:R-:W-:-:S03]  /*a140*/  LOP3.LUT P0, RZ, R94, 0x1f, RZ, 0xc0, !PT ;  /* 0x0000001f5eff7812 */ /* 0x001fc6000780c0ff */
        /* <DEDUP_REMOVED lines=23> */
[----:B------:R-:W-:Y:S02]  /*a2c0*/  LOP3.LUT R52, R87, 0xffff, RZ, 0xc0, !PT ;  /* 0x0000ffff57347812 */ /* 0x000fe400078ec0ff */
        /* <DEDUP_REMOVED lines=13> */
[----:B------:R-:W-:Y:S01]  /*a3a0*/  IMAD.MOV.U32 R54, RZ, RZ, 0x8 ;  /* 0x00000008ff367424 */ /* 0x000fe200078e00ff */
[----:B------:R-:W-:Y:S02]  /*a3b0*/  LOP3.LUT R53, R53, R57, RZ, 0xfc, !PT ;  /* 0x0000003935357212 */ /* 0x000fe400078efcff */
[----:B------:R-:W-:Y:S01]  /*a3c0*/  LOP3.LUT R52, R55, 0xff, R80, 0xf8, !PT ;  /* 0x000000ff37347812 */ /* 0x000fe200078ef850 */
[----:B------:R-:W-:-:S05]  /*a3d0*/  IMAD.WIDE.U32 R54, R92, R54, c[0x0][0x190] ;  /* 0x000064005c367625 */ /* 0x000fca00078e0036 */
[----:B------:R0:W-:Y:S02]  /*a3e0*/  STG.E.64 [R54.64], R52 ;  /* 0x0000003436007986 */ /* 0x0001e4000c101b06 */
.L_x_2338:
[----:B------:R-:W-:Y:S05]  /*a3f0*/  BSYNC B0 ;  /* 0x0000000000007941 */ /* 0x000fea0003800000 */
.L_x_2337:
[----:B------:R-:W-:Y:S01]  /*a400*/  @!P2 IADD3 R96, R96, 0x4, RZ ;  /* 0x000000046060a810 */ /* 0x000fe20007ffe0ff */
[----:B------:R-:W-:Y:S01]  /*a410*/  FADD.FTZ R92, R98, R90 ;  /* 0x0000005a625c7221 */ /* 0x000fe20000010000 */
[----:B------:R-:W-:Y:S05]  /*a420*/  BRA.DIV ~URZ, `(.L_x_2339) ;  /* 0x000010d27f007947 */ /* 0x000fea000b800000 */
[----:B0-----:R0:W1:Y:S02]  /*a430*/  SHFL.BFLY PT, R52, R92, 0x1, 0x1f ;  /* 0x0c201f005c347f89 */ /* 0x00106400000e0000 */
.L_x_2345:
        /* <DEDUP_REMOVED lines=68> */
.L_x_2346:
[----:B------:R-:W2:Y:S01]  /*a880*/  S2R R54, SR_TID.X ;  /* 0x0000000000367919 */ /* 0x000ea20000002100 */
[----:B------:R-:W-:Y:S01]  /*a890*/  @!P0 SHF.R.U32.HI R55, RZ, 0x5, R94 ;  /* 0x00000005ff378819 */ /* 0x000fe2000001165e */
[----:B-1----:R-:W-:Y:S01]  /*a8a0*/  FADD.FTZ R53, R57, R92 ;  /* 0x0000005c39357221 */ /* 0x002fe20000010000 */
[----:B------:R-:W-:Y:S02]  /*a8b0*/  WARPSYNC 0xffffffff ;  /* 0xffffffff00007948 */ /* 0x000fe40003800000 */
[----:B------:R-:W-:-:S05]  /*a8c0*/  @!P0 LOP3.LUT R55, R55, 0x3, RZ, 0xc0, !PT ;  /* 0x0000000337378812 */ /* 0x000fca00078ec0ff */
[----:B------:R-:W-:-:S05]  /*a8d0*/  @!P0 IMAD.IADD R55, R96, 0x1, R55 ;  /* 0x0000000160378824 */ /* 0x000fca00078e0237 */
[----:B------:R1:W-:Y:S01]  /*a8e0*/  @!P0 STS.64 [R55.X8], R52 ;  /* 0x0000003437008388 */ /* 0x0003e20000008a00 */
[----:B--2---:R-:W-:-:S04]  /*a8f0*/  LOP3.LUT R57, R54, 0x1f, RZ, 0xc0, !PT ;  /* 0x0000001f36397812 */ /* 0x004fc800078ec0ff */
[----:B------:R-:W-:-:S11]  /*a900*/  ISETP.GT.U32.AND P0, PT, R57, 0x3, PT ;  /* 0x000000033900780c */ /* 0x000fd60003f04070 */
[----:B-1----:R-:W-:Y:S01]  /*a910*/  BAR.SYNC.DEFER_BLOCKING 0x0 ;  /* 0x0000000000007b1d */ /* 0x002fe20000010000 */
[----:B------:R-:W-:Y:S01]  /*a920*/  CS2R R52, SRZ ;  /* 0x0000000000347805 */ /* 0x000fe2000001ff00 */
[----:B------:R-:W-:Y:S01]  /*a930*/  @!P0 IADD3 R57, R96, R57, RZ ;  /* 0x0000003960398210 */ /* 0x000fe20007ffe0ff */
[----:B------:R-:W-:Y:S01]  /*a940*/  IMAD.MOV.U32 R56, RZ, RZ, RZ ;  /* 0x000000ffff387224 */ /* 0x000fe200078e00ff */
[----:B------:R-:W-:Y:S01]  /*a950*/  ISETP.NE.AND P1, PT, RZ, UR8, PT ;  /* 0x00000008ff007c0c */ /* 0x000fe2000bf25270 */
[----:B------:R-:W-:Y:S01]  /*a960*/  @!P0 IMAD.MOV.U32 R56, RZ, RZ, 0x300 ;  /* 0x00000300ff388424 */ /* 0x000fe200078e00ff */
[----:B------:R-:W-:Y:S03]  /*a970*/  BSSY B0, `(.L_x_2341) ;  /* 0x00000b1000007945 */ /* 0x000fe60003800000 */
[----:B------:R-:W-:Y:S01]  /*a980*/  I2F R100, R56 ;  /* 0x0000003800647306 */ /* 0x000fe20000201400 */
[----:B0-----:R-:W0:Y:S04]  /*a990*/  SHFL.DOWN PT, R92, R56, 0x2, 0x1f ;  /* 0x08401f00385c7f89 */ /* 0x001e2800000e0000 */
[----:B------:R1:W2:Y:S01]  /*a9a0*/  @!P0 LDS.64 R52, [R57.X8] ;  /* 0x0000000039348984 */ /* 0x0002a20000008a00 */
[----:B0-----:R-:W-:-:S02]  /*a9b0*/  IMAD.IADD R98, R92, 0x1, R56 ;  /* 0x000000015c627824 */ /* 0x001fc400078e0238 */
[----:B------:R-:W-:Y:S03]  /*a9c0*/  I2F R92, R92 ;  /* 0x0000005c005c7306 */ /* 0x000fe60000201400 */
[----:B------:R-:W-:Y:S05]  /*a9d0*/  SHFL.DOWN PT, R104, R98, 0x1, 0x1f ;  /* 0x08201f0062687f89 */ /* 0x000fea00000e0000 */
[----:B------:R-:W1:Y:S08]  /*a9e0*/  I2F R55, R98 ;  /* 0x0000006200377306 */ /* 0x000e700000201400 */
[----:B-1----:R-:W0:Y:S01]  /*a9f0*/  MUFU.RCP R57, R55 ;  /* 0x0000003700397308 */ /* 0x002e220000001000 */
[----:B--2---:R-:W1:Y:S04]  /*aa00*/  SHFL.DOWN PT, R94, R52, 0x2, 0x1f ;  /* 0x08401f00345e7f89 */ /* 0x004e6800000e0000 */
[----:B------:R-:W2:Y:S01]  /*aa10*/  SHFL.DOWN PT, R96, R53, 0x2, 0x1f ;  /* 0x08401f0035607f89 */ /* 0x000ea200000e0000 */
[----:B-1----:R-:W-:-:S02]  /*aa20*/  FMUL.FTZ R102, R94, R92 ;  /* 0x0000005c5e667220 */ /* 0x002fc40000410000 */
[----:B------:R-:W-:Y:S02]  /*aa30*/  FADD.FTZ R94, -R94, R52 ;  /* 0x000000345e5e7221 */ /* 0x000fe40000010100 */
[----:B------:R-:W-:Y:S02]  /*aa40*/  FFMA.FTZ R102, R100, R52, R102 ;  /* 0x0000003464667223 */ /* 0x000fe40000010066 */
[----:B------:R-:W-:Y:S02]  /*aa50*/  FMUL.FTZ R94, R94, R94 ;  /* 0x0000005e5e5e7220 */ /* 0x000fe40000410000 */
[C---:B0-----:R-:W-:Y:S02]  /*aa60*/  FMUL.FTZ R56, R57.reuse, R102 ;  /* 0x0000006639387220 */ /* 0x041fe40000410000 */
        /* <DEDUP_REMOVED lines=15> */
[----:B------:R-:W-:Y:S02]  /*ab60*/  IMAD.MOV.U32 R56, RZ, RZ, c[0x0][0x1e0] ;  /* 0x00007800ff387624 */ /* 0x000fe400078e00ff */
[----:B------:R-:W-:-:S02]  /*ab70*/  FMUL.FTZ R92, R92, R104 ;  /* 0x000000685c5c7220 */ /* 0x000fc40000410000 */
[C---:B0-----:R-:W-:Y:S02]  /*ab80*/  FMUL.FTZ R55, R57.reuse, R52 ;  /* 0x0000003439377220 */ /* 0x041fe40000410000 */
[----:B--2---:R-:W-:Y:S01]  /*ab90*/  FADD.FTZ R52, R94, R53 ;  /* 0x000000355e347221 */ /* 0x004fe20000010000 */
[----:B------:R-:W-:Y:S02]  /*aba0*/  SHF.R.U32.HI R53, RZ, 0x5, R54 ;  /* 0x00000005ff357819 */ /* 0x000fe40000011636 */
[----:B------:R-:W0:Y:S01]  /*abb0*/  SHFL.IDX PT, R96, R55, RZ, 0x1f ;  /* 0x00001fff37607589 */ /* 0x000e2200000e0000 */
[----:B------:R-:W-:Y:S01]  /*abc0*/  FFMA.FTZ R52, R57, R92, R52 ;  /* 0x0000005c39347223 */ /* 0x000fe20000010034 */
[----:B------:R-:W-:-:S04]  /*abd0*/  LOP3.LUT R92, R53, 0x3, RZ, 0xc0, !PT ;  /* 0x00000003355c7812 */ /* 0x000fc800078ec0ff */
[----:B------:R1:W2:Y:S01]  /*abe0*/  SHFL.IDX PT, R57, R52, RZ, 0x1f ;  /* 0x00001fff34397589 */ /* 0x0002a200000e0000 */
[----:B------:R-:W-:-:S13]  /*abf0*/  LOP3.LUT P0, RZ, R92, 0x1f, R54, 0xf8, !PT ;  /* 0x0000001f5cff7812 */ /* 0x000fda000780f836 */
[----:B-1----:R-:W-:Y:S01]  /*ac00*/  @!P0 LEA R52, P2, R66, c[0x0][0x1a0], 0x2 ;  /* 0x0000680042348a11 */ /* 0x002fe200078410ff */
[----:B0-----:R-:W-:-:S05]  /*ac10*/  FMUL.FTZ R53, R96, R96 ;  /* 0x0000006060357220 */ /* 0x001fca0000410000 */
        /* <DEDUP_REMOVED lines=11> */
[----:B-1----:R-:W-:Y:S02]  /*acd0*/  FSEL R52, R96, RZ, !P1 ;  /* 0x000000ff60347208 */ /* 0x002fe40004800000 */
[----:B------:R-:W-:-:S03]  /*ace0*/  IADD3 R58, R58, -0x1, RZ ;  /* 0xffffffff3a3a7810 */ /* 0x000fc60007ffe0ff */
[C---:B------:R-:W-:Y:S02]  /*acf0*/  FADD.FTZ R53, -R52.reuse, R61 ;  /* 0x0000003d34357221 */ /* 0x040fe40000010100 */
[C---:B------:R-:W-:Y:S02]  /*ad00*/  FADD.FTZ R115, -R52.reuse, R115 ;  /* 0x0000007334737221 */ /* 0x040fe40000010100 */
[C---:B------:R-:W-:Y:S01]  /*ad10*/  FADD.FTZ R108, -R52.reuse, R105 ;  /* 0x00000069346c7221 */ /* 0x040fe20000010100 */
[----:B------:R-:W-:Y:S01]  /*ad20*/  PRMT R105, RZ, 0x5410, R36 ;  /* 0x00005410ff697816 */ /* 0x000fe20000000024 */
[----:B------:R-:W-:Y:S02]  /*ad30*/  FADD.FTZ R94, -R52, R101 ;  /* 0x00000065345e7221 */ /* 0x000fe40000010100 */
[C---:B------:R-:W-:Y:S02]  /*ad40*/  FMUL.FTZ R101, R57.reuse, R53 ;  /* 0x0000003539657220 */ /* 0x040fe40000410000 */
[----:B------:R-:W-:-:S02]  /*ad50*/  FMUL.FTZ R53, R57, R115 ;  /* 0x0000007339357220 */ /* 0x000fc40000410000 */
[C---:B------:R-:W-:Y:S02]  /*ad60*/  FADD.FTZ R56, -R52.reuse, R113 ;  /* 0x0000007134387221 */ /* 0x040fe40000010100 */
[C---:B------:R-:W-:Y:S02]  /*ad70*/  FADD.FTZ R120, -R52.reuse, R103 ;  /* 0x0000006734787221 */ /* 0x040fe40000010100 */
[----:B------:R-:W-:Y:S01]  /*ad80*/  FFMA.FTZ R105, R53, R105, R12 ;  /* 0x0000006935697223 */ /* 0x000fe2000001000c */
[----:B------:R-:W-:Y:S01]  /*ad90*/  PRMT R53, RZ, 0x7610, R36 ;  /* 0x00007610ff357816 */ /* 0x000fe20000000024 */
        /* <DEDUP_REMOVED lines=20> */
[----:B------:R-:W-:Y:S01]  /*aee0*/  FFMA.FTZ R106, R52, R53, R11 ;  /* 0x00000035346a7223 */ /* 0x000fe2000001000b */
[----:B------:R-:W-:Y:S01]  /*aef0*/  PRMT R52, RZ, 0x5410, R35 ;  /* 0x00005410ff347816 */ /* 0x000fe20000000023 */
[----:B------:R-:W-:-:S02]  /*af00*/  FMUL.FTZ R97, R57, R96 ;  /* 0x0000006039617220 */ /* 0x000fc40000410000 */
[C---:B------:R-:W-:Y:S02]  /*af10*/  FMUL.FTZ R96, R57.reuse, R112 ;  /* 0x0000007039607220 */ /* 0x040fe40000410000 */
[C---:B------:R-:W-:Y:S02]  /*af20*/  FMUL.FTZ R62, R57.reuse, R108 ;  /* 0x0000006c393e7220 */ /* 0x040fe40000410000 */
[----:B------:R-:W-:Y:S01]  /*af30*/  FFMA.FTZ R108, R96, R52, R77 ;  /* 0x00000034606c7223 */ /* 0x000fe2000001004d */
[----:B------:R-:W-:Y:S01]  /*af40*/  PRMT R52, RZ, 0x7610, R35 ;  /* 0x00007610ff347816 */ /* 0x000fe20000000023 */
[C---:B------:R-:W-:Y:S02]  /*af50*/  FMUL.FTZ R93, R57.reuse, R98 ;  /* 0x00000062395d7220 */ /* 0x040fe40000410000 */
[C---:B------:R-:W-:Y:S02]  /*af60*/  FMUL.FTZ R98, R57.reuse, R103 ;  /* 0x0000006739627220 */ /* 0x040fe40000410000 */
[C---:B------:R-:W-:Y:S01]  /*af70*/  FMUL.FTZ R56, R57.reuse, R104 ;  /* 0x0000006839387220 */ /* 0x040fe20000410000 */
[----:B------:R-:W-:Y:S01]  /*af80*/  PRMT R104, RZ, 0x7610, R40 ;  /* 0x00007610ff687816 */ /* 0x000fe20000000028 */
[----:B------:R-:W-:Y:S01]  /*af90*/  FFMA.FTZ R109, R98, R52, R79 ;  /* 0x00000034626d7223 */ /* 0x000fe2000001004f */
[----:B------:R-:W-:Y:S01]  /*afa0*/  PRMT R52, RZ, 0x5410, R34 ;  /* 0x00005410ff347816 */ /* 0x000fe20000000022 */
[----:B------:R-:W-:-:S02]  /*afb0*/  FMUL.FTZ R89, R57, R92 ;  /* 0x0000005c39597220 */ /* 0x000fc40000410000 */
[C---:B------:R-:W-:Y:S02]  /*afc0*/  FMUL.FTZ R54, R57.reuse, R54 ;  /* 0x0000003639367220 */ /* 0x040fe40000410000 */
[C---:B------:R-:W-:Y:S01]  /*afd0*/  FMUL.FTZ R92, R57.reuse, R102 ;  /* 0x00000066395c7220 */ /* 0x040fe20000410000 */
[----:B------:R-:W-:Y:S01]  /*afe0*/  PRMT R102, RZ, 0x7610, R43 ;  /* 0x00007610ff667816 */ /* 0x000fe2000000002b */
        /* <DEDUP_REMOVED lines=22> */
[----:B------:R-:W-:Y:S01]  /*b150*/  IMAD R103, R58, c[0x0][0x168], RZ ;  /* 0x00005a003a677a24 */ /* 0x000fe200078e02ff */
        /* <DEDUP_REMOVED lines=8> */
[----:B------:R-:W-:Y:S01]  /*b1e0*/  SHF.R.S32.HI R60, RZ, 0x1f, R103 ;  /* 0x0000001fff3c7819 */ /* 0x000fe20000011467 */
[----:B------:R-:W-:Y:S01]  /*b1f0*/  FFMA.FTZ R100, R100, R101, R15 ;  /* 0x0000006564647223 */ /* 0x000fe2000001000f */
[----:B------:R-:W-:Y:S01]  /*b200*/  PRMT R101, RZ, 0x5410, R41 ;  /* 0x00005410ff657816 */ /* 0x000fe20000000029 */
[----:B------:R-:W-:Y:S01]  /*b210*/  FFMA.FTZ R91, R91, R54, R8 ;  /* 0x000000365b5b7223 */ /* 0x000fe20000010008 */
[----:B------:R-:W-:Y:S01]  /*b220*/  LEA.HI R60, R60, R103, RZ, 0x3 ;  /* 0x000000673c3c7211 */ /* 0x000fe200078f18ff */
        /* <DEDUP_REMOVED lines=15> */
[----:B------:R-:W-:Y:S01]  /*b320*/  LEA.HI.SX32 R94, R60, R65, 0x1d ;  /* 0x000000413c5e7211 */ /* 0x000fe200078feaff */
[----:B------:R-:W-:Y:S01]  /*b330*/  FFMA.FTZ R96, R89, R52, R74 ;  /* 0x0000003459607223 */ /* 0x000fe2000001004a */
[----:B------:R-:W-:-:S02]  /*b340*/  F2FP.BF16.PACK_AB R53, R58, R61 ;  /* 0x0000003d3a35723e */ /* 0x000fc400000010ff */
[----:B------:R-:W-:Y:S01]  /*b350*/  F2FP.BF16.PACK_AB R58, R62, R91 ;  /* 0x0000005b3e3a723e */ /* 0x000fe200000010ff */
[----:B------:R-:W-:Y:S01]  /*b360*/  IMAD.MOV.U32 R91, RZ, RZ, 0x10 ;  /* 0x00000010ff5b7424 */ /* 0x000fe200078e00ff */
[----:B------:R-:W-:Y:S02]  /*b370*/  F2FP.BF16.PACK_AB R62, R107, R92 ;  /* 0x0000005c6b3e723e */ /* 0x000fe400000010ff */
[C---:B------:R-:W-:Y:S02]  /*b380*/  IADD3 R92, R94.reuse, 0x80, RZ ;  /* 0x000000805e5c7810 */ /* 0x040fe40007ffe0ff */
[C---:B------:R-:W-:Y:S01]  /*b390*/  IADD3 R90, R94.reuse, 0x100, RZ ;  /* 0x000001005e5a7810 */ /* 0x040fe20007ffe0ff */
[----:B------:R-:W-:Y:S01]  /*b3a0*/  IMAD.WIDE.U32 R94, R94, R91, c[0x0][0x208] ;  /* 0x000082005e5e7625 */ /* 0x000fe200078e005b */
[----:B------:R-:W-:Y:S02]  /*b3b0*/  F2FP.BF16.PACK_AB R55, R102, R57 ;  /* 0x000000396637723e */ /* 0x000fe400000010ff */
[----:B------:R-:W-:-:S02]  /*b3c0*/  F2FP.BF16.PACK_AB R54, R100, R99 ;  /* 0x000000636436723e */ /* 0x000fc400000010ff */
[----:B------:R-:W-:Y:S02]  /*b3d0*/  F2FP.BF16.PACK_AB R52, R104, R101 ;  /* 0x000000656834723e */ /* 0x000fe400000010ff */
[----:B------:R-:W-:Y:S02]  /*b3e0*/  F2FP.BF16.PACK_AB R57, R56, R103 ;  /* 0x000000673839723e */ /* 0x000fe400000010ff */
[----:B------:R-:W-:Y:S01]  /*b3f0*/  F2FP.BF16.PACK_AB R60, R96, R93 ;  /* 0x0000005d603c723e */ /* 0x000fe200000010ff */
[----:B------:R-:W-:Y:S01]  /*b400*/  IMAD.WIDE.U32 R92, R92, R91, c[0x0][0x208] ;  /* 0x000082005c5c7625 */ /* 0x000fe200078e005b */
[----:B------:R-:W-:Y:S01]  /*b410*/  F2FP.BF16.PACK_AB R56, R106, R105 ;  /* 0x000000696a38723e */ /* 0x000fe200000010ff */
[----:B------:R0:W-:Y:S01]  /*b420*/  STG.E.128 [R94.64], R52 ;  /* 0x000000345e007986 */ /* 0x0001e2000c101d06 */
[----:B------:R-:W-:Y:S01]  /*b430*/  F2FP.BF16.PACK_AB R63, R109, R108 ;  /* 0x0000006c6d3f723e */ /* 0x000fe200000010ff */
[----:B------:R-:W-:Y:S01]  /*b440*/  IMAD.WIDE.U32 R90, R90, R91, c[0x0][0x208] ;  /* 0x000082005a5a7625 */ /* 0x000fe200078e005b */
[----:B------:R-:W-:Y:S01]  /*b450*/  F2FP.BF16.PACK_AB R61, R98, R97 ;  /* 0x00000061623d723e */ /* 0x000fe200000010ff */
[----:B------:R0:W-:Y:S04]  /*b460*/  STG.E.128 [R92.64], R56 ;  /* 0x000000385c007986 */ /* 0x0001e8000c101d06 */
[----:B------:R0:W-:Y:S02]  /*b470*/  STG.E.128 [R90.64], R60 ;  /* 0x0000003c5a007986 */ /* 0x0001e4000c101d06 */
.L_x_2342:
[----:B-1----:R-:W-:Y:S05]  /*b480*/  BSYNC B0 ;  /* 0x0000000000007941 */ /* 0x002fea0003800000 */
.L_x_2341:
[----:B------:R-:W-:Y:S02]  /*b490*/  IADD3 R66, R66, c[0x0][0x160], RZ ;  /* 0x0000580042427a10 */ /* 0x000fe40007ffe0ff */
[----:B------:R-:W-:-:S02]  /*b4a0*/  LOP3.LUT P1, RZ, R68, 0xff, RZ, 0xc0, !PT ;  /* 0x000000ff44ff7812 */ /* 0x000fc4000782c0ff */
[----:B------:R-:W-:Y:S02]  /*b4b0*/  ISETP.GE.AND P0, PT, R66, c[0x0][0x164], PT ;  /* 0x0000590042007a0c */ /* 0x000fe40003f06270 */
[----:B------:R-:W-:-:S11]  /*b4c0*/  SEL R68, RZ, 0x1, P1 ;  /* 0x00000001ff447807 */ /* 0x000fd60000800000 */
[----:B0----5:R-:W-:Y:S01]  /*b4d0*/  @P0 CALL.REL.NOINC `(.L_x_2343) ;  /* 0x0000001000000944 */ /* 0x021fe20003c00000 */
[----:B------:R-:W-:Y:S05]  /*b4e0*/  BRA `(.L_x_2344) ;  /* 0xffff53d000007947 */ /* 0x000fea000383ffff */
.L_x_2343:
[----:B------:R-:W-:Y:S05]  /*b4f0*/  EXIT ;  /* 0x000000000000794d */ /* 0x000fea0003800000 */
.L_x_2339:
[----:B0-----:R-:W-:Y:S01]  /*b500*/  IMAD.MOV.U32 R57, RZ, RZ, 0x1 ;  /* 0x00000001ff397424 */ /* 0x001fe200078e00ff */
[----:B------:R-:W-:Y:S01]  /*b510*/  MOV R53, 0x1f ;  /* 0x0000001f00357802 */ /* 0x000fe20000000f00 */
[----:B------:R-:W-:Y:S01]  /*b520*/  IMAD.MOV.U32 R56, RZ, RZ, -0x1 ;  /* 0xffffffffff387424 */ /* 0x000fe200078e00ff */
[----:B------:R-:W-:Y:S02]  /*b530*/  MOV R54, 0xb550 ;  /* 0x0000b55000367802 */ /* 0x000fe40000000f00 */
[----:B-----5:R-:W-:Y:S05]  /*b540*/  CALL.REL.NOINC `($__internal_15_$__cuda_sm70_shflsync_bfly_p) ;  /* 0x0000069000007944 */ /* 0x020fea0003c00000 */
[----:B-1----:R-:W-:Y:S01]  /*b550*/  IMAD.MOV.U32 R52, RZ, RZ, R57 ;  /* 0x000000ffff347224 */ /* 0x002fe200078e0039 */
[----:B0-----:R-:W-:Y:S05]  /*b560*/  BRA `(.L_x_2345) ;  /* 0xffffeed000007947 */ /* 0x001fea000383ffff */
.L_x_2340:
[----:B------:R-:W-:Y:S01]  /*b570*/  HFMA2.MMA R53, -RZ, RZ, 0, 1.847743988037109375e-06 ;  /* 0x0000001fff357435 */ /* 0x000fe200000001ff */
[----:B------:R-:W-:Y:S01]  /*b580*/  IMAD.MOV.U32 R57, RZ, RZ, 0x2 ;  /* 0x00000002ff397424 */ /* 0x000fe200078e00ff */
[----:B------:R-:W-:Y:S01]  /*b590*/  MOV R54, 0xb5c0 ;  /* 0x0000b5c000367802 */ /* 0x000fe20000000f00 */
[----:B------:R-:W-:-:S03]  /*b5a0*/  IMAD.MOV.U32 R56, RZ, RZ, -0x1 ;  /* 0xffffffffff387424 */ /* 0x000fc600078e00ff */
[----:B-----5:R-:W-:Y:S05]  /*b5b0*/  CALL.REL.NOINC `($__internal_15_$__cuda_sm70_shflsync_bfly_p) ;  /* 0x0000062000007944 */ /* 0x020fea0003c00000 */
[----:B01----:R-:W-:Y:S01]  /*b5c0*/  FADD.FTZ R92, R92, R57 ;  /* 0x000000395c5c7221 */ /* 0x003fe20000010000 */
[----:B------:R-:W-:Y:S01]  /*b5d0*/  MOV R56, 0xffffffff ;  /* 0xffffffff00387802 */ /* 0x000fe20000000f00 */
[----:B------:R-:W-:Y:S01]  /*b5e0*/  IMAD.MOV.U32 R57, RZ, RZ, 0x4 ;  /* 0x00000004ff397424 */ /* 0x000fe200078e00ff */
[----:B------:R-:W-:Y:S01]  /*b5f0*/  MOV R54, 0xb620 ;  /* 0x0000b62000367802 */ /* 0x000fe20000000f00 */
[----:B------:R-:W-:-:S02]  /*b600*/  IMAD.MOV.U32 R53, RZ, RZ, 0x1f ;  /* 0x0000001fff357424 */ /* 0x000fc400078e00ff */
[----:B------:R-:W-:Y:S05]  /*b610*/  CALL.REL.NOINC `($__internal_15_$__cuda_sm70_shflsync_bfly_p) ;  /* 0x000005c000007944 */ /* 0x000fea0003c00000 */
[----:B01----:R-:W-:Y:S01]  /*b620*/  FADD.FTZ R92, R92, R57 ;  /* 0x000000395c5c7221 */ /* 0x003fe20000010000 */
[----:B------:R-:W-:Y:S01]  /*b630*/  MOV R54, 0xb680 ;  /* 0x0000b68000367802 */ /* 0x000fe20000000f00 */
[----:B------:R-:W-:-:S02]  /*b640*/  IMAD.MOV.U32 R57, RZ, RZ, 0x8 ;  /* 0x00000008ff397424 */ /* 0x000fc400078e00ff */
[----:B------:R-:W-:Y:S02]  /*b650*/  IMAD.MOV.U32 R53, RZ, RZ, 0x1f ;  /* 0x0000001fff357424 */ /* 0x000fe400078e00ff */
[----:B------:R-:W-:Y:S02]  /*b660*/  IMAD.MOV.U32 R56, RZ, RZ, -0x1 ;  /* 0xffffffffff387424 */ /* 0x000fe400078e00ff */
[----:B------:R-:W-:Y:S05]  /*b670*/  CALL.REL.NOINC `($__internal_15_$__cuda_sm70_shflsync_bfly_p) ;  /* 0x0000056000007944 */ /* 0x000fea0003c00000 */
[----:B01----:R-:W-:Y:S01]  /*b680*/  FADD.FTZ R92, R92, R57 ;  /* 0x000000395c5c7221 */ /* 0x003fe20000010000 */
[----:B------:R-:W-:Y:S01]  /*b690*/  HFMA2.MMA R57, -RZ, RZ, 0, 9.5367431640625e-07 ;  /* 0x00000010ff397435 */ /* 0x000fe200000001ff */
[----:B------:R-:W-:Y:S01]  /*b6a0*/  IMAD.MOV.U32 R53, RZ, RZ, 0x1f ;  /* 0x0000001fff357424 */ /* 0x000fe200078e00ff */
[----:B------:R-:W-:Y:S01]  /*b6b0*/  MOV R54, 0xb6e0 ;  /* 0x0000b6e000367802 */ /* 0x000fe20000000f00 */
[----:B------:R-:W-:-:S03]  /*b6c0*/  IMAD.MOV.U32 R56, RZ, RZ, -0x1 ;  /* 0xffffffffff387424 */ /* 0x000fc600078e00ff */
[----:B------:R-:W-:Y:S05]  /*b6d0*/  CALL.REL.NOINC `($__internal_15_$__cuda_sm70_shflsync_bfly_p) ;  /* 0x0000050000007944 */ /* 0x000fea0003c00000 */
        /* <DEDUP_REMOVED lines=54> */
[----:B------:R-:W-:Y:S05]  /*ba40*/  CALL.REL.NOINC `($__internal_15_$__cuda_sm70_shflsync_bfly_p) ;  /* 0x0000019000007944 */ /* 0x000fea0003c00000 */
[----:B01----:R-:W-:Y:S01]  /*ba50*/  FADD.FTZ R92, R92, R57 ;  /* 0x000000395c5c7221 */ /* 0x003fe20000010000 */
[----:B------:R-:W-:Y:S01]  /*ba60*/  MOV R56, 0xffffffff ;  /* 0xffffffff00387802 */ /* 0x000fe20000000f00 */
[----:B------:R-:W-:Y:S01]  /*ba70*/  IMAD.MOV.U32 R57, RZ, RZ, 0x2 ;  /* 0x00000002ff397424 */ /* 0x000fe200078e00ff */
[----:B------:R-:W-:Y:S01]  /*ba80*/  MOV R54, 0xbab0 ;  /* 0x0000bab000367802 */ /* 0x000fe20000000f00 */
[----:B------:R-:W-:Y:S02]  /*ba90*/  IMAD.MOV.U32 R53, RZ, RZ, 0x1f ;  /* 0x0000001fff357424 */ /* 0x000fe400078e00ff */
[----:B------:R-:W-:Y:S05]  /*baa0*/  CALL.REL.NOINC `($__internal_15_$__cuda_sm70_shflsync_bfly_p) ;  /* 0x0000013000007944 */ /* 0x000fea0003c00000 */
[----:B01----:R-:W-:Y:S01]  /*bab0*/  FADD.FTZ R92, R92, R57 ;  /* 0x000000395c5c7221 */ /* 0x003fe20000010000 */
[----:B------:R-:W-:Y:S01]  /*bac0*/  MOV R54, 0xbb10 ;  /* 0x0000bb1000367802 */ /* 0x000fe20000000f00 */
[----:B------:R-:W-:Y:S02]  /*bad0*/  IMAD.MOV.U32 R57, RZ, RZ, 0x4 ;  /* 0x00000004ff397424 */ /* 0x000fe400078e00ff */
[----:B------:R-:W-:-:S02]  /*bae0*/  IMAD.MOV.U32 R53, RZ, RZ, 0x1f ;  /* 0x0000001fff357424 */ /* 0x000fc400078e00ff */
[----:B------:R-:W-:Y:S02]  /*baf0*/  IMAD.MOV.U32 R56, RZ, RZ, -0x1 ;  /* 0xffffffffff387424 */ /* 0x000fe400078e00ff */
[----:B------:R-:W-:Y:S05]  /*bb00*/  CALL.REL.NOINC `($__internal_15_$__cuda_sm70_shflsync_bfly_p) ;  /* 0x000000d000007944 */ /* 0x000fea0003c00000 */
[----:B01----:R-:W-:Y:S01]  /*bb10*/  FADD.FTZ R92, R92, R57 ;  /* 0x000000395c5c7221 */ /* 0x003fe20000010000 */
[----:B------:R-:W-:Y:S01]  /*bb20*/  HFMA2.MMA R57, -RZ, RZ, 0, 4.76837158203125e-07 ;  /* 0x00000008ff397435 */ /* 0x000fe200000001ff */
[----:B------:R-:W-:Y:S01]  /*bb30*/  IMAD.MOV.U32 R53, RZ, RZ, 0x1f ;  /* 0x0000001fff357424 */ /* 0x000fe200078e00ff */
[----:B------:R-:W-:Y:S01]  /*bb40*/  MOV R54, 0xbb70 ;  /* 0x0000bb7000367802 */ /* 0x000fe20000000f00 */
[----:B------:R-:W-:-:S03]  /*bb50*/  IMAD.MOV.U32 R56, RZ, RZ, -0x1 ;  /* 0xffffffffff387424 */ /* 0x000fc600078e00ff */
[----:B------:R-:W-:Y:S05]  /*bb60*/  CALL.REL.NOINC `($__internal_15_$__cuda_sm70_shflsync_bfly_p) ;  /* 0x0000007000007944 */ /* 0x000fea0003c00000 */
[----:B01----:R-:W-:Y:S01]  /*bb70*/  FADD.FTZ R92, R92, R57 ;  /* 0x000000395c5c7221 */ /* 0x003fe20000010000 */
[----:B------:R-:W-:Y:S01]  /*bb80*/  MOV R53, 0x1f ;  /* 0x0000001f00357802 */ /* 0x000fe20000000f00 */
[----:B------:R-:W-:Y:S01]  /*bb90*/  IMAD.MOV.U32 R57, RZ, RZ, 0x10 ;  /* 0x00000010ff397424 */ /* 0x000fe200078e00ff */
[----:B------:R-:W-:Y:S01]  /*bba0*/  MOV R54, 0xbbd0 ;  /* 0x0000bbd000367802 */ /* 0x000fe20000000f00 */
[----:B------:R-:W-:Y:S02]  /*bbb0*/  IMAD.MOV.U32 R56, RZ, RZ, -0x1 ;  /* 0xffffffffff387424 */ /* 0x000fe400078e00ff */
[----:B------:R-:W-:Y:S05]  /*bbc0*/  CALL.REL.NOINC `($__internal_15_$__cuda_sm70_shflsync_bfly_p) ;  /* 0x0000001000007944 */ /* 0x000fea0003c00000 */
[----:B01----:R-:W-:Y:S05]  /*bbd0*/  BRA `(.L_x_2346) ;  /* 0xffffeca000007947 */ /* 0x003fea000383ffff */
        .weak           $__internal_15_$__cuda_sm70_shflsync_bfly_p
        .type           $__internal_15_$__cuda_sm70_shflsync_bfly_p,@function
        .size           $__internal_15_$__cuda_sm70_shflsync_bfly_p,(.L_x_22103 - $__internal_15_$__cuda_sm70_shflsync_bfly_p)
$__internal_15_$__cuda_sm70_shflsync_bfly_p:
[----:B------:R-:W-:Y:S01]  /*bbe0*/  IMAD.MOV.U32 R55, RZ, RZ, 0x0 ;  /* 0x00000000ff377424 */ /* 0x000fe200078e00ff */
[----:B------:R-:W-:Y:S04]  /*bbf0*/  WARPSYNC R56 ;  /* 0x0000003800007348 */ /* 0x000fe80003800000 */
[----:B------:R0:W1:Y:S01]  /*bc00*/  SHFL.BFLY PT, R57, R92, R57, R53 ;  /* 0x0c0000395c397389 */ /* 0x00006200000e0035 */
[----:B------:R-:W-:Y:S05]  /*bc10*/  RET.REL.NODEC R54 `(_ZN10layer_norm13ln_fwd_kernelINS_13Kernel_traitsI13__nv_bfloat16S2_S2_S2_fjLj3072ELj1ELj1ELj4ELj16ENS_18Kernel_traits_baseILj3072ES2_S2_S2_S2_fjLj128EEEEELb1ELb1ELb1ELb1EEEvNS_9FwdParamsE) ;  /* 0xffff43e036007950 */ /* 0x000fea0003c3ffff */
.L_x_2347:
        /* <DEDUP_REMOVED lines=14> */
.L_x_22103:


//--------------------- .text._ZN10layer_norm13ln_fwd_kernelINS_13Kernel_traitsI6__halfS2_S2_S2_fjLj3072ELj1ELj1ELj4ELj16ENS_18Kernel_traits_baseILj3072ES2_S2_S2_S2_fjLj128EEEEELb0ELb0ELb0ELb0EEEvNS_9FwdParamsE --------------------------
	.section	.text._ZN10layer_norm13ln_fwd_kernelINS_13Kernel_traitsI6__halfS2_S2_S2_fjLj3072ELj1ELj1ELj4ELj16ENS_18Kernel_traits_baseILj3072ES2_S2_S2_S2_fjLj128EEEEELb0ELb0ELb0ELb0EEEvNS_9FwdParamsE,"ax",@progbits
	.sectioninfo	@"SHI_REGISTERS=122"
	.align	128
        .global         _ZN10layer_norm13ln_fwd_kernelINS_13Kernel_traitsI6__halfS2_S2_S2_fjLj3072ELj1ELj1ELj4ELj16ENS_18Kernel_traits_baseILj3072ES2_S2_S2_S2_fjLj128EEEEELb0ELb0ELb0ELb0EEEvNS_9FwdParamsE
        .type           _ZN10layer_norm13ln_fwd_kernelINS_13Kernel_traitsI6__halfS2_S2_S2_fjLj3072ELj1ELj1ELj4ELj16ENS_18Kernel_traits_baseILj3072ES2_S2_S2_S2_fjLj128EEEEELb0ELb0ELb0ELb0EEEvNS_9FwdParamsE,@function
        .size           _ZN10layer_norm13ln_fwd_kernelINS_13Kernel_traitsI6__halfS2_S2_S2_fjLj3072ELj1ELj1ELj4ELj16ENS_18Kernel_traits_baseILj3072ES2_S2_S2_S2_fjLj128EEEEELb0ELb0ELb0ELb0EEEvNS_9FwdParamsE,(.L_x_22104 - _ZN10layer_norm13ln_fwd_kernelINS_13Kernel_traitsI6__halfS2_S2_S2_fjLj3072ELj1ELj1ELj4ELj16ENS_18Kernel_traits_baseILj3072ES2_S2_S2_S2_fjLj128EEEEELb0ELb0ELb0ELb0EEEvNS_9FwdParamsE)
        .other          _ZN10layer_norm13ln_fwd_kernelINS_13Kernel_traitsI6__halfS2_S2_S2_fjLj3072ELj1ELj1ELj4ELj16ENS_18Kernel_traits_baseILj3072ES2_S2_S2_S2_fjLj128EEEEELb0ELb0ELb0ELb0EEEvNS_9FwdParamsE,@"STO_CUDA_ENTRY STV_DEFAULT"
_ZN10layer_norm13ln_fwd_kernelINS_13Kernel_traitsI6__halfS2_S2_S2_fjLj3072ELj1ELj1ELj4ELj16ENS_18Kernel_traits_baseILj3072ES2_S2_S2_S2_fjLj128EEEEELb0ELb0ELb0ELb0EEEvNS_9FwdParamsE:
.text._ZN10layer_norm13ln_fwd_kernelINS_13Kernel_traitsI6__halfS2_S2_S2_fjLj3072ELj1ELj1ELj4ELj16ENS_18Kernel_traits_baseILj3072ES2_S2_S2_S2_fjLj128EEEEELb0ELb0ELb0ELb0EEEvNS_9FwdParamsE:
        /* <DEDUP_REMOVED lines=25> */
.L_x_2349:
[----:B0-----:R-:W-:Y:S05]  /*0190*/  BSYNC B0 ;  /* 0x0000000000007941 */ /* 0x001fea0003800000 */
.L_x_2348:
        /* <DEDUP_REMOVED lines=13> */
.L_x_2351:
[----:B0-----:R-:W-:Y:S05]  /*0270*/  BSYNC B0 ;  /* 0x0000000000007941 */ /* 0x001fea0003800000 */
.L_x_2350:
        /* <DEDUP_REMOVED lines=12> */
.L_x_2353:
[----:B0-----:R-:W-:Y:S05]  /*0340*/  BSYNC B0 ;  /* 0x0000000000007941 */ /* 0x001fea0003800000 */
.L_x_2352:
        /* <DEDUP_REMOVED lines=9> */
[--C-:B-----5:R-:W-:Y:S01]  /*03e0*/  HADD2.F32 R9, -RZ, R40.reuse.H0_H0 ;  /* 0x20000028ff097230 */ /* 0x120fe20000004100 */
[C---:B------:R-:W-:Y:S01]  /*03f0*/  LOP3.LUT R3, R27.reuse, 0x60, RZ, 0xc0, !PT ;  /* 0x000000601b037812 */ /* 0x040fe200078ec0ff */
[----:B------:R-:W-:Y:S01]  /*0400*/  HADD2.F32 R8, -RZ, R40.H1_H1 ;  /* 0x30000028ff087230 */ /* 0x000fe20000004100 */
[----:B------:R-:W-:Y:S01]  /*0410*/  LOP3.LUT R40, R0, 0x7f, RZ, 0xc0, !PT ;  /* 0x0000007f00287812 */ /* 0x000fe200078ec0ff */
[--C-:B------:R-:W-:Y:S01]  /*0420*/  HADD2.F32 R13, -RZ, R6.reuse.H0_H0 ;  /* 0x20000006ff0d7230 */ /* 0x100fe20000004100 */
[----:B------:R-:W-:Y:S01]  /*0430*/  SHF.R.U32.HI R2, RZ, 0x2, R0 ;  /* 0x00000002ff027819 */ /* 0x000fe20000011600 */
[----:B------:R-:W-:Y:S01]  /*0440*/  HADD2.F32 R12, -RZ, R6.H1_H1 ;  /* 0x30000006ff0c7230 */ /* 0x000fe20000004100 */
[----:B------:R-:W-:Y:S01]  /*0450*/  IADD3 R3, R40, -R3, RZ ;  /* 0x8000000328037210 */ /* 0x000fe20007ffe0ff */
[--C-:B------:R-:W-:Y:S01]  /*0460*/  HADD2.F32 R11, -RZ, R7.reuse.H0_H0 ;  /* 0x20000007ff0b7230 */ /* 0x100fe20000004100 */
[----:B------:R-:W-:Y:S01]  /*0470*/  LOP3.LUT R56, R2, 0x3fffffe0, RZ, 0xc0, !PT ;  /* 0x3fffffe002387812 */ /* 0x000fe200078ec0ff */
[----:B------:R-:W-:Y:S01]  /*0480*/  HADD2.F32 R10, -RZ, R7.H1_H1 ;  /* 0x30000007ff0a7230 */ /* 0x000fe20000004100 */
[----:B------:R-:W-:Y:S01]  /*0490*/  IMNMX R0, RZ, R3, !PT ;  /* 0x00000003ff007217 */ /* 0x000fe20007800200 */
[--C-:B------:R-:W-:Y:S01]  /*04a0*/  HADD2.F32 R7, -RZ, R41.reuse.H0_H0 ;  /* 0x20000029ff077230 */ /* 0x100fe20000004100 */
[----:B------:R-:W-:Y:S01]  /*04b0*/  HFMA2.MMA R65, -RZ, RZ, 0, 5.9604644775390625e-08 ;  /* 0x00000001ff417435 */ /* 0x000fe200000001ff */
[----:B------:R-:W-:Y:S01]  /*04c0*/  HADD2.F32 R6, -RZ, R41.H1_H1 ;  /* 0x30000029ff067230 */ /* 0x000fe20000004100 */
[----:B------:R-:W-:Y:S01]  /*04d0*/  SHF.L.U32 R41, R27, 0x5, RZ ;  /* 0x000000051b297819 */ /* 0x000fe200000006ff */
[--C-:B------:R-:W-:Y:S01]  /*04e0*/  HADD2.F32 R24, -RZ, R16.reuse.H0_H0 ;  /* 0x20000010ff187230 */ /* 0x100fe20000004100 */
[----:B------:R-:W-:Y:S01]  /*04f0*/  ULDC.U8 UR6, c[0x0][0x1f0] ;  /* 0x00007c0000067ab9 */ /* 0x000fe20000000000 */
[----:B------:R-:W-:Y:S01]  /*0500*/  HADD2.F32 R25, -RZ, R16.H1_H1 ;  /* 0x30000010ff197230 */ /* 0x000fe20000004100 */
[----:B------:R-:W-:Y:S01]  /*0510*/  LOP3.LUT R45, R41, 0x3e0, RZ, 0xc0, !PT ;  /* 0x000003e0292d7812 */ /* 0x000fe200078ec0ff */
[--C-:B------:R-:W-:Y:S01]  /*0520*/  HADD2.F32 R22, -RZ, R17.reuse.H0_H0 ;  /* 0x20000011ff167230 */ /* 0x100fe20000004100 */
[----:B------:R-:W-:Y:S01]  /*0530*/  IMNMX R41, R0, 0x20, PT ;  /* 0x0000002000297817 */ /* 0x000fe20003800200 */
[----:B------:R-:W-:Y:S01]  /*0540*/  HADD2.F32 R23, -RZ, R17.H1_H1 ;  /* 0x30000011ff177230 */ /* 0x000fe20000004100 */
[----:B------:R-:W-:Y:S01]  /*0550*/  IADD3 R48, R40, -R45, RZ ;  /* 0x8000002d28307210 */ /* 0x000fe20007ffe0ff */
[----:B------:R-:W-:-:S02]  /*0560*/  HADD2.F32 R17, -RZ, R4.H0_H0 ;  /* 0x20000004ff117230 */ /* 0x000fc40000004100 */
[----:B------:R-:W-:Y:S02]  /*0570*/  HADD2.F32 R16, -RZ, R4.H1_H1 ;  /* 0x30000004ff107230 */ /* 0x000fe40000004100 */
[--C-:B------:R-:W-:Y:S02]  /*0580*/  HADD2.F32 R15, -RZ, R5.reuse.H0_H0 ;  /* 0x20000005ff0f7230 */ /* 0x100fe40000004100 */
[----:B------:R-:W-:Y:S02]  /*0590*/  HADD2.F32 R14, -RZ, R5.H1_H1 ;  /* 0x30000005ff0e7230 */ /* 0x000fe40000004100 */
[--C-:B------:R-:W-:Y:S02]  /*05a0*/  HADD2.F32 R5, -RZ, R42.reuse.H0_H0 ;  /* 0x2000002aff057230 */ /* 0x100fe40000004100 */
[----:B------:R-:W-:Y:S01]  /*05b0*/  HADD2.F32 R4, -RZ, R42.H1_H1 ;  /* 0x3000002aff047230 */ /* 0x000fe20000004100 */
[----:B------:R-:W-:Y:S01]  /*05c0*/  IADD3 R42, R41, R56, RZ ;  /* 0x00000038292a7210 */ /* 0x000fe20007ffe0ff */
[----:B------:R-:W-:-:S02]  /*05d0*/  HADD2.F32 R0, -RZ, R36.H0_H0 ;  /* 0x20000024ff007230 */ /* 0x000fc40000004100 */
[----:B------:R-:W-:Y:S01]  /*05e0*/  HADD2.F32 R41, -RZ, R36.H1_H1 ;  /* 0x30000024ff297230 */ /* 0x000fe20000004100 */
[----:B------:R-:W-:Y:S01]  /*05f0*/  SHF.L.U32 R36, R42, 0x3, RZ ;  /* 0x000000032a247819 */ /* 0x000fe200000006ff */
[--C-:B------:R-:W-:Y:S02]  /*0600*/  HADD2.F32 R46, -RZ, R28.reuse.H0_H0 ;  /* 0x2000001cff2e7230 */ /* 0x100fe40000004100 */
[----:B------:R-:W-:Y:S01]  /*0610*/  HADD2.F32 R49, -RZ, R28.H1_H1 ;  /* 0x3000001cff317230 */ /* 0x000fe20000004100 */
[----:B------:R-:W-:Y:S01]  /*0620*/  IMNMX R28, RZ, R48, !PT ;  /* 0x00000030ff1c7217 */ /* 0x000fe20007800200 */
[--C-:B------:R-:W-:Y:S01]  /*0630*/  HADD2.F32 R48, -RZ, R29.reuse.H0_H0 ;  /* 0x2000001dff307230 */ /* 0x100fe20000004100 */
[----:B------:R-:W0:Y:S01]  /*0640*/  I2F.U32 R36, R36 ;  /* 0x0000002400247306 */ /* 0x000e220000201000 */
[----:B------:R-:W-:Y:S01]  /*0650*/  HADD2.F32 R51, -RZ, R29.H1_H1 ;  /* 0x3000001dff337230 */ /* 0x000fe20000004100 */
[----:B------:R-:W-:Y:S01]  /*0660*/  IMNMX R29, R28, 0x20, PT ;  /* 0x000000201c1d7817 */ /* 0x000fe20003800200 */
[----:B------:R-:W-:-:S02]  /*0670*/  HADD2.F32 R20, -RZ, R18.H0_H0 ;  /* 0x20000012ff147230 */ /* 0x000fc40000004100 */
[----:B------:R-:W-:Y:S01]  /*0680*/  HADD2.F32 R21, -RZ, R18.H1_H1 ;  /* 0x30000012ff157230 */ /* 0x000fe20000004100 */
[----:B------:R-:W-:Y:S01]  /*0690*/  IADD3 R29, R56, R29, RZ ;  /* 0x0000001d381d7210 */ /* 0x000fe20007ffe0ff */
[----:B------:R-:W-:Y:S02]  /*06a0*/  HADD2.F32 R18, -RZ, R19.H0_H0 ;  /* 0x20000013ff127230 */ /* 0x000fe40000004100 */
[--C-:B------:R-:W-:Y:S01]  /*06b0*/  HADD2.F32 R3, -RZ, R43.reuse.H0_H0 ;  /* 0x2000002bff037230 */ /* 0x100fe20000004100 */
[----:B------:R-:W-:Y:S01]  /*06c0*/  SHF.L.U32 R64, R29, 0x3, RZ ;  /* 0x000000031d407819 */ /* 0x000fe200000006ff */
[----:B------:R-:W-:Y:S02]  /*06d0*/  HADD2.F32 R2, -RZ, R43.H1_H1 ;  /* 0x3000002bff027230 */ /* 0x000fe40000004100 */
[----:B------:R-:W-:Y:S02]  /*06e0*/  HADD2.F32 R19, -RZ, R19.H1_H1 ;  /* 0x30000013ff137230 */ /* 0x000fe40000004100 */
[--C-:B------:R-:W-:Y:S01]  /*06f0*/  HADD2.F32 R40, -RZ, R37.reuse.H0_H0 ;  /* 0x20000025ff287230 */ /* 0x100fe20000004100 */
[----:B0-----:R0:W1:Y:S01]  /*0700*/  MUFU.RCP R56, R36 ;  /* 0x0000002400387308 */ /* 0x0010620000001000 */
[----:B------:R-:W-:-:S02]  /*0710*/  HADD2.F32 R43, -RZ, R37.H1_H1 ;  /* 0x30000025ff2b7230 */ /* 0x000fc40000004100 */
[--C-:B------:R-:W-:Y:S02]  /*0720*/  HADD2.F32 R42, -RZ, R38.reuse.H0_H0 ;  /* 0x20000026ff2a7230 */ /* 0x100fe40000004100 */
[----:B------:R-:W-:Y:S02]  /*0730*/  HADD2.F32 R45, -RZ, R38.H1_H1 ;  /* 0x30000026ff2d7230 */ /* 0x000fe40000004100 */
[--C-:B------:R-:W-:Y:S02]  /*0740*/  HADD2.F32 R44, -RZ, R39.reuse.H0_H0 ;  /* 0x20000027ff2c7230 */ /* 0x100fe40000004100 */
[----:B------:R-:W-:Y:S02]  /*0750*/  HADD2.F32 R47, -RZ, R39.H1_H1 ;  /* 0x30000027ff2f7230 */ /* 0x000fe40000004100 */
[--C-:B------:R-:W-:Y:S02]  /*0760*/  HADD2.F32 R50, -RZ, R30.reuse.H0_H0 ;  /* 0x2000001eff327230 */ /* 0x100fe40000004100 */
        /* <DEDUP_REMOVED lines=10> */
[----:B01----:R-:W-:Y:S02]  /*0810*/  HADD2.F32 R67, -RZ, R35.H1_H1 ;  /* 0x30000023ff437230 */ /* 0x003fe40000004100 */
.L_x_2441:
[----:B------:R-:W-:-:S04]  /*0820*/  ISETP.NE.U32.AND P1, PT, RZ, c[0x0][0x1c0], PT ;  /* 0x00007000ff007a0c */ /* 0x000fc80003f25070 */
[----:B------:R-:W-:-:S13]  /*0830*/  ISETP.NE.AND.EX P1, PT, RZ, c[0x0][0x1c4], PT, P1 ;  /* 0x00007100ff007a0c */ /* 0x000fda0003f25310 */
[----:B------:R-:W-:-:S05]  /*0840*/  @P1 MOV R37, 0x2 ;  /* 0x0000000200251802 */ /* 0x000fca0000000f00 */
        /* <DEDUP_REMOVED lines=9> */
[----:B------:R-:W-:Y:S01]  /*08e0*/  MOV R76, R72 ;  /* 0x00000048004c7202 */ /* 0x000fe20000000f00 */
[----:B--2---:R-:W-:Y:S01]  /*08f0*/  @P1 HADD2.F32 R74, -RZ, R36.H0_H0 ;  /* 0x20000024ff4a1230 */ /* 0x004fe20000004100 */
        /* <DEDUP_REMOVED lines=10> */
[----:B------:R-:W-:Y:S01]  /*09a0*/  ISETP.NE.AND.EX P1, PT, RZ, c[0x0][0x184], PT, P1 ;  /* 0x00006100ff007a0c */ /* 0x000fe20003f25310 */
[----:B--2---:R-:W-:-:S05]  /*09b0*/  HADD2.F32 R63, -RZ, R36.H0_H0 ;  /* 0x20000024ff3f7230 */ /* 0x004fca0000004100 */
[----:B------:R-:W-:-:S07]  /*09c0*/  FMUL.FTZ R63, R63, R74 ;  /* 0x0000004a3f3f7220 */ /* 0x000fce0000410000 */
[----:B------:R-:W-:Y:S05]  /*09d0*/  @P1 BRA `(.L_x_2356) ;  /* 0x0000002000001947 */ /* 0x000fea0003800000 */
[----:B0-----:R-:W-:Y:S05]  /*09e0*/  @P0 BRA `(.L_x_2357) ;  /* 0x0000003000000947 */ /* 0x001fea0003800000 */
[----:B------:R-:W-:Y:S05]  /*09f0*/  BRA `(.L_x_2358) ;  /* 0x0000004000007947 */ /* 0x000fea0003800000 */
.L_x_2356:
[----:B0----5:R-:W-:-:S05]  /*0a00*/  HADD2.F32 R68, -RZ, R32.H0_H0 ;  /* 0x20000020ff447230 */ /* 0x021fca0000004100 */
[----:B------:R-:W-:-:S05]  /*0a10*/  FADD.FTZ R63, R68, R63 ;  /* 0x0000003f443f7221 */ /* 0x000fca0000010000 */
.L_x_2357:
[----:B------:R-:W-:-:S04]  /*0a20*/  F2FP.PACK_AB R68, RZ, R63 ;  /* 0x0000003fff44723e */ /* 0x000fc800000000ff */
[----:B------:R-:W-:Y:S02]  /*0a30*/  PRMT R28, R68, 0x7610, R28 ;  /* 0x00007610441c7816 */ /* 0x000fe4000000001c */
.L_x_2358:
[----:B------:R-:W-:-:S05]  /*0a40*/  HADD2.F32 R75, -RZ, R36.H1_H1 ;  /* 0x30000024ff4b7230 */ /* 0x000fca0000004100 */
[----:B------:R-:W-:Y:S01]  /*0a50*/  FMUL.FTZ R75, R75, R74 ;  /* 0x0000004a4b4b7220 */ /* 0x000fe20000410000 */
[----:B------:R-:W-:Y:S05]  /*0a60*/  @P1 BRA `(.L_x_2359) ;  /* 0x0000002000001947 */ /* 0x000fea0003800000 */
[----:B------:R-:W-:Y:S05]  /*0a70*/  @P0 BRA `(.L_x_2360) ;  /* 0x0000003000000947 */ /* 0x000fea0003800000 */
[----:B------:R-:W-:Y:S05]  /*0a80*/  BRA `(.L_x_2361) ;  /* 0x0000004000007947 */ /* 0x000fea0003800000 */
.L_x_2359:
[----:B-----5:R-:W-:-:S05]  /*0a90*/  HADD2.F32 R36, -RZ, R32.H1_H1 ;  /* 0x30000020ff247230 */ /* 0x020fca0000004100 */
[----:B------:R-:W-:-:S05]  /*0aa0*/  FADD.FTZ R75, R36, R75 ;  /* 0x0000004b244b7221 */ /* 0x000fca0000010000 */
.L_x_2360:
[----:B------:R-:W-:-:S04]  /*0ab0*/  F2FP.PACK_AB R36, RZ, R75 ;  /* 0x0000004bff24723e */ /* 0x000fc800000000ff */
[----:B------:R-:W-:Y:S02]  /*0ac0*/  PRMT R28, R28, 0x5410, R36 ;  /* 0x000054101c1c7816 */ /* 0x000fe40000000024 */
.L_x_2361:
[----:B------:R-:W-:-:S05]  /*0ad0*/  HADD2.F32 R73, -RZ, R37.H0_H0 ;  /* 0x20000025ff497230 */ /* 0x000fca0000004100 */
[----:B------:R-:W-:Y:S01]  /*0ae0*/  FMUL.FTZ R73, R73, R74 ;  /* 0x0000004a49497220 */ /* 0x000fe20000410000 */
[----:B------:R-:W-:Y:S05]  /*0af0*/  @P1 BRA `(.L_x_2362) ;  /* 0x0000002000001947 */ /* 0x000fea0003800000 */
[----:B------:R-:W-:Y:S05]  /*0b00*/  @P0 BRA `(.L_x_2363) ;  /* 0x0000003000000947 */ /* 0x000fea0003800000 */
[----:B------:R-:W-:Y:S05]  /*0b10*/  BRA `(.L_x_2364) ;  /* 0x0000004000007947 */ /* 0x000fea0003800000 */
.L_x_2362:
[----:B-----5:R-:W-:-:S05]  /*0b20*/  HADD2.F32 R36, -RZ, R33.H0_H0 ;  /* 0x20000021ff247230 */ /* 0x020fca0000004100 */
[----:B------:R-:W-:-:S05]  /*0b30*/  FADD.FTZ R73, R36, R73 ;  /* 0x0000004924497221 */ /* 0x000fca0000010000 */
.L_x_2363:
[----:B------:R-:W-:-:S04]  /*0b40*/  F2FP.PACK_AB R36, RZ, R73 ;  /* 0x00000049ff24723e */ /* 0x000fc800000000ff */
[----:B------:R-:W-:Y:S02]  /*0b50*/  PRMT R29, R36, 0x7610, R29 ;  /* 0x00007610241d7816 */ /* 0x000fe4000000001d */
.L_x_2364:
[----:B------:R-:W-:-:S05]  /*0b60*/  HADD2.F32 R37, -RZ, R37.H1_H1 ;  /* 0x30000025ff257230 */ /* 0x000fca0000004100 */
[----:B------:R-:W-:Y:S01]  /*0b70*/  FMUL.FTZ R91, R37, R74 ;  /* 0x0000004a255b7220 */ /* 0x000fe20000410000 */
[----:B------:R-:W-:Y:S05]  /*0b80*/  @P1 BRA `(.L_x_2365) ;  /* 0x0000002000001947 */ /* 0x000fea0003800000 */
[----:B------:R-:W-:Y:S05]  /*0b90*/  @P0 BRA `(.L_x_2366) ;  /* 0x0000003000000947 */ /* 0x000fea0003800000 */
[----:B------:R-:W-:Y:S05]  /*0ba0*/  BRA `(.L_x_2367) ;  /* 0x0000004000007947 */ /* 0x000fea0003800000 */
.L_x_2365:
[----:B-----5:R-:W-:-:S05]  /*0bb0*/  HADD2.F32 R36, -RZ, R33.H1_H1 ;  /* 0x30000021ff247230 */ /* 0x020fca0000004100 */
[----:B------:R-:W-:-:S05]  /*0bc0*/  FADD.FTZ R91, R36, R91 ;  /* 0x0000005b245b7221 */ /* 0x000fca0000010000 */
.L_x_2366:
[----:B------:R-:W-:-:S04]  /*0bd0*/  F2FP.PACK_AB R36, RZ, R91 ;  /* 0x0000005bff24723e */ /* 0x000fc800000000ff */
[----:B------:R-:W-:Y:S02]  /*0be0*/  PRMT R29, R29, 0x5410, R36 ;  /* 0x000054101d1d7816 */ /* 0x000fe40000000024 */
.L_x_2367:
[----:B------:R-:W-:-:S05]  /*0bf0*/  HADD2.F32 R89, -RZ, R38.H0_H0 ;  /* 0x20000026ff597230 */ /* 0x000fca0000004100 */
[----:B------:R-:W-:Y:S01]  /*0c00*/  FMUL.FTZ R89, R89, R74 ;  /* 0x0000004a59597220 */ /* 0x000fe20000410000 */
[----:B------:R-:W-:Y:S05]  /*0c10*/  @P1 BRA `(.L_x_2368) ;  /* 0x0000002000001947 */ /* 0x000fea0003800000 */
[----:B------:R-:W-:Y:S05]  /*0c20*/  @P0 BRA `(.L_x_2369) ;  /* 0x0000003000000947 */ /* 0x000fea0003800000 */
[----:B------:R-:W-:Y:S05]  /*0c30*/  BRA `(.L_x_2370) ;  /* 0x0000004000007947 */ /* 0x000fea0003800000 */
.L_x_2368:
[----:B-----5:R-:W-:-:S05]  /*0c40*/  HADD2.F32 R36, -RZ, R34.H0_H0 ;  /* 0x20000022ff247230 */ /* 0x020fca0000004100 */
[----:B------:R-:W-:-:S05]  /*0c50*/  FADD.FTZ R89, R36, R89 ;  /* 0x0000005924597221 */ /* 0x000fca0000010000 */
.L_x_2369:
[----:B------:R-:W-:-:S04]  /*0c60*/  F2FP.PACK_AB R36, RZ, R89 ;  /* 0x00000059ff24723e */ /* 0x000fc800000000ff */
[----:B------:R-:W-:Y:S02]  /*0c70*/  PRMT R30, R36, 0x7610, R30 ;  /* 0x00007610241e7816 */ /* 0x000fe4000000001e */
.L_x_2370:
[----:B------:R-:W-:-:S05]  /*0c80*/  HADD2.F32 R107, -RZ, R38.H1_H1 ;  /* 0x30000026ff6b7230 */ /* 0x000fca0000004100 */
[----:B------:R-:W-:Y:S01]  /*0c90*/  FMUL.FTZ R107, R107, R74 ;  /* 0x0000004a6b6b7220 */ /* 0x000fe20000410000 */
[----:B------:R-:W-:Y:S05]  /*0ca0*/  @P1 BRA `(.L_x_2371) ;  /* 0x0000002000001947 */ /* 0x000fea0003800000 */
[----:B------:R-:W-:Y:S05]  /*0cb0*/  @P0 BRA `(.L_x_2372) ;  /* 0x0000003000000947 */ /* 0x000fea0003800000 */
[----:B------:R-:W-:Y:S05]  /*0cc0*/  BRA `(.L_x_2373) ;  /* 0x0000004000007947 */ /* 0x000fea0003800000 */
.L_x_2371:
[----:B-----5:R-:W-:-:S05]  /*0cd0*/  HADD2.F32 R36, -RZ, R34.H1_H1 ;  /* 0x30000022ff247230 */ /* 0x020fca0000004100 */
[----:B------:R-:W-:-:S05]  /*0ce0*/  FADD.FTZ R107, R36, R107 ;  /* 0x0000006b246b7221 */ /* 0x000fca0000010000 */
.L_x_2372:
[----:B------:R-:W-:-:S04]  /*0cf0*/  F2FP.PACK_AB R36, RZ, R107 ;  /* 0x0000006bff24723e */ /* 0x000fc800000000ff */
[----:B------:R-:W-:Y:S02]  /*0d00*/  PRMT R30, R30, 0x5410, R36 ;  /* 0x000054101e1e7816 */ /* 0x000fe40000000024 */
.L_x_2373:
[----:B------:R-:W-:-:S05]  /*0d10*/  HADD2.F32 R105, -RZ, R39.H0_H0 ;  /* 0x20000027ff697230 */ /* 0x000fca0000004100 */
[----:B------:R-:W-:Y:S01]  /*0d20*/  FMUL.FTZ R105, R105, R74 ;  /* 0x0000004a69697220 */ /* 0x000fe20000410000 */
[----:B------:R-:W-:Y:S05]  /*0d30*/  @P1 BRA `(.L_x_2374) ;  /* 0x0000002000001947 */ /* 0x000fea0003800000 */
[----:B------:R-:W-:Y:S05]  /*0d40*/  @P0 BRA `(.L_x_2375) ;  /* 0x0000003000000947 */ /* 0x000fea0003800000 */
[----:B------:R-:W-:Y:S05]  /*0d50*/  BRA `(.L_x_2376) ;  /* 0x0000004000007947 */ /* 0x000fea0003800000 */
.L_x_2374:
[----:B-----5:R-:W-:-:S05]  /*0d60*/  HADD2.F32 R36, -RZ, R35.H0_H0 ;  /* 0x20000023ff247230 */ /* 0x020fca0000004100 */
[----:B------:R-:W-:-:S05]  /*0d70*/  FADD.FTZ R105, R36, R105 ;  /* 0x0000006924697221 */ /* 0x000fca0000010000 */
.L_x_2375:
[----:B------:R-:W-:-:S04]  /*0d80*/  F2FP.PACK_AB R36, RZ, R105 ;  /* 0x00000069ff24723e */ /* 0x000fc800000000ff */
[----:B------:R-:W-:Y:S02]  /*0d90*/  PRMT R31, R36, 0x7610, R31 ;  /* 0x00007610241f7816 */ /* 0x000fe4000000001f */
.L_x_2376:
[----:B------:R-:W-:-:S05]  /*0da0*/  HADD2.F32 R39, -RZ, R39.H1_H1 ;  /* 0x30000027ff277230 */ /* 0x000fca0000004100 */
[----:B------:R-:W-:Y:S01]  /*0db0*/  FMUL.FTZ R109, R39, R74 ;  /* 0x0000004a276d7220 */ /* 0x000fe20000410000 */
[----:B------:R-:W-:Y:S05]  /*0dc0*/  @P1 BRA `(.L_x_2377) ;  /* 0x0000002000001947 */ /* 0x000fea0003800000 */
[----:B------:R-:W-:Y:S05]  /*0dd0*/  @P0 BRA `(.L_x_2378) ;  /* 0x0000003000000947 */ /* 0x000fea0003800000 */
[----:B------:R-:W-:Y:S05]  /*0de0*/  BRA `(.L_x_2379) ;  /* 0x0000004000007947 */ /* 0x000fea0003800000 */
.L_x_2377:
[----:B-----5:R-:W-:-:S05]  /*0df0*/  HADD2.F32 R36, -RZ, R35.H1_H1 ;  /* 0x30000023ff247230 */ /* 0x020fca0000004100 */
[----:B------:R-:W-:-:S05]  /*0e00*/  FADD.FTZ R109, R36, R109 ;  /* 0x0000006d246d7221 */ /* 0x000fca0000010000 */
.L_x_2378:
[----:B------:R-:W-:-:S04]  /*0e10*/  F2FP.PACK_AB R36, RZ, R109 ;  /* 0x0000006dff24723e */ /* 0x000fc800000000ff */
[----:B------:R-:W-:Y:S02]  /*0e20*/  PRMT R31, R31, 0x5410, R36 ;  /* 0x000054101f1f7816 */ /* 0x000fe40000000024 */
.L_x_2379:
[C---:B------:R-:W-:Y:S02]  /*0e30*/  @P0 LEA R36, P1, R72.reuse, c[0x0][0x188], 0x4 ;  /* 0x0000620048240a11 */ /* 0x040fe400078220ff */
[C---:B------:R-:W-:Y:S02]  /*0e40*/  IADD3 R76, R72.reuse, 0x80, RZ ;  /* 0x00000080484c7810 */ /* 0x040fe40007ffe0ff */
[----:B------:R-:W-:-:S05]  /*0e50*/  @P0 LEA.HI.X R37, R72, c[0x0][0x18c], RZ, 0x4, P1 ;  /* 0x0000630048250a11 */ /* 0x000fca00008f24ff */
[----:B------:R0:W-:Y:S04]  /*0e60*/  @P0 STG.E.128 [R36.64], R28 ;  /* 0x0000001c24000986 */ /* 0x0001e8000c101d04 */
.L_x_2355:
[----:B------:R-:W-:Y:S05]  /*0e70*/  BSYNC B0 ;  /* 0x0000000000007941 */ /* 0x000fea0003800000 */
.L_x_2354:
        /* <DEDUP_REMOVED lines=11> */
[----:B------:R-:W-:Y:S01]  /*0f30*/  ISETP.NE.AND.EX P1, PT, RZ, c[0x0][0x184], PT, P1 ;  /* 0x00006100ff007a0c */ /* 0x000fe20003f25310 */
[----:B--2---:R-:W-:-:S05]  /*0f40*/  HADD2.F32 R77, -RZ, R36.H0_H0 ;  /* 0x20000024ff4d7230 */ /* 0x004fca0000004100 */
[----:B------:R-:W-:-:S07]  /*0f50*/  FMUL.FTZ R70, R77, R74 ;  /* 0x0000004a4d467220 */ /* 0x000fce0000410000 */
[----:B------:R-:W-:Y:S05]  /*0f60*/  @P1 BRA `(.L_x_2382) ;  /* 0x0000002000001947 */ /* 0x000fea0003800000 */
[----:B0-----:R-:W-:Y:S05]  /*0f70*/  @P0 BRA `(.L_x_2383) ;  /* 0x0000003000000947 */ /* 0x001fea0003800000 */
[----:B------:R-:W-:Y:S05]  /*0f80*/  BRA `(.L_x_2384) ;  /* 0x0000004000007947 */ /* 0x000fea0003800000 */
.L_x_2382:
[----:B0----5:R-:W-:-:S05]  /*0f90*/  HADD2.F32 R69, -RZ, R32.H0_H0 ;  /* 0x20000020ff457230 */ /* 0x021fca0000004100 */
[----:B------:R-:W-:-:S05]  /*0fa0*/  FADD.FTZ R70, R69, R70 ;  /* 0x0000004645467221 */ /* 0x000fca0000010000 */
.L_x_2383:
[----:B------:R-:W-:-:S04]  /*0fb0*/  F2FP.PACK_AB R68, RZ, R70 ;  /* 0x00000046ff44723e */ /* 0x000fc800000000ff */
[----:B------:R-:W-:Y:S02]  /*0fc0*/  PRMT R28, R68, 0x7610, R28 ;  /* 0x00007610441c7816 */ /* 0x000fe4000000001c */
.L_x_2384:
[----:B------:R-:W-:-:S05]  /*0fd0*/  HADD2.F32 R77, -RZ, R36.H1_H1 ;  /* 0x30000024ff4d7230 */ /* 0x000fca0000004100 */
[----:B------:R-:W-:Y:S01]  /*0fe0*/  FMUL.FTZ R77, R77, R74 ;  /* 0x0000004a4d4d7220 */ /* 0x000fe20000410000 */
[----:B------:R-:W-:Y:S05]  /*0ff0*/  @P1 BRA `(.L_x_2385) ;  /* 0x0000002000001947 */ /* 0x000fea0003800000 */
[----:B------:R-:W-:Y:S05]  /*1000*/  @P0 BRA `(.L_x_2386) ;  /* 0x0000003000000947 */ /* 0x000fea0003800000 */
[----:B------:R-:W-:Y:S05]  /*1010*/  BRA `(.L_x_2387) ;  /* 0x0000004000007947 */ /* 0x000fea0003800000 */
.L_x_2385:
[----:B-----5:R-:W-:-:S05]  /*1020*/  HADD2.F32 R36, -RZ, R32.H1_H1 ;  /* 0x30000020ff247230 */ /* 0x020fca0000004100 */
[----:B------:R-:W-:-:S05]  /*1030*/  FADD.FTZ R77, R36, R77 ;  /* 0x0000004d244d7221 */ /* 0x000fca0000010000 */
.L_x_2386:
[----:B------:R-:W-:-:S04]  /*1040*/  F2FP.PACK_AB R36, RZ, R77 ;  /* 0x0000004dff24723e */ /* 0x000fc800000000ff */
[----:B------:R-:W-:Y:S02]  /*1050*/  PRMT R28, R28, 0x5410, R36 ;  /* 0x000054101c1c7816 */ /* 0x000fe40000000024 */
.L_x_2387:
[----:B------:R-:W-:-:S05]  /*1060*/  HADD2.F32 R79, -RZ, R37.H0_H0 ;  /* 0x20000025ff4f7230 */ /* 0x000fca0000004100 */
[----:B------:R-:W-:Y:S01]  /*1070*/  FMUL.FTZ R79, R79, R74 ;  /* 0x0000004a4f4f7220 */ /* 0x000fe20000410000 */
[----:B------:R-:W-:Y:S05]  /*1080*/  @P1 BRA `(.L_x_2388) ;  /* 0x0000002000001947 */ /* 0x000fea0003800000 */
[----:B------:R-:W-:Y:S05]  /*1090*/  @P0 BRA `(.L_x_2389) ;  /* 0x0000003000000947 */ /* 0x000fea0003800000 */
[----:B------:R-:W-:Y:S05]  /*10a0*/  BRA `(.L_x_2390) ;  /* 0x0000004000007947 */ /* 0x000fea0003800000 */
.L_x_2388:
[----:B-----5:R-:W-:-:S05]  /*10b0*/  HADD2.F32 R36, -RZ, R33.H0_H0 ;  /* 0x20000021ff247230 */ /* 0x020fca0000004100 */
[----:B------:R-:W-:-:S05]  /*10c0*/  FADD.FTZ R79, R36, R79 ;  /* 0x0000004f244f7221 */ /* 0x000fca0000010000 */
.L_x_2389:
[----:B------:R-:W-:-:S04]  /*10d0*/  F2FP.PACK_AB R36, RZ, R79 ;  /* 0x0000004fff24723e */ /* 0x000fc800000000ff */
[----:B------:R-:W-:Y:S02]  /*10e0*/  PRMT R29, R36, 0x7610, R29 ;  /* 0x00007610241d7816 */ /* 0x000fe4000000001d */
.L_x_2390:
[----:B------:R-:W-:-:S05]  /*10f0*/  HADD2.F32 R37, -RZ, R37.H1_H1 ;  /* 0x30000025ff257230 */ /* 0x000fca0000004100 */
[----:B------:R-:W-:Y:S01]  /*1100*/  FMUL.FTZ R87, R37, R74 ;  /* 0x0000004a25577220 */ /* 0x000fe20000410000 */
[----:B------:R-:W-:Y:S05]  /*1110*/  @P1 BRA `(.L_x_2391) ;  /* 0x0000002000001947 */ /* 0x000fea0003800000 */
[----:B------:R-:W-:Y:S05]  /*1120*/  @P0 BRA `(.L_x_2392) ;  /* 0x0000003000000947 */ /* 0x000fea0003800000 */
[----:B------:R-:W-:Y:S05]  /*1130*/  BRA `(.L_x_2393) ;  /* 0x0000004000007947 */ /* 0x000fea0003800000 */
.L_x_2391:
[----:B-----5:R-:W-:-:S05]  /*1140*/  HADD2.F32 R36, -RZ, R33.H1_H1 ;  /* 0x30000021ff247230 */ /* 0x020fca0000004100 */
[----:B------:R-:W-:-:S05]  /*1150*/  FADD.FTZ R87, R36, R87 ;  /* 0x0000005724577221 */ /* 0x000fca0000010000 */
.L_x_2392:
[----:B------:R-:W-:-:S04]  /*1160*/  F2FP.PACK_AB R36, RZ, R87 ;  /* 0x00000057ff24723e */ /* 0x000fc800000000ff */
[----:B------:R-:W-:Y:S02]  /*1170*/  PRMT R29, R29, 0x5410, R36 ;  /* 0x000054101d1d7816 */ /* 0x000fe40000000024 */
.L_x_2393:
[----:B------:R-:W-:-:S05]  /*1180*/  HADD2.F32 R85, -RZ, R38.H0_H0 ;  /* 0x20000026ff557230 */ /* 0x000fca0000004100 */
[----:B------:R-:W-:Y:S01]  /*1190*/  FMUL.FTZ R85, R85, R74 ;  /* 0x0000004a55557220 */ /* 0x000fe20000410000 */
[----:B------:R-:W-:Y:S05]  /*11a0*/  @P1 BRA `(.L_x_2394) ;  /* 0x0000002000001947 */ /* 0x000fea0003800000 */
[----:B------:R-:W-:Y:S05]  /*11b0*/  @P0 BRA `(.L_x_2395) ;  /* 0x0000003000000947 */ /* 0x000fea0003800000 */
[----:B------:R-:W-:Y:S05]  /*11c0*/  BRA `(.L_x_2396) ;  /* 0x0000004000007947 */ /* 0x000fea0003800000 */
.L_x_2394:
[----:B-----5:R-:W-:-:S05]  /*11d0*/  HADD2.F32 R36, -RZ, R34.H0_H0 ;  /* 0x20000022ff247230 */ /* 0x020fca0000004100 */
[----:B------:R-:W-:-:S05]  /*11e0*/  FADD.FTZ R85, R36, R85 ;  /* 0x0000005524557221 */ /* 0x000fca0000010000 */
.L_x_2395:
[----:B------:R-:W-:-:S04]  /*11f0*/  F2FP.PACK_AB R36, RZ, R85 ;  /* 0x00000055ff24723e */ /* 0x000fc800000000ff */
[----:B------:R-:W-:Y:S02]  /*1200*/  PRMT R30, R36, 0x7610, R30 ;  /* 0x00007610241e7816 */ /* 0x000fe4000000001e */
.L_x_2396:
[----:B------:R-:W-:-:S05]  /*1210*/  HADD2.F32 R103, -RZ, R38.H1_H1 ;  /* 0x30000026ff677230 */ /* 0x000fca0000004100 */
[----:B------:R-:W-:Y:S01]  /*1220*/  FMUL.FTZ R103, R103, R74 ;  /* 0x0000004a67677220 */ /* 0x000fe20000410000 */
[----:B------:R-:W-:Y:S05]  /*1230*/  @P1 BRA `(.L_x_2397) ;  /* 0x0000002000001947 */ /* 0x000fea0003800000 */
[----:B------:R-:W-:Y:S05]  /*1240*/  @P0 BRA `(.L_x_2398) ;  /* 0x0000003000000947 */ /* 0x000fea0003800000 */
[----:B------:R-:W-:Y:S05]  /*1250*/  BRA `(.L_x_2399) ;  /* 0x0000004000007947 */ /* 0x000fea0003800000 */
.L_x_2397:
[----:B-----5:R-:W-:-:S05]  /*1260*/  HADD2.F32 R36, -RZ, R34.H1_H1 ;  /* 0x30000022ff247230 */ /* 0x020fca0000004100 */
[----:B------:R-:W-:-:S05]  /*1270*/  FADD.FTZ R103, R36, R103 ;  /* 0x0000006724677221 */ /* 0x000fca0000010000 */
.L_x_2398:
[----:B------:R-:W-:-:S04]  /*1280*/  F2FP.PACK_AB R36, RZ, R103 ;  /* 0x00000067ff24723e */ /* 0x000fc800000000ff */
[----:B------:R-:W-:Y:S02]  /*1290*/  PRMT R30, R30, 0x5410, R36 ;  /* 0x000054101e1e7816 */ /* 0x000fe40000000024 */
.L_x_2399:
[----:B------:R-:W-:-:S05]  /*12a0*/  HADD2.F32 R101, -RZ, R39.H0_H0 ;  /* 0x20000027ff657230 */ /* 0x000fca0000004100 */
[----:B------:R-:W-:Y:S01]  /*12b0*/  FMUL.FTZ R101, R101, R74 ;  /* 0x0000004a65657220 */ /* 0x000fe20000410000 */
[----:B------:R-:W-:Y:S05]  /*12c0*/  @P1 BRA `(.L_x_2400) ;  /* 0x0000002000001947 */ /* 0x000fea0003800000 */
[----:B------:R-:W-:Y:S05]  /*12d0*/  @P0 BRA `(.L_x_2401) ;  /* 0x0000003000000947 */ /* 0x000fea0003800000 */
[----:B------:R-:W-:Y:S05]  /*12e0*/  BRA `(.L_x_2402) ;  /* 0x0000004000007947 */ /* 0x000fea0003800000 */
.L_x_2400:
[----:B-----5:R-:W-:-:S05]  /*12f0*/  HADD2.F32 R36, -RZ, R35.H0_H0 ;  /* 0x20000023ff247230 */ /* 0x020fca0000004100 */
[----:B------:R-:W-:-:S05]  /*1300*/  FADD.FTZ R101, R36, R101 ;  /* 0x0000006524657221 */ /* 0x000fca0000010000 */
.L_x_2401:
[----:B------:R-:W-:-:S04]  /*1310*/  F2FP.PACK_AB R36, RZ, R101 ;  /* 0x00000065ff24723e */ /* 0x000fc800000000ff */
[----:B------:R-:W-:Y:S02]  /*1320*/  PRMT R31, R36, 0x7610, R31 ;  /* 0x00007610241f7816 */ /* 0x000fe4000000001f */
.L_x_2402:
[----:B------:R-:W-:-:S05]  /*1330*/  HADD2.F32 R39, -RZ, R39.H1_H1 ;  /* 0x30000027ff277230 */ /* 0x000fca0000004100 */
[----:B------:R-:W-:Y:S01]  /*1340*/  FMUL.FTZ R111, R39, R74 ;  /* 0x0000004a276f7220 */ /* 0x000fe20000410000 */
[----:B------:R-:W-:Y:S05]  /*1350*/  @P1 BRA `(.L_x_2403) ;  /* 0x0000002000001947 */ /* 0x000fea0003800000 */
[----:B------:R-:W-:Y:S05]  /*1360*/  @P0 BRA `(.L_x_2404) ;  /* 0x0000003000000947 */ /* 0x000fea0003800000 */
[----:B------:R-:W-:Y:S05]  /*1370*/  BRA `(.L_x_2405) ;  /* 0x0000004000007947 */ /* 0x000fea0003800000 */
.L_x_2403:
[----:B-----5:R-:W-:-:S05]  /*1380*/  HADD2.F32 R36, -RZ, R35.H1_H1 ;  /* 0x30000023ff247230 */ /* 0x020fca0000004100 */
[----:B------:R-:W-:-:S05]  /*1390*/  FADD.FTZ R111, R36, R111 ;  /* 0x0000006f246f7221 */ /* 0x000fca0000010000 */
.L_x_2404:
[----:B------:R-:W-:-:S04]  /*13a0*/  F2FP.PACK_AB R36, RZ, R111 ;  /* 0x0000006fff24723e */ /* 0x000fc800000000ff */
[----:B------:R-:W-:Y:S02]  /*13b0*/  PRMT R31, R31, 0x5410, R36 ;  /* 0x000054101f1f7816 */ /* 0x000fe40000000024 */
.L_x_2405:
[----:B------:R-:W-:-:S04]  /*13c0*/  @P0 LEA R36, P1, R76, c[0x0][0x188], 0x4 ;  /* 0x000062004c240a11 */ /* 0x000fc800078220ff */
[C---:B------:R-:W-:Y:S02]  /*13d0*/  @P0 LEA.HI.X R37, R76.reuse, c[0x0][0x18c], RZ, 0x4, P1 ;  /* 0x000063004c250a11 */ /* 0x040fe400008f24ff */
[----:B------:R-:W-:-:S03]  /*13e0*/  IADD3 R76, R76, 0x80, RZ ;  /* 0x000000804c4c7810 */ /* 0x000fc60007ffe0ff */
[----:B------:R0:W-:Y:S04]  /*13f0*/  @P0 STG.E.128 [R36.64], R28 ;  /* 0x0000001c24000986 */ /* 0x0001e8000c101d04 */
.L_x_2381:
[----:B------:R-:W-:Y:S05]  /*1400*/  BSYNC B0 ;  /* 0x0000000000007941 */ /* 0x000fea0003800000 */
.L_x_2380:
        /* <DEDUP_REMOVED lines=17> */
.L_x_2408:
[----:B0----5:R-:W-:-:S05]  /*1520*/  HADD2.F32 R68, -RZ, R32.H0_H0 ;  /* 0x20000020ff447230 */ /* 0x021fca0000004100 */
[----:B------:R-:W-:-:S05]  /*1530*/  FADD.FTZ R71, R68, R71 ;  /* 0x0000004744477221 */ /* 0x000fca0000010000 */
.L_x_2409:
[----:B------:R-:W-:-:S04]  /*1540*/  F2FP.PACK_AB R68, RZ, R71 ;  /* 0x00000047ff44723e */ /* 0x000fc800000000ff */
[----:B------:R-:W-:Y:S02]  /*1550*/  PRMT R28, R68, 0x7610, R28 ;  /* 0x00007610441c7816 */ /* 0x000fe4000000001c */
.L_x_2410:
[----:B------:R-:W-:-:S05]  /*1560*/  HADD2.F32 R81, -RZ, R36.H1_H1 ;  /* 0x30000024ff517230 */ /* 0x000fca0000004100 */
[----:B------:R-:W-:Y:S01]  /*1570*/  FMUL.FTZ R81, R81, R74 ;  /* 0x0000004a51517220 */ /* 0x000fe20000410000 */
[----:B------:R-:W-:Y:S05]  /*1580*/  @P1 BRA `(.L_x_2411) ;  /* 0x0000002000001947 */ /* 0x000fea0003800000 */
[----:B------:R-:W-:Y:S05]  /*1590*/  @P0 BRA `(.L_x_2412) ;  /* 0x0000003000000947 */ /* 0x000fea0003800000 */
[----:B------:R-:W-:Y:S05]  /*15a0*/  BRA `(.L_x_2413) ;  /* 0x0000004000007947 */ /* 0x000fea0003800000 */
.L_x_2411:
[----:B-----5:R-:W-:-:S05]  /*15b0*/  HADD2.F32 R36, -RZ, R32.H1_H1 ;  /* 0x30000020ff247230 */ /* 0x020fca0000004100 */
[----:B------:R-:W-:-:S05]  /*15c0*/  FADD.FTZ R81, R36, R81 ;  /* 0x0000005124517221 */ /* 0x000fca0000010000 */
.L_x_2412:
[----:B------:R-:W-:-:S04]  /*15d0*/  F2FP.PACK_AB R36, RZ, R81 ;  /* 0x00000051ff24723e */ /* 0x000fc800000000ff */
[----:B------:R-:W-:Y:S02]  /*15e0*/  PRMT R28, R28, 0x5410, R36 ;  /* 0x000054101c1c7816 */ /* 0x000fe40000000024 */
.L_x_2413:
[----:B------:R-:W-:-:S05]  /*15f0*/  HADD2.F32 R83, -RZ, R37.H0_H0 ;  /* 0x20000025ff537230 */ /* 0x000fca0000004100 */
[----:B------:R-:W-:Y:S01]  /*1600*/  FMUL.FTZ R83, R83, R74 ;  /* 0x0000004a53537220 */ /* 0x000fe20000410000 */
[----:B------:R-:W-:Y:S05]  /*1610*/  @P1 BRA `(.L_x_2414) ;  /* 0x0000002000001947 */ /* 0x000fea0003800000 */
[----:B------:R-:W-:Y:S05]  /*1620*/  @P0 BRA `(.L_x_2415) ;  /* 0x0000003000000947 */ /* 0x000fea0003800000 */
[----:B------:R-:W-:Y:S05]  /*1630*/  BRA `(.L_x_2416) ;  /* 0x0000004000007947 */ /* 0x000fea0003800000 */
.L_x_2414:
[----:B-----5:R-:W-:-:S05]  /*1640*/  HADD2.F32 R36, -RZ, R33.H0_H0 ;  /* 0x20000021ff247230 */ /* 0x020fca0000004100 */
[----:B------:R-:W-:-:S05]  /*1650*/  FADD.FTZ R83, R36, R83 ;  /* 0x0000005324537221 */ /* 0x000fca0000010000 */
.L_x_2415:
[----:B------:R-:W-:-:S04]  /*1660*/  F2FP.PACK_AB R36, RZ, R83 ;  /* 0x00000053ff24723e */ /* 0x000fc800000000ff */
[----:B------:R-:W-:Y:S02]  /*1670*/  PRMT R29, R36, 0x7610, R29 ;  /* 0x00007610241d7816 */ /* 0x000fe4000000001d */
.L_x_2416:
[----:B------:R-:W-:-:S05]  /*1680*/  HADD2.F32 R37, -RZ, R37.H1_H1 ;  /* 0x30000025ff257230 */ /* 0x000fca0000004100 */
[----:B------:R-:W-:Y:S01]  /*1690*/  FMUL.FTZ R93, R37, R74 ;  /* 0x0000004a255d7220 */ /* 0x000fe20000410000 */
[----:B------:R-:W-:Y:S05]  /*16a0*/  @P1 BRA `(.L_x_2417) ;  /* 0x0000002000001947 */ /* 0x000fea0003800000 */
[----:B------:R-:W-:Y:S05]  /*16b0*/  @P0 BRA `(.L_x_2418) ;  /* 0x0000003000000947 */ /* 0x000fea0003800000 */
[----:B------:R-:W-:Y:S05]  /*16c0*/  BRA `(.L_x_2419) ;  /* 0x0000004000007947 */ /* 0x000fea0003800000 */
.L_x_2417:
[----:B-----5:R-:W-:-:S05]  /*16d0*/  HADD2.F32 R36, -RZ, R33.H1_H1 ;  /* 0x30000021ff247230 */ /* 0x020fca0000004100 */
[----:B------:R-:W-:-:S05]  /*16e0*/  FADD.FTZ R93, R36, R93 ;  /* 0x0000005d245d7221 */ /* 0x000fca0000010000 */
.L_x_2418:
[----:B------:R-:W-:-:S04]  /*16f0*/  F2FP.PACK_AB R36, RZ, R93 ;  /* 0x0000005dff24723e */ /* 0x000fc800000000ff */
[----:B------:R-:W-:Y:S02]  /*1700*/  PRMT R29, R29, 0x5410, R36 ;  /* 0x000054101d1d7816 */ /* 0x000fe40000000024 */
.L_x_2419:
[----:B------:R-:W-:-:S05]  /*1710*/  HADD2.F32 R95, -RZ, R38.H0_H0 ;  /* 0x20000026ff5f7230 */ /* 0x000fca0000004100 */
[----:B------:R-:W-:Y:S01]  /*1720*/  FMUL.FTZ R95, R95, R74 ;  /* 0x0000004a5f5f7220 */ /* 0x000fe20000410000 */
[----:B------:R-:W-:Y:S05]  /*1730*/  @P1 BRA `(.L_x_2420) ;  /* 0x0000002000001947 */ /* 0x000fea0003800000 */
[----:B------:R-:W-:Y:S05]  /*1740*/  @P0 BRA `(.L_x_2421) ;  /* 0x0000003000000947 */ /* 0x000fea0003800000 */
[----:B------:R-:W-:Y:S05]  /*1750*/  BRA `(.L_x_2422) ;  /* 0x0000004000007947 */ /* 0x000fea0003800000 */
.L_x_2420:
[----:B-----5:R-:W-:-:S05]  /*1760*/  HADD2.F32 R36, -RZ, R34.H0_H0 ;  /* 0x20000022ff247230 */ /* 0x020fca0000004100 */
[----:B------:R-:W-:-:S05]  /*1770*/  FADD.FTZ R95, R36, R95 ;  /* 0x0000005f245f7221 */ /* 0x000fca0000010000 */
.L_x_2421:
[----:B------:R-:W-:-:S04]  /*1780*/  F2FP.PACK_AB R36, RZ, R95 ;  /* 0x0000005fff24723e */ /* 0x000fc800000000ff */
[----:B------:R-:W-:Y:S02]  /*1790*/  PRMT R30, R36, 0x7610, R30 ;  /* 0x00007610241e7816 */ /* 0x000fe4000000001e */
.L_x_2422:
[----:B------:R-:W-:-:S05]  /*17a0*/  HADD2.F32 R99, -RZ, R38.H1_H1 ;  /* 0x30000026ff637230 */ /* 0x000fca0000004100 */
[----:B------:R-:W-:Y:S01]  /*17b0*/  FMUL.FTZ R99, R99, R74 ;  /* 0x0000004a63637220 */ /* 0x000fe20000410000 */
[----:B------:R-:W-:Y:S05]  /*17c0*/  @P1 BRA `(.L_x_2423) ;  /* 0x0000002000001947 */ /* 0x000fea0003800000 */
[----:B------:R-:W-:Y:S05]  /*17d0*/  @P0 BRA `(.L_x_2424) ;  /* 0x0000003000000947 */ /* 0x000fea0003800000 */
[----:B------:R-:W-:Y:S05]  /*17e0*/  BRA `(.L_x_2425) ;  /* 0x0000004000007947 */ /* 0x000fea0003800000 */
.L_x_2423:
[----:B-----5:R-:W-:-:S05]  /*17f0*/  HADD2.F32 R36, -RZ, R34.H1_H1 ;  /* 0x30000022ff247230 */ /* 0x020fca0000004100 */
[----:B------:R-:W-:-:S05]  /*1800*/  FADD.FTZ R99, R36, R99 ;  /* 0x0000006324637221 */ /* 0x000fca0000010000 */
.L_x_2424:
[----:B------:R-:W-:-:S04]  /*1810*/  F2FP.PACK_AB R36, RZ, R99 ;  /* 0x00000063ff24723e */ /* 0x000fc800000000ff */
[----:B------:R-:W-:Y:S02]  /*1820*/  PRMT R30, R30, 0x5410, R36 ;  /* 0x000054101e1e7816 */ /* 0x000fe40000000024 */
.L_x_2425:
[----:B------:R-:W-:-:S05]  /*1830*/  HADD2.F32 R97, -RZ, R39.H0_H0 ;  /* 0x20000027ff617230 */ /* 0x000fca0000004100 */
[----:B------:R-:W-:Y:S01]  /*1840*/  FMUL.FTZ R97, R97, R74 ;  /* 0x0000004a61617220 */ /* 0x000fe20000410000 */
[----:B------:R-:W-:Y:S05]  /*1850*/  @P1 BRA `(.L_x_2426) ;  /* 0x0000002000001947 */ /* 0x000fea0003800000 */
[----:B------:R-:W-:Y:S05]  /*1860*/  @P0 BRA `(.L_x_2427) ;  /* 0x0000003000000947 */ /* 0x000fea0003800000 */
[----:B------:R-:W-:Y:S05]  /*1870*/  BRA `(.L_x_2428) ;  /* 0x0000004000007947 */ /* 0x000fea0003800000 */
.L_x_2426:
[----:B-----5:R-:W-:-:S05]  /*1880*/  HADD2.F32 R36, -RZ, R35.H0_H0 ;  /* 0x20000023ff247230 */ /* 0x020fca0000004100 */
[----:B------:R-:W-:-:S05]  /*1890*/  FADD.FTZ R97, R36, R97 ;  /* 0x0000006124617221 */ /* 0x000fca0000010000 */
.L_x_2427:
[----:B------:R-:W-:-:S04]  /*18a0*/  F2FP.PACK_AB R36, RZ, R97 ;  /* 0x00000061ff24723e */ /* 0x000fc800000000ff */
[----:B------:R-:W-:Y:S02]  /*18b0*/  PRMT R31, R36, 0x7610, R31 ;  /* 0x00007610241f7816 */ /* 0x000fe4000000001f */
.L_x_2428:
[----:B------:R-:W-:-:S05]  /*18c0*/  HADD2.F32 R39, -RZ, R39.H1_H1 ;  /* 0x30000027ff277230 */ /* 0x000fca0000004100 */
[----:B------:R-:W-:Y:S01]  /*18d0*/  FMUL.FTZ R113, R39, R74 ;  /* 0x0000004a27717220 */ /* 0x000fe20000410000 */
[----:B------:R-:W-:Y:S05]  /*18e0*/  @P1 BRA `(.L_x_2429) ;  /* 0x0000002000001947 */ /* 0x000fea0003800000 */
[----:B------:R-:W-:Y:S05]  /*18f0*/  @P0 BRA `(.L_x_2430) ;  /* 0x0000003000000947 */ /* 0x000fea0003800000 */
[----:B------:R-:W-:Y:S05]  /*1900*/  BRA `(.L_x_2431) ;  /* 0x0000004000007947 */ /* 0x000fea0003800000 */
.L_x_2429:
[----:B-----5:R-:W-:-:S05]  /*1910*/  HADD2.F32 R36, -RZ, R35.H1_H1 ;  /* 0x30000023ff247230 */ /* 0x020fca0000004100 */
[----:B------:R-:W-:-:S05]  /*1920*/  FADD.FTZ R113, R36, R113 ;  /* 0x0000007124717221 */ /* 0x000fca0000010000 */
.L_x_2430:
[----:B------:R-:W-:-:S04]  /*1930*/  F2FP.PACK_AB R36, RZ, R113 ;  /* 0x00000071ff24723e */ /* 0x000fc800000000ff */
[----:B------:R-:W-:Y:S02]  /*1940*/  PRMT R31, R31, 0x5410, R36 ;  /* 0x000054101f1f7816 */ /* 0x000fe40000000024 */
.L_x_2431:
[----:B------:R-:W-:-:S04]  /*1950*/  @P0 LEA R36, P1, R76, c[0x0][0x188], 0x4 ;  /* 0x000062004c240a11 */ /* 0x000fc800078220ff */
[----:B------:R-:W-:-:S05]  /*1960*/  @P0 LEA.HI.X R37, R76, c[0x0][0x18c], RZ, 0x4, P1 ;  /* 0x000063004c250a11 */ /* 0x000fca00008f24ff */
[----:B------:R0:W-:Y:S04]  /*1970*/  @P0 STG.E.128 [R36.64], R28 ;  /* 0x0000001c24000986 */ /* 0x0001e8000c101d04 */
.L_x_2407:
[----:B------:R-:W-:Y:S05]  /*1980*/  BSYNC B0 ;  /* 0x0000000000007941 */ /* 0x000fea0003800000 */
.L_x_2406:
        /* <DEDUP_REMOVED lines=33> */
.L_x_2442:
        /* <DEDUP_REMOVED lines=69> */
.L_x_2443:
        /* <DEDUP_REMOVED lines=11> */
[----:B------:R-:W-:Y:S02]  /*20a0*/  @!P1 IADD3 R68, R68, R69, RZ ;  /* 0x0000004544449210 */ /* 0x000fe40007ffe0ff */
[----:B------:R-:W-:Y:S02]  /*20b0*/  MOV R39, RZ ;  /* 0x000000ff00277202 */ /* 0x000fe40000000f00 */
[----:B------:R-:W-:Y:S01]  /*20c0*/  @!P1 MOV R39, R64 ;  /* 0x0000004000279202 */ /* 0x000fe20000000f00 */
[----:B------:R-:W-:Y:S01]  /*20d0*/  BSSY B0, `(.L_x_2434) ;  /* 0x0000055000007945 */ /* 0x000fe20003800000 */
[----:B------:R-:W-:Y:S02]  /*20e0*/  ISETP.NE.AND P5, PT, RZ, UR6, PT ;  /* 0x00000006ff007c0c */ /* 0x000fe4000bfa5270 */
        /* <DEDUP_REMOVED lines=72> */
[----:B------:R-:W-:Y:S01]  /*2570*/  F2FP.PACK_AB R36, R37, R36 ;  /* 0x000000242524723e */ /* 0x000fe200000000ff */
[----:B------:R-:W-:Y:S02]  /*2580*/  FFMA.FTZ R38, R20, R78, R13 ;  /* 0x0000004e14267223 */ /* 0x000fe4000001000d */
[----:B------:R-:W-:Y:S01]  /*2590*/  FFMA.FTZ R69, R21, R80, R12 ;  /* 0x0000005015457223 */ /* 0x000fe2000001000c */
[----:B------:R-:W-:Y:S01]  /*25a0*/  F2FP.PACK_AB R37, R39, R68 ;  /* 0x000000442725723e */ /* 0x000fe200000000ff */
[----:B------:R-:W-:-:S02]  /*25b0*/  FFMA.FTZ R82, R18, R82, R11 ;  /* 0x0000005212527223 */ /* 0x000fc4000001000b */
[----:B------:R-:W-:Y:S01]  /*25c0*/  FFMA.FTZ R117, R19, R84, R10 ;  /* 0x0000005413757223 */ /* 0x000fe2000001000a */
[----:B------:R-:W-:Y:S01]  /*25d0*/  F2FP.PACK_AB R38, R69, R38 ;  /* 0x000000264526723e */ /* 0x000fe200000000ff */
[C---:B------:R-:W-:Y:S01]  /*25e0*/  IMAD.WIDE.U32 R68, R72.reuse, R119, c[0x0][0x208] ;  /* 0x0000820048447625 */ /* 0x040fe200078e0077 */
[----:B------:R-:W-:Y:S02]  /*25f0*/  IADD3 R72, R72, 0x80, RZ ;  /* 0x0000008048487810 */ /* 0x000fe40007ffe0ff */
[----:B------:R-:W-:-:S05]  /*2600*/  F2FP.PACK_AB R39, R117, R82 ;  /* 0x000000527527723e */ /* 0x000fca00000000ff */
[----:B------:R0:W-:Y:S02]  /*2610*/  STG.E.128 [R68.64], R36 ;  /* 0x0000002444007986 */ /* 0x0001e4000c101d04 */
.L_x_2435:
[----:B------:R-:W-:Y:S05]  /*2620*/  BSYNC B0 ;  /* 0x0000000000007941 */ /* 0x000fea0003800000 */
.L_x_2434:
        /* <DEDUP_REMOVED lines=23> */
[----:B------:R-:W-:Y:S01]  /*27a0*/  F2FP.PACK_AB R36, R37, R36 ;  /* 0x000000242524723e */ /* 0x000fe200000000ff */
[----:B------:R-:W-:Y:S02]  /*27b0*/  FFMA.FTZ R38, R5, R78, R42 ;  /* 0x0000004e05267223 */ /* 0x000fe4000001002a */
[----:B------:R-:W-:Y:S01]  /*27c0*/  FFMA.FTZ R69, R4, R80, R45 ;  /* 0x0000005004457223 */ /* 0x000fe2000001002d */
[----:B------:R-:W-:Y:S01]  /*27d0*/  F2FP.PACK_AB R37, R39, R68 ;  /* 0x000000442725723e */ /* 0x000fe200000000ff */
[----:B------:R-:W-:Y:S02]  /*27e0*/  FFMA.FTZ R82, R3, R82, R44 ;  /* 0x0000005203527223 */ /* 0x000fe4000001002c */
[----:B------:R-:W-:Y:S01]  /*27f0*/  FFMA.FTZ R117, R2, R84, R47 ;  /* 0x0000005402757223 */ /* 0x000fe2000001002f */
[----:B------:R-:W-:Y:S01]  /*2800*/  F2FP.PACK_AB R38, R69, R38 ;  /* 0x000000264526723e */ /* 0x000fe200000000ff */
[C---:B------:R-:W-:Y:S01]  /*2810*/  IMAD.WIDE.U32 R68, R72.reuse, R119, c[0x0][0x208] ;  /* 0x0000820048447625 */ /* 0x040fe200078e0077 */
[----:B------:R-:W-:-:S02]  /*2820*/  IADD3 R72, R72, 0x80, RZ ;  /* 0x0000008048487810 */ /* 0x000fc40007ffe0ff */
[----:B------:R-:W-:-:S05]  /*2830*/  F2FP.PACK_AB R39, R117, R82 ;  /* 0x000000527527723e */ /* 0x000fca00000000ff */
[----:B------:R0:W-:Y:S02]  /*2840*/  STG.E.128 [R68.64], R36 ;  /* 0x0000002444007986 */ /* 0x0001e4000c101d04 */
.L_x_2437:
[----:B------:R-:W-:Y:S05]  /*2850*/  BSYNC B0 ;  /* 0x0000000000007941 */ /* 0x000fea0003800000 */
.L_x_2436:
[----:B------:R-:W-:Y:S01]  /*2860*/  BSSY B0, `(.L_x_2438) ;  /* 0x0000021000007945 */ /* 0x000fe20003800000 */
[----:B------:R-:W-:Y:S05]  /*2870*/  @!P2 BRA `(.L_x_2439) ;  /* 0x000001f00000a947 */ /* 0x000fea0003800000 */
[--C-:B01----:R-:W-:Y:S01]  /*2880*/  FADD.FTZ R36, R71, -R74.reuse ;  /* 0x8000004a47247221 */ /* 0x103fe20000010000 */
        /* <DEDUP_REMOVED lines=22> */
[----:B------:R-:W-:Y:S02]  /*29f0*/  FFMA.FTZ R74, R54, R74, R67 ;  /* 0x0000004a364a7223 */ /* 0x000fe40000010043 */
[----:B------:R-:W-:Y:S02]  /*2a00*/  FFMA.FTZ R115, R53, R80, R62 ;  /* 0x0000005035737223 */ /* 0x000fe4000001003e */
[----:B------:R-:W-:Y:S01]  /*2a10*/  FFMA.FTZ R76, R51, R76, R60 ;  /* 0x0000004c334c7223 */ /* 0x000fe2000001003c */
[----:B------:R-:W-:Y:S01]  /*2a20*/  F2FP.PACK_AB R39, R74, R39 ;  /* 0x000000274a27723e */ /* 0x000fe200000000ff */
[----:B------:R-:W-:Y:S01]  /*2a30*/  IMAD.WIDE.U32 R68, R72, R117, c[0x0][0x208] ;  /* 0x0000820048447625 */ /* 0x000fe200078e0075 */
[----:B------:R-:W-:-:S02]  /*2a40*/  F2FP.PACK_AB R38, R115, R78 ;  /* 0x0000004e7326723e */ /* 0x000fc400000000ff */
[----:B------:R-:W-:-:S05]  /*2a50*/  F2FP.PACK_AB R37, R76, R37 ;  /* 0x000000254c25723e */ /* 0x000fca00000000ff */
[----:B------:R0:W-:Y:S02]  /*2a60*/  STG.E.128 [R68.64], R36 ;  /* 0x0000002444007986 */ /* 0x0001e4000c101d04 */
.L_x_2439:
[----:B------:R-:W-:Y:S05]  /*2a70*/  BSYNC B0 ;  /* 0x0000000000007941 */ /* 0x000fea0003800000 */
.L_x_2438:
[----:B------:R-:W-:Y:S02]  /*2a80*/  IADD3 R66, R66, c[0x0][0x160], RZ ;  /* 0x0000580042427a10 */ /* 0x000fe40007ffe0ff */
[----:B------:R-:W-:Y:S02]  /*2a90*/  LOP3.LUT P5, RZ, R65, 0xff, RZ, 0xc0, !PT ;  /* 0x000000ff41ff7812 */ /* 0x000fe400078ac0ff */
[----:B------:R-:W-:Y:S02]  /*2aa0*/  ISETP.GE.AND P1, PT, R66, c[0x0][0x164], PT ;  /* 0x0000590042007a0c */ /* 0x000fe40003f26270 */
[----:B------:R-:W-:-:S11]  /*2ab0*/  SEL R65, RZ, 0x1, P5 ;  /* 0x00000001ff417807 */ /* 0x000fd60002800000 */
[----:B01---5:R-:W-:Y:S01]  /*2ac0*/  @P1 CALL.REL.NOINC `(.L_x_2440) ;  /* 0x0000001000001944 */ /* 0x023fe20003c00000 */
[----:B------:R-:W-:Y:S05]  /*2ad0*/  BRA `(.L_x_2441) ;  /* 0xffffdd4000007947 */ /* 0x000fea000383ffff */
.L_x_2440:
[----:B------:R-:W-:Y:S05]  /*2ae0*/  EXIT ;  /* 0x000000000000794d */ /* 0x000fea0003800000 */
.L_x_2432:
[----:B------:R-:W-:Y:S01]  /*2af0*/  HFMA2.MMA R74, -RZ, RZ, 0, 5.9604644775390625e-08 ;  /* 0x00000001ff4a7435 */ /* 0x000fe200000001ff */
[----:B------:R-:W-:Y:S02]  /*2b00*/  MOV R37, R36 ;  /* 0x0000002400257202 */ /* 0x000fe40000000f00 */
[----:B------:R-:W-:Y:S02]  /*2b10*/  MOV R69, 0x1f ;  /* 0x0000001f00457802 */ /* 0x000fe40000000f00 */
[----:B------:R-:W-:Y:S02]  /*2b20*/  MOV R78, 0xffffffff ;  /* 0xffffffff004e7802 */ /* 0x000fe40000000f00 */
[----:B------:R-:W-:Y:S02]  /*2b30*/  MOV R38, 0x2b50 ;  /* 0x00002b5000267802 */ /* 0x000fe40000000f00 */
[----:B-----5:R-:W-:Y:S05]  /*2b40*/  CALL.REL.NOINC `($__internal_16_$__cuda_sm70_shflsync_bfly_p) ;  /* 0x000006c000007944 */ /* 0x020fea0003c00000 */
[----:B01----:R-:W-:Y:S01]  /*2b50*/  MOV R37, R74 ;  /* 0x0000004a00257202 */ /* 0x003fe20000000f00 */
[----:B------:R-:W-:Y:S05]  /*2b60*/  BRA `(.L_x_2442) ;  /* 0xfffff03000007947 */ /* 0x000fea000383ffff */
.L_x_2433:
[----:B------:R-:W-:Y:S01]  /*2b70*/  HFMA2.MMA R74, -RZ, RZ, 0, 1.1920928955078125e-07 ;  /* 0x00000002ff4a7435 */ /* 0x000fe200000001ff */
[----:B------:R-:W-:Y:S02]  /*2b80*/  MOV R69, 0x1f ;  /* 0x0000001f00457802 */ /* 0x000fe40000000f00 */
[----:B------:R-:W-:-:S02]  /*2b90*/  MOV R78, 0xffffffff ;  /* 0xffffffff004e7802 */ /* 0x000fc40000000f00 */
[----:B------:R-:W-:Y:S02]  /*2ba0*/  MOV R38, 0x2bc0 ;  /* 0x00002bc000267802 */ /* 0x000fe40000000f00 */
[----:B0----5:R-:W-:Y:S05]  /*2bb0*/  CALL.REL.NOINC `($__internal_16_$__cuda_sm70_shflsync_bfly_p) ;  /* 0x0000065000007944 */ /* 0x021fea0003c00000 */
[----:B01----:R-:W-:Y:S01]  /*2bc0*/  FADD.FTZ R37, R37, R74 ;  /* 0x0000004a25257221 */ /* 0x003fe20000010000 */
[----:B------:R-:W-:Y:S01]  /*2bd0*/  HFMA2.MMA R74, -RZ, RZ, 0, 2.384185791015625e-07 ;  /* 0x00000004ff4a7435 */ /* 0x000fe200000001ff */
[----:B------:R-:W-:Y:S02]  /*2be0*/  MOV R69, 0x1f ;  /* 0x0000001f00457802 */ /* 0x000fe40000000f00 */
[----:B------:R-:W-:Y:S02]  /*2bf0*/  MOV R78, 0xffffffff ;  /* 0xffffffff004e7802 */ /* 0x000fe40000000f00 */
[----:B------:R-:W-:Y:S02]  /*2c00*/  MOV R38, 0x2c20 ;  /* 0x00002c2000267802 */ /* 0x000fe40000000f00 */
[----:B------:R-:W-:Y:S05]  /*2c10*/  CALL.REL.NOINC `($__internal_16_$__cuda_sm70_shflsync_bfly_p) ;  /* 0x000005f000007944 */ /* 0x000fea0003c00000 */
[----:B01----:R-:W-:Y:S01]  /*2c20*/  FADD.FTZ R37, R37, R74 ;  /* 0x0000004a25257221 */ /* 0x003fe20000010000 */
[----:B------:R-:W-:Y:S01]  /*2c30*/  HFMA2.MMA R74, -RZ, RZ, 0, 4.76837158203125e-07 ;  /* 0x00000008ff4a7435 */ /* 0x000fe200000001ff */
[----:B------:R-:W-:Y:S02]  /*2c40*/  MOV R69, 0x1f ;  /* 0x0000001f00457802 */ /* 0x000fe40000000f00 */
[----:B------:R-:W-:-:S02]  /*2c50*/  MOV R78, 0xffffffff ;  /* 0xffffffff004e7802 */ /* 0x000fc40000000f00 */
[----:B------:R-:W-:Y:S02]  /*2c60*/  MOV R38, 0x2c80 ;  /* 0x00002c8000267802 */ /* 0x000fe40000000f00 */
[----:B------:R-:W-:Y:S05]  /*2c70*/  CALL.REL.NOINC `($__internal_16_$__cuda_sm70_shflsync_bfly_p) ;  /* 0x0000059000007944 */ /* 0x000fea0003c00000 */
[----:B01----:R-:W-:Y:S01]  /*2c80*/  FADD.FTZ R37, R37, R74 ;  /* 0x0000004a25257221 */ /* 0x003fe20000010000 */
[----:B------:R-:W-:Y:S01]  /*2c90*/  HFMA2.MMA R74, -RZ, RZ, 0, 9.5367431640625e-07 ;  /* 0x00000010ff4a7435 */ /* 0x000fe200000001ff */
[----:B------:R-:W-:Y:S02]  /*2ca0*/  MOV R69, 0x1f ;  /* 0x0000001f00457802 */ /* 0x000fe40000000f00 */
[----:B------:R-:W-:Y:S02]  /*2cb0*/  MOV R78, 0xffffffff ;  /* 0xffffffff004e7802 */ /* 0x000fe40000000f00 */
[----:B------:R-:W-:Y:S02]  /*2cc0*/  MOV R38, 0x2ce0 ;  /* 0x00002ce000267802 */ /* 0x000fe40000000f00 */
[----:B------:R-:W-:Y:S05]  /*2cd0*/  CALL.REL.NOINC `($__internal_16_$__cuda_sm70_shflsync_bfly_p) ;  /* 0x0000053000007944 */ /* 0x000fea0003c00000 */
[----:B01----:R-:W-:Y:S01]  /*2ce0*/  FADD.FTZ R37, R37, R74 ;  /* 0x0000004a25257221 */ /* 0x003fe20000010000 */
[----:B------:R-:W-:-:S03]  /*2cf0*/  MOV R78, 0xffffffff ;  /* 0xffffffff004e7802 */ /* 0x000fc60000000f00 */
        /* <DEDUP_REMOVED lines=53> */
[----:B------:R-:W-:Y:S05]  /*3050*/  CALL.REL.NOINC `($__internal_16_$__cuda_sm70_shflsync_bfly_p) ;  /* 0x000001b000007944 */ /* 0x000fea0003c00000 */
[----:B01----:R-:W-:Y:S01]  /*3060*/  FADD.FTZ R37, R37, R74 ;  /* 0x0000004a25257221 */ /* 0x003fe20000010000 */
[----:B------:R-:W-:Y:S01]  /*3070*/  HFMA2.MMA R74, -RZ, RZ, 0, 1.1920928955078125e-07 ;  /* 0x00000002ff4a7435 */ /* 0x000fe200000001ff */
[----:B------:R-:W-:Y:S02]  /*3080*/  MOV R69, 0x1f ;  /* 0x0000001f00457802 */ /* 0x000fe40000000f00 */
[----:B------:R-:W-:Y:S02]  /*3090*/  MOV R78, 0xffffffff ;  /* 0xffffffff004e7802 */ /* 0x000fe40000000f00 */
[----:B------:R-:W-:Y:S02]  /*30a0*/  MOV R38, 0x30c0 ;  /* 0x000030c000267802 */ /* 0x000fe40000000f00 */
[----:B------:R-:W-:Y:S05]  /*30b0*/  CALL.REL.NOINC `($__internal_16_$__cuda_sm70_shflsync_bfly_p) ;  /* 0x0000015000007944 */ /* 0x000fea0003c00000 */
[----:B01----:R-:W-:Y:S01]  /*30c0*/  FADD.FTZ R37, R37, R74 ;  /* 0x0000004a25257221 */ /* 0x003fe20000010000 */
[----:B------:R-:W-:Y:S01]  /*30d0*/  HFMA2.MMA R74, -RZ, RZ, 0, 2.384185791015625e-07 ;  /* 0x00000004ff4a7435 */ /* 0x000fe200000001ff */
[----:B------:R-:W-:Y:S02]  /*30e0*/  MOV R69, 0x1f ;  /* 0x0000001f00457802 */ /* 0x000fe40000000f00 */
[----:B------:R-:W-:-:S02]  /*30f0*/  MOV R78, 0xffffffff ;  /* 0xffffffff004e7802 */ /* 0x000fc40000000f00 */
[----:B------:R-:W-:Y:S02]  /*3100*/  MOV R38, 0x3120 ;  /* 0x0000312000267802 */ /* 0x000fe40000000f00 */
[----:B------:R-:W-:Y:S05]  /*3110*/  CALL.REL.NOINC `($__internal_16_$__cuda_sm70_shflsync_bfly_p) ;  /* 0x000000f000007944 */ /* 0x000fea0003c00000 */
[----:B01----:R-:W-:Y:S01]  /*3120*/  FADD.FTZ R37, R37, R74 ;  /* 0x0000004a25257221 */ /* 0x003fe20000010000 */
[----:B------:R-:W-:Y:S01]  /*3130*/  HFMA2.MMA R74, -RZ, RZ, 0, 4.76837158203125e-07 ;  /* 0x00000008ff4a7435 */ /* 0x000fe200000001ff */
[----:B------:R-:W-:Y:S02]  /*3140*/  MOV R69, 0x1f ;  /* 0x0000001f00457802 */ /* 0x000fe40000000f00 */
[----:B------:R-:W-:Y:S02]  /*3150*/  MOV R78, 0xffffffff ;  /* 0xffffffff004e7802 */ /* 0x000fe40000000f00 */
[----:B------:R-:W-:Y:S02]  /*3160*/  MOV R38, 0x3180 ;  /* 0x0000318000267802 */ /* 0x000fe40000000f00 */
[----:B------:R-:W-:Y:S05]  /*3170*/  CALL.REL.NOINC `($__internal_16_$__cuda_sm70_shflsync_bfly_p) ;  /* 0x0000009000007944 */ /* 0x000fea0003c00000 */
[----:B-1----:R-:W-:Y:S01]  /*3180*/  FADD.FTZ R76, R37, R74 ;  /* 0x0000004a254c7221 */ /* 0x002fe20000010000 */
[----:B------:R-:W-:Y:S01]  /*3190*/  HFMA2.MMA R74, -RZ, RZ, 0, 9.5367431640625e-07 ;  /* 0x00000010ff4a7435 */ /* 0x000fe200000001ff */
[----:B0-----:R-:W-:Y:S02]  /*31a0*/  MOV R69, 0x1f ;  /* 0x0000001f00457802 */ /* 0x001fe40000000f00 */
[----:B------:R-:W-:-:S02]  /*31b0*/  MOV R78, 0xffffffff ;  /* 0xffffffff004e7802 */ /* 0x000fc40000000f00 */
[----:B------:R-:W-:Y:S02]  /*31c0*/  MOV R37, R76 ;  /* 0x0000004c00257202 */ /* 0x000fe40000000f00 */
[----:B------:R-:W-:Y:S02]  /*31d0*/  MOV R38, 0x31f0 ;  /* 0x000031f000267802 */ /* 0x000fe40000000f00 */
[----:B------:R-:W-:Y:S05]  /*31e0*/  CALL.REL.NOINC `($__internal_16_$__cuda_sm70_shflsync_bfly_p) ;  /* 0x0000002000007944 */ /* 0x000fea0003c00000 */
[----:B-1----:R-:W-:Y:S01]  /*31f0*/  MOV R39, R74 ;  /* 0x0000004a00277202 */ /* 0x002fe20000000f00 */
[----:B0-----:R-:W-:Y:S05]  /*3200*/  BRA `(.L_x_2443) ;  /* 0xffffede000007947 */ /* 0x001fea000383ffff */
        .weak           $__internal_16_$__cuda_sm70_shflsync_bfly_p
        .type           $__internal_16_$__cuda_sm70_shflsync_bfly_p,@function
        .size           $__internal_16_$__cuda_sm70_shflsync_bfly_p,(.L_x_22104 - $__internal_16_$__cuda_sm70_shflsync_bfly_p)
$__internal_16_$__cuda_sm70_shflsync_bfly_p:
[----:B------:R-:W-:Y:S01]  /*3210*/  HFMA2.MMA R39, -RZ, RZ, 0, 0 ;  /* 0x00000000ff277435 */ /* 0x000fe200000001ff */
[----:B------:R-:W-:Y:S04]  /*3220*/  WARPSYNC R78 ;  /* 0x0000004e00007348 */ /* 0x000fe80003800000 */
[----:B------:R0:W1:Y:S01]  /*3230*/  SHFL.BFLY PT, R74, R37, R74, R69 ;  /* 0x0c00004a254a7389 */ /* 0x00006200000e0045 */
[----:B------:R-:W-:Y:S05]  /*3240*/  RET.REL.NODEC R38 `(_ZN10layer_norm13ln_fwd_kernelINS_13Kernel_traitsI6__halfS2_S2_S2_fjLj3072ELj1ELj1ELj4ELj16ENS_18Kernel_traits_baseILj3072ES2_S2_S2_S2_fjLj128EEEEELb0ELb0ELb0ELb0EEEvNS_9FwdParamsE) ;  /* 0xffffcdb026007950 */ /* 0x000fea0003c3ffff */
.L_x_2444:
        /* <DEDUP_REMOVED lines=11> */
.L_x_22104:


//--------------------- .text._ZN10layer_norm13ln_fwd_kernelINS_13Kernel_traitsI6__halfS2_S2_S2_fjLj3072ELj1ELj1ELj4ELj16ENS_18Kernel_traits_baseILj3072ES2_S2_S2_S2_fjLj128EEEEELb0ELb0ELb0ELb1EEEvNS_9FwdParamsE --------------------------
	.section	.text._ZN10layer_norm13ln_fwd_kernelINS_13Kernel_traitsI6__halfS2_S2_S2_fjLj3072ELj1ELj1ELj4ELj16ENS_18Kernel_traits_baseILj3072ES2_S2_S2_S2_fjLj128EEEEELb0ELb0ELb0ELb1EEEvNS_9FwdParamsE,"ax",@progbits
	.sectioninfo	@"SHI_REGISTERS=96"
	.align	128
        .global         _ZN10layer_norm13ln_fwd_kernelINS_13Kernel_traitsI6__halfS2_S2_S2_fjLj3072ELj1ELj1ELj4ELj16ENS_18Kernel_traits_baseILj3072ES2_S2_S2_S2_fjLj128EEEEELb0ELb0ELb0ELb1EEEvNS_9FwdParamsE
        .type           _ZN10layer_norm13ln_fwd_kernelINS_13Kernel_traitsI6__halfS2_S2_S2_fjLj3072ELj1ELj1ELj4ELj16ENS_18Kernel_traits_baseILj3072ES2_S2_S2_S2_fjLj128EEEEELb0ELb0ELb0ELb1EEEvNS_9FwdParamsE,@function
        .size           _ZN10layer_norm13ln_fwd_kernelINS_13Kernel_traitsI6__halfS2_S2_S2_fjLj3072ELj1ELj1ELj4ELj16ENS_18Kernel_traits_baseILj3072ES2_S2_S2_S2_fjLj128EEEEELb0ELb0ELb0ELb1EEEvNS_9FwdParamsE,(.L_x_22105 - _ZN10layer_norm13ln_fwd_kernelINS_13Kernel_traitsI6__halfS2_S2_S2_fjLj3072ELj1ELj1ELj4ELj16ENS_18Kernel_traits_baseILj3072ES2_S2_S2_S2_fjLj128EEEEELb0ELb0ELb0ELb1EEEvNS_9FwdParamsE)
        .other          _ZN10layer_norm13ln_fwd_kernelINS_13Kernel_traitsI6__halfS2_S2_S2_fjLj3072ELj1ELj1ELj4ELj16ENS_18Kernel_traits_baseILj3072ES2_S2_S2_S2_fjLj128EEEEELb0ELb0ELb0ELb1EEEvNS_9FwdParamsE,@"STO_CUDA_ENTRY STV_DEFAULT"
_ZN10layer_norm13ln_fwd_kernelINS_13Kernel_traitsI6__halfS2_S2_S2_fjLj3072ELj1ELj1ELj4ELj16ENS_18Kernel_traits_baseILj3072ES2_S2_S2_S2_fjLj128EEEEELb0ELb0ELb0ELb1EEEvNS_9FwdParamsE:
.text._ZN10layer_norm13ln_fwd_kernelINS_13Kernel_traitsI6__halfS2_S2_S2_fjLj3072ELj1ELj1ELj4ELj16ENS_18Kernel_traits_baseILj3072ES2_S2_S2_S2_fjLj128EEEEELb0ELb0ELb0ELb1EEEvNS_9FwdParamsE:
        /* <DEDUP_REMOVED lines=11> */
[----:B------:R0:W5:Y:S04]  /*00b0*/  @P1 LDG.E.128 R28, [R2.64+0x800] ;  /* 0x00080004021c1981 */ /* 0x000168000c1e1d00 */
[----:B------:R0:W5:Y:S01]  /*00c0*/  @P1 LDG.E.128 R24, [R2.64+0x1000] ;  /* 0x0010000402181981 */ /* 0x000162000c1e1d00 */
[----:B------:R-:W-:Y:S02]  /*00d0*/  SHF.R.U32.HI R59, RZ, 0x7, R0 ;  /* 0x00000007ff3b7819 */ /* 0x000fe40000011600 */
[----:B------:R-:W-:-:S02]  /*00e0*/  IADD3 R4, P2, R4, c[0x0][0x1b0], RZ ;  /* 0x00006c0004047a10 */ /* 0x000fc40007f5e0ff */
[----:B-1----:R-:W-:Y:S02]  /*00f0*/  IADD3 R60, R59, UR6, RZ ;  /* 0x000000063b3c7c10 */ /* 0x002fe4000fffe0ff */
[----:B------:R-:W-:Y:S02]  /*0100*/  IADD3.X R5, RZ, c[0x0][0x1b4], RZ, P2, !PT ;  /* 0x00006d00ff057a10 */ /* 0x000fe400017fe4ff */
[----:B------:R-:W-:-:S13]  /*0110*/  ISETP.GE.AND P0, PT, R60, c[0x0][0x164], PT ;  /* 0x000059003c007a0c */ /* 0x000fda0003f06270 */
[----:B------:R-:W-:Y:S05]  /*0120*/  @P0 EXIT ;  /* 0x000000000000094d */ /* 0x000fea0003800000 */
[----:B0-----:R0:W2:Y:S01]  /*0130*/  LDG.E.128 R32, [R4.64+0x1000] ;  /* 0x0010000404207981 */ /* 0x0010a2000c1e1d00 */
[----:B-----5:R-:W-:Y:S01]  /*0140*/  @!P1 CS2R R24, SRZ ;  /* 0x0000000000189805 */ /* 0x020fe2000001ff00 */
[----:B------:R-:W-:Y:S01]  /*0150*/  MOV R2, c[0x0][0x180] ;  /* 0x0000600000027a02 */ /* 0x000fe20000000f00 */
[----:B------:R-:W-:Y:S01]  /*0160*/  @!P1 CS2R R8, SRZ ;  /* 0x0000000000089805 */ /* 0x000fe2000001ff00 */
[----:B------:R0:W5:Y:S03]  /*0170*/  LDG.E.128 R20, [R4.64] ;  /* 0x0000000404147981 */ /* 0x000166000c1e1d00 */
[--C-:B------:R-:W-:Y:S01]  /*0180*/  HADD2.F32 R50, -RZ, R24.reuse.H0_H0 ;  /* 0x20000018ff327230 */ /* 0x100fe20000004100 */
[----:B------:R0:W5:Y:S01]  /*0190*/  LDG.E.128 R16, [R4.64+0x800] ;  /* 0x0008000404107981 */ /* 0x000162000c1e1d00 */
[----:B------:R-:W-:Y:S01]  /*01a0*/  HADD2.F32 R51, -RZ, R24.H1_H1 ;  /* 0x30000018ff337230 */ /* 0x000fe20000004100 */
[----:B------:R-:W-:Y:S01]  /*01b0*/  HFMA2.MMA R24, -RZ, RZ, 0, 5.9604644775390625e-08 ;  /* 0x00000001ff187435 */ /* 0x000fe200000001ff */
[----:B------:R-:W-:Y:S01]  /*01c0*/  LOP3.LUT P0, RZ, R2, c[0x0][0x1c0], RZ, 0xfc, !PT ;  /* 0x0000700002ff7a12 */ /* 0x000fe2000780fcff */
[----:B------:R-:W-:Y:S01]  /*01d0*/  @!P1 CS2R R10, SRZ ;  /* 0x00000000000a9805 */ /* 0x000fe2000001ff00 */
[----:B------:R-:W-:Y:S01]  /*01e0*/  MOV R2, c[0x0][0x184] ;  /* 0x0000610000027a02 */ /* 0x000fe20000000f00 */
[----:B------:R-:W-:Y:S01]  /*01f0*/  @!P1 CS2R R28, SRZ ;  /* 0x00000000001c9805 */ /* 0x000fe2000001ff00 */
[----:B------:R-:W-:Y:S01]  /*0200*/  @!P1 CS2R R30, SRZ ;  /* 0x00000000001e9805 */ /* 0x000fe2000001ff00 */
[----:B------:R-:W-:Y:S01]  /*0210*/  @!P1 CS2R R26, SRZ ;  /* 0x00000000001a9805 */ /* 0x000fe2000001ff00 */
[----:B------:R-:W-:Y:S01]  /*0220*/  SHF.R.U32.HI R65, RZ, 0x5, R0 ;  /* 0x00000005ff417819 */ /* 0x000fe20000011600 */
[--C-:B------:R-:W-:Y:S01]  /*0230*/  HADD2.F32 R3, -RZ, R8.reuse.H1_H1 ;  /* 0x30000008ff037230 */ /* 0x100fe20000004100 */
[----:B------:R-:W-:Y:S01]  /*0240*/  LOP3.LUT P0, RZ, R2, c[0x0][0x1c4], RZ, 0xfc, P0 ;  /* 0x0000710002ff7a12 */ /* 0x000fe2000000fcff */
[----:B------:R-:W-:Y:S01]  /*0250*/  HADD2.F32 R2, -RZ, R8.H0_H0 ;  /* 0x20000008ff027230 */ /* 0x000fe20000004100 */
[----:B------:R-:W-:Y:S01]  /*0260*/  LEA R59, R59, 0x4, 0x2 ;  /* 0x000000043b3b7811 */ /* 0x000fe200078e10ff */
[--C-:B0-----:R-:W-:Y:S01]  /*0270*/  HADD2.F32 R4, -RZ, R9.reuse.H0_H0 ;  /* 0x20000009ff047230 */ /* 0x101fe20000004100 */
[----:B------:R-:W-:Y:S01]  /*0280*/  LOP3.LUT R57, R0, 0x1f, RZ, 0xc0, !PT ;  /* 0x0000001f00397812 */ /* 0x000fe200078ec0ff */
[----:B------:R-:W-:Y:S01]  /*0290*/  HADD2.F32 R5, -RZ, R9.H1_H1 ;  /* 0x30000009ff057230 */ /* 0x000fe20000004100 */
[----:B------:R-:W-:Y:S01]  /*02a0*/  LOP3.LUT R65, R65, 0x3, RZ, 0xc0, !PT ;  /* 0x0000000341417812 */ /* 0x000fe200078ec0ff */
[--C-:B------:R-:W-:Y:S01]  /*02b0*/  HADD2.F32 R6, -RZ, R10.reuse.H0_H0 ;  /* 0x2000000aff067230 */ /* 0x100fe20000004100 */
[----:B------:R-:W-:Y:S01]  /*02c0*/  ULDC.U8 UR6, c[0x0][0x1f0] ;  /* 0x00007c0000067ab9 */ /* 0x000fe20000000000 */
        /* <DEDUP_REMOVED lines=17> */
[--C-:B--2---:R-:W-:Y:S02]  /*03e0*/  HADD2.F32 R58, -RZ, R34.reuse.H0_H0 ;  /* 0x20000022ff3a7230 */ /* 0x104fe40000004100 */
[----:B------:R-:W-:Y:S01]  /*03f0*/  HADD2.F32 R67, -RZ, R34.H1_H1 ;  /* 0x30000022ff437230 */ /* 0x000fe20000004100 */
[----:B------:R-:W-:Y:S01]  /*0400*/  PRMT R34, R24, 0x7610, R34 ;  /* 0x0000761018227816 */ /* 0x000fe20000000022 */
[----:B------:R-:W-:-:S02]  /*0410*/  HADD2.F32 R63, -RZ, R33.H1_H1 ;  /* 0x30000021ff3f7230 */ /* 0x000fc40000004100 */
.L_x_2520:
[----:B------:R-:W0:Y:S01]  /*0420*/  S2R R68, SR_TID.X ;  /* 0x0000000000447919 */ /* 0x000e220000002100 */
[----:B------:R-:W-:Y:S01]  /*0430*/  ISETP.NE.U32.AND P2, PT, RZ, c[0x0][0x1c0], PT ;  /* 0x00007000ff007a0c */ /* 0x000fe20003f45070 */
[----:B------:R-:W-:Y:S01]  /*0440*/  IMAD R36, R60, c[0x0][0x168], RZ ;  /* 0x00005a003c247a24 */ /* 0x000fe200078e02ff */
[----:B------:R-:W-:-:S02]  /*0450*/  ISETP.NE.U32.AND P1, PT, RZ, c[0x0][0x180], PT ;  /* 0x00006000ff007a0c */ /* 0x000fc40003f25070 */
[----:B------:R-:W-:Y:S02]  /*0460*/  ISETP.NE.AND.EX P2, PT, RZ, c[0x0][0x1c4], PT, P2 ;  /* 0x00007100ff007a0c */ /* 0x000fe40003f45320 */
        /* <DEDUP_REMOVED lines=8> */
[----:B------:R-:W2:Y:S04]  /*04f0*/  @P2 LDG.E.U16 R46, [R46.64] ;  /* 0x000000042e2e2981 */ /* 0x000ea8000c1e1500 */
[C---:B------:R-:W-:Y:S01]  /*0500*/  IMAD.WIDE.U32 R36, R44.reuse, R91, c[0x0][0x170] ;  /* 0x00005c002c247625 */ /* 0x040fe200078e005b */
[----:B------:R-:W-:-:S05]  /*0510*/  @P1 LEA R42, P3, R44, c[0x0][0x180], 0x4 ;  /* 0x000060002c2a1a11 */ /* 0x000fca00078620ff */
[----:B------:R-:W3:Y:S01]  /*0520*/  LDG.E.128 R36, [R36.64] ;  /* 0x0000000424247981 */ /* 0x000ee2000c1e1d00 */
[----:B------:R-:W-:-:S05]  /*0530*/  @P1 LEA.HI.X R43, R44, c[0x0][0x184], RZ, 0x4, P3 ;  /* 0x000061002c2b1a11 */ /* 0x000fca00018f24ff */
[----:B-----5:R0:W5:Y:S01]  /*0540*/  @P1 LDG.E.128 R24, [R42.64] ;  /* 0x000000042a181981 */ /* 0x020162000c1e1d00 */
[----:B------:R-:W-:Y:S02]  /*0550*/  ISETP.NE.U32.AND P3, PT, RZ, c[0x0][0x180], PT ;  /* 0x00006000ff007a0c */ /* 0x000fe40003f65070 */
[----:B------:R-:W-:Y:S01]  /*0560*/  MOV R74, 0x3f800000 ;  /* 0x3f800000004a7802 */ /* 0x000fe20000000f00 */
[----:B--2---:R-:W-:Y:S01]  /*0570*/  @P2 HADD2.F32 R74, -RZ, R46.H0_H0 ;  /* 0x2000002eff4a2230 */ /* 0x004fe20000004100 */
[----:B------:R-:W-:Y:S01]  /*0580*/  ISETP.NE.AND.EX P2, PT, RZ, c[0x0][0x184], PT, P3 ;  /* 0x00006100ff007a0c */ /* 0x000fe20003f45330 */
[----:B---3--:R-:W-:-:S05]  /*0590*/  HADD2.F32 R41, -RZ, R36.H0_H0 ;  /* 0x20000024ff297230 */ /* 0x008fca0000004100 */
[----:B------:R-:W-:-:S07]  /*05a0*/  FMUL.FTZ R41, R41, R74 ;  /* 0x0000004a29297220 */ /* 0x000fce0000410000 */
[----:B------:R-:W-:Y:S05]  /*05b0*/  @P2 BRA `(.L_x_2445) ;  /* 0x0000002000002947 */ /* 0x000fea0003800000 */
[----:B0-----:R-:W-:Y:S05]  /*05c0*/  @P0 BRA `(.L_x_2446) ;  /* 0x0000003000000947 */ /* 0x001fea0003800000 */
[----:B------:R-:W-:Y:S05]  /*05d0*/  BRA `(.L_x_2447) ;  /* 0x0000004000007947 */ /* 0x000fea0003800000 */
.L_x_2445:
[----:B0----5:R-:W-:-:S05]  /*05e0*/  HADD2.F32 R40, -RZ, R24.H0_H0 ;  /* 0x20000018ff287230 */ /* 0x021fca0000004100 */
[----:B------:R-:W-:-:S05]  /*05f0*/  FADD.FTZ R41, R41, R40 ;  /* 0x0000002829297221 */ /* 0x000fca0000010000 */
.L_x_2446:
[----:B------:R-:W-:-:S04]  /*0600*/  F2FP.PACK_AB R40, RZ, R41 ;  /* 0x00000029ff28723e */ /* 0x000fc800000000ff */
[----:B------:R-:W-:Y:S02]  /*0610*/  PRMT R28, R40, 0x7610, R28 ;  /* 0x00007610281c7816 */ /* 0x000fe4000000001c */
.L_x_2447:
[----:B------:R-:W-:-:S05]  /*0620*/  HADD2.F32 R45, -RZ, R36.H1_H1 ;  /* 0x30000024ff2d7230 */ /* 0x000fca0000004100 */
[----:B------:R-:W-:Y:S01]  /*0630*/  FMUL.FTZ R45, R45, R74 ;  /* 0x0000004a2d2d7220 */ /* 0x000fe20000410000 */
[----:B------:R-:W-:Y:S05]  /*0640*/  @P2 BRA `(.L_x_2448) ;  /* 0x0000002000002947 */ /* 0x000fea0003800000 */
[----:B------:R-:W-:Y:S05]  /*0650*/  @P0 BRA `(.L_x_2449) ;  /* 0x0000003000000947 */ /* 0x000fea0003800000 */
[----:B------:R-:W-:Y:S05]  /*0660*/  BRA `(.L_x_2450) ;  /* 0x0000004000007947 */ /* 0x000fea0003800000 */
.L_x_2448:
[----:B-----5:R-:W-:-:S05]  /*0670*/  HADD2.F32 R36, -RZ, R24.H1_H1 ;  /* 0x30000018ff247230 */ /* 0x020fca0000004100 */
[----:B------:R-:W-:-:S05]  /*0680*/  FADD.FTZ R45, R45, R36 ;  /* 0x000000242d2d7221 */ /* 0x000fca0000010000 */
.L_x_2449:
[----:B------:R-:W-:-:S04]  /*0690*/  F2FP.PACK_AB R36, RZ, R45 ;  /* 0x0000002dff24723e */ /* 0x000fc800000000ff */
[----:B------:R-:W-:Y:S02]  /*06a0*/  PRMT R28, R28, 0x5410, R36 ;  /* 0x000054101c1c7816 */ /* 0x000fe40000000024 */
.L_x_2450:
[----:B------:R-:W-:-:S05]  /*06b0*/  HADD2.F32 R43, -RZ, R37.H0_H0 ;  /* 0x20000025ff2b7230 */ /* 0x000fca0000004100 */
[----:B------:R-:W-:Y:S01]  /*06c0*/  FMUL.FTZ R43, R43, R74 ;  /* 0x0000004a2b2b7220 */ /* 0x000fe20000410000 */
[----:B------:R-:W-:Y:S05]  /*06d0*/  @P2 BRA `(.L_x_2451) ;  /* 0x0000002000002947 */ /* 0x000fea0003800000 */
[----:B------:R-:W-:Y:S05]  /*06e0*/  @P0 BRA `(.L_x_2452) ;  /* 0x0000003000000947 */ /* 0x000fea0003800000 */
[----:B------:R-:W-:Y:S05]  /*06f0*/  BRA `(.L_x_2453) ;  /* 0x0000004000007947 */ /* 0x000fea0003800000 */
.L_x_2451:
[----:B-----5:R-:W-:-:S05]  /*0700*/  HADD2.F32 R36, -RZ, R25.H0_H0 ;  /* 0x20000019ff247230 */ /* 0x020fca0000004100 */
[----:B------:R-:W-:-:S05]  /*0710*/  FADD.FTZ R43, R43, R36 ;  /* 0x000000242b2b7221 */ /* 0x000fca0000010000 */
.L_x_2452:
[----:B------:R-:W-:-:S04]  /*0720*/  F2FP.PACK_AB R36, RZ, R43 ;  /* 0x0000002bff24723e */ /* 0x000fc800000000ff */
[----:B------:R-:W-:Y:S02]  /*0730*/  PRMT R29, R36, 0x7610, R29 ;  /* 0x00007610241d7816 */ /* 0x000fe4000000001d */
.L_x_2453:
[----:B------:R-:W-:-:S05]  /*0740*/  HADD2.F32 R37, -RZ, R37.H1_H1 ;  /* 0x30000025ff257230 */ /* 0x000fca0000004100 */
[----:B------:R-:W-:Y:S01]  /*0750*/  FMUL.FTZ R69, R37, R74 ;  /* 0x0000004a25457220 */ /* 0x000fe20000410000 */
[----:B------:R-:W-:Y:S05]  /*0760*/  @P2 BRA `(.L_x_2454) ;  /* 0x0000002000002947 */ /* 0x000fea0003800000 */
[----:B------:R-:W-:Y:S05]  /*0770*/  @P0 BRA `(.L_x_2455) ;  /* 0x0000003000000947 */ /* 0x000fea0003800000 */
[----:B------:R-:W-:Y:S05]  /*0780*/  BRA `(.L_x_2456) ;  /* 0x0000004000007947 */ /* 0x000fea0003800000 */
.L_x_2454:
[----:B-----5:R-:W-:-:S05]  /*0790*/  HADD2.F32 R36, -RZ, R25.H1_H1 ;  /* 0x30000019ff247230 */ /* 0x020fca0000004100 */
[----:B------:R-:W-:-:S05]  /*07a0*/  FADD.FTZ R69, R69, R36 ;  /* 0x0000002445457221 */ /* 0x000fca0000010000 */
.L_x_2455:
[----:B------:R-:W-:-:S04]  /*07b0*/  F2FP.PACK_AB R36, RZ, R69 ;  /* 0x00000045ff24723e */ /* 0x000fc800000000ff */
[----:B------:R-:W-:Y:S02]  /*07c0*/  PRMT R29, R29, 0x5410, R36 ;  /* 0x000054101d1d7816 */ /* 0x000fe40000000024 */
.L_x_2456:
[----:B------:R-:W-:-:S05]  /*07d0*/  HADD2.F32 R47, -RZ, R38.H0_H0 ;  /* 0x20000026ff2f7230 */ /* 0x000fca0000004100 */
[----:B------:R-:W-:Y:S01]  /*07e0*/  FMUL.FTZ R47, R47, R74 ;  /* 0x0000004a2f2f7220 */ /* 0x000fe20000410000 */
[----:B------:R-:W-:Y:S05]  /*07f0*/  @P2 BRA `(.L_x_2457) ;  /* 0x0000002000002947 */ /* 0x000fea0003800000 */
[----:B------:R-:W-:Y:S05]  /*0800*/  @P0 BRA `(.L_x_2458) ;  /* 0x0000003000000947 */ /* 0x000fea0003800000 */
[----:B------:R-:W-:Y:S05]  /*0810*/  BRA `(.L_x_2459) ;  /* 0x0000004000007947 */ /* 0x000fea0003800000 */
.L_x_2457:
[----:B-----5:R-:W-:-:S05]  /*0820*/  HADD2.F32 R36, -RZ, R26.H0_H0 ;  /* 0x2000001aff247230 */ /* 0x020fca0000004100 */
[----:B------:R-:W-:-:S05]  /*0830*/  FADD.FTZ R47, R47, R36 ;  /* 0x000000242f2f7221 */ /* 0x000fca0000010000 */
.L_x_2458:
[----:B------:R-:W-:-:S04]  /*0840*/  F2FP.PACK_AB R36, RZ, R47 ;  /* 0x0000002fff24723e */ /* 0x000fc800000000ff */
[----:B------:R-:W-:Y:S02]  /*0850*/  PRMT R30, R36, 0x7610, R30 ;  /* 0x00007610241e7816 */ /* 0x000fe4000000001e */
.L_x_2459:
[----:B------:R-:W-:-:S05]  /*0860*/  HADD2.F32 R73, -RZ, R38.H1_H1 ;  /* 0x30000026ff497230 */ /* 0x000fca0000004100 */
[----:B------:R-:W-:Y:S01]  /*0870*/  FMUL.FTZ R73, R73, R74 ;  /* 0x0000004a49497220 */ /* 0x000fe20000410000 */
[----:B------:R-:W-:Y:S05]  /*0880*/  @P2 BRA `(.L_x_2460) ;  /* 0x0000002000002947 */ /* 0x000fea0003800000 */
[----:B------:R-:W-:Y:S05]  /*0890*/  @P0 BRA `(.L_x_2461) ;  /* 0x0000003000000947 */ /* 0x000fea0003800000 */
[----:B------:R-:W-:Y:S05]  /*08a0*/  BRA `(.L_x_2462) ;  /* 0x0000004000007947 */ /* 0x000fea0003800000 */
.L_x_2460:
[----:B-----5:R-:W-:-:S05]  /*08b0*/  HADD2.F32 R36, -RZ, R26.H1_H1 ;  /* 0x3000001aff247230 */ /* 0x020fca0000004100 */
[----:B------:R-:W-:-:S05]  /*08c0*/  FADD.FTZ R73, R73, R36 ;  /* 0x0000002449497221 */ /* 0x000fca0000010000 */
.L_x_2461:
[----:B------:R-:W-:-:S04]  /*08d0*/  F2FP.PACK_AB R36, RZ, R73 ;  /* 0x00000049ff24723e */ /* 0x000fc800000000ff */
[----:B------:R-:W-:Y:S02]  /*08e0*/  PRMT R30, R30, 0x5410, R36 ;  /* 0x000054101e1e7816 */ /* 0x000fe40000000024 */
.L_x_2462:
[----:B------:R-:W-:-:S05]  /*08f0*/  HADD2.F32 R71, -RZ, R39.H0_H0 ;  /* 0x20000027ff477230 */ /* 0x000fca0000004100 */
[----:B------:R-:W-:Y:S01]  /*0900*/  FMUL.FTZ R71, R71, R74 ;  /* 0x0000004a47477220 */ /* 0x000fe20000410000 */
[----:B------:R-:W-:Y:S05]  /*0910*/  @P2 BRA `(.L_x_2463) ;  /* 0x0000002000002947 */ /* 0x000fea0003800000 */
[----:B------:R-:W-:Y:S05]  /*0920*/  @P0 BRA `(.L_x_2464) ;  /* 0x0000003000000947 */ /* 0x000fea0003800000 */
[----:B------:R-:W-:Y:S05]  /*0930*/  BRA `(.L_x_2465) ;  /* 0x0000004000007947 */ /* 0x000fea0003800000 */
.L_x_2463:
[----:B-----5:R-:W-:-:S05]  /*0940*/  HADD2.F32 R36, -RZ, R27.H0_H0 ;  /* 0x2000001bff247230 */ /* 0x020fca0000004100 */
[----:B------:R-:W-:-:S05]  /*0950*/  FADD.FTZ R71, R71, R36 ;  /* 0x0000002447477221 */ /* 0x000fca0000010000 */
.L_x_2464:
[----:B------:R-:W-:-:S04]  /*0960*/  F2FP.PACK_AB R36, RZ, R71 ;  /* 0x00000047ff24723e */ /* 0x000fc800000000ff */
[----:B------:R-:W-:Y:S02]  /*0970*/  PRMT R31, R36, 0x7610, R31 ;  /* 0x00007610241f7816 */ /* 0x000fe4000000001f */
.L_x_2465:
[----:B------:R-:W-:-:S05]  /*0980*/  HADD2.F32 R39, -RZ, R39.H1_H1 ;  /* 0x30000027ff277230 */ /* 0x000fca0000004100 */
[----:B------:R-:W-:Y:S01]  /*0990*/  FMUL.FTZ R77, R39, R74 ;  /* 0x0000004a274d7220 */ /* 0x000fe20000410000 */
[----:B------:R-:W-:Y:S05]  /*09a0*/  @P2 BRA `(.L_x_2466) ;  /* 0x0000002000002947 */ /* 0x000fea0003800000 */
[----:B------:R-:W-:Y:S05]  /*09b0*/  @P0 BRA `(.L_x_2467) ;  /* 0x0000003000000947 */ /* 0x000fea0003800000 */
[----:B------:R-:W-:Y:S05]  /*09c0*/  BRA `(.L_x_2468) ;  /* 0x0000004000007947 */ /* 0x000fea0003800000 */
.L_x_2466:
[----:B-----5:R-:W-:-:S05]  /*09d0*/  HADD2.F32 R36, -RZ, R27.H1_H1 ;  /* 0x3000001bff247230 */ /* 0x020fca0000004100 */
[----:B------:R-:W-:-:S05]  /*09e0*/  FADD.FTZ R77, R77, R36 ;  /* 0x000000244d4d7221 */ /* 0x000fca0000010000 */
.L_x_2467:
[----:B------:R-:W-:-:S04]  /*09f0*/  F2FP.PACK_AB R36, RZ, R77 ;  /* 0x0000004dff24723e */ /* 0x000fc800000000ff */
[----:B------:R-:W-:Y:S02]  /*0a00*/  PRMT R31, R31, 0x5410, R36 ;  /* 0x000054101f1f7816 */ /* 0x000fe40000000024 */
.L_x_2468:
        /* <DEDUP_REMOVED lines=9> */
[----:B--2---:R-:W-:-:S05]  /*0aa0*/  HADD2.F32 R75, -RZ, R36.H0_H0 ;  /* 0x20000024ff4b7230 */ /* 0x004fca0000004100 */
[----:B------:R-:W-:Y:S01]  /*0ab0*/  FMUL.FTZ R75, R75, R74 ;  /* 0x0000004a4b4b7220 */ /* 0x000fe20000410000 */
[----:B------:R-:W-:Y:S05]  /*0ac0*/  @P2 BRA `(.L_x_2469) ;  /* 0x0000002000002947 */ /* 0x000fea0003800000 */
[----:B0-----:R-:W-:Y:S05]  /*0ad0*/  @P0 BRA `(.L_x_2470) ;  /* 0x0000003000000947 */ /* 0x001fea0003800000 */
[----:B------:R-:W-:Y:S05]  /*0ae0*/  BRA `(.L_x_2471) ;  /* 0x0000004000007947 */ /* 0x000fea0003800000 */
.L_x_2469:
[----:B0----5:R-:W-:-:S05]  /*0af0*/  HADD2.F32 R40, -RZ, R24.H0_H0 ;  /* 0x20000018ff287230 */ /* 0x021fca0000004100 */
[----:B------:R-:W-:-:S05]  /*0b00*/  FADD.FTZ R75, R40, R75 ;  /* 0x0000004b284b7221 */ /* 0x000fca0000010000 */
.L_x_2470:
[----:B------:R-:W-:-:S04]  /*0b10*/  F2FP.PACK_AB R40, RZ, R75 ;  /* 0x0000004bff28723e */ /* 0x000fc800000000ff */
[----:B------:R-:W-:Y:S02]  /*0b20*/  PRMT R28, R40, 0x7610, R28 ;  /* 0x00007610281c7816 */ /* 0x000fe4000000001c */
.L_x_2471:
[----:B------:R-:W-:-:S05]  /*0b30*/  HADD2.F32 R81, -RZ, R36.H1_H1 ;  /* 0x30000024ff517230 */ /* 0x000fca0000004100 */
[----:B------:R-:W-:Y:S01]  /*0b40*/  FMUL.FTZ R81, R81, R74 ;  /* 0x0000004a51517220 */ /* 0x000fe20000410000 */
[----:B------:R-:W-:Y:S05]  /*0b50*/  @P2 BRA `(.L_x_2472) ;  /* 0x0000002000002947 */ /* 0x000fea0003800000 */
[----:B------:R-:W-:Y:S05]  /*0b60*/  @P0 BRA `(.L_x_2473) ;  /* 0x0000003000000947 */ /* 0x000fea0003800000 */
[----:B------:R-:W-:Y:S05]  /*0b70*/  BRA `(.L_x_2474) ;  /* 0x0000004000007947 */ /* 0x000fea0003800000 */
.L_x_2472:
[----:B-----5:R-:W-:-:S05]  /*0b80*/  HADD2.F32 R36, -RZ, R24.H1_H1 ;  /* 0x30000018ff247230 */ /* 0x020fca0000004100 */
[----:B------:R-:W-:-:S05]  /*0b90*/  FADD.FTZ R81, R36, R81 ;  /* 0x0000005124517221 */ /* 0x000fca0000010000 */
.L_x_2473:
[----:B------:R-:W-:-:S04]  /*0ba0*/  F2FP.PACK_AB R36, RZ, R81 ;  /* 0x00000051ff24723e */ /* 0x000fc800000000ff */
[----:B------:R-:W-:Y:S02]  /*0bb0*/  PRMT R28, R28, 0x5410, R36 ;  /* 0x000054101c1c7816 */ /* 0x000fe40000000024 */
.L_x_2474:
[----:B------:R-:W-:-:S05]  /*0bc0*/  HADD2.F32 R79, -RZ, R37.H0_H0 ;  /* 0x20000025ff4f7230 */ /* 0x000fca0000004100 */
[----:B------:R-:W-:Y:S01]  /*0bd0*/  FMUL.FTZ R79, R79, R74 ;  /* 0x0000004a4f4f7220 */ /* 0x000fe20000410000 */
[----:B------:R-:W-:Y:S05]  /*0be0*/  @P2 BRA `(.L_x_2475) ;  /* 0x0000002000002947 */ /* 0x000fea0003800000 */
[----:B------:R-:W-:Y:S05]  /*0bf0*/  @P0 BRA `(.L_x_2476) ;  /* 0x0000003000000947 */ /* 0x000fea0003800000 */
[----:B------:R-:W-:Y:S05]  /*0c00*/  BRA `(.L_x_2477) ;  /* 0x0000004000007947 */ /* 0x000fea0003800000 */
.L_x_2475:
[----:B-----5:R-:W-:-:S05]  /*0c10*/  HADD2.F32 R36, -RZ, R25.H0_H0 ;  /* 0x20000019ff247230 */ /* 0x020fca0000004100 */
[----:B------:R-:W-:-:S05]  /*0c20*/  FADD.FTZ R79, R36, R79 ;  /* 0x0000004f244f7221 */ /* 0x000fca0000010000 */
.L_x_2476:
[----:B------:R-:W-:-:S04]  /*0c30*/  F2FP.PACK_AB R36, RZ, R79 ;  /* 0x0000004fff24723e */ /* 0x000fc800000000ff */
[----:B------:R-:W-:Y:S02]  /*0c40*/  PRMT R29, R36, 0x7610, R29 ;  /* 0x00007610241d7816 */ /* 0x000fe4000000001d */
.L_x_2477:
[----:B------:R-:W-:-:S05]  /*0c50*/  HADD2.F32 R37, -RZ, R37.H1_H1 ;  /* 0x30000025ff257230 */ /* 0x000fca0000004100 */
[----:B------:R-:W-:Y:S01]  /*0c60*/  FMUL.FTZ R85, R37, R74 ;  /* 0x0000004a25557220 */ /* 0x000fe20000410000 */
[----:B------:R-:W-:Y:S05]  /*0c70*/  @P2 BRA `(.L_x_2478) ;  /* 0x0000002000002947 */ /* 0x000fea0003800000 */
[----:B------:R-:W-:Y:S05]  /*0c80*/  @P0 BRA `(.L_x_2479) ;  /* 0x0000003000000947 */ /* 0x000fea0003800000 */
[----:B------:R-:W-:Y:S05]  /*0c90*/  BRA `(.L_x_2480) ;  /* 0x0000004000007947 */ /* 0x000fea0003800000 */
.L_x_2478:
[----:B-----5:R-:W-:-:S05]  /*0ca0*/  HADD2.F32 R36, -RZ, R25.H1_H1 ;  /* 0x30000019ff247230 */ /* 0x020fca0000004100 */
[----:B------:R-:W-:-:S05]  /*0cb0*/  FADD.FTZ R85, R36, R85 ;  /* 0x0000005524557221 */ /* 0x000fca0000010000 */
.L_x_2479:
[----:B------:R-:W-:-:S04]  /*0cc0*/  F2FP.PACK_AB R36, RZ, R85 ;  /* 0x00000055ff24723e */ /* 0x000fc800000000ff */
[----:B------:R-:W-:Y:S02]  /*0cd0*/  PRMT R29, R29, 0x5410, R36 ;  /* 0x000054101d1d7816 */ /* 0x000fe40000000024 */
.L_x_2480:
[----:B------:R-:W-:-:S05]  /*0ce0*/  HADD2.F32 R83, -RZ, R38.H0_H0 ;  /* 0x20000026ff537230 */ /* 0x000fca0000004100 */
[----:B------:R-:W-:Y:S01]  /*0cf0*/  FMUL.FTZ R83, R83, R74 ;  /* 0x0000004a53537220 */ /* 0x000fe20000410000 */
[----:B------:R-:W-:Y:S05]  /*0d00*/  @P2 BRA `(.L_x_2481) ;  /* 0x0000002000002947 */ /* 0x000fea0003800000 */
[----:B------:R-:W-:Y:S05]  /*0d10*/  @P0 BRA `(.L_x_2482) ;  /* 0x0000003000000947 */ /* 0x000fea0003800000 */
[----:B------:R-:W-:Y:S05]  /*0d20*/  BRA `(.L_x_2483) ;  /* 0x0000004000007947 */ /* 0x000fea0003800000 */
.L_x_2481:
[----:B-----5:R-:W-:-:S05]  /*0d30*/  HADD2.F32 R36, -RZ, R26.H0_H0 ;  /* 0x2000001aff247230 */ /* 0x020fca0000004100 */
[----:B------:R-:W-:-:S05]  /*0d40*/  FADD.FTZ R83, R36, R83 ;  /* 0x0000005324537221 */ /* 0x000fca0000010000 */
.L_x_2482:
[----:B------:R-:W-:-:S04]  /*0d50*/  F2FP.PACK_AB R36, RZ, R83 ;  /* 0x00000053ff24723e */ /* 0x000fc800000000ff */
[----:B------:R-:W-:Y:S02]  /*0d60*/  PRMT R30, R36, 0x7610, R30 ;  /* 0x00007610241e7816 */ /* 0x000fe4000000001e */
.L_x_2483:
[----:B------:R-:W-:-:S05]  /*0d70*/  HADD2.F32 R87, -RZ, R38.H1_H1 ;  /* 0x30000026ff577230 */ /* 0x000fca0000004100 */
[----:B------:R-:W-:Y:S01]  /*0d80*/  FMUL.FTZ R87, R87, R74 ;  /* 0x0000004a57577220 */ /* 0x000fe20000410000 */
[----:B------:R-:W-:Y:S05]  /*0d90*/  @P2 BRA `(.L_x_2484) ;  /* 0x0000002000002947 */ /* 0x000fea0003800000 */
[----:B------:R-:W-:Y:S05]  /*0da0*/  @P0 BRA `(.L_x_2485) ;  /* 0x0000003000000947 */ /* 0x000fea0003800000 */
[----:B------:R-:W-:Y:S05]  /*0db0*/  BRA `(.L_x_2486) ;  /* 0x0000004000007947 */ /* 0x000fea0003800000 */
.L_x_2484:
[----:B-----5:R-:W-:-:S05]  /*0dc0*/  HADD2.F32 R36, -RZ, R26.H1_H1 ;  /* 0x3000001aff247230 */ /* 0x020fca0000004100 */
[----:B------:R-:W-:-:S05]  /*0dd0*/  FADD.FTZ R87, R36, R87 ;  /* 0x0000005724577221 */ /* 0x000fca0000010000 */
.L_x_2485:
[----:B------:R-:W-:-:S04]  /*0de0*/  F2FP.PACK_AB R36, RZ, R87 ;  /* 0x00000057ff24723e */ /* 0x000fc800000000ff */
[----:B------:R-:W-:Y:S02]  /*0df0*/  PRMT R30, R30, 0x5410, R36 ;  /* 0x000054101e1e7816 */ /* 0x000fe40000000024 */
.L_x_2486:
[----:B------:R-:W-:-:S05]  /*0e00*/  HADD2.F32 R89, -RZ, R39.H0_H0 ;  /* 0x20000027ff597230 */ /* 0x000fca0000004100 */
[----:B------:R-:W-:Y:S01]  /*0e10*/  FMUL.FTZ R89, R89, R74 ;  /* 0x0000004a59597220 */ /* 0x000fe20000410000 */
[----:B------:R-:W-:Y:S05]  /*0e20*/  @P2 BRA `(.L_x_2487) ;  /* 0x0000002000002947 */ /* 0x000fea0003800000 */
[----:B------:R-:W-:Y:S05]  /*0e30*/  @P0 BRA `(.L_x_2488) ;  /* 0x0000003000000947 */ /* 0x000fea0003800000 */
[----:B------:R-:W-:Y:S05]  /*0e40*/  BRA `(.L_x_2489) ;  /* 0x0000004000007947 */ /* 0x000fea0003800000 */
.L_x_2487:
[----:B-----5:R-:W-:-:S05]  /*0e50*/  HADD2.F32 R36, -RZ, R27.H0_H0 ;  /* 0x2000001bff247230 */ /* 0x020fca0000004100 */
[----:B------:R-:W-:-:S05]  /*0e60*/  FADD.FTZ R89, R36, R89 ;  /* 0x0000005924597221 */ /* 0x000fca0000010000 */
.L_x_2488:
[----:B------:R-:W-:-:S04]  /*0e70*/  F2FP.PACK_AB R36, RZ, R89 ;  /* 0x00000059ff24723e */ /* 0x000fc800000000ff */
[----:B------:R-:W-:Y:S02]  /*0e80*/  PRMT R31, R36, 0x7610, R31 ;  /* 0x00007610241f7816 */ /* 0x000fe4000000001f */
.L_x_2489:
[----:B------:R-:W-:-:S05]  /*0e90*/  HADD2.F32 R39, -RZ, R39.H1_H1 ;  /* 0x30000027ff277230 */ /* 0x000fca0000004100 */
[----:B------:R-:W-:Y:S01]  /*0ea0*/  FMUL.FTZ R93, R39, R74 ;  /* 0x0000004a275d7220 */ /* 0x000fe20000410000 */
[----:B------:R-:W-:Y:S05]  /*0eb0*/  @P2 BRA `(.L_x_2490) ;  /* 0x0000002000002947 */ /* 0x000fea0003800000 */
[----:B------:R-:W-:Y:S05]  /*0ec0*/  @P0 BRA `(.L_x_2491) ;  /* 0x0000003000000947 */ /* 0x000fea0003800000 */
[----:B------:R-:W-:Y:S05]  /*0ed0*/  BRA `(.L_x_2492) ;  /* 0x0000004000007947 */ /* 0x000fea0003800000 */
.L_x_2490:
[----:B-----5:R-:W-:-:S05]  /*0ee0*/  HADD2.F32 R36, -RZ, R27.H1_H1 ;  /* 0x3000001bff247230 */ /* 0x020fca0000004100 */
[----:B------:R-:W-:-:S05]  /*0ef0*/  FADD.FTZ R93, R36, R93 ;  /* 0x0000005d245d7221 */ /* 0x000fca0000010000 */
.L_x_2491:
[----:B------:R-:W-:-:S04]  /*0f00*/  F2FP.PACK_AB R36, RZ, R93 ;  /* 0x0000005dff24723e */ /* 0x000fc800000000ff */
[----:B------:R-:W-:Y:S02]  /*0f10*/  PRMT R31, R31, 0x5410, R36 ;  /* 0x000054101f1f7816 */ /* 0x000fe40000000024 */
.L_x_2492:
[----:B------:R-:W-:Y:S02]  /*0f20*/  IADD3 R64, R44, 0x100, RZ ;  /* 0x000001002c407810 */ /* 0x000fe40007ffe0ff */
[----:B------:R-:W-:-:S03]  /*0f30*/  @P0 LEA R36, P3, R62, c[0x0][0x188], 0x4 ;  /* 0x000062003e240a11 */ /* 0x000fc600078620ff */
[----:B------:R-:W-:Y:S01]  /*0f40*/  IMAD.WIDE.U32 R38, R64, R91, c[0x0][0x170] ;  /* 0x00005c0040267625 */ /* 0x000fe200078e005b */
[----:B------:R-:W-:-:S05]  /*0f50*/  @P0 LEA.HI.X R37, R62, c[0x0][0x18c], RZ, 0x4, P3 ;  /* 0x000063003e250a11 */ /* 0x000fca00018f24ff */
[----:B------:R0:W-:Y:S04]  /*0f60*/  @P0 STG.E.128 [R36.64], R28 ;  /* 0x0000001c24000986 */ /* 0x0001e8000c101d04 */
[----:B0-----:R-:W2:Y:S01]  /*0f70*/  LDG.E.128 R36, [R38.64] ;  /* 0x0000000426247981 */ /* 0x001ea2000c1e1d00 */
[----:B------:R-:W-:-:S04]  /*0f80*/  @P1 LEA R90, P3, R64, c[0x0][0x180], 0x4 ;  /* 0x00006000405a1a11 */ /* 0x000fc800078620ff */
[----:B------:R-:W-:-:S05]  /*0f90*/  @P1 LEA.HI.X R91, R64, c[0x0][0x184], RZ, 0x4, P3 ;  /* 0x00006100405b1a11 */ /* 0x000fca00018f24ff */
[----:B-----5:R0:W5:Y:S01]  /*0fa0*/  @P1 LDG.E.128 R24, [R90.64] ;  /* 0x000000045a181981 */ /* 0x020162000c1e1d00 */
[----:B--2---:R-:W-:-:S05]  /*0fb0*/  HADD2.F32 R40, -RZ, R36.H0_H0 ;  /* 0x20000024ff287230 */ /* 0x004fca0000004100 */
[----:B0-----:R-:W-:Y:S01]  /*0fc0*/  FMUL.FTZ R91, R40, R74 ;  /* 0x0000004a285b7220 */ /* 0x001fe20000410000 */
[----:B------:R-:W-:Y:S05]  /*0fd0*/  @P2 BRA `(.L_x_2493) ;  /* 0x0000002000002947 */ /* 0x000fea0003800000 */
[----:B------:R-:W-:Y:S05]  /*0fe0*/  @P0 BRA `(.L_x_2494) ;  /* 0x0000003000000947 */ /* 0x000fea0003800000 */
[----:B------:R-:W-:Y:S05]  /*0ff0*/  BRA `(.L_x_2495) ;  /* 0x0000004000007947 */ /* 0x000fea0003800000 */
.L_x_2493:
[----:B-----5:R-:W-:-:S05]  /*1000*/  HADD2.F32 R40, -RZ, R24.H0_H0 ;  /* 0x20000018ff287230 */ /* 0x020fca0000004100 */
[----:B------:R-:W-:-:S05]  /*1010*/  FADD.FTZ R91, R40, R91 ;  /* 0x0000005b285b7221 */ /* 0x000fca0000010000 */
.L_x_2494:
[----:B------:R-:W-:-:S04]  /*1020*/  F2FP.PACK_AB R40, RZ, R91 ;  /* 0x0000005bff28723e */ /* 0x000fc800000000ff */
[----:B------:R-:W-:Y:S02]  /*1030*/  PRMT R28, R40, 0x7610, R28 ;  /* 0x00007610281c7816 */ /* 0x000fe4000000001c */
.L_x_2495:
[----:B------:R-:W-:-:S05]  /*1040*/  HADD2.F32 R36, -RZ, R36.H1_H1 ;  /* 0x30000024ff247230 */ /* 0x000fca0000004100 */
[----:B------:R-:W-:Y:S01]  /*1050*/  FMUL.FTZ R42, R36, R74 ;  /* 0x0000004a242a7220 */ /* 0x000fe20000410000 */
[----:B------:R-:W-:Y:S05]  /*1060*/  @P2 BRA `(.L_x_2496) ;  /* 0x0000002000002947 */ /* 0x000fea0003800000 */
[----:B------:R-:W-:Y:S05]  /*1070*/  @P0 BRA `(.L_x_2497) ;  /* 0x0000003000000947 */ /* 0x000fea0003800000 */
[----:B------:R-:W-:Y:S05]  /*1080*/  BRA `(.L_x_2498) ;  /* 0x0000004000007947 */ /* 0x000fea0003800000 */
.L_x_2496:
[----:B-----5:R-:W-:-:S05]  /*1090*/  HADD2.F32 R36, -RZ, R24.H1_H1 ;  /* 0x30000018ff247230 */ /* 0x020fca0000004100 */
[----:B------:R-:W-:-:S05]  /*10a0*/  FADD.FTZ R42, R36, R42 ;  /* 0x0000002a242a7221 */ /* 0x000fca0000010000 */
.L_x_2497:
[----:B------:R-:W-:-:S04]  /*10b0*/  F2FP.PACK_AB R36, RZ, R42 ;  /* 0x0000002aff24723e */ /* 0x000fc800000000ff */
[----:B------:R-:W-:Y:S02]  /*10c0*/  PRMT R28, R28, 0x5410, R36 ;  /* 0x000054101c1c7816 */ /* 0x000fe40000000024 */
.L_x_2498:
[----:B------:R-:W-:-:S05]  /*10d0*/  HADD2.F32 R40, -RZ, R37.H0_H0 ;  /* 0x20000025ff287230 */ /* 0x000fca0000004100 */
[----:B------:R-:W-:Y:S01]  /*10e0*/  FMUL.FTZ R40, R40, R74 ;  /* 0x0000004a28287220 */ /* 0x000fe20000410000 */
[----:B------:R-:W-:Y:S05]  /*10f0*/  @P2 BRA `(.L_x_2499) ;  /* 0x0000002000002947 */ /* 0x000fea0003800000 */
[----:B------:R-:W-:Y:S05]  /*1100*/  @P0 BRA `(.L_x_2500) ;  /* 0x0000003000000947 */ /* 0x000fea0003800000 */
[----:B------:R-:W-:Y:S05]  /*1110*/  BRA `(.L_x_2501) ;  /* 0x0000004000007947 */ /* 0x000fea0003800000 */
.L_x_2499:
[----:B-----5:R-:W-:-:S05]  /*1120*/  HADD2.F32 R36, -RZ, R25.H0_H0 ;  /* 0x20000019ff247230 */ /* 0x020fca0000004100 */
[----:B------:R-:W-:-:S05]  /*1130*/  FADD.FTZ R40, R36, R40 ;  /* 0x0000002824287221 */ /* 0x000fca0000010000 */
.L_x_2500:
[----:B------:R-:W-:-:S04]  /*1140*/  F2FP.PACK_AB R36, RZ, R40 ;  /* 0x00000028ff24723e */ /* 0x000fc800000000ff */
[----:B------:R-:W-:Y:S02]  /*1150*/  PRMT R29, R36, 0x7610, R29 ;  /* 0x00007610241d7816 */ /* 0x000fe4000000001d */
.L_x_2501:
[----:B------:R-:W-:-:S05]  /*1160*/  HADD2.F32 R37, -RZ, R37.H1_H1 ;  /* 0x30000025ff257230 */ /* 0x000fca0000004100 */
[----:B------:R-:W-:Y:S01]  /*1170*/  FMUL.FTZ R66, R37, R74 ;  /* 0x0000004a25427220 */ /* 0x000fe20000410000 */
[----:B------:R-:W-:Y:S05]  /*1180*/  @P2 BRA `(.L_x_2502) ;  /* 0x0000002000002947 */ /* 0x000fea0003800000 */
[----:B------:R-:W-:Y:S05]  /*1190*/  @P0 BRA `(.L_x_2503) ;  /* 0x0000003000000947 */ /* 0x000fea0003800000 */
[----:B------:R-:W-:Y:S05]  /*11a0*/  BRA `(.L_x_2504) ;  /* 0x0000004000007947 */ /* 0x000fea0003800000 */
.L_x_2502:
[----:B-----5:R-:W-:-:S05]  /*11b0*/  HADD2.F32 R37, -RZ, R25.H1_H1 ;  /* 0x30000019ff257230 */ /* 0x020fca0000004100 */
[----:B------:R-:W-:-:S05]  /*11c0*/  FADD.FTZ R66, R37, R66 ;  /* 0x0000004225427221 */ /* 0x000fca0000010000 */
.L_x_2503:
[----:B------:R-:W-:-:S04]  /*11d0*/  F2FP.PACK_AB R36, RZ, R66 ;  /* 0x00000042ff24723e */ /* 0x000fc800000000ff */
[----:B------:R-:W-:Y:S02]  /*11e0*/  PRMT R29, R29, 0x5410, R36 ;  /* 0x000054101d1d7816 */ /* 0x000fe40000000024 */
.L_x_2504:
[----:B------:R-:W-:-:S05]  /*11f0*/  HADD2.F32 R37, -RZ, R38.H0_H0 ;  /* 0x20000026ff257230 */ /* 0x000fca0000004100 */
[----:B------:R-:W-:Y:S01]  /*1200*/  FMUL.FTZ R46, R37, R74 ;  /* 0x0000004a252e7220 */ /* 0x000fe20000410000 */
[----:B------:R-:W-:Y:S05]  /*1210*/  @P2 BRA `(.L_x_2505) ;  /* 0x0000002000002947 */ /* 0x000fea0003800000 */
[----:B------:R-:W-:Y:S05]  /*1220*/  @P0 BRA `(.L_x_2506) ;  /* 0x0000003000000947 */ /* 0x000fea0003800000 */
[----:B------:R-:W-:Y:S05]  /*1230*/  BRA `(.L_x_2507) ;  /* 0x0000004000007947 */ /* 0x000fea0003800000 */
.L_x_2505:
[----:B-----5:R-:W-:-:S05]  /*1240*/  HADD2.F32 R37, -RZ, R26.H0_H0 ;  /* 0x2000001aff257230 */ /* 0x020fca0000004100 */
[----:B------:R-:W-:-:S05]  /*1250*/  FADD.FTZ R46, R37, R46 ;  /* 0x0000002e252e7221 */ /* 0x000fca0000010000 */
.L_x_2506:
[----:B------:R-:W-:-:S04]  /*1260*/  F2FP.PACK_AB R36, RZ, R46 ;  /* 0x0000002eff24723e */ /* 0x000fc800000000ff */
[----:B------:R-:W-:Y:S02]  /*1270*/  PRMT R30, R36, 0x7610, R30 ;  /* 0x00007610241e7816 */ /* 0x000fe4000000001e */
.L_x_2507:
[----:B------:R-:W-:-:S05]  /*1280*/  HADD2.F32 R37, -RZ, R38.H1_H1 ;  /* 0x30000026ff257230 */ /* 0x000fca0000004100 */
[----:B------:R-:W-:Y:S01]  /*1290*/  FMUL.FTZ R72, R37, R74 ;  /* 0x0000004a25487220 */ /* 0x000fe20000410000 */
[----:B------:R-:W-:Y:S05]  /*12a0*/  @P2 BRA `(.L_x_2508) ;  /* 0x0000002000002947 */ /* 0x000fea0003800000 */
[----:B------:R-:W-:Y:S05]  /*12b0*/  @P0 BRA `(.L_x_2509) ;  /* 0x0000003000000947 */ /* 0x000fea0003800000 */
[----:B------:R-:W-:Y:S05]  /*12c0*/  BRA `(.L_x_2510) ;  /* 0x0000004000007947 */ /* 0x000fea0003800000 */
.L_x_2508:
[----:B-----5:R-:W-:-:S05]  /*12d0*/  HADD2.F32 R37, -RZ, R26.H1_H1 ;  /* 0x3000001aff257230 */ /* 0x020fca0000004100 */
[----:B------:R-:W-:-:S05]  /*12e0*/  FADD.FTZ R72, R37, R72 ;  /* 0x0000004825487221 */ /* 0x000fca0000010000 */
.L_x_2509:
[----:B------:R-:W-:-:S04]  /*12f0*/  F2FP.PACK_AB R36, RZ, R72 ;  /* 0x00000048ff24723e */ /* 0x000fc800000000ff */
[----:B------:R-:W-:Y:S02]  /*1300*/  PRMT R30, R30, 0x5410, R36 ;  /* 0x000054101e1e7816 */ /* 0x000fe40000000024 */
.L_x_2510:
[----:B------:R-:W-:-:S05]  /*1310*/  HADD2.F32 R37, -RZ, R39.H0_H0 ;  /* 0x20000027ff257230 */ /* 0x000fca0000004100 */
[----:B------:R-:W-:Y:S01]  /*1320*/  FMUL.FTZ R70, R37, R74 ;  /* 0x0000004a25467220 */ /* 0x000fe20000410000 */
[----:B------:R-:W-:Y:S05]  /*1330*/  @P2 BRA `(.L_x_2511) ;  /* 0x0000002000002947 */ /* 0x000fea0003800000 */
[----:B------:R-:W-:Y:S05]  /*1340*/  @P0 BRA `(.L_x_2512) ;  /* 0x0000003000000947 */ /* 0x000fea0003800000 */
[----:B------:R-:W-:Y:S05]  /*1350*/  BRA `(.L_x_2513) ;  /* 0x0000004000007947 */ /* 0x000fea0003800000 */
.L_x_2511:
[----:B-----5:R-:W-:-:S05]  /*1360*/  HADD2.F32 R37, -RZ, R27.H0_H0 ;  /* 0x2000001bff257230 */ /* 0x020fca0000004100 */
[----:B------:R-:W-:-:S05]  /*1370*/  FADD.FTZ R70, R37, R70 ;  /* 0x0000004625467221 */ /* 0x000fca0000010000 */
.L_x_2512:
[----:B------:R-:W-:-:S04]  /*1380*/  F2FP.PACK_AB R36, RZ, R70 ;  /* 0x00000046ff24723e */ /* 0x000fc800000000ff */
[----:B------:R-:W-:Y:S02]  /*1390*/  PRMT R31, R36, 0x7610, R31 ;  /* 0x00007610241f7816 */ /* 0x000fe4000000001f */
.L_x_2513:
[----:B------:R-:W-:-:S05]  /*13a0*/  HADD2.F32 R39, -RZ, R39.H1_H1 ;  /* 0x30000027ff277230 */ /* 0x000fca0000004100 */
[----:B------:R-:W-:Y:S01]  /*13b0*/  FMUL.FTZ R74, R39, R74 ;  /* 0x0000004a274a7220 */ /* 0x000fe20000410000 */
[----:B------:R-:W-:Y:S05]  /*13c0*/  @P2 BRA `(.L_x_2514) ;  /* 0x0000002000002947 */ /* 0x000fea0003800000 */
[----:B------:R-:W-:Y:S05]  /*13d0*/  @P0 BRA `(.L_x_2515) ;  /* 0x0000003000000947 */ /* 0x000fea0003800000 */
[----:B------:R-:W-:Y:S05]  /*13e0*/  BRA `(.L_x_2516) ;  /* 0x0000004000007947 */ /* 0x000fea0003800000 */
.L_x_2514:
[----:B-----5:R-:W-:-:S05]  /*13f0*/  HADD2.F32 R37, -RZ, R27.H1_H1 ;  /* 0x3000001bff257230 */ /* 0x020fca0000004100 */
[----:B------:R-:W-:-:S05]  /*1400*/  FADD.FTZ R74, R37, R74 ;  /* 0x0000004a254a7221 */ /* 0x000fca0000010000 */
.L_x_2515:
[----:B------:R-:W-:-:S04]  /*1410*/  F2FP.PACK_AB R36, RZ, R74 ;  /* 0x0000004aff24723e */ /* 0x000fc800000000ff */
[----:B------:R-:W-:Y:S02]  /*1420*/  PRMT R31, R31, 0x5410, R36 ;  /* 0x000054101f1f7816 */ /* 0x000fe40000000024 */
.L_x_2516:
[----:B------:R-:W-:Y:S01]  /*1430*/  FADD.FTZ R36, RZ, R41 ;  /* 0x00000029ff247221 */ /* 0x000fe20000010000 */
[----:B------:R-:W-:Y:S02]  /*1440*/  SHF.R.U32.HI R68, RZ, 0x5, R68 ;  /* 0x00000005ff447819 */ /* 0x000fe40000011644 */
[----:B------:R-:W-:Y:S01]  /*1450*/  ISETP.NE.AND P2, PT, R57, RZ, PT ;  /* 0x000000ff3900720c */ /* 0x000fe20003f45270 */
[----:B------:R-:W-:Y:S01]  /*1460*/  FADD.FTZ R36, R36, R45 ;  /* 0x0000002d24247221 */ /* 0x000fe20000010000 */
[----:B------:R-:W-:-:S03]  /*1470*/  LOP3.LUT R68, R68, 0x7fffffc, RZ, 0xc0, !PT ;  /* 0x07fffffc44447812 */ /* 0x000fc600078ec0ff */
        /* <DEDUP_REMOVED lines=20> */
[----:B------:R0:W-:Y:S01]  /*15c0*/  @P0 STG.E.128 [R36.64], R28 ;  /* 0x0000001c24000986 */ /* 0x0001e2000c101d04 */
[----:B------:R-:W-:Y:S01]  /*15d0*/  SEL R68, R59, R68, !P1 ;  /* 0x000000443b447207 */ /* 0x000fe20004800000 */
[----:B------:R-:W-:-:S04]  /*15e0*/  FADD.FTZ R39, R39, R66 ;  /* 0x0000004227277221 */ /* 0x000fc80000010000 */
[----:B------:R-:W-:-:S04]  /*15f0*/  FADD.FTZ R39, R39, R46 ;  /* 0x0000002e27277221 */ /* 0x000fc80000010000 */
[----:B------:R-:W-:-:S04]  /*1600*/  FADD.FTZ R39, R39, R72 ;  /* 0x0000004827277221 */ /* 0x000fc80000010000 */
[----:B------:R-:W-:-:S04]  /*1610*/  FADD.FTZ R39, R39, R70 ;  /* 0x0000004627277221 */ /* 0x000fc80000010000 */
[----:B------:R-:W-:Y:S01]  /*1620*/  FADD.FTZ R80, R39, R74 ;  /* 0x0000004a27507221 */ /* 0x000fe20000010000 */
[----:B------:R-:W-:Y:S05]  /*1630*/  BRA.DIV ~URZ, `(.L_x_2517) ;  /* 0x00000fb27f007947 */ /* 0x000fea000b800000 */
[----:B0-----:R0:W1:Y:S02]  /*1640*/  SHFL.BFLY PT, R37, R80, 0x1, 0x1f ;  /* 0x0c201f0050257f89 */ /* 0x00106400000e0000 */
.L_x_2521:
        /* <DEDUP_REMOVED lines=68> */
.L_x_2522:
        /* <DEDUP_REMOVED lines=40> */
[C---:B------:R-:W-:Y:S02]  /*1d10*/  FFMA.FTZ R84, R36.reuse, R38, R84 ;  /* 0x0000002624547223 */ /* 0x040fe40000010054 */
[----:B------:R-:W-:-:S02]  /*1d20*/  FMUL.FTZ R37, R36, R37 ;  /* 0x0000002524257220 */ /* 0x000fc40000410000 */
[----:B-1----:R-:W-:Y:S02]  /*1d30*/  FMUL.FTZ R84, R39, R84 ;  /* 0x0000005427547220 */ /* 0x002fe40000410000 */
[----:B------:R-:W-:Y:S01]  /*1d40*/  FMUL.FTZ R37, R37, R68 ;  /* 0x0000004425257220 */ /* 0x000fe20000410000 */
[----:B------:R-:W-:Y:S01]  /*1d50*/  MOV R68, c[0x0][0x1e0] ;  /* 0x0000780000447a02 */ /* 0x000fe20000000f00 */
[----:B0-----:R-:W-:Y:S02]  /*1d60*/  FADD.FTZ R78, R76, R78 ;  /* 0x0000004e4c4e7221 */ /* 0x001fe40000010000 */
[----:B------:R-:W0:Y:S02]  /*1d70*/  SHFL.IDX PT, R84, R84, RZ, 0x1f ;  /* 0x00001fff54547589 */ /* 0x000e2400000e0000 */
[----:B------:R-:W-:Y:S01]  /*1d80*/  FFMA.FTZ R37, R39, R37, R78 ;  /* 0x0000002527257223 */ /* 0x000fe2000001004e */
[----:B------:R-:W-:Y:S02]  /*1d90*/  @!P1 MOV R39, 0x4 ;  /* 0x0000000400279802 */ /* 0x000fe40000000f00 */
[----:B------:R-:W-:-:S03]  /*1da0*/  @!P1 MOV R78, 0x4 ;  /* 0x00000004004e9802 */ /* 0x000fc60000000f00 */
[----:B------:R-:W1:Y:S01]  /*1db0*/  SHFL.IDX PT, R37, R37, RZ, 0x1f ;  /* 0x00001fff25257589 */ /* 0x000e6200000e0000 */
        /* <DEDUP_REMOVED lines=8> */
[----:B0-----:R-:W0:Y:S01]  /*1e40*/  MUFU.RSQ R38, R76 ;  /* 0x0000004c00267308 */ /* 0x001e220000001400 */
[----:B------:R-:W-:Y:S01]  /*1e50*/  FADD.FTZ R39, -R68, R42 ;  /* 0x0000002a44277221 */ /* 0x000fe20000010100 */
[----:B------:R-:W-:Y:S01]  /*1e60*/  HADD2.F32 R42, -RZ, R23.H0_H0 ;  /* 0x20000017ff2a7230 */ /* 0x000fe20000004100 */
[C---:B------:R-:W-:Y:S01]  /*1e70*/  @!P1 IMAD.WIDE R36, R60.reuse, R78, c[0x0][0x1a8] ;  /* 0x00006a003c249625 */ /* 0x040fe200078e024e */
[----:B------:R-:W-:-:S03]  /*1e80*/  IADD3 R60, R60, c[0x0][0x160], RZ ;  /* 0x000058003c3c7a10 */ /* 0x000fc60007ffe0ff */
        /* <DEDUP_REMOVED lines=22> */
[----:B------:R-:W-:Y:S02]  /*1ff0*/  FMUL.FTZ R71, R38, R71 ;  /* 0x0000004726477220 */ /* 0x000fe40000410000 */
[----:B------:R-:W-:Y:S02]  /*2000*/  FADD.FTZ R68, -R68, R74 ;  /* 0x0000004a44447221 */ /* 0x000fe40000010100 */
[----:B------:R-:W-:-:S02]  /*2010*/  FMUL.FTZ R88, R38, R39 ;  /* 0x0000002726587220 */ /* 0x000fc40000410000 */
[----:B------:R-:W-:Y:S01]  /*2020*/  FFMA.FTZ R39, R71, R42, R8 ;  /* 0x0000002a47277223 */ /* 0x000fe20000010008 */
[----:B------:R-:W-:Y:S01]  /*2030*/  HADD2.F32 R42, -RZ, R21.H1_H1 ;  /* 0x30000015ff2a7230 */ /* 0x000fe20000004100 */
[C---:B------:R-:W-:Y:S01]  /*2040*/  FMUL.FTZ R41, R38.reuse, R41 ;  /* 0x0000002926297220 */ /* 0x040fe20000410000 */
[----:B------:R-:W-:Y:S01]  /*2050*/  HADD2.F32 R71, -RZ, R19.H1_H1 ;  /* 0x30000013ff477230 */ /* 0x000fe20000004100 */
[C---:B------:R-:W-:Y:S01]  /*2060*/  FMUL.FTZ R74, R38.reuse, R45 ;  /* 0x0000002d264a7220 */ /* 0x040fe20000410000 */
[----:B------:R-:W-:Y:S01]  /*2070*/  HADD2.F32 R45, -RZ, R22.H1_H1 ;  /* 0x30000016ff2d7230 */ /* 0x000fe20000004100 */
[C---:B------:R-:W-:Y:S02]  /*2080*/  FMUL.FTZ R43, R38.reuse, R43 ;  /* 0x0000002b262b7220 */ /* 0x040fe40000410000 */
[C---:B------:R-:W-:Y:S01]  /*2090*/  FMUL.FTZ R76, R38.reuse, R69 ;  /* 0x00000045264c7220 */ /* 0x040fe20000410000 */
[----:B------:R-:W-:Y:S01]  /*20a0*/  HADD2.F32 R69, -RZ, R23.H1_H1 ;  /* 0x30000017ff457230 */ /* 0x000fe20000004100 */
[----:B------:R-:W-:-:S02]  /*20b0*/  FMUL.FTZ R47, R38, R47 ;  /* 0x0000002f262f7220 */ /* 0x000fc40000410000 */
[C---:B------:R-:W-:Y:S01]  /*20c0*/  FMUL.FTZ R78, R38.reuse, R73 ;  /* 0x00000049264e7220 */ /* 0x040fe20000410000 */
[----:B------:R-:W-:Y:S01]  /*20d0*/  HADD2.F32 R73, -RZ, R17.H1_H1 ;  /* 0x30000011ff497230 */ /* 0x000fe20000004100 */
[C---:B------:R-:W-:Y:S01]  /*20e0*/  FMUL.FTZ R80, R38.reuse, R77 ;  /* 0x0000004d26507220 */ /* 0x040fe20000410000 */
[----:B------:R-:W-:Y:S01]  /*20f0*/  HADD2.F32 R77, -RZ, R35.H1_H1 ;  /* 0x30000023ff4d7230 */ /* 0x000fe20000004100 */
[C---:B------:R-:W-:Y:S02]  /*2100*/  FMUL.FTZ R75, R38.reuse, R75 ;  /* 0x0000004b264b7220 */ /* 0x040fe40000410000 */
[C---:B0-----:R-:W-:Y:S02]  /*2110*/  FMUL.FTZ R36, R38.reuse, R81 ;  /* 0x0000005126247220 */ /* 0x041fe40000410000 */
        /* <DEDUP_REMOVED lines=8> */
[----:B------:R-:W-:Y:S01]  /*21a0*/  HADD2.F32 R40, -RZ, R21.H0_H0 ;  /* 0x20000015ff287230 */ /* 0x000fe20000004100 */
[----:B------:R-:W-:-:S02]  /*21b0*/  FMUL.FTZ R66, R38, R66 ;  /* 0x0000004226427220 */ /* 0x000fc40000410000 */
[C---:B------:R-:W-:Y:S02]  /*21c0*/  FMUL.FTZ R46, R38.reuse, R46 ;  /* 0x0000002e262e7220 */ /* 0x040fe40000410000 */
[C---:B------:R-:W-:Y:S02]  /*21d0*/  FMUL.FTZ R72, R38.reuse, R72 ;  /* 0x0000004826487220 */ /* 0x040fe40000410000 */
[C---:B------:R-:W-:Y:S02]  /*21e0*/  FMUL.FTZ R70, R38.reuse, R70 ;  /* 0x0000004626467220 */ /* 0x040fe40000410000 */
[----:B------:R-:W-:Y:S01]  /*21f0*/  FMUL.FTZ R68, R38, R68 ;  /* 0x0000004426447220 */ /* 0x000fe20000410000 */
[----:B------:R-:W-:Y:S01]  /*2200*/  HADD2.F32 R38, -RZ, R22.H0_H0 ;  /* 0x20000016ff267230 */ /* 0x000fe20000004100 */
[----:B------:R-:W-:Y:S01]  /*2210*/  FFMA.FTZ R76, R76, R42, R5 ;  /* 0x0000002a4c4c7223 */ /* 0x000fe20000010005 */
[----:B------:R-:W-:Y:S01]  /*2220*/  HADD2.F32 R42, -RZ, R20.H1_H1 ;  /* 0x30000014ff2a7230 */ /* 0x000fe20000004100 */
[----:B------:R-:W-:Y:S01]  /*2230*/  FFMA.FTZ R80, R80, R69, R9 ;  /* 0x0000004550507223 */ /* 0x000fe20000010009 */
[----:B------:R-:W-:Y:S01]  /*2240*/  HADD2.F32 R69, -RZ, R19.H0_H0 ;  /* 0x20000013ff457230 */ /* 0x000fe20000004100 */
[----:B------:R-:W-:Y:S01]  /*2250*/  FFMA.FTZ R38, R47, R38, R6 ;  /* 0x000000262f267223 */ /* 0x000fe20000010006 */
[----:B------:R-:W-:Y:S01]  /*2260*/  HADD2.F32 R47, -RZ, R18.H0_H0 ;  /* 0x20000012ff2f7230 */ /* 0x000fe20000004100 */
[----:B------:R-:W-:Y:S01]  /*2270*/  FFMA.FTZ R43, R43, R40, R4 ;  /* 0x000000282b2b7223 */ /* 0x000fe20000010004 */
[----:B------:R-:W-:Y:S01]  /*2280*/  HADD2.F32 R40, -RZ, R20.H0_H0 ;  /* 0x20000014ff287230 */ /* 0x000fe20000004100 */
[----:B------:R-:W-:Y:S01]  /*2290*/  FFMA.FTZ R74, R74, R42, R3 ;  /* 0x0000002a4a4a7223 */ /* 0x000fe20000010003 */
[----:B------:R-:W-:Y:S01]  /*22a0*/  F2FP.PACK_AB R39, R80, R39 ;  /* 0x000000275027723e */ /* 0x000fe200000000ff */
[----:B------:R-:W-:Y:S01]  /*22b0*/  FFMA.FTZ R89, R89, R69, R48 ;  /* 0x0000004559597223 */ /* 0x000fe20000010030 */
[----:B------:R-:W-:Y:S01]  /*22c0*/  HADD2.F32 R69, -RZ, R17.H0_H0 ;  /* 0x20000011ff457230 */ /* 0x000fe20000004100 */
[----:B------:R-:W-:Y:S01]  /*22d0*/  FFMA.FTZ R42, R83, R47, R14 ;  /* 0x0000002f532a7223 */ /* 0x000fe2000001000e */
[----:B------:R-:W-:Y:S01]  /*22e0*/  HADD2.F32 R47, -RZ, R18.H1_H1 ;  /* 0x30000012ff2f7230 */ /* 0x000fe20000004100 */
[----:B------:R-:W-:Y:S01]  /*22f0*/  FFMA.FTZ R82, R82, R73, R13 ;  /* 0x0000004952527223 */ /* 0x000fe2000001000d */
[----:B------:R-:W-:Y:S01]  /*2300*/  HADD2.F32 R73, -RZ, R35.H0_H0 ;  /* 0x20000023ff497230 */ /* 0x000fe20000004100 */
[----:B------:R-:W-:Y:S01]  /*2310*/  FFMA.FTZ R41, R41, R40, R2 ;  /* 0x0000002829297223 */ /* 0x000fe20000010002 */
[--C-:B------:R-:W-:Y:S01]  /*2320*/  HADD2.F32 R40, -RZ, R16.reuse.H0_H0 ;  /* 0x20000010ff287230 */ /* 0x100fe20000004100 */
[----:B------:R-:W-:Y:S01]  /*2330*/  FFMA.FTZ R86, R86, R71, R49 ;  /* 0x0000004756567223 */ /* 0x000fe20000010031 */
[----:B------:R-:W-:Y:S01]  /*2340*/  HADD2.F32 R71, -RZ, R16.H1_H1 ;  /* 0x30000010ff477230 */ /* 0x000fe20000004100 */
[----:B------:R-:W-:-:S02]  /*2350*/  FFMA.FTZ R45, R78, R45, R7 ;  /* 0x0000002d4e2d7223 */ /* 0x000fc40000010007 */
[----:B------:R-:W-:Y:S02]  /*2360*/  FFMA.FTZ R47, R84, R47, R15 ;  /* 0x0000002f542f7223 */ /* 0x000fe4000001000f */
[----:B------:R-:W-:Y:S01]  /*2370*/  FFMA.FTZ R79, R79, R69, R12 ;  /* 0x000000454f4f7223 */ /* 0x000fe2000001000c */
[----:B------:R-:W-:Y:S01]  /*2380*/  HADD2.F32 R69, -RZ, R33.H0_H0 ;  /* 0x20000021ff457230 */ /* 0x000fe20000004100 */
[----:B------:R-:W-:Y:S01]  /*2390*/  FFMA.FTZ R70, R70, R73, R55 ;  /* 0x0000004946467223 */ /* 0x000fe20000010037 */
[----:B------:R-:W-:Y:S01]  /*23a0*/  F2FP.PACK_AB R38, R45, R38 ;  /* 0x000000262d26723e */ /* 0x000fe200000000ff */
[----:B------:R-:W-:Y:S01]  /*23b0*/  FFMA.FTZ R40, R75, R40, R10 ;  /* 0x000000284b287223 */ /* 0x000fe2000001000a */
[--C-:B------:R-:W-:Y:S01]  /*23c0*/  HADD2.F32 R75, -RZ, R32.reuse.H1_H1 ;  /* 0x30000020ff4b7230 */ /* 0x100fe20000004100 */
[----:B------:R-:W-:Y:S01]  /*23d0*/  FFMA.FTZ R71, R36, R71, R11 ;  /* 0x0000004724477223 */ /* 0x000fe2000001000b */
[----:B------:R-:W-:Y:S01]  /*23e0*/  HADD2.F32 R36, -RZ, R32.H0_H0 ;  /* 0x20000020ff247230 */ /* 0x000fe20000004100 */
[----:B------:R-:W-:Y:S01]  /*23f0*/  FFMA.FTZ R73, R68, R77, R61 ;  /* 0x0000004d44497223 */ /* 0x000fe2000001003d */
[----:B------:R-:W-:Y:S01]  /*2400*/  F2FP.PACK_AB R42, R47, R42 ;  /* 0x0000002a2f2a723e */ /* 0x000fe200000000ff */
[----:B------:R-:W-:Y:S01]  /*2410*/  FFMA.FTZ R46, R58, R46, R53 ;  /* 0x0000002e3a2e7223 */ /* 0x000fe20000010035 */
[----:B------:R-:W-:Y:S01]  /*2420*/  LEA R68, P3, R64, c[0x0][0x208], 0x4 ;  /* 0x0000820040447a11 */ /* 0x000fe200078620ff */
[----:B------:R-:W-:Y:S01]  /*2430*/  FFMA.FTZ R45, R67, R72, R56 ;  /* 0x00000048432d7223 */ /* 0x000fe20000010038 */
[----:B------:R-:W-:Y:S01]  /*2440*/  F2FP.PACK_AB R47, R73, R70 ;  /* 0x00000046492f723e */ /* 0x000fe200000000ff */
[----:B------:R-:W-:Y:S01]  /*2450*/  FFMA.FTZ R69, R37, R69, R52 ;  /* 0x0000004525457223 */ /* 0x000fe20000010034 */
[----:B------:R-:W-:Y:S01]  /*2460*/  LEA R72, P1, R44, c[0x0][0x208], 0x4 ;  /* 0x000082002c487a11 */ /* 0x000fe200078220ff */
[----:B------:R-:W-:Y:S01]  /*2470*/  FFMA.FTZ R66, R63, R66, R54 ;  /* 0x000000423f427223 */ /* 0x000fe20000010036 */
[----:B------:R-:W-:Y:S01]  /*2480*/  LEA R70, P2, R62, c[0x0][0x208], 0x4 ;  /* 0x000082003e467a11 */ /* 0x000fe200078420ff */
[----:B------:R-:W-:Y:S01]  /*2490*/  FFMA.FTZ R91, R91, R36, R50 ;  /* 0x000000245b5b7223 */ /* 0x000fe20000010032 */
[----:B------:R-:W-:Y:S01]  /*24a0*/  F2FP.PACK_AB R37, R76, R43 ;  /* 0x0000002b4c25723e */ /* 0x000fe200000000ff */
[----:B------:R-:W-:Y:S01]  /*24b0*/  FFMA.FTZ R88, R88, R75, R51 ;  /* 0x0000004b58587223 */ /* 0x000fe20000010033 */
[----:B------:R-:W-:-:S02]  /*24c0*/  F2FP.PACK_AB R36, R74, R41 ;  /* 0x000000294a24723e */ /* 0x000fc400000000ff */
[----:B------:R-:W-:Y:S02]  /*24d0*/  F2FP.PACK_AB R40, R71, R40 ;  /* 0x000000284728723e */ /* 0x000fe400000000ff */
[----:B------:R-:W-:Y:S02]  /*24e0*/  F2FP.PACK_AB R46, R45, R46 ;  /* 0x0000002e2d2e723e */ /* 0x000fe400000000ff */
[----:B------:R-:W-:Y:S02]  /*24f0*/  LEA.HI.X R73, R44, c[0x0][0x20c], RZ, 0x4, P1 ;  /* 0x000083002c497a11 */ /* 0x000fe400008f24ff */
[----:B------:R-:W-:Y:S02]  /*2500*/  F2FP.PACK_AB R43, R86, R89 ;  /* 0x00000059562b723e */ /* 0x000fe400000000ff */
[----:B------:R-:W-:Y:S01]  /*2510*/  F2FP.PACK_AB R41, R82, R79 ;  /* 0x0000004f5229723e */ /* 0x000fe200000000ff */
[----:B------:R0:W-:Y:S01]  /*2520*/  STG.E.128 [R72.64], R36 ;  /* 0x0000002448007986 */ /* 0x0001e2000c101d04 */
[----:B------:R-:W-:-:S02]  /*2530*/  F2FP.PACK_AB R45, R66, R69 ;  /* 0x00000045422d723e */ /* 0x000fc400000000ff */
[----:B------:R-:W-:Y:S02]  /*2540*/  LEA.HI.X R71, R62, c[0x0][0x20c], RZ, 0x4, P2 ;  /* 0x000083003e477a11 */ /* 0x000fe400010f24ff */
[----:B------:R-:W-:Y:S02]  /*2550*/  F2FP.PACK_AB R44, R88, R91 ;  /* 0x0000005b582c723e */ /* 0x000fe400000000ff */
[----:B------:R-:W-:Y:S01]  /*2560*/  LEA.HI.X R69, R64, c[0x0][0x20c], RZ, 0x4, P3 ;  /* 0x0000830040457a11 */ /* 0x000fe200018f24ff */
[----:B------:R0:W-:Y:S01]  /*2570*/  STG.E.128 [R70.64], R40 ;  /* 0x0000002846007986 */ /* 0x0001e2000c101d04 */
[----:B------:R-:W-:Y:S02]  /*2580*/  ISETP.GE.AND P1, PT, R60, c[0x0][0x164], PT ;  /* 0x000059003c007a0c */ /* 0x000fe40003f26270 */
[----:B------:R-:W-:Y:S01]  /*2590*/  LOP3.LUT P2, RZ, R34, 0xff, RZ, 0xc0, !PT ;  /* 0x000000ff22ff7812 */ /* 0x000fe2000784c0ff */
[----:B------:R0:W-:Y:S03]  /*25a0*/  STG.E.128 [R68.64], R44 ;  /* 0x0000002c44007986 */ /* 0x0001e6000c101d04 */
[----:B------:R-:W-:-:S07]  /*25b0*/  SEL R34, RZ, 0x1, P2 ;  /* 0x00000001ff227807 */ /* 0x000fce0001000000 */
[----:B0----5:R-:W-:Y:S01]  /*25c0*/  @P1 CALL.REL.NOINC `(.L_x_2519) ;  /* 0x0000001000001944 */ /* 0x021fe20003c00000 */
[----:B------:R-:W-:Y:S05]  /*25d0*/  BRA `(.L_x_2520) ;  /* 0xffffde4000007947 */ /* 0x000fea000383ffff */
.L_x_2519:
[----:B------:R-:W-:Y:S05]  /*25e0*/  EXIT ;  /* 0x000000000000794d */ /* 0x000fea0003800000 */
.L_x_2517:
[----:B0-----:R-:W-:Y:S01]  /*25f0*/  HFMA2.MMA R78, -RZ, RZ, 0, 5.9604644775390625e-08 ;  /* 0x00000001ff4e7435 */ /* 0x001fe200000001ff */
[----:B------:R-:W-:Y:S02]  /*2600*/  MOV R76, 0x1f ;  /* 0x0000001f004c7802 */ /* 0x000fe40000000f00 */
[----:B------:R-:W-:Y:S02]  /*2610*/  MOV R37, 0xffffffff ;  /* 0xffffffff00257802 */ /* 0x000fe40000000f00 */
[----:B------:R-:W-:Y:S02]  /*2620*/  MOV R38, 0x2640 ;  /* 0x0000264000267802 */ /* 0x000fe40000000f00 */
[----:B-----5:R-:W-:Y:S05]  /*2630*/  CALL.REL.NOINC `($__internal_17_$__cuda_sm70_shflsync_bfly_p) ;  /* 0x0000068000007944 */ /* 0x020fea0003c00000 */
[----:B01----:R-:W-:Y:S05]  /*2640*/  BRA `(.L_x_2521) ;  /* 0xfffff00000007947 */ /* 0x003fea000383ffff */
.L_x_2518:
[----:B------:R-:W-:Y:S01]  /*2650*/  HFMA2.MMA R78, -RZ, RZ, 0, 1.1920928955078125e-07 ;  /* 0x00000002ff4e7435 */ /* 0x000fe200000001ff */
[----:B------:R-:W-:Y:S02]  /*2660*/  MOV R76, 0x1f ;  /* 0x0000001f004c7802 */ /* 0x000fe40000000f00 */
[----:B------:R-:W-:Y:S02]  /*2670*/  MOV R37, 0xffffffff ;  /* 0xffffffff00257802 */ /* 0x000fe40000000f00 */
[----:B------:R-:W-:-:S02]  /*2680*/  MOV R38, 0x26a0 ;  /* 0x000026a000267802 */ /* 0x000fc40000000f00 */
[----:B-----5:R-:W-:Y:S05]  /*2690*/  CALL.REL.NOINC `($__internal_17_$__cuda_sm70_shflsync_bfly_p) ;  /* 0x0000062000007944 */ /* 0x020fea0003c00000 */
[----:B0-----:R-:W-:Y:S01]  /*26a0*/  HFMA2.MMA R78, -RZ, RZ, 0, 2.384185791015625e-07 ;  /* 0x00000004ff4e7435 */ /* 0x001fe200000001ff */
[----:B-1----:R-:W-:Y:S01]  /*26b0*/  FADD.FTZ R80, R80, R37 ;  /* 0x0000002550507221 */ /* 0x002fe20000010000 */
[----:B------:R-:W-:-:S02]  /*26c0*/  MOV R76, 0x1f ;  /* 0x0000001f004c7802 */ /* 0x000fc40000000f00 */
[----:B------:R-:W-:Y:S02]  /*26d0*/  MOV R37, 0xffffffff ;  /* 0xffffffff00257802 */ /* 0x000fe40000000f00 */
[----:B------:R-:W-:Y:S02]  /*26e0*/  MOV R38, 0x2700 ;  /* 0x0000270000267802 */ /* 0x000fe40000000f00 */
[----:B------:R-:W-:Y:S05]  /*26f0*/  CALL.REL.NOINC `($__internal_17_$__cuda_sm70_shflsync_bfly_p) ;  /* 0x000005c000007944 */ /* 0x000fea0003c00000 */
[----:B0-----:R-:W-:Y:S01]  /*2700*/  HFMA2.MMA R78, -RZ, RZ, 0, 4.76837158203125e-07 ;  /* 0x00000008ff4e7435 */ /* 0x001fe200000001ff */
[----:B-1----:R-:W-:Y:S01]  /*2710*/  FADD.FTZ R80, R80, R37 ;  /* 0x0000002550507221 */ /* 0x002fe20000010000 */
[----:B------:R-:W-:Y:S02]  /*2720*/  MOV R76, 0x1f ;  /* 0x0000001f004c7802 */ /* 0x000fe40000000f00 */
[----:B------:R-:W-:Y:S02]  /*2730*/  MOV R37, 0xffffffff ;  /* 0xffffffff00257802 */ /* 0x000fe40000000f00 */
[----:B------:R-:W-:Y:S02]  /*2740*/  MOV R38, 0x2760 ;  /* 0x0000276000267802 */ /* 0x000fe40000000f00 */
[----:B------:R-:W-:Y:S05]  /*2750*/  CALL.REL.NOINC `($__internal_17_$__cuda_sm70_shflsync_bfly_p) ;  /* 0x0000056000007944 */ /* 0x000fea0003c00000 */
[----:B0-----:R-:W-:Y:S01]  /*2760*/  HFMA2.MMA R78, -RZ, RZ, 0, 9.5367431640625e-07 ;  /* 0x00000010ff4e7435 */ /* 0x001fe200000001ff */
[----:B-1----:R-:W-:Y:S01]  /*2770*/  FADD.FTZ R80, R80, R37 ;  /* 0x0000002550507221 */ /* 0x002fe20000010000 */
[----:B------:R-:W-:-:S02]  /*2780*/  MOV R76, 0x1f ;  /* 0x0000001f004c7802 */ /* 0x000fc40000000f00 */
[----:B------:R-:W-:Y:S02]  /*2790*/  MOV R37, 0xffffffff ;  /* 0xffffffff00257802 */ /* 0x000fe40000000f00 */
[----:B------:R-:W-:Y:S02]  /*27a0*/  MOV R38, 0x27c0 ;  /* 0x000027c000267802 */ /* 0x000fe40000000f00 */
[----:B------:R-:W-:Y:S05]  /*27b0*/  CALL.REL.NOINC `($__internal_17_$__cuda_sm70_shflsync_bfly_p) ;  /* 0x0000050000007944 */ /* 0x000fea0003c00000 */
        /* <DEDUP_REMOVED lines=54> */
[----:B------:R-:W-:Y:S05]  /*2b20*/  CALL.REL.NOINC `($__internal_17_$__cuda_sm70_shflsync_bfly_p) ;  /* 0x0000019000007944 */ /* 0x000fea0003c00000 */
[----:B0-----:R-:W-:Y:S01]  /*2b30*/  HFMA2.MMA R78, -RZ, RZ, 0, 1.1920928955078125e-07 ;  /* 0x00000002ff4e7435 */ /* 0x001fe200000001ff */
[----:B-1----:R-:W-:Y:S01]  /*2b40*/  FADD.FTZ R80, R80, R37 ;  /* 0x0000002550507221 */ /* 0x002fe20000010000 */
[----:B------:R-:W-:Y:S02]  /*2b50*/  MOV R76, 0x1f ;  /* 0x0000001f004c7802 */ /* 0x000fe40000000f00 */
[----:B------:R-:W-:Y:S02]  /*2b60*/  MOV R37, 0xffffffff ;  /* 0xffffffff00257802 */ /* 0x000fe40000000f00 */
[----:B------:R-:W-:Y:S02]  /*2b70*/  MOV R38, 0x2b90 ;  /* 0x00002b9000267802 */ /* 0x000fe40000000f00 */
[----:B------:R-:W-:Y:S05]  /*2b80*/  CALL.REL.NOINC `($__internal_17_$__cuda_sm70_shflsync_bfly_p) ;  /* 0x0000013000007944 */ /* 0x000fea0003c00000 */
        /* <DEDUP_REMOVED lines=18> */
[----:B01----:R-:W-:Y:S05]  /*2cb0*/  BRA `(.L_x_2522) ;  /* 0xffffedd000007947 */ /* 0x003fea000383ffff */
        .weak           $__internal_17_$__cuda_sm70_shflsync_bfly_p
        .type           $__internal_17_$__cuda_sm70_shflsync_bfly_p,@function
        .size           $__internal_17_$__cuda_sm70_shflsync_bfly_p,(.L_x_22105 - $__internal_17_$__cuda_sm70_shflsync_bfly_p)
$__internal_17_$__cuda_sm70_shflsync_bfly_p:
[----:B------:R-:W-:Y:S01]  /*2cc0*/  HFMA2.MMA R39, -RZ, RZ, 0, 0 ;  /* 0x00000000ff277435 */ /* 0x000fe200000001ff */
[----:B------:R-:W-:Y:S04]  /*2cd0*/  WARPSYNC R37 ;  /* 0x0000002500007348 */ /* 0x000fe80003800000 */
[----:B------:R0:W1:Y:S01]  /*2ce0*/  SHFL.BFLY PT, R37, R80, R78, R76 ;  /* 0x0c00004e50257389 */ /* 0x00006200000e004c */
[----:B------:R-:W-:Y:S05]  /*2cf0*/  RET.REL.NODEC R38 `(_ZN10layer_norm13ln_fwd_kernelINS_13Kernel_traitsI6__halfS2_S2_S2_fjLj3072ELj1ELj1ELj4ELj16ENS_18Kernel_traits_baseILj3072ES2_S2_S2_S2_fjLj128EEEEELb0ELb0ELb0ELb1EEEvNS_9FwdParamsE) ;  /* 0xffffd30026007950 */ /* 0x000fea0003c3ffff */
.L_x_2523:
        /* <DEDUP_REMOVED lines=16> */
.L_x_22105:


//--------------------- .text._ZN10layer_norm13ln_fwd_kernelINS_13Kernel_traitsI6__halfS2_S2_S2_fjLj3072ELj1ELj1ELj4ELj16ENS_18Kernel_traits_baseILj3072ES2_S2_S2_S2_fjLj128EEEEELb0ELb0ELb1ELb0EEEvNS_9FwdParamsE --------------------------
	.section	.text._ZN10layer_norm13ln_fwd_kernelINS_13Kernel_traitsI6__halfS2_S2_S2_fjLj3072ELj1ELj1ELj4ELj16ENS_18Kernel_traits_baseILj3072ES2_S2_S2_S2_fjLj128EEEEELb0ELb0ELb1ELb0EEEvNS_9FwdParamsE,"ax",@progbits
	.sectioninfo	@"SHI_REGISTERS=122"
	.align	128
        .global         _ZN10layer_norm13ln_fwd_kernelINS_13Kernel_traitsI6__halfS2_S2_S2_fjLj3072ELj1ELj1ELj4ELj16ENS_18Kernel_traits_baseILj3072ES2_S2_S2_S2_fjLj128EEEEELb0ELb0ELb1ELb0EEEvNS_9FwdParamsE
        .type           _ZN10layer_norm13ln_fwd_kernelINS_13Kernel_traitsI6__halfS2_S2_S2_fjLj3072ELj1ELj1ELj4ELj16ENS_18Kernel_traits_baseILj3072ES2_S2_S2_S2_fjLj128EEEEELb0ELb0ELb1ELb0EEEvNS_9FwdParamsE,@function
        .size           _ZN10layer_norm13ln_fwd_kernelINS_13Kernel_traitsI6__halfS2_S2_S2_fjLj3072ELj1ELj1ELj4ELj16ENS_18Kernel_traits_baseILj3072ES2_S2_S2_S2_fjLj128EEEEELb0ELb0ELb1ELb0EEEvNS_9FwdParamsE,(.L_x_22106 - _ZN10layer_norm13ln_fwd_kernelINS_13Kernel_traitsI6__halfS2_S2_S2_fjLj3072ELj1ELj1ELj4ELj16ENS_18Kernel_traits_baseILj3072ES2_S2_S2_S2_fjLj128EEEEELb0ELb0ELb1ELb0EEEvNS_9FwdParamsE)
        .other          _ZN10layer_norm13ln_fwd_kernelINS_13Kernel_traitsI6__halfS2_S2_S2_fjLj3072ELj1ELj1ELj4ELj16ENS_18Kernel_traits_baseILj3072ES2_S2_S2_S2_fjLj128EEEEELb0ELb0ELb1ELb0EEEvNS_9FwdParamsE,@"STO_CUDA_ENTRY STV_DEFAULT"
_ZN10layer_norm13ln_fwd_kernelINS_13Kernel_traitsI6__halfS2_S2_S2_fjLj3072ELj1ELj1ELj4ELj16ENS_18Kernel_traits_baseILj3072ES2_S2_S2_S2_fjLj128EEEEELb0ELb0ELb1ELb0EEEvNS_9FwdParamsE:
.text._ZN10layer_norm13ln_fwd_kernelINS_13Kernel_traitsI6__halfS2_S2_S2_fjLj3072ELj1ELj1ELj4ELj16ENS_18Kernel_traits_baseILj3072ES2_S2_S2_S2_fjLj128EEEEELb0ELb0ELb1ELb0EEEvNS_9FwdParamsE:
        /* <DEDUP_REMOVED lines=25> */
.L_x_2525:
[----:B0-----:R-:W-:Y:S05]  /*0190*/  BSYNC B0 ;  /* 0x0000000000007941 */ /* 0x001fea0003800000 */
.L_x_2524:
        /* <DEDUP_REMOVED lines=13> */
.L_x_2527:
[----:B0-----:R-:W-:Y:S05]  /*0270*/  BSYNC B0 ;  /* 0x0000000000007941 */ /* 0x001fea0003800000 */
.L_x_2526:
        /* <DEDUP_REMOVED lines=12> */
.L_x_2529:
[----:B0-----:R-:W-:Y:S05]  /*0340*/  BSYNC B0 ;  /* 0x0000000000007941 */ /* 0x001fea0003800000 */
.L_x_2528:
[----:B------:R-:W0:Y:S02]  /*0350*/  S2UR UR6, SR_CTAID.X ;  /* 0x00000000000679c3 */ /* 0x000e240000002500 */
        /* <DEDUP_REMOVED lines=17> */
[----:B------:R-:W-:Y:S01]  /*0470*/  MOV R65, 0x1 ;  /* 0x0000000100417802 */ /* 0x000fe20000000f00 */
        /* <DEDUP_REMOVED lines=54> */
.L_x_2617:
[----:B------:R-:W-:-:S10]  /*07e0*/  HFMA2.MMA R37, -RZ, RZ, 0, 2.384185791015625e-07 ;  /* 0x00000004ff257435 */ /* 0x000fd400000001ff */
        /* <DEDUP_REMOVED lines=32> */
[----:B-----5:R-:W-:Y:S01]  /*09f0*/  HADD2.F32 R70, -RZ, R32.H0_H0 ;  /* 0x20000020ff467230 */ /* 0x020fe20000004100 */
[----:B------:R-:W-:Y:S05]  /*0a00*/  BRA `(.L_x_2534) ;  /* 0x0000004000007947 */ /* 0x000fea0003800000 */
.L_x_2533:
[----:B0----5:R-:W-:Y:S02]  /*0a10*/  HADD2.F32 R70, -RZ, R28.H0_H0 ;  /* 0x2000001cff467230 */ /* 0x021fe40000004100 */
[----:B------:R-:W-:-:S03]  /*0a20*/  @P0 HADD2.F32 R37, -RZ, R32.H0_H0 ;  /* 0x20000020ff250230 */ /* 0x000fc60000004100 */
[----:B------:R-:W-:-:S04]  /*0a30*/  FMUL.FTZ R70, R70, c[0x0][0x1ec] ;  /* 0x00007b0046467a20 */ /* 0x000fc80000410000 */
[----:B------:R-:W-:Y:S02]  /*0a40*/  @P0 FADD.FTZ R70, R37, R70 ;  /* 0x0000004625460221 */ /* 0x000fe40000010000 */
.L_x_2534:
[----:B------:R-:W-:Y:S05]  /*0a50*/  BSYNC B1 ;  /* 0x0000000000017941 */ /* 0x000fea0003800000 */
.L_x_2532:
[----:B------:R-:W-:Y:S01]  /*0a60*/  BSSY B1, `(.L_x_2535) ;  /* 0x000000a000017945 */ /* 0x000fe20003800000 */
[----:B------:R-:W-:Y:S05]  /*0a70*/  @P5 BRA `(.L_x_2536) ;  /* 0x0000004000005947 */ /* 0x000fea0003800000 */
[----:B------:R-:W-:Y:S01]  /*0a80*/  MOV R71, RZ ;  /* 0x000000ff00477202 */ /* 0x000fe20000000f00 */
[----:B------:R-:W-:Y:S05]  /*0a90*/  @!P0 BRA `(.L_x_2537) ;  /* 0x0000006000008947 */ /* 0x000fea0003800000 */
[----:B-----5:R-:W-:Y:S01]  /*0aa0*/  HADD2.F32 R71, -RZ, R32.H1_H1 ;  /* 0x30000020ff477230 */ /* 0x020fe20000004100 */
[----:B------:R-:W-:Y:S05]  /*0ab0*/  BRA `(.L_x_2537) ;  /* 0x0000004000007947 */ /* 0x000fea0003800000 */
.L_x_2536:
[----:B-----5:R-:W-:Y:S02]  /*0ac0*/  HADD2.F32 R71, -RZ, R28.H1_H1 ;  /* 0x3000001cff477230 */ /* 0x020fe40000004100 */
[----:B------:R-:W-:-:S03]  /*0ad0*/  @P0 HADD2.F32 R36, -RZ, R32.H1_H1 ;  /* 0x30000020ff240230 */ /* 0x000fc60000004100 */
[----:B------:R-:W-:-:S04]  /*0ae0*/  FMUL.FTZ R71, R71, c[0x0][0x1ec] ;  /* 0x00007b0047477a20 */ /* 0x000fc80000410000 */
[----:B------:R-:W-:Y:S02]  /*0af0*/  @P0 FADD.FTZ R71, R36, R71 ;  /* 0x0000004724470221 */ /* 0x000fe40000010000 */
.L_x_2537:
[----:B------:R-:W-:Y:S05]  /*0b00*/  BSYNC B1 ;  /* 0x0000000000017941 */ /* 0x000fea0003800000 */
.L_x_2535:
[----:B------:R-:W-:Y:S01]  /*0b10*/  BSSY B1, `(.L_x_2538) ;  /* 0x000000a000017945 */ /* 0x000fe20003800000 */
[----:B------:R-:W-:Y:S05]  /*0b20*/  @P5 BRA `(.L_x_2539) ;  /* 0x0000004000005947 */ /* 0x000fea0003800000 */
[----:B------:R-:W-:Y:S01]  /*0b30*/  HFMA2.MMA R73, -RZ, RZ, 0, 0 ;  /* 0x00000000ff497435 */ /* 0x000fe200000001ff */
[----:B------:R-:W-:Y:S05]  /*0b40*/  @!P0 BRA `(.L_x_2540) ;  /* 0x0000006000008947 */ /* 0x000fea0003800000 */
[----:B-----5:R-:W-:Y:S01]  /*0b50*/  HADD2.F32 R73, -RZ, R33.H0_H0 ;  /* 0x20000021ff497230 */ /* 0x020fe20000004100 */
[----:B------:R-:W-:Y:S05]  /*0b60*/  BRA `(.L_x_2540) ;  /* 0x0000004000007947 */ /* 0x000fea0003800000 */
.L_x_2539:
[----:B-----5:R-:W-:Y:S02]  /*0b70*/  HADD2.F32 R73, -RZ, R29.H0_H0 ;  /* 0x2000001dff497230 */ /* 0x020fe40000004100 */
[----:B------:R-:W-:-:S03]  /*0b80*/  @P0 HADD2.F32 R36, -RZ, R33.H0_H0 ;  /* 0x20000021ff240230 */ /* 0x000fc60000004100 */
[----:B------:R-:W-:-:S04]  /*0b90*/  FMUL.FTZ R73, R73, c[0x0][0x1ec] ;  /* 0x00007b0049497a20 */ /* 0x000fc80000410000 */
[----:B------:R-:W-:Y:S02]  /*0ba0*/  @P0 FADD.FTZ R73, R36, R73 ;  /* 0x0000004924490221 */ /* 0x000fe40000010000 */
.L_x_2540:
[----:B------:R-:W-:Y:S05]  /*0bb0*/  BSYNC B1 ;  /* 0x0000000000017941 */ /* 0x000fea0003800000 */
.L_x_2538:
[----:B------:R-:W-:Y:S01]  /*0bc0*/  BSSY B1, `(.L_x_2541) ;  /* 0x000000a000017945 */ /* 0x000fe20003800000 */
[----:B------:R-:W-:Y:S05]  /*0bd0*/  @P5 BRA `(.L_x_2542) ;  /* 0x0000004000005947 */ /* 0x000fea0003800000 */
[----:B------:R-:W-:Y:S01]  /*0be0*/  MOV R75, RZ ;  /* 0x000000ff004b7202 */ /* 0x000fe20000000f00 */
[----:B------:R-:W-:Y:S05]  /*0bf0*/  @!P0 BRA `(.L_x_2543) ;  /* 0x0000006000008947 */ /* 0x000fea0003800000 */
[----:B-----5:R-:W-:Y:S01]  /*0c00*/  HADD2.F32 R75, -RZ, R33.H1_H1 ;  /* 0x30000021ff4b7230 */ /* 0x020fe20000004100 */
[----:B------:R-:W-:Y:S05]  /*0c10*/  BRA `(.L_x_2543) ;  /* 0x0000004000007947 */ /* 0x000fea0003800000 */
.L_x_2542:
[----:B-----5:R-:W-:Y:S02]  /*0c20*/  HADD2.F32 R75, -RZ, R29.H1_H1 ;  /* 0x3000001dff4b7230 */ /* 0x020fe40000004100 */
[----:B------:R-:W-:-:S03]  /*0c30*/  @P0 HADD2.F32 R36, -RZ, R33.H1_H1 ;  /* 0x30000021ff240230 */ /* 0x000fc60000004100 */
[----:B------:R-:W-:-:S04]  /*0c40*/  FMUL.FTZ R75, R75, c[0x0][0x1ec] ;  /* 0x00007b004b4b7a20 */ /* 0x000fc80000410000 */
[----:B------:R-:W-:Y:S02]  /*0c50*/  @P0 FADD.FTZ R75, R36, R75 ;  /* 0x0000004b244b0221 */ /* 0x000fe40000010000 */
.L_x_2543:
[----:B------:R-:W-:Y:S05]  /*0c60*/  BSYNC B1 ;  /* 0x0000000000017941 */ /* 0x000fea0003800000 */
.L_x_2541:
[----:B------:R-:W-:Y:S01]  /*0c70*/  BSSY B1, `(.L_x_2544) ;  /* 0x000000a000017945 */ /* 0x000fe20003800000 */
[----:B------:R-:W-:Y:S05]  /*0c80*/  @P5 BRA `(.L_x_2545) ;  /* 0x0000004000005947 */ /* 0x000fea0003800000 */
[----:B------:R-:W-:Y:S01]  /*0c90*/  HFMA2.MMA R77, -RZ, RZ, 0, 0 ;  /* 0x00000000ff4d7435 */ /* 0x000fe200000001ff */
[----:B------:R-:W-:Y:S05]  /*0ca0*/  @!P0 BRA `(.L_x_2546) ;  /* 0x0000006000008947 */ /* 0x000fea0003800000 */
[----:B-----5:R-:W-:Y:S01]  /*0cb0*/  HADD2.F32 R77, -RZ, R34.H0_H0 ;  /* 0x20000022ff4d7230 */ /* 0x020fe20000004100 */
[----:B------:R-:W-:Y:S05]  /*0cc0*/  BRA `(.L_x_2546) ;  /* 0x0000004000007947 */ /* 0x000fea0003800000 */
.L_x_2545:
[----:B-----5:R-:W-:Y:S02]  /*0cd0*/  HADD2.F32 R77, -RZ, R30.H0_H0 ;  /* 0x2000001eff4d7230 */ /* 0x020fe40000004100 */
[----:B------:R-:W-:-:S03]  /*0ce0*/  @P0 HADD2.F32 R36, -RZ, R34.H0_H0 ;  /* 0x20000022ff240230 */ /* 0x000fc60000004100 */
[----:B------:R-:W-:-:S04]  /*0cf0*/  FMUL.FTZ R77, R77, c[0x0][0x1ec] ;  /* 0x00007b004d4d7a20 */ /* 0x000fc80000410000 */
[----:B------:R-:W-:Y:S02]  /*0d00*/  @P0 FADD.FTZ R77, R36, R77 ;  /* 0x0000004d244d0221 */ /* 0x000fe40000010000 */
.L_x_2546:
[----:B------:R-:W-:Y:S05]  /*0d10*/  BSYNC B1 ;  /* 0x0000000000017941 */ /* 0x000fea0003800000 */
.L_x_2544:
[----:B------:R-:W-:Y:S01]  /*0d20*/  BSSY B1, `(.L_x_2547) ;  /* 0x000000a000017945 */ /* 0x000fe20003800000 */
[----:B------:R-:W-:Y:S05]  /*0d30*/  @P5 BRA `(.L_x_2548) ;  /* 0x0000004000005947 */ /* 0x000fea0003800000 */
[----:B------:R-:W-:Y:S01]  /*0d40*/  MOV R79, RZ ;  /* 0x000000ff004f7202 */ /* 0x000fe20000000f00 */
[----:B------:R-:W-:Y:S05]  /*0d50*/  @!P0 BRA `(.L_x_2549) ;  /* 0x0000006000008947 */ /* 0x000fea0003800000 */
[----:B-----5:R-:W-:Y:S01]  /*0d60*/  HADD2.F32 R79, -RZ, R34.H1_H1 ;  /* 0x30000022ff4f7230 */ /* 0x020fe20000004100 */
[----:B------:R-:W-:Y:S05]  /*0d70*/  BRA `(.L_x_2549) ;  /* 0x0000004000007947 */ /* 0x000fea0003800000 */
.L_x_2548:
[----:B-----5:R-:W-:Y:S02]  /*0d80*/  HADD2.F32 R79, -RZ, R30.H1_H1 ;  /* 0x3000001eff4f7230 */ /* 0x020fe40000004100 */
[----:B------:R-:W-:-:S03]  /*0d90*/  @P0 HADD2.F32 R36, -RZ, R34.H1_H1 ;  /* 0x30000022ff240230 */ /* 0x000fc60000004100 */
[----:B------:R-:W-:-:S04]  /*0da0*/  FMUL.FTZ R79, R79, c[0x0][0x1ec] ;  /* 0x00007b004f4f7a20 */ /* 0x000fc80000410000 */
[----:B------:R-:W-:Y:S02]  /*0db0*/  @P0 FADD.FTZ R79, R36, R79 ;  /* 0x0000004f244f0221 */ /* 0x000fe40000010000 */
.L_x_2549:
[----:B------:R-:W-:Y:S05]  /*0dc0*/  BSYNC B1 ;  /* 0x0000000000017941 */ /* 0x000fea0003800000 */
.L_x_2547:
[----:B------:R-:W-:Y:S01]  /*0dd0*/  BSSY B1, `(.L_x_2550) ;  /* 0x000000a000017945 */ /* 0x000fe20003800000 */
[----:B------:R-:W-:Y:S05]  /*0de0*/  @P5 BRA `(.L_x_2551) ;  /* 0x0000004000005947 */ /* 0x000fea0003800000 */
[----:B------:R-:W-:Y:S01]  /*0df0*/  HFMA2.MMA R81, -RZ, RZ, 0, 0 ;  /* 0x00000000ff517435 */ /* 0x000fe200000001ff */
[----:B------:R-:W-:Y:S05]  /*0e00*/  @!P0 BRA `(.L_x_2552) ;  /* 0x0000006000008947 */ /* 0x000fea0003800000 */
[----:B-----5:R-:W-:Y:S01]  /*0e10*/  HADD2.F32 R81, -RZ, R35.H0_H0 ;  /* 0x20000023ff517230 */ /* 0x020fe20000004100 */
[----:B------:R-:W-:Y:S05]  /*0e20*/  BRA `(.L_x_2552) ;  /* 0x0000004000007947 */ /* 0x000fea0003800000 */
.L_x_2551:
[----:B-----5:R-:W-:Y:S02]  /*0e30*/  HADD2.F32 R81, -RZ, R31.H0_H0 ;  /* 0x2000001fff517230 */ /* 0x020fe40000004100 */
[----:B------:R-:W-:-:S03]  /*0e40*/  @P0 HADD2.F32 R36, -RZ, R35.H0_H0 ;  /* 0x20000023ff240230 */ /* 0x000fc60000004100 */
[----:B------:R-:W-:-:S04]  /*0e50*/  FMUL.FTZ R81, R81, c[0x0][0x1ec] ;  /* 0x00007b0051517a20 */ /* 0x000fc80000410000 */
[----:B------:R-:W-:Y:S02]  /*0e60*/  @P0 FADD.FTZ R81, R36, R81 ;  /* 0x0000005124510221 */ /* 0x000fe40000010000 */
.L_x_2552:
[----:B------:R-:W-:Y:S05]  /*0e70*/  BSYNC B1 ;  /* 0x0000000000017941 */ /* 0x000fea0003800000 */
.L_x_2550:
[----:B------:R-:W-:Y:S01]  /*0e80*/  BSSY B1, `(.L_x_2553) ;  /* 0x000000a000017945 */ /* 0x000fe20003800000 */
[----:B------:R-:W-:Y:S05]  /*0e90*/  @P5 BRA `(.L_x_2554) ;  /* 0x0000004000005947 */ /* 0x000fea0003800000 */
[----:B------:R-:W-:Y:S01]  /*0ea0*/  MOV R83, RZ ;  /* 0x000000ff00537202 */ /* 0x000fe20000000f00 */
[----:B------:R-:W-:Y:S05]  /*0eb0*/  @!P0 BRA `(.L_x_2555) ;  /* 0x0000006000008947 */ /* 0x000fea0003800000 */
[----:B-----5:R-:W-:Y:S01]  /*0ec0*/  HADD2.F32 R83, -RZ, R35.H1_H1 ;  /* 0x30000023ff537230 */ /* 0x020fe20000004100 */
[----:B------:R-:W-:Y:S05]  /*0ed0*/  BRA `(.L_x_2555) ;  /* 0x0000004000007947 */ /* 0x000fea0003800000 */
.L_x_2554:
[----:B-----5:R-:W-:Y:S02]  /*0ee0*/  HADD2.F32 R83, -RZ, R31.H1_H1 ;  /* 0x3000001fff537230 */ /* 0x020fe40000004100 */
[----:B------:R-:W-:-:S03]  /*0ef0*/  @P0 HADD2.F32 R36, -RZ, R35.H1_H1 ;  /* 0x30000023ff240230 */ /* 0x000fc60000004100 */
[----:B------:R-:W-:-:S04]  /*0f00*/  FMUL.FTZ R83, R83, c[0x0][0x1ec] ;  /* 0x00007b0053537a20 */ /* 0x000fc80000410000 */
[----:B------:R-:W-:Y:S02]  /*0f10*/  @P0 FADD.FTZ R83, R36, R83 ;  /* 0x0000005324530221 */ /* 0x000fe40000010000 */
.L_x_2555:
[----:B------:R-:W-:Y:S05]  /*0f20*/  BSYNC B1 ;  /* 0x0000000000017941 */ /* 0x000fea0003800000 */
.L_x_2553:
[----:B------:R-:W-:Y:S01]  /*0f30*/  HFMA2.MMA R69, -RZ, RZ, 0, 9.5367431640625e-07 ;  /* 0x00000010ff457435 */ /* 0x000fe200000001ff */
[----:B------:R-:W-:Y:S02]  /*0f40*/  F2FP.PACK_AB R39, R83, R81 ;  /* 0x000000515327723e */ /* 0x000fe400000000ff */
[----:B------:R-:W-:Y:S02]  /*0f50*/  F2FP.PACK_AB R38, R79, R77 ;  /* 0x0000004d4f26723e */ /* 0x000fe400000000ff */
[----:B------:R-:W-:Y:S02]  /*0f60*/  F2FP.PACK_AB R37, R75, R73 ;  /* 0x000000494b25723e */ /* 0x000fe400000000ff */
[----:B------:R-:W-:Y:S02]  /*0f70*/  F2FP.PACK_AB R36, R71, R70 ;  /* 0x000000464724723e */ /* 0x000fe400000000ff */
[----:B------:R-:W-:Y:S01]  /*0f80*/  IADD3 R78, R78, 0x80, RZ ;  /* 0x000000804e4e7810 */ /* 0x000fe20007ffe0ff */
[C---:B------:R-:W-:Y:S01]  /*0f90*/  IMAD.WIDE.U32 R68, R76.reuse, R69, c[0x0][0x188] ;  /* 0x000062004c447625 */ /* 0x040fe200078e0045 */
[----:B------:R-:W-:-:S04]  /*0fa0*/  IADD3 R76, R76, 0x80, RZ ;  /* 0x000000804c4c7810 */ /* 0x000fc80007ffe0ff */
[----:B------:R0:W-:Y:S03]  /*0fb0*/  STG.E.128 [R68.64], R36 ;  /* 0x0000002444007986 */ /* 0x0001e6000c101d04 */
.L_x_2531:
[----:B-1----:R-:W-:Y:S05]  /*0fc0*/  BSYNC B0 ;  /* 0x0000000000007941 */ /* 0x002fea0003800000 */
.L_x_2530:
        /* <DEDUP_REMOVED lines=17> */
.L_x_2559:
[----:B0----5:R-:W-:Y:S02]  /*10e0*/  HADD2.F32 R85, -RZ, R28.H0_H0 ;  /* 0x2000001cff557230 */ /* 0x021fe40000004100 */
[----:B------:R-:W-:-:S03]  /*10f0*/  @P0 HADD2.F32 R36, -RZ, R32.H0_H0 ;  /* 0x20000020ff240230 */ /* 0x000fc60000004100 */
[----:B------:R-:W-:-:S04]  /*1100*/  FMUL.FTZ R85, R85, c[0x0][0x1ec] ;  /* 0x00007b0055557a20 */ /* 0x000fc80000410000 */
[----:B------:R-:W-:Y:S02]  /*1110*/  @P0 FADD.FTZ R85, R36, R85 ;  /* 0x0000005524550221 */ /* 0x000fe40000010000 */
.L_x_2560:
[----:B------:R-:W-:Y:S05]  /*1120*/  BSYNC B1 ;  /* 0x0000000000017941 */ /* 0x000fea0003800000 */
.L_x_2558:
[----:B------:R-:W-:Y:S01]  /*1130*/  BSSY B1, `(.L_x_2561) ;  /* 0x000000a000017945 */ /* 0x000fe20003800000 */
[----:B------:R-:W-:Y:S05]  /*1140*/  @P5 BRA `(.L_x_2562) ;  /* 0x0000004000005947 */ /* 0x000fea0003800000 */
[----:B------:R-:W-:Y:S01]  /*1150*/  MOV R87, RZ ;  /* 0x000000ff00577202 */ /* 0x000fe20000000f00 */
[----:B------:R-:W-:Y:S05]  /*1160*/  @!P0 BRA `(.L_x_2563) ;  /* 0x0000006000008947 */ /* 0x000fea0003800000 */
[----:B-----5:R-:W-:Y:S01]  /*1170*/  HADD2.F32 R87, -RZ, R32.H1_H1 ;  /* 0x30000020ff577230 */ /* 0x020fe20000004100 */
[----:B------:R-:W-:Y:S05]  /*1180*/  BRA `(.L_x_2563) ;  /* 0x0000004000007947 */ /* 0x000fea0003800000 */
.L_x_2562:
[----:B-----5:R-:W-:Y:S02]  /*1190*/  HADD2.F32 R87, -RZ, R28.H1_H1 ;  /* 0x3000001cff577230 */ /* 0x020fe40000004100 */
[----:B------:R-:W-:-:S03]  /*11a0*/  @P0 HADD2.F32 R36, -RZ, R32.H1_H1 ;  /* 0x30000020ff240230 */ /* 0x000fc60000004100 */
[----:B------:R-:W-:-:S04]  /*11b0*/  FMUL.FTZ R87, R87, c[0x0][0x1ec] ;  /* 0x00007b0057577a20 */ /* 0x000fc80000410000 */
[----:B------:R-:W-:Y:S02]  /*11c0*/  @P0 FADD.FTZ R87, R36, R87 ;  /* 0x0000005724570221 */ /* 0x000fe40000010000 */
.L_x_2563:
[----:B------:R-:W-:Y:S05]  /*11d0*/  BSYNC B1 ;  /* 0x0000000000017941 */ /* 0x000fea0003800000 */
.L_x_2561:
[----:B------:R-:W-:Y:S01]  /*11e0*/  BSSY B1, `(.L_x_2564) ;  /* 0x000000a000017945 */ /* 0x000fe20003800000 */
[----:B------:R-:W-:Y:S05]  /*11f0*/  @P5 BRA `(.L_x_2565) ;  /* 0x0000004000005947 */ /* 0x000fea0003800000 */
[----:B------:R-:W-:Y:S01]  /*1200*/  HFMA2.MMA R89, -RZ, RZ, 0, 0 ;  /* 0x00000000ff597435 */ /* 0x000fe200000001ff */
[----:B------:R-:W-:Y:S05]  /*1210*/  @!P0 BRA `(.L_x_2566) ;  /* 0x0000006000008947 */ /* 0x000fea0003800000 */
[----:B-----5:R-:W-:Y:S01]  /*1220*/  HADD2.F32 R89, -RZ, R33.H0_H0 ;  /* 0x20000021ff597230 */ /* 0x020fe20000004100 */
[----:B------:R-:W-:Y:S05]  /*1230*/  BRA `(.L_x_2566) ;  /* 0x0000004000007947 */ /* 0x000fea0003800000 */
.L_x_2565:
[----:B-----5:R-:W-:Y:S02]  /*1240*/  HADD2.F32 R89, -RZ, R29.H0_H0 ;  /* 0x2000001dff597230 */ /* 0x020fe40000004100 */
[----:B------:R-:W-:-:S03]  /*1250*/  @P0 HADD2.F32 R36, -RZ, R33.H0_H0 ;  /* 0x20000021ff240230 */ /* 0x000fc60000004100 */
[----:B------:R-:W-:-:S04]  /*1260*/  FMUL.FTZ R89, R89, c[0x0][0x1ec] ;  /* 0x00007b0059597a20 */ /* 0x000fc80000410000 */
[----:B------:R-:W-:Y:S02]  /*1270*/  @P0 FADD.FTZ R89, R36, R89 ;  /* 0x0000005924590221 */ /* 0x000fe40000010000 */
.L_x_2566:
[----:B------:R-:W-:Y:S05]  /*1280*/  BSYNC B1 ;  /* 0x0000000000017941 */ /* 0x000fea0003800000 */
.L_x_2564:
[----:B------:R-:W-:Y:S01]  /*1290*/  BSSY B1, `(.L_x_2567) ;  /* 0x000000a000017945 */ /* 0x000fe20003800000 */
[----:B------:R-:W-:Y:S05]  /*12a0*/  @P5 BRA `(.L_x_2568) ;  /* 0x0000004000005947 */ /* 0x000fea0003800000 */
[----:B------:R-:W-:Y:S01]  /*12b0*/  MOV R91, RZ ;  /* 0x000000ff005b7202 */ /* 0x000fe20000000f00 */
[----:B------:R-:W-:Y:S05]  /*12c0*/  @!P0 BRA `(.L_x_2569) ;  /* 0x0000006000008947 */ /* 0x000fea0003800000 */
[----:B-----5:R-:W-:Y:S01]  /*12d0*/  HADD2.F32 R91, -RZ, R33.H1_H1 ;  /* 0x30000021ff5b7230 */ /* 0x020fe20000004100 */
[----:B------:R-:W-:Y:S05]  /*12e0*/  BRA `(.L_x_2569) ;  /* 0x0000004000007947 */ /* 0x000fea0003800000 */
.L_x_2568:
[----:B-----5:R-:W-:Y:S02]  /*12f0*/  HADD2.F32 R91, -RZ, R29.H1_H1 ;  /* 0x3000001dff5b7230 */ /* 0x020fe40000004100 */
[----:B------:R-:W-:-:S03]  /*1300*/  @P0 HADD2.F32 R36, -RZ, R33.H1_H1 ;  /* 0x30000021ff240230 */ /* 0x000fc60000004100 */
[----:B------:R-:W-:-:S04]  /*1310*/  FMUL.FTZ R91, R91, c[0x0][0x1ec] ;  /* 0x00007b005b5b7a20 */ /* 0x000fc80000410000 */
[----:B------:R-:W-:Y:S02]  /*1320*/  @P0 FADD.FTZ R91, R36, R91 ;  /* 0x0000005b245b0221 */ /* 0x000fe40000010000 */
.L_x_2569:
[----:B------:R-:W-:Y:S05]  /*1330*/  BSYNC B1 ;  /* 0x0000000000017941 */ /* 0x000fea0003800000 */
.L_x_2567:
[----:B------:R-:W-:Y:S01]  /*1340*/  BSSY B1, `(.L_x_2570) ;  /* 0x000000a000017945 */ /* 0x000fe20003800000 */
[----:B------:R-:W-:Y:S05]  /*1350*/  @P5 BRA `(.L_x_2571) ;  /* 0x0000004000005947 */ /* 0x000fea0003800000 */
[----:B------:R-:W-:Y:S01]  /*1360*/  HFMA2.MMA R93, -RZ, RZ, 0, 0 ;  /* 0x00000000ff5d7435 */ /* 0x000fe200000001ff */
[----:B------:R-:W-:Y:S05]  /*1370*/  @!P0 BRA `(.L_x_2572) ;  /* 0x0000006000008947 */ /* 0x000fea0003800000 */
[----:B-----5:R-:W-:Y:S01]  /*1380*/  HADD2.F32 R93, -RZ, R34.H0_H0 ;  /* 0x20000022ff5d7230 */ /* 0x020fe20000004100 */
[----:B------:R-:W-:Y:S05]  /*1390*/  BRA `(.L_x_2572) ;  /* 0x0000004000007947 */ /* 0x000fea0003800000 */
.L_x_2571:
[----:B-----5:R-:W-:Y:S02]  /*13a0*/  HADD2.F32 R93, -RZ, R30.H0_H0 ;  /* 0x2000001eff5d7230 */ /* 0x020fe40000004100 */
[----:B------:R-:W-:-:S03]  /*13b0*/  @P0 HADD2.F32 R36, -RZ, R34.H0_H0 ;  /* 0x20000022ff240230 */ /* 0x000fc60000004100 */
[----:B------:R-:W-:-:S04]  /*13c0*/  FMUL.FTZ R93, R93, c[0x0][0x1ec] ;  /* 0x00007b005d5d7a20 */ /* 0x000fc80000410000 */
[----:B------:R-:W-:Y:S02]  /*13d0*/  @P0 FADD.FTZ R93, R36, R93 ;  /* 0x0000005d245d0221 */ /* 0x000fe40000010000 */
.L_x_2572:
[----:B------:R-:W-:Y:S05]  /*13e0*/  BSYNC B1 ;  /* 0x0000000000017941 */ /* 0x000fea0003800000 */
.L_x_2570:
[----:B------:R-:W-:Y:S01]  /*13f0*/  BSSY B1, `(.L_x_2573) ;  /* 0x000000a000017945 */ /* 0x000fe20003800000 */
[----:B------:R-:W-:Y:S05]  /*1400*/  @P5 BRA `(.L_x_2574) ;  /* 0x0000004000005947 */ /* 0x000fea0003800000 */
[----:B------:R-:W-:Y:S01]  /*1410*/  MOV R95, RZ ;  /* 0x000000ff005f7202 */ /* 0x000fe20000000f00 */
[----:B------:R-:W-:Y:S05]  /*1420*/  @!P0 BRA `(.L_x_2575) ;  /* 0x0000006000008947 */ /* 0x000fea0003800000 */
[----:B-----5:R-:W-:Y:S01]  /*1430*/  HADD2.F32 R95, -RZ, R34.H1_H1 ;  /* 0x30000022ff5f7230 */ /* 0x020fe20000004100 */
[----:B------:R-:W-:Y:S05]  /*1440*/  BRA `(.L_x_2575) ;  /* 0x0000004000007947 */ /* 0x000fea0003800000 */
.L_x_2574:
[----:B-----5:R-:W-:Y:S02]  /*1450*/  HADD2.F32 R95, -RZ, R30.H1_H1 ;  /* 0x3000001eff5f7230 */ /* 0x020fe40000004100 */
[----:B------:R-:W-:-:S03]  /*1460*/  @P0 HADD2.F32 R36, -RZ, R34.H1_H1 ;  /* 0x30000022ff240230 */ /* 0x000fc60000004100 */
[----:B------:R-:W-:-:S04]  /*1470*/  FMUL.FTZ R95, R95, c[0x0][0x1ec] ;  /* 0x00007b005f5f7a20 */ /* 0x000fc80000410000 */
[----:B------:R-:W-:Y:S02]  /*1480*/  @P0 FADD.FTZ R95, R36, R95 ;  /* 0x0000005f245f0221 */ /* 0x000fe40000010000 */
.L_x_2575:
[----:B------:R-:W-:Y:S05]  /*1490*/  BSYNC B1 ;  /* 0x0000000000017941 */ /* 0x000fea0003800000 */
.L_x_2573:
[----:B------:R-:W-:Y:S01]  /*14a0*/  BSSY B1, `(.L_x_2576) ;  /* 0x000000a000017945 */ /* 0x000fe20003800000 */
[----:B------:R-:W-:Y:S05]  /*14b0*/  @P5 BRA `(.L_x_2577) ;  /* 0x0000004000005947 */ /* 0x000fea0003800000 */
[----:B------:R-:W-:Y:S01]  /*14c0*/  HFMA2.MMA R97, -RZ, RZ, 0, 0 ;  /* 0x00000000ff617435 */ /* 0x000fe200000001ff */
[----:B------:R-:W-:Y:S05]  /*14d0*/  @!P0 BRA `(.L_x_2578) ;  /* 0x0000006000008947 */ /* 0x000fea0003800000 */
[----:B-----5:R-:W-:Y:S01]  /*14e0*/  HADD2.F32 R97, -RZ, R35.H0_H0 ;  /* 0x20000023ff617230 */ /* 0x020fe20000004100 */
[----:B------:R-:W-:Y:S05]  /*14f0*/  BRA `(.L_x_2578) ;  /* 0x0000004000007947 */ /* 0x000fea0003800000 */
.L_x_2577:
[----:B-----5:R-:W-:Y:S02]  /*1500*/  HADD2.F32 R97, -RZ, R31.H0_H0 ;  /* 0x2000001fff617230 */ /* 0x020fe40000004100 */
[----:B------:R-:W-:-:S03]  /*1510*/  @P0 HADD2.F32 R36, -RZ, R35.H0_H0 ;  /* 0x20000023ff240230 */ /* 0x000fc60000004100 */
[----:B------:R-:W-:-:S04]  /*1520*/  FMUL.FTZ R97, R97, c[0x0][0x1ec] ;  /* 0x00007b0061617a20 */ /* 0x000fc80000410000 */
[----:B------:R-:W-:Y:S02]  /*1530*/  @P0 FADD.FTZ R97, R36, R97 ;  /* 0x0000006124610221 */ /* 0x000fe40000010000 */
.L_x_2578:
[----:B------:R-:W-:Y:S05]  /*1540*/  BSYNC B1 ;  /* 0x0000000000017941 */ /* 0x000fea0003800000 */
.L_x_2576:
[----:B------:R-:W-:Y:S01]  /*1550*/  BSSY B1, `(.L_x_2579) ;  /* 0x000000a000017945 */ /* 0x000fe20003800000 */
[----:B------:R-:W-:Y:S05]  /*1560*/  @P5 BRA `(.L_x_2580) ;  /* 0x0000004000005947 */ /* 0x000fea0003800000 */
[----:B------:R-:W-:Y:S01]  /*1570*/  MOV R99, RZ ;  /* 0x000000ff00637202 */ /* 0x000fe20000000f00 */
[----:B------:R-:W-:Y:S05]  /*1580*/  @!P0 BRA `(.L_x_2581) ;  /* 0x0000006000008947 */ /* 0x000fea0003800000 */
[----:B-----5:R-:W-:Y:S01]  /*1590*/  HADD2.F32 R99, -RZ, R35.H1_H1 ;  /* 0x30000023ff637230 */ /* 0x020fe20000004100 */
[----:B------:R-:W-:Y:S05]  /*15a0*/  BRA `(.L_x_2581) ;  /* 0x0000004000007947 */ /* 0x000fea0003800000 */
.L_x_2580:
[----:B-----5:R-:W-:Y:S02]  /*15b0*/  HADD2.F32 R99, -RZ, R31.H1_H1 ;  /* 0x3000001fff637230 */ /* 0x020fe40000004100 */
[----:B------:R-:W-:-:S03]  /*15c0*/  @P0 HADD2.F32 R36, -RZ, R35.H1_H1 ;  /* 0x30000023ff240230 */ /* 0x000fc60000004100 */
[----:B------:R-:W-:-:S04]  /*15d0*/  FMUL.FTZ R99, R99, c[0x0][0x1ec] ;  /* 0x00007b0063637a20 */ /* 0x000fc80000410000 */
[----:B------:R-:W-:Y:S02]  /*15e0*/  @P0 FADD.FTZ R99, R36, R99 ;  /* 0x0000006324630221 */ /* 0x000fe40000010000 */
.L_x_2581:
[----:B------:R-:W-:Y:S05]  /*15f0*/  BSYNC B1 ;  /* 0x0000000000017941 */ /* 0x000fea0003800000 */
.L_x_2579:
        /* <DEDUP_REMOVED lines=9> */
.L_x_2557:
[----:B------:R-:W-:Y:S05]  /*1690*/  BSYNC B0 ;  /* 0x0000000000007941 */ /* 0x000fea0003800000 */
.L_x_2556:
        /* <DEDUP_REMOVED lines=17> */
.L_x_2585:
[----:B0----5:R-:W-:Y:S02]  /*17b0*/  HADD2.F32 R101, -RZ, R28.H0_H0 ;  /* 0x2000001cff657230 */ /* 0x021fe40000004100 */
[----:B------:R-:W-:-:S03]  /*17c0*/  @P0 HADD2.F32 R36, -RZ, R32.H0_H0 ;  /* 0x20000020ff240230 */ /* 0x000fc60000004100 */
[----:B------:R-:W-:-:S04]  /*17d0*/  FMUL.FTZ R101, R101, c[0x0][0x1ec] ;  /* 0x00007b0065657a20 */ /* 0x000fc80000410000 */
[----:B------:R-:W-:Y:S02]  /*17e0*/  @P0 FADD.FTZ R101, R36, R101 ;  /* 0x0000006524650221 */ /* 0x000fe40000010000 */
.L_x_2586:
[----:B------:R-:W-:Y:S05]  /*17f0*/  BSYNC B1 ;  /* 0x0000000000017941 */ /* 0x000fea0003800000 */
.L_x_2584:
[----:B------:R-:W-:Y:S01]  /*1800*/  BSSY B1, `(.L_x_2587) ;  /* 0x000000a000017945 */ /* 0x000fe20003800000 */
[----:B------:R-:W-:Y:S05]  /*1810*/  @P4 BRA `(.L_x_2588) ;  /* 0x0000004000004947 */ /* 0x000fea0003800000 */
[----:B------:R-:W-:Y:S01]  /*1820*/  MOV R103, RZ ;  /* 0x000000ff00677202 */ /* 0x000fe20000000f00 */
[----:B------:R-:W-:Y:S05]  /*1830*/  @!P0 BRA `(.L_x_2589) ;  /* 0x0000006000008947 */ /* 0x000fea0003800000 */
[----:B-----5:R-:W-:Y:S01]  /*1840*/  HADD2.F32 R103, -RZ, R32.H1_H1 ;  /* 0x30000020ff677230 */ /* 0x020fe20000004100 */
[----:B------:R-:W-:Y:S05]  /*1850*/  BRA `(.L_x_2589) ;  /* 0x0000004000007947 */ /* 0x000fea0003800000 */
.L_x_2588:
[----:B-----5:R-:W-:Y:S02]  /*1860*/  HADD2.F32 R103, -RZ, R28.H1_H1 ;  /* 0x3000001cff677230 */ /* 0x020fe40000004100 */
[----:B------:R-:W-:-:S03]  /*1870*/  @P0 HADD2.F32 R36, -RZ, R32.H1_H1 ;  /* 0x30000020ff240230 */ /* 0x000fc60000004100 */
[----:B------:R-:W-:-:S04]  /*1880*/  FMUL.FTZ R103, R103, c[0x0][0x1ec] ;  /* 0x00007b0067677a20 */ /* 0x000fc80000410000 */
[----:B------:R-:W-:Y:S02]  /*1890*/  @P0 FADD.FTZ R103, R36, R103 ;  /* 0x0000006724670221 */ /* 0x000fe40000010000 */
.L_x_2589:
[----:B------:R-:W-:Y:S05]  /*18a0*/  BSYNC B1 ;  /* 0x0000000000017941 */ /* 0x000fea0003800000 */
.L_x_2587:
[----:B------:R-:W-:Y:S01]  /*18b0*/  BSSY B1, `(.L_x_2590) ;  /* 0x000000a000017945 */ /* 0x000fe20003800000 */
[----:B------:R-:W-:Y:S05]  /*18c0*/  @P4 BRA `(.L_x_2591) ;  /* 0x0000004000004947 */ /* 0x000fea0003800000 */
[----:B------:R-:W-:Y:S01]  /*18d0*/  HFMA2.MMA R105, -RZ, RZ, 0, 0 ;  /* 0x00000000ff697435 */ /* 0x000fe200000001ff */
[----:B------:R-:W-:Y:S05]  /*18e0*/  @!P0 BRA `(.L_x_2592) ;  /* 0x0000006000008947 */ /* 0x000fea0003800000 */
[----:B-----5:R-:W-:Y:S01]  /*18f0*/  HADD2.F32 R105, -RZ, R33.H0_H0 ;  /* 0x20000021ff697230 */ /* 0x020fe20000004100 */
[----:B------:R-:W-:Y:S05]  /*1900*/  BRA `(.L_x_2592) ;  /* 0x0000004000007947 */ /* 0x000fea0003800000 */
.L_x_2591:
[----:B-----5:R-:W-:Y:S02]  /*1910*/  HADD2.F32 R105, -RZ, R29.H0_H0 ;  /* 0x2000001dff697230 */ /* 0x020fe40000004100 */
[----:B------:R-:W-:-:S03]  /*1920*/  @P0 HADD2.F32 R36, -RZ, R33.H0_H0 ;  /* 0x20000021ff240230 */ /* 0x000fc60000004100 */
[----:B------:R-:W-:-:S04]  /*1930*/  FMUL.FTZ R105, R105, c[0x0][0x1ec] ;  /* 0x00007b0069697a20 */ /* 0x000fc80000410000 */
[----:B------:R-:W-:Y:S02]  /*1940*/  @P0 FADD.FTZ R105, R36, R105 ;  /* 0x0000006924690221 */ /* 0x000fe40000010000 */
.L_x_2592:
[----:B------:R-:W-:Y:S05]  /*1950*/  BSYNC B1 ;  /* 0x0000000000017941 */ /* 0x000fea0003800000 */
.L_x_2590:
[----:B------:R-:W-:Y:S01]  /*1960*/  BSSY B1, `(.L_x_2593) ;  /* 0x000000a000017945 */ /* 0x000fe20003800000 */
[----:B------:R-:W-:Y:S05]  /*1970*/  @P4 BRA `(.L_x_2594) ;  /* 0x0000004000004947 */ /* 0x000fea0003800000 */
[----:B------:R-:W-:Y:S01]  /*1980*/  MOV R107, RZ ;  /* 0x000000ff006b7202 */ /* 0x000fe20000000f00 */
[----:B------:R-:W-:Y:S05]  /*1990*/  @!P0 BRA `(.L_x_2595) ;  /* 0x0000006000008947 */ /* 0x000fea0003800000 */
[----:B-----5:R-:W-:Y:S01]  /*19a0*/  HADD2.F32 R107, -RZ, R33.H1_H1 ;  /* 0x30000021ff6b7230 */ /* 0x020fe20000004100 */
[----:B------:R-:W-:Y:S05]  /*19b0*/  BRA `(.L_x_2595) ;  /* 0x0000004000007947 */ /* 0x000fea0003800000 */
.L_x_2594:
[----:B-----5:R-:W-:Y:S02]  /*19c0*/  HADD2.F32 R107, -RZ, R29.H1_H1 ;  /* 0x3000001dff6b7230 */ /* 0x020fe40000004100 */
[----:B------:R-:W-:-:S03]  /*19d0*/  @P0 HADD2.F32 R36, -RZ, R33.H1_H1 ;  /* 0x30000021ff240230 */ /* 0x000fc60000004100 */
[----:B------:R-:W-:-:S04]  /*19e0*/  FMUL.FTZ R107, R107, c[0x0][0x1ec] ;  /* 0x00007b006b6b7a20 */ /* 0x000fc80000410000 */
[----:B------:R-:W-:Y:S02]  /*19f0*/  @P0 FADD.FTZ R107, R36, R107 ;  /* 0x0000006b246b0221 */ /* 0x000fe40000010000 */
.L_x_2595:
[----:B------:R-:W-:Y:S05]  /*1a00*/  BSYNC B1 ;  /* 0x0000000000017941 */ /* 0x000fea0003800000 */
.L_x_2593:
[----:B------:R-:W-:Y:S01]  /*1a10*/  BSSY B1, `(.L_x_2596) ;  /* 0x000000a000017945 */ /* 0x000fe20003800000 */
[----:B------:R-:W-:Y:S05]  /*1a20*/  @P4 BRA `(.L_x_2597) ;  /* 0x0000004000004947 */ /* 0x000fea0003800000 */
[----:B------:R-:W-:Y:S01]  /*1a30*/  HFMA2.MMA R109, -RZ, RZ, 0, 0 ;  /* 0x00000000ff6d7435 */ /* 0x000fe200000001ff */
[----:B------:R-:W-:Y:S05]  /*1a40*/  @!P0 BRA `(.L_x_2598) ;  /* 0x0000006000008947 */ /* 0x000fea0003800000 */
[----:B-----5:R-:W-:Y:S01]  /*1a50*/  HADD2.F32 R109, -RZ, R34.H0_H0 ;  /* 0x20000022ff6d7230 */ /* 0x020fe20000004100 */
[----:B------:R-:W-:Y:S05]  /*1a60*/  BRA `(.L_x_2598) ;  /* 0x0000004000007947 */ /* 0x000fea0003800000 */
.L_x_2597:
[----:B-----5:R-:W-:Y:S02]  /*1a70*/  HADD2.F32 R109, -RZ, R30.H0_H0 ;  /* 0x2000001eff6d7230 */ /* 0x020fe40000004100 */
[----:B------:R-:W-:-:S03]  /*1a80*/  @P0 HADD2.F32 R36, -RZ, R34.H0_H0 ;  /* 0x20000022ff240230 */ /* 0x000fc60000004100 */
[----:B------:R-:W-:-:S04]  /*1a90*/  FMUL.FTZ R109, R109, c[0x0][0x1ec] ;  /* 0x00007b006d6d7a20 */ /* 0x000fc80000410000 */
[----:B------:R-:W-:Y:S02]  /*1aa0*/  @P0 FADD.FTZ R109, R36, R109 ;  /* 0x0000006d246d0221 */ /* 0x000fe40000010000 */
.L_x_2598:
[----:B------:R-:W-:Y:S05]  /*1ab0*/  BSYNC B1 ;  /* 0x0000000000017941 */ /* 0x000fea0003800000 */
.L_x_2596:
[----:B------:R-:W-:Y:S01]  /*1ac0*/  BSSY B1, `(.L_x_2599) ;  /* 0x000000a000017945 */ /* 0x000fe20003800000 */
[----:B------:R-:W-:Y:S05]  /*1ad0*/  @P4 BRA `(.L_x_2600) ;  /* 0x0000004000004947 */ /* 0x000fea0003800000 */
[----:B------:R-:W-:Y:S01]  /*1ae0*/  MOV R111, RZ ;  /* 0x000000ff006f7202 */ /* 0x000fe20000000f00 */
[----:B------:R-:W-:Y:S05]  /*1af0*/  @!P0 BRA `(.L_x_2601) ;  /* 0x0000006000008947 */ /* 0x000fea0003800000 */
[----:B-----5:R-:W-:Y:S01]  /*1b00*/  HADD2.F32 R111, -RZ, R34.H1_H1 ;  /* 0x30000022ff6f7230 */ /* 0x020fe20000004100 */
[----:B------:R-:W-:Y:S05]  /*1b10*/  BRA `(.L_x_2601) ;  /* 0x0000004000007947 */ /* 0x000fea0003800000 */
.L_x_2600:
[----:B-----5:R-:W-:Y:S02]  /*1b20*/  HADD2.F32 R111, -RZ, R30.H1_H1 ;  /* 0x3000001eff6f7230 */ /* 0x020fe40000004100 */
[----:B------:R-:W-:-:S03]  /*1b30*/  @P0 HADD2.F32 R36, -RZ, R34.H1_H1 ;  /* 0x30000022ff240230 */ /* 0x000fc60000004100 */
[----:B------:R-:W-:-:S04]  /*1b40*/  FMUL.FTZ R111, R111, c[0x0][0x1ec] ;  /* 0x00007b006f6f7a20 */ /* 0x000fc80000410000 */
[----:B------:R-:W-:Y:S02]  /*1b50*/  @P0 FADD.FTZ R111, R36, R111 ;  /* 0x0000006f246f0221 */ /* 0x000fe40000010000 */
.L_x_2601:
[----:B------:R-:W-:Y:S05]  /*1b60*/  BSYNC B1 ;  /* 0x0000000000017941 */ /* 0x000fea0003800000 */
.L_x_2599:
[----:B------:R-:W-:Y:S01]  /*1b70*/  BSSY B1, `(.L_x_2602) ;  /* 0x000000a000017945 */ /* 0x000fe20003800000 */
[----:B------:R-:W-:Y:S05]  /*1b80*/  @P4 BRA `(.L_x_2603) ;  /* 0x0000004000004947 */ /* 0x000fea0003800000 */
[----:B------:R-:W-:Y:S01]  /*1b90*/  HFMA2.MMA R113, -RZ, RZ, 0, 0 ;  /* 0x00000000ff717435 */ /* 0x000fe200000001ff */
[----:B------:R-:W-:Y:S05]  /*1ba0*/  @!P0 BRA `(.L_x_2604) ;  /* 0x0000006000008947 */ /* 0x000fea0003800000 */
[----:B-----5:R-:W-:Y:S01]  /*1bb0*/  HADD2.F32 R113, -RZ, R35.H0_H0 ;  /* 0x20000023ff717230 */ /* 0x020fe20000004100 */
[----:B------:R-:W-:Y:S05]  /*1bc0*/  BRA `(.L_x_2604) ;  /* 0x0000004000007947 */ /* 0x000fea0003800000 */
.L_x_2603:
[----:B-----5:R-:W-:Y:S02]  /*1bd0*/  HADD2.F32 R113, -RZ, R31.H0_H0 ;  /* 0x2000001fff717230 */ /* 0x020fe40000004100 */
[----:B------:R-:W-:-:S03]  /*1be0*/  @P0 HADD2.F32 R36, -RZ, R35.H0_H0 ;  /* 0x20000023ff240230 */ /* 0x000fc60000004100 */
[----:B------:R-:W-:-:S04]  /*1bf0*/  FMUL.FTZ R113, R113, c[0x0][0x1ec] ;  /* 0x00007b0071717a20 */ /* 0x000fc80000410000 */
[----:B------:R-:W-:Y:S02]  /*1c00*/  @P0 FADD.FTZ R113, R36, R113 ;  /* 0x0000007124710221 */ /* 0x000fe40000010000 */
.L_x_2604:
[----:B------:R-:W-:Y:S05]  /*1c10*/  BSYNC B1 ;  /* 0x0000000000017941 */ /* 0x000fea0003800000 */
.L_x_2602:
[----:B------:R-:W-:Y:S01]  /*1c20*/  BSSY B1, `(.L_x_2605) ;  /* 0x000000a000017945 */ /* 0x000fe20003800000 */
[----:B------:R-:W-:Y:S05]  /*1c30*/  @P4 BRA `(.L_x_2606) ;  /* 0x0000004000004947 */ /* 0x000fea0003800000 */
[----:B------:R-:W-:Y:S01]  /*1c40*/  MOV R67, RZ ;  /* 0x000000ff00437202 */ /* 0x000fe20000000f00 */
[----:B------:R-:W-:Y:S05]  /*1c50*/  @!P0 BRA `(.L_x_2607) ;  /* 0x0000006000008947 */ /* 0x000fea0003800000 */
[----:B-----5:R-:W-:Y:S01]  /*1c60*/  HADD2.F32 R67, -RZ, R35.H1_H1 ;  /* 0x30000023ff437230 */ /* 0x020fe20000004100 */
[----:B------:R-:W-:Y:S05]  /*1c70*/  BRA `(.L_x_2607) ;  /* 0x0000004000007947 */ /* 0x000fea0003800000 */
.L_x_2606:
[----:B-----5:R-:W-:Y:S02]  /*1c80*/  HADD2.F32 R67, -RZ, R31.H1_H1 ;  /* 0x3000001fff437230 */ /* 0x020fe40000004100 */
[----:B------:R-:W-:-:S03]  /*1c90*/  @P0 HADD2.F32 R36, -RZ, R35.H1_H1 ;  /* 0x30000023ff240230 */ /* 0x000fc60000004100 */
[----:B------:R-:W-:-:S04]  /*1ca0*/  FMUL.FTZ R67, R67, c[0x0][0x1ec] ;  /* 0x00007b0043437a20 */ /* 0x000fc80000410000 */
[----:B------:R-:W-:Y:S02]  /*1cb0*/  @P0 FADD.FTZ R67, R36, R67 ;  /* 0x0000004324430221 */ /* 0x000fe40000010000 */
.L_x_2607:
[----:B------:R-:W-:Y:S05]  /*1cc0*/  BSYNC B1 ;  /* 0x0000000000017941 */ /* 0x000fea0003800000 */
.L_x_2605:
[----:B------:R-:W-:Y:S01]  /*1cd0*/  HFMA2.MMA R69, -RZ, RZ, 0, 9.5367431640625e-07 ;  /* 0x00000010ff457435 */ /* 0x000fe200000001ff */
[----:B------:R-:W-:Y:S02]  /*1ce0*/  F2FP.PACK_AB R39, R67, R113 ;  /* 0x000000714327723e */ /* 0x000fe400000000ff */
[----:B------:R-:W-:Y:S02]  /*1cf0*/  F2FP.PACK_AB R38, R111, R109 ;  /* 0x0000006d6f26723e */ /* 0x000fe400000000ff */
[----:B------:R-:W-:Y:S02]  /*1d00*/  F2FP.PACK_AB R37, R107, R105 ;  /* 0x000000696b25723e */ /* 0x000fe400000000ff */
[----:B------:R-:W-:-:S03]  /*1d10*/  F2FP.PACK_AB R36, R103, R101 ;  /* 0x000000656724723e */ /* 0x000fc600000000ff */
[----:B------:R-:W-:-:S05]  /*1d20*/  IMAD.WIDE.U32 R68, R76, R69, c[0x0][0x188] ;  /* 0x000062004c447625 */ /* 0x000fca00078e0045 */
[----:B------:R0:W-:Y:S02]  /*1d30*/  STG.E.128 [R68.64], R36 ;  /* 0x0000002444007986 */ /* 0x0001e4000c101d04 */
.L_x_2583:
[----:B------:R-:W-:Y:S05]  /*1d40*/  BSYNC B0 ;  /* 0x0000000000007941 */ /* 0x000fea0003800000 */
.L_x_2582:
        /* <DEDUP_REMOVED lines=33> */
.L_x_2618:
        /* <DEDUP_REMOVED lines=69> */
.L_x_2619:
        /* <DEDUP_REMOVED lines=15> */
[----:B------:R-:W-:Y:S02]  /*24a0*/  LOP3.LUT P4, RZ, R38, 0x1f, R27, 0xf8, !PT ;  /* 0x0000001f26ff7812 */ /* 0x000fe4000788f81b */
[----:B------:R-:W-:Y:S01]  /*24b0*/  I2F R82, R39 ;  /* 0x0000002700527306 */ /* 0x000fe20000201400 */
[----:B------:R-:W1:Y:S04]  /*24c0*/  SHFL.DOWN PT, R74, R39, 0x2, 0x1f ;  /* 0x08401f00274a7f89 */ /* 0x000e6800000e0000 */
[----:B------:R2:W3:Y:S01]  /*24d0*/  @!P0 LDS.64 R36, [R68.X8] ;  /* 0x0000000044248984 */ /* 0x0004e20000008a00 */
[----:B------:R-:W-:-:S02]  /*24e0*/  ISETP.NE.AND P0, PT, RZ, UR6, PT ;  /* 0x00000006ff007c0c */ /* 0x000fc4000bf05270 */
        /* <DEDUP_REMOVED lines=88> */
.L_x_2613:
[----:B------:R-:W-:Y:S05]  /*2a70*/  BSYNC B1 ;  /* 0x0000000000017941 */ /* 0x000fea0003800000 */
.L_x_2612:
        /* <DEDUP_REMOVED lines=34> */
.L_x_2615:
[----:B------:R-:W-:Y:S05]  /*2ca0*/  BSYNC B1 ;  /* 0x0000000000017941 */ /* 0x000fea0003800000 */
.L_x_2614:
        /* <DEDUP_REMOVED lines=32> */
.L_x_2611:
[----:B-1----:R-:W-:Y:S05]  /*2eb0*/  BSYNC B0 ;  /* 0x0000000000007941 */ /* 0x002fea0003800000 */
.L_x_2610:
[----:B------:R-:W-:Y:S02]  /*2ec0*/  IADD3 R64, R64, c[0x0][0x160], RZ ;  /* 0x0000580040407a10 */ /* 0x000fe40007ffe0ff */
[----:B------:R-:W-:Y:S02]  /*2ed0*/  LOP3.LUT P4, RZ, R65, 0xff, RZ, 0xc0, !PT ;  /* 0x000000ff41ff7812 */ /* 0x000fe4000788c0ff */
[----:B------:R-:W-:Y:S02]  /*2ee0*/  ISETP.GE.AND P0, PT, R64, c[0x0][0x164], PT ;  /* 0x0000590040007a0c */ /* 0x000fe40003f06270 */
[----:B------:R-:W-:-:S11]  /*2ef0*/  SEL R65, RZ, 0x1, P4 ;  /* 0x00000001ff417807 */ /* 0x000fd60002000000 */
[----:B0-----:R-:W-:Y:S01]  /*2f00*/  @P0 CALL.REL.NOINC `(.L_x_2616) ;  /* 0x0000001000000944 */ /* 0x001fe20003c00000 */
[----:B------:R-:W-:Y:S05]  /*2f10*/  BRA `(.L_x_2617) ;  /* 0xffffd8c000007947 */ /* 0x000fea000383ffff */
.L_x_2616:
[----:B------:R-:W-:Y:S05]  /*2f20*/  EXIT ;  /* 0x000000000000794d */ /* 0x000fea0003800000 */
.L_x_2608:
[----:B------:R-:W-:Y:S01]  /*2f30*/  HFMA2.MMA R74, -RZ, RZ, 0, 5.9604644775390625e-08 ;  /* 0x00000001ff4a7435 */ /* 0x000fe200000001ff */
[----:B------:R-:W-:Y:S02]  /*2f40*/  MOV R37, R36 ;  /* 0x0000002400257202 */ /* 0x000fe40000000f00 */
[----:B------:R-:W-:Y:S02]  /*2f50*/  MOV R69, 0x1f ;  /* 0x0000001f00457802 */ /* 0x000fe40000000f00 */
[----:B------:R-:W-:Y:S02]  /*2f60*/  MOV R78, 0xffffffff ;  /* 0xffffffff004e7802 */ /* 0x000fe40000000f00 */
[----:B------:R-:W-:Y:S02]  /*2f70*/  MOV R38, 0x2f90 ;  /* 0x00002f9000267802 */ /* 0x000fe40000000f00 */
[----:B-----5:R-:W-:Y:S05]  /*2f80*/  CALL.REL.NOINC `($__internal_18_$__cuda_sm70_shflsync_bfly_p) ;  /* 0x000006c000007944 */ /* 0x020fea0003c00000 */
[----:B01----:R-:W-:Y:S01]  /*2f90*/  MOV R37, R74 ;  /* 0x0000004a00257202 */ /* 0x003fe20000000f00 */
[----:B------:R-:W-:Y:S05]  /*2fa0*/  BRA `(.L_x_2618) ;  /* 0xffffefb000007947 */ /* 0x000fea000383ffff */
.L_x_2609:
[----:B------:R-:W-:Y:S01]  /*2fb0*/  HFMA2.MMA R74, -RZ, RZ, 0, 1.1920928955078125e-07 ;  /* 0x00000002ff4a7435 */ /* 0x000fe200000001ff */
[----:B------:R-:W-:Y:S02]  /*2fc0*/  MOV R69, 0x1f ;  /* 0x0000001f00457802 */ /* 0x000fe40000000f00 */
[----:B------:R-:W-:-:S02]  /*2fd0*/  MOV R78, 0xffffffff ;  /* 0xffffffff004e7802 */ /* 0x000fc40000000f00 */
[----:B------:R-:W-:Y:S02]  /*2fe0*/  MOV R38, 0x3000 ;  /* 0x0000300000267802 */ /* 0x000fe40000000f00 */
[----:B0----5:R-:W-:Y:S05]  /*2ff0*/  CALL.REL.NOINC `($__internal_18_$__cuda_sm70_shflsync_bfly_p) ;  /* 0x0000065000007944 */ /* 0x021fea0003c00000 */
[----:B01----:R-:W-:Y:S01]  /*3000*/  FADD.FTZ R37, R37, R74 ;  /* 0x0000004a25257221 */ /* 0x003fe20000010000 */
[----:B------:R-:W-:Y:S01]  /*3010*/  HFMA2.MMA R74, -RZ, RZ, 0, 2.384185791015625e-07 ;  /* 0x00000004ff4a7435 */ /* 0x000fe200000001ff */
[----:B------:R-:W-:Y:S02]  /*3020*/  MOV R69, 0x1f ;  /* 0x0000001f00457802 */ /* 0x000fe40000000f00 */
[----:B------:R-:W-:Y:S02]  /*3030*/  MOV R78, 0xffffffff ;  /* 0xffffffff004e7802 */ /* 0x000fe40000000f00 */
[----:B------:R-:W-:Y:S02]  /*3040*/  MOV R38, 0x3060 ;  /* 0x0000306000267802 */ /* 0x000fe40000000f00 */
[----:B------:R-:W-:Y:S05]  /*3050*/  CALL.REL.NOINC `($__internal_18_$__cuda_sm70_shflsync_bfly_p) ;  /* 0x000005f000007944 */ /* 0x000fea0003c00000 */
[----:B01----:R-:W-:Y:S01]  /*3060*/  FADD.FTZ R37, R37, R74 ;  /* 0x0000004a25257221 */ /* 0x003fe20000010000 */
[----:B------:R-:W-:Y:S01]  /*3070*/  HFMA2.MMA R74, -RZ, RZ, 0, 4.76837158203125e-07 ;  /* 0x00000008ff4a7435 */ /* 0x000fe200000001ff */
[----:B------:R-:W-:Y:S02]  /*3080*/  MOV R69, 0x1f ;  /* 0x0000001f00457802 */ /* 0x000fe40000000f00 */
[----:B------:R-:W-:-:S02]  /*3090*/  MOV R78, 0xffffffff ;  /* 0xffffffff004e7802 */ /* 0x000fc40000000f00 */
[----:B------:R-:W-:Y:S02]  /*30a0*/  MOV R38, 0x30c0 ;  /* 0x000030c000267802 */ /* 0x000fe40000000f00 */
[----:B------:R-:W-:Y:S05]  /*30b0*/  CALL.REL.NOINC `($__internal_18_$__cuda_sm70_shflsync_bfly_p) ;  /* 0x0000059000007944 */ /* 0x000fea0003c00000 */
[----:B01----:R-:W-:Y:S01]  /*30c0*/  FADD.FTZ R37, R37, R74 ;  /* 0x0000004a25257221 */ /* 0x003fe20000010000 */
[----:B------:R-:W-:Y:S01]  /*30d0*/  HFMA2.MMA R74, -RZ, RZ, 0, 9.5367431640625e-07 ;  /* 0x00000010ff4a7435 */ /* 0x000fe200000001ff */
[----:B------:R-:W-:Y:S02]  /*30e0*/  MOV R69, 0x1f ;  /* 0x0000001f00457802 */ /* 0x000fe40000000f00 */
[----:B------:R-:W-:Y:S02]  /*30f0*/  MOV R78, 0xffffffff ;  /* 0xffffffff004e7802 */ /* 0x000fe40000000f00 */
[----:B------:R-:W-:Y:S02]  /*3100*/  MOV R38, 0x3120 ;  /* 0x0000312000267802 */ /* 0x000fe40000000f00 */
[----:B------:R-:W-:Y:S05]  /*3110*/  CALL.REL.NOINC `($__internal_18_$__cuda_sm70_shflsync_bfly_p) ;  /* 0x0000053000007944 */ /* 0x000fea0003c00000 */
        /* <DEDUP_REMOVED lines=55> */
[----:B------:R-:W-:Y:S05]  /*3490*/  CALL.REL.NOINC `($__internal_18_$__cuda_sm70_shflsync_bfly_p) ;  /* 0x000001b000007944 */ /* 0x000fea0003c00000 */
[----:B01----:R-:W-:Y:S01]  /*34a0*/  FADD.FTZ R37, R37, R74 ;  /* 0x0000004a25257221 */ /* 0x003fe20000010000 */
[----:B------:R-:W-:Y:S01]  /*34b0*/  HFMA2.MMA R74, -RZ, RZ, 0, 1.1920928955078125e-07 ;  /* 0x00000002ff4a7435 */ /* 0x000fe200000001ff */
[----:B------:R-:W-:Y:S02]  /*34c0*/  MOV R69, 0x1f ;  /* 0x0000001f00457802 */ /* 0x000fe40000000f00 */
[----:B------:R-:W-:Y:S02]  /*34d0*/  MOV R78, 0xffffffff ;  /* 0xffffffff004e7802 */ /* 0x000fe40000000f00 */
[----:B------:R-:W-:Y:S02]  /*34e0*/  MOV R38, 0x3500 ;  /* 0x0000350000267802 */ /* 0x000fe40000000f00 */
[----:B------:R-:W-:Y:S05]  /*34f0*/  CALL.REL.NOINC `($__internal_18_$__cuda_sm70_shflsync_bfly_p) ;  /* 0x0000015000007944 */ /* 0x000fea0003c00000 */
[----:B01----:R-:W-:Y:S01]  /*3500*/  FADD.FTZ R37, R37, R74 ;  /* 0x0000004a25257221 */ /* 0x003fe20000010000 */
[----:B------:R-:W-:Y:S01]  /*3510*/  HFMA2.MMA R74, -RZ, RZ, 0, 2.384185791015625e-07 ;  /* 0x00000004ff4a7435 */ /* 0x000fe200000001ff */
[----:B------:R-:W-:Y:S02]  /*3520*/  MOV R69, 0x1f ;  /* 0x0000001f00457802 */ /* 0x000fe40000000f00 */
[----:B------:R-:W-:-:S02]  /*3530*/  MOV R78, 0xffffffff ;  /* 0xffffffff004e7802 */ /* 0x000fc40000000f00 */
[----:B------:R-:W-:Y:S02]  /*3540*/  MOV R38, 0x3560 ;  /* 0x0000356000267802 */ /* 0x000fe40000000f00 */
[----:B------:R-:W-:Y:S05]  /*3550*/  CALL.REL.NOINC `($__internal_18_$__cuda_sm70_shflsync_bfly_p) ;  /* 0x000000f000007944 */ /* 0x000fea0003c00000 */
[----:B01----:R-:W-:Y:S01]  /*3560*/  FADD.FTZ R37, R37, R74 ;  /* 0x0000004a25257221 */ /* 0x003fe20000010000 */
[----:B------:R-:W-:Y:S01]  /*3570*/  HFMA2.MMA R74, -RZ, RZ, 0, 4.76837158203125e-07 ;  /* 0x00000008ff4a7435 */ /* 0x000fe200000001ff */
[----:B------:R-:W-:Y:S02]  /*3580*/  MOV R69, 0x1f ;  /* 0x0000001f00457802 */ /* 0x000fe40000000f00 */
[----:B------:R-:W-:Y:S02]  /*3590*/  MOV R78, 0xffffffff ;  /* 0xffffffff004e7802 */ /* 0x000fe40000000f00 */
[----:B------:R-:W-:Y:S02]  /*35a0*/  MOV R38, 0x35c0 ;  /* 0x000035c000267802 */ /* 0x000fe40000000f00 */
[----:B------:R-:W-:Y:S05]  /*35b0*/  CALL.REL.NOINC `($__internal_18_$__cuda_sm70_shflsync_bfly_p) ;  /* 0x0000009000007944 */ /* 0x000fea0003c00000 */
[----:B-1----:R-:W-:Y:S01]  /*35c0*/  FADD.FTZ R76, R37, R74 ;  /* 0x0000004a254c7221 */ /* 0x002fe20000010000 */
[----:B------:R-:W-:Y:S01]  /*35d0*/  HFMA2.MMA R74, -RZ, RZ, 0, 9.5367431640625e-07 ;  /* 0x00000010ff4a7435 */ /* 0x000fe200000001ff */
[----:B0-----:R-:W-:Y:S02]  /*35e0*/  MOV R69, 0x1f ;  /* 0x0000001f00457802 */ /* 0x001fe40000000f00 */
[----:B------:R-:W-:-:S02]  /*35f0*/  MOV R78, 0xffffffff ;  /* 0xffffffff004e7802 */ /* 0x000fc40000000f00 */
[----:B------:R-:W-:Y:S02]  /*3600*/  MOV R37, R76 ;  /* 0x0000004c00257202 */ /* 0x000fe40000000f00 */
[----:B------:R-:W-:Y:S02]  /*3610*/  MOV R38, 0x3630 ;  /* 0x0000363000267802 */ /* 0x000fe40000000f00 */
[----:B------:R-:W-:Y:S05]  /*3620*/  CALL.REL.NOINC `($__internal_18_$__cuda_sm70_shflsync_bfly_p) ;  /* 0x0000002000007944 */ /* 0x000fea0003c00000 */
[----:B-1----:R-:W-:Y:S01]  /*3630*/  MOV R39, R74 ;  /* 0x0000004a00277202 */ /* 0x002fe20000000f00 */
[----:B0-----:R-:W-:Y:S05]  /*3640*/  BRA `(.L_x_2619) ;  /* 0xffffed6000007947 */ /* 0x001fea000383ffff */
        .weak           $__internal_18_$__cuda_sm70_shflsync_bfly_p
        .type           $__internal_18_$__cuda_sm70_shflsync_bfly_p,@function
        .size           $__internal_18_$__cuda_sm70_shflsync_bfly_p,(.L_x_22106 - $__internal_18_$__cuda_sm70_shflsync_bfly_p)
$__internal_18_$__cuda_sm70_shflsync_bfly_p:
[----:B------:R-:W-:Y:S01]  /*3650*/  HFMA2.MMA R39, -RZ, RZ, 0, 0 ;  /* 0x00000000ff277435 */ /* 0x000fe200000001ff */
[----:B------:R-:W-:Y:S04]  /*3660*/  WARPSYNC R78 ;  /* 0x0000004e00007348 */ /* 0x000fe80003800000 */
[----:B------:R0:W1:Y:S01]  /*3670*/  SHFL.BFLY PT, R74, R37, R74, R69 ;  /* 0x0c00004a254a7389 */ /* 0x00006200000e0045 */
[----:B------:R-:W-:Y:S05]  /*3680*/  RET.REL.NODEC R38 `(_ZN10layer_norm13ln_fwd_kernelINS_13Kernel_traitsI6__halfS2_S2_S2_fjLj3072ELj1ELj1ELj4ELj16ENS_18Kernel_traits_baseILj3072ES2_S2_S2_S2_fjLj128EEEEELb0ELb0ELb1ELb0EEEvNS_9FwdParamsE) ;  /* 0xffffc97026007950 */ /* 0x000fea0003c3ffff */
.L_x_2620:
        /* <DEDUP_REMOVED lines=15> */
.L_x_22106:


//--------------------- .text._ZN10layer_norm13ln_fwd_kernelINS_13Kernel_traitsI6__halfS2_S2_S2_fjLj3072ELj1ELj1ELj4ELj16ENS_18Kernel_traits_baseILj3072ES2_S2_S2_S2_fjLj128EEEEELb0ELb0ELb1ELb1EEEvNS_9FwdParamsE --------------------------
	.section	.text._ZN10layer_norm13ln_fwd_kernelINS_13Kernel_traitsI6__halfS2_S2_S2_fjLj3072ELj1ELj1ELj4ELj16ENS_18Kernel_traits_baseILj3072ES2_S2_S2_S2_fjLj128EEEEELb0ELb0ELb1ELb1EEEvNS_9FwdParamsE,"ax",@progbits
	.sectioninfo	@"SHI_REGISTERS=126"
	.align	128
        .global         _ZN10layer_norm13ln_fwd_kernelINS_13Kernel_traitsI6__halfS2_S2_S2_fjLj3072ELj1ELj1ELj4ELj16ENS_18Kernel_traits_baseILj3072ES2_S2_S2_S2_fjLj128EEEEELb0ELb0ELb1ELb1EEEvNS_9FwdParamsE
        .type           _ZN10layer_norm13ln_fwd_kernelINS_13Kernel_traitsI6__halfS2_S2_S2_fjLj3072ELj1ELj1ELj4ELj16ENS_18Kernel_traits_baseILj3072ES2_S2_S2_S2_fjLj128EEEEELb0ELb0ELb1ELb1EEEvNS_9FwdParamsE,@function
        .size           _ZN10layer_norm13ln_fwd_kernelINS_13Kernel_traitsI6__halfS2_S2_S2_fjLj3072ELj1ELj1ELj4ELj16ENS_18Kernel_traits_baseILj3072ES2_S2_S2_S2_fjLj128EEEEELb0ELb0ELb1ELb1EEEvNS_9FwdParamsE,(.L_x_22107 - _ZN10layer_norm13ln_fwd_kernelINS_13Kernel_traitsI6__halfS2_S2_S2_fjLj3072ELj1ELj1ELj4ELj16ENS_18Kernel_traits_baseILj3072ES2_S2_S2_S2_fjLj128EEEEELb0ELb0ELb1ELb1EEEvNS_9FwdParamsE)
        .other          _ZN10layer_norm13ln_fwd_kernelINS_13Kernel_traitsI6__halfS2_S2_S2_fjLj3072ELj1ELj1ELj4ELj16ENS_18Kernel_traits_baseILj3072ES2_S2_S2_S2_fjLj128EEEEELb0ELb0ELb1ELb1EEEvNS_9FwdParamsE,@"STO_CUDA_ENTRY STV_DEFAULT"
_ZN10layer_norm13ln_fwd_kernelINS_13Kernel_traitsI6__halfS2_S2_S2_fjLj3072ELj1ELj1ELj4ELj16ENS_18Kernel_traits_baseILj3072ES2_S2_S2_S2_fjLj128EEEEELb0ELb0ELb1ELb1EEEvNS_9FwdParamsE:
.text._ZN10layer_norm13ln_fwd_kernelINS_13Kernel_traitsI6__halfS2_S2_S2_fjLj3072ELj1ELj1ELj4ELj16ENS_18Kernel_traits_baseILj3072ES2_S2_S2_S2_fjLj128EEEEELb0ELb0ELb1ELb1EEEvNS_9FwdParamsE:
        /* <DEDUP_REMOVED lines=31> */
[--C-:B------:R-:W-:Y:S01]  /*01f0*/  HADD2.F32 R51, -RZ, R20.reuse.H0_H0 ;  /* 0x20000014ff337230 */ /* 0x100fe20000004100 */
[C---:B------:R-:W-:Y:S01]  /*0200*/  LOP3.LUT R78, R52.reuse, 0x1f, RZ, 0xc0, !PT ;  /* 0x0000001f344e7812 */ /* 0x040fe200078ec0ff */
[----:B------:R-:W-:Y:S01]  /*0210*/  HADD2.F32 R50, -RZ, R20.H1_H1 ;  /* 0x30000014ff327230 */ /* 0x000fe20000004100 */
[----:B------:R-:W-:Y:S01]  /*0220*/  LOP3.LUT R79, R52, 0x7f, RZ, 0xc0, !PT ;  /* 0x0000007f344f7812 */ /* 0x000fe200078ec0ff */
[--C-:B------:R-:W-:Y:S01]  /*0230*/  HADD2.F32 R49, -RZ, R21.reuse.H0_H0 ;  /* 0x20000015ff317230 */ /* 0x100fe20000004100 */
[----:B------:R-:W-:Y:S01]  /*0240*/  LOP3.LUT R81, R81, 0x3, RZ, 0xc0, !PT ;  /* 0x0000000351517812 */ /* 0x000fe200078ec0ff */
[----:B------:R-:W-:Y:S01]  /*0250*/  HADD2.F32 R48, -RZ, R21.H1_H1 ;  /* 0x30000015ff307230 */ /* 0x000fe20000004100 */
[----:B------:R-:W-:Y:S01]  /*0260*/  IADD3 R83, R76, 0x4, RZ ;  /* 0x000000044c537810 */ /* 0x000fe20007ffe0ff */
        /* <DEDUP_REMOVED lines=21> */
[--C-:B--2---:R-:W-:Y:S02]  /*03c0*/  HADD2.F32 R0, -RZ, R4.reuse.H0_H0 ;  /* 0x20000004ff007230 */ /* 0x104fe40000004100 */
[----:B------:R-:W-:Y:S02]  /*03d0*/  HADD2.F32 R53, -RZ, R4.H1_H1 ;  /* 0x30000004ff357230 */ /* 0x000fe40000004100 */
[--C-:B------:R-:W-:Y:S02]  /*03e0*/  HADD2.F32 R54, -RZ, R5.reuse.H0_H0 ;  /* 0x20000005ff367230 */ /* 0x100fe40000004100 */
[----:B------:R-:W-:Y:S02]  /*03f0*/  HADD2.F32 R55, -RZ, R5.H1_H1 ;  /* 0x30000005ff377230 */ /* 0x000fe40000004100 */
[--C-:B------:R-:W-:Y:S02]  /*0400*/  HADD2.F32 R56, -RZ, R6.reuse.H0_H0 ;  /* 0x20000006ff387230 */ /* 0x100fe40000004100 */
[----:B------:R-:W-:-:S02]  /*0410*/  HADD2.F32 R57, -RZ, R6.H1_H1 ;  /* 0x30000006ff397230 */ /* 0x000fc40000004100 */
[--C-:B------:R-:W-:Y:S02]  /*0420*/  HADD2.F32 R58, -RZ, R7.reuse.H0_H0 ;  /* 0x20000007ff3a7230 */ /* 0x100fe40000004100 */
[----:B------:R-:W-:Y:S02]  /*0430*/  HADD2.F32 R59, -RZ, R7.H1_H1 ;  /* 0x30000007ff3b7230 */ /* 0x000fe40000004100 */
[--C-:B---3--:R-:W-:Y:S02]  /*0440*/  HADD2.F32 R60, -RZ, R8.reuse.H0_H0 ;  /* 0x20000008ff3c7230 */ /* 0x108fe40000004100 */
[----:B------:R-:W-:Y:S02]  /*0450*/  HADD2.F32 R61, -RZ, R8.H1_H1 ;  /* 0x30000008ff3d7230 */ /* 0x000fe40000004100 */
[--C-:B------:R-:W-:Y:S02]  /*0460*/  HADD2.F32 R62, -RZ, R9.reuse.H0_H0 ;  /* 0x20000009ff3e7230 */ /* 0x100fe40000004100 */
[----:B------:R-:W-:-:S02]  /*0470*/  HADD2.F32 R63, -RZ, R9.H1_H1 ;  /* 0x30000009ff3f7230 */ /* 0x000fc40000004100 */
[--C-:B------:R-:W-:Y:S02]  /*0480*/  HADD2.F32 R64, -RZ, R10.reuse.H0_H0 ;  /* 0x2000000aff407230 */ /* 0x100fe40000004100 */
[----:B------:R-:W-:Y:S02]  /*0490*/  HADD2.F32 R65, -RZ, R10.H1_H1 ;  /* 0x3000000aff417230 */ /* 0x000fe40000004100 */
[--C-:B------:R-:W-:Y:S02]  /*04a0*/  HADD2.F32 R66, -RZ, R11.reuse.H0_H0 ;  /* 0x2000000bff427230 */ /* 0x100fe40000004100 */
[----:B------:R-:W-:Y:S02]  /*04b0*/  HADD2.F32 R67, -RZ, R11.H1_H1 ;  /* 0x3000000bff437230 */ /* 0x000fe40000004100 */
[--C-:B----4-:R-:W-:Y:S02]  /*04c0*/  HADD2.F32 R68, -RZ, R12.reuse.H0_H0 ;  /* 0x2000000cff447230 */ /* 0x110fe40000004100 */
[----:B------:R-:W-:-:S02]  /*04d0*/  HADD2.F32 R69, -RZ, R12.H1_H1 ;  /* 0x3000000cff457230 */ /* 0x000fc40000004100 */
[--C-:B------:R-:W-:Y:S02]  /*04e0*/  HADD2.F32 R70, -RZ, R13.reuse.H0_H0 ;  /* 0x2000000dff467230 */ /* 0x100fe40000004100 */
[----:B------:R-:W-:Y:S02]  /*04f0*/  HADD2.F32 R71, -RZ, R13.H1_H1 ;  /* 0x3000000dff477230 */ /* 0x000fe40000004100 */
[--C-:B------:R-:W-:Y:S02]  /*0500*/  HADD2.F32 R72, -RZ, R14.reuse.H0_H0 ;  /* 0x2000000eff487230 */ /* 0x100fe40000004100 */
[----:B------:R-:W-:Y:S02]  /*0510*/  HADD2.F32 R73, -RZ, R14.H1_H1 ;  /* 0x3000000eff497230 */ /* 0x000fe40000004100 */
[--C-:B------:R-:W-:Y:S02]  /*0520*/  HADD2.F32 R74, -RZ, R15.reuse.H0_H0 ;  /* 0x2000000fff4a7230 */ /* 0x100fe40000004100 */
[----:B------:R-:W-:-:S02]  /*0530*/  HADD2.F32 R75, -RZ, R15.H1_H1 ;  /* 0x3000000fff4b7230 */ /* 0x000fc40000004100 */
.L_x_2698:
        /* <DEDUP_REMOVED lines=28> */
[----:B0-----:R-:W-:Y:S01]  /*0700*/  HFMA2.MMA R91, -RZ, RZ, 0, 0 ;  /* 0x00000000ff5b7435 */ /* 0x001fe200000001ff */
[----:B------:R-:W-:Y:S05]  /*0710*/  @!P0 BRA `(.L_x_2623) ;  /* 0x0000006000008947 */ /* 0x000fea0003800000 */
[----:B-----5:R-:W-:Y:S01]  /*0720*/  HADD2.F32 R91, -RZ, R4.H0_H0 ;  /* 0x20000004ff5b7230 */ /* 0x020fe20000004100 */
[----:B------:R-:W-:Y:S05]  /*0730*/  BRA `(.L_x_2623) ;  /* 0x0000004000007947 */ /* 0x000fea0003800000 */
.L_x_2622:
[----:B0----5:R-:W-:Y:S02]  /*0740*/  HADD2.F32 R91, -RZ, R8.H0_H0 ;  /* 0x20000008ff5b7230 */ /* 0x021fe40000004100 */
[----:B------:R-:W-:-:S03]  /*0750*/  @P0 HADD2.F32 R2, -RZ, R4.H0_H0 ;  /* 0x20000004ff020230 */ /* 0x000fc60000004100 */
[----:B------:R-:W-:-:S04]  /*0760*/  FMUL.FTZ R91, R91, c[0x0][0x1ec] ;  /* 0x00007b005b5b7a20 */ /* 0x000fc80000410000 */
[----:B------:R-:W-:Y:S02]  /*0770*/  @P0 FADD.FTZ R91, R91, R2 ;  /* 0x000000025b5b0221 */ /* 0x000fe40000010000 */
.L_x_2623:
[----:B------:R-:W-:Y:S05]  /*0780*/  BSYNC B0 ;  /* 0x0000000000007941 */ /* 0x000fea0003800000 */
.L_x_2621:
[----:B------:R-:W-:Y:S01]  /*0790*/  BSSY B0, `(.L_x_2624) ;  /* 0x000000a000007945 */ /* 0x000fe20003800000 */
[----:B------:R-:W-:Y:S05]  /*07a0*/  @P2 BRA `(.L_x_2625) ;  /* 0x0000004000002947 */ /* 0x000fea0003800000 */
[----:B------:R-:W-:Y:S01]  /*07b0*/  MOV R89, RZ ;  /* 0x000000ff00597202 */ /* 0x000fe20000000f00 */
[----:B------:R-:W-:Y:S05]  /*07c0*/  @!P0 BRA `(.L_x_2626) ;  /* 0x0000006000008947 */ /* 0x000fea0003800000 */
[----:B-----5:R-:W-:Y:S01]  /*07d0*/  HADD2.F32 R89, -RZ, R4.H1_H1 ;  /* 0x30000004ff597230 */ /* 0x020fe20000004100 */
[----:B------:R-:W-:Y:S05]  /*07e0*/  BRA `(.L_x_2626) ;  /* 0x0000004000007947 */ /* 0x000fea0003800000 */
.L_x_2625:
[----:B-----5:R-:W-:Y:S02]  /*07f0*/  HADD2.F32 R89, -RZ, R8.H1_H1 ;  /* 0x30000008ff597230 */ /* 0x020fe40000004100 */
[----:B------:R-:W-:-:S03]  /*0800*/  @P0 HADD2.F32 R2, -RZ, R4.H1_H1 ;  /* 0x30000004ff020230 */ /* 0x000fc60000004100 */
[----:B------:R-:W-:-:S04]  /*0810*/  FMUL.FTZ R89, R89, c[0x0][0x1ec] ;  /* 0x00007b0059597a20 */ /* 0x000fc80000410000 */
[----:B------:R-:W-:Y:S02]  /*0820*/  @P0 FADD.FTZ R89, R89, R2 ;  /* 0x0000000259590221 */ /* 0x000fe40000010000 */
.L_x_2626:
[----:B------:R-:W-:Y:S05]  /*0830*/  BSYNC B0 ;  /* 0x0000000000007941 */ /* 0x000fea0003800000 */
.L_x_2624:
[----:B------:R-:W-:Y:S01]  /*0840*/  BSSY B0, `(.L_x_2627) ;  /* 0x000000a000007945 */ /* 0x000fe20003800000 */
[----:B------:R-:W-:Y:S05]  /*0850*/  @P2 BRA `(.L_x_2628) ;  /* 0x0000004000002947 */ /* 0x000fea0003800000 */
[----:B------:R-:W-:Y:S01]  /*0860*/  HFMA2.MMA R87, -RZ, RZ, 0, 0 ;  /* 0x00000000ff577435 */ /* 0x000fe200000001ff */
[----:B------:R-:W-:Y:S05]  /*0870*/  @!P0 BRA `(.L_x_2629) ;  /* 0x0000006000008947 */ /* 0x000fea0003800000 */
[----:B-----5:R-:W-:Y:S01]  /*0880*/  HADD2.F32 R87, -RZ, R5.H0_H0 ;  /* 0x20000005ff577230 */ /* 0x020fe20000004100 */
[----:B------:R-:W-:Y:S05]  /*0890*/  BRA `(.L_x_2629) ;  /* 0x0000004000007947 */ /* 0x000fea0003800000 */
.L_x_2628:
[----:B-----5:R-:W-:Y:S02]  /*08a0*/  HADD2.F32 R87, -RZ, R9.H0_H0 ;  /* 0x20000009ff577230 */ /* 0x020fe40000004100 */
[----:B------:R-:W-:-:S03]  /*08b0*/  @P0 HADD2.F32 R2, -RZ, R5.H0_H0 ;  /* 0x20000005ff020230 */ /* 0x000fc60000004100 */
[----:B------:R-:W-:-:S04]  /*08c0*/  FMUL.FTZ R87, R87, c[0x0][0x1ec] ;  /* 0x00007b0057577a20 */ /* 0x000fc80000410000 */
[----:B------:R-:W-:Y:S02]  /*08d0*/  @P0 FADD.FTZ R87, R87, R2 ;  /* 0x0000000257570221 */ /* 0x000fe40000010000 */
.L_x_2629:
[----:B------:R-:W-:Y:S05]  /*08e0*/  BSYNC B0 ;  /* 0x0000000000007941 */ /* 0x000fea0003800000 */
.L_x_2627:
[----:B------:R-:W-:Y:S01]  /*08f0*/  BSSY B0, `(.L_x_2630) ;  /* 0x000000a000007945 */ /* 0x000fe20003800000 */
[----:B------:R-:W-:Y:S05]  /*0900*/  @P2 BRA `(.L_x_2631) ;  /* 0x0000004000002947 */ /* 0x000fea0003800000 */
[----:B------:R-:W-:Y:S01]  /*0910*/  MOV R85, RZ ;  /* 0x000000ff00557202 */ /* 0x000fe20000000f00 */
[----:B------:R-:W-:Y:S05]  /*0920*/  @!P0 BRA `(.L_x_2632) ;  /* 0x0000006000008947 */ /* 0x000fea0003800000 */
[----:B-----5:R-:W-:Y:S01]  /*0930*/  HADD2.F32 R85, -RZ, R5.H1_H1 ;  /* 0x30000005ff557230 */ /* 0x020fe20000004100 */
[----:B------:R-:W-:Y:S05]  /*0940*/  BRA `(.L_x_2632) ;  /* 0x0000004000007947 */ /* 0x000fea0003800000 */
.L_x_2631:
[----:B-----5:R-:W-:Y:S02]  /*0950*/  HADD2.F32 R85, -RZ, R9.H1_H1 ;  /* 0x30000009ff557230 */ /* 0x020fe40000004100 */
[----:B------:R-:W-:-:S03]  /*0960*/  @P0 HADD2.F32 R2, -RZ, R5.H1_H1 ;  /* 0x30000005ff020230 */ /* 0x000fc60000004100 */
[----:B------:R-:W-:-:S04]  /*0970*/  FMUL.FTZ R85, R85, c[0x0][0x1ec] ;  /* 0x00007b0055557a20 */ /* 0x000fc80000410000 */
[----:B------:R-:W-:Y:S02]  /*0980*/  @P0 FADD.FTZ R85, R85, R2 ;  /* 0x0000000255550221 */ /* 0x000fe40000010000 */
.L_x_2632:
[----:B------:R-:W-:Y:S05]  /*0990*/  BSYNC B0 ;  /* 0x0000000000007941 */ /* 0x000fea0003800000 */
.L_x_2630:
[----:B------:R-:W-:Y:S01]  /*09a0*/  BSSY B0, `(.L_x_2633) ;  /* 0x000000a000007945 */ /* 0x000fe20003800000 */
[----:B------:R-:W-:Y:S05]  /*09b0*/  @P2 BRA `(.L_x_2634) ;  /* 0x0000004000002947 */ /* 0x000fea0003800000 */
[----:B------:R-:W-:Y:S01]  /*09c0*/  HFMA2.MMA R27, -RZ, RZ, 0, 0 ;  /* 0x00000000ff1b7435 */ /* 0x000fe200000001ff */
[----:B------:R-:W-:Y:S05]  /*09d0*/  @!P0 BRA `(.L_x_2635) ;  /* 0x0000006000008947 */ /* 0x000fea0003800000 */
[----:B-----5:R-:W-:Y:S01]  /*09e0*/  HADD2.F32 R27, -RZ, R6.H0_H0 ;  /* 0x20000006ff1b7230 */ /* 0x020fe20000004100 */
[----:B------:R-:W-:Y:S05]  /*09f0*/  BRA `(.L_x_2635) ;  /* 0x0000004000007947 */ /* 0x000fea0003800000 */
.L_x_2634:
[----:B-----5:R-:W-:Y:S02]  /*0a00*/  HADD2.F32 R27, -RZ, R10.H0_H0 ;  /* 0x2000000aff1b7230 */ /* 0x020fe40000004100 */
[----:B------:R-:W-:-:S03]  /*0a10*/  @P0 HADD2.F32 R2, -RZ, R6.H0_H0 ;  /* 0x20000006ff020230 */ /* 0x000fc60000004100 */
[----:B------:R-:W-:-:S04]  /*0a20*/  FMUL.FTZ R27, R27, c[0x0][0x1ec] ;  /* 0x00007b001b1b7a20 */ /* 0x000fc80000410000 */
[----:B------:R-:W-:Y:S02]  /*0a30*/  @P0 FADD.FTZ R27, R27, R2 ;  /* 0x000000021b1b0221 */ /* 0x000fe40000010000 */
.L_x_2635:
[----:B------:R-:W-:Y:S05]  /*0a40*/  BSYNC B0 ;  /* 0x0000000000007941 */ /* 0x000fea0003800000 */
.L_x_2633:
[----:B------:R-:W-:Y:S01]  /*0a50*/  BSSY B0, `(.L_x_2636) ;  /* 0x000000a000007945 */ /* 0x000fe20003800000 */
[----:B------:R-:W-:Y:S05]  /*0a60*/  @P2 BRA `(.L_x_2637) ;  /* 0x0000004000002947 */ /* 0x000fea0003800000 */
[----:B------:R-:W-:Y:S01]  /*0a70*/  MOV R25, RZ ;  /* 0x000000ff00197202 */ /* 0x000fe20000000f00 */
[----:B------:R-:W-:Y:S05]  /*0a80*/  @!P0 BRA `(.L_x_2638) ;  /* 0x0000006000008947 */ /* 0x000fea0003800000 */
[----:B-----5:R-:W-:Y:S01]  /*0a90*/  HADD2.F32 R25, -RZ, R6.H1_H1 ;  /* 0x30000006ff197230 */ /* 0x020fe20000004100 */
[----:B------:R-:W-:Y:S05]  /*0aa0*/  BRA `(.L_x_2638) ;  /* 0x0000004000007947 */ /* 0x000fea0003800000 */
.L_x_2637:
[----:B-----5:R-:W-:Y:S02]  /*0ab0*/  HADD2.F32 R25, -RZ, R10.H1_H1 ;  /* 0x3000000aff197230 */ /* 0x020fe40000004100 */
[----:B------:R-:W-:-:S03]  /*0ac0*/  @P0 HADD2.F32 R2, -RZ, R6.H1_H1 ;  /* 0x30000006ff020230 */ /* 0x000fc60000004100 */
[----:B------:R-:W-:-:S04]  /*0ad0*/  FMUL.FTZ R25, R25, c[0x0][0x1ec] ;  /* 0x00007b0019197a20 */ /* 0x000fc80000410000 */
[----:B------:R-:W-:Y:S02]  /*0ae0*/  @P0 FADD.FTZ R25, R25, R2 ;  /* 0x0000000219190221 */ /* 0x000fe40000010000 */
.L_x_2638:
[----:B------:R-:W-:Y:S05]  /*0af0*/  BSYNC B0 ;  /* 0x0000000000007941 */ /* 0x000fea0003800000 */
.L_x_2636:
[----:B------:R-:W-:Y:S01]  /*0b00*/  BSSY B0, `(.L_x_2639) ;  /* 0x000000a000007945 */ /* 0x000fe20003800000 */
[----:B------:R-:W-:Y:S05]  /*0b10*/  @P2 BRA `(.L_x_2640) ;  /* 0x0000004000002947 */ /* 0x000fea0003800000 */
[----:B------:R-:W-:Y:S01]  /*0b20*/  HFMA2.MMA R23, -RZ, RZ, 0, 0 ;  /* 0x00000000ff177435 */ /* 0x000fe200000001ff */
[----:B------:R-:W-:Y:S05]  /*0b30*/  @!P0 BRA `(.L_x_2641) ;  /* 0x0000006000008947 */ /* 0x000fea0003800000 */
[----:B-----5:R-:W-:Y:S01]  /*0b40*/  HADD2.F32 R23, -RZ, R7.H0_H0 ;  /* 0x20000007ff177230 */ /* 0x020fe20000004100 */
[----:B------:R-:W-:Y:S05]  /*0b50*/  BRA `(.L_x_2641) ;  /* 0x0000004000007947 */ /* 0x000fea0003800000 */
.L_x_2640:
[----:B-----5:R-:W-:Y:S02]  /*0b60*/  HADD2.F32 R23, -RZ, R11.H0_H0 ;  /* 0x2000000bff177230 */ /* 0x020fe40000004100 */
[----:B------:R-:W-:-:S03]  /*0b70*/  @P0 HADD2.F32 R2, -RZ, R7.H0_H0 ;  /* 0x20000007ff020230 */ /* 0x000fc60000004100 */
[----:B------:R-:W-:-:S04]  /*0b80*/  FMUL.FTZ R23, R23, c[0x0][0x1ec] ;  /* 0x00007b0017177a20 */ /* 0x000fc80000410000 */
[----:B------:R-:W-:Y:S02]  /*0b90*/  @P0 FADD.FTZ R23, R23, R2 ;  /* 0x0000000217170221 */ /* 0x000fe40000010000 */
.L_x_2641:
[----:B------:R-:W-:Y:S05]  /*0ba0*/  BSYNC B0 ;  /* 0x0000000000007941 */ /* 0x000fea0003800000 */
.L_x_2639:
[----:B------:R-:W-:Y:S01]  /*0bb0*/  BSSY B0, `(.L_x_2642) ;  /* 0x000000a000007945 */ /* 0x000fe20003800000 */
[----:B------:R-:W-:Y:S05]  /*0bc0*/  @P2 BRA `(.L_x_2643) ;  /* 0x0000004000002947 */ /* 0x000fea0003800000 */
[----:B------:R-:W-:Y:S01]  /*0bd0*/  MOV R21, RZ ;  /* 0x000000ff00157202 */ /* 0x000fe20000000f00 */
[----:B------:R-:W-:Y:S05]  /*0be0*/  @!P0 BRA `(.L_x_2644) ;  /* 0x0000006000008947 */ /* 0x000fea0003800000 */
[----:B-----5:R-:W-:Y:S01]  /*0bf0*/  HADD2.F32 R21, -RZ, R7.H1_H1 ;  /* 0x30000007ff157230 */ /* 0x020fe20000004100 */
[----:B------:R-:W-:Y:S05]  /*0c00*/  BRA `(.L_x_2644) ;  /* 0x0000004000007947 */ /* 0x000fea0003800000 */
.L_x_2643:
[----:B-----5:R-:W-:Y:S02]  /*0c10*/  HADD2.F32 R21, -RZ, R11.H1_H1 ;  /* 0x3000000bff157230 */ /* 0x020fe40000004100 */
[----:B------:R-:W-:-:S03]  /*0c20*/  @P0 HADD2.F32 R2, -RZ, R7.H1_H1 ;  /* 0x30000007ff020230 */ /* 0x000fc60000004100 */
[----:B------:R-:W-:-:S04]  /*0c30*/  FMUL.FTZ R21, R21, c[0x0][0x1ec] ;  /* 0x00007b0015157a20 */ /* 0x000fc80000410000 */
[----:B------:R-:W-:Y:S02]  /*0c40*/  @P0 FADD.FTZ R21, R21, R2 ;  /* 0x0000000215150221 */ /* 0x000fe40000010000 */
.L_x_2644:
[----:B------:R-:W-:Y:S05]  /*0c50*/  BSYNC B0 ;  /* 0x0000000000007941 */ /* 0x000fea0003800000 */
.L_x_2642:
[----:B------:R-:W-:Y:S01]  /*0c60*/  HFMA2.MMA R24, -RZ, RZ, 0, 9.5367431640625e-07 ;  /* 0x00000010ff187435 */ /* 0x000fe200000001ff */
[----:B------:R-:W-:Y:S02]  /*0c70*/  @P1 IADD3 R17, R26, 0x80, RZ ;  /* 0x000000801a111810 */ /* 0x000fe40007ffe0ff */
[----:B------:R-:W-:Y:S02]  /*0c80*/  IADD3 R111, R109, 0x80, RZ ;  /* 0x000000806d6f7810 */ /* 0x000fe40007ffe0ff */
[----:B------:R-:W-:Y:S02]  /*0c90*/  F2FP.PACK_AB R15, R21, R23 ;  /* 0x00000017150f723e */ /* 0x000fe400000000ff */
[----:B------:R-:W-:Y:S02]  /*0ca0*/  F2FP.PACK_AB R14, R25, R27 ;  /* 0x0000001b190e723e */ /* 0x000fe400000000ff */
[----:B------:R-:W-:Y:S01]  /*0cb0*/  F2FP.PACK_AB R13, R85, R87 ;  /* 0x00000057550d723e */ /* 0x000fe200000000ff */
[----:B------:R-:W-:Y:S01]  /*0cc0*/  IMAD.WIDE.U32 R2, R109, R24, c[0x0][0x188] ;  /* 0x000062006d027625 */ /* 0x000fe200078e0018 */
[----:B------:R-:W-:-:S03]  /*0cd0*/  F2FP.PACK_AB R12, R89, R91 ;  /* 0x0000005b590c723e */ /* 0x000fc600000000ff */
[-C--:B------:R-:W-:Y:S02]  /*0ce0*/  @P1 IMAD.WIDE.U32 R16, R17, R24.reuse, c[0x0][0x170] ;  /* 0x00005c0011101625 */ /* 0x080fe400078e0018 */
[----:B------:R0:W-:Y:S02]  /*0cf0*/  STG.E.128 [R2.64], R12 ;  /* 0x0000000c02007986 */ /* 0x0001e4000c101d04 */
[----:B------:R-:W-:Y:S02]  /*0d00*/  @P0 IMAD.WIDE.U32 R18, R111, R24, c[0x0][0x180] ;  /* 0x000060006f120625 */ /* 0x000fe400078e0018 */
[----:B-----5:R0:W5:Y:S04]  /*0d10*/  @P1 LDG.E.128 R8, [R16.64] ;  /* 0x0000000410081981 */ /* 0x020168000c1e1d00 */
[----:B------:R0:W5:Y:S01]  /*0d20*/  @P0 LDG.E.128 R4, [R18.64] ;  /* 0x0000000412040981 */ /* 0x000162000c1e1d00 */
[----:B------:R-:W-:Y:S01]  /*0d30*/  BSSY B0, `(.L_x_2645) ;  /* 0x000000a000007945 */ /* 0x000fe20003800000 */
[----:B------:R-:W-:Y:S05]  /*0d40*/  @P2 BRA `(.L_x_2646) ;  /* 0x0000004000002947 */ /* 0x000fea0003800000 */
[----:B------:R-:W-:Y:S01]  /*0d50*/  MOV R93, RZ ;  /* 0x000000ff005d7202 */ /* 0x000fe20000000f00 */
[----:B------:R-:W-:Y:S05]  /*0d60*/  @!P0 BRA `(.L_x_2647) ;  /* 0x0000006000008947 */ /* 0x000fea0003800000 */
[----:B-----5:R-:W-:Y:S01]  /*0d70*/  HADD2.F32 R93, -RZ, R4.H0_H0 ;  /* 0x20000004ff5d7230 */ /* 0x020fe20000004100 */
[----:B------:R-:W-:Y:S05]  /*0d80*/  BRA `(.L_x_2647) ;  /* 0x0000004000007947 */ /* 0x000fea0003800000 */
.L_x_2646:
[----:B-----5:R-:W-:Y:S02]  /*0d90*/  HADD2.F32 R93, -RZ, R8.H0_H0 ;  /* 0x20000008ff5d7230 */ /* 0x020fe40000004100 */
[----:B0-----:R-:W-:-:S03]  /*0da0*/  @P0 HADD2.F32 R2, -RZ, R4.H0_H0 ;  /* 0x20000004ff020230 */ /* 0x001fc60000004100 */
[----:B------:R-:W-:-:S04]  /*0db0*/  FMUL.FTZ R93, R93, c[0x0][0x1ec] ;  /* 0x00007b005d5d7a20 */ /* 0x000fc80000410000 */
[----:B------:R-:W-:Y:S02]  /*0dc0*/  @P0 FADD.FTZ R93, R2, R93 ;  /* 0x0000005d025d0221 */ /* 0x000fe40000010000 */
.L_x_2647:
[----:B------:R-:W-:Y:S05]  /*0dd0*/  BSYNC B0 ;  /* 0x0000000000007941 */ /* 0x000fea0003800000 */
.L_x_2645:
[----:B------:R-:W-:Y:S01]  /*0de0*/  BSSY B0, `(.L_x_2648) ;  /* 0x000000a000007945 */ /* 0x000fe20003800000 */
[----:B------:R-:W-:Y:S05]  /*0df0*/  @P2 BRA `(.L_x_2649) ;  /* 0x0000004000002947 */ /* 0x000fea0003800000 */
[----:B------:R-:W-:Y:S01]  /*0e00*/  MOV R95, RZ ;  /* 0x000000ff005f7202 */ /* 0x000fe20000000f00 */
[----:B------:R-:W-:Y:S05]  /*0e10*/  @!P0 BRA `(.L_x_2650) ;  /* 0x0000006000008947 */ /* 0x000fea0003800000 */
[----:B-----5:R-:W-:Y:S01]  /*0e20*/  HADD2.F32 R95, -RZ, R4.H1_H1 ;  /* 0x30000004ff5f7230 */ /* 0x020fe20000004100 */
[----:B------:R-:W-:Y:S05]  /*0e30*/  BRA `(.L_x_2650) ;  /* 0x0000004000007947 */ /* 0x000fea0003800000 */
.L_x_2649:
[----:B-----5:R-:W-:Y:S02]  /*0e40*/  HADD2.F32 R95, -RZ, R8.H1_H1 ;  /* 0x30000008ff5f7230 */ /* 0x020fe40000004100 */
[----:B0-----:R-:W-:-:S03]  /*0e50*/  @P0 HADD2.F32 R2, -RZ, R4.H1_H1 ;  /* 0x30000004ff020230 */ /* 0x001fc60000004100 */
[----:B------:R-:W-:-:S04]  /*0e60*/  FMUL.FTZ R95, R95, c[0x0][0x1ec] ;  /* 0x00007b005f5f7a20 */ /* 0x000fc80000410000 */
[----:B------:R-:W-:Y:S02]  /*0e70*/  @P0 FADD.FTZ R95, R2, R95 ;  /* 0x0000005f025f0221 */ /* 0x000fe40000010000 */
.L_x_2650:
[----:B------:R-:W-:Y:S05]  /*0e80*/  BSYNC B0 ;  /* 0x0000000000007941 */ /* 0x000fea0003800000 */
.L_x_2648:
[----:B------:R-:W-:Y:S01]  /*0e90*/  BSSY B0, `(.L_x_2651) ;  /* 0x000000a000007945 */ /* 0x000fe20003800000 */
[----:B------:R-:W-:Y:S05]  /*0ea0*/  @P2 BRA `(.L_x_2652) ;  /* 0x0000004000002947 */ /* 0x000fea0003800000 */
[----:B------:R-:W-:Y:S01]  /*0eb0*/  HFMA2.MMA R97, -RZ, RZ, 0, 0 ;  /* 0x00000000ff617435 */ /* 0x000fe200000001ff */
[----:B------:R-:W-:Y:S05]  /*0ec0*/  @!P0 BRA `(.L_x_2653) ;  /* 0x0000006000008947 */ /* 0x000fea0003800000 */
[----:B-----5:R-:W-:Y:S01]  /*0ed0*/  HADD2.F32 R97, -RZ, R5.H0_H0 ;  /* 0x20000005ff617230 */ /* 0x020fe20000004100 */
[----:B------:R-:W-:Y:S05]  /*0ee0*/  BRA `(.L_x_2653) ;  /* 0x0000004000007947 */ /* 0x000fea0003800000 */
.L_x_2652:
[----:B-----5:R-:W-:Y:S02]  /*0ef0*/  HADD2.F32 R97, -RZ, R9.H0_H0 ;  /* 0x20000009ff617230 */ /* 0x020fe40000004100 */
[----:B0-----:R-:W-:-:S03]  /*0f00*/  @P0 HADD2.F32 R2, -RZ, R5.H0_H0 ;  /* 0x20000005ff020230 */ /* 0x001fc60000004100 */
[----:B------:R-:W-:-:S04]  /*0f10*/  FMUL.FTZ R97, R97, c[0x0][0x1ec] ;  /* 0x00007b0061617a20 */ /* 0x000fc80000410000 */
[----:B------:R-:W-:Y:S02]  /*0f20*/  @P0 FADD.FTZ R97, R2, R97 ;  /* 0x0000006102610221 */ /* 0x000fe40000010000 */
.L_x_2653:
[----:B------:R-:W-:Y:S05]  /*0f30*/  BSYNC B0 ;  /* 0x0000000000007941 */ /* 0x000fea0003800000 */
.L_x_2651:
[----:B------:R-:W-:Y:S01]  /*0f40*/  BSSY B0, `(.L_x_2654) ;  /* 0x000000a000007945 */ /* 0x000fe20003800000 */
[----:B------:R-:W-:Y:S05]  /*0f50*/  @P2 BRA `(.L_x_2655) ;  /* 0x0000004000002947 */ /* 0x000fea0003800000 */
[----:B------:R-:W-:Y:S01]  /*0f60*/  MOV R99, RZ ;  /* 0x000000ff00637202 */ /* 0x000fe20000000f00 */
[----:B------:R-:W-:Y:S05]  /*0f70*/  @!P0 BRA `(.L_x_2656) ;  /* 0x0000006000008947 */ /* 0x000fea0003800000 */
[----:B-----5:R-:W-:Y:S01]  /*0f80*/  HADD2.F32 R99, -RZ, R5.H1_H1 ;  /* 0x30000005ff637230 */ /* 0x020fe20000004100 */
[----:B------:R-:W-:Y:S05]  /*0f90*/  BRA `(.L_x_2656) ;  /* 0x0000004000007947 */ /* 0x000fea0003800000 */
.L_x_2655:
[----:B-----5:R-:W-:Y:S02]  /*0fa0*/  HADD2.F32 R99, -RZ, R9.H1_H1 ;  /* 0x30000009ff637230 */ /* 0x020fe40000004100 */
[----:B0-----:R-:W-:-:S03]  /*0fb0*/  @P0 HADD2.F32 R2, -RZ, R5.H1_H1 ;  /* 0x30000005ff020230 */ /* 0x001fc60000004100 */
[----:B------:R-:W-:-:S04]  /*0fc0*/  FMUL.FTZ R99, R99, c[0x0][0x1ec] ;  /* 0x00007b0063637a20 */ /* 0x000fc80000410000 */
[----:B------:R-:W-:Y:S02]  /*0fd0*/  @P0 FADD.FTZ R99, R2, R99 ;  /* 0x0000006302630221 */ /* 0x000fe40000010000 */
.L_x_2656:
[----:B------:R-:W-:Y:S05]  /*0fe0*/  BSYNC B0 ;  /* 0x0000000000007941 */ /* 0x000fea0003800000 */
.L_x_2654:
[----:B------:R-:W-:Y:S01]  /*0ff0*/  BSSY B0, `(.L_x_2657) ;  /* 0x000000a000007945 */ /* 0x000fe20003800000 */
[----:B------:R-:W-:Y:S05]  /*1000*/  @P2 BRA `(.L_x_2658) ;  /* 0x0000004000002947 */ /* 0x000fea0003800000 */
[----:B------:R-:W-:Y:S01]  /*1010*/  HFMA2.MMA R101, -RZ, RZ, 0, 0 ;  /* 0x00000000ff657435 */ /* 0x000fe200000001ff */
[----:B------:R-:W-:Y:S05]  /*1020*/  @!P0 BRA `(.L_x_2659) ;  /* 0x0000006000008947 */ /* 0x000fea0003800000 */
[----:B-----5:R-:W-:Y:S01]  /*1030*/  HADD2.F32 R101, -RZ, R6.H0_H0 ;  /* 0x20000006ff657230 */ /* 0x020fe20000004100 */
[----:B------:R-:W-:Y:S05]  /*1040*/  BRA `(.L_x_2659) ;  /* 0x0000004000007947 */ /* 0x000fea0003800000 */
.L_x_2658:
[----:B-----5:R-:W-:Y:S02]  /*1050*/  HADD2.F32 R101, -RZ, R10.H0_H0 ;  /* 0x2000000aff657230 */ /* 0x020fe40000004100 */
[----:B0-----:R-:W-:-:S03]  /*1060*/  @P0 HADD2.F32 R2, -RZ, R6.H0_H0 ;  /* 0x20000006ff020230 */ /* 0x001fc60000004100 */
[----:B------:R-:W-:-:S04]  /*1070*/  FMUL.FTZ R101, R101, c[0x0][0x1ec] ;  /* 0x00007b0065657a20 */ /* 0x000fc80000410000 */
[----:B------:R-:W-:Y:S02]  /*1080*/  @P0 FADD.FTZ R101, R2, R101 ;  /* 0x0000006502650221 */ /* 0x000fe40000010000 */
.L_x_2659:
[----:B------:R-:W-:Y:S05]  /*1090*/  BSYNC B0 ;  /* 0x0000000000007941 */ /* 0x000fea0003800000 */
.L_x_2657:
[----:B------:R-:W-:Y:S01]  /*10a0*/  BSSY B0, `(.L_x_2660) ;  /* 0x000000a000007945 */ /* 0x000fe20003800000 */
[----:B------:R-:W-:Y:S05]  /*10b0*/  @P2 BRA `(.L_x_2661) ;  /* 0x0000004000002947 */ /* 0x000fea0003800000 */
[----:B------:R-:W-:Y:S01]  /*10c0*/  MOV R103, RZ ;  /* 0x000000ff00677202 */ /* 0x000fe20000000f00 */
[----:B------:R-:W-:Y:S05]  /*10d0*/  @!P0 BRA `(.L_x_2662) ;  /* 0x0000006000008947 */ /* 0x000fea0003800000 */
[----:B-----5:R-:W-:Y:S01]  /*10e0*/  HADD2.F32 R103, -RZ, R6.H1_H1 ;  /* 0x30000006ff677230 */ /* 0x020fe20000004100 */
[----:B------:R-:W-:Y:S05]  /*10f0*/  BRA `(.L_x_2662) ;  /* 0x0000004000007947 */ /* 0x000fea0003800000 */
.L_x_2661:
[----:B-----5:R-:W-:Y:S02]  /*1100*/  HADD2.F32 R103, -RZ, R10.H1_H1 ;  /* 0x3000000aff677230 */ /* 0x020fe40000004100 */
[----:B0-----:R-:W-:-:S03]  /*1110*/  @P0 HADD2.F32 R2, -RZ, R6.H1_H1 ;  /* 0x30000006ff020230 */ /* 0x001fc60000004100 */
[----:B------:R-:W-:-:S04]  /*1120*/  FMUL.FTZ R103, R103, c[0x0][0x1ec] ;  /* 0x00007b0067677a20 */ /* 0x000fc80000410000 */
[----:B------:R-:W-:Y:S02]  /*1130*/  @P0 FADD.FTZ R103, R2, R103 ;  /* 0x0000006702670221 */ /* 0x000fe40000010000 */
.L_x_2662:
[----:B------:R-:W-:Y:S05]  /*1140*/  BSYNC B0 ;  /* 0x0000000000007941 */ /* 0x000fea0003800000 */
.L_x_2660:
[----:B------:R-:W-:Y:S01]  /*1150*/  BSSY B0, `(.L_x_2663) ;  /* 0x000000a000007945 */ /* 0x000fe20003800000 */
[----:B------:R-:W-:Y:S05]  /*1160*/  @P2 BRA `(.L_x_2664) ;  /* 0x0000004000002947 */ /* 0x000fea0003800000 */
[----:B------:R-:W-:Y:S01]  /*1170*/  HFMA2.MMA R105, -RZ, RZ, 0, 0 ;  /* 0x00000000ff697435 */ /* 0x000fe200000001ff */
[----:B------:R-:W-:Y:S05]  /*1180*/  @!P0 BRA `(.L_x_2665) ;  /* 0x0000006000008947 */ /* 0x000fea0003800000 */
[----:B-----5:R-:W-:Y:S01]  /*1190*/  HADD2.F32 R105, -RZ, R7.H0_H0 ;  /* 0x20000007ff697230 */ /* 0x020fe20000004100 */
[----:B------:R-:W-:Y:S05]  /*11a0*/  BRA `(.L_x_2665) ;  /* 0x0000004000007947 */ /* 0x000fea0003800000 */
.L_x_2664:
[----:B-----5:R-:W-:Y:S02]  /*11b0*/  HADD2.F32 R105, -RZ, R11.H0_H0 ;  /* 0x2000000bff697230 */ /* 0x020fe40000004100 */
[----:B0-----:R-:W-:-:S03]  /*11c0*/  @P0 HADD2.F32 R2, -RZ, R7.H0_H0 ;  /* 0x20000007ff020230 */ /* 0x001fc60000004100 */
[----:B------:R-:W-:-:S04]  /*11d0*/  FMUL.FTZ R105, R105, c[0x0][0x1ec] ;  /* 0x00007b0069697a20 */ /* 0x000fc80000410000 */
[----:B------:R-:W-:Y:S02]  /*11e0*/  @P0 FADD.FTZ R105, R2, R105 ;  /* 0x0000006902690221 */ /* 0x000fe40000010000 */
.L_x_2665:
[----:B------:R-:W-:Y:S05]  /*11f0*/  BSYNC B0 ;  /* 0x0000000000007941 */ /* 0x000fea0003800000 */
.L_x_2663:
[----:B------:R-:W-:Y:S01]  /*1200*/  BSSY B0, `(.L_x_2666) ;  /* 0x000000a000007945 */ /* 0x000fe20003800000 */
[----:B------:R-:W-:Y:S05]  /*1210*/  @P2 BRA `(.L_x_2667) ;  /* 0x0000004000002947 */ /* 0x000fea0003800000 */
[----:B------:R-:W-:Y:S01]  /*1220*/  MOV R107, RZ ;  /* 0x000000ff006b7202 */ /* 0x000fe20000000f00 */
[----:B------:R-:W-:Y:S05]  /*1230*/  @!P0 BRA `(.L_x_2668) ;  /* 0x0000006000008947 */ /* 0x000fea0003800000 */
[----:B-----5:R-:W-:Y:S01]  /*1240*/  HADD2.F32 R107, -RZ, R7.H1_H1 ;  /* 0x30000007ff6b7230 */ /* 0x020fe20000004100 */
[----:B------:R-:W-:Y:S05]  /*1250*/  BRA `(.L_x_2668) ;  /* 0x0000004000007947 */ /* 0x000fea0003800000 */
.L_x_2667:
[----:B-----5:R-:W-:Y:S02]  /*1260*/  HADD2.F32 R107, -RZ, R11.H1_H1 ;  /* 0x3000000bff6b7230 */ /* 0x020fe40000004100 */
[----:B0-----:R-:W-:-:S03]  /*1270*/  @P0 HADD2.F32 R2, -RZ, R7.H1_H1 ;  /* 0x30000007ff020230 */ /* 0x001fc60000004100 */
[----:B------:R-:W-:-:S04]  /*1280*/  FMUL.FTZ R107, R107, c[0x0][0x1ec] ;  /* 0x00007b006b6b7a20 */ /* 0x000fc80000410000 */
[----:B------:R-:W-:Y:S02]  /*1290*/  @P0 FADD.FTZ R107, R2, R107 ;  /* 0x0000006b026b0221 */ /* 0x000fe40000010000 */
.L_x_2668:
[----:B------:R-:W-:Y:S05]  /*12a0*/  BSYNC B0 ;  /* 0x0000000000007941 */ /* 0x000fea0003800000 */
.L_x_2666:
[----:B------:R-:W-:Y:S01]  /*12b0*/  IADD3 R121, R109, 0x100, RZ ;  /* 0x000001006d797810 */ /* 0x000fe20007ffe0ff */
[-C--:B0-----:R-:W-:Y:S01]  /*12c0*/  IMAD.WIDE.U32 R2, R111, R24.reuse, c[0x0][0x188] ;  /* 0x000062006f027625 */ /* 0x081fe200078e0018 */
[----:B------:R-:W-:Y:S02]  /*12d0*/  @P1 IADD3 R17, R26, 0x100, RZ ;  /* 0x000001001a111810 */ /* 0x000fe40007ffe0ff */
[----:B------:R-:W-:Y:S01]  /*12e0*/  F2FP.PACK_AB R15, R107, R105 ;  /* 0x000000696b0f723e */ /* 0x000fe200000000ff */
[-C--:B------:R-:W-:Y:S01]  /*12f0*/  @P0 IMAD.WIDE.U32 R18, R121, R24.reuse, c[0x0][0x180] ;  /* 0x0000600079120625 */ /* 0x080fe200078e0018 */
[----:B------:R-:W-:Y:S02]  /*1300*/  F2FP.PACK_AB R14, R103, R101 ;  /* 0x00000065670e723e */ /* 0x000fe400000000ff */
[----:B------:R-:W-:Y:S01]  /*1310*/  F2FP.PACK_AB R13, R99, R97 ;  /* 0x00000061630d723e */ /* 0x000fe200000000ff */
[----:B------:R-:W-:Y:S01]  /*1320*/  @P1 IMAD.WIDE.U32 R16, R17, R24, c[0x0][0x170] ;  /* 0x00005c0011101625 */ /* 0x000fe200078e0018 */
[----:B------:R-:W-:-:S05]  /*1330*/  F2FP.PACK_AB R12, R95, R93 ;  /* 0x0000005d5f0c723e */ /* 0x000fca00000000ff */
[----:B------:R0:W-:Y:S04]  /*1340*/  STG.E.128 [R2.64], R12 ;  /* 0x0000000c02007986 */ /* 0x0001e8000c101d04 */
[----:B-----5:R0:W5:Y:S04]  /*1350*/  @P1 LDG.E.128 R8, [R16.64] ;  /* 0x0000000410081981 */ /* 0x020168000c1e1d00 */
[----:B------:R0:W5:Y:S01]  /*1360*/  @P0 LDG.E.128 R4, [R18.64] ;  /* 0x0000000412040981 */ /* 0x000162000c1e1d00 */
[----:B------:R-:W-:Y:S01]  /*1370*/  BSSY B0, `(.L_x_2669) ;  /* 0x000000a000007945 */ /* 0x000fe20003800000 */
[----:B------:R-:W-:Y:S05]  /*1380*/  @P2 BRA `(.L_x_2670) ;  /* 0x0000004000002947 */ /* 0x000fea0003800000 */
[----:B0-----:R-:W-:Y:S01]  /*1390*/  HFMA2.MMA R17, -RZ, RZ, 0, 0 ;  /* 0x00000000ff117435 */ /* 0x001fe200000001ff */
[----:B------:R-:W-:Y:S05]  /*13a0*/  @!P0 BRA `(.L_x_2671) ;  /* 0x0000006000008947 */ /* 0x000fea0003800000 */
[----:B-----5:R-:W-:Y:S01]  /*13b0*/  HADD2.F32 R17, -RZ, R4.H0_H0 ;  /* 0x20000004ff117230 */ /* 0x020fe20000004100 */
[----:B------:R-:W-:Y:S05]  /*13c0*/  BRA `(.L_x_2671) ;  /* 0x0000004000007947 */ /* 0x000fea0003800000 */
.L_x_2670:
[----:B0----5:R-:W-:Y:S02]  /*13d0*/  HADD2.F32 R17, -RZ, R8.H0_H0 ;  /* 0x20000008ff117230 */ /* 0x021fe40000004100 */
[----:B------:R-:W-:-:S03]  /*13e0*/  @P0 HADD2.F32 R2, -RZ, R4.H0_H0 ;  /* 0x20000004ff020230 */ /* 0x000fc60000004100 */
[----:B------:R-:W-:-:S04]  /*13f0*/  FMUL.FTZ R17, R17, c[0x0][0x1ec] ;  /* 0x00007b0011117a20 */ /* 0x000fc80000410000 */
[----:B------:R-:W-:Y:S02]  /*1400*/  @P0 FADD.FTZ R17, R2, R17 ;  /* 0x0000001102110221 */ /* 0x000fe40000010000 */
.L_x_2671:
[----:B------:R-:W-:Y:S05]  /*1410*/  BSYNC B0 ;  /* 0x0000000000007941 */ /* 0x000fea0003800000 */
.L_x_2669:
[----:B------:R-:W-:Y:S01]  /*1420*/  BSSY B0, `(.L_x_2672) ;  /* 0x000000a000007945 */ /* 0x000fe20003800000 */
[----:B------:R-:W-:Y:S05]  /*1430*/  @P2 BRA `(.L_x_2673) ;  /* 0x0000004000002947 */ /* 0x000fea0003800000 */
[----:B------:R-:W-:Y:S01]  /*1440*/  MOV R19, RZ ;  /* 0x000000ff00137202 */ /* 0x000fe20000000f00 */
[----:B------:R-:W-:Y:S05]  /*1450*/  @!P0 BRA `(.L_x_2674) ;  /* 0x0000006000008947 */ /* 0x000fea0003800000 */
[----:B-----5:R-:W-:Y:S01]  /*1460*/  HADD2.F32 R19, -RZ, R4.H1_H1 ;  /* 0x30000004ff137230 */ /* 0x020fe20000004100 */
[----:B------:R-:W-:Y:S05]  /*1470*/  BRA `(.L_x_2674) ;  /* 0x0000004000007947 */ /* 0x000fea0003800000 */
.L_x_2673:
[----:B-----5:R-:W-:Y:S02]  /*1480*/  HADD2.F32 R19, -RZ, R8.H1_H1 ;  /* 0x30000008ff137230 */ /* 0x020fe40000004100 */
[----:B------:R-:W-:-:S03]  /*1490*/  @P0 HADD2.F32 R2, -RZ, R4.H1_H1 ;  /* 0x30000004ff020230 */ /* 0x000fc60000004100 */
[----:B------:R-:W-:-:S04]  /*14a0*/  FMUL.FTZ R19, R19, c[0x0][0x1ec] ;  /* 0x00007b0013137a20 */ /* 0x000fc80000410000 */
[----:B------:R-:W-:Y:S02]  /*14b0*/  @P0 FADD.FTZ R19, R2, R19 ;  /* 0x0000001302130221 */ /* 0x000fe40000010000 */
.L_x_2674:
[----:B------:R-:W-:Y:S05]  /*14c0*/  BSYNC B0 ;  /* 0x0000000000007941 */ /* 0x000fea0003800000 */
.L_x_2672:
[----:B------:R-:W-:Y:S01]  /*14d0*/  BSSY B0, `(.L_x_2675) ;  /* 0x000000a000007945 */ /* 0x000fe20003800000 */
[----:B------:R-:W-:Y:S05]  /*14e0*/  @P2 BRA `(.L_x_2676) ;  /* 0x0000004000002947 */ /* 0x000fea0003800000 */
[----:B------:R-:W-:Y:S01]  /*14f0*/  HFMA2.MMA R109, -RZ, RZ, 0, 0 ;  /* 0x00000000ff6d7435 */ /* 0x000fe200000001ff */
[----:B------:R-:W-:Y:S05]  /*1500*/  @!P0 BRA `(.L_x_2677) ;  /* 0x0000006000008947 */ /* 0x000fea0003800000 */
[----:B-----5:R-:W-:Y:S01]  /*1510*/  HADD2.F32 R109, -RZ, R5.H0_H0 ;  /* 0x20000005ff6d7230 */ /* 0x020fe20000004100 */
[----:B------:R-:W-:Y:S05]  /*1520*/  BRA `(.L_x_2677) ;  /* 0x0000004000007947 */ /* 0x000fea0003800000 */
.L_x_2676:
[----:B-----5:R-:W-:Y:S02]  /*1530*/  HADD2.F32 R109, -RZ, R9.H0_H0 ;  /* 0x20000009ff6d7230 */ /* 0x020fe40000004100 */
[----:B------:R-:W-:-:S03]  /*1540*/  @P0 HADD2.F32 R2, -RZ, R5.H0_H0 ;  /* 0x20000005ff020230 */ /* 0x000fc60000004100 */
[----:B------:R-:W-:-:S04]  /*1550*/  FMUL.FTZ R109, R109, c[0x0][0x1ec] ;  /* 0x00007b006d6d7a20 */ /* 0x000fc80000410000 */
[----:B------:R-:W-:Y:S02]  /*1560*/  @P0 FADD.FTZ R109, R2, R109 ;  /* 0x0000006d026d0221 */ /* 0x000fe40000010000 */
.L_x_2677:
[----:B------:R-:W-:Y:S05]  /*1570*/  BSYNC B0 ;  /* 0x0000000000007941 */ /* 0x000fea0003800000 */
.L_x_2675:
[----:B------:R-:W-:Y:S01]  /*1580*/  BSSY B0, `(.L_x_2678) ;  /* 0x000000a000007945 */ /* 0x000fe20003800000 */
[----:B------:R-:W-:Y:S05]  /*1590*/  @P2 BRA `(.L_x_2679) ;  /* 0x0000004000002947 */ /* 0x000fea0003800000 */
[----:B------:R-:W-:Y:S01]  /*15a0*/  MOV R111, RZ ;  /* 0x000000ff006f7202 */ /* 0x000fe20000000f00 */
[----:B------:R-:W-:Y:S05]  /*15b0*/  @!P0 BRA `(.L_x_2680) ;  /* 0x0000006000008947 */ /* 0x000fea0003800000 */
[----:B-----5:R-:W-:Y:S01]  /*15c0*/  HADD2.F32 R111, -RZ, R5.H1_H1 ;  /* 0x30000005ff6f7230 */ /* 0x020fe20000004100 */
[----:B------:R-:W-:Y:S05]  /*15d0*/  BRA `(.L_x_2680) ;  /* 0x0000004000007947 */ /* 0x000fea0003800000 */
.L_x_2679:
[----:B-----5:R-:W-:Y:S02]  /*15e0*/  HADD2.F32 R111, -RZ, R9.H1_H1 ;  /* 0x30000009ff6f7230 */ /* 0x020fe40000004100 */
[----:B------:R-:W-:-:S03]  /*15f0*/  @P0 HADD2.F32 R2, -RZ, R5.H1_H1 ;  /* 0x30000005ff020230 */ /* 0x000fc60000004100 */
[----:B------:R-:W-:-:S04]  /*1600*/  FMUL.FTZ R111, R111, c[0x0][0x1ec] ;  /* 0x00007b006f6f7a20 */ /* 0x000fc80000410000 */
[----:B------:R-:W-:Y:S02]  /*1610*/  @P0 FADD.FTZ R111, R2, R111 ;  /* 0x0000006f026f0221 */ /* 0x000fe40000010000 */
.L_x_2680:
[----:B------:R-:W-:Y:S05]  /*1620*/  BSYNC B0 ;  /* 0x0000000000007941 */ /* 0x000fea0003800000 */
.L_x_2678:
[----:B------:R-:W-:Y:S01]  /*1630*/  BSSY B0, `(.L_x_2681) ;  /* 0x000000a000007945 */ /* 0x000fe20003800000 */
[----:B------:R-:W-:Y:S05]  /*1640*/  @P2 BRA `(.L_x_2682) ;  /* 0x0000004000002947 */ /* 0x000fea0003800000 */
[----:B------:R-:W-:Y:S01]  /*1650*/  HFMA2.MMA R113, -RZ, RZ, 0, 0 ;  /* 0x00000000ff717435 */ /* 0x000fe200000001ff */
[----:B------:R-:W-:Y:S05]  /*1660*/  @!P0 BRA `(.L_x_2683) ;  /* 0x0000006000008947 */ /* 0x000fea0003800000 */
[----:B-----5:R-:W-:Y:S01]  /*1670*/  HADD2.F32 R113, -RZ, R6.H0_H0 ;  /* 0x20000006ff717230 */ /* 0x020fe20000004100 */
[----:B------:R-:W-:Y:S05]  /*1680*/  BRA `(.L_x_2683) ;  /* 0x0000004000007947 */ /* 0x000fea0003800000 */
.L_x_2682:
[----:B-----5:R-:W-:Y:S02]  /*1690*/  HADD2.F32 R113, -RZ, R10.H0_H0 ;  /* 0x2000000aff717230 */ /* 0x020fe40000004100 */
[----:B------:R-:W-:-:S03]  /*16a0*/  @P0 HADD2.F32 R2, -RZ, R6.H0_H0 ;  /* 0x20000006ff020230 */ /* 0x000fc60000004100 */
[----:B------:R-:W-:-:S04]  /*16b0*/  FMUL.FTZ R113, R113, c[0x0][0x1ec] ;  /* 0x00007b0071717a20 */ /* 0x000fc80000410000 */
[----:B------:R-:W-:Y:S02]  /*16c0*/  @P0 FADD.FTZ R113, R2, R113 ;  /* 0x0000007102710221 */ /* 0x000fe40000010000 */
.L_x_2683:
[----:B------:R-:W-:Y:S05]  /*16d0*/  BSYNC B0 ;  /* 0x0000000000007941 */ /* 0x000fea0003800000 */
.L_x_2681:
[----:B------:R-:W-:Y:S01]  /*16e0*/  BSSY B0, `(.L_x_2684) ;  /* 0x000000a000007945 */ /* 0x000fe20003800000 */
[----:B------:R-:W-:Y:S05]  /*16f0*/  @P2 BRA `(.L_x_2685) ;  /* 0x0000004000002947 */ /* 0x000fea0003800000 */
[----:B------:R-:W-:Y:S01]  /*1700*/  MOV R115, RZ ;  /* 0x000000ff00737202 */ /* 0x000fe20000000f00 */
[----:B------:R-:W-:Y:S05]  /*1710*/  @!P0 BRA `(.L_x_2686) ;  /* 0x0000006000008947 */ /* 0x000fea0003800000 */
[----:B-----5:R-:W-:Y:S01]  /*1720*/  HADD2.F32 R115, -RZ, R6.H1_H1 ;  /* 0x30000006ff737230 */ /* 0x020fe20000004100 */
[----:B------:R-:W-:Y:S05]  /*1730*/  BRA `(.L_x_2686) ;  /* 0x0000004000007947 */ /* 0x000fea0003800000 */
.L_x_2685:
[----:B-----5:R-:W-:Y:S02]  /*1740*/  HADD2.F32 R115, -RZ, R10.H1_H1 ;  /* 0x3000000aff737230 */ /* 0x020fe40000004100 */
[----:B------:R-:W-:-:S03]  /*1750*/  @P0 HADD2.F32 R2, -RZ, R6.H1_H1 ;  /* 0x30000006ff020230 */ /* 0x000fc60000004100 */
[----:B------:R-:W-:-:S04]  /*1760*/  FMUL.FTZ R115, R115, c[0x0][0x1ec] ;  /* 0x00007b0073737a20 */ /* 0x000fc80000410000 */
[----:B------:R-:W-:Y:S02]  /*1770*/  @P0 FADD.FTZ R115, R2, R115 ;  /* 0x0000007302730221 */ /* 0x000fe40000010000 */
.L_x_2686:
[----:B------:R-:W-:Y:S05]  /*1780*/  BSYNC B0 ;  /* 0x0000000000007941 */ /* 0x000fea0003800000 */
.L_x_2684:
[----:B------:R-:W-:Y:S01]  /*1790*/  BSSY B0, `(.L_x_2687) ;  /* 0x000000a000007945 */ /* 0x000fe20003800000 */
[----:B------:R-:W-:Y:S05]  /*17a0*/  @P2 BRA `(.L_x_2688) ;  /* 0x0000004000002947 */ /* 0x000fea0003800000 */
[----:B------:R-:W-:Y:S01]  /*17b0*/  HFMA2.MMA R117, -RZ, RZ, 0, 0 ;  /* 0x00000000ff757435 */ /* 0x000fe200000001ff */
[----:B------:R-:W-:Y:S05]  /*17c0*/  @!P0 BRA `(.L_x_2689) ;  /* 0x0000006000008947 */ /* 0x000fea0003800000 */
[----:B-----5:R-:W-:Y:S01]  /*17d0*/  HADD2.F32 R117, -RZ, R7.H0_H0 ;  /* 0x20000007ff757230 */ /* 0x020fe20000004100 */
[----:B------:R-:W-:Y:S05]  /*17e0*/  BRA `(.L_x_2689) ;  /* 0x0000004000007947 */ /* 0x000fea0003800000 */
.L_x_2688:
[----:B-----5:R-:W-:Y:S02]  /*17f0*/  HADD2.F32 R117, -RZ, R11.H0_H0 ;  /* 0x2000000bff757230 */ /* 0x020fe40000004100 */
[----:B------:R-:W-:-:S03]  /*1800*/  @P0 HADD2.F32 R2, -RZ, R7.H0_H0 ;  /* 0x20000007ff020230 */ /* 0x000fc60000004100 */
[----:B------:R-:W-:-:S04]  /*1810*/  FMUL.FTZ R117, R117, c[0x0][0x1ec] ;  /* 0x00007b0075757a20 */ /* 0x000fc80000410000 */
[----:B------:R-:W-:Y:S02]  /*1820*/  @P0 FADD.FTZ R117, R2, R117 ;  /* 0x0000007502750221 */ /* 0x000fe40000010000 */
.L_x_2689:
[----:B------:R-:W-:Y:S05]  /*1830*/  BSYNC B0 ;  /* 0x0000000000007941 */ /* 0x000fea0003800000 */
.L_x_2687:
[----:B------:R-:W-:Y:S01]  /*1840*/  BSSY B0, `(.L_x_2690) ;  /* 0x000000a000007945 */ /* 0x000fe20003800000 */
[----:B------:R-:W-:Y:S05]  /*1850*/  @P2 BRA `(.L_x_2691) ;  /* 0x0000004000002947 */ /* 0x000fea0003800000 */
[----:B------:R-:W-:Y:S01]  /*1860*/  MOV R119, RZ ;  /* 0x000000ff00777202 */ /* 0x000fe20000000f00 */
[----:B------:R-:W-:Y:S05]  /*1870*/  @!P0 BRA `(.L_x_2692) ;  /* 0x0000006000008947 */ /* 0x000fea0003800000 */
[----:B-----5:R-:W-:Y:S01]  /*1880*/  HADD2.F32 R119, -RZ, R7.H1_H1 ;  /* 0x30000007ff777230 */ /* 0x020fe20000004100 */
[----:B------:R-:W-:Y:S05]  /*1890*/  BRA `(.L_x_2692) ;  /* 0x0000004000007947 */ /* 0x000fea0003800000 */
.L_x_2691:
[----:B-----5:R-:W-:Y:S02]  /*18a0*/  HADD2.F32 R119, -RZ, R11.H1_H1 ;  /* 0x3000000bff777230 */ /* 0x020fe40000004100 */
[----:B------:R-:W-:-:S03]  /*18b0*/  @P0 HADD2.F32 R2, -RZ, R7.H1_H1 ;  /* 0x30000007ff020230 */ /* 0x000fc60000004100 */
[----:B------:R-:W-:-:S04]  /*18c0*/  FMUL.FTZ R119, R119, c[0x0][0x1ec] ;  /* 0x00007b0077777a20 */ /* 0x000fc80000410000 */
[----:B------:R-:W-:Y:S02]  /*18d0*/  @P0 FADD.FTZ R119, R2, R119 ;  /* 0x0000007702770221 */ /* 0x000fe40000010000 */
.L_x_2692:
[----:B------:R-:W-:Y:S05]  /*18e0*/  BSYNC B0 ;  /* 0x0000000000007941 */ /* 0x000fea0003800000 */
.L_x_2690:
[----:B------:R-:W-:Y:S01]  /*18f0*/  FADD.FTZ R2, RZ, R91 ;  /* 0x0000005bff027221 */ /* 0x000fe20000010000 */
[----:B------:R-:W-:Y:S02]  /*1900*/  F2FP.PACK_AB R15, R119, R117 ;  /* 0x00000075770f723e */ /* 0x000fe400000000ff */
[----:B------:R-:W-:Y:S01]  /*1910*/  F2FP.PACK_AB R14, R115, R113 ;  /* 0x00000071730e723e */ /* 0x000fe200000000ff */
[----:B------:R-:W-:Y:S01]  /*1920*/  FADD.FTZ R2, R2, R89 ;  /* 0x0000005902027221 */ /* 0x000fe20000010000 */
[----:B------:R-:W-:Y:S02]  /*1930*/  F2FP.PACK_AB R13, R111, R109 ;  /* 0x0000006d6f0d723e */ /* 0x000fe400000000ff */
        /* <DEDUP_REMOVED lines=18> */
[----:B------:R-:W-:-:S03]  /*1a60*/  F2FP.PACK_AB R12, R19, R17 ;  /* 0x00000011130c723e */ /* 0x000fc600000000ff */
        /* <DEDUP_REMOVED lines=10> */
.L_x_2699:
        /* <DEDUP_REMOVED lines=68> */
.L_x_2700:
        /* <DEDUP_REMOVED lines=91> */
[----:B------:R-:W-:Y:S01]  /*2500*/  F2FP.PACK_AB R13, R22, R13 ;  /* 0x0000000d160d723e */ /* 0x000fe200000000ff */
        /* <DEDUP_REMOVED lines=25> */
[----:B------:R-:W-:Y:S01]  /*26a0*/  F2FP.PACK_AB R14, R19, R14 ;  /* 0x0000000e130e723e */ /* 0x000fe200000000ff */
[C---:B------:R-:W-:Y:S02]  /*26b0*/  FMUL.FTZ R20, R15.reuse, R102 ;  /* 0x000000660f147220 */ /* 0x040fe40000410000 */
[----:B------:R-:W-:Y:S01]  /*26c0*/  FMUL.FTZ R2, R15, R104 ;  /* 0x000000680f027220 */ /* 0x000fe20000410000 */
[----:B------:R-:W-:Y:S01]  /*26d0*/  F2FP.PACK_AB R22, R27, R22 ;  /* 0x000000161b16723e */ /* 0x000fe200000000ff */
[----:B------:R-:W-:Y:S01]  /*26e0*/  FFMA.FTZ R17, R53, R16, R50 ;  /* 0x0000001035117223 */ /* 0x000fe20000010032 */
[----:B------:R-:W-:Y:S01]  /*26f0*/  MOV R27, 0x10 ;  /* 0x00000010001b7802 */ /* 0x000fe20000000f00 */
[----:B------:R-:W-:-:S02]  /*2700*/  FFMA.FTZ R98, R66, R98, R37 ;  /* 0x0000006242627223 */ /* 0x000fc40000010025 */
[----:B------:R-:W-:Y:S01]  /*2710*/  FFMA.FTZ R23, R67, R100, R36 ;  /* 0x0000006443177223 */ /* 0x000fe20000010024 */
[----:B------:R-:W-:Y:S01]  /*2720*/  F2FP.PACK_AB R12, R17, R12 ;  /* 0x0000000c110c723e */ /* 0x000fe200000000ff */
[----:B------:R-:W-:Y:S02]  /*2730*/  FFMA.FTZ R18, R64, R94, R39 ;  /* 0x0000005e40127223 */ /* 0x000fe40000010027 */
[----:B------:R-:W-:Y:S01]  /*2740*/  FFMA.FTZ R25, R65, R96, R38 ;  /* 0x0000006041197223 */ /* 0x000fe20000010026 */
[----:B------:R-:W-:Y:S01]  /*2750*/  F2FP.PACK_AB R19, R23, R98 ;  /* 0x000000621713723e */ /* 0x000fe200000000ff */
[C---:B------:R-:W-:Y:S02]  /*2760*/  FMUL.FTZ R84, R15.reuse, R84 ;  /* 0x000000540f547220 */ /* 0x040fe40000410000 */
[----:B------:R-:W-:Y:S01]  /*2770*/  FMUL.FTZ R86, R15, R86 ;  /* 0x000000560f567220 */ /* 0x000fe20000410000 */
[----:B------:R-:W-:Y:S01]  /*2780*/  F2FP.PACK_AB R18, R25, R18 ;  /* 0x000000121912723e */ /* 0x000fe200000000ff */
        /* <DEDUP_REMOVED lines=13> */
[----:B------:R-:W-:Y:S01]  /*2860*/  F2FP.PACK_AB R20, R3, R20 ;  /* 0x000000140314723e */ /* 0x000fe200000000ff */
[----:B------:R-:W-:Y:S01]  /*2870*/  FFMA.FTZ R23, R61, R88, R42 ;  /* 0x000000583d177223 */ /* 0x000fe2000001002a */
[----:B------:R-:W-:Y:S01]  /*2880*/  F2FP.PACK_AB R15, R84, R15 ;  /* 0x0000000f540f723e */ /* 0x000fe200000000ff */
[----:B------:R-:W-:-:S02]  /*2890*/  FFMA.FTZ R17, R62, R90, R41 ;  /* 0x0000005a3e117223 */ /* 0x000fc40000010029 */
[----:B------:R-:W-:Y:S01]  /*28a0*/  FFMA.FTZ R92, R63, R92, R40 ;  /* 0x0000005c3f5c7223 */ /* 0x000fe20000010028 */
[----:B------:R-:W-:Y:S01]  /*28b0*/  F2FP.PACK_AB R16, R23, R16 ;  /* 0x000000101710723e */ /* 0x000fe200000000ff */
[----:B------:R-:W-:Y:S02]  /*28c0*/  FFMA.FTZ R114, R74, R114, R29 ;  /* 0x000000724a727223 */ /* 0x000fe4000001001d */
[----:B------:R-:W-:Y:S01]  /*28d0*/  FFMA.FTZ R85, R75, R116, R28 ;  /* 0x000000744b557223 */ /* 0x000fe2000001001c */
[----:B------:R-:W-:Y:S01]  /*28e0*/  F2FP.PACK_AB R17, R92, R17 ;  /* 0x000000115c11723e */ /* 0x000fe200000000ff */
[----:B------:R-:W-:Y:S02]  /*28f0*/  FFMA.FTZ R21, R70, R21, R33 ;  /* 0x0000001546157223 */ /* 0x000fe40000010021 */
[----:B------:R-:W-:Y:S01]  /*2900*/  IMAD.WIDE.U32 R2, R24, R27, c[0x0][0x208] ;  /* 0x0000820018027625 */ /* 0x000fe200078e001b */
[----:B------:R-:W-:Y:S02]  /*2910*/  F2FP.PACK_AB R23, R85, R114 ;  /* 0x000000725517723e */ /* 0x000fe400000000ff */
[----:B------:R-:W-:Y:S01]  /*2920*/  F2FP.PACK_AB R21, R82, R21 ;  /* 0x000000155215723e */ /* 0x000fe200000000ff */
[-C--:B------:R-:W-:Y:S01]  /*2930*/  IMAD.WIDE.U32 R24, R25, R27.reuse, c[0x0][0x208] ;  /* 0x0000820019187625 */ /* 0x080fe200078e001b */
[----:B------:R0:W-:Y:S03]  /*2940*/  STG.E.128 [R2.64], R12 ;  /* 0x0000000c02007986 */ /* 0x0001e6000c101d04 */
[----:B------:R-:W-:Y:S01]  /*2950*/  IMAD.WIDE.U32 R26, R26, R27, c[0x0][0x208] ;  /* 0x000082001a1a7625 */ /* 0x000fe200078e001b */
[----:B------:R0:W-:Y:S04]  /*2960*/  STG.E.128 [R24.64], R16 ;  /* 0x0000001018007986 */ /* 0x0001e8000c101d04 */
[----:B------:R0:W-:Y:S02]  /*2970*/  STG.E.128 [R26.64], R20 ;  /* 0x000000141a007986 */ /* 0x0001e4000c101d04 */
.L_x_2696:
[----:B-1----:R-:W-:Y:S05]  /*2980*/  BSYNC B0 ;  /* 0x0000000000007941 */ /* 0x002fea0003800000 */
.L_x_2695:
[----:B------:R-:W-:Y:S02]  /*2990*/  IADD3 R77, R77, c[0x0][0x160], RZ ;  /* 0x000058004d4d7a10 */ /* 0x000fe40007ffe0ff */
[----:B------:R-:W-:-:S02]  /*29a0*/  LOP3.LUT P1, RZ, R80, 0xff, RZ, 0xc0, !PT ;  /* 0x000000ff50ff7812 */ /* 0x000fc4000782c0ff */
[----:B------:R-:W-:Y:S02]  /*29b0*/  ISETP.GE.AND P0, PT, R77, c[0x0][0x164], PT ;  /* 0x000059004d007a0c */ /* 0x000fe40003f06270 */
[----:B------:R-:W-:-:S11]  /*29c0*/  SEL R80, RZ, 0x1, P1 ;  /* 0x00000001ff507807 */ /* 0x000fd60000800000 */
[----:B0----5:R-:W-:Y:S01]  /*29d0*/  @P0 CALL.REL.NOINC `(.L_x_2697) ;  /* 0x0000001000000944 */ /* 0x021fe20003c00000 */
[----:B------:R-:W-:Y:S05]  /*29e0*/  BRA `(.L_x_2698) ;  /* 0xffffdb5000007947 */ /* 0x000fea000383ffff */
.L_x_2697:
[----:B------:R-:W-:Y:S05]  /*29f0*/  EXIT ;  /* 0x000000000000794d */ /* 0x000fea0003800000 */
.L_x_2693:
[----:B0-----:R-:W-:Y:S01]  /*2a00*/  HFMA2.MMA R15, -RZ, RZ, 0, 5.9604644775390625e-08 ;  /* 0x00000001ff0f7435 */ /* 0x001fe200000001ff */
[----:B------:R-:W-:Y:S02]  /*2a10*/  MOV R3, 0x1f ;  /* 0x0000001f00037802 */ /* 0x000fe40000000f00 */
[----:B------:R-:W-:Y:S02]  /*2a20*/  MOV R14, 0xffffffff ;  /* 0xffffffff000e7802 */ /* 0x000fe40000000f00 */
[----:B------:R-:W-:Y:S02]  /*2a30*/  MOV R12, 0x2a50 ;  /* 0x00002a50000c7802 */ /* 0x000fe40000000f00 */
[----:B-----5:R-:W-:Y:S05]  /*2a40*/  CALL.REL.NOINC `($__internal_19_$__cuda_sm70_shflsync_bfly_p) ;  /* 0x0000069000007944 */ /* 0x020fea0003c00000 */
[----:B-1----:R-:W-:Y:S01]  /*2a50*/  MOV R2, R15 ;  /* 0x0000000f00027202 */ /* 0x002fe20000000f00 */
[----:B0-----:R-:W-:Y:S05]  /*2a60*/  BRA `(.L_x_2699) ;  /* 0xfffff0a000007947 */ /* 0x001fea000383ffff */
.L_x_2694:
[----:B------:R-:W-:Y:S01]  /*2a70*/  HFMA2.MMA R15, -RZ, RZ, 0, 1.1920928955078125e-07 ;  /* 0x00000002ff0f7435 */ /* 0x000fe200000001ff */
[----:B------:R-:W-:Y:S02]  /*2a80*/  MOV R3, 0x1f ;  /* 0x0000001f00037802 */ /* 0x000fe40000000f00 */
[----:B------:R-:W-:Y:S02]  /*2a90*/  MOV R14, 0xffffffff ;  /* 0xffffffff000e7802 */ /* 0x000fe40000000f00 */
[----:B------:R-:W-:-:S02]  /*2aa0*/  MOV R12, 0x2ac0 ;  /* 0x00002ac0000c7802 */ /* 0x000fc40000000f00 */
[----:B-----5:R-:W-:Y:S05]  /*2ab0*/  CALL.REL.NOINC `($__internal_19_$__cuda_sm70_shflsync_bfly_p) ;  /* 0x0000062000007944 */ /* 0x020fea0003c00000 */
[----:B01----:R-:W-:Y:S01]  /*2ac0*/  FADD.FTZ R18, R18, R15 ;  /* 0x0000000f12127221 */ /* 0x003fe20000010000 */
[----:B------:R-:W-:Y:S01]  /*2ad0*/  HFMA2.MMA R15, -RZ, RZ, 0, 2.384185791015625e-07 ;  /* 0x00000004ff0f7435 */ /* 0x000fe200000001ff */
[----:B------:R-:W-:-:S02]  /*2ae0*/  MOV R3, 0x1f ;  /* 0x0000001f00037802 */ /* 0x000fc40000000f00 */
[----:B------:R-:W-:Y:S02]  /*2af0*/  MOV R14, 0xffffffff ;  /* 0xffffffff000e7802 */ /* 0x000fe40000000f00 */
[----:B------:R-:W-:Y:S02]  /*2b00*/  MOV R12, 0x2b20 ;  /* 0x00002b20000c7802 */ /* 0x000fe40000000f00 */
[----:B------:R-:W-:Y:S05]  /*2b10*/  CALL.REL.NOINC `($__internal_19_$__cuda_sm70_shflsync_bfly_p) ;  /* 0x000005c000007944 */ /* 0x000fea0003c00000 */
[----:B01----:R-:W-:Y:S01]  /*2b20*/  FADD.FTZ R18, R18, R15 ;  /* 0x0000000f12127221 */ /* 0x003fe20000010000 */
[----:B------:R-:W-:Y:S01]  /*2b30*/  HFMA2.MMA R15, -RZ, RZ, 0, 4.76837158203125e-07 ;  /* 0x00000008ff0f7435 */ /* 0x000fe200000001ff */
[----:B------:R-:W-:Y:S02]  /*2b40*/  MOV R3, 0x1f ;  /* 0x0000001f00037802 */ /* 0x000fe40000000f00 */
[----:B------:R-:W-:Y:S02]  /*2b50*/  MOV R14, 0xffffffff ;  /* 0xffffffff000e7802 */ /* 0x000fe40000000f00 */
[----:B------:R-:W-:Y:S02]  /*2b60*/  MOV R12, 0x2b80 ;  /* 0x00002b80000c7802 */ /* 0x000fe40000000f00 */
[----:B------:R-:W-:Y:S05]  /*2b70*/  CALL.REL.NOINC `($__internal_19_$__cuda_sm70_shflsync_bfly_p) ;  /* 0x0000056000007944 */ /* 0x000fea0003c00000 */
[----:B01----:R-:W-:Y:S01]  /*2b80*/  FADD.FTZ R18, R18, R15 ;  /* 0x0000000f12127221 */ /* 0x003fe20000010000 */
[----:B------:R-:W-:Y:S01]  /*2b90*/  HFMA2.MMA R15, -RZ, RZ, 0, 9.5367431640625e-07 ;  /* 0x00000010ff0f7435 */ /* 0x000fe200000001ff */
[----:B------:R-:W-:-:S02]  /*2ba0*/  MOV R3, 0x1f ;  /* 0x0000001f00037802 */ /* 0x000fc40000000f00 */
[----:B------:R-:W-:Y:S02]  /*2bb0*/  MOV R14, 0xffffffff ;  /* 0xffffffff000e7802 */ /* 0x000fe40000000f00 */
[----:B------:R-:W-:Y:S02]  /*2bc0*/  MOV R12, 0x2be0 ;  /* 0x00002be0000c7802 */ /* 0x000fe40000000f00 */
[----:B------:R-:W-:Y:S05]  /*2bd0*/  CALL.REL.NOINC `($__internal_19_$__cuda_sm70_shflsync_bfly_p) ;  /* 0x0000050000007944 */ /* 0x000fea0003c00000 */
        /* <DEDUP_REMOVED lines=54> */
[----:B------:R-:W-:Y:S05]  /*2f40*/  CALL.REL.NOINC `($__internal_19_$__cuda_sm70_shflsync_bfly_p) ;  /* 0x0000019000007944 */ /* 0x000fea0003c00000 */
[----:B01----:R-:W-:Y:S01]  /*2f50*/  FADD.FTZ R18, R18, R15 ;  /* 0x0000000f12127221 */ /* 0x003fe20000010000 */
[----:B------:R-:W-:Y:S01]  /*2f60*/  HFMA2.MMA R15, -RZ, RZ, 0, 1.1920928955078125e-07 ;  /* 0x00000002ff0f7435 */ /* 0x000fe200000001ff */
[----:B------:R-:W-:Y:S02]  /*2f70*/  MOV R3, 0x1f ;  /* 0x0000001f00037802 */ /* 0x000fe40000000f00 */
[----:B------:R-:W-:Y:S02]  /*2f80*/  MOV R14, 0xffffffff ;  /* 0xffffffff000e7802 */ /* 0x000fe40000000f00 */
[----:B------:R-:W-:Y:S02]  /*2f90*/  MOV R12, 0x2fb0 ;  /* 0x00002fb0000c7802 */ /* 0x000fe40000000f00 */
[----:B------:R-:W-:Y:S05]  /*2fa0*/  CALL.REL.NOINC `($__internal_19_$__cuda_sm70_shflsync_bfly_p) ;  /* 0x0000013000007944 */ /* 0x000fea0003c00000 */
        /* <DEDUP_REMOVED lines=18> */
[----:B01----:R-:W-:Y:S05]  /*30d0*/  BRA `(.L_x_2700) ;  /* 0xffffee7000007947 */ /* 0x003fea000383ffff */
        .weak           $__internal_19_$__cuda_sm70_shflsync_bfly_p
        .type           $__internal_19_$__cuda_sm70_shflsync_bfly_p,@function
        .size           $__internal_19_$__cuda_sm70_shflsync_bfly_p,(.L_x_22107 - $__internal_19_$__cuda_sm70_shflsync_bfly_p)
$__internal_19_$__cuda_sm70_shflsync_bfly_p:
[----:B------:R-:W-:Y:S01]  /*30e0*/  HFMA2.MMA R13, -RZ, RZ, 0, 0 ;  /* 0x00000000ff0d7435 */ /* 0x000fe200000001ff */
[----:B------:R-:W-:Y:S04]  /*30f0*/  WARPSYNC R14 ;  /* 0x0000000e00007348 */ /* 0x000fe80003800000 */
[----:B------:R0:W1:Y:S01]  /*3100*/  SHFL.BFLY PT, R15, R18, R15, R3 ;  /* 0x0c00000f120f7389 */ /* 0x00006200000e0003 */
[----:B------:R-:W-:Y:S05]  /*3110*/  RET.REL.NODEC R12 `(_ZN10layer_norm13ln_fwd_kernelINS_13Kernel_traitsI6__halfS2_S2_S2_fjLj3072ELj1ELj1ELj4ELj16ENS_18Kernel_traits_baseILj3072ES2_S2_S2_S2_fjLj128EEEEELb0ELb0ELb1ELb1EEEvNS_9FwdParamsE) ;  /* 0xffffcee00c007950 */ /* 0x000fea0003c3ffff */
.L_x_2701:
        /* <DEDUP_REMOVED lines=14> */
.L_x_22107:


//--------------------- .text._ZN10layer_norm13ln_fwd_kernelINS_13Kernel_traitsI6__halfS2_S2_S2_fjLj3072ELj1ELj1ELj4ELj16ENS_18Kernel_traits_baseILj3072ES2_S2_S2_S2_fjLj128EEEEELb0ELb1ELb0ELb0EEEvNS_9FwdParamsE --------------------------
	.section	.text._ZN10layer_norm13ln_fwd_kernelINS_13Kernel_traitsI6__halfS2_S2_S2_fjLj3072ELj1ELj1ELj4ELj16ENS_18Kernel_traits_baseILj3072ES2_S2_S2_S2_fjLj128EEEEELb0ELb1ELb0ELb0EEEvNS_9FwdParamsE,"ax",@progbits
	.sectioninfo	@"SHI_REGISTERS=128"
	.align	128
        .global         _ZN10layer_norm13ln_fwd_kernelINS_13Kernel_traitsI6__halfS2_S2_S2_fjLj3072ELj1ELj1ELj4ELj16ENS_18Kernel_traits_baseILj3072ES2_S2_S2_S2_fjLj128EEEEELb0ELb1ELb0ELb0EEEvNS_9FwdParamsE
        .type           _ZN10layer_norm13ln_fwd_kernelINS_13Kernel_traitsI6__halfS2_S2_S2_fjLj3072ELj1ELj1ELj4ELj16ENS_18Kernel_traits_baseILj3072ES2_S2_S2_S2_fjLj128EEEEELb0ELb1ELb0ELb0EEEvNS_9FwdParamsE,@function
        .size           _ZN10layer_norm13ln_fwd_kernelINS_13Kernel_traitsI6__halfS2_S2_S2_fjLj3072ELj1ELj1ELj4ELj16ENS_18Kernel_traits_baseILj3072ES2_S2_S2_S2_fjLj128EEEEELb0ELb1ELb0ELb0EEEvNS_9FwdParamsE,(.L_x_22108 - _ZN10layer_norm13ln_fwd_kernelINS_13Kernel_traitsI6__halfS2_S2_S2_fjLj3072ELj1ELj1ELj4ELj16ENS_18Kernel_traits_baseILj3072ES2_S2_S2_S2_fjLj128EEEEELb0ELb1ELb0ELb0EEEvNS_9FwdParamsE)
        .other          _ZN10layer_norm13ln_fwd_kernelINS_13Kernel_traitsI6__halfS2_S2_S2_fjLj3072ELj1ELj1ELj4ELj16ENS_18Kernel_traits_baseILj3072ES2_S2_S2_S2_fjLj128EEEEELb0ELb1ELb0ELb0EEEvNS_9FwdParamsE,@"STO_CUDA_ENTRY STV_DEFAULT"
_ZN10layer_norm13ln_fwd_kernelINS_13Kernel_traitsI6__halfS2_S2_S2_fjLj3072ELj1ELj1ELj4ELj16ENS_18Kernel_traits_baseILj3072ES2_S2_S2_S2_fjLj128EEEEELb0ELb1ELb0ELb0EEEvNS_9FwdParamsE:
.text._ZN10layer_norm13ln_fwd_kernelINS_13Kernel_traitsI6__halfS2_S2_S2_fjLj3072ELj1ELj1ELj4ELj16ENS_18Kernel_traits_baseILj3072ES2_S2_S2_S2_fjLj128EEEEELb0ELb1ELb0ELb0EEEvNS_9FwdParamsE:
        /* <DEDUP_REMOVED lines=28> */
.L_x_2703:
[----:B0-----:R-:W-:Y:S05]  /*01c0*/  BSYNC B0 ;  /* 0x0000000000007941 */ /* 0x001fea0003800000 */
.L_x_2702:
        /* <DEDUP_REMOVED lines=16> */
.L_x_2705:
[----:B0-----:R-:W-:Y:S05]  /*02d0*/  BSYNC B0 ;  /* 0x0000000000007941 */ /* 0x001fea0003800000 */
.L_x_2704:
        /* <DEDUP_REMOVED lines=15> */
.L_x_2707:
[----:B0-----:R-:W-:Y:S05]  /*03d0*/  BSYNC B0 ;  /* 0x0000000000007941 */ /* 0x001fea0003800000 */
.L_x_2706:
[----:B------:R-:W0:Y:S01]  /*03e0*/  S2UR UR6, SR_CTAID.X ;  /* 0x00000000000679c3 */ /* 0x000e220000002500 */
[----:B------:R-:W-:-:S04]  /*03f0*/  SHF.R.U32.HI R85, RZ, 0x7, R19 ;  /* 0x00000007ff557819 */ /* 0x000fc80000011613 */
[----:B0-----:R-:W-:-:S04]  /*0400*/  IADD3 R90, R85, UR6, RZ ;  /* 0x00000006555a7c10 */ /* 0x001fc8000fffe0ff */
[----:B------:R-:W-:-:S13]  /*0410*/  ISETP.GE.AND P0, PT, R90, c[0x0][0x164], PT ;  /* 0x000059005a007a0c */ /* 0x000fda0003f06270 */
[----:B------:R-:W-:Y:S05]  /*0420*/  @P0 EXIT ;  /* 0x000000000000094d */ /* 0x000fea0003800000 */
[----:B------:R-:W-:Y:S01]  /*0430*/  SHF.R.S32.HI R64, RZ, 0x3, R61 ;  /* 0x00000003ff407819 */ /* 0x000fe2000001143d */
[--C-:B-----5:R-:W-:Y:S01]  /*0440*/  HADD2.F32 R52, -RZ, R45.reuse.H0_H0 ;  /* 0x2000002dff347230 */ /* 0x120fe20000004100 */
[----:B------:R-:W-:Y:S01]  /*0450*/  LOP3.LUT R63, R19, 0x60, RZ, 0xc0, !PT ;  /* 0x00000060133f7812 */ /* 0x000fe200078ec0ff */
        /* <DEDUP_REMOVED lines=13> */
[----:B------:R-:W-:Y:S01]  /*0530*/  IMNMX R67, R65, 0x20, PT ;  /* 0x0000002041437817 */ /* 0x000fe20003800200 */
[--C-:B------:R-:W-:Y:S01]  /*0540*/  HADD2.F32 R48, -RZ, R49.reuse.H0_H0 ;  /* 0x20000031ff307230 */ /* 0x100fe20000004100 */
[----:B------:R-:W-:Y:S01]  /*0550*/  LEA R85, R85, 0x4, 0x2 ;  /* 0x0000000455557811 */ /* 0x000fe200078e10ff */
[----:B------:R-:W-:Y:S01]  /*0560*/  HADD2.F32 R57, -RZ, R49.H1_H1 ;  /* 0x30000031ff397230 */ /* 0x000fe20000004100 */
[----:B------:R-:W-:Y:S01]  /*0570*/  IADD3 R69, R67, R86, RZ ;  /* 0x0000005643457210 */ /* 0x000fe20007ffe0ff */
[--C-:B------:R-:W-:Y:S01]  /*0580*/  HADD2.F32 R49, -RZ, R50.reuse.H0_H0 ;  /* 0x20000032ff317230 */ /* 0x100fe20000004100 */
[----:B------:R-:W-:Y:S01]  /*0590*/  LOP3.LUT R67, R19, 0x1f, RZ, 0xc0, !PT ;  /* 0x0000001f13437812 */ /* 0x000fe200078ec0ff */
[----:B------:R-:W-:Y:S01]  /*05a0*/  HADD2.F32 R58, -RZ, R50.H1_H1 ;  /* 0x30000032ff3a7230 */ /* 0x000fe20000004100 */
[----:B------:R-:W-:Y:S01]  /*05b0*/  SHF.L.U32 R79, R69, 0x3, RZ ;  /* 0x00000003454f7819 */ /* 0x000fe200000006ff */
[--C-:B------:R-:W-:Y:S01]  /*05c0*/  HADD2.F32 R50, -RZ, R51.reuse.H0_H0 ;  /* 0x20000033ff327230 */ /* 0x100fe20000004100 */
[----:B------:R-:W-:Y:S01]  /*05d0*/  ULDC.U8 UR6, c[0x0][0x1f0] ;  /* 0x00007c0000067ab9 */ /* 0x000fe20000000000 */
[----:B------:R-:W-:Y:S01]  /*05e0*/  HADD2.F32 R59, -RZ, R51.H1_H1 ;  /* 0x30000033ff3b7230 */ /* 0x000fe20000004100 */
[----:B------:R-:W0:Y:S01]  /*05f0*/  I2F.U32 R81, R79 ;  /* 0x0000004f00517306 */ /* 0x000e220000201000 */
[----:B------:R-:W-:-:S02]  /*0600*/  HADD2.F32 R51, -RZ, R36.H0_H0 ;  /* 0x20000024ff337230 */ /* 0x000fc40000004100 */
[----:B------:R-:W-:Y:S02]  /*0610*/  HADD2.F32 R60, -RZ, R36.H1_H1 ;  /* 0x30000024ff3c7230 */ /* 0x000fe40000004100 */
[--C-:B------:R-:W-:Y:S02]  /*0620*/  HADD2.F32 R36, -RZ, R37.reuse.H0_H0 ;  /* 0x20000025ff247230 */ /* 0x100fe40000004100 */
[----:B------:R-:W-:Y:S02]  /*0630*/  HADD2.F32 R61, -RZ, R37.H1_H1 ;  /* 0x30000025ff3d7230 */ /* 0x000fe40000004100 */
[--C-:B------:R-:W-:Y:S02]  /*0640*/  HADD2.F32 R37, -RZ, R38.reuse.H0_H0 ;  /* 0x20000026ff257230 */ /* 0x100fe40000004100 */
[----:B------:R-:W-:Y:S02]  /*0650*/  HADD2.F32 R62, -RZ, R38.H1_H1 ;  /* 0x30000026ff3e7230 */ /* 0x000fe40000004100 */
[----:B------:R-:W-:-:S02]  /*0660*/  HADD2.F32 R38, -RZ, R39.H0_H0 ;  /* 0x20000027ff267230 */ /* 0x000fc40000004100 */
[----:B------:R-:W-:Y:S01]  /*0670*/  HADD2.F32 R63, -RZ, R39.H1_H1 ;  /* 0x30000027ff3f7230 */ /* 0x000fe20000004100 */
[----:B0-----:R-:W0:Y:S01]  /*0680*/  MUFU.RCP R81, R81 ;  /* 0x0000005100517308 */ /* 0x001e220000001000 */
[--C-:B------:R-:W-:Y:S02]  /*0690*/  HADD2.F32 R39, -RZ, R40.reuse.H0_H0 ;  /* 0x20000028ff277230 */ /* 0x100fe40000004100 */
[----:B------:R-:W-:Y:S02]  /*06a0*/  HADD2.F32 R64, -RZ, R40.H1_H1 ;  /* 0x30000028ff407230 */ /* 0x000fe40000004100 */
[--C-:B------:R-:W-:Y:S02]  /*06b0*/  HADD2.F32 R40, -RZ, R41.reuse.H0_H0 ;  /* 0x20000029ff287230 */ /* 0x100fe40000004100 */
[----:B------:R-:W-:Y:S02]  /*06c0*/  HADD2.F32 R65, -RZ, R41.H1_H1 ;  /* 0x30000029ff417230 */ /* 0x000fe40000004100 */
[----:B------:R-:W-:-:S02]  /*06d0*/  HADD2.F32 R41, -RZ, R42.H0_H0 ;  /* 0x2000002aff297230 */ /* 0x000fc40000004100 */
[----:B------:R-:W-:Y:S02]  /*06e0*/  HADD2.F32 R66, -RZ, R42.H1_H1 ;  /* 0x3000002aff427230 */ /* 0x000fe40000004100 */
[--C-:B------:R-:W-:Y:S02]  /*06f0*/  HADD2.F32 R42, -RZ, R43.reuse.H0_H0 ;  /* 0x2000002bff2a7230 */ /* 0x100fe40000004100 */
[----:B------:R-:W-:Y:S02]  /*0700*/  HADD2.F32 R68, -RZ, R43.H1_H1 ;  /* 0x3000002bff447230 */ /* 0x000fe40000004100 */
[--C-:B------:R-:W-:Y:S02]  /*0710*/  HADD2.F32 R43, -RZ, R28.reuse.H0_H0 ;  /* 0x2000001cff2b7230 */ /* 0x100fe40000004100 */
[----:B------:R-:W-:Y:S01]  /*0720*/  HADD2.F32 R70, -RZ, R28.H1_H1 ;  /* 0x3000001cff467230 */ /* 0x000fe20000004100 */
[----:B------:R-:W-:Y:S01]  /*0730*/  IMAD R28, R67, -0x20, R76 ;  /* 0xffffffe0431c7824 */ /* 0x000fe200078e024c */
[----:B------:R-:W-:-:S02]  /*0740*/  HADD2.F32 R69, -RZ, R29.H0_H0 ;  /* 0x2000001dff457230 */ /* 0x000fc40000004100 */
[----:B------:R-:W-:Y:S02]  /*0750*/  HADD2.F32 R72, -RZ, R29.H1_H1 ;  /* 0x3000001dff487230 */ /* 0x000fe40000004100 */
[----:B------:R-:W-:Y:S01]  /*0760*/  IMNMX R28, RZ, R28, !PT ;  /* 0x0000001cff1c7217 */ /* 0x000fe20007800200 */
[--C-:B------:R-:W-:Y:S02]  /*0770*/  HADD2.F32 R17, -RZ, R4.reuse.H0_H0 ;  /* 0x20000004ff117230 */ /* 0x100fe40000004100 */
[----:B------:R-:W-:Y:S01]  /*0780*/  HADD2.F32 R16, -RZ, R4.H1_H1 ;  /* 0x30000004ff107230 */ /* 0x000fe20000004100 */
[----:B------:R-:W-:Y:S01]  /*0790*/  IMNMX R29, R28, 0x20, PT ;  /* 0x000000201c1d7817 */ /* 0x000fe20003800200 */
[--C-:B------:R-:W-:Y:S02]  /*07a0*/  HADD2.F32 R15, -RZ, R5.reuse.H0_H0 ;  /* 0x20000005ff0f7230 */ /* 0x100fe40000004100 */
[----:B------:R-:W-:Y:S01]  /*07b0*/  HADD2.F32 R14, -RZ, R5.H1_H1 ;  /* 0x30000005ff0e7230 */ /* 0x000fe20000004100 */
[----:B------:R-:W-:Y:S01]  /*07c0*/  IADD3 R29, R86, R29, RZ ;  /* 0x0000001d561d7210 */ /* 0x000fe20007ffe0ff */
[--C-:B------:R-:W-:Y:S01]  /*07d0*/  HADD2.F32 R13, -RZ, R6.reuse.H0_H0 ;  /* 0x20000006ff0d7230 */ /* 0x100fe20000004100 */
[----:B------:R-:W-:Y:S01]  /*07e0*/  SHF.R.U32.HI R86, RZ, 0x5, R19 ;  /* 0x00000005ff567819 */ /* 0x000fe20000011613 */
[----:B------:R-:W-:Y:S01]  /*07f0*/  HADD2.F32 R12, -RZ, R6.H1_H1 ;  /* 0x30000006ff0c7230 */ /* 0x000fe20000004100 */
[----:B------:R-:W-:Y:S01]  /*0800*/  SHF.L.U32 R88, R29, 0x3, RZ ;  /* 0x000000031d587819 */ /* 0x000fe200000006ff */
[--C-:B------:R-:W-:Y:S01]  /*0810*/  HADD2.F32 R11, -RZ, R7.reuse.H0_H0 ;  /* 0x20000007ff0b7230 */ /* 0x100fe20000004100 */
[----:B------:R-:W-:Y:S01]  /*0820*/  LOP3.LUT R86, R86, 0x3, RZ, 0xc0, !PT ;  /* 0x0000000356567812 */ /* 0x000fe200078ec0ff */
        /* <DEDUP_REMOVED lines=13> */
[----:B------:R-:W-:Y:S02]  /*0900*/  HADD2.F32 R23, -RZ, R26.H0_H0 ;  /* 0x2000001aff177230 */ /* 0x000fe40000004100 */
[--C-:B------:R-:W-:Y:S02]  /*0910*/  HADD2.F32 R24, -RZ, R27.reuse.H0_H0 ;  /* 0x2000001bff187230 */ /* 0x100fe40000004100 */
[----:B------:R-:W-:Y:S02]  /*0920*/  HADD2.F32 R25, -RZ, R44.H0_H0 ;  /* 0x2000002cff197230 */ /* 0x000fe40000004100 */
[----:B------:R-:W-:Y:S02]  /*0930*/  HADD2.F32 R26, -RZ, R26.H1_H1 ;  /* 0x3000001aff1a7230 */ /* 0x000fe40000004100 */
[----:B------:R-:W-:Y:S02]  /*0940*/  HADD2.F32 R27, -RZ, R27.H1_H1 ;  /* 0x3000001bff1b7230 */ /* 0x000fe40000004100 */
        /* <DEDUP_REMOVED lines=12> */
[----:B0-----:R-:W-:-:S02]  /*0a10*/  HADD2.F32 R84, -RZ, R35.H1_H1 ;  /* 0x30000023ff547230 */ /* 0x001fc40000004100 */
.L_x_2723:
        /* <DEDUP_REMOVED lines=13> */
[----:B------:R-:W-:Y:S01]  /*0af0*/  MOV R117, R89 ;  /* 0x0000005900757202 */ /* 0x000fe20000000f00 */
[----:B--2---:R-:W-:Y:S01]  /*0b00*/  @P0 HADD2.F32 R116, -RZ, R32.H0_H0 ;  /* 0x20000020ff740230 */ /* 0x004fe20000004100 */
        /* <DEDUP_REMOVED lines=9> */
[----:B------:R-:W-:-:S04]  /*0ba0*/  LEA R118, P4, R89, c[0x0][0x188], 0x4 ;  /* 0x0000620059767a11 */ /* 0x000fc800078820ff */
[----:B------:R-:W-:Y:S01]  /*0bb0*/  LEA.HI.X R119, R89, c[0x0][0x18c], RZ, 0x4, P4 ;  /* 0x0000630059777a11 */ /* 0x000fe200020f24ff */
[--C-:B--2---:R-:W-:Y:S02]  /*0bc0*/  HADD2.F32 R97, -RZ, R32.reuse.H1_H1 ;  /* 0x30000020ff617230 */ /* 0x104fe40000004100 */
[----:B------:R-:W-:Y:S02]  /*0bd0*/  HADD2.F32 R93, -RZ, R32.H0_H0 ;  /* 0x20000020ff5d7230 */ /* 0x000fe40000004100 */
[--C-:B------:R-:W-:Y:S01]  /*0be0*/  HADD2.F32 R103, -RZ, R33.reuse.H0_H0 ;  /* 0x20000021ff677230 */ /* 0x100fe20000004100 */
[-C--:B------:R-:W-:Y:S01]  /*0bf0*/  FMUL.FTZ R97, R97, R116.reuse ;  /* 0x0000007461617220 */ /* 0x080fe20000410000 */
[----:B------:R-:W-:Y:S01]  /*0c00*/  HADD2.F32 R117, -RZ, R33.H1_H1 ;  /* 0x30000021ff757230 */ /* 0x000fe20000004100 */
[-C--:B------:R-:W-:Y:S02]  /*0c10*/  FMUL.FTZ R96, R93, R116.reuse ;  /* 0x000000745d607220 */ /* 0x080fe40000410000 */
[----:B------:R-:W-:Y:S01]  /*0c20*/  FMUL.FTZ R102, R103, R116 ;  /* 0x0000007467667220 */ /* 0x000fe20000410000 */
[--C-:B------:R-:W-:Y:S01]  /*0c30*/  HADD2.F32 R103, -RZ, R34.reuse.H1_H1 ;  /* 0x30000022ff677230 */ /* 0x100fe20000004100 */
[----:B0-----:R-:W-:Y:S01]  /*0c40*/  FMUL.FTZ R94, R16, R97 ;  /* 0x00000061105e7220 */ /* 0x001fe20000410000 */
[----:B------:R-:W-:Y:S01]  /*0c50*/  HADD2.F32 R97, -RZ, R34.H0_H0 ;  /* 0x20000022ff617230 */ /* 0x000fe20000004100 */
[----:B------:R-:W-:Y:S01]  /*0c60*/  FMUL.FTZ R93, R17, R96 ;  /* 0x00000060115d7220 */ /* 0x000fe20000410000 */
[--C-:B---3--:R-:W-:Y:S01]  /*0c70*/  @P0 HADD2.F32 R32, -RZ, R28.reuse.H0_H0 ;  /* 0x2000001cff200230 */ /* 0x108fe20000004100 */
[----:B------:R-:W-:Y:S01]  /*0c80*/  FMUL.FTZ R95, R15, R102 ;  /* 0x000000660f5f7220 */ /* 0x000fe20000410000 */
[----:B------:R-:W-:Y:S01]  /*0c90*/  @P0 HADD2.F32 R33, -RZ, R28.H1_H1 ;  /* 0x3000001cff210230 */ /* 0x000fe20000004100 */
[-C--:B------:R-:W-:Y:S01]  /*0ca0*/  FMUL.FTZ R117, R117, R116.reuse ;  /* 0x0000007475757220 */ /* 0x080fe20000410000 */
[----:B------:R-:W-:Y:S01]  /*0cb0*/  @P0 HADD2.F32 R96, -RZ, R29.H0_H0 ;  /* 0x2000001dff600230 */ /* 0x000fe20000004100 */
[----:B------:R-:W-:Y:S01]  /*0cc0*/  @P0 FADD.FTZ R93, R32, R93 ;  /* 0x0000005d205d0221 */ /* 0x000fe20000010000 */
[----:B------:R-:W-:Y:S01]  /*0cd0*/  @P0 HADD2.F32 R34, -RZ, R31.H0_H0 ;  /* 0x2000001fff220230 */ /* 0x000fe20000004100 */
[----:B------:R-:W-:-:S02]  /*0ce0*/  FMUL.FTZ R32, R97, R116 ;  /* 0x0000007461207220 */ /* 0x000fc40000410000 */
[----:B------:R-:W-:Y:S01]  /*0cf0*/  @P0 FADD.FTZ R94, R33, R94 ;  /* 0x0000005e215e0221 */ /* 0x000fe20000010000 */
[----:B------:R-:W-:Y:S01]  /*0d00*/  @P0 HADD2.F32 R33, -RZ, R29.H1_H1 ;  /* 0x3000001dff210230 */ /* 0x000fe20000004100 */
[----:B------:R-:W-:Y:S02]  /*0d10*/  @P0 FADD.FTZ R95, R96, R95 ;  /* 0x0000005f605f0221 */ /* 0x000fe40000010000 */
[----:B------:R-:W-:Y:S01]  /*0d20*/  FMUL.FTZ R96, R14, R117 ;  /* 0x000000750e607220 */ /* 0x000fe20000410000 */
[--C-:B------:R-:W-:Y:S01]  /*0d30*/  HADD2.F32 R117, -RZ, R35.reuse.H0_H0 ;  /* 0x20000023ff757230 */ /* 0x100fe20000004100 */
[----:B------:R-:W-:Y:S01]  /*0d40*/  FMUL.FTZ R97, R13, R32 ;  /* 0x000000200d617220 */ /* 0x000fe20000410000 */
[--C-:B------:R-:W-:Y:S01]  /*0d50*/  @P0 HADD2.F32 R32, -RZ, R30.reuse.H0_H0 ;  /* 0x2000001eff200230 */ /* 0x100fe20000004100 */
[----:B------:R-:W-:Y:S01]  /*0d60*/  FMUL.FTZ R103, R103, R116 ;  /* 0x0000007467677220 */ /* 0x000fe20000410000 */
[----:B------:R-:W-:Y:S01]  /*0d70*/  HADD2.F32 R35, -RZ, R35.H1_H1 ;  /* 0x30000023ff237230 */ /* 0x000fe20000004100 */
[----:B------:R-:W-:Y:S01]  /*0d80*/  @P0 FADD.FTZ R96, R33, R96 ;  /* 0x0000006021600221 */ /* 0x000fe20000010000 */
[----:B------:R-:W-:Y:S01]  /*0d90*/  @P0 HADD2.F32 R33, -RZ, R30.H1_H1 ;  /* 0x3000001eff210230 */ /* 0x000fe20000004100 */
[----:B------:R-:W-:-:S02]  /*0da0*/  FMUL.FTZ R102, R12, R103 ;  /* 0x000000670c667220 */ /* 0x000fc40000410000 */
[----:B------:R-:W-:Y:S02]  /*0db0*/  @P0 FADD.FTZ R97, R32, R97 ;  /* 0x0000006120610221 */ /* 0x000fe40000010000 */
[-C--:B------:R-:W-:Y:S01]  /*0dc0*/  FMUL.FTZ R32, R117, R116.reuse ;  /* 0x0000007475207220 */ /* 0x080fe20000410000 */
[----:B------:R-:W-:Y:S01]  /*0dd0*/  IADD3 R117, R89, 0x80, RZ ;  /* 0x0000008059757810 */ /* 0x000fe20007ffe0ff */
[----:B------:R-:W-:Y:S02]  /*0de0*/  FMUL.FTZ R35, R35, R116 ;  /* 0x0000007423237220 */ /* 0x000fe40000410000 */
[----:B------:R-:W-:Y:S01]  /*0df0*/  @P0 FADD.FTZ R102, R33, R102 ;  /* 0x0000006621660221 */ /* 0x000fe20000010000 */
[----:B------:R-:W-:Y:S01]  /*0e00*/  @P0 HADD2.F32 R33, -RZ, R31.H1_H1 ;  /* 0x3000001fff210230 */ /* 0x000fe20000004100 */
[----:B------:R-:W-:Y:S01]  /*0e10*/  FMUL.FTZ R103, R11, R32 ;  /* 0x000000200b677220 */ /* 0x000fe20000410000 */
[----:B------:R-:W-:Y:S01]  /*0e20*/  F2FP.PACK_AB R32, R94, R93 ;  /* 0x0000005d5e20723e */ /* 0x000fe200000000ff */
[----:B------:R-:W-:-:S02]  /*0e30*/  FMUL.FTZ R104, R10, R35 ;  /* 0x000000230a687220 */ /* 0x000fc40000410000 */
[----:B------:R-:W-:Y:S01]  /*0e40*/  @P0 FADD.FTZ R103, R34, R103 ;  /* 0x0000006722670221 */ /* 0x000fe20000010000 */
[----:B------:R-:W-:Y:S01]  /*0e50*/  F2FP.PACK_AB R34, R102, R97 ;  /* 0x000000616622723e */ /* 0x000fe200000000ff */
[----:B------:R-:W-:Y:S01]  /*0e60*/  @P0 FADD.FTZ R104, R33, R104 ;  /* 0x0000006821680221 */ /* 0x000fe20000010000 */
[----:B------:R-:W-:-:S04]  /*0e70*/  F2FP.PACK_AB R33, R96, R95 ;  /* 0x0000005f6021723e */ /* 0x000fc800000000ff */
[----:B------:R-:W-:-:S05]  /*0e80*/  F2FP.PACK_AB R35, R104, R103 ;  /* 0x000000676823723e */ /* 0x000fca00000000ff */
[----:B------:R0:W-:Y:S02]  /*0e90*/  STG.E.128 [R118.64], R32 ;  /* 0x0000002076007986 */ /* 0x0001e4000c101d04 */
.L_x_2709:
[----:B------:R-:W-:Y:S05]  /*0ea0*/  BSYNC B0 ;  /* 0x0000000000007941 */ /* 0x000fea0003800000 */
.L_x_2708:
        /* <DEDUP_REMOVED lines=9> */
[----:B------:R-:W3:Y:S01]  /*0f40*/  @P0 LDG.E.128 R28, [R98.64] ;  /* 0x00000004621c0981 */ /* 0x000ee2000c1e1d00 */
[----:B------:R-:W-:-:S04]  /*0f50*/  LEA R118, P4, R117, c[0x0][0x188], 0x4 ;  /* 0x0000620075767a11 */ /* 0x000fc800078820ff */
[C---:B------:R-:W-:Y:S02]  /*0f60*/  LEA.HI.X R119, R117.reuse, c[0x0][0x18c], RZ, 0x4, P4 ;  /* 0x0000630075777a11 */ /* 0x040fe400020f24ff */
[----:B------:R-:W-:Y:S01]  /*0f70*/  IADD3 R117, R117, 0x80, RZ ;  /* 0x0000008075757810 */ /* 0x000fe20007ffe0ff */
[--C-:B--2---:R-:W-:Y:S02]  /*0f80*/  HADD2.F32 R91, -RZ, R32.reuse.H0_H0 ;  /* 0x20000020ff5b7230 */ /* 0x104fe40000004100 */
[----:B------:R-:W-:-:S03]  /*0f90*/  HADD2.F32 R101, -RZ, R32.H1_H1 ;  /* 0x30000020ff657230 */ /* 0x000fc60000004100 */
[-C--:B------:R-:W-:Y:S02]  /*0fa0*/  FMUL.FTZ R92, R91, R116.reuse ;  /* 0x000000745b5c7220 */ /* 0x080fe40000410000 */
[----:B------:R-:W-:Y:S02]  /*0fb0*/  FMUL.FTZ R101, R101, R116 ;  /* 0x0000007465657220 */ /* 0x000fe40000410000 */
[----:B------:R-:W-:Y:S02]  /*0fc0*/  FMUL.FTZ R91, R9, R92 ;  /* 0x0000005c095b7220 */ /* 0x000fe40000410000 */
[----:B------:R-:W-:Y:S01]  /*0fd0*/  FMUL.FTZ R92, R8, R101 ;  /* 0x00000065085c7220 */ /* 0x000fe20000410000 */
[--C-:B------:R-:W-:Y:S02]  /*0fe0*/  HADD2.F32 R101, -RZ, R33.reuse.H0_H0 ;  /* 0x20000021ff657230 */ /* 0x100fe40000004100 */
[----:B------:R-:W-:Y:S02]  /*0ff0*/  HADD2.F32 R33, -RZ, R33.H1_H1 ;  /* 0x30000021ff217230 */ /* 0x000fe40000004100 */
[----:B---3--:R-:W-:-:S02]  /*1000*/  @P0 HADD2.F32 R100, -RZ, R28.H0_H0 ;  /* 0x2000001cff640230 */ /* 0x008fc40000004100 */
[----:B------:R-:W-:Y:S01]  /*1010*/  @P0 HADD2.F32 R105, -RZ, R28.H1_H1 ;  /* 0x3000001cff690230 */ /* 0x000fe20000004100 */
[-C--:B------:R-:W-:Y:S01]  /*1020*/  FMUL.FTZ R98, R101, R116.reuse ;  /* 0x0000007465627220 */ /* 0x080fe20000410000 */
[--C-:B------:R-:W-:Y:S01]  /*1030*/  HADD2.F32 R99, -RZ, R34.reuse.H0_H0 ;  /* 0x20000022ff637230 */ /* 0x100fe20000004100 */
[-C--:B------:R-:W-:Y:S01]  /*1040*/  FMUL.FTZ R33, R33, R116.reuse ;  /* 0x0000007421217220 */ /* 0x080fe20000410000 */
[----:B------:R-:W-:Y:S01]  /*1050*/  HADD2.F32 R101, -RZ, R34.H1_H1 ;  /* 0x30000022ff657230 */ /* 0x000fe20000004100 */
[----:B------:R-:W-:Y:S02]  /*1060*/  @P0 FADD.FTZ R91, R100, R91 ;  /* 0x0000005b645b0221 */ /* 0x000fe40000010000 */
[----:B------:R-:W-:Y:S01]  /*1070*/  @P0 FADD.FTZ R92, R105, R92 ;  /* 0x0000005c695c0221 */ /* 0x000fe20000010000 */
[--C-:B------:R-:W-:Y:S01]  /*1080*/  @P0 HADD2.F32 R105, -RZ, R29.reuse.H0_H0 ;  /* 0x2000001dff690230 */ /* 0x100fe20000004100 */
[----:B------:R-:W-:Y:S01]  /*1090*/  FMUL.FTZ R100, R99, R116 ;  /* 0x0000007463647220 */ /* 0x000fe20000410000 */
[----:B------:R-:W-:Y:S01]  /*10a0*/  @P0 HADD2.F32 R32, -RZ, R29.H1_H1 ;  /* 0x3000001dff200230 */ /* 0x000fe20000004100 */
[----:B------:R-:W-:-:S02]  /*10b0*/  FMUL.FTZ R98, R7, R98 ;  /* 0x0000006207627220 */ /* 0x000fc40000410000 */
[----:B------:R-:W-:Y:S01]  /*10c0*/  FMUL.FTZ R99, R6, R33 ;  /* 0x0000002106637220 */ /* 0x000fe20000410000 */
[--C-:B------:R-:W-:Y:S01]  /*10d0*/  HADD2.F32 R33, -RZ, R35.reuse.H0_H0 ;  /* 0x20000023ff217230 */ /* 0x100fe20000004100 */
[----:B------:R-:W-:Y:S01]  /*10e0*/  FMUL.FTZ R101, R101, R116 ;  /* 0x0000007465657220 */ /* 0x000fe20000410000 */
[----:B------:R-:W-:Y:S01]  /*10f0*/  HADD2.F32 R35, -RZ, R35.H1_H1 ;  /* 0x30000023ff237230 */ /* 0x000fe20000004100 */
[----:B------:R-:W-:Y:S01]  /*1100*/  @P0 FADD.FTZ R98, R105, R98 ;  /* 0x0000006269620221 */ /* 0x000fe20000010000 */
[--C-:B------:R-:W-:Y:S01]  /*1110*/  @P0 HADD2.F32 R34, -RZ, R30.reuse.H1_H1 ;  /* 0x3000001eff220230 */ /* 0x100fe20000004100 */
[----:B------:R-:W-:Y:S01]  /*1120*/  FMUL.FTZ R101, R4, R101 ;  /* 0x0000006504657220 */ /* 0x000fe20000410000 */
[----:B------:R-:W-:Y:S01]  /*1130*/  @P0 HADD2.F32 R105, -RZ, R30.H0_H0 ;  /* 0x2000001eff690230 */ /* 0x000fe20000004100 */
[----:B------:R-:W-:Y:S02]  /*1140*/  FMUL.FTZ R100, R5, R100 ;  /* 0x0000006405647220 */ /* 0x000fe40000410000 */
[----:B------:R-:W-:-:S02]  /*1150*/  @P0 FADD.FTZ R99, R32, R99 ;  /* 0x0000006320630221 */ /* 0x000fc40000010000 */
[-C--:B------:R-:W-:Y:S02]  /*1160*/  FMUL.FTZ R32, R33, R116.reuse ;  /* 0x0000007421207220 */ /* 0x080fe40000410000 */
[----:B------:R-:W-:Y:S01]  /*1170*/  FMUL.FTZ R35, R35, R116 ;  /* 0x0000007423237220 */ /* 0x000fe20000410000 */
[--C-:B------:R-:W-:Y:S01]  /*1180*/  @P0 HADD2.F32 R33, -RZ, R31.reuse.H1_H1 ;  /* 0x3000001fff210230 */ /* 0x100fe20000004100 */
[----:B------:R-:W-:Y:S01]  /*1190*/  @P0 FADD.FTZ R101, R34, R101 ;  /* 0x0000006522650221 */ /* 0x000fe20000010000 */
[----:B------:R-:W-:Y:S01]  /*11a0*/  @P0 HADD2.F32 R34, -RZ, R31.H0_H0 ;  /* 0x2000001fff220230 */ /* 0x000fe20000004100 */
[----:B------:R-:W-:Y:S02]  /*11b0*/  @P0 FADD.FTZ R100, R105, R100 ;  /* 0x0000006469640221 */ /* 0x000fe40000010000 */
[----:B------:R-:W-:Y:S02]  /*11c0*/  FMUL.FTZ R105, R3, R32 ;  /* 0x0000002003697220 */ /* 0x000fe40000410000 */
[----:B------:R-:W-:-:S02]  /*11d0*/  FMUL.FTZ R106, R2, R35 ;  /* 0x00000023026a7220 */ /* 0x000fc40000410000 */
[----:B------:R-:W-:Y:S02]  /*11e0*/  @P0 FADD.FTZ R105, R34, R105 ;  /* 0x0000006922690221 */ /* 0x000fe40000010000 */
[----:B------:R-:W-:Y:S01]  /*11f0*/  @P0 FADD.FTZ R106, R33, R106 ;  /* 0x0000006a216a0221 */ /* 0x000fe20000010000 */
[----:B------:R-:W-:Y:S02]  /*1200*/  F2FP.PACK_AB R34, R101, R100 ;  /* 0x000000646522723e */ /* 0x000fe400000000ff */
[----:B------:R-:W-:Y:S02]  /*1210*/  F2FP.PACK_AB R33, R99, R98 ;  /* 0x000000626321723e */ /* 0x000fe400000000ff */
[----:B------:R-:W-:Y:S02]  /*1220*/  F2FP.PACK_AB R32, R92, R91 ;  /* 0x0000005b5c20723e */ /* 0x000fe400000000ff */
[----:B------:R-:W-:-:S05]  /*1230*/  F2FP.PACK_AB R35, R106, R105 ;  /* 0x000000696a23723e */ /* 0x000fca00000000ff */
[----:B------:R0:W-:Y:S02]  /*1240*/  STG.E.128 [R118.64], R32 ;  /* 0x0000002076007986 */ /* 0x0001e4000c101d04 */
.L_x_2711:
[----:B------:R-:W-:Y:S05]  /*1250*/  BSYNC B0 ;  /* 0x0000000000007941 */ /* 0x000fea0003800000 */
.L_x_2710:
        /* <DEDUP_REMOVED lines=9> */
[----:B------:R-:W3:Y:S01]  /*12f0*/  @P0 LDG.E.128 R28, [R108.64] ;  /* 0x000000046c1c0981 */ /* 0x000ee2000c1e1d00 */
[--C-:B--2---:R-:W-:Y:S02]  /*1300*/  HADD2.F32 R107, -RZ, R32.reuse.H0_H0 ;  /* 0x20000020ff6b7230 */ /* 0x104fe40000004100 */
[----:B------:R-:W-:Y:S02]  /*1310*/  HADD2.F32 R111, -RZ, R32.H1_H1 ;  /* 0x30000020ff6f7230 */ /* 0x000fe40000004100 */
[--C-:B------:R-:W-:Y:S01]  /*1320*/  HADD2.F32 R113, -RZ, R33.reuse.H0_H0 ;  /* 0x20000021ff717230 */ /* 0x100fe20000004100 */
[-C--:B------:R-:W-:Y:S01]  /*1330*/  FMUL.FTZ R107, R107, R116.reuse ;  /* 0x000000746b6b7220 */ /* 0x080fe20000410000 */
[--C-:B------:R-:W-:Y:S01]  /*1340*/  HADD2.F32 R123, -RZ, R34.reuse.H1_H1 ;  /* 0x30000022ff7b7230 */ /* 0x100fe20000004100 */
[-C--:B------:R-:W-:Y:S01]  /*1350*/  FMUL.FTZ R32, R111, R116.reuse ;  /* 0x000000746f207220 */ /* 0x080fe20000410000 */
[----:B------:R-:W-:Y:S01]  /*1360*/  HADD2.F32 R119, -RZ, R33.H1_H1 ;  /* 0x30000021ff777230 */ /* 0x000fe20000004100 */
[----:B------:R-:W-:Y:S01]  /*1370*/  FMUL.FTZ R107, R0, R107 ;  /* 0x0000006b006b7220 */ /* 0x000fe20000410000 */
[----:B------:R-:W-:Y:S01]  /*1380*/  HADD2.F32 R121, -RZ, R34.H0_H0 ;  /* 0x20000022ff797230 */ /* 0x000fe20000004100 */
[-C--:B------:R-:W-:Y:S01]  /*1390*/  FMUL.FTZ R113, R113, R116.reuse ;  /* 0x0000007471717220 */ /* 0x080fe20000410000 */
[--C-:B------:R-:W-:Y:S01]  /*13a0*/  HADD2.F32 R125, -RZ, R35.reuse.H0_H0 ;  /* 0x20000023ff7d7230 */ /* 0x100fe20000004100 */
[-C--:B------:R-:W-:Y:S01]  /*13b0*/  FMUL.FTZ R123, R123, R116.reuse ;  /* 0x000000747b7b7220 */ /* 0x080fe20000410000 */
[--C-:B---3--:R-:W-:Y:S01]  /*13c0*/  @P0 HADD2.F32 R108, -RZ, R28.reuse.H0_H0 ;  /* 0x2000001cff6c0230 */ /* 0x108fe20000004100 */
[----:B------:R-:W-:Y:S01]  /*13d0*/  FMUL.FTZ R34, R121, R116 ;  /* 0x0000007479227220 */ /* 0x000fe20000410000 */
[----:B------:R-:W-:Y:S01]  /*13e0*/  @P0 HADD2.F32 R33, -RZ, R28.H1_H1 ;  /* 0x3000001cff210230 */ /* 0x000fe20000004100 */
[----:B------:R-:W-:Y:S01]  /*13f0*/  FMUL.FTZ R109, R20, R113 ;  /* 0x00000071146d7220 */ /* 0x000fe20000410000 */
[----:B------:R-:W-:Y:S01]  /*1400*/  HADD2.F32 R35, -RZ, R35.H1_H1 ;  /* 0x30000023ff237230 */ /* 0x000fe20000004100 */
[----:B------:R-:W-:-:S02]  /*1410*/  @P0 FADD.FTZ R107, R108, R107 ;  /* 0x0000006b6c6b0221 */ /* 0x000fc40000010000 */
[----:B------:R-:W-:Y:S01]  /*1420*/  FMUL.FTZ R108, R21, R32 ;  /* 0x00000020156c7220 */ /* 0x000fe20000410000 */
[--C-:B------:R-:W-:Y:S01]  /*1430*/  @P0 HADD2.F32 R32, -RZ, R29.reuse.H0_H0 ;  /* 0x2000001dff200230 */ /* 0x100fe20000004100 */
[----:B------:R-:W-:Y:S02]  /*1440*/  FMUL.FTZ R112, R26, R123 ;  /* 0x0000007b1a707220 */ /* 0x000fe40000410000 */
[----:B------:R-:W-:Y:S01]  /*1450*/  @P0 FADD.FTZ R108, R33, R108 ;  /* 0x0000006c216c0221 */ /* 0x000fe20000010000 */
[--C-:B------:R-:W-:Y:S01]  /*1460*/  @P0 HADD2.F32 R33, -RZ, R30.reuse.H1_H1 ;  /* 0x3000001eff210230 */ /* 0x100fe20000004100 */
[-C--:B------:R-:W-:Y:S02]  /*1470*/  FMUL.FTZ R119, R119, R116.reuse ;  /* 0x0000007477777220 */ /* 0x080fe40000410000 */
[-C--:B------:R-:W-:Y:S02]  /*1480*/  FMUL.FTZ R125, R125, R116.reuse ;  /* 0x000000747d7d7220 */ /* 0x080fe40000410000 */
[----:B------:R-:W-:Y:S01]  /*1490*/  FMUL.FTZ R114, R35, R116 ;  /* 0x0000007423727220 */ /* 0x000fe20000410000 */
[----:B------:R-:W-:Y:S01]  /*14a0*/  @P0 HADD2.F32 R35, -RZ, R29.H1_H1 ;  /* 0x3000001dff230230 */ /* 0x000fe20000004100 */
[----:B------:R-:W-:Y:S01]  /*14b0*/  @P0 FADD.FTZ R109, R32, R109 ;  /* 0x0000006d206d0221 */ /* 0x000fe20000010000 */
[----:B------:R-:W-:Y:S01]  /*14c0*/  @P0 HADD2.F32 R32, -RZ, R30.H0_H0 ;  /* 0x2000001eff200230 */ /* 0x000fe20000004100 */
[----:B------:R-:W-:Y:S01]  /*14d0*/  FMUL.FTZ R111, R23, R34 ;  /* 0x00000022176f7220 */ /* 0x000fe20000410000 */
[--C-:B------:R-:W-:Y:S01]  /*14e0*/  @P0 HADD2.F32 R34, -RZ, R31.reuse.H0_H0 ;  /* 0x2000001fff220230 */ /* 0x100fe20000004100 */
[----:B------:R-:W-:Y:S01]  /*14f0*/  @P0 FADD.FTZ R112, R33, R112 ;  /* 0x0000007021700221 */ /* 0x000fe20000010000 */
[----:B------:R-:W-:Y:S01]  /*1500*/  @P0 HADD2.F32 R33, -RZ, R31.H1_H1 ;  /* 0x3000001fff210230 */ /* 0x000fe20000004100 */
[----:B------:R-:W-:Y:S01]  /*1510*/  FMUL.FTZ R110, R22, R119 ;  /* 0x00000077166e7220 */ /* 0x000fe20000410000 */
[----:B------:R-:W-:Y:S01]  /*1520*/  LEA R116, P4, R117, c[0x0][0x188], 0x4 ;  /* 0x0000620075747a11 */ /* 0x000fe200078820ff */
[----:B------:R-:W-:-:S02]  /*1530*/  FMUL.FTZ R113, R24, R125 ;  /* 0x0000007d18717220 */ /* 0x000fc40000410000 */
[----:B------:R-:W-:Y:S01]  /*1540*/  FMUL.FTZ R114, R27, R114 ;  /* 0x000000721b727220 */ /* 0x000fe20000410000 */
[----:B------:R-:W-:Y:S01]  /*1550*/  LEA.HI.X R117, R117, c[0x0][0x18c], RZ, 0x4, P4 ;  /* 0x0000630075757a11 */ /* 0x000fe200020f24ff */
[----:B------:R-:W-:Y:S02]  /*1560*/  @P0 FADD.FTZ R110, R35, R110 ;  /* 0x0000006e236e0221 */ /* 0x000fe40000010000 */
[----:B------:R-:W-:Y:S01]  /*1570*/  @P0 FADD.FTZ R111, R32, R111 ;  /* 0x0000006f206f0221 */ /* 0x000fe20000010000 */
[----:B------:R-:W-:Y:S01]  /*1580*/  F2FP.PACK_AB R32, R108, R107 ;  /* 0x0000006b6c20723e */ /* 0x000fe200000000ff */
[----:B------:R-:W-:Y:S02]  /*1590*/  @P0 FADD.FTZ R113, R34, R113 ;  /* 0x0000007122710221 */ /* 0x000fe40000010000 */
[----:B------:R-:W-:Y:S01]  /*15a0*/  @P0 FADD.FTZ R114, R33, R114 ;  /* 0x0000007221720221 */ /* 0x000fe20000010000 */
[----:B------:R-:W-:Y:S02]  /*15b0*/  F2FP.PACK_AB R34, R112, R111 ;  /* 0x0000006f7022723e */ /* 0x000fe400000000ff */
[----:B------:R-:W-:-:S02]  /*15c0*/  F2FP.PACK_AB R33, R110, R109 ;  /* 0x0000006d6e21723e */ /* 0x000fc400000000ff */
[----:B------:R-:W-:-:S05]  /*15d0*/  F2FP.PACK_AB R35, R114, R113 ;  /* 0x000000717223723e */ /* 0x000fca00000000ff */
[----:B------:R0:W-:Y:S02]  /*15e0*/  STG.E.128 [R116.64], R32 ;  /* 0x0000002074007986 */ /* 0x0001e4000c101d04 */
.L_x_2713:
[----:B------:R-:W-:Y:S05]  /*15f0*/  BSYNC B0 ;  /* 0x0000000000007941 */ /* 0x000fea0003800000 */
.L_x_2712:
[----:B0-----:R-:W-:Y:S01]  /*1600*/  FADD.FTZ R33, RZ, R93 ;  /* 0x0000005dff217221 */ /* 0x001fe20000010000 */
[C---:B------:R-:W-:Y:S02]  /*1610*/  ISETP.GT.U32.AND P0, PT, R18.reuse, 0xff, PT ;  /* 0x000000ff1200780c */ /* 0x040fe40003f04070 */
[----:B------:R-:W-:Y:S01]  /*1620*/  ISETP.GT.U32.AND P4, PT, R18, 0x17f, PT ;  /* 0x0000017f1200780c */ /* 0x000fe20003f84070 */
[----:B------:R-:W-:Y:S01]  /*1630*/  FADD.FTZ R32, R94, R33 ;  /* 0x000000215e207221 */ /* 0x000fe20000010000 */
[----:B------:R-:W-:-:S03]  /*1640*/  LOP3.LUT P5, RZ, R87, 0xff, RZ, 0xc0, !PT ;  /* 0x000000ff57ff7812 */ /* 0x000fc600078ac0ff */
        /* <DEDUP_REMOVED lines=19> */
[----:B------:R-:W-:Y:S01]  /*1780*/  FADD.FTZ R33, R111, R34 ;  /* 0x000000226f217221 */ /* 0x000fe20000010000 */
[----:B------:R-:W-:-:S03]  /*1790*/  SHF.R.U32.HI R34, RZ, 0x5, R115 ;  /* 0x00000005ff227819 */ /* 0x000fc60000011673 */
[----:B------:R-:W-:Y:S01]  /*17a0*/  FADD.FTZ R116, R112, R33 ;  /* 0x0000002170747221 */ /* 0x000fe20000010000 */
[----:B------:R-:W-:-:S03]  /*17b0*/  LOP3.LUT R34, R34, 0x7fffffc, RZ, 0xc0, !PT ;  /* 0x07fffffc22227812 */ /* 0x000fc600078ec0ff */
[----:B------:R-:W-:Y:S01]  /*17c0*/  FADD.FTZ R33, R113, R116 ;  /* 0x0000007471217221 */ /* 0x000fe20000010000 */
[----:B------:R-:W-:-:S03]  /*17d0*/  SEL R115, R85, R34, !P5 ;  /* 0x0000002255737207 */ /* 0x000fc60006800000 */
[----:B------:R-:W-:Y:S01]  /*17e0*/  @P4 FADD.FTZ R32, R114, R33 ;  /* 0x0000002172204221 */ /* 0x000fe20000010000 */
[----:B------:R-:W-:Y:S05]  /*17f0*/  BRA.DIV ~URZ, `(.L_x_2714) ;  /* 0x00000f327f007947 */ /* 0x000fea000b800000 */
[----:B------:R0:W1:Y:S02]  /*1800*/  SHFL.BFLY PT, R116, R32, 0x1, 0x1f ;  /* 0x0c201f0020747f89 */ /* 0x00006400000e0000 */
.L_x_2724:
        /* <DEDUP_REMOVED lines=69> */
.L_x_2725:
        /* <DEDUP_REMOVED lines=46> */
[----:B------:R-:W-:Y:S02]  /*1f40*/  FMUL.FTZ R119, R119, R116 ;  /* 0x0000007477777220 */ /* 0x000fe40000410000 */
[----:B---3--:R-:W-:Y:S01]  /*1f50*/  FADD.FTZ R118, R115, R118 ;  /* 0x0000007673767221 */ /* 0x008fe20000010000 */
[----:B------:R-:W0:Y:S03]  /*1f60*/  SHFL.IDX PT, R117, R32, RZ, 0x1f ;  /* 0x00001fff20757589 */ /* 0x000e2600000e0000 */
[----:B------:R-:W-:-:S06]  /*1f70*/  FFMA.FTZ R118, R33, R119, R118 ;  /* 0x0000007721767223 */ /* 0x000fcc0000010076 */
[----:B------:R-:W1:Y:S01]  /*1f80*/  SHFL.IDX PT, R118, R118, RZ, 0x1f ;  /* 0x00001fff76767589 */ /* 0x000e6200000e0000 */
[----:B0-----:R-:W-:-:S05]  /*1f90*/  FMUL.FTZ R33, R117, R117 ;  /* 0x0000007575217220 */ /* 0x001fca0000410000 */
[----:B------:R-:W-:Y:S01]  /*1fa0*/  FSEL R34, R33, RZ, P4 ;  /* 0x000000ff21227208 */ /* 0x000fe20002000000 */
[----:B-1----:R-:W-:Y:S01]  /*1fb0*/  FFMA.FTZ R33, R118, R35, c[0x0][0x228] ;  /* 0x00008a0076217623 */ /* 0x002fe20000010023 */
[----:B------:R-:W-:Y:S02]  /*1fc0*/  @!P0 MOV R35, 0x4 ;  /* 0x0000000400238802 */ /* 0x000fe40000000f00 */
[----:B------:R-:W-:Y:S01]  /*1fd0*/  FSEL R118, R117, RZ, !P4 ;  /* 0x000000ff75767208 */ /* 0x000fe20006000000 */
[----:B------:R-:W-:Y:S01]  /*1fe0*/  FADD.FTZ R34, R33, R34 ;  /* 0x0000002221227221 */ /* 0x000fe20000010000 */
[----:B------:R-:W-:-:S03]  /*1ff0*/  @!P0 MOV R33, 0x4 ;  /* 0x0000000400218802 */ /* 0x000fc60000000f00 */
[----:B------:R-:W0:Y:S02]  /*2000*/  MUFU.RSQ R115, R34 ;  /* 0x0000002200737308 */ /* 0x000e240000001400 */
[----:B------:R-:W-:-:S05]  /*2010*/  @!P0 IMAD.WIDE R32, R90, R33, c[0x0][0x1a0] ;  /* 0x000068005a208625 */ /* 0x000fca00078e0221 */
        /* <DEDUP_REMOVED lines=12> */
[----:B------:R-:W-:Y:S01]  /*20e0*/  F2FP.PACK_AB R32, R33, R32 ;  /* 0x000000202120723e */ /* 0x000fe200000000ff */
[----:B------:R-:W-:Y:S02]  /*20f0*/  FMUL.FTZ R33, R115, R34 ;  /* 0x0000002273217220 */ /* 0x000fe40000410000 */
[--C-:B------:R-:W-:Y:S02]  /*2100*/  FADD.FTZ R120, R97, -R118.reuse ;  /* 0x8000007661787221 */ /* 0x100fe40000010000 */
[----:B------:R-:W-:Y:S02]  /*2110*/  FMUL.FTZ R116, R115, R116 ;  /* 0x0000007473747220 */ /* 0x000fe40000410000 */
[----:B------:R-:W-:-:S02]  /*2120*/  FADD.FTZ R34, R102, -R118 ;  /* 0x8000007666227221 */ /* 0x000fc40000010000 */
[--C-:B------:R-:W-:Y:S02]  /*2130*/  FADD.FTZ R122, R103, -R118.reuse ;  /* 0x80000076677a7221 */ /* 0x100fe40000010000 */
[----:B------:R-:W-:Y:S02]  /*2140*/  FADD.FTZ R124, R104, -R118 ;  /* 0x80000076687c7221 */ /* 0x000fe40000010000 */
[C---:B------:R-:W-:Y:S02]  /*2150*/  FMUL.FTZ R120, R115.reuse, R120 ;  /* 0x0000007873787220 */ /* 0x040fe40000410000 */
[----:B------:R-:W-:Y:S02]  /*2160*/  FMUL.FTZ R35, R115, R34 ;  /* 0x0000002273237220 */ /* 0x000fe40000410000 */
[----:B------:R-:W-:Y:S02]  /*2170*/  FFMA.FTZ R33, R52, R33, R48 ;  /* 0x0000002134217223 */ /* 0x000fe40000010030 */
[----:B------:R-:W-:-:S02]  /*2180*/  FFMA.FTZ R116, R53, R116, R57 ;  /* 0x0000007435747223 */ /* 0x000fc40000010039 */
[C---:B------:R-:W-:Y:S02]  /*2190*/  FMUL.FTZ R117, R115.reuse, R122 ;  /* 0x0000007a73757220 */ /* 0x040fe40000410000 */
[----:B------:R-:W-:Y:S01]  /*21a0*/  FMUL.FTZ R124, R115, R124 ;  /* 0x0000007c737c7220 */ /* 0x000fe20000410000 */
[----:B------:R-:W-:Y:S01]  /*21b0*/  F2FP.PACK_AB R33, R116, R33 ;  /* 0x000000217421723e */ /* 0x000fe200000000ff */
[----:B------:R-:W-:Y:S01]  /*21c0*/  FFMA.FTZ R34, R45, R120, R49 ;  /* 0x000000782d227223 */ /* 0x000fe20000010031 */
[----:B------:R-:W-:Y:S01]  /*21d0*/  MOV R116, 0x10 ;  /* 0x0000001000747802 */ /* 0x000fe20000000f00 */
[----:B------:R-:W-:Y:S02]  /*21e0*/  FFMA.FTZ R35, R54, R35, R58 ;  /* 0x0000002336237223 */ /* 0x000fe4000001003a */
[----:B------:R-:W-:Y:S02]  /*21f0*/  FFMA.FTZ R117, R46, R117, R50 ;  /* 0x000000752e757223 */ /* 0x000fe40000010032 */
[----:B------:R-:W-:Y:S01]  /*2200*/  FFMA.FTZ R124, R55, R124, R59 ;  /* 0x0000007c377c7223 */ /* 0x000fe2000001003b */
[----:B------:R-:W-:-:S04]  /*2210*/  F2FP.PACK_AB R34, R35, R34 ;  /* 0x000000222322723e */ /* 0x000fc800000000ff */
[----:B------:R-:W-:Y:S01]  /*2220*/  F2FP.PACK_AB R35, R124, R117 ;  /* 0x000000757c23723e */ /* 0x000fe200000000ff */
[C---:B------:R-:W-:Y:S01]  /*2230*/  IMAD.WIDE.U32 R116, R89.reuse, R116, c[0x0][0x208] ;  /* 0x0000820059747625 */ /* 0x040fe200078e0074 */
[----:B------:R-:W-:-:S04]  /*2240*/  IADD3 R89, R89, 0x80, RZ ;  /* 0x0000008059597810 */ /* 0x000fc80007ffe0ff */
[----:B------:R0:W-:Y:S03]  /*2250*/  STG.E.128 [R116.64], R32 ;  /* 0x0000002074007986 */ /* 0x0001e6000c101d04 */
.L_x_2717:
[----:B------:R-:W-:Y:S05]  /*2260*/  BSYNC B0 ;  /* 0x0000000000007941 */ /* 0x000fea0003800000 */
.L_x_2716:
        /* <DEDUP_REMOVED lines=9> */
[----:B------:R-:W-:Y:S01]  /*2300*/  FADD.FTZ R116, R99, -R118 ;  /* 0x8000007663747221 */ /* 0x000fe20000010000 */
[----:B------:R-:W-:Y:S01]  /*2310*/  F2FP.PACK_AB R32, R33, R32 ;  /* 0x000000202120723e */ /* 0x000fe200000000ff */
[C---:B------:R-:W-:Y:S02]  /*2320*/  FMUL.FTZ R33, R115.reuse, R34 ;  /* 0x0000002273217220 */ /* 0x040fe40000410000 */
[----:B------:R-:W-:Y:S02]  /*2330*/  FMUL.FTZ R116, R115, R116 ;  /* 0x0000007473747220 */ /* 0x000fe40000410000 */
[----:B------:R-:W-:Y:S02]  /*2340*/  FFMA.FTZ R33, R36, R33, R40 ;  /* 0x0000002124217223 */ /* 0x000fe40000010028 */
[----:B------:R-:W-:-:S02]  /*2350*/  FFMA.FTZ R116, R61, R116, R65 ;  /* 0x000000743d747223 */ /* 0x000fc40000010041 */
[--C-:B------:R-:W-:Y:S02]  /*2360*/  FADD.FTZ R120, R100, -R118.reuse ;  /* 0x8000007664787221 */ /* 0x100fe40000010000 */
[--C-:B------:R-:W-:Y:S01]  /*2370*/  FADD.FTZ R34, R101, -R118.reuse ;  /* 0x8000007665227221 */ /* 0x100fe20000010000 */
[----:B------:R-:W-:Y:S01]  /*2380*/  F2FP.PACK_AB R33, R116, R33 ;  /* 0x000000217421723e */ /* 0x000fe200000000ff */
[--C-:B------:R-:W-:Y:S01]  /*2390*/  FADD.FTZ R122, R105, -R118.reuse ;  /* 0x80000076697a7221 */ /* 0x100fe20000010000 */
[----:B------:R-:W-:Y:S01]  /*23a0*/  HFMA2.MMA R116, -RZ, RZ, 0, 9.5367431640625e-07 ;  /* 0x00000010ff747435 */ /* 0x000fe200000001ff */
[----:B------:R-:W-:Y:S02]  /*23b0*/  FADD.FTZ R124, R106, -R118 ;  /* 0x800000766a7c7221 */ /* 0x000fe40000010000 */
        /* <DEDUP_REMOVED lines=13> */
.L_x_2719:
[----:B------:R-:W-:Y:S05]  /*2490*/  BSYNC B0 ;  /* 0x0000000000007941 */ /* 0x000fea0003800000 */
.L_x_2718:
[----:B------:R-:W-:Y:S01]  /*24a0*/  BSSY B0, `(.L_x_2720) ;  /* 0x0000021000007945 */ /* 0x000fe20003800000 */
[----:B------:R-:W-:Y:S05]  /*24b0*/  @!P3 BRA `(.L_x_2721) ;  /* 0x000001f00000b947 */ /* 0x000fea0003800000 */
[--C-:B------:R-:W-:Y:S02]  /*24c0*/  FADD.FTZ R124, R113, -R118.reuse ;  /* 0x80000076717c7221 */ /* 0x100fe40000010000 */
[--C-:B0-----:R-:W-:Y:S02]  /*24d0*/  FADD.FTZ R33, R114, -R118.reuse ;  /* 0x8000007672217221 */ /* 0x101fe40000010000 */
[--C-:B------:R-:W-:Y:S02]  /*24e0*/  FADD.FTZ R120, R107, -R118.reuse ;  /* 0x800000766b787221 */ /* 0x100fe40000010000 */
[--C-:B------:R-:W-:Y:S02]  /*24f0*/  FADD.FTZ R32, R108, -R118.reuse ;  /* 0x800000766c207221 */ /* 0x100fe40000010000 */
[--C-:B------:R-:W-:Y:S02]  /*2500*/  FADD.FTZ R122, R109, -R118.reuse ;  /* 0x800000766d7a7221 */ /* 0x100fe40000010000 */
[----:B------:R-:W-:-:S02]  /*2510*/  FADD.FTZ R116, R110, -R118 ;  /* 0x800000766e747221 */ /* 0x000fc40000010000 */
[--C-:B------:R-:W-:Y:S02]  /*2520*/  FADD.FTZ R34, R111, -R118.reuse ;  /* 0x800000766f227221 */ /* 0x100fe40000010000 */
[C---:B------:R-:W-:Y:S02]  /*2530*/  FMUL.FTZ R124, R115.reuse, R124 ;  /* 0x0000007c737c7220 */ /* 0x040fe40000410000 */
[----:B------:R-:W-:Y:S02]  /*2540*/  FADD.FTZ R118, R112, -R118 ;  /* 0x8000007670767221 */ /* 0x000fe40000010000 */
[----:B------:R-:W-:Y:S02]  /*2550*/  FMUL.FTZ R33, R115, R33 ;  /* 0x0000002173217220 */ /* 0x000fe40000410000 */
[----:B------:R-:W-:Y:S02]  /*2560*/  FFMA.FTZ R35, R73, R124, R82 ;  /* 0x0000007c49237223 */ /* 0x000fe40000010052 */
[----:B------:R-:W-:-:S02]  /*2570*/  FFMA.FTZ R124, R76, R33, R84 ;  /* 0x000000214c7c7223 */ /* 0x000fc40000010054 */
[C---:B------:R-:W-:Y:S02]  /*2580*/  FMUL.FTZ R34, R115.reuse, R34 ;  /* 0x0000002273227220 */ /* 0x040fe40000410000 */
[C---:B------:R-:W-:Y:S01]  /*2590*/  FMUL.FTZ R118, R115.reuse, R118 ;  /* 0x0000007673767220 */ /* 0x040fe20000410000 */
[----:B------:R-:W-:Y:S01]  /*25a0*/  F2FP.PACK_AB R35, R124, R35 ;  /* 0x000000237c23723e */ /* 0x000fe200000000ff */
[C---:B------:R-:W-:Y:S02]  /*25b0*/  FMUL.FTZ R120, R115.reuse, R120 ;  /* 0x0000007873787220 */ /* 0x040fe40000410000 */
[C---:B------:R-:W-:Y:S02]  /*25c0*/  FMUL.FTZ R32, R115.reuse, R32 ;  /* 0x0000002073207220 */ /* 0x040fe40000410000 */
[C---:B------:R-:W-:Y:S02]  /*25d0*/  FMUL.FTZ R122, R115.reuse, R122 ;  /* 0x0000007a737a7220 */ /* 0x040fe40000410000 */
[----:B------:R-:W-:Y:S01]  /*25e0*/  FMUL.FTZ R33, R115, R116 ;  /* 0x0000007473217220 */ /* 0x000fe20000410000 */
[----:B------:R-:W-:Y:S01]  /*25f0*/  MOV R116, 0x10 ;  /* 0x0000001000747802 */ /* 0x000fe20000000f00 */
[----:B------:R-:W-:-:S02]  /*2600*/  FFMA.FTZ R34, R71, R34, R79 ;  /* 0x0000002247227223 */ /* 0x000fc4000001004f */
[----:B------:R-:W-:Y:S02]  /*2610*/  FFMA.FTZ R117, R74, R118, R83 ;  /* 0x000000764a757223 */ /* 0x000fe40000010053 */
[----:B------:R-:W-:Y:S02]  /*2620*/  FFMA.FTZ R120, R43, R120, R75 ;  /* 0x000000782b787223 */ /* 0x000fe4000001004b */
[----:B------:R-:W-:Y:S01]  /*2630*/  FFMA.FTZ R122, R69, R122, R78 ;  /* 0x0000007a457a7223 */ /* 0x000fe2000001004e */
[----:B------:R-:W-:Y:S01]  /*2640*/  F2FP.PACK_AB R34, R117, R34 ;  /* 0x000000227522723e */ /* 0x000fe200000000ff */
[----:B------:R-:W-:Y:S02]  /*2650*/  FFMA.FTZ R33, R72, R33, R80 ;  /* 0x0000002148217223 */ /* 0x000fe40000010050 */
[----:B------:R-:W-:Y:S02]  /*2660*/  FFMA.FTZ R115, R70, R32, R77 ;  /* 0x0000002046737223 */ /* 0x000fe4000001004d */
[----:B------:R-:W-:Y:S01]  /*2670*/  IMAD.WIDE.U32 R116, R89, R116, c[0x0][0x208] ;  /* 0x0000820059747625 */ /* 0x000fe200078e0074 */
[----:B------:R-:W-:-:S02]  /*2680*/  F2FP.PACK_AB R33, R33, R122 ;  /* 0x0000007a2121723e */ /* 0x000fc400000000ff */
[----:B------:R-:W-:-:S05]  /*2690*/  F2FP.PACK_AB R32, R115, R120 ;  /* 0x000000787320723e */ /* 0x000fca00000000ff */
[----:B------:R0:W-:Y:S02]  /*26a0*/  STG.E.128 [R116.64], R32 ;  /* 0x0000002074007986 */ /* 0x0001e4000c101d04 */
.L_x_2721:
[----:B------:R-:W-:Y:S05]  /*26b0*/  BSYNC B0 ;  /* 0x0000000000007941 */ /* 0x000fea0003800000 */
.L_x_2720:
[----:B------:R-:W-:Y:S02]  /*26c0*/  IADD3 R90, R90, c[0x0][0x160], RZ ;  /* 0x000058005a5a7a10 */ /* 0x000fe40007ffe0ff */
[----:B------:R-:W-:Y:S02]  /*26d0*/  LOP3.LUT P4, RZ, R87, 0xff, RZ, 0xc0, !PT ;  /* 0x000000ff57ff7812 */ /* 0x000fe4000788c0ff */
[----:B------:R-:W-:Y:S02]  /*26e0*/  ISETP.GE.AND P0, PT, R90, c[0x0][0x164], PT ;  /* 0x000059005a007a0c */ /* 0x000fe40003f06270 */
[----:B------:R-:W-:-:S11]  /*26f0*/  SEL R87, RZ, 0x1, P4 ;  /* 0x00000001ff577807 */ /* 0x000fd60002000000 */
[----:B0-----:R-:W-:Y:S01]  /*2700*/  @P0 CALL.REL.NOINC `(.L_x_2722) ;  /* 0x0000001000000944 */ /* 0x001fe20003c00000 */
[----:B------:R-:W-:Y:S05]  /*2710*/  BRA `(.L_x_2723) ;  /* 0xffffe30000007947 */ /* 0x000fea000383ffff */
.L_x_2722:
[----:B------:R-:W-:Y:S05]  /*2720*/  EXIT ;  /* 0x000000000000794d */ /* 0x000fea0003800000 */
.L_x_2714:
[----:B------:R-:W-:Y:S01]  /*2730*/  HFMA2.MMA R118, -RZ, RZ, 0, 5.9604644775390625e-08 ;  /* 0x00000001ff767435 */ /* 0x000fe200000001ff */
[----:B------:R-:W-:Y:S02]  /*2740*/  MOV R33, R32 ;  /* 0x0000002000217202 */ /* 0x000fe40000000f00 */
[----:B------:R-:W-:Y:S02]  /*2750*/  MOV R117, 0x1f ;  /* 0x0000001f00757802 */ /* 0x000fe40000000f00 */
[----:B------:R-:W-:Y:S02]  /*2760*/  MOV R116, 0xffffffff ;  /* 0xffffffff00747802 */ /* 0x000fe40000000f00 */
[----:B------:R-:W-:Y:S02]  /*2770*/  MOV R34, 0x2790 ;  /* 0x0000279000227802 */ /* 0x000fe40000000f00 */
[----:B------:R-:W-:Y:S05]  /*2780*/  CALL.REL.NOINC `($__internal_20_$__cuda_sm70_shflsync_bfly_p) ;  /* 0x000006a000007944 */ /* 0x000fea0003c00000 */
[----:B01----:R-:W-:Y:S05]  /*2790*/  BRA `(.L_x_2724) ;  /* 0xfffff07000007947 */ /* 0x003fea000383ffff */
.L_x_2715:
[----:B------:R-:W-:Y:S01]  /*27a0*/  HFMA2.MMA R118, -RZ, RZ, 0, 1.1920928955078125e-07 ;  /* 0x00000002ff767435 */ /* 0x000fe200000001ff */
[----:B------:R-:W-:Y:S02]  /*27b0*/  MOV R117, 0x1f ;  /* 0x0000001f00757802 */ /* 0x000fe40000000f00 */
[----:B------:R-:W-:-:S02]  /*27c0*/  MOV R116, 0xffffffff ;  /* 0xffffffff00747802 */ /* 0x000fc40000000f00 */
[----:B------:R-:W-:Y:S02]  /*27d0*/  MOV R34, 0x27f0 ;  /* 0x000027f000227802 */ /* 0x000fe40000000f00 */
[----:B0-----:R-:W-:Y:S05]  /*27e0*/  CALL.REL.NOINC `($__internal_20_$__cuda_sm70_shflsync_bfly_p) ;  /* 0x0000064000007944 */ /* 0x001fea0003c00000 */
[----:B0-----:R-:W-:Y:S01]  /*27f0*/  HFMA2.MMA R118, -RZ, RZ, 0, 2.384185791015625e-07 ;  /* 0x00000004ff767435 */ /* 0x001fe200000001ff */
[----:B-1----:R-:W-:Y:S01]  /*2800*/  FADD.FTZ R33, R33, R116 ;  /* 0x0000007421217221 */ /* 0x002fe20000010000 */
[----:B------:R-:W-:Y:S02]  /*2810*/  MOV R117, 0x1f ;  /* 0x0000001f00757802 */ /* 0x000fe40000000f00 */
[----:B------:R-:W-:Y:S02]  /*2820*/  MOV R116, 0xffffffff ;  /* 0xffffffff00747802 */ /* 0x000fe40000000f00 */
[----:B------:R-:W-:Y:S02]  /*2830*/  MOV R34, 0x2850 ;  /* 0x0000285000227802 */ /* 0x000fe40000000f00 */
[----:B------:R-:W-:Y:S05]  /*2840*/  CALL.REL.NOINC `($__internal_20_$__cuda_sm70_shflsync_bfly_p) ;  /* 0x000005e000007944 */ /* 0x000fea0003c00000 */
[----:B0-----:R-:W-:Y:S01]  /*2850*/  HFMA2.MMA R118, -RZ, RZ, 0, 4.76837158203125e-07 ;  /* 0x00000008ff767435 */ /* 0x001fe200000001ff */
[----:B-1----:R-:W-:Y:S01]  /*2860*/  FADD.FTZ R33, R33, R116 ;  /* 0x0000007421217221 */ /* 0x002fe20000010000 */
[----:B------:R-:W-:Y:S02]  /*2870*/  MOV R117, 0x1f ;  /* 0x0000001f00757802 */ /* 0x000fe40000000f00 */
[----:B------:R-:W-:-:S02]  /*2880*/  MOV R116, 0xffffffff ;  /* 0xffffffff00747802 */ /* 0x000fc40000000f00 */
[----:B------:R-:W-:Y:S02]  /*2890*/  MOV R34, 0x28b0 ;  /* 0x000028b000227802 */ /* 0x000fe40000000f00 */
[----:B------:R-:W-:Y:S05]  /*28a0*/  CALL.REL.NOINC `($__internal_20_$__cuda_sm70_shflsync_bfly_p) ;  /* 0x0000058000007944 */ /* 0x000fea0003c00000 */
[----:B0-----:R-:W-:Y:S01]  /*28b0*/  HFMA2.MMA R118, -RZ, RZ, 0, 9.5367431640625e-07 ;  /* 0x00000010ff767435 */ /* 0x001fe200000001ff */
[----:B-1----:R-:W-:Y:S01]  /*28c0*/  FADD.FTZ R33, R33, R116 ;  /* 0x0000007421217221 */ /* 0x002fe20000010000 */
[----:B------:R-:W-:Y:S02]  /*28d0*/  MOV R117, 0x1f ;  /* 0x0000001f00757802 */ /* 0x000fe40000000f00 */
[----:B------:R-:W-:Y:S02]  /*28e0*/  MOV R116, 0xffffffff ;  /* 0xffffffff00747802 */ /* 0x000fe40000000f00 */
[----:B------:R-:W-:Y:S02]  /*28f0*/  MOV R34, 0x2910 ;  /* 0x0000291000227802 */ /* 0x000fe40000000f00 */
[----:B------:R-:W-:Y:S05]  /*2900*/  CALL.REL.NOINC `($__internal_20_$__cuda_sm70_shflsync_bfly_p) ;  /* 0x0000052000007944 */ /* 0x000fea0003c00000 */
[----:B-1----:R-:W-:Y:S01]  /*2910*/  FADD.FTZ R32, R33, R116 ;  /* 0x0000007421207221 */ /* 0x002fe20000010000 */
[----:B0-----:R-:W-:Y:S01]  /*2920*/  HFMA2.MMA R118, -RZ, RZ, 0, 5.9604644775390625e-08 ;  /* 0x00000001ff767435 */ /* 0x001fe200000001ff */
        /* <DEDUP_REMOVED lines=53> */
[----:B------:R-:W-:Y:S05]  /*2c80*/  CALL.REL.NOINC `($__internal_20_$__cuda_sm70_shflsync_bfly_p) ;  /* 0x000001a000007944 */ /* 0x000fea0003c00000 */
[----:B0-----:R-:W-:Y:S01]  /*2c90*/  HFMA2.MMA R118, -RZ, RZ, 0, 1.1920928955078125e-07 ;  /* 0x00000002ff767435 */ /* 0x001fe200000001ff */
[----:B-1----:R-:W-:Y:S01]  /*2ca0*/  FADD.FTZ R33, R33, R116 ;  /* 0x0000007421217221 */ /* 0x002fe20000010000 */
[----:B------:R-:W-:Y:S02]  /*2cb0*/  MOV R117, 0x1f ;  /* 0x0000001f00757802 */ /* 0x000fe40000000f00 */
[----:B------:R-:W-:Y:S02]  /*2cc0*/  MOV R116, 0xffffffff ;  /* 0xffffffff00747802 */ /* 0x000fe40000000f00 */
[----:B------:R-:W-:Y:S02]  /*2cd0*/  MOV R34, 0x2cf0 ;  /* 0x00002cf000227802 */ /* 0x000fe40000000f00 */
[----:B------:R-:W-:Y:S05]  /*2ce0*/  CALL.REL.NOINC `($__internal_20_$__cuda_sm70_shflsync_bfly_p) ;  /* 0x0000014000007944 */ /* 0x000fea0003c00000 */
[----:B0-----:R-:W-:Y:S01]  /*2cf0*/  HFMA2.MMA R118, -RZ, RZ, 0, 2.384185791015625e-07 ;  /* 0x00000004ff767435 */ /* 0x001fe200000001ff */
[----:B-1----:R-:W-:Y:S01]  /*2d00*/  FADD.FTZ R33, R33, R116 ;  /* 0x0000007421217221 */ /* 0x002fe20000010000 */
[----:B------:R-:W-:Y:S02]  /*2d10*/  MOV R117, 0x1f ;  /* 0x0000001f00757802 */ /* 0x000fe40000000f00 */
[----:B------:R-:W-:-:S02]  /*2d20*/  MOV R116, 0xffffffff ;  /* 0xffffffff00747802 */ /* 0x000fc40000000f00 */
[----:B------:R-:W-:Y:S02]  /*2d30*/  MOV R34, 0x2d50 ;  /* 0x00002d5000227802 */ /* 0x000fe40000000f00 */
[----:B------:R-:W-:Y:S05]  /*2d40*/  CALL.REL.NOINC `($__internal_20_$__cuda_sm70_shflsync_bfly_p) ;  /* 0x000000e000007944 */ /* 0x000fea0003c00000 */
[----:B0-----:R-:W-:Y:S01]  /*2d50*/  HFMA2.MMA R118, -RZ, RZ, 0, 4.76837158203125e-07 ;  /* 0x00000008ff767435 */ /* 0x001fe200000001ff */
[----:B-1----:R-:W-:Y:S01]  /*2d60*/  FADD.FTZ R33, R33, R116 ;  /* 0x0000007421217221 */ /* 0x002fe20000010000 */
[----:B------:R-:W-:Y:S02]  /*2d70*/  MOV R117, 0x1f ;  /* 0x0000001f00757802 */ /* 0x000fe40000000f00 */
[----:B------:R-:W-:Y:S02]  /*2d80*/  MOV R116, 0xffffffff ;  /* 0xffffffff00747802 */ /* 0x000fe40000000f00 */
[----:B------:R-:W-:Y:S02]  /*2d90*/  MOV R34, 0x2db0 ;  /* 0x00002db000227802 */ /* 0x000fe40000000f00 */
[----:B------:R-:W-:Y:S05]  /*2da0*/  CALL.REL.NOINC `($__internal_20_$__cuda_sm70_shflsync_bfly_p) ;  /* 0x0000008000007944 */ /* 0x000fea0003c00000 */
[----:B-1----:R-:W-:Y:S01]  /*2db0*/  FADD.FTZ R119, R33, R116 ;  /* 0x0000007421777221 */ /* 0x002fe20000010000 */
[----:B0-----:R-:W-:Y:S01]  /*2dc0*/  HFMA2.MMA R118, -RZ, RZ, 0, 9.5367431640625e-07 ;  /* 0x00000010ff767435 */ /* 0x001fe200000001ff */
[----:B------:R-:W-:Y:S02]  /*2dd0*/  MOV R117, 0x1f ;  /* 0x0000001f00757802 */ /* 0x000fe40000000f00 */
[----:B------:R-:W-:-:S02]  /*2de0*/  MOV R116, 0xffffffff ;  /* 0xffffffff00747802 */ /* 0x000fc40000000f00 */
[----:B------:R-:W-:Y:S02]  /*2df0*/  MOV R33, R119 ;  /* 0x0000007700217202 */ /* 0x000fe40000000f00 */
[----:B------:R-:W-:Y:S02]  /*2e00*/  MOV R34, 0x2e20 ;  /* 0x00002e2000227802 */ /* 0x000fe40000000f00 */
[----:B------:R-:W-:Y:S05]  /*2e10*/  CALL.REL.NOINC `($__internal_20_$__cuda_sm70_shflsync_bfly_p) ;  /* 0x0000001000007944 */ /* 0x000fea0003c00000 */
[----:B01----:R-:W-:Y:S05]  /*2e20*/  BRA `(.L_x_2725) ;  /* 0xffffee3000007947 */ /* 0x003fea000383ffff */
        .weak           $__internal_20_$__cuda_sm70_shflsync_bfly_p
        .type           $__internal_20_$__cuda_sm70_shflsync_bfly_p,@function
        .size           $__internal_20_$__cuda_sm70_shflsync_bfly_p,(.L_x_22108 - $__internal_20_$__cuda_sm70_shflsync_bfly_p)
$__internal_20_$__cuda_sm70_shflsync_bfly_p:
[----:B------:R-:W-:Y:S01]  /*2e30*/  HFMA2.MMA R35, -RZ, RZ, 0, 0 ;  /* 0x00000000ff237435 */ /* 0x000fe200000001ff */
[----:B------:R-:W-:Y:S04]  /*2e40*/  WARPSYNC R116 ;  /* 0x0000007400007348 */ /* 0x000fe80003800000 */
[----:B------:R0:W1:Y:S01]  /*2e50*/  SHFL.BFLY PT, R116, R33, R118, R117 ;  /* 0x0c00007621747389 */ /* 0x00006200000e0075 */
[----:B------:R-:W-:Y:S05]  /*2e60*/  RET.REL.NODEC R34 `(_ZN10layer_norm13ln_fwd_kernelINS_13Kernel_traitsI6__halfS2_S2_S2_fjLj3072ELj1ELj1ELj4ELj16ENS_18Kernel_traits_baseILj3072ES2_S2_S2_S2_fjLj128EEEEELb0ELb1ELb0ELb0EEEvNS_9FwdParamsE) ;  /* 0xffffd19022007950 */ /* 0x000fea0003c3ffff */
.L_x_2726:
        /* <DEDUP_REMOVED lines=9> */
.L_x_22108:


//--------------------- .text._ZN10layer_norm13ln_fwd_kernelINS_13Kernel_traitsI6__halfS2_S2_S2_fjLj3072ELj1ELj1ELj4ELj16ENS_18Kernel_traits_baseILj3072ES2_S2_S2_S2_fjLj128EEEEELb0ELb1ELb0ELb1EEEvNS_9FwdParamsE --------------------------
	.section	.text._ZN10layer_norm13ln_fwd_kernelINS_13Kernel_traitsI6__halfS2_S2_S2_fjLj3072ELj1ELj1ELj4ELj16ENS_18Kernel_traits_baseILj3072ES2_S2_S2_S2_fjLj128EEEEELb0ELb1ELb0ELb1EEEvNS_9FwdParamsE,"ax",@progbits
	.sectioninfo	@"SHI_REGISTERS=128"
	.align	128
        .global         _ZN10layer_norm13ln_fwd_kernelINS_13Kernel_traitsI6__halfS2_S2_S2_fjLj3072ELj1ELj1ELj4ELj16ENS_18Kernel_traits_baseILj3072ES2_S2_S2_S2_fjLj128EEEEELb0ELb1ELb0ELb1EEEvNS_9FwdParamsE
        .type           _ZN10layer_norm13ln_fwd_kernelINS_13Kernel_traitsI6__halfS2_S2_S2_fjLj3072ELj1ELj1ELj4ELj16ENS_18Kernel_traits_baseILj3072ES2_S2_S2_S2_fjLj128EEEEELb0ELb1ELb0ELb1EEEvNS_9FwdParamsE,@function
        .size           _ZN10layer_norm13ln_fwd_kernelINS_13Kernel_traitsI6__halfS2_S2_S2_fjLj3072ELj1ELj1ELj4ELj16ENS_18Kernel_traits_baseILj3072ES2_S2_S2_S2_fjLj128EEEEELb0ELb1ELb0ELb1EEEvNS_9FwdParamsE,(.L_x_22109 - _ZN10layer_norm13ln_fwd_kernelINS_13Kernel_traitsI6__halfS2_S2_S2_fjLj3072ELj1ELj1ELj4ELj16ENS_18Kernel_traits_baseILj3072ES2_S2_S2_S2_fjLj128EEEEELb0ELb1ELb0ELb1EEEvNS_9FwdParamsE)
        .other          _ZN10layer_norm13ln_fwd_kernelINS_13Kernel_traitsI6__halfS2_S2_S2_fjLj3072ELj1ELj1ELj4ELj16ENS_18Kernel_traits_baseILj3072ES2_S2_S2_S2_fjLj128EEEEELb0ELb1ELb0ELb1EEEvNS_9FwdParamsE,@"STO_CUDA_ENTRY STV_DEFAULT"
_ZN10layer_norm13ln_fwd_kernelINS_13Kernel_traitsI6__halfS2_S2_S2_fjLj3072ELj1ELj1ELj4ELj16ENS_18Kernel_traits_baseILj3072ES2_S2_S2_S2_fjLj128EEEEELb0ELb1ELb0ELb1EEEvNS_9FwdParamsE:
.text._ZN10layer_norm13ln_fwd_kernelINS_13Kernel_traitsI6__halfS2_S2_S2_fjLj3072ELj1ELj1ELj4ELj16ENS_18Kernel_traits_baseILj3072ES2_S2_S2_S2_fjLj128EEEEELb0ELb1ELb0ELb1EEEvNS_9FwdParamsE:
        /* <DEDUP_REMOVED lines=32> */
[----:B------:R-:W-:-:S02]  /*0200*/  @!P0 CS2R R24, SRZ ;  /* 0x0000000000188805 */ /* 0x000fc4000001ff00 */
[--C-:B------:R-:W-:Y:S02]  /*0210*/  HADD2.F32 R3, -RZ, R12.reuse.H0_H0 ;  /* 0x2000000cff037230 */ /* 0x100fe40000004100 */
[----:B------:R-:W-:Y:S02]  /*0220*/  HADD2.F32 R4, -RZ, R12.H1_H1 ;  /* 0x3000000cff047230 */ /* 0x000fe40000004100 */
[--C-:B------:R-:W-:Y:S02]  /*0230*/  HADD2.F32 R5, -RZ, R13.reuse.H0_H0 ;  /* 0x2000000dff057230 */ /* 0x100fe40000004100 */
[----:B0-----:R-:W-:Y:S02]  /*0240*/  HADD2.F32 R6, -RZ, R13.H1_H1 ;  /* 0x3000000dff067230 */ /* 0x001fe40000004100 */
[--C-:B------:R-:W-:Y:S02]  /*0250*/  HADD2.F32 R7, -RZ, R14.reuse.H0_H0 ;  /* 0x2000000eff077230 */ /* 0x100fe40000004100 */
[----:B------:R-:W-:-:S02]  /*0260*/  HADD2.F32 R8, -RZ, R14.H1_H1 ;  /* 0x3000000eff087230 */ /* 0x000fc40000004100 */
[--C-:B------:R-:W-:Y:S02]  /*0270*/  HADD2.F32 R9, -RZ, R15.reuse.H0_H0 ;  /* 0x2000000fff097230 */ /* 0x100fe40000004100 */
[----:B-1----:R-:W-:Y:S02]  /*0280*/  HADD2.F32 R10, -RZ, R15.H1_H1 ;  /* 0x3000000fff0a7230 */ /* 0x002fe40000004100 */
        /* <DEDUP_REMOVED lines=9> */
[----:B------:R-:W-:Y:S01]  /*0320*/  HADD2.F32 R20, -RZ, R24.H1_H1 ;  /* 0x30000018ff147230 */ /* 0x000fe20000004100 */
[----:B------:R-:W-:Y:S01]  /*0330*/  HFMA2.MMA R24, -RZ, RZ, 0, 5.9604644775390625e-08 ;  /* 0x00000001ff187435 */ /* 0x000fe200000001ff */
[----:B------:R-:W-:Y:S01]  /*0340*/  @!P0 CS2R R26, SRZ ;  /* 0x00000000001a8805 */ /* 0x000fe2000001ff00 */
[----:B------:R-:W-:Y:S01]  /*0350*/  SHF.R.U32.HI R93, RZ, 0x5, R0 ;  /* 0x00000005ff5d7819 */ /* 0x000fe20000011600 */
[--C-:B------:R-:W-:Y:S01]  /*0360*/  HADD2.F32 R21, -RZ, R25.reuse.H0_H0 ;  /* 0x20000019ff157230 */ /* 0x100fe20000004100 */
[----:B------:R-:W-:Y:S01]  /*0370*/  LEA R72, R72, 0x4, 0x2 ;  /* 0x0000000448487811 */ /* 0x000fe200078e10ff */
[----:B------:R-:W-:Y:S01]  /*0380*/  HADD2.F32 R23, -RZ, R25.H1_H1 ;  /* 0x30000019ff177230 */ /* 0x000fe20000004100 */
[----:B------:R-:W-:Y:S01]  /*0390*/  LOP3.LUT R71, R0, 0x1f, RZ, 0xc0, !PT ;  /* 0x0000001f00477812 */ /* 0x000fe200078ec0ff */
[--C-:B------:R-:W-:Y:S01]  /*03a0*/  HADD2.F32 R22, -RZ, R26.reuse.H0_H0 ;  /* 0x2000001aff167230 */ /* 0x100fe20000004100 */
[----:B------:R-:W-:Y:S01]  /*03b0*/  LOP3.LUT R93, R93, 0x3, RZ, 0xc0, !PT ;  /* 0x000000035d5d7812 */ /* 0x000fe200078ec0ff */
[----:B------:R-:W-:-:S02]  /*03c0*/  HADD2.F32 R60, -RZ, R26.H1_H1 ;  /* 0x3000001aff3c7230 */ /* 0x000fc40000004100 */
[--C-:B------:R-:W-:Y:S02]  /*03d0*/  HADD2.F32 R61, -RZ, R27.reuse.H0_H0 ;  /* 0x2000001bff3d7230 */ /* 0x100fe40000004100 */
[----:B------:R-:W-:Y:S01]  /*03e0*/  HADD2.F32 R63, -RZ, R27.H1_H1 ;  /* 0x3000001bff3f7230 */ /* 0x000fe20000004100 */
[----:B------:R-:W-:Y:S01]  /*03f0*/  ULDC.U8 UR6, c[0x0][0x1f0] ;  /* 0x00007c0000067ab9 */ /* 0x000fe20000000000 */
[--C-:B--2---:R-:W-:Y:S02]  /*0400*/  HADD2.F32 R70, -RZ, R31.reuse.H0_H0 ;  /* 0x2000001fff467230 */ /* 0x104fe40000004100 */
[----:B------:R-:W-:Y:S02]  /*0410*/  HADD2.F32 R75, -RZ, R31.H1_H1 ;  /* 0x3000001fff4b7230 */ /* 0x000fe40000004100 */
[--C-:B---3--:R-:W-:Y:S02]  /*0420*/  HADD2.F32 R31, -RZ, R34.reuse.H0_H0 ;  /* 0x20000022ff1f7230 */ /* 0x108fe40000004100 */
[----:B------:R-:W-:-:S02]  /*0430*/  HADD2.F32 R76, -RZ, R34.H1_H1 ;  /* 0x30000022ff4c7230 */ /* 0x000fc40000004100 */
[--C-:B----4-:R-:W-:Y:S02]  /*0440*/  HADD2.F32 R78, -RZ, R36.reuse.H0_H0 ;  /* 0x20000024ff4e7230 */ /* 0x110fe40000004100 */
[----:B------:R-:W-:Y:S02]  /*0450*/  HADD2.F32 R77, -RZ, R36.H1_H1 ;  /* 0x30000024ff4d7230 */ /* 0x000fe40000004100 */
[----:B------:R-:W-:Y:S02]  /*0460*/  HADD2.F32 R34, -RZ, R35.H0_H0 ;  /* 0x20000023ff227230 */ /* 0x000fe40000004100 */
[----:B------:R-:W-:Y:S02]  /*0470*/  HADD2.F32 R36, -RZ, R37.H0_H0 ;  /* 0x20000025ff247230 */ /* 0x000fe40000004100 */
[--C-:B------:R-:W-:Y:S02]  /*0480*/  HADD2.F32 R80, -RZ, R38.reuse.H0_H0 ;  /* 0x20000026ff507230 */ /* 0x100fe40000004100 */
[----:B------:R-:W-:-:S02]  /*0490*/  HADD2.F32 R79, -RZ, R38.H1_H1 ;  /* 0x30000026ff4f7230 */ /* 0x000fc40000004100 */
[--C-:B------:R-:W-:Y:S02]  /*04a0*/  HADD2.F32 R84, -RZ, R42.reuse.H0_H0 ;  /* 0x2000002aff547230 */ /* 0x100fe40000004100 */
[----:B------:R-:W-:Y:S02]  /*04b0*/  HADD2.F32 R85, -RZ, R42.H1_H1 ;  /* 0x3000002aff557230 */ /* 0x000fe40000004100 */
[--C-:B------:R-:W-:Y:S02]  /*04c0*/  HADD2.F32 R89, -RZ, R46.reuse.H0_H0 ;  /* 0x2000002eff597230 */ /* 0x100fe40000004100 */
[----:B------:R-:W-:Y:S01]  /*04d0*/  HADD2.F32 R91, -RZ, R46.H1_H1 ;  /* 0x3000002eff5b7230 */ /* 0x000fe20000004100 */
[----:B------:R-:W-:Y:S01]  /*04e0*/  PRMT R46, R24, 0x7610, R46 ;  /* 0x00007610182e7816 */ /* 0x000fe2000000002e */
        /* <DEDUP_REMOVED lines=8> */
[----:B------:R-:W-:Y:S02]  /*0570*/  HADD2.F32 R35, -RZ, R35.H1_H1 ;  /* 0x30000023ff237230 */ /* 0x000fe40000004100 */
        /* <DEDUP_REMOVED lines=9> */
[----:B------:R-:W-:Y:S02]  /*0610*/  HADD2.F32 R90, -RZ, R30.H0_H0 ;  /* 0x2000001eff5a7230 */ /* 0x000fe40000004100 */
[----:B------:R-:W-:-:S02]  /*0620*/  HADD2.F32 R92, -RZ, R33.H1_H1 ;  /* 0x30000021ff5c7230 */ /* 0x000fc40000004100 */
.L_x_2730:
[----:B------:R-:W-:Y:S01]  /*0630*/  ISETP.NE.U32.AND P0, PT, RZ, c[0x0][0x1c0], PT ;  /* 0x00007000ff007a0c */ /* 0x000fe20003f05070 */
[----:B------:R-:W-:Y:S01]  /*0640*/  IMAD R40, R73, c[0x0][0x168], RZ ;  /* 0x00005a0049287a24 */ /* 0x000fe200078e02ff */
[----:B------:R-:W-:-:S02]  /*0650*/  ISETP.NE.U32.AND P1, PT, RZ, c[0x0][0x180], PT ;  /* 0x00006000ff007a0c */ /* 0x000fc40003f25070 */
[----:B------:R-:W-:Y:S02]  /*0660*/  ISETP.NE.AND.EX P0, PT, RZ, c[0x0][0x1c4], PT, P0 ;  /* 0x00007100ff007a0c */ /* 0x000fe40003f05300 */
[----:B------:R-:W-:Y:S02]  /*0670*/  SHF.R.S32.HI R41, RZ, 0x1f, R40 ;  /* 0x0000001fff297819 */ /* 0x000fe40000011428 */
[----:B------:R-:W-:Y:S02]  /*0680*/  ISETP.NE.AND.EX P1, PT, RZ, c[0x0][0x184], PT, P1 ;  /* 0x00006100ff007a0c */ /* 0x000fe40003f25310 */
[----:B------:R-:W-:Y:S02]  /*0690*/  LEA.HI R41, R41, R40, RZ, 0x3 ;  /* 0x0000002829297211 */ /* 0x000fe400078f18ff */
[----:B------:R-:W-:Y:S02]  /*06a0*/  MOV R96, 0x10 ;  /* 0x0000001000607802 */ /* 0x000fe40000000f00 */
[----:B------:R-:W-:-:S03]  /*06b0*/  LEA.HI.SX32 R98, R41, R2, 0x1d ;  /* 0x0000000229627211 */ /* 0x000fc600078feaff */
[----:B------:R-:W-:Y:S02]  /*06c0*/  @P0 MOV R44, 0x2 ;  /* 0x00000002002c0802 */ /* 0x000fe40000000f00 */
[----:B------:R-:W-:-:S04]  /*06d0*/  IMAD.WIDE.U32 R48, R98, R96, c[0x0][0x170] ;  /* 0x00005c0062307625 */ /* 0x000fc800078e0060 */
[----:B------:R-:W-:Y:S01]  /*06e0*/  @P0 IMAD.WIDE R44, R73, R44, c[0x0][0x1c0] ;  /* 0x00007000492c0625 */ /* 0x000fe200078e022c */
[C---:B------:R-:W-:Y:S01]  /*06f0*/  @P1 LEA R40, P2, R98.reuse, c[0x0][0x180], 0x4 ;  /* 0x0000600062281a11 */ /* 0x040fe200078420ff */
[----:B------:R-:W2:Y:S04]  /*0700*/  LDG.E.128 R48, [R48.64] ;  /* 0x0000000430307981 */ /* 0x000ea8000c1e1d00 */
[----:B------:R-:W3:Y:S01]  /*0710*/  @P0 LDG.E.U16 R44, [R44.64] ;  /* 0x000000042c2c0981 */ /* 0x000ee2000c1e1500 */
[----:B------:R-:W-:-:S05]  /*0720*/  @P1 LEA.HI.X R41, R98, c[0x0][0x184], RZ, 0x4, P2 ;  /* 0x0000610062291a11 */ /* 0x000fca00010f24ff */
[----:B------:R-:W4:Y:S01]  /*0730*/  @P1 LDG.E.128 R24, [R40.64] ;  /* 0x0000000428181981 */ /* 0x000f22000c1e1d00 */
[----:B------:R-:W-:Y:S01]  /*0740*/  MOV R58, 0x3f800000 ;  /* 0x3f800000003a7802 */ /* 0x000fe20000000f00 */
[--C-:B------:R-:W-:Y:S02]  /*0750*/  HADD2.F32 R52, -RZ, R28.reuse.H0_H0 ;  /* 0x2000001cff347230 */ /* 0x100fe40000004100 */
[----:B------:R-:W-:Y:S01]  /*0760*/  HADD2.F32 R54, -RZ, R28.H1_H1 ;  /* 0x3000001cff367230 */ /* 0x000fe20000004100 */
[----:B------:R-:W-:Y:S02]  /*0770*/  IADD3 R94, R98, 0x80, RZ ;  /* 0x00000080625e7810 */ /* 0x000fe40007ffe0ff */
[----:B------:R-:W-:Y:S01]  /*0780*/  SHF.R.U32.HI R56, RZ, 0x1c, R98 ;  /* 0x0000001cff387819 */ /* 0x000fe20000011662 */
[----:B--2---:R-:W-:Y:S02]  /*0790*/  HADD2.F32 R53, -RZ, R48.H0_H0 ;  /* 0x20000030ff357230 */ /* 0x004fe40000004100 */
[----:B---3--:R-:W-:-:S02]  /*07a0*/  @P0 HADD2.F32 R58, -RZ, R44.H0_H0 ;  /* 0x2000002cff3a0230 */ /* 0x008fc40000004100 */
[----:B------:R-:W-:Y:S02]  /*07b0*/  HADD2.F32 R55, -RZ, R48.H1_H1 ;  /* 0x30000030ff377230 */ /* 0x000fe40000004100 */
[----:B------:R-:W-:Y:S01]  /*07c0*/  HADD2.F32 R45, -RZ, R49.H0_H0 ;  /* 0x20000031ff2d7230 */ /* 0x000fe20000004100 */
[-C--:B------:R-:W-:Y:S01]  /*07d0*/  FMUL.FTZ R53, R53, R58.reuse ;  /* 0x0000003a35357220 */ /* 0x080fe20000410000 */
[----:B----4-:R-:W-:Y:S01]  /*07e0*/  @P1 HADD2.F32 R40, -RZ, R24.H0_H0 ;  /* 0x20000018ff281230 */ /* 0x010fe20000004100 */
[----:B------:R-:W-:Y:S01]  /*07f0*/  FMUL.FTZ R55, R55, R58 ;  /* 0x0000003a37377220 */ /* 0x000fe20000410000 */
[----:B------:R-:W-:Y:S01]  /*0800*/  HADD2.F32 R57, -RZ, R50.H0_H0 ;  /* 0x20000032ff397230 */ /* 0x000fe20000004100 */
[----:B------:R-:W-:Y:S01]  /*0810*/  FMUL.FTZ R109, R53, R52 ;  /* 0x00000034356d7220 */ /* 0x000fe20000410000 */
[----:B------:R-:W-:Y:S01]  /*0820*/  HADD2.F32 R41, -RZ, R51.H0_H0 ;  /* 0x20000033ff297230 */ /* 0x000fe20000004100 */
[----:B------:R-:W-:Y:S01]  /*0830*/  FMUL.FTZ R45, R45, R58 ;  /* 0x0000003a2d2d7220 */ /* 0x000fe20000410000 */
[----:B------:R-:W-:Y:S01]  /*0840*/  HADD2.F32 R48, -RZ, R29.H0_H0 ;  /* 0x2000001dff307230 */ /* 0x000fe20000004100 */
[----:B------:R-:W-:Y:S01]  /*0850*/  FMUL.FTZ R107, R55, R54 ;  /* 0x00000036376b7220 */ /* 0x000fe20000410000 */
[----:B------:R-:W-:Y:S01]  /*0860*/  @P1 HADD2.F32 R44, -RZ, R24.H1_H1 ;  /* 0x30000018ff2c1230 */ /* 0x000fe20000004100 */
[----:B------:R-:W-:Y:S01]  /*0870*/  @P1 FADD.FTZ R109, R109, R40 ;  /* 0x000000286d6d1221 */ /* 0x000fe20000010000 */
[----:B------:R-:W-:Y:S01]  /*0880*/  HADD2.F32 R49, -RZ, R49.H1_H1 ;  /* 0x30000031ff317230 */ /* 0x000fe20000004100 */
[-C--:B------:R-:W-:Y:S01]  /*0890*/  FMUL.FTZ R57, R57, R58.reuse ;  /* 0x0000003a39397220 */ /* 0x080fe20000410000 */
[----:B------:R-:W-:Y:S01]  /*08a0*/  HADD2.F32 R59, -RZ, R50.H1_H1 ;  /* 0x30000032ff3b7230 */ /* 0x000fe20000004100 */
[----:B------:R-:W-:Y:S01]  /*08b0*/  FMUL.FTZ R41, R41, R58 ;  /* 0x0000003a29297220 */ /* 0x000fe20000410000 */
[----:B------:R-:W-:Y:S01]  /*08c0*/  @P1 HADD2.F32 R40, -RZ, R25.H0_H0 ;  /* 0x20000019ff281230 */ /* 0x000fe20000004100 */
[----:B------:R-:W-:Y:S01]  /*08d0*/  FMUL.FTZ R105, R45, R48 ;  /* 0x000000302d697220 */ /* 0x000fe20000410000 */
[----:B------:R-:W-:Y:S01]  /*08e0*/  HADD2.F32 R51, -RZ, R51.H1_H1 ;  /* 0x30000033ff337230 */ /* 0x000fe20000004100 */
[----:B------:R-:W-:Y:S01]  /*08f0*/  @P1 FADD.FTZ R107, R107, R44 ;  /* 0x0000002c6b6b1221 */ /* 0x000fe20000010000 */
[----:B------:R-:W-:Y:S01]  /*0900*/  HADD2.F32 R50, -RZ, R29.H1_H1 ;  /* 0x3000001dff327230 */ /* 0x000fe20000004100 */
[-C--:B------:R-:W-:Y:S01]  /*0910*/  FMUL.FTZ R49, R49, R58.reuse ;  /* 0x0000003a31317220 */ /* 0x080fe20000410000 */
[----:B------:R-:W-:Y:S01]  /*0920*/  @P1 HADD2.F32 R44, -RZ, R26.H0_H0 ;  /* 0x2000001aff2c1230 */ /* 0x000fe20000004100 */
[----:B------:R-:W-:Y:S01]  /*0930*/  FMUL.FTZ R99, R90, R57 ;  /* 0x000000395a637220 */ /* 0x000fe20000410000 */
[----:B------:R-:W-:Y:S01]  /*0940*/  @P1 HADD2.F32 R48, -RZ, R27.H0_H0 ;  /* 0x2000001bff301230 */ /* 0x000fe20000004100 */
[----:B------:R-:W-:Y:S01]  /*0950*/  FMUL.FTZ R97, R70, R41 ;  /* 0x0000002946617220 */ /* 0x000fe20000410000 */
[----:B------:R-:W-:Y:S01]  /*0960*/  HADD2.F32 R52, -RZ, R30.H1_H1 ;  /* 0x3000001eff347230 */ /* 0x000fe20000004100 */
[----:B------:R-:W-:-:S02]  /*0970*/  FMUL.FTZ R59, R59, R58 ;  /* 0x0000003a3b3b7220 */ /* 0x000fc40000410000 */
[----:B------:R-:W-:Y:S02]  /*0980*/  @P1 FADD.FTZ R105, R105, R40 ;  /* 0x0000002869691221 */ /* 0x000fe40000010000 */
[----:B------:R-:W-:Y:S02]  /*0990*/  FMUL.FTZ R40, R51, R58 ;  /* 0x0000003a33287220 */ /* 0x000fe40000410000 */
[----:B------:R-:W-:Y:S01]  /*09a0*/  FMUL.FTZ R103, R49, R50 ;  /* 0x0000003231677220 */ /* 0x000fe20000410000 */
[----:B------:R-:W-:Y:S01]  /*09b0*/  @P1 HADD2.F32 R50, -RZ, R27.H1_H1 ;  /* 0x3000001bff321230 */ /* 0x000fe20000004100 */
[----:B------:R-:W-:Y:S01]  /*09c0*/  @P1 FADD.FTZ R99, R99, R44 ;  /* 0x0000002c63631221 */ /* 0x000fe20000010000 */
[----:B------:R-:W-:Y:S01]  /*09d0*/  @P1 HADD2.F32 R44, -RZ, R25.H1_H1 ;  /* 0x30000019ff2c1230 */ /* 0x000fe20000004100 */
[----:B------:R-:W-:Y:S01]  /*09e0*/  @P1 FADD.FTZ R97, R97, R48 ;  /* 0x0000003061611221 */ /* 0x000fe20000010000 */
[----:B------:R-:W-:Y:S01]  /*09f0*/  @P1 HADD2.F32 R48, -RZ, R26.H1_H1 ;  /* 0x3000001aff301230 */ /* 0x000fe20000004100 */
[----:B------:R-:W-:Y:S01]  /*0a00*/  FMUL.FTZ R101, R59, R52 ;  /* 0x000000343b657220 */ /* 0x000fe20000410000 */
[----:B------:R-:W-:Y:S01]  /*0a10*/  SHF.L.U32 R57, R98, 0x4, RZ ;  /* 0x0000000462397819 */ /* 0x000fe200000006ff */
[----:B------:R-:W-:-:S02]  /*0a20*/  FMUL.FTZ R59, R75, R40 ;  /* 0x000000284b3b7220 */ /* 0x000fc40000410000 */
[----:B------:R-:W-:Y:S01]  /*0a30*/  @P1 FADD.FTZ R101, R101, R48 ;  /* 0x0000003065651221 */ /* 0x000fe20000010000 */
[----:B------:R-:W-:Y:S01]  /*0a40*/  IADD3 R40, P0, R57, c[0x0][0x188], RZ ;  /* 0x0000620039287a10 */ /* 0x000fe20007f1e0ff */
[----:B------:R-:W-:Y:S02]  /*0a50*/  @P1 FADD.FTZ R59, R59, R50 ;  /* 0x000000323b3b1221 */ /* 0x000fe40000010000 */
[----:B------:R-:W-:Y:S01]  /*0a60*/  @P1 FADD.FTZ R103, R103, R44 ;  /* 0x0000002c67671221 */ /* 0x000fe20000010000 */
[----:B------:R-:W-:Y:S01]  /*0a70*/  IADD3.X R41, R56, c[0x0][0x18c], RZ, P0, !PT ;  /* 0x0000630038297a10 */ /* 0x000fe200007fe4ff */
[----:B------:R-:W-:Y:S01]  /*0a80*/  IMAD.WIDE.U32 R52, R94, R96, c[0x0][0x170] ;  /* 0x00005c005e347625 */ /* 0x000fe200078e0060 */
[----:B------:R-:W-:Y:S02]  /*0a90*/  F2FP.PACK_AB R51, R59, R97 ;  /* 0x000000613b33723e */ /* 0x000fe400000000ff */
[----:B------:R-:W-:Y:S02]  /*0aa0*/  F2FP.PACK_AB R50, R101, R99 ;  /* 0x000000636532723e */ /* 0x000fe400000000ff */
[----:B------:R-:W-:-:S02]  /*0ab0*/  F2FP.PACK_AB R49, R103, R105 ;  /* 0x000000696731723e */ /* 0x000fc400000000ff */
[----:B------:R-:W-:Y:S02]  /*0ac0*/  F2FP.PACK_AB R48, R107, R109 ;  /* 0x0000006d6b30723e */ /* 0x000fe400000000ff */
[----:B------:R-:W-:-:S03]  /*0ad0*/  @P1 LEA R44, P0, R94, c[0x0][0x180], 0x4 ;  /* 0x000060005e2c1a11 */ /* 0x000fc600078020ff */
[----:B------:R0:W-:Y:S01]  /*0ae0*/  STG.E.128 [R40.64], R48 ;  /* 0x0000003028007986 */ /* 0x0001e2000c101d04 */
[----:B------:R-:W-:-:S03]  /*0af0*/  @P1 LEA.HI.X R45, R94, c[0x0][0x184], RZ, 0x4, P0 ;  /* 0x000061005e2d1a11 */ /* 0x000fc600000f24ff */
[----:B------:R-:W2:Y:S04]  /*0b00*/  LDG.E.128 R52, [R52.64] ;  /* 0x0000000434347981 */ /* 0x000ea8000c1e1d00 */
[----:B------:R-:W3:Y:S01]  /*0b10*/  @P1 LDG.E.128 R24, [R44.64] ;  /* 0x000000042c181981 */ /* 0x000ee2000c1e1d00 */
[--C-:B------:R-:W-:Y:S02]  /*0b20*/  HADD2.F32 R102, -RZ, R32.reuse.H1_H1 ;  /* 0x30000020ff667230 */ /* 0x100fe40000004100 */
[----:B------:R-:W-:Y:S02]  /*0b30*/  HADD2.F32 R100, -RZ, R32.H0_H0 ;  /* 0x20000020ff647230 */ /* 0x000fe40000004100 */
[----:B0-----:R-:W-:Y:S01]  /*0b40*/  HADD2.F32 R40, -RZ, R33.H0_H0 ;  /* 0x20000021ff287230 */ /* 0x001fe20000004100 */
[----:B------:R-:W-:Y:S01]  /*0b50*/  IADD3 R106, R98, 0x100, RZ ;  /* 0x00000100626a7810 */ /* 0x000fe20007ffe0ff */
[----:B--2---:R-:W-:-:S02]  /*0b60*/  HADD2.F32 R111, -RZ, R52.H1_H1 ;  /* 0x30000034ff6f7230 */ /* 0x004fc40000004100 */
[----:B------:R-:W-:Y:S02]  /*0b70*/  HADD2.F32 R95, -RZ, R52.H0_H0 ;  /* 0x20000034ff5f7230 */ /* 0x000fe40000004100 */
[----:B------:R-:W-:Y:S01]  /*0b80*/  HADD2.F32 R41, -RZ, R53.H0_H0 ;  /* 0x20000035ff297230 */ /* 0x000fe20000004100 */
[-C--:B------:R-:W-:Y:S02]  /*0b90*/  FMUL.FTZ R111, R111, R58.reuse ;  /* 0x0000003a6f6f7220 */ /* 0x080fe40000410000 */
[----:B------:R-:W-:Y:S01]  /*0ba0*/  FMUL.FTZ R95, R95, R58 ;  /* 0x0000003a5f5f7220 */ /* 0x000fe20000410000 */
[--C-:B---3--:R-:W-:Y:S01]  /*0bb0*/  @P1 HADD2.F32 R48, -RZ, R24.reuse.H1_H1 ;  /* 0x30000018ff301230 */ /* 0x108fe20000004100 */
[----:B------:R-:W-:Y:S01]  /*0bc0*/  FMUL.FTZ R111, R111, R102 ;  /* 0x000000666f6f7220 */ /* 0x000fe20000410000 */
[----:B------:R-:W-:Y:S01]  /*0bd0*/  @P1 HADD2.F32 R44, -RZ, R24.H0_H0 ;  /* 0x20000018ff2c1230 */ /* 0x000fe20000004100 */
[----:B------:R-:W-:Y:S01]  /*0be0*/  FMUL.FTZ R113, R95, R100 ;  /* 0x000000645f717220 */ /* 0x000fe20000410000 */
[--C-:B------:R-:W-:Y:S01]  /*0bf0*/  HADD2.F32 R51, -RZ, R55.reuse.H0_H0 ;  /* 0x20000037ff337230 */ /* 0x100fe20000004100 */
[----:B------:R-:W-:Y:S01]  /*0c00*/  FMUL.FTZ R41, R41, R58 ;  /* 0x0000003a29297220 */ /* 0x000fe20000410000 */
[----:B------:R-:W-:Y:S01]  /*0c10*/  HADD2.F32 R55, -RZ, R55.H1_H1 ;  /* 0x30000037ff377230 */ /* 0x000fe20000004100 */
[----:B------:R-:W-:Y:S01]  /*0c20*/  @P1 FADD.FTZ R111, R48, R111 ;  /* 0x0000006f306f1221 */ /* 0x000fe20000010000 */
[----:B------:R-:W-:-:S02]  /*0c30*/  HADD2.F32 R53, -RZ, R53.H1_H1 ;  /* 0x30000035ff357230 */ /* 0x000fc40000004100 */
[--C-:B------:R-:W-:Y:S02]  /*0c40*/  HADD2.F32 R45, -RZ, R54.reuse.H0_H0 ;  /* 0x20000036ff2d7230 */ /* 0x100fe40000004100 */
[----:B------:R-:W-:Y:S01]  /*0c50*/  HADD2.F32 R49, -RZ, R54.H1_H1 ;  /* 0x30000036ff317230 */ /* 0x000fe20000004100 */
[----:B------:R-:W-:Y:S01]  /*0c60*/  @P1 FADD.FTZ R113, R44, R113 ;  /* 0x000000712c711221 */ /* 0x000fe20000010000 */
[----:B------:R-:W-:Y:S01]  /*0c70*/  @P1 HADD2.F32 R48, -RZ, R25.H0_H0 ;  /* 0x20000019ff301230 */ /* 0x000fe20000004100 */
[----:B------:R-:W-:Y:S02]  /*0c80*/  FMUL.FTZ R125, R41, R40 ;  /* 0x00000028297d7220 */ /* 0x000fe40000410000 */
[-C--:B------:R-:W-:Y:S02]  /*0c90*/  FMUL.FTZ R44, R55, R58.reuse ;  /* 0x0000003a372c7220 */ /* 0x080fe40000410000 */
[-C--:B------:R-:W-:Y:S02]  /*0ca0*/  FMUL.FTZ R40, R45, R58.reuse ;  /* 0x0000003a2d287220 */ /* 0x080fe40000410000 */
[----:B------:R-:W-:-:S02]  /*0cb0*/  FMUL.FTZ R51, R51, R58 ;  /* 0x0000003a33337220 */ /* 0x000fc40000410000 */
[-C--:B------:R-:W-:Y:S02]  /*0cc0*/  FMUL.FTZ R49, R49, R58.reuse ;  /* 0x0000003a31317220 */ /* 0x080fe40000410000 */
[----:B------:R-:W-:Y:S01]  /*0cd0*/  FMUL.FTZ R53, R53, R58 ;  /* 0x0000003a35357220 */ /* 0x000fe20000410000 */
[--C-:B------:R-:W-:Y:S01]  /*0ce0*/  @P1 HADD2.F32 R50, -RZ, R26.reuse.H0_H0 ;  /* 0x2000001aff321230 */ /* 0x100fe20000004100 */
[----:B------:R-:W-:Y:S01]  /*0cf0*/  FMUL.FTZ R119, R35, R44 ;  /* 0x0000002c23777220 */ /* 0x000fe20000410000 */
[--C-:B------:R-:W-:Y:S01]  /*0d00*/  @P1 HADD2.F32 R52, -RZ, R27.reuse.H0_H0 ;  /* 0x2000001bff341230 */ /* 0x100fe20000004100 */
[----:B------:R-:W-:Y:S01]  /*0d10*/  @P1 FADD.FTZ R125, R48, R125 ;  /* 0x0000007d307d1221 */ /* 0x000fe20000010000 */
[----:B------:R-:W-:Y:S01]  /*0d20*/  @P1 HADD2.F32 R54, -RZ, R27.H1_H1 ;  /* 0x3000001bff361230 */ /* 0x000fe20000004100 */
[----:B------:R-:W-:Y:S01]  /*0d30*/  FMUL.FTZ R123, R31, R40 ;  /* 0x000000281f7b7220 */ /* 0x000fe20000410000 */
[----:B------:R-:W-:Y:S01]  /*0d40*/  @P1 HADD2.F32 R44, -RZ, R25.H1_H1 ;  /* 0x30000019ff2c1230 */ /* 0x000fe20000004100 */
[----:B------:R-:W-:Y:S01]  /*0d50*/  FMUL.FTZ R121, R34, R51 ;  /* 0x0000003322797220 */ /* 0x000fe20000410000 */
[----:B------:R-:W-:Y:S01]  /*0d60*/  @P1 HADD2.F32 R48, -RZ, R26.H1_H1 ;  /* 0x3000001aff301230 */ /* 0x000fe20000004100 */
[----:B------:R-:W-:Y:S01]  /*0d70*/  FMUL.FTZ R117, R76, R49 ;  /* 0x000000314c757220 */ /* 0x000fe20000410000 */
[----:B------:R-:W-:Y:S01]  /*0d80*/  SHF.L.U32 R95, R94, 0x4, RZ ;  /* 0x000000045e5f7819 */ /* 0x000fe200000006ff */
[----:B------:R-:W-:Y:S01]  /*0d90*/  FMUL.FTZ R115, R92, R53 ;  /* 0x000000355c737220 */ /* 0x000fe20000410000 */
[----:B------:R-:W-:Y:S01]  /*0da0*/  SHF.R.U32.HI R94, RZ, 0x1c, R94 ;  /* 0x0000001cff5e7819 */ /* 0x000fe2000001165e */
[----:B------:R-:W-:Y:S01]  /*0db0*/  @P1 FADD.FTZ R123, R50, R123 ;  /* 0x0000007b327b1221 */ /* 0x000fe20000010000 */
[----:B------:R-:W-:Y:S01]  /*0dc0*/  IADD3 R40, P0, R95, c[0x0][0x188], RZ ;  /* 0x000062005f287a10 */ /* 0x000fe20007f1e0ff */
[----:B------:R-:W-:-:S02]  /*0dd0*/  @P1 FADD.FTZ R121, R52, R121 ;  /* 0x0000007934791221 */ /* 0x000fc40000010000 */
[----:B------:R-:W-:Y:S02]  /*0de0*/  @P1 FADD.FTZ R119, R54, R119 ;  /* 0x0000007736771221 */ /* 0x000fe40000010000 */
        /* <DEDUP_REMOVED lines=22> */
[----:B--2---:R-:W-:Y:S02]  /*0f50*/  HADD2.F32 R96, -RZ, R52.H0_H0 ;  /* 0x20000034ff607230 */ /* 0x004fe40000004100 */
[----:B0-----:R-:W-:Y:S02]  /*0f60*/  HADD2.F32 R51, -RZ, R53.H0_H0 ;  /* 0x20000035ff337230 */ /* 0x001fe40000004100 */
[--C-:B------:R-:W-:Y:S02]  /*0f70*/  HADD2.F32 R48, -RZ, R55.reuse.H0_H0 ;  /* 0x20000037ff307230 */ /* 0x100fe40000004100 */
[----:B------:R-:W-:Y:S01]  /*0f80*/  HADD2.F32 R55, -RZ, R55.H1_H1 ;  /* 0x30000037ff377230 */ /* 0x000fe20000004100 */
[-C--:B-1----:R-:W-:Y:S01]  /*0f90*/  FMUL.FTZ R45, R96, R58.reuse ;  /* 0x0000003a602d7220 */ /* 0x082fe20000410000 */
[----:B------:R-:W-:Y:S01]  /*0fa0*/  HADD2.F32 R40, -RZ, R54.H0_H0 ;  /* 0x20000036ff287230 */ /* 0x000fe20000004100 */
[----:B------:R-:W-:-:S02]  /*0fb0*/  FMUL.FTZ R100, R51, R58 ;  /* 0x0000003a33647220 */ /* 0x000fc40000410000 */
[-C--:B------:R-:W-:Y:S01]  /*0fc0*/  FMUL.FTZ R51, R55, R58.reuse ;  /* 0x0000003a37337220 */ /* 0x080fe20000410000 */
[----:B---3--:R-:W-:Y:S01]  /*0fd0*/  @P1 HADD2.F32 R55, -RZ, R24.H0_H0 ;  /* 0x20000018ff371230 */ /* 0x008fe20000004100 */
[----:B------:R-:W-:Y:S02]  /*0fe0*/  FMUL.FTZ R104, R62, R45 ;  /* 0x0000002d3e687220 */ /* 0x000fe40000410000 */
[----:B------:R-:W-:Y:S02]  /*0ff0*/  FMUL.FTZ R44, R40, R58 ;  /* 0x0000003a282c7220 */ /* 0x000fe40000410000 */
[----:B------:R-:W-:Y:S02]  /*1000*/  @P1 FADD.FTZ R104, R55, R104 ;  /* 0x0000006837681221 */ /* 0x000fe40000010000 */
[----:B------:R-:W-:Y:S02]  /*1010*/  FMUL.FTZ R55, R67, R44 ;  /* 0x0000002c43377220 */ /* 0x000fe40000410000 */
[----:B------:R-:W-:-:S04]  /*1020*/  FADD.FTZ R44, R98, R111 ;  /* 0x0000006f622c7221 */ /* 0x000fc80000010000 */
[----:B------:R-:W-:Y:S01]  /*1030*/  FADD.FTZ R44, R44, R125 ;  /* 0x0000007d2c2c7221 */ /* 0x000fe20000010000 */
[----:B------:R-:W-:-:S03]  /*1040*/  HADD2.F32 R41, -RZ, R52.H1_H1 ;  /* 0x30000034ff297230 */ /* 0x000fc60000004100 */
[----:B------:R-:W-:Y:S01]  /*1050*/  FADD.FTZ R44, R44, R115 ;  /* 0x000000732c2c7221 */ /* 0x000fe20000010000 */
[----:B------:R-:W-:Y:S01]  /*1060*/  HADD2.F32 R53, -RZ, R53.H1_H1 ;  /* 0x30000035ff357230 */ /* 0x000fe20000004100 */
[----:B------:R-:W-:Y:S01]  /*1070*/  FMUL.FTZ R102, R74, R51 ;  /* 0x000000334a667220 */ /* 0x000fe20000410000 */
[----:B------:R-:W-:Y:S01]  /*1080*/  @P1 HADD2.F32 R45, -RZ, R27.H1_H1 ;  /* 0x3000001bff2d1230 */ /* 0x000fe20000004100 */
[----:B------:R-:W-:Y:S01]  /*1090*/  FADD.FTZ R44, R44, R123 ;  /* 0x0000007b2c2c7221 */ /* 0x000fe20000010000 */
[----:B------:R-:W-:Y:S01]  /*10a0*/  HADD2.F32 R54, -RZ, R54.H1_H1 ;  /* 0x30000036ff367230 */ /* 0x000fe20000004100 */
[-C--:B------:R-:W-:Y:S02]  /*10b0*/  FMUL.FTZ R49, R41, R58.reuse ;  /* 0x0000003a29317220 */ /* 0x080fe40000410000 */
[----:B------:R-:W-:Y:S02]  /*10c0*/  FMUL.FTZ R41, R53, R58 ;  /* 0x0000003a35297220 */ /* 0x000fe40000410000 */
[----:B------:R-:W-:-:S02]  /*10d0*/  FADD.FTZ R44, R44, R117 ;  /* 0x000000752c2c7221 */ /* 0x000fc40000010000 */
[----:B------:R-:W-:Y:S01]  /*10e0*/  @P1 FADD.FTZ R102, R45, R102 ;  /* 0x000000662d661221 */ /* 0x000fe20000010000 */
[----:B------:R-:W-:Y:S01]  /*10f0*/  @P1 HADD2.F32 R45, -RZ, R25.H1_H1 ;  /* 0x30000019ff2d1230 */ /* 0x000fe20000004100 */
[-C--:B------:R-:W-:Y:S02]  /*1100*/  FMUL.FTZ R40, R54, R58.reuse ;  /* 0x0000003a36287220 */ /* 0x080fe40000410000 */
[----:B------:R-:W-:Y:S02]  /*1110*/  FMUL.FTZ R54, R66, R41 ;  /* 0x0000002942367220 */ /* 0x000fe40000410000 */
[----:B------:R-:W-:Y:S01]  /*1120*/  FADD.FTZ R44, R44, R121 ;  /* 0x000000792c2c7221 */ /* 0x000fe20000010000 */
[----:B------:R-:W-:Y:S01]  /*1130*/  SHF.L.U32 R98, R106, 0x4, RZ ;  /* 0x000000046a627819 */ /* 0x000fe200000006ff */
[----:B------:R-:W-:Y:S01]  /*1140*/  FMUL.FTZ R53, R48, R58 ;  /* 0x0000003a30357220 */ /* 0x000fe20000410000 */
[----:B------:R-:W-:Y:S01]  /*1150*/  @P1 HADD2.F32 R48, -RZ, R24.H1_H1 ;  /* 0x30000018ff301230 */ /* 0x000fe20000004100 */
[----:B------:R-:W-:Y:S01]  /*1160*/  SHF.R.U32.HI R96, RZ, 0x1c, R106 ;  /* 0x0000001cff607819 */ /* 0x000fe2000001166a */
[----:B------:R-:W-:Y:S01]  /*1170*/  @P1 FADD.FTZ R54, R45, R54 ;  /* 0x000000362d361221 */ /* 0x000fe20000010000 */
[----:B------:R-:W0:Y:S01]  /*1180*/  S2R R106, SR_TID.X ;  /* 0x00000000006a7919 */ /* 0x000e220000002100 */
[----:B------:R-:W-:-:S02]  /*1190*/  FMUL.FTZ R52, R64, R49 ;  /* 0x0000003140347220 */ /* 0x000fc40000410000 */
[----:B------:R-:W-:Y:S01]  /*11a0*/  FADD.FTZ R45, R44, R119 ;  /* 0x000000772c2d7221 */ /* 0x000fe20000010000 */
[----:B------:R-:W-:Y:S01]  /*11b0*/  @P1 HADD2.F32 R50, -RZ, R25.H0_H0 ;  /* 0x20000019ff321230 */ /* 0x000fe20000004100 */
[----:B------:R-:W-:Y:S02]  /*11c0*/  FMUL.FTZ R100, R65, R100 ;  /* 0x0000006441647220 */ /* 0x000fe40000410000 */
[----:B------:R-:W-:Y:S02]  /*11d0*/  @P1 FADD.FTZ R52, R48, R52 ;  /* 0x0000003430341221 */ /* 0x000fe40000010000 */
[----:B------:R-:W-:Y:S02]  /*11e0*/  FADD.FTZ R45, R45, R104 ;  /* 0x000000682d2d7221 */ /* 0x000fe40000010000 */
[----:B------:R-:W-:Y:S02]  /*11f0*/  @P1 FADD.FTZ R100, R50, R100 ;  /* 0x0000006432641221 */ /* 0x000fe40000010000 */
[----:B------:R-:W-:Y:S01]  /*1200*/  FADD.FTZ R45, R45, R52 ;  /* 0x000000342d2d7221 */ /* 0x000fe20000010000 */
[--C-:B------:R-:W-:Y:S01]  /*1210*/  @P1 HADD2.F32 R48, -RZ, R26.reuse.H0_H0 ;  /* 0x2000001aff301230 */ /* 0x100fe20000004100 */
[----:B------:R-:W-:Y:S01]  /*1220*/  FMUL.FTZ R53, R68, R53 ;  /* 0x0000003544357220 */ /* 0x000fe20000410000 */
[----:B------:R-:W-:Y:S01]  /*1230*/  @P1 HADD2.F32 R50, -RZ, R27.H0_H0 ;  /* 0x2000001bff321230 */ /* 0x000fe20000004100 */
[----:B------:R-:W-:Y:S01]  /*1240*/  FADD.FTZ R45, R45, R100 ;  /* 0x000000642d2d7221 */ /* 0x000fe20000010000 */
[----:B------:R-:W-:Y:S01]  /*1250*/  @P1 HADD2.F32 R49, -RZ, R26.H1_H1 ;  /* 0x3000001aff311230 */ /* 0x000fe20000004100 */
[----:B------:R-:W-:-:S02]  /*1260*/  FMUL.FTZ R58, R69, R40 ;  /* 0x00000028453a7220 */ /* 0x000fc40000410000 */
[----:B------:R-:W-:Y:S02]  /*1270*/  @P1 FADD.FTZ R55, R48, R55 ;  /* 0x0000003730371221 */ /* 0x000fe40000010000 */
[----:B------:R-:W-:Y:S01]  /*1280*/  FADD.FTZ R44, R45, R54 ;  /* 0x000000362d2c7221 */ /* 0x000fe20000010000 */
[----:B------:R-:W-:Y:S01]  /*1290*/  IADD3 R40, P0, R98, c[0x0][0x188], RZ ;  /* 0x0000620062287a10 */ /* 0x000fe20007f1e0ff */
[----:B------:R-:W-:Y:S02]  /*12a0*/  @P1 FADD.FTZ R53, R50, R53 ;  /* 0x0000003532351221 */ /* 0x000fe40000010000 */
[----:B------:R-:W-:Y:S02]  /*12b0*/  @P1 FADD.FTZ R58, R49, R58 ;  /* 0x0000003a313a1221 */ /* 0x000fe40000010000 */
[----:B------:R-:W-:Y:S01]  /*12c0*/  FADD.FTZ R45, R44, R55 ;  /* 0x000000372c2d7221 */ /* 0x000fe20000010000 */
[----:B------:R-:W-:Y:S02]  /*12d0*/  IADD3.X R41, R96, c[0x0][0x18c], RZ, P0, !PT ;  /* 0x0000630060297a10 */ /* 0x000fe400007fe4ff */
[----:B------:R-:W-:-:S02]  /*12e0*/  F2FP.PACK_AB R51, R102, R53 ;  /* 0x000000356633723e */ /* 0x000fc400000000ff */
[----:B------:R-:W-:Y:S02]  /*12f0*/  F2FP.PACK_AB R50, R58, R55 ;  /* 0x000000373a32723e */ /* 0x000fe400000000ff */
[----:B------:R-:W-:Y:S02]  /*1300*/  F2FP.PACK_AB R49, R54, R100 ;  /* 0x000000643631723e */ /* 0x000fe400000000ff */
[----:B------:R-:W-:Y:S01]  /*1310*/  F2FP.PACK_AB R48, R52, R104 ;  /* 0x000000683430723e */ /* 0x000fe200000000ff */
[----:B------:R-:W-:Y:S01]  /*1320*/  FADD.FTZ R44, R45, R58 ;  /* 0x0000003a2d2c7221 */ /* 0x000fe20000010000 */
[----:B0-----:R-:W-:Y:S02]  /*1330*/  SHF.R.U32.HI R106, RZ, 0x5, R106 ;  /* 0x00000005ff6a7819 */ /* 0x001fe4000001166a */
        /* <DEDUP_REMOVED lines=8> */
.L_x_2731:
        /* <DEDUP_REMOVED lines=68> */
.L_x_2732:
[C---:B------:R-:W-:Y:S01]  /*1800*/  ISETP.NE.AND P0, PT, R71.reuse, RZ, PT ;  /* 0x000000ff4700720c */ /* 0x040fe20003f05270 */
[----:B-1----:R-:W-:Y:S01]  /*1810*/  FADD.FTZ R41, R106, R51 ;  /* 0x000000336a297221 */ /* 0x002fe20000010000 */
[----:B------:R-:W-:Y:S01]  /*1820*/  WARPSYNC 0xffffffff ;  /* 0xffffffff00007948 */ /* 0x000fe20003800000 */
[----:B------:R-:W-:Y:S01]  /*1830*/  ISETP.GT.U32.AND P1, PT, R71, 0x3, PT ;  /* 0x000000034700780c */ /* 0x000fe20003f24070 */
[----:B------:R-:W-:Y:S01]  /*1840*/  CS2R R44, SRZ ;  /* 0x00000000002c7805 */ /* 0x000fe2000001ff00 */
[----:B------:R-:W-:Y:S01]  /*1850*/  HFMA2.MMA R50, -RZ, RZ, 0, 0 ;  /* 0x00000000ff327435 */ /* 0x000fe200000001ff */
[----:B------:R-:W-:-:S07]  /*1860*/  IADD3 R98, P2, R98, c[0x0][0x208], RZ ;  /* 0x0000820062627a10 */ /* 0x000fce0007f5e0ff */
        /* <DEDUP_REMOVED lines=31> */
[----:B-1----:R-:W1:Y:S01]  /*1a60*/  MUFU.RCP R41, R108 ;  /* 0x0000006c00297308 */ /* 0x002e620000001000 */
[----:B0-----:R-:W-:Y:S02]  /*1a70*/  FMUL.FTZ R45, R44, R40 ;  /* 0x000000282c2d7220 */ /* 0x001fe40000410000 */
[----:B------:R-:W-:Y:S02]  /*1a80*/  FADD.FTZ R44, R51, -R44 ;  /* 0x8000002c332c7221 */ /* 0x000fe40000010000 */
[----:B------:R-:W-:Y:S02]  /*1a90*/  FFMA.FTZ R106, R48, R51, R45 ;  /* 0x00000033306a7223 */ /* 0x000fe4000001002d */
[----:B------:R-:W-:Y:S01]  /*1aa0*/  FMUL.FTZ R45, R44, R44 ;  /* 0x0000002c2c2d7220 */ /* 0x000fe20000410000 */
[----:B------:R-:W-:Y:S01]  /*1ab0*/  @!P0 MOV R44, 0x4 ;  /* 0x00000004002c8802 */ /* 0x000fe20000000f00 */
[----:B-1----:R-:W-:-:S02]  /*1ac0*/  FMUL.FTZ R106, R41, R106 ;  /* 0x0000006a296a7220 */ /* 0x002fc40000410000 */
[----:B------:R-:W-:Y:S01]  /*1ad0*/  FMUL.FTZ R45, R48, R45 ;  /* 0x0000002d302d7220 */ /* 0x000fe20000410000 */
[----:B------:R-:W-:Y:S01]  /*1ae0*/  MOV R48, c[0x0][0x1e0] ;  /* 0x0000780000307a02 */ /* 0x000fe20000000f00 */
[----:B--2---:R-:W-:Y:S01]  /*1af0*/  FADD.FTZ R50, R49, R50 ;  /* 0x0000003231327221 */ /* 0x004fe20000010000 */
[----:B------:R0:W1:Y:S01]  /*1b00*/  SHFL.IDX PT, R51, R106, RZ, 0x1f ;  /* 0x00001fff6a337589 */ /* 0x00006200000e0000 */
[----:B------:R-:W-:-:S04]  /*1b10*/  FMUL.FTZ R45, R45, R40 ;  /* 0x000000282d2d7220 */ /* 0x000fc80000410000 */
[----:B------:R-:W-:Y:S02]  /*1b20*/  FFMA.FTZ R50, R41, R45, R50 ;  /* 0x0000002d29327223 */ /* 0x000fe40000010032 */
[----:B------:R-:W-:Y:S01]  /*1b30*/  @!P0 IMAD.WIDE R44, R73, R44, c[0x0][0x1a0] ;  /* 0x00006800492c8625 */ /* 0x000fe200078e022c */
[----:B0-----:R-:W-:Y:S02]  /*1b40*/  @!P0 MOV R106, 0x4 ;  /* 0x00000004006a8802 */ /* 0x001fe40000000f00 */
[----:B------:R-:W0:Y:S01]  /*1b50*/  SHFL.IDX PT, R49, R50, RZ, 0x1f ;  /* 0x00001fff32317589 */ /* 0x000e2200000e0000 */
[----:B-1----:R-:W-:-:S03]  /*1b60*/  FMUL.FTZ R40, R51, R51 ;  /* 0x0000003333287220 */ /* 0x002fc60000410000 */
[----:B------:R1:W-:Y:S02]  /*1b70*/  @!P0 STG.E [R44.64], R51 ;  /* 0x000000332c008986 */ /* 0x0003e4000c101904 */
[----:B------:R-:W-:Y:S01]  /*1b80*/  FSEL R41, R40, RZ, P1 ;  /* 0x000000ff28297208 */ /* 0x000fe20000800000 */
[----:B0-----:R-:W-:Y:S01]  /*1b90*/  FFMA.FTZ R40, R49, R48, c[0x0][0x228] ;  /* 0x00008a0031287623 */ /* 0x001fe20000010030 */
[----:B------:R-:W-:-:S03]  /*1ba0*/  FSEL R48, R51, RZ, !P1 ;  /* 0x000000ff33307208 */ /* 0x000fc60004800000 */
[----:B------:R-:W-:Y:S02]  /*1bb0*/  FADD.FTZ R50, R40, R41 ;  /* 0x0000002928327221 */ /* 0x000fe40000010000 */
[C---:B------:R-:W-:Y:S01]  /*1bc0*/  @!P0 IMAD.WIDE R40, R73.reuse, R106, c[0x0][0x1a8] ;  /* 0x00006a0049288625 */ /* 0x040fe200078e026a */
[----:B------:R-:W-:Y:S01]  /*1bd0*/  IADD3 R73, R73, c[0x0][0x160], RZ ;  /* 0x0000580049497a10 */ /* 0x000fe20007ffe0ff */
[----:B-1----:R-:W0:Y:S02]  /*1be0*/  MUFU.RSQ R44, R50 ;  /* 0x00000032002c7308 */ /* 0x002e240000001400 */
        /* <DEDUP_REMOVED lines=17> */
[C---:B------:R-:W-:Y:S01]  /*1d00*/  FADD.FTZ R49, -R48.reuse, R104 ;  /* 0x0000006830317221 */ /* 0x040fe20000010100 */
[----:B------:R-:W-:Y:S01]  /*1d10*/  HADD2.F32 R104, -RZ, R47.H0_H0 ;  /* 0x2000002fff687230 */ /* 0x000fe20000004100 */
        /* <DEDUP_REMOVED lines=23> */
[C---:B0-----:R-:W-:Y:S01]  /*1e90*/  FMUL.FTZ R41, R44.reuse, R49 ;  /* 0x000000312c297220 */ /* 0x041fe20000410000 */
[----:B------:R-:W-:Y:S01]  /*1ea0*/  HADD2.F32 R49, -RZ, R43.H0_H0 ;  /* 0x2000002bff317230 */ /* 0x000fe20000004100 */
[C---:B------:R-:W-:Y:S02]  /*1eb0*/  FMUL.FTZ R97, R44.reuse, R52 ;  /* 0x000000342c617220 */ /* 0x040fe40000410000 */
[C---:B------:R-:W-:Y:S02]  /*1ec0*/  FMUL.FTZ R99, R44.reuse, R51 ;  /* 0x000000332c637220 */ /* 0x040fe40000410000 */
[C---:B------:R-:W-:Y:S02]  /*1ed0*/  FMUL.FTZ R45, R44.reuse, R45 ;  /* 0x0000002d2c2d7220 */ /* 0x040fe40000410000 */
[----:B------:R-:W-:-:S02]  /*1ee0*/  FMUL.FTZ R40, R44, R55 ;  /* 0x000000372c287220 */ /* 0x000fc40000410000 */
[C---:B------:R-:W-:Y:S02]  /*1ef0*/  FMUL.FTZ R58, R44.reuse, R58 ;  /* 0x0000003a2c3a7220 */ /* 0x040fe40000410000 */
[C---:B------:R-:W-:Y:S01]  /*1f00*/  FMUL.FTZ R102, R44.reuse, R53 ;  /* 0x000000352c667220 */ /* 0x040fe20000410000 */
[----:B------:R-:W-:Y:S01]  /*1f10*/  HADD2.F32 R53, -RZ, R43.H1_H1 ;  /* 0x3000002bff357230 */ /* 0x000fe20000004100 */
[----:B------:R-:W-:Y:S01]  /*1f20*/  FMUL.FTZ R106, R44, R48 ;  /* 0x000000302c6a7220 */ /* 0x000fe20000410000 */
[--C-:B------:R-:W-:Y:S01]  /*1f30*/  HADD2.F32 R44, -RZ, R39.reuse.H0_H0 ;  /* 0x20000027ff2c7230 */ /* 0x100fe20000004100 */
[----:B------:R-:W-:Y:S01]  /*1f40*/  FFMA.FTZ R55, R100, R49, R17 ;  /* 0x0000003164377223 */ /* 0x000fe20000010011 */
[----:B------:R-:W-:Y:S01]  /*1f50*/  HADD2.F32 R48, -RZ, R39.H1_H1 ;  /* 0x30000027ff307230 */ /* 0x000fe20000004100 */
[----:B------:R-:W-:Y:S02]  /*1f60*/  FFMA.FTZ R49, R36, R105, R5 ;  /* 0x0000006924317223 */ /* 0x000fe40000010005 */
[----:B------:R-:W-:-:S02]  /*1f70*/  FFMA.FTZ R51, R54, R44, R9 ;  /* 0x0000002c36337223 */ /* 0x000fc40000010009 */
[----:B------:R-:W-:Y:S01]  /*1f80*/  FFMA.FTZ R54, R119, R53, R18 ;  /* 0x0000003577367223 */ /* 0x000fe20000010012 */
[----:B------:R-:W-:Y:S01]  /*1f90*/  HADD2.F32 R53, -RZ, R47.H1_H1 ;  /* 0x3000002fff357230 */ /* 0x000fe20000004100 */
[----:B------:R-:W-:Y:S02]  /*1fa0*/  FFMA.FTZ R50, R80, R50, R7 ;  /* 0x0000003250327223 */ /* 0x000fe40000010007 */
[----:B------:R-:W-:Y:S01]  /*1fb0*/  FFMA.FTZ R101, R79, R101, R8 ;  /* 0x000000654f657223 */ /* 0x000fe20000010008 */
[----:B------:R-:W-:Y:S01]  /*1fc0*/  F2FP.PACK_AB R55, R54, R55 ;  /* 0x000000373637723e */ /* 0x000fe200000000ff */
        /* <DEDUP_REMOVED lines=11> */
[----:B------:R-:W-:Y:S01]  /*2080*/  FFMA.FTZ R48, R78, R109, R3 ;  /* 0x0000006d4e307223 */ /* 0x000fe20000010003 */
[----:B------:R-:W-:Y:S01]  /*2090*/  IADD3 R44, P1, R95, c[0x0][0x208], RZ ;  /* 0x000082005f2c7a10 */ /* 0x000fe20007f3e0ff */
[----:B------:R-:W-:Y:S01]  /*20a0*/  FFMA.FTZ R107, R77, R107, R4 ;  /* 0x0000006b4d6b7223 */ /* 0x000fe20000010004 */
[----:B------:R-:W-:Y:S01]  /*20b0*/  F2FP.PACK_AB R58, R101, R40 ;  /* 0x00000028653a723e */ /* 0x000fe200000000ff */
[----:B------:R-:W-:Y:S01]  /*20c0*/  FFMA.FTZ R59, R102, R104, R61 ;  /* 0x00000068663b7223 */ /* 0x000fe2000001003d */
[----:B------:R-:W-:Y:S01]  /*20d0*/  IADD3 R40, P0, R57, c[0x0][0x208], RZ ;  /* 0x0000820039287a10 */ /* 0x000fe20007f1e0ff */
[----:B------:R-:W-:Y:S01]  /*20e0*/  FFMA.FTZ R52, R38, R113, R11 ;  /* 0x0000007126347223 */ /* 0x000fe2000001000b */
[----:B------:R-:W-:Y:S01]  /*20f0*/  F2FP.PACK_AB R48, R107, R48 ;  /* 0x000000306b30723e */ /* 0x000fe200000000ff */
[----:B------:R-:W-:Y:S01]  /*2100*/  FFMA.FTZ R54, R84, R123, R15 ;  /* 0x0000007b54367223 */ /* 0x000fe2000001000f */
[----:B------:R-:W-:Y:S01]  /*2110*/  F2FP.PACK_AB R59, R106, R59 ;  /* 0x0000003b6a3b723e */ /* 0x000fe200000000ff */
[----:B------:R-:W-:-:S02]  /*2120*/  FFMA.FTZ R117, R85, R117, R16 ;  /* 0x0000007555757223 */ /* 0x000fc40000010010 */
[----:B------:R-:W-:Y:S02]  /*2130*/  FFMA.FTZ R111, R81, R111, R12 ;  /* 0x0000006f516f7223 */ /* 0x000fe4000001000c */
[----:B------:R-:W-:Y:S01]  /*2140*/  FFMA.FTZ R57, R86, R99, R21 ;  /* 0x0000006356397223 */ /* 0x000fe20000010015 */
[----:B------:R-:W-:Y:S01]  /*2150*/  F2FP.PACK_AB R54, R117, R54 ;  /* 0x000000367536723e */ /* 0x000fe200000000ff */
[----:B------:R-:W-:Y:S01]  /*2160*/  FFMA.FTZ R102, R88, R45, R23 ;  /* 0x0000002d58667223 */ /* 0x000fe20000010017 */
[----:B------:R-:W-:Y:S01]  /*2170*/  F2FP.PACK_AB R52, R111, R52 ;  /* 0x000000346f34723e */ /* 0x000fe200000000ff */
[----:B------:R-:W-:Y:S01]  /*2180*/  FFMA.FTZ R95, R42, R41, R19 ;  /* 0x000000292a5f7223 */ /* 0x000fe20000010013 */
[----:B------:R-:W-:Y:S01]  /*2190*/  IADD3.X R41, R56, c[0x0][0x20c], RZ, P0, !PT ;  /* 0x0000830038297a10 */ /* 0x000fe200007fe4ff */
[----:B------:R-:W-:Y:S01]  /*21a0*/  FFMA.FTZ R100, R87, R97, R20 ;  /* 0x0000006157647223 */ /* 0x000fe20000010014 */
[----:B------:R-:W-:Y:S02]  /*21b0*/  IADD3.X R45, R94, c[0x0][0x20c], RZ, P1, !PT ;  /* 0x000083005e2d7a10 */ /* 0x000fe40000ffe4ff */
[----:B------:R-:W-:Y:S01]  /*21c0*/  F2FP.PACK_AB R57, R102, R57 ;  /* 0x000000396639723e */ /* 0x000fe200000000ff */
[----:B------:R0:W-:Y:S01]  /*21d0*/  STG.E.128 [R40.64], R48 ;  /* 0x0000003028007986 */ /* 0x0001e2000c101d04 */
[----:B------:R-:W-:-:S02]  /*21e0*/  F2FP.PACK_AB R56, R100, R95 ;  /* 0x0000005f6438723e */ /* 0x000fc400000000ff */
        /* <DEDUP_REMOVED lines=8> */
.L_x_2729:
[----:B------:R-:W-:Y:S05]  /*2270*/  EXIT ;  /* 0x000000000000794d */ /* 0x000fea0003800000 */
.L_x_2727:
[----:B------:R-:W-:Y:S01]  /*2280*/  HFMA2.MMA R106, -RZ, RZ, 0, 5.9604644775390625e-08 ;  /* 0x00000001ff6a7435 */ /* 0x000fe200000001ff */
[----:B------:R-:W-:Y:S02]  /*2290*/  MOV R41, 0x1f ;  /* 0x0000001f00297802 */ /* 0x000fe40000000f00 */
[----:B------:R-:W-:Y:S02]  /*22a0*/  MOV R50, 0xffffffff ;  /* 0xffffffff00327802 */ /* 0x000fe40000000f00 */
[----:B------:R-:W-:Y:S02]  /*22b0*/  MOV R44, 0x22d0 ;  /* 0x000022d0002c7802 */ /* 0x000fe40000000f00 */
[----:B------:R-:W-:Y:S05]  /*22c0*/  CALL.REL.NOINC `($__internal_21_$__cuda_sm70_shflsync_bfly_p) ;  /* 0x0000069000007944 */ /* 0x000fea0003c00000 */
[----:B-1----:R-:W-:Y:S01]  /*22d0*/  MOV R40, R106 ;  /* 0x0000006a00287202 */ /* 0x002fe20000000f00 */
[----:B0-----:R-:W-:Y:S05]  /*22e0*/  BRA `(.L_x_2731) ;  /* 0xfffff0d000007947 */ /* 0x001fea000383ffff */
.L_x_2728:
[----:B------:R-:W-:Y:S01]  /*22f0*/  HFMA2.MMA R106, -RZ, RZ, 0, 1.1920928955078125e-07 ;  /* 0x00000002ff6a7435 */ /* 0x000fe200000001ff */
[----:B------:R-:W-:Y:S02]  /*2300*/  MOV R41, 0x1f ;  /* 0x0000001f00297802 */ /* 0x000fe40000000f00 */
[----:B------:R-:W-:Y:S02]  /*2310*/  MOV R50, 0xffffffff ;  /* 0xffffffff00327802 */ /* 0x000fe40000000f00 */
[----:B------:R-:W-:-:S02]  /*2320*/  MOV R44, 0x2340 ;  /* 0x00002340002c7802 */ /* 0x000fc40000000f00 */
[----:B------:R-:W-:Y:S05]  /*2330*/  CALL.REL.NOINC `($__internal_21_$__cuda_sm70_shflsync_bfly_p) ;  /* 0x0000062000007944 */ /* 0x000fea0003c00000 */
[----:B01----:R-:W-:Y:S01]  /*2340*/  FADD.FTZ R51, R51, R106 ;  /* 0x0000006a33337221 */ /* 0x003fe20000010000 */
[----:B------:R-:W-:Y:S01]  /*2350*/  HFMA2.MMA R106, -RZ, RZ, 0, 2.384185791015625e-07 ;  /* 0x00000004ff6a7435 */ /* 0x000fe200000001ff */
[----:B------:R-:W-:-:S02]  /*2360*/  MOV R41, 0x1f ;  /* 0x0000001f00297802 */ /* 0x000fc40000000f00 */
[----:B------:R-:W-:Y:S02]  /*2370*/  MOV R50, 0xffffffff ;  /* 0xffffffff00327802 */ /* 0x000fe40000000f00 */
[----:B------:R-:W-:Y:S02]  /*2380*/  MOV R44, 0x23a0 ;  /* 0x000023a0002c7802 */ /* 0x000fe40000000f00 */
[----:B------:R-:W-:Y:S05]  /*2390*/  CALL.REL.NOINC `($__internal_21_$__cuda_sm70_shflsync_bfly_p) ;  /* 0x000005c000007944 */ /* 0x000fea0003c00000 */
[----:B01----:R-:W-:Y:S01]  /*23a0*/  FADD.FTZ R51, R51, R106 ;  /* 0x0000006a33337221 */ /* 0x003fe20000010000 */
[----:B------:R-:W-:Y:S01]  /*23b0*/  HFMA2.MMA R106, -RZ, RZ, 0, 4.76837158203125e-07 ;  /* 0x00000008ff6a7435 */ /* 0x000fe200000001ff */
[----:B------:R-:W-:Y:S02]  /*23c0*/  MOV R41, 0x1f ;  /* 0x0000001f00297802 */ /* 0x000fe40000000f00 */
[----:B------:R-:W-:Y:S02]  /*23d0*/  MOV R50, 0xffffffff ;  /* 0xffffffff00327802 */ /* 0x000fe40000000f00 */
[----:B------:R-:W-:Y:S02]  /*23e0*/  MOV R44, 0x2400 ;  /* 0x00002400002c7802 */ /* 0x000fe40000000f00 */
[----:B------:R-:W-:Y:S05]  /*23f0*/  CALL.REL.NOINC `($__internal_21_$__cuda_sm70_shflsync_bfly_p) ;  /* 0x0000056000007944 */ /* 0x000fea0003c00000 */
[----:B01----:R-:W-:Y:S01]  /*2400*/  FADD.FTZ R51, R51, R106 ;  /* 0x0000006a33337221 */ /* 0x003fe20000010000 */
[----:B------:R-:W-:Y:S01]  /*2410*/  HFMA2.MMA R106, -RZ, RZ, 0, 9.5367431640625e-07 ;  /* 0x00000010ff6a7435 */ /* 0x000fe200000001ff */
[----:B------:R-:W-:-:S02]  /*2420*/  MOV R41, 0x1f ;  /* 0x0000001f00297802 */ /* 0x000fc40000000f00 */
[----:B------:R-:W-:Y:S02]  /*2430*/  MOV R50, 0xffffffff ;  /* 0xffffffff00327802 */ /* 0x000fe40000000f00 */
[----:B------:R-:W-:Y:S02]  /*2440*/  MOV R44, 0x2460 ;  /* 0x00002460002c7802 */ /* 0x000fe40000000f00 */
[----:B------:R-:W-:Y:S05]  /*2450*/  CALL.REL.NOINC `($__internal_21_$__cuda_sm70_shflsync_bfly_p) ;  /* 0x0000050000007944 */ /* 0x000fea0003c00000 */
        /* <DEDUP_REMOVED lines=54> */
[----:B------:R-:W-:Y:S05]  /*27c0*/  CALL.REL.NOINC `($__internal_21_$__cuda_sm70_shflsync_bfly_p) ;  /* 0x0000019000007944 */ /* 0x000fea0003c00000 */
[----:B01----:R-:W-:Y:S01]  /*27d0*/  FADD.FTZ R51, R51, R106 ;  /* 0x0000006a33337221 */ /* 0x003fe20000010000 */
[----:B------:R-:W-:Y:S01]  /*27e0*/  HFMA2.MMA R106, -RZ, RZ, 0, 1.1920928955078125e-07 ;  /* 0x00000002ff6a7435 */ /* 0x000fe200000001ff */
[----:B------:R-:W-:Y:S02]  /*27f0*/  MOV R41, 0x1f ;  /* 0x0000001f00297802 */ /* 0x000fe40000000f00 */
[----:B------:R-:W-:Y:S02]  /*2800*/  MOV R50, 0xffffffff ;  /* 0xffffffff00327802 */ /* 0x000fe40000000f00 */
[----:B------:R-:W-:Y:S02]  /*2810*/  MOV R44, 0x2830 ;  /* 0x00002830002c7802 */ /* 0x000fe40000000f00 */
        /* <DEDUP_REMOVED lines=19> */
[----:B01----:R-:W-:Y:S05]  /*2950*/  BRA `(.L_x_2732) ;  /* 0xffffeea000007947 */ /* 0x003fea000383ffff */
        .weak           $__internal_21_$__cuda_sm70_shflsync_bfly_p
        .type           $__internal_21_$__cuda_sm70_shflsync_bfly_p,@function
        .size           $__internal_21_$__cuda_sm70_shflsync_bfly_p,(.L_x_22109 - $__internal_21_$__cuda_sm70_shflsync_bfly_p)
$__internal_21_$__cuda_sm70_shflsync_bfly_p:
[----:B------:R-:W-:Y:S01]  /*2960*/  HFMA2.MMA R45, -RZ, RZ, 0, 0 ;  /* 0x00000000ff2d7435 */ /* 0x000fe200000001ff */
[----:B------:R-:W-:Y:S04]  /*2970*/  WARPSYNC R50 ;  /* 0x0000003200007348 */ /* 0x000fe80003800000 */
[----:B------:R0:W1:Y:S01]  /*2980*/  SHFL.BFLY PT, R106, R51, R106, R41 ;  /* 0x0c00006a336a7389 */ /* 0x00006200000e0029 */
[----:B------:R-:W-:Y:S05]  /*2990*/  RET.REL.NODEC R44 `(_ZN10layer_norm13ln_fwd_kernelINS_13Kernel_traitsI6__halfS2_S2_S2_fjLj3072ELj1ELj1ELj4ELj16ENS_18Kernel_traits_baseILj3072ES2_S2_S2_S2_fjLj128EEEEELb0ELb1ELb0ELb1EEEvNS_9FwdParamsE) ;  /* 0xffffd6602c007950 */ /* 0x000fea0003c3ffff */
.L_x_2733:
        /* <DEDUP_REMOVED lines=14> */
.L_x_22109:


//--------------------- .text._ZN10layer_norm13ln_fwd_kernelINS_13Kernel_traitsI6__halfS2_S2_S2_fjLj3072ELj1ELj1ELj4ELj16ENS_18Kernel_traits_baseILj3072ES2_S2_S2_S2_fjLj128EEEEELb0ELb1ELb1ELb0EEEvNS_9FwdParamsE --------------------------
	.section	.text._ZN10layer_norm13ln_fwd_kernelINS_13Kernel_traitsI6__halfS2_S2_S2_fjLj3072ELj1ELj1ELj4ELj16ENS_18Kernel_traits_baseILj3072ES2_S2_S2_S2_fjLj128EEEEELb0ELb1ELb1ELb0EEEvNS_9FwdParamsE,"ax",@progbits
	.sectioninfo	@"SHI_REGISTERS=128"
	.align	128
        .global         _ZN10layer_norm13ln_fwd_kernelINS_13Kernel_traitsI6__halfS2_S2_S2_fjLj3072ELj1ELj1ELj4ELj16ENS_18Kernel_traits_baseILj3072ES2_S2_S2_S2_fjLj128EEEEELb0ELb1ELb1ELb0EEEvNS_9FwdParamsE
        .type           _ZN10layer_norm13ln_fwd_kernelINS_13Kernel_traitsI6__halfS2_S2_S2_fjLj3072ELj1ELj1ELj4ELj16ENS_18Kernel_traits_baseILj3072ES2_S2_S2_S2_fjLj128EEEEELb0ELb1ELb1ELb0EEEvNS_9FwdParamsE,@function
        .size           _ZN10layer_norm13ln_fwd_kernelINS_13Kernel_traitsI6__halfS2_S2_S2_fjLj3072ELj1ELj1ELj4ELj16ENS_18Kernel_traits_baseILj3072ES2_S2_S2_S2_fjLj128EEEEELb0ELb1ELb1ELb0EEEvNS_9FwdParamsE,(.L_x_22110 - _ZN10layer_norm13ln_fwd_kernelINS_13Kernel_traitsI6__halfS2_S2_S2_fjLj3072ELj1ELj1ELj4ELj16ENS_18Kernel_traits_baseILj3072ES2_S2_S2_S2_fjLj128EEEEELb0ELb1ELb1ELb0EEEvNS_9FwdParamsE)
        .other          _ZN10layer_norm13ln_fwd_kernelINS_13Kernel_traitsI6__halfS2_S2_S2_fjLj3072ELj1ELj1ELj4ELj16ENS_18Kernel_traits_baseILj3072ES2_S2_S2_S2_fjLj128EEEEELb0ELb1ELb1ELb0EEEvNS_9FwdParamsE,@"STO_CUDA_ENTRY STV_DEFAULT"
_ZN10layer_norm13ln_fwd_kernelINS_13Kernel_traitsI6__halfS2_S2_S2_fjLj3072ELj1ELj1ELj4ELj16ENS_18Kernel_traits_baseILj3072ES2_S2_S2_S2_fjLj128EEEEELb0ELb1ELb1ELb0EEEvNS_9FwdParamsE:
.text._ZN10layer_norm13ln_fwd_kernelINS_13Kernel_traitsI6__halfS2_S2_S2_fjLj3072ELj1ELj1ELj4ELj16ENS_18Kernel_traits_baseILj3072ES2_S2_S2_S2_fjLj128EEEEELb0ELb1ELb1ELb0EEEvNS_9FwdParamsE:
        /* <DEDUP_REMOVED lines=28> */
.L_x_2735:
[----:B0-----:R-:W-:Y:S05]  /*01c0*/  BSYNC B0 ;  /* 0x0000000000007941 */ /* 0x001fea0003800000 */
.L_x_2734:
        /* <DEDUP_REMOVED lines=16> */
.L_x_2737:
[----:B0-----:R-:W-:Y:S05]  /*02d0*/  BSYNC B0 ;  /* 0x0000000000007941 */ /* 0x001fea0003800000 */
.L_x_2736:
        /* <DEDUP_REMOVED lines=15> */
.L_x_2739:
[----:B0-----:R-:W-:Y:S05]  /*03d0*/  BSYNC B0 ;  /* 0x0000000000007941 */ /* 0x001fea0003800000 */
.L_x_2738:
[----:B------:R-:W0:Y:S02]  /*03e0*/  S2UR UR6, SR_CTAID.X ;  /* 0x00000000000679c3 */ /* 0x000e240000002500 */
[----:B0-----:R-:W-:-:S04]  /*03f0*/  LEA.HI R114, R19, UR6, RZ, 0x19 ;  /* 0x0000000613727c11 */ /* 0x001fc8000f8fc8ff */
[----:B------:R-:W-:-:S13]  /*0400*/  ISETP.GE.AND P0, PT, R114, c[0x0][0x164], PT ;  /* 0x0000590072007a0c */ /* 0x000fda0003f06270 */
[----:B------:R-:W-:Y:S05]  /*0410*/  @P0 EXIT ;  /* 0x000000000000094d */ /* 0x000fea0003800000 */
[--C-:B-----5:R-:W-:Y:S01]  /*0420*/  HADD2.F32 R9, -RZ, R20.reuse.H0_H0 ;  /* 0x20000014ff097230 */ /* 0x120fe20000004100 */
[----:B------:R-:W-:Y:S01]  /*0430*/  SHF.R.S32.HI R64, RZ, 0x3, R60 ;  /* 0x00000003ff407819 */ /* 0x000fe2000001143c */
[----:B------:R-:W-:Y:S01]  /*0440*/  HADD2.F32 R8, -RZ, R20.H1_H1 ;  /* 0x30000014ff087230 */ /* 0x000fe20000004100 */
[C---:B------:R-:W-:Y:S01]  /*0450*/  LOP3.LUT R65, R19.reuse, 0x60, RZ, 0xc0, !PT ;  /* 0x0000006013417812 */ /* 0x040fe200078ec0ff */
[--C-:B------:R-:W-:Y:S01]  /*0460*/  HADD2.F32 R3, -RZ, R23.reuse.H0_H0 ;  /* 0x20000017ff037230 */ /* 0x100fe20000004100 */
[----:B------:R-:W-:Y:S01]  /*0470*/  SHF.L.U32 R66, R19, 0x5, RZ ;  /* 0x0000000513427819 */ /* 0x000fe200000006ff */
[----:B------:R-:W-:Y:S01]  /*0480*/  HADD2.F32 R2, -RZ, R23.H1_H1 ;  /* 0x30000017ff027230 */ /* 0x000fe20000004100 */
[----:B------:R-:W-:Y:S01]  /*0490*/  MOV R112, 0x1 ;  /* 0x0000000100707802 */ /* 0x000fe20000000f00 */
[--C-:B------:R-:W-:Y:S01]  /*04a0*/  HADD2.F32 R20, -RZ, R25.reuse.H0_H0 ;  /* 0x20000019ff147230 */ /* 0x100fe20000004100 */
[----:B------:R-:W-:Y:S01]  /*04b0*/  LOP3.LUT R69, R66, 0x3e0, RZ, 0xc0, !PT ;  /* 0x000003e042457812 */ /* 0x000fe200078ec0ff */
[----:B------:R-:W-:Y:S01]  /*04c0*/  HADD2.F32 R23, -RZ, R25.H1_H1 ;  /* 0x30000019ff177230 */ /* 0x000fe20000004100 */
[----:B------:R-:W-:Y:S01]  /*04d0*/  ULDC.U8 UR6, c[0x0][0x1f0] ;  /* 0x00007c0000067ab9 */ /* 0x000fe20000000000 */
[----:B------:R-:W-:-:S02]  /*04e0*/  HADD2.F32 R25, -RZ, R44.H0_H0 ;  /* 0x2000002cff197230 */ /* 0x000fc40000004100 */
[----:B------:R-:W-:Y:S02]  /*04f0*/  HADD2.F32 R52, -RZ, R44.H1_H1 ;  /* 0x3000002cff347230 */ /* 0x000fe40000004100 */
        /* <DEDUP_REMOVED lines=16> */
[----:B------:R-:W-:Y:S01]  /*0600*/  LOP3.LUT R36, R64, 0x7f, RZ, 0xc0, !PT ;  /* 0x0000007f40247812 */ /* 0x000fe200078ec0ff */
[----:B------:R-:W-:-:S02]  /*0610*/  HADD2.F32 R60, -RZ, R37.H0_H0 ;  /* 0x20000025ff3c7230 */ /* 0x000fc40000004100 */
[----:B------:R-:W-:Y:S01]  /*0620*/  HADD2.F32 R63, -RZ, R37.H1_H1 ;  /* 0x30000025ff3f7230 */ /* 0x000fe20000004100 */
[C---:B------:R-:W-:Y:S01]  /*0630*/  IADD3 R37, R36.reuse, -R65, RZ ;  /* 0x8000004124257210 */ /* 0x040fe20007ffe0ff */
[--C-:B------:R-:W-:Y:S01]  /*0640*/  HADD2.F32 R62, -RZ, R38.reuse.H0_H0 ;  /* 0x20000026ff3e7230 */ /* 0x100fe20000004100 */
[----:B------:R-:W-:Y:S01]  /*0650*/  IADD3 R36, R36, -R69, RZ ;  /* 0x8000004524247210 */ /* 0x000fe20007ffe0ff */
[----:B------:R-:W-:Y:S01]  /*0660*/  HADD2.F32 R65, -RZ, R38.H1_H1 ;  /* 0x30000026ff417230 */ /* 0x000fe20000004100 */
[----:B------:R-:W-:Y:S01]  /*0670*/  SHF.R.U32.HI R38, RZ, 0x2, R64 ;  /* 0x00000002ff267819 */ /* 0x000fe20000011640 */
[--C-:B------:R-:W-:Y:S01]  /*0680*/  HADD2.F32 R72, -RZ, R29.reuse.H0_H0 ;  /* 0x2000001dff487230 */ /* 0x100fe20000004100 */
[----:B------:R-:W-:Y:S01]  /*0690*/  IMNMX R37, RZ, R37, !PT ;  /* 0x00000025ff257217 */ /* 0x000fe20007800200 */
[----:B------:R-:W-:Y:S01]  /*06a0*/  HADD2.F32 R75, -RZ, R29.H1_H1 ;  /* 0x3000001dff4b7230 */ /* 0x000fe20000004100 */
[----:B------:R-:W-:Y:S01]  /*06b0*/  LOP3.LUT R38, R38, 0x3fffffe0, RZ, 0xc0, !PT ;  /* 0x3fffffe026267812 */ /* 0x000fe200078ec0ff */
[--C-:B------:R-:W-:Y:S01]  /*06c0*/  HADD2.F32 R13, -RZ, R6.reuse.H0_H0 ;  /* 0x20000006ff0d7230 */ /* 0x100fe20000004100 */
[----:B------:R-:W-:Y:S01]  /*06d0*/  IMNMX R37, R37, 0x20, PT ;  /* 0x0000002025257817 */ /* 0x000fe20003800200 */
[----:B------:R-:W-:Y:S01]  /*06e0*/  HADD2.F32 R12, -RZ, R6.H1_H1 ;  /* 0x30000006ff0c7230 */ /* 0x000fe20000004100 */
[----:B------:R-:W-:Y:S01]  /*06f0*/  IMNMX R36, RZ, R36, !PT ;  /* 0x00000024ff247217 */ /* 0x000fe20007800200 */
[--C-:B------:R-:W-:Y:S01]  /*0700*/  HADD2.F32 R11, -RZ, R7.reuse.H0_H0 ;  /* 0x20000007ff0b7230 */ /* 0x100fe20000004100 */
[----:B------:R-:W-:Y:S01]  /*0710*/  IADD3 R37, R37, R38, RZ ;  /* 0x0000002625257210 */ /* 0x000fe20007ffe0ff */
[----:B------:R-:W-:Y:S01]  /*0720*/  HADD2.F32 R10, -RZ, R7.H1_H1 ;  /* 0x30000007ff0a7230 */ /* 0x000fe20000004100 */
[----:B------:R-:W-:Y:S01]  /*0730*/  IMNMX R29, R36, 0x20, PT ;  /* 0x00000020241d7817 */ /* 0x000fe20003800200 */
[--C-:B------:R-:W-:Y:S01]  /*0740*/  HADD2.F32 R66, -RZ, R40.reuse.H0_H0 ;  /* 0x20000028ff427230 */ /* 0x100fe20000004100 */
[----:B------:R-:W-:Y:S01]  /*0750*/  SHF.L.U32 R37, R37, 0x3, RZ ;  /* 0x0000000325257819 */ /* 0x000fe200000006ff */
[----:B------:R-:W-:Y:S01]  /*0760*/  HADD2.F32 R68, -RZ, R40.H1_H1 ;  /* 0x30000028ff447230 */ /* 0x000fe20000004100 */
[----:B------:R-:W-:Y:S01]  /*0770*/  IADD3 R29, R38, R29, RZ ;  /* 0x0000001d261d7210 */ /* 0x000fe20007ffe0ff */
[----:B------:R-:W-:-:S02]  /*0780*/  HADD2.F32 R17, -RZ, R4.H0_H0 ;  /* 0x20000004ff117230 */ /* 0x000fc40000004100 */
[----:B------:R-:W-:Y:S01]  /*0790*/  HADD2.F32 R16, -RZ, R4.H1_H1 ;  /* 0x30000004ff107230 */ /* 0x000fe20000004100 */
[----:B------:R-:W0:Y:S01]  /*07a0*/  I2F.U32 R37, R37 ;  /* 0x0000002500257306 */ /* 0x000e220000201000 */
[--C-:B------:R-:W-:Y:S01]  /*07b0*/  HADD2.F32 R15, -RZ, R5.reuse.H0_H0 ;  /* 0x20000005ff0f7230 */ /* 0x100fe20000004100 */
[----:B------:R-:W-:Y:S01]  /*07c0*/  SHF.L.U32 R113, R29, 0x3, RZ ;  /* 0x000000031d717819 */ /* 0x000fe200000006ff */
[----:B------:R-:W-:Y:S02]  /*07d0*/  HADD2.F32 R14, -RZ, R5.H1_H1 ;  /* 0x30000005ff0e7230 */ /* 0x000fe40000004100 */
[--C-:B------:R-:W-:Y:S02]  /*07e0*/  HADD2.F32 R7, -RZ, R21.reuse.H0_H0 ;  /* 0x20000015ff077230 */ /* 0x100fe40000004100 */
[----:B------:R-:W-:Y:S02]  /*07f0*/  HADD2.F32 R6, -RZ, R21.H1_H1 ;  /* 0x30000015ff067230 */ /* 0x000fe40000004100 */
[----:B------:R-:W-:-:S02]  /*0800*/  HADD2.F32 R40, -RZ, R41.H0_H0 ;  /* 0x20000029ff287230 */ /* 0x000fc40000004100 */
[----:B------:R-:W-:Y:S02]  /*0810*/  HADD2.F32 R69, -RZ, R41.H1_H1 ;  /* 0x30000029ff457230 */ /* 0x000fe40000004100 */
[--C-:B------:R-:W-:Y:S02]  /*0820*/  HADD2.F32 R5, -RZ, R22.reuse.H0_H0 ;  /* 0x20000016ff057230 */ /* 0x100fe40000004100 */
[----:B------:R-:W-:Y:S01]  /*0830*/  HADD2.F32 R4, -RZ, R22.H1_H1 ;  /* 0x30000016ff047230 */ /* 0x000fe20000004100 */
[----:B0-----:R0:W1:Y:S01]  /*0840*/  MUFU.RCP R80, R37 ;  /* 0x0000002500507308 */ /* 0x0010620000001000 */
[--C-:B------:R-:W-:Y:S02]  /*0850*/  HADD2.F32 R0, -RZ, R24.reuse.H0_H0 ;  /* 0x20000018ff007230 */ /* 0x100fe40000004100 */
[----:B------:R-:W-:Y:S02]  /*0860*/  HADD2.F32 R21, -RZ, R24.H1_H1 ;  /* 0x30000018ff157230 */ /* 0x000fe40000004100 */
[----:B------:R-:W-:-:S02]  /*0870*/  HADD2.F32 R41, -RZ, R42.H0_H0 ;  /* 0x2000002aff297230 */ /* 0x000fc40000004100 */
[----:B------:R-:W-:Y:S02]  /*0880*/  HADD2.F32 R70, -RZ, R42.H1_H1 ;  /* 0x3000002aff467230 */ /* 0x000fe40000004100 */
[--C-:B------:R-:W-:Y:S02]  /*0890*/  HADD2.F32 R22, -RZ, R26.reuse.H0_H0 ;  /* 0x2000001aff167230 */ /* 0x100fe40000004100 */
[----:B------:R-:W-:Y:S02]  /*08a0*/  HADD2.F32 R24, -RZ, R27.H0_H0 ;  /* 0x2000001bff187230 */ /* 0x000fe40000004100 */
[--C-:B------:R-:W-:Y:S02]  /*08b0*/  HADD2.F32 R42, -RZ, R43.reuse.H0_H0 ;  /* 0x2000002bff2a7230 */ /* 0x100fe40000004100 */
[----:B------:R-:W-:Y:S02]  /*08c0*/  HADD2.F32 R71, -RZ, R43.H1_H1 ;  /* 0x3000002bff477230 */ /* 0x000fe40000004100 */
[----:B------:R-:W-:-:S02]  /*08d0*/  HADD2.F32 R26, -RZ, R26.H1_H1 ;  /* 0x3000001aff1a7230 */ /* 0x000fc40000004100 */
        /* <DEDUP_REMOVED lines=16> */
[----:B01----:R-:W-:Y:S02]  /*09e0*/  HADD2.F32 R101, -RZ, R35.H1_H1 ;  /* 0x30000023ff657230 */ /* 0x003fe40000004100 */
.L_x_2827:
        /* <DEDUP_REMOVED lines=20> */
[----:B0-----:R-:W-:Y:S02]  /*0b30*/  ISETP.NE.U32.AND P0, PT, RZ, c[0x0][0x180], PT ;  /* 0x00006000ff007a0c */ /* 0x001fe40003f05070 */
        /* <DEDUP_REMOVED lines=14> */
.L_x_2743:
[----:B0----5:R-:W-:Y:S02]  /*0c20*/  HADD2.F32 R36, -RZ, R28.H0_H0 ;  /* 0x2000001cff247230 */ /* 0x021fe40000004100 */
[----:B------:R-:W-:-:S03]  /*0c30*/  @P0 HADD2.F32 R37, -RZ, R32.H0_H0 ;  /* 0x20000020ff250230 */ /* 0x000fc60000004100 */
[----:B------:R-:W-:-:S04]  /*0c40*/  FMUL.FTZ R36, R36, c[0x0][0x1ec] ;  /* 0x00007b0024247a20 */ /* 0x000fc80000410000 */
[----:B------:R-:W-:-:S04]  /*0c50*/  FMUL.FTZ R100, R17, R36 ;  /* 0x0000002411647220 */ /* 0x000fc80000410000 */
[----:B------:R-:W-:Y:S02]  /*0c60*/  @P0 FADD.FTZ R100, R37, R100 ;  /* 0x0000006425640221 */ /* 0x000fe40000010000 */
.L_x_2744:
[----:B------:R-:W-:Y:S05]  /*0c70*/  BSYNC B1 ;  /* 0x0000000000017941 */ /* 0x000fea0003800000 */
.L_x_2742:
[----:B------:R-:W-:Y:S01]  /*0c80*/  BSSY B1, `(.L_x_2745) ;  /* 0x000000b000017945 */ /* 0x000fe20003800000 */
[----:B------:R-:W-:Y:S05]  /*0c90*/  @P5 BRA `(.L_x_2746) ;  /* 0x0000004000005947 */ /* 0x000fea0003800000 */
[----:B------:R-:W-:Y:S01]  /*0ca0*/  MOV R99, RZ ;  /* 0x000000ff00637202 */ /* 0x000fe20000000f00 */
[----:B------:R-:W-:Y:S05]  /*0cb0*/  @!P0 BRA `(.L_x_2747) ;  /* 0x0000007000008947 */ /* 0x000fea0003800000 */
[----:B-----5:R-:W-:Y:S01]  /*0cc0*/  HADD2.F32 R99, -RZ, R32.H1_H1 ;  /* 0x30000020ff637230 */ /* 0x020fe20000004100 */
[----:B------:R-:W-:Y:S05]  /*0cd0*/  BRA `(.L_x_2747) ;  /* 0x0000005000007947 */ /* 0x000fea0003800000 */
.L_x_2746:
[----:B-----5:R-:W-:-:S05]  /*0ce0*/  HADD2.F32 R36, -RZ, R28.H1_H1 ;  /* 0x3000001cff247230 */ /* 0x020fca0000004100 */
[----:B------:R-:W-:Y:S01]  /*0cf0*/  FMUL.FTZ R99, R36, c[0x0][0x1ec] ;  /* 0x00007b0024637a20 */ /* 0x000fe20000410000 */
[----:B------:R-:W-:-:S03]  /*0d00*/  @P0 HADD2.F32 R36, -RZ, R32.H1_H1 ;  /* 0x30000020ff240230 */ /* 0x000fc60000004100 */
[----:B------:R-:W-:-:S04]  /*0d10*/  FMUL.FTZ R99, R16, R99 ;  /* 0x0000006310637220 */ /* 0x000fc80000410000 */
[----:B------:R-:W-:Y:S02]  /*0d20*/  @P0 FADD.FTZ R99, R36, R99 ;  /* 0x0000006324630221 */ /* 0x000fe40000010000 */
.L_x_2747:
[----:B------:R-:W-:Y:S05]  /*0d30*/  BSYNC B1 ;  /* 0x0000000000017941 */ /* 0x000fea0003800000 */
.L_x_2745:
[----:B------:R-:W-:Y:S01]  /*0d40*/  BSSY B1, `(.L_x_2748) ;  /* 0x000000b000017945 */ /* 0x000fe20003800000 */
[----:B------:R-:W-:Y:S05]  /*0d50*/  @P5 BRA `(.L_x_2749) ;  /* 0x0000004000005947 */ /* 0x000fea0003800000 */
[----:B------:R-:W-:Y:S01]  /*0d60*/  HFMA2.MMA R98, -RZ, RZ, 0, 0 ;  /* 0x00000000ff627435 */ /* 0x000fe200000001ff */
[----:B------:R-:W-:Y:S05]  /*0d70*/  @!P0 BRA `(.L_x_2750) ;  /* 0x0000007000008947 */ /* 0x000fea0003800000 */
[----:B-----5:R-:W-:Y:S01]  /*0d80*/  HADD2.F32 R98, -RZ, R33.H0_H0 ;  /* 0x20000021ff627230 */ /* 0x020fe20000004100 */
[----:B------:R-:W-:Y:S05]  /*0d90*/  BRA `(.L_x_2750) ;  /* 0x0000005000007947 */ /* 0x000fea0003800000 */
.L_x_2749:
[----:B-----5:R-:W-:Y:S02]  /*0da0*/  HADD2.F32 R36, -RZ, R29.H0_H0 ;  /* 0x2000001dff247230 */ /* 0x020fe40000004100 */
[----:B------:R-:W-:-:S03]  /*0db0*/  @P0 HADD2.F32 R37, -RZ, R33.H0_H0 ;  /* 0x20000021ff250230 */ /* 0x000fc60000004100 */
[----:B------:R-:W-:-:S04]  /*0dc0*/  FMUL.FTZ R36, R36, c[0x0][0x1ec] ;  /* 0x00007b0024247a20 */ /* 0x000fc80000410000 */
[----:B------:R-:W-:-:S04]  /*0dd0*/  FMUL.FTZ R98, R15, R36 ;  /* 0x000000240f627220 */ /* 0x000fc80000410000 */
[----:B------:R-:W-:Y:S02]  /*0de0*/  @P0 FADD.FTZ R98, R37, R98 ;  /* 0x0000006225620221 */ /* 0x000fe40000010000 */
.L_x_2750:
[----:B------:R-:W-:Y:S05]  /*0df0*/  BSYNC B1 ;  /* 0x0000000000017941 */ /* 0x000fea0003800000 */
.L_x_2748:
[----:B------:R-:W-:Y:S01]  /*0e00*/  BSSY B1, `(.L_x_2751) ;  /* 0x000000b000017945 */ /* 0x000fe20003800000 */
[----:B------:R-:W-:Y:S05]  /*0e10*/  @P5 BRA `(.L_x_2752) ;  /* 0x0000004000005947 */ /* 0x000fea0003800000 */
[----:B------:R-:W-:Y:S01]  /*0e20*/  MOV R97, RZ ;  /* 0x000000ff00617202 */ /* 0x000fe20000000f00 */
[----:B------:R-:W-:Y:S05]  /*0e30*/  @!P0 BRA `(.L_x_2753) ;  /* 0x0000007000008947 */ /* 0x000fea0003800000 */
[----:B-----5:R-:W-:Y:S01]  /*0e40*/  HADD2.F32 R97, -RZ, R33.H1_H1 ;  /* 0x30000021ff617230 */ /* 0x020fe20000004100 */
[----:B------:R-:W-:Y:S05]  /*0e50*/  BRA `(.L_x_2753) ;  /* 0x0000005000007947 */ /* 0x000fea0003800000 */
.L_x_2752:
[----:B-----5:R-:W-:-:S05]  /*0e60*/  HADD2.F32 R36, -RZ, R29.H1_H1 ;  /* 0x3000001dff247230 */ /* 0x020fca0000004100 */
[----:B------:R-:W-:Y:S01]  /*0e70*/  FMUL.FTZ R97, R36, c[0x0][0x1ec] ;  /* 0x00007b0024617a20 */ /* 0x000fe20000410000 */
[----:B------:R-:W-:-:S03]  /*0e80*/  @P0 HADD2.F32 R36, -RZ, R33.H1_H1 ;  /* 0x30000021ff240230 */ /* 0x000fc60000004100 */
[----:B------:R-:W-:-:S04]  /*0e90*/  FMUL.FTZ R97, R14, R97 ;  /* 0x000000610e617220 */ /* 0x000fc80000410000 */
[----:B------:R-:W-:Y:S02]  /*0ea0*/  @P0 FADD.FTZ R97, R36, R97 ;  /* 0x0000006124610221 */ /* 0x000fe40000010000 */
.L_x_2753:
[----:B------:R-:W-:Y:S05]  /*0eb0*/  BSYNC B1 ;  /* 0x0000000000017941 */ /* 0x000fea0003800000 */
.L_x_2751:
[----:B------:R-:W-:Y:S01]  /*0ec0*/  BSSY B1, `(.L_x_2754) ;  /* 0x000000b000017945 */ /* 0x000fe20003800000 */
[----:B------:R-:W-:Y:S05]  /*0ed0*/  @P5 BRA `(.L_x_2755) ;  /* 0x0000004000005947 */ /* 0x000fea0003800000 */
[----:B------:R-:W-:Y:S01]  /*0ee0*/  HFMA2.MMA R96, -RZ, RZ, 0, 0 ;  /* 0x00000000ff607435 */ /* 0x000fe200000001ff */
[----:B------:R-:W-:Y:S05]  /*0ef0*/  @!P0 BRA `(.L_x_2756) ;  /* 0x0000007000008947 */ /* 0x000fea0003800000 */
[----:B-----5:R-:W-:Y:S01]  /*0f00*/  HADD2.F32 R96, -RZ, R34.H0_H0 ;  /* 0x20000022ff607230 */ /* 0x020fe20000004100 */
[----:B------:R-:W-:Y:S05]  /*0f10*/  BRA `(.L_x_2756) ;  /* 0x0000005000007947 */ /* 0x000fea0003800000 */
.L_x_2755:
[----:B-----5:R-:W-:Y:S02]  /*0f20*/  HADD2.F32 R36, -RZ, R30.H0_H0 ;  /* 0x2000001eff247230 */ /* 0x020fe40000004100 */
[----:B------:R-:W-:-:S03]  /*0f30*/  @P0 HADD2.F32 R37, -RZ, R34.H0_H0 ;  /* 0x20000022ff250230 */ /* 0x000fc60000004100 */
[----:B------:R-:W-:-:S04]  /*0f40*/  FMUL.FTZ R36, R36, c[0x0][0x1ec] ;  /* 0x00007b0024247a20 */ /* 0x000fc80000410000 */
[----:B------:R-:W-:-:S04]  /*0f50*/  FMUL.FTZ R96, R13, R36 ;  /* 0x000000240d607220 */ /* 0x000fc80000410000 */
[----:B------:R-:W-:Y:S02]  /*0f60*/  @P0 FADD.FTZ R96, R37, R96 ;  /* 0x0000006025600221 */ /* 0x000fe40000010000 */
.L_x_2756:
[----:B------:R-:W-:Y:S05]  /*0f70*/  BSYNC B1 ;  /* 0x0000000000017941 */ /* 0x000fea0003800000 */
.L_x_2754:
[----:B------:R-:W-:Y:S01]  /*0f80*/  BSSY B1, `(.L_x_2757) ;  /* 0x000000b000017945 */ /* 0x000fe20003800000 */
[----:B------:R-:W-:Y:S05]  /*0f90*/  @P5 BRA `(.L_x_2758) ;  /* 0x0000004000005947 */ /* 0x000fea0003800000 */
[----:B------:R-:W-:Y:S01]  /*0fa0*/  MOV R95, RZ ;  /* 0x000000ff005f7202 */ /* 0x000fe20000000f00 */
[----:B------:R-:W-:Y:S05]  /*0fb0*/  @!P0 BRA `(.L_x_2759) ;  /* 0x0000007000008947 */ /* 0x000fea0003800000 */
[----:B-----5:R-:W-:Y:S01]  /*0fc0*/  HADD2.F32 R95, -RZ, R34.H1_H1 ;  /* 0x30000022ff5f7230 */ /* 0x020fe20000004100 */
[----:B------:R-:W-:Y:S05]  /*0fd0*/  BRA `(.L_x_2759) ;  /* 0x0000005000007947 */ /* 0x000fea0003800000 */
.L_x_2758:
[----:B-----5:R-:W-:-:S05]  /*0fe0*/  HADD2.F32 R36, -RZ, R30.H1_H1 ;  /* 0x3000001eff247230 */ /* 0x020fca0000004100 */
[----:B------:R-:W-:Y:S01]  /*0ff0*/  FMUL.FTZ R95, R36, c[0x0][0x1ec] ;  /* 0x00007b00245f7a20 */ /* 0x000fe20000410000 */
[----:B------:R-:W-:-:S03]  /*1000*/  @P0 HADD2.F32 R36, -RZ, R34.H1_H1 ;  /* 0x30000022ff240230 */ /* 0x000fc60000004100 */
[----:B------:R-:W-:-:S04]  /*1010*/  FMUL.FTZ R95, R12, R95 ;  /* 0x0000005f0c5f7220 */ /* 0x000fc80000410000 */
[----:B------:R-:W-:Y:S02]  /*1020*/  @P0 FADD.FTZ R95, R36, R95 ;  /* 0x0000005f245f0221 */ /* 0x000fe40000010000 */
.L_x_2759:
[----:B------:R-:W-:Y:S05]  /*1030*/  BSYNC B1 ;  /* 0x0000000000017941 */ /* 0x000fea0003800000 */
.L_x_2757:
[----:B------:R-:W-:Y:S01]  /*1040*/  BSSY B1, `(.L_x_2760) ;  /* 0x000000b000017945 */ /* 0x000fe20003800000 */
[----:B------:R-:W-:Y:S05]  /*1050*/  @P5 BRA `(.L_x_2761) ;  /* 0x0000004000005947 */ /* 0x000fea0003800000 */
[----:B------:R-:W-:Y:S01]  /*1060*/  HFMA2.MMA R94, -RZ, RZ, 0, 0 ;  /* 0x00000000ff5e7435 */ /* 0x000fe200000001ff */
[----:B------:R-:W-:Y:S05]  /*1070*/  @!P0 BRA `(.L_x_2762) ;  /* 0x0000007000008947 */ /* 0x000fea0003800000 */
[----:B-----5:R-:W-:Y:S01]  /*1080*/  HADD2.F32 R94, -RZ, R35.H0_H0 ;  /* 0x20000023ff5e7230 */ /* 0x020fe20000004100 */
[----:B------:R-:W-:Y:S05]  /*1090*/  BRA `(.L_x_2762) ;  /* 0x0000005000007947 */ /* 0x000fea0003800000 */
.L_x_2761:
[----:B-----5:R-:W-:Y:S02]  /*10a0*/  HADD2.F32 R36, -RZ, R31.H0_H0 ;  /* 0x2000001fff247230 */ /* 0x020fe40000004100 */
[----:B------:R-:W-:-:S03]  /*10b0*/  @P0 HADD2.F32 R37, -RZ, R35.H0_H0 ;  /* 0x20000023ff250230 */ /* 0x000fc60000004100 */
[----:B------:R-:W-:-:S04]  /*10c0*/  FMUL.FTZ R36, R36, c[0x0][0x1ec] ;  /* 0x00007b0024247a20 */ /* 0x000fc80000410000 */
[----:B------:R-:W-:-:S04]  /*10d0*/  FMUL.FTZ R94, R11, R36 ;  /* 0x000000240b5e7220 */ /* 0x000fc80000410000 */
[----:B------:R-:W-:Y:S02]  /*10e0*/  @P0 FADD.FTZ R94, R37, R94 ;  /* 0x0000005e255e0221 */ /* 0x000fe40000010000 */
.L_x_2762:
[----:B------:R-:W-:Y:S05]  /*10f0*/  BSYNC B1 ;  /* 0x0000000000017941 */ /* 0x000fea0003800000 */
.L_x_2760:
[----:B------:R-:W-:Y:S01]  /*1100*/  BSSY B1, `(.L_x_2763) ;  /* 0x000000b000017945 */ /* 0x000fe20003800000 */
[----:B------:R-:W-:Y:S05]  /*1110*/  @P5 BRA `(.L_x_2764) ;  /* 0x0000004000005947 */ /* 0x000fea0003800000 */
[----:B------:R-:W-:Y:S01]  /*1120*/  MOV R93, RZ ;  /* 0x000000ff005d7202 */ /* 0x000fe20000000f00 */
[----:B------:R-:W-:Y:S05]  /*1130*/  @!P0 BRA `(.L_x_2765) ;  /* 0x0000007000008947 */ /* 0x000fea0003800000 */
[----:B-----5:R-:W-:Y:S01]  /*1140*/  HADD2.F32 R93, -RZ, R35.H1_H1 ;  /* 0x30000023ff5d7230 */ /* 0x020fe20000004100 */
[----:B------:R-:W-:Y:S05]  /*1150*/  BRA `(.L_x_2765) ;  /* 0x0000005000007947 */ /* 0x000fea0003800000 */
.L_x_2764:
[----:B-----5:R-:W-:-:S05]  /*1160*/  HADD2.F32 R36, -RZ, R31.H1_H1 ;  /* 0x3000001fff247230 */ /* 0x020fca0000004100 */
[----:B------:R-:W-:Y:S01]  /*1170*/  FMUL.FTZ R93, R36, c[0x0][0x1ec] ;  /* 0x00007b00245d7a20 */ /* 0x000fe20000410000 */
[----:B------:R-:W-:-:S03]  /*1180*/  @P0 HADD2.F32 R36, -RZ, R35.H1_H1 ;  /* 0x30000023ff240230 */ /* 0x000fc60000004100 */
[----:B------:R-:W-:-:S04]  /*1190*/  FMUL.FTZ R93, R10, R93 ;  /* 0x0000005d0a5d7220 */ /* 0x000fc80000410000 */
[----:B------:R-:W-:Y:S02]  /*11a0*/  @P0 FADD.FTZ R93, R36, R93 ;  /* 0x0000005d245d0221 */ /* 0x000fe40000010000 */
.L_x_2765:
[----:B------:R-:W-:Y:S05]  /*11b0*/  BSYNC B1 ;  /* 0x0000000000017941 */ /* 0x000fea0003800000 */
.L_x_2763:
        /* <DEDUP_REMOVED lines=9> */
.L_x_2741:
[----:B0-----:R-:W-:Y:S05]  /*1250*/  BSYNC B0 ;  /* 0x0000000000007941 */ /* 0x001fea0003800000 */
.L_x_2740:
[----:B------:R-:W-:Y:S01]  /*1260*/  BSSY B0, `(.L_x_2766) ;  /* 0x0000074000007945 */ /* 0x000fe20003800000 */
[----:B------:R-:W-:Y:S05]  /*1270*/  @!P2 BRA `(.L_x_2767) ;  /* 0x000007200000a947 */ /* 0x000fea0003800000 */
[----:B------:R-:W-:Y:S02]  /*1280*/  ISETP.NE.U32.AND P0, PT, RZ, c[0x0][0x180], PT ;  /* 0x00006000ff007a0c */ /* 0x000fe40003f05070 */
[----:B------:R-:W-:Y:S02]  /*1290*/  @P4 MOV R38, 0x10 ;  /* 0x0000001000264802 */ /* 0x000fe40000000f00 */
        /* <DEDUP_REMOVED lines=13> */
.L_x_2769:
[----:B0----5:R-:W-:Y:S02]  /*1370*/  HADD2.F32 R36, -RZ, R28.H0_H0 ;  /* 0x2000001cff247230 */ /* 0x021fe40000004100 */
[----:B------:R-:W-:-:S03]  /*1380*/  @P0 HADD2.F32 R37, -RZ, R32.H0_H0 ;  /* 0x20000020ff250230 */ /* 0x000fc60000004100 */
[----:B------:R-:W-:-:S04]  /*1390*/  FMUL.FTZ R36, R36, c[0x0][0x1ec] ;  /* 0x00007b0024247a20 */ /* 0x000fc80000410000 */
[----:B------:R-:W-:-:S04]  /*13a0*/  FMUL.FTZ R92, R9, R36 ;  /* 0x00000024095c7220 */ /* 0x000fc80000410000 */
[----:B------:R-:W-:Y:S02]  /*13b0*/  @P0 FADD.FTZ R92, R37, R92 ;  /* 0x0000005c255c0221 */ /* 0x000fe40000010000 */
.L_x_2770:
[----:B------:R-:W-:Y:S05]  /*13c0*/  BSYNC B1 ;  /* 0x0000000000017941 */ /* 0x000fea0003800000 */
.L_x_2768:
[----:B------:R-:W-:Y:S01]  /*13d0*/  BSSY B1, `(.L_x_2771) ;  /* 0x000000b000017945 */ /* 0x000fe20003800000 */
[----:B------:R-:W-:Y:S05]  /*13e0*/  @P5 BRA `(.L_x_2772) ;  /* 0x0000004000005947 */ /* 0x000fea0003800000 */
[----:B------:R-:W-:Y:S01]  /*13f0*/  MOV R91, RZ ;  /* 0x000000ff005b7202 */ /* 0x000fe20000000f00 */
[----:B------:R-:W-:Y:S05]  /*1400*/  @!P0 BRA `(.L_x_2773) ;  /* 0x0000007000008947 */ /* 0x000fea0003800000 */
[----:B-----5:R-:W-:Y:S01]  /*1410*/  HADD2.F32 R91, -RZ, R32.H1_H1 ;  /* 0x30000020ff5b7230 */ /* 0x020fe20000004100 */
[----:B------:R-:W-:Y:S05]  /*1420*/  BRA `(.L_x_2773) ;  /* 0x0000005000007947 */ /* 0x000fea0003800000 */
.L_x_2772:
[----:B-----5:R-:W-:-:S05]  /*1430*/  HADD2.F32 R36, -RZ, R28.H1_H1 ;  /* 0x3000001cff247230 */ /* 0x020fca0000004100 */
[----:B------:R-:W-:Y:S01]  /*1440*/  FMUL.FTZ R91, R36, c[0x0][0x1ec] ;  /* 0x00007b00245b7a20 */ /* 0x000fe20000410000 */
[----:B------:R-:W-:-:S03]  /*1450*/  @P0 HADD2.F32 R36, -RZ, R32.H1_H1 ;  /* 0x30000020ff240230 */ /* 0x000fc60000004100 */
[----:B------:R-:W-:-:S04]  /*1460*/  FMUL.FTZ R91, R8, R91 ;  /* 0x0000005b085b7220 */ /* 0x000fc80000410000 */
[----:B------:R-:W-:Y:S02]  /*1470*/  @P0 FADD.FTZ R91, R36, R91 ;  /* 0x0000005b245b0221 */ /* 0x000fe40000010000 */
.L_x_2773:
[----:B------:R-:W-:Y:S05]  /*1480*/  BSYNC B1 ;  /* 0x0000000000017941 */ /* 0x000fea0003800000 */
.L_x_2771:
[----:B------:R-:W-:Y:S01]  /*1490*/  BSSY B1, `(.L_x_2774) ;  /* 0x000000b000017945 */ /* 0x000fe20003800000 */
[----:B------:R-:W-:Y:S05]  /*14a0*/  @P5 BRA `(.L_x_2775) ;  /* 0x0000004000005947 */ /* 0x000fea0003800000 */
[----:B------:R-:W-:Y:S01]  /*14b0*/  HFMA2.MMA R90, -RZ, RZ, 0, 0 ;  /* 0x00000000ff5a7435 */ /* 0x000fe200000001ff */
[----:B------:R-:W-:Y:S05]  /*14c0*/  @!P0 BRA `(.L_x_2776) ;  /* 0x0000007000008947 */ /* 0x000fea0003800000 */
[----:B-----5:R-:W-:Y:S01]  /*14d0*/  HADD2.F32 R90, -RZ, R33.H0_H0 ;  /* 0x20000021ff5a7230 */ /* 0x020fe20000004100 */
[----:B------:R-:W-:Y:S05]  /*14e0*/  BRA `(.L_x_2776) ;  /* 0x0000005000007947 */ /* 0x000fea0003800000 */
.L_x_2775:
[----:B-----5:R-:W-:Y:S02]  /*14f0*/  HADD2.F32 R36, -RZ, R29.H0_H0 ;  /* 0x2000001dff247230 */ /* 0x020fe40000004100 */
[----:B------:R-:W-:-:S03]  /*1500*/  @P0 HADD2.F32 R37, -RZ, R33.H0_H0 ;  /* 0x20000021ff250230 */ /* 0x000fc60000004100 */
[----:B------:R-:W-:-:S04]  /*1510*/  FMUL.FTZ R36, R36, c[0x0][0x1ec] ;  /* 0x00007b0024247a20 */ /* 0x000fc80000410000 */
[----:B------:R-:W-:-:S04]  /*1520*/  FMUL.FTZ R90, R7, R36 ;  /* 0x00000024075a7220 */ /* 0x000fc80000410000 */
[----:B------:R-:W-:Y:S02]  /*1530*/  @P0 FADD.FTZ R90, R37, R90 ;  /* 0x0000005a255a0221 */ /* 0x000fe40000010000 */
.L_x_2776:
[----:B------:R-:W-:Y:S05]  /*1540*/  BSYNC B1 ;  /* 0x0000000000017941 */ /* 0x000fea0003800000 */
.L_x_2774:
[----:B------:R-:W-:Y:S01]  /*1550*/  BSSY B1, `(.L_x_2777) ;  /* 0x000000b000017945 */ /* 0x000fe20003800000 */
[----:B------:R-:W-:Y:S05]  /*1560*/  @P5 BRA `(.L_x_2778) ;  /* 0x0000004000005947 */ /* 0x000fea0003800000 */
[----:B------:R-:W-:Y:S01]  /*1570*/  MOV R89, RZ ;  /* 0x000000ff00597202 */ /* 0x000fe20000000f00 */
[----:B------:R-:W-:Y:S05]  /*1580*/  @!P0 BRA `(.L_x_2779) ;  /* 0x0000007000008947 */ /* 0x000fea0003800000 */
[----:B-----5:R-:W-:Y:S01]  /*1590*/  HADD2.F32 R89, -RZ, R33.H1_H1 ;  /* 0x30000021ff597230 */ /* 0x020fe20000004100 */
[----:B------:R-:W-:Y:S05]  /*15a0*/  BRA `(.L_x_2779) ;  /* 0x0000005000007947 */ /* 0x000fea0003800000 */
.L_x_2778:
[----:B-----5:R-:W-:-:S05]  /*15b0*/  HADD2.F32 R36, -RZ, R29.H1_H1 ;  /* 0x3000001dff247230 */ /* 0x020fca0000004100 */
[----:B------:R-:W-:Y:S01]  /*15c0*/  FMUL.FTZ R89, R36, c[0x0][0x1ec] ;  /* 0x00007b0024597a20 */ /* 0x000fe20000410000 */
[----:B------:R-:W-:-:S03]  /*15d0*/  @P0 HADD2.F32 R36, -RZ, R33.H1_H1 ;  /* 0x30000021ff240230 */ /* 0x000fc60000004100 */
[----:B------:R-:W-:-:S04]  /*15e0*/  FMUL.FTZ R89, R6, R89 ;  /* 0x0000005906597220 */ /* 0x000fc80000410000 */
[----:B------:R-:W-:Y:S02]  /*15f0*/  @P0 FADD.FTZ R89, R36, R89 ;  /* 0x0000005924590221 */ /* 0x000fe40000010000 */
.L_x_2779:
[----:B------:R-:W-:Y:S05]  /*1600*/  BSYNC B1 ;  /* 0x0000000000017941 */ /* 0x000fea0003800000 */
.L_x_2777:
[----:B------:R-:W-:Y:S01]  /*1610*/  BSSY B1, `(.L_x_2780) ;  /* 0x000000b000017945 */ /* 0x000fe20003800000 */
[----:B------:R-:W-:Y:S05]  /*1620*/  @P5 BRA `(.L_x_2781) ;  /* 0x0000004000005947 */ /* 0x000fea0003800000 */
[----:B------:R-:W-:Y:S01]  /*1630*/  HFMA2.MMA R88, -RZ, RZ, 0, 0 ;  /* 0x00000000ff587435 */ /* 0x000fe200000001ff */
[----:B------:R-:W-:Y:S05]  /*1640*/  @!P0 BRA `(.L_x_2782) ;  /* 0x0000007000008947 */ /* 0x000fea0003800000 */
[----:B-----5:R-:W-:Y:S01]  /*1650*/  HADD2.F32 R88, -RZ, R34.H0_H0 ;  /* 0x20000022ff587230 */ /* 0x020fe20000004100 */
[----:B------:R-:W-:Y:S05]  /*1660*/  BRA `(.L_x_2782) ;  /* 0x0000005000007947 */ /* 0x000fea0003800000 */
.L_x_2781:
[----:B-----5:R-:W-:Y:S02]  /*1670*/  HADD2.F32 R36, -RZ, R30.H0_H0 ;  /* 0x2000001eff247230 */ /* 0x020fe40000004100 */
[----:B------:R-:W-:-:S03]  /*1680*/  @P0 HADD2.F32 R37, -RZ, R34.H0_H0 ;  /* 0x20000022ff250230 */ /* 0x000fc60000004100 */
[----:B------:R-:W-:-:S04]  /*1690*/  FMUL.FTZ R36, R36, c[0x0][0x1ec] ;  /* 0x00007b0024247a20 */ /* 0x000fc80000410000 */
[----:B------:R-:W-:-:S04]  /*16a0*/  FMUL.FTZ R88, R5, R36 ;  /* 0x0000002405587220 */ /* 0x000fc80000410000 */
[----:B------:R-:W-:Y:S02]  /*16b0*/  @P0 FADD.FTZ R88, R37, R88 ;  /* 0x0000005825580221 */ /* 0x000fe40000010000 */
.L_x_2782:
[----:B------:R-:W-:Y:S05]  /*16c0*/  BSYNC B1 ;  /* 0x0000000000017941 */ /* 0x000fea0003800000 */
.L_x_2780:
[----:B------:R-:W-:Y:S01]  /*16d0*/  BSSY B1, `(.L_x_2783) ;  /* 0x000000b000017945 */ /* 0x000fe20003800000 */
[----:B------:R-:W-:Y:S05]  /*16e0*/  @P5 BRA `(.L_x_2784) ;  /* 0x0000004000005947 */ /* 0x000fea0003800000 */
[----:B------:R-:W-:Y:S01]  /*16f0*/  MOV R87, RZ ;  /* 0x000000ff00577202 */ /* 0x000fe20000000f00 */
[----:B------:R-:W-:Y:S05]  /*1700*/  @!P0 BRA `(.L_x_2785) ;  /* 0x0000007000008947 */ /* 0x000fea0003800000 */
[----:B-----5:R-:W-:Y:S01]  /*1710*/  HADD2.F32 R87, -RZ, R34.H1_H1 ;  /* 0x30000022ff577230 */ /* 0x020fe20000004100 */
[----:B------:R-:W-:Y:S05]  /*1720*/  BRA `(.L_x_2785) ;  /* 0x0000005000007947 */ /* 0x000fea0003800000 */
.L_x_2784:
[----:B-----5:R-:W-:-:S05]  /*1730*/  HADD2.F32 R36, -RZ, R30.H1_H1 ;  /* 0x3000001eff247230 */ /* 0x020fca0000004100 */
[----:B------:R-:W-:Y:S01]  /*1740*/  FMUL.FTZ R87, R36, c[0x0][0x1ec] ;  /* 0x00007b0024577a20 */ /* 0x000fe20000410000 */
[----:B------:R-:W-:-:S03]  /*1750*/  @P0 HADD2.F32 R36, -RZ, R34.H1_H1 ;  /* 0x30000022ff240230 */ /* 0x000fc60000004100 */
[----:B------:R-:W-:-:S04]  /*1760*/  FMUL.FTZ R87, R4, R87 ;  /* 0x0000005704577220 */ /* 0x000fc80000410000 */
[----:B------:R-:W-:Y:S02]  /*1770*/  @P0 FADD.FTZ R87, R36, R87 ;  /* 0x0000005724570221 */ /* 0x000fe40000010000 */
.L_x_2785:
[----:B------:R-:W-:Y:S05]  /*1780*/  BSYNC B1 ;  /* 0x0000000000017941 */ /* 0x000fea0003800000 */
.L_x_2783:
[----:B------:R-:W-:Y:S01]  /*1790*/  BSSY B1, `(.L_x_2786) ;  /* 0x000000b000017945 */ /* 0x000fe20003800000 */
[----:B------:R-:W-:Y:S05]  /*17a0*/  @P5 BRA `(.L_x_2787) ;  /* 0x0000004000005947 */ /* 0x000fea0003800000 */
[----:B------:R-:W-:Y:S01]  /*17b0*/  HFMA2.MMA R102, -RZ, RZ, 0, 0 ;  /* 0x00000000ff667435 */ /* 0x000fe200000001ff */
[----:B------:R-:W-:Y:S05]  /*17c0*/  @!P0 BRA `(.L_x_2788) ;  /* 0x0000007000008947 */ /* 0x000fea0003800000 */
[----:B-----5:R-:W-:Y:S01]  /*17d0*/  HADD2.F32 R102, -RZ, R35.H0_H0 ;  /* 0x20000023ff667230 */ /* 0x020fe20000004100 */
[----:B------:R-:W-:Y:S05]  /*17e0*/  BRA `(.L_x_2788) ;  /* 0x0000005000007947 */ /* 0x000fea0003800000 */
.L_x_2787:
[----:B-----5:R-:W-:Y:S02]  /*17f0*/  HADD2.F32 R36, -RZ, R31.H0_H0 ;  /* 0x2000001fff247230 */ /* 0x020fe40000004100 */
[----:B------:R-:W-:-:S03]  /*1800*/  @P0 HADD2.F32 R37, -RZ, R35.H0_H0 ;  /* 0x20000023ff250230 */ /* 0x000fc60000004100 */
[----:B------:R-:W-:-:S04]  /*1810*/  FMUL.FTZ R36, R36, c[0x0][0x1ec] ;  /* 0x00007b0024247a20 */ /* 0x000fc80000410000 */
[----:B------:R-:W-:-:S04]  /*1820*/  FMUL.FTZ R102, R3, R36 ;  /* 0x0000002403667220 */ /* 0x000fc80000410000 */
[----:B------:R-:W-:Y:S02]  /*1830*/  @P0 FADD.FTZ R102, R37, R102 ;  /* 0x0000006625660221 */ /* 0x000fe40000010000 */
.L_x_2788:
[----:B------:R-:W-:Y:S05]  /*1840*/  BSYNC B1 ;  /* 0x0000000000017941 */ /* 0x000fea0003800000 */
.L_x_2786:
[----:B------:R-:W-:Y:S01]  /*1850*/  BSSY B1, `(.L_x_2789) ;  /* 0x000000b000017945 */ /* 0x000fe20003800000 */
[----:B------:R-:W-:Y:S05]  /*1860*/  @P5 BRA `(.L_x_2790) ;  /* 0x0000004000005947 */ /* 0x000fea0003800000 */
[----:B------:R-:W-:Y:S01]  /*1870*/  MOV R103, RZ ;  /* 0x000000ff00677202 */ /* 0x000fe20000000f00 */
[----:B------:R-:W-:Y:S05]  /*1880*/  @!P0 BRA `(.L_x_2791) ;  /* 0x0000007000008947 */ /* 0x000fea0003800000 */
[----:B-----5:R-:W-:Y:S01]  /*1890*/  HADD2.F32 R103, -RZ, R35.H1_H1 ;  /* 0x30000023ff677230 */ /* 0x020fe20000004100 */
[----:B------:R-:W-:Y:S05]  /*18a0*/  BRA `(.L_x_2791) ;  /* 0x0000005000007947 */ /* 0x000fea0003800000 */
.L_x_2790:
[----:B-----5:R-:W-:-:S05]  /*18b0*/  HADD2.F32 R36, -RZ, R31.H1_H1 ;  /* 0x3000001fff247230 */ /* 0x020fca0000004100 */
[----:B------:R-:W-:Y:S01]  /*18c0*/  FMUL.FTZ R103, R36, c[0x0][0x1ec] ;  /* 0x00007b0024677a20 */ /* 0x000fe20000410000 */
[----:B------:R-:W-:-:S03]  /*18d0*/  @P0 HADD2.F32 R36, -RZ, R35.H1_H1 ;  /* 0x30000023ff240230 */ /* 0x000fc60000004100 */
[----:B------:R-:W-:-:S04]  /*18e0*/  FMUL.FTZ R103, R2, R103 ;  /* 0x0000006702677220 */ /* 0x000fc80000410000 */
[----:B------:R-:W-:Y:S02]  /*18f0*/  @P0 FADD.FTZ R103, R36, R103 ;  /* 0x0000006724670221 */ /* 0x000fe40000010000 */
.L_x_2791:
[----:B------:R-:W-:Y:S05]  /*1900*/  BSYNC B1 ;  /* 0x0000000000017941 */ /* 0x000fea0003800000 */
.L_x_2789:
        /* <DEDUP_REMOVED lines=9> */
.L_x_2767:
[----:B------:R-:W-:Y:S05]  /*19a0*/  BSYNC B0 ;  /* 0x0000000000007941 */ /* 0x000fea0003800000 */
.L_x_2766:
        /* <DEDUP_REMOVED lines=17> */
.L_x_2795:
[----:B0----5:R-:W-:Y:S02]  /*1ac0*/  HADD2.F32 R36, -RZ, R28.H0_H0 ;  /* 0x2000001cff247230 */ /* 0x021fe40000004100 */
[----:B------:R-:W-:-:S03]  /*1ad0*/  @P0 HADD2.F32 R39, -RZ, R32.H0_H0 ;  /* 0x20000020ff270230 */ /* 0x000fc60000004100 */
[----:B------:R-:W-:-:S04]  /*1ae0*/  FMUL.FTZ R37, R36, c[0x0][0x1ec] ;  /* 0x00007b0024257a20 */ /* 0x000fc80000410000 */
[----:B------:R-:W-:-:S04]  /*1af0*/  FMUL.FTZ R104, R0, R37 ;  /* 0x0000002500687220 */ /* 0x000fc80000410000 */
[----:B------:R-:W-:Y:S02]  /*1b00*/  @P0 FADD.FTZ R104, R39, R104 ;  /* 0x0000006827680221 */ /* 0x000fe40000010000 */
.L_x_2796:
[----:B------:R-:W-:Y:S05]  /*1b10*/  BSYNC B1 ;  /* 0x0000000000017941 */ /* 0x000fea0003800000 */
.L_x_2794:
[----:B------:R-:W-:Y:S01]  /*1b20*/  BSSY B1, `(.L_x_2797) ;  /* 0x000000b000017945 */ /* 0x000fe20003800000 */
[----:B------:R-:W-:Y:S05]  /*1b30*/  @P4 BRA `(.L_x_2798) ;  /* 0x0000004000004947 */ /* 0x000fea0003800000 */
[----:B------:R-:W-:Y:S01]  /*1b40*/  MOV R105, RZ ;  /* 0x000000ff00697202 */ /* 0x000fe20000000f00 */
[----:B------:R-:W-:Y:S05]  /*1b50*/  @!P0 BRA `(.L_x_2799) ;  /* 0x0000007000008947 */ /* 0x000fea0003800000 */
[----:B-----5:R-:W-:Y:S01]  /*1b60*/  HADD2.F32 R105, -RZ, R32.H1_H1 ;  /* 0x30000020ff697230 */ /* 0x020fe20000004100 */
[----:B------:R-:W-:Y:S05]  /*1b70*/  BRA `(.L_x_2799) ;  /* 0x0000005000007947 */ /* 0x000fea0003800000 */
.L_x_2798:
[----:B-----5:R-:W-:Y:S02]  /*1b80*/  HADD2.F32 R36, -RZ, R28.H1_H1 ;  /* 0x3000001cff247230 */ /* 0x020fe40000004100 */
[----:B------:R-:W-:-:S03]  /*1b90*/  @P0 HADD2.F32 R38, -RZ, R32.H1_H1 ;  /* 0x30000020ff260230 */ /* 0x000fc60000004100 */
[----:B------:R-:W-:-:S04]  /*1ba0*/  FMUL.FTZ R36, R36, c[0x0][0x1ec] ;  /* 0x00007b0024247a20 */ /* 0x000fc80000410000 */
[----:B------:R-:W-:-:S04]  /*1bb0*/  FMUL.FTZ R105, R21, R36 ;  /* 0x0000002415697220 */ /* 0x000fc80000410000 */
[----:B------:R-:W-:Y:S02]  /*1bc0*/  @P0 FADD.FTZ R105, R38, R105 ;  /* 0x0000006926690221 */ /* 0x000fe40000010000 */
.L_x_2799:
[----:B------:R-:W-:Y:S05]  /*1bd0*/  BSYNC B1 ;  /* 0x0000000000017941 */ /* 0x000fea0003800000 */
.L_x_2797:
[----:B------:R-:W-:Y:S01]  /*1be0*/  BSSY B1, `(.L_x_2800) ;  /* 0x000000b000017945 */ /* 0x000fe20003800000 */
[----:B------:R-:W-:Y:S05]  /*1bf0*/  @P4 BRA `(.L_x_2801) ;  /* 0x0000004000004947 */ /* 0x000fea0003800000 */
[----:B------:R-:W-:Y:S01]  /*1c00*/  HFMA2.MMA R106, -RZ, RZ, 0, 0 ;  /* 0x00000000ff6a7435 */ /* 0x000fe200000001ff */
[----:B------:R-:W-:Y:S05]  /*1c10*/  @!P0 BRA `(.L_x_2802) ;  /* 0x0000007000008947 */ /* 0x000fea0003800000 */
[----:B-----5:R-:W-:Y:S01]  /*1c20*/  HADD2.F32 R106, -RZ, R33.H0_H0 ;  /* 0x20000021ff6a7230 */ /* 0x020fe20000004100 */
[----:B------:R-:W-:Y:S05]  /*1c30*/  BRA `(.L_x_2802) ;  /* 0x0000005000007947 */ /* 0x000fea0003800000 */
.L_x_2801:
[----:B-----5:R-:W-:Y:S02]  /*1c40*/  HADD2.F32 R36, -RZ, R29.H0_H0 ;  /* 0x2000001dff247230 */ /* 0x020fe40000004100 */
[----:B------:R-:W-:-:S03]  /*1c50*/  @P0 HADD2.F32 R39, -RZ, R33.H0_H0 ;  /* 0x20000021ff270230 */ /* 0x000fc60000004100 */
[----:B------:R-:W-:-:S04]  /*1c60*/  FMUL.FTZ R37, R36, c[0x0][0x1ec] ;  /* 0x00007b0024257a20 */ /* 0x000fc80000410000 */
[----:B------:R-:W-:-:S04]  /*1c70*/  FMUL.FTZ R106, R20, R37 ;  /* 0x00000025146a7220 */ /* 0x000fc80000410000 */
[----:B------:R-:W-:Y:S02]  /*1c80*/  @P0 FADD.FTZ R106, R39, R106 ;  /* 0x0000006a276a0221 */ /* 0x000fe40000010000 */
.L_x_2802:
[----:B------:R-:W-:Y:S05]  /*1c90*/  BSYNC B1 ;  /* 0x0000000000017941 */ /* 0x000fea0003800000 */
.L_x_2800:
[----:B------:R-:W-:Y:S01]  /*1ca0*/  BSSY B1, `(.L_x_2803) ;  /* 0x000000b000017945 */ /* 0x000fe20003800000 */
[----:B------:R-:W-:Y:S05]  /*1cb0*/  @P4 BRA `(.L_x_2804) ;  /* 0x0000004000004947 */ /* 0x000fea0003800000 */
[----:B------:R-:W-:Y:S01]  /*1cc0*/  MOV R107, RZ ;  /* 0x000000ff006b7202 */ /* 0x000fe20000000f00 */
[----:B------:R-:W-:Y:S05]  /*1cd0*/  @!P0 BRA `(.L_x_2805) ;  /* 0x0000007000008947 */ /* 0x000fea0003800000 */
[----:B-----5:R-:W-:Y:S01]  /*1ce0*/  HADD2.F32 R107, -RZ, R33.H1_H1 ;  /* 0x30000021ff6b7230 */ /* 0x020fe20000004100 */
[----:B------:R-:W-:Y:S05]  /*1cf0*/  BRA `(.L_x_2805) ;  /* 0x0000005000007947 */ /* 0x000fea0003800000 */
.L_x_2804:
[----:B-----5:R-:W-:Y:S02]  /*1d00*/  HADD2.F32 R36, -RZ, R29.H1_H1 ;  /* 0x3000001dff247230 */ /* 0x020fe40000004100 */
[----:B------:R-:W-:-:S03]  /*1d10*/  @P0 HADD2.F32 R38, -RZ, R33.H1_H1 ;  /* 0x30000021ff260230 */ /* 0x000fc60000004100 */
[----:B------:R-:W-:-:S04]  /*1d20*/  FMUL.FTZ R36, R36, c[0x0][0x1ec] ;  /* 0x00007b0024247a20 */ /* 0x000fc80000410000 */
[----:B------:R-:W-:-:S04]  /*1d30*/  FMUL.FTZ R107, R23, R36 ;  /* 0x00000024176b7220 */ /* 0x000fc80000410000 */
[----:B------:R-:W-:Y:S02]  /*1d40*/  @P0 FADD.FTZ R107, R38, R107 ;  /* 0x0000006b266b0221 */ /* 0x000fe40000010000 */
.L_x_2805:
[----:B------:R-:W-:Y:S05]  /*1d50*/  BSYNC B1 ;  /* 0x0000000000017941 */ /* 0x000fea0003800000 */
.L_x_2803:
[----:B------:R-:W-:Y:S01]  /*1d60*/  BSSY B1, `(.L_x_2806) ;  /* 0x000000b000017945 */ /* 0x000fe20003800000 */
[----:B------:R-:W-:Y:S05]  /*1d70*/  @P4 BRA `(.L_x_2807) ;  /* 0x0000004000004947 */ /* 0x000fea0003800000 */
[----:B------:R-:W-:Y:S01]  /*1d80*/  HFMA2.MMA R108, -RZ, RZ, 0, 0 ;  /* 0x00000000ff6c7435 */ /* 0x000fe200000001ff */
[----:B------:R-:W-:Y:S05]  /*1d90*/  @!P0 BRA `(.L_x_2808) ;  /* 0x0000007000008947 */ /* 0x000fea0003800000 */
[----:B-----5:R-:W-:Y:S01]  /*1da0*/  HADD2.F32 R108, -RZ, R34.H0_H0 ;  /* 0x20000022ff6c7230 */ /* 0x020fe20000004100 */
[----:B------:R-:W-:Y:S05]  /*1db0*/  BRA `(.L_x_2808) ;  /* 0x0000005000007947 */ /* 0x000fea0003800000 */
.L_x_2807:
[----:B-----5:R-:W-:Y:S02]  /*1dc0*/  HADD2.F32 R36, -RZ, R30.H0_H0 ;  /* 0x2000001eff247230 */ /* 0x020fe40000004100 */
[----:B------:R-:W-:-:S03]  /*1dd0*/  @P0 HADD2.F32 R39, -RZ, R34.H0_H0 ;  /* 0x20000022ff270230 */ /* 0x000fc60000004100 */
[----:B------:R-:W-:-:S04]  /*1de0*/  FMUL.FTZ R37, R36, c[0x0][0x1ec] ;  /* 0x00007b0024257a20 */ /* 0x000fc80000410000 */
[----:B------:R-:W-:-:S04]  /*1df0*/  FMUL.FTZ R108, R22, R37 ;  /* 0x00000025166c7220 */ /* 0x000fc80000410000 */
[----:B------:R-:W-:Y:S02]  /*1e00*/  @P0 FADD.FTZ R108, R39, R108 ;  /* 0x0000006c276c0221 */ /* 0x000fe40000010000 */
.L_x_2808:
[----:B------:R-:W-:Y:S05]  /*1e10*/  BSYNC B1 ;  /* 0x0000000000017941 */ /* 0x000fea0003800000 */
.L_x_2806:
[----:B------:R-:W-:Y:S01]  /*1e20*/  BSSY B1, `(.L_x_2809) ;  /* 0x000000b000017945 */ /* 0x000fe20003800000 */
[----:B------:R-:W-:Y:S05]  /*1e30*/  @P4 BRA `(.L_x_2810) ;  /* 0x0000004000004947 */ /* 0x000fea0003800000 */
[----:B------:R-:W-:Y:S01]  /*1e40*/  MOV R109, RZ ;  /* 0x000000ff006d7202 */ /* 0x000fe20000000f00 */
[----:B------:R-:W-:Y:S05]  /*1e50*/  @!P0 BRA `(.L_x_2811) ;  /* 0x0000007000008947 */ /* 0x000fea0003800000 */
[----:B-----5:R-:W-:Y:S01]  /*1e60*/  HADD2.F32 R109, -RZ, R34.H1_H1 ;  /* 0x30000022ff6d7230 */ /* 0x020fe20000004100 */
[----:B------:R-:W-:Y:S05]  /*1e70*/  BRA `(.L_x_2811) ;  /* 0x0000005000007947 */ /* 0x000fea0003800000 */
.L_x_2810:
[----:B-----5:R-:W-:-:S05]  /*1e80*/  HADD2.F32 R36, -RZ, R30.H1_H1 ;  /* 0x3000001eff247230 */ /* 0x020fca0000004100 */
[----:B------:R-:W-:Y:S01]  /*1e90*/  FMUL.FTZ R109, R36, c[0x0][0x1ec] ;  /* 0x00007b00246d7a20 */ /* 0x000fe20000410000 */
[----:B------:R-:W-:-:S03]  /*1ea0*/  @P0 HADD2.F32 R36, -RZ, R34.H1_H1 ;  /* 0x30000022ff240230 */ /* 0x000fc60000004100 */
[----:B------:R-:W-:-:S04]  /*1eb0*/  FMUL.FTZ R109, R26, R109 ;  /* 0x0000006d1a6d7220 */ /* 0x000fc80000410000 */
[----:B------:R-:W-:Y:S02]  /*1ec0*/  @P0 FADD.FTZ R109, R36, R109 ;  /* 0x0000006d246d0221 */ /* 0x000fe40000010000 */
.L_x_2811:
[----:B------:R-:W-:Y:S05]  /*1ed0*/  BSYNC B1 ;  /* 0x0000000000017941 */ /* 0x000fea0003800000 */
.L_x_2809:
[----:B------:R-:W-:Y:S01]  /*1ee0*/  BSSY B1, `(.L_x_2812) ;  /* 0x000000b000017945 */ /* 0x000fe20003800000 */
[----:B------:R-:W-:Y:S05]  /*1ef0*/  @P4 BRA `(.L_x_2813) ;  /* 0x0000004000004947 */ /* 0x000fea0003800000 */
[----:B------:R-:W-:Y:S01]  /*1f00*/  HFMA2.MMA R110, -RZ, RZ, 0, 0 ;  /* 0x00000000ff6e7435 */ /* 0x000fe200000001ff */
[----:B------:R-:W-:Y:S05]  /*1f10*/  @!P0 BRA `(.L_x_2814) ;  /* 0x0000007000008947 */ /* 0x000fea0003800000 */
[----:B-----5:R-:W-:Y:S01]  /*1f20*/  HADD2.F32 R110, -RZ, R35.H0_H0 ;  /* 0x20000023ff6e7230 */ /* 0x020fe20000004100 */
[----:B------:R-:W-:Y:S05]  /*1f30*/  BRA `(.L_x_2814) ;  /* 0x0000005000007947 */ /* 0x000fea0003800000 */
.L_x_2813:
[----:B-----5:R-:W-:Y:S02]  /*1f40*/  HADD2.F32 R36, -RZ, R31.H0_H0 ;  /* 0x2000001fff247230 */ /* 0x020fe40000004100 */
[----:B------:R-:W-:-:S03]  /*1f50*/  @P0 HADD2.F32 R39, -RZ, R35.H0_H0 ;  /* 0x20000023ff270230 */ /* 0x000fc60000004100 */
[----:B------:R-:W-:-:S04]  /*1f60*/  FMUL.FTZ R37, R36, c[0x0][0x1ec] ;  /* 0x00007b0024257a20 */ /* 0x000fc80000410000 */
[----:B------:R-:W-:-:S04]  /*1f70*/  FMUL.FTZ R110, R24, R37 ;  /* 0x00000025186e7220 */ /* 0x000fc80000410000 */
[----:B------:R-:W-:Y:S02]  /*1f80*/  @P0 FADD.FTZ R110, R39, R110 ;  /* 0x0000006e276e0221 */ /* 0x000fe40000010000 */
.L_x_2814:
[----:B------:R-:W-:Y:S05]  /*1f90*/  BSYNC B1 ;  /* 0x0000000000017941 */ /* 0x000fea0003800000 */
.L_x_2812:
[----:B------:R-:W-:Y:S01]  /*1fa0*/  BSSY B1, `(.L_x_2815) ;  /* 0x000000b000017945 */ /* 0x000fe20003800000 */
[----:B------:R-:W-:Y:S05]  /*1fb0*/  @P4 BRA `(.L_x_2816) ;  /* 0x0000004000004947 */ /* 0x000fea0003800000 */
[----:B------:R-:W-:Y:S01]  /*1fc0*/  MOV R111, RZ ;  /* 0x000000ff006f7202 */ /* 0x000fe20000000f00 */
[----:B------:R-:W-:Y:S05]  /*1fd0*/  @!P0 BRA `(.L_x_2817) ;  /* 0x0000007000008947 */ /* 0x000fea0003800000 */
[----:B-----5:R-:W-:Y:S01]  /*1fe0*/  HADD2.F32 R111, -RZ, R35.H1_H1 ;  /* 0x30000023ff6f7230 */ /* 0x020fe20000004100 */
[----:B------:R-:W-:Y:S05]  /*1ff0*/  BRA `(.L_x_2817) ;  /* 0x0000005000007947 */ /* 0x000fea0003800000 */
.L_x_2816:
[----:B-----5:R-:W-:Y:S02]  /*2000*/  HADD2.F32 R36, -RZ, R31.H1_H1 ;  /* 0x3000001fff247230 */ /* 0x020fe40000004100 */
[----:B------:R-:W-:-:S03]  /*2010*/  @P0 HADD2.F32 R38, -RZ, R35.H1_H1 ;  /* 0x30000023ff260230 */ /* 0x000fc60000004100 */
[----:B------:R-:W-:-:S04]  /*2020*/  FMUL.FTZ R36, R36, c[0x0][0x1ec] ;  /* 0x00007b0024247a20 */ /* 0x000fc80000410000 */
[----:B------:R-:W-:-:S04]  /*2030*/  FMUL.FTZ R111, R27, R36 ;  /* 0x000000241b6f7220 */ /* 0x000fc80000410000 */
[----:B------:R-:W-:Y:S02]  /*2040*/  @P0 FADD.FTZ R111, R38, R111 ;  /* 0x0000006f266f0221 */ /* 0x000fe40000010000 */
.L_x_2817:
[----:B------:R-:W-:Y:S05]  /*2050*/  BSYNC B1 ;  /* 0x0000000000017941 */ /* 0x000fea0003800000 */
.L_x_2815:
[----:B------:R-:W-:Y:S01]  /*2060*/  HFMA2.MMA R121, -RZ, RZ, 0, 9.5367431640625e-07 ;  /* 0x00000010ff797435 */ /* 0x000fe200000001ff */
[----:B------:R-:W-:Y:S02]  /*2070*/  F2FP.PACK_AB R39, R111, R110 ;  /* 0x0000006e6f27723e */ /* 0x000fe400000000ff */
[----:B------:R-:W-:Y:S02]  /*2080*/  F2FP.PACK_AB R38, R109, R108 ;  /* 0x0000006c6d26723e */ /* 0x000fe400000000ff */
[----:B------:R-:W-:Y:S02]  /*2090*/  F2FP.PACK_AB R37, R107, R106 ;  /* 0x0000006a6b25723e */ /* 0x000fe400000000ff */
[----:B------:R-:W-:-:S03]  /*20a0*/  F2FP.PACK_AB R36, R105, R104 ;  /* 0x000000686924723e */ /* 0x000fc600000000ff */
[----:B------:R-:W-:-:S05]  /*20b0*/  IMAD.WIDE.U32 R120, R120, R121, c[0x0][0x188] ;  /* 0x0000620078787625 */ /* 0x000fca00078e0079 */
[----:B------:R0:W-:Y:S02]  /*20c0*/  STG.E.128 [R120.64], R36 ;  /* 0x0000002478007986 */ /* 0x0001e4000c101d04 */
.L_x_2793:
[----:B------:R-:W-:Y:S05]  /*20d0*/  BSYNC B0 ;  /* 0x0000000000007941 */ /* 0x000fea0003800000 */
.L_x_2792:
        /* <DEDUP_REMOVED lines=33> */
.L_x_2828:
        /* <DEDUP_REMOVED lines=69> */
.L_x_2829:
        /* <DEDUP_REMOVED lines=11> */
[----:B------:R-:W-:Y:S02]  /*27f0*/  @!P0 IADD3 R119, R117, R118, RZ ;  /* 0x0000007675778210 */ /* 0x000fe40007ffe0ff */
[----:B------:R-:W-:Y:S02]  /*2800*/  MOV R120, RZ ;  /* 0x000000ff00787202 */ /* 0x000fe40000000f00 */
[----:B------:R-:W-:Y:S01]  /*2810*/  @!P0 MOV R120, R113 ;  /* 0x0000007100788202 */ /* 0x000fe20000000f00 */
[----:B------:R-:W-:Y:S01]  /*2820*/  BSSY B0, `(.L_x_2820) ;  /* 0x00000a2000007945 */ /* 0x000fe20003800000 */
[----:B------:R-:W-:Y:S02]  /*2830*/  LOP3.LUT P4, RZ, R38, 0x1f, R19, 0xf8, !PT ;  /* 0x0000001f26ff7812 */ /* 0x000fe4000788f813 */
[----:B------:R-:W-:Y:S01]  /*2840*/  I2F R121, R120 ;  /* 0x0000007800797306 */ /* 0x000fe20000201400 */
[----:B------:R-:W0:Y:S04]  /*2850*/  SHFL.DOWN PT, R123, R120, 0x2, 0x1f ;  /* 0x08401f00787b7f89 */ /* 0x000e2800000e0000 */
[----:B------:R-:W1:Y:S01]  /*2860*/  @!P0 LDS.64 R36, [R119.X8] ;  /* 0x0000000077248984 */ /* 0x000e620000008a00 */
[----:B------:R-:W-:-:S02]  /*2870*/  ISETP.NE.AND P0, PT, RZ, UR6, PT ;  /* 0x00000006ff007c0c */ /* 0x000fc4000bf05270 */
[----:B0-----:R-:W0:Y:S01]  /*2880*/  I2F R118, R123 ;  /* 0x0000007b00767306 */ /* 0x001e220000201400 */
[----:B------:R-:W-:Y:S01]  /*2890*/  IADD3 R117, R123, R120, RZ ;  /* 0x000000787b757210 */ /* 0x000fe20007ffe0ff */
[----:B-1----:R-:W1:Y:S02]  /*28a0*/  SHFL.DOWN PT, R39, R36, 0x2, 0x1f ;  /* 0x08401f0024277f89 */ /* 0x002e6400000e0000 */
[C---:B-1----:R-:W-:Y:S02]  /*28b0*/  FADD.FTZ R122, -R39.reuse, R36 ;  /* 0x00000024277a7221 */ /* 0x042fe40000010100 */
[----:B0-----:R-:W-:Y:S02]  /*28c0*/  FMUL.FTZ R124, R39, R118 ;  /* 0x00000076277c7220 */ /* 0x001fe40000410000 */
[----:B------:R-:W0:Y:S01]  /*28d0*/  I2F R39, R117 ;  /* 0x0000007500277306 */ /* 0x000e220000201400 */
[----:B------:R-:W-:Y:S02]  /*28e0*/  FMUL.FTZ R122, R122, R122 ;  /* 0x0000007a7a7a7220 */ /* 0x000fe40000410000 */
[----:B------:R-:W-:-:S02]  /*28f0*/  FFMA.FTZ R119, R121, R36, R124 ;  /* 0x0000002479777223 */ /* 0x000fc4000001007c */
[----:B------:R-:W-:Y:S02]  /*2900*/  FMUL.FTZ R121, R122, R121 ;  /* 0x000000797a797220 */ /* 0x000fe40000410000 */
[----:B------:R-:W1:Y:S02]  /*2910*/  SHFL.DOWN PT, R122, R37, 0x2, 0x1f ;  /* 0x08401f00257a7f89 */ /* 0x000e6400000e0000 */
[----:B------:R-:W-:Y:S02]  /*2920*/  FMUL.FTZ R124, R121, R118 ;  /* 0x00000076797c7220 */ /* 0x000fe40000410000 */
[----:B------:R-:W2:Y:S01]  /*2930*/  SHFL.DOWN PT, R118, R117, 0x1, 0x1f ;  /* 0x08201f0075767f89 */ /* 0x000ea200000e0000 */
[----:B0-----:R-:W0:Y:S01]  /*2940*/  MUFU.RCP R120, R39 ;  /* 0x0000002700787308 */ /* 0x001e220000001000 */
[----:B-1----:R-:W-:Y:S02]  /*2950*/  FADD.FTZ R121, R122, R37 ;  /* 0x000000257a797221 */ /* 0x002fe40000010000 */
[----:B0-----:R-:W-:-:S02]  /*2960*/  FMUL.FTZ R36, R120, R119 ;  /* 0x0000007778247220 */ /* 0x001fc40000410000 */
        /* <DEDUP_REMOVED lines=60> */
[----:B------:R-:W-:Y:S01]  /*2d30*/  F2FP.PACK_AB R37, R38, R37 ;  /* 0x000000252625723e */ /* 0x000fe200000000ff */
[----:B------:R-:W-:-:S02]  /*2d40*/  FADD.FTZ R117, R94, -R119 ;  /* 0x800000775e757221 */ /* 0x000fc40000010000 */
[----:B------:R-:W-:Y:S01]  /*2d50*/  FADD.FTZ R121, R93, -R119 ;  /* 0x800000775d797221 */ /* 0x000fe20000010000 */
[----:B------:R-:W-:Y:S01]  /*2d60*/  F2FP.PACK_AB R38, R39, R116 ;  /* 0x000000742726723e */ /* 0x000fe200000000ff */
[C---:B------:R-:W-:Y:S01]  /*2d70*/  FMUL.FTZ R117, R118.reuse, R117 ;  /* 0x0000007576757220 */ /* 0x040fe20000410000 */
[----:B------:R-:W-:Y:S01]  /*2d80*/  HFMA2.MMA R116, -RZ, RZ, 0, 9.5367431640625e-07 ;  /* 0x00000010ff747435 */ /* 0x000fe200000001ff */
[----:B------:R-:W-:Y:S02]  /*2d90*/  FMUL.FTZ R120, R118, R121 ;  /* 0x0000007976787220 */ /* 0x000fe40000410000 */
[----:B------:R-:W-:Y:S02]  /*2da0*/  FFMA.FTZ R117, R46, R117, R50 ;  /* 0x000000752e757223 */ /* 0x000fe40000010032 */
[----:B------:R-:W-:-:S05]  /*2db0*/  FFMA.FTZ R120, R55, R120, R59 ;  /* 0x0000007837787223 */ /* 0x000fca000001003b */
[----:B------:R-:W-:Y:S01]  /*2dc0*/  F2FP.PACK_AB R39, R120, R117 ;  /* 0x000000757827723e */ /* 0x000fe200000000ff */
[C---:B------:R-:W-:Y:S01]  /*2dd0*/  IMAD.WIDE.U32 R116, R115.reuse, R116, c[0x0][0x208] ;  /* 0x0000820073747625 */ /* 0x040fe200078e0074 */
[----:B------:R-:W-:-:S04]  /*2de0*/  IADD3 R115, R115, 0x80, RZ ;  /* 0x0000008073737810 */ /* 0x000fc80007ffe0ff */
[----:B------:R0:W-:Y:S03]  /*2df0*/  STG.E.128 [R116.64], R36 ;  /* 0x0000002474007986 */ /* 0x0001e6000c101d04 */
.L_x_2823:
[----:B------:R-:W-:Y:S05]  /*2e00*/  BSYNC B1 ;  /* 0x0000000000017941 */ /* 0x000fea0003800000 */
.L_x_2822:
        /* <DEDUP_REMOVED lines=17> */
[--C-:B------:R-:W-:Y:S02]  /*2f20*/  FADD.FTZ R121, R102, -R119.reuse ;  /* 0x8000007766797221 */ /* 0x100fe40000010000 */
[----:B------:R-:W-:Y:S02]  /*2f30*/  FADD.FTZ R123, R103, -R119 ;  /* 0x80000077677b7221 */ /* 0x000fe40000010000 */
[----:B------:R-:W-:Y:S02]  /*2f40*/  FFMA.FTZ R37, R60, R37, R40 ;  /* 0x000000253c257223 */ /* 0x000fe40000010028 */
[----:B------:R-:W-:-:S02]  /*2f50*/  FFMA.FTZ R38, R63, R38, R69 ;  /* 0x000000263f267223 */ /* 0x000fc40000010045 */
        /* <DEDUP_REMOVED lines=8> */
[----:B------:R-:W-:-:S04]  /*2fe0*/  FFMA.FTZ R120, R67, R120, R71 ;  /* 0x0000007843787223 */ /* 0x000fc80000010047 */
[C---:B------:R-:W-:Y:S01]  /*2ff0*/  IMAD.WIDE.U32 R116, R115.reuse, R116, c[0x0][0x208] ;  /* 0x0000820073747625 */ /* 0x040fe200078e0074 */
[----:B------:R-:W-:Y:S02]  /*3000*/  F2FP.PACK_AB R39, R120, R39 ;  /* 0x000000277827723e */ /* 0x000fe400000000ff */
[----:B------:R-:W-:-:S03]  /*3010*/  IADD3 R115, R115, 0x80, RZ ;  /* 0x0000008073737810 */ /* 0x000fc60007ffe0ff */
[----:B------:R0:W-:Y:S04]  /*3020*/  STG.E.128 [R116.64], R36 ;  /* 0x0000002474007986 */ /* 0x0001e8000c101d04 */
.L_x_2825:
[----:B------:R-:W-:Y:S05]  /*3030*/  BSYNC B1 ;  /* 0x0000000000017941 */ /* 0x000fea0003800000 */
.L_x_2824:
        /* <DEDUP_REMOVED lines=9> */
[C---:B------:R-:W-:Y:S02]  /*30d0*/  FMUL.FTZ R116, R118.reuse, R39 ;  /* 0x0000002776747220 */ /* 0x040fe40000410000 */
[C---:B------:R-:W-:Y:S02]  /*30e0*/  FMUL.FTZ R38, R118.reuse, R121 ;  /* 0x0000007976267220 */ /* 0x040fe40000410000 */
[----:B------:R-:W-:Y:S02]  /*30f0*/  FMUL.FTZ R121, R118, R37 ;  /* 0x0000002576797220 */ /* 0x000fe40000410000 */
[----:B------:R-:W-:-:S02]  /*3100*/  FFMA.FTZ R37, R72, R120, R81 ;  /* 0x0000007848257223 */ /* 0x000fc40000010051 */
[----:B------:R-:W-:Y:S02]  /*3110*/  FFMA.FTZ R116, R75, R116, R84 ;  /* 0x000000744b747223 */ /* 0x000fe40000010054 */
[--C-:B------:R-:W-:Y:S02]  /*3120*/  FADD.FTZ R123, R105, -R119.reuse ;  /* 0x80000077697b7221 */ /* 0x100fe40000010000 */
[--C-:B------:R-:W-:Y:S01]  /*3130*/  FADD.FTZ R125, R110, -R119.reuse ;  /* 0x800000776e7d7221 */ /* 0x100fe20000010000 */
[----:B------:R-:W-:Y:S01]  /*3140*/  F2FP.PACK_AB R37, R116, R37 ;  /* 0x000000257425723e */ /* 0x000fe200000000ff */
[----:B------:R-:W-:Y:S01]  /*3150*/  FADD.FTZ R119, R109, -R119 ;  /* 0x800000776d777221 */ /* 0x000fe20000010000 */
[----:B------:R-:W-:Y:S01]  /*3160*/  HFMA2.MMA R116, -RZ, RZ, 0, 9.5367431640625e-07 ;  /* 0x00000010ff747435 */ /* 0x000fe200000001ff */
[C---:B------:R-:W-:Y:S02]  /*3170*/  FMUL.FTZ R36, R118.reuse, R123 ;  /* 0x0000007b76247220 */ /* 0x040fe40000410000 */
[----:B------:R-:W-:-:S02]  /*3180*/  FMUL.FTZ R125, R118, R125 ;  /* 0x0000007d767d7220 */ /* 0x000fc40000410000 */
[----:B------:R-:W-:Y:S02]  /*3190*/  FMUL.FTZ R119, R118, R119 ;  /* 0x0000007776777220 */ /* 0x000fe40000410000 */
[----:B------:R-:W-:Y:S02]  /*31a0*/  FFMA.FTZ R117, R43, R38, R78 ;  /* 0x000000262b757223 */ /* 0x000fe4000001004e */
[----:B------:R-:W-:Y:S02]  /*31b0*/  FFMA.FTZ R36, R73, R36, R82 ;  /* 0x0000002449247223 */ /* 0x000fe40000010052 */
[----:B------:R-:W-:Y:S02]  /*31c0*/  FFMA.FTZ R125, R76, R125, R85 ;  /* 0x0000007d4c7d7223 */ /* 0x000fe40000010055 */
[----:B------:R-:W-:Y:S01]  /*31d0*/  FFMA.FTZ R38, R74, R121, R83 ;  /* 0x000000794a267223 */ /* 0x000fe20000010053 */
[----:B------:R-:W-:Y:S01]  /*31e0*/  F2FP.PACK_AB R36, R36, R117 ;  /* 0x000000752424723e */ /* 0x000fe200000000ff */
[----:B------:R-:W-:Y:S01]  /*31f0*/  FFMA.FTZ R119, R77, R119, R86 ;  /* 0x000000774d777223 */ /* 0x000fe20000010056 */
[----:B------:R-:W-:Y:S01]  /*3200*/  F2FP.PACK_AB R39, R122, R125 ;  /* 0x0000007d7a27723e */ /* 0x000fe200000000ff */
[----:B------:R-:W-:-:S03]  /*3210*/  IMAD.WIDE.U32 R116, R115, R116, c[0x0][0x208] ;  /* 0x0000820073747625 */ /* 0x000fc600078e0074 */
[----:B------:R-:W-:-:S05]  /*3220*/  F2FP.PACK_AB R38, R119, R38 ;  /* 0x000000267726723e */ /* 0x000fca00000000ff */
[----:B------:R0:W-:Y:S02]  /*3230*/  STG.E.128 [R116.64], R36 ;  /* 0x0000002474007986 */ /* 0x0001e4000c101d04 */
.L_x_2821:
[----:B0-----:R-:W-:Y:S05]  /*3240*/  BSYNC B0 ;  /* 0x0000000000007941 */ /* 0x001fea0003800000 */
.L_x_2820:
[----:B------:R-:W-:Y:S02]  /*3250*/  IADD3 R114, R114, c[0x0][0x160], RZ ;  /* 0x0000580072727a10 */ /* 0x000fe40007ffe0ff */
[----:B------:R-:W-:Y:S02]  /*3260*/  LOP3.LUT P4, RZ, R112, 0xff, RZ, 0xc0, !PT ;  /* 0x000000ff70ff7812 */ /* 0x000fe4000788c0ff */
[----:B------:R-:W-:Y:S02]  /*3270*/  ISETP.GE.AND P0, PT, R114, c[0x0][0x164], PT ;  /* 0x0000590072007a0c */ /* 0x000fe40003f06270 */
[----:B------:R-:W-:-:S11]  /*3280*/  SEL R112, RZ, 0x1, P4 ;  /* 0x00000001ff707807 */ /* 0x000fd60002000000 */
[----:B------:R-:W-:Y:S01]  /*3290*/  @P0 CALL.REL.NOINC `(.L_x_2826) ;  /* 0x0000001000000944 */ /* 0x000fe20003c00000 */
[----:B------:R-:W-:Y:S05]  /*32a0*/  BRA `(.L_x_2827) ;  /* 0xffffd74000007947 */ /* 0x000fea000383ffff */
.L_x_2826:
[----:B------:R-:W-:Y:S05]  /*32b0*/  EXIT ;  /* 0x000000000000794d */ /* 0x000fea0003800000 */
.L_x_2818:
[----:B------:R-:W-:Y:S01]  /*32c0*/  HFMA2.MMA R119, -RZ, RZ, 0, 1.847743988037109375e-06 ;  /* 0x0000001fff777435 */ /* 0x000fe200000001ff */
[----:B------:R-:W-:Y:S02]  /*32d0*/  MOV R121, 0x1 ;  /* 0x0000000100797802 */ /* 0x000fe40000000f00 */
[----:B------:R-:W-:Y:S02]  /*32e0*/  MOV R120, 0xffffffff ;  /* 0xffffffff00787802 */ /* 0x000fe40000000f00 */
[----:B------:R-:W-:Y:S02]  /*32f0*/  MOV R38, 0x3310 ;  /* 0x0000331000267802 */ /* 0x000fe40000000f00 */
[----:B-----5:R-:W-:Y:S05]  /*3300*/  CALL.REL.NOINC `($__internal_22_$__cuda_sm70_shflsync_bfly_p) ;  /* 0x000006a000007944 */ /* 0x020fea0003c00000 */
[----:B01----:R-:W-:Y:S05]  /*3310*/  BRA `(.L_x_2828) ;  /* 0xffffefd000007947 */ /* 0x003fea000383ffff */
.L_x_2819:
[----:B------:R-:W-:Y:S01]  /*3320*/  HFMA2.MMA R121, -RZ, RZ, 0, 1.1920928955078125e-07 ;  /* 0x00000002ff797435 */ /* 0x000fe200000001ff */
[----:B------:R-:W-:Y:S02]  /*3330*/  MOV R119, 0x1f ;  /* 0x0000001f00777802 */ /* 0x000fe40000000f00 */
[----:B------:R-:W-:Y:S02]  /*3340*/  MOV R120, 0xffffffff ;  /* 0xffffffff00787802 */ /* 0x000fe40000000f00 */
[----:B------:R-:W-:-:S02]  /*3350*/  MOV R38, 0x3370 ;  /* 0x0000337000267802 */ /* 0x000fc40000000f00 */
[----:B-----5:R-:W-:Y:S05]  /*3360*/  CALL.REL.NOINC `($__internal_22_$__cuda_sm70_shflsync_bfly_p) ;  /* 0x0000064000007944 */ /* 0x020fea0003c00000 */
[----:B0-----:R-:W-:Y:S01]  /*3370*/  HFMA2.MMA R121, -RZ, RZ, 0, 2.384185791015625e-07 ;  /* 0x00000004ff797435 */ /* 0x001fe200000001ff */
[----:B-1----:R-:W-:Y:S01]  /*3380*/  FADD.FTZ R37, R37, R120 ;  /* 0x0000007825257221 */ /* 0x002fe20000010000 */
[----:B------:R-:W-:-:S02]  /*3390*/  MOV R119, 0x1f ;  /* 0x0000001f00777802 */ /* 0x000fc40000000f00 */
[----:B------:R-:W-:Y:S02]  /*33a0*/  MOV R120, 0xffffffff ;  /* 0xffffffff00787802 */ /* 0x000fe40000000f00 */
[----:B------:R-:W-:Y:S02]  /*33b0*/  MOV R38, 0x33d0 ;  /* 0x000033d000267802 */ /* 0x000fe40000000f00 */
[----:B------:R-:W-:Y:S05]  /*33c0*/  CALL.REL.NOINC `($__internal_22_$__cuda_sm70_shflsync_bfly_p) ;  /* 0x000005e000007944 */ /* 0x000fea0003c00000 */
[----:B0-----:R-:W-:Y:S01]  /*33d0*/  HFMA2.MMA R121, -RZ, RZ, 0, 4.76837158203125e-07 ;  /* 0x00000008ff797435 */ /* 0x001fe200000001ff */
[----:B-1----:R-:W-:Y:S01]  /*33e0*/  FADD.FTZ R37, R37, R120 ;  /* 0x0000007825257221 */ /* 0x002fe20000010000 */
[----:B------:R-:W-:Y:S02]  /*33f0*/  MOV R119, 0x1f ;  /* 0x0000001f00777802 */ /* 0x000fe40000000f00 */
[----:B------:R-:W-:Y:S02]  /*3400*/  MOV R120, 0xffffffff ;  /* 0xffffffff00787802 */ /* 0x000fe40000000f00 */
[----:B------:R-:W-:Y:S02]  /*3410*/  MOV R38, 0x3430 ;  /* 0x0000343000267802 */ /* 0x000fe40000000f00 */
[----:B------:R-:W-:Y:S05]  /*3420*/  CALL.REL.NOINC `($__internal_22_$__cuda_sm70_shflsync_bfly_p) ;  /* 0x0000058000007944 */ /* 0x000fea0003c00000 */
[----:B0-----:R-:W-:Y:S01]  /*3430*/  HFMA2.MMA R121, -RZ, RZ, 0, 9.5367431640625e-07 ;  /* 0x00000010ff797435 */ /* 0x001fe200000001ff */
[----:B-1----:R-:W-:Y:S01]  /*3440*/  FADD.FTZ R37, R37, R120 ;  /* 0x0000007825257221 */ /* 0x002fe20000010000 */
[----:B------:R-:W-:-:S02]  /*3450*/  MOV R119, 0x1f ;  /* 0x0000001f00777802 */ /* 0x000fc40000000f00 */
[----:B------:R-:W-:Y:S02]  /*3460*/  MOV R120, 0xffffffff ;  /* 0xffffffff00787802 */ /* 0x000fe40000000f00 */
[----:B------:R-:W-:Y:S02]  /*3470*/  MOV R38, 0x3490 ;  /* 0x0000349000267802 */ /* 0x000fe40000000f00 */
[----:B------:R-:W-:Y:S05]  /*3480*/  CALL.REL.NOINC `($__internal_22_$__cuda_sm70_shflsync_bfly_p) ;  /* 0x0000052000007944 */ /* 0x000fea0003c00000 */
        /* <DEDUP_REMOVED lines=55> */
[----:B------:R-:W-:Y:S05]  /*3800*/  CALL.REL.NOINC `($__internal_22_$__cuda_sm70_shflsync_bfly_p) ;  /* 0x000001a000007944 */ /* 0x000fea0003c00000 */
[----:B0-----:R-:W-:Y:S01]  /*3810*/  HFMA2.MMA R121, -RZ, RZ, 0, 1.1920928955078125e-07 ;  /* 0x00000002ff797435 */ /* 0x001fe200000001ff */
[----:B-1----:R-:W-:Y:S01]  /*3820*/  FADD.FTZ R37, R37, R120 ;  /* 0x0000007825257221 */ /* 0x002fe20000010000 */
[----:B------:R-:W-:Y:S02]  /*3830*/  MOV R119, 0x1f ;  /* 0x0000001f00777802 */ /* 0x000fe40000000f00 */
[----:B------:R-:W-:Y:S02]  /*3840*/  MOV R120, 0xffffffff ;  /* 0xffffffff00787802 */ /* 0x000fe40000000f00 */
[----:B------:R-:W-:Y:S02]  /*3850*/  MOV R38, 0x3870 ;  /* 0x0000387000267802 */ /* 0x000fe40000000f00 */
[----:B------:R-:W-:Y:S05]  /*3860*/  CALL.REL.NOINC `($__internal_22_$__cuda_sm70_shflsync_bfly_p) ;  /* 0x0000014000007944 */ /* 0x000fea0003c00000 */
[----:B0-----:R-:W-:Y:S01]  /*3870*/  HFMA2.MMA R121, -RZ, RZ, 0, 2.384185791015625e-07 ;  /* 0x00000004ff797435 */ /* 0x001fe200000001ff */
[----:B-1----:R-:W-:Y:S01]  /*3880*/  FADD.FTZ R37, R37, R120 ;  /* 0x0000007825257221 */ /* 0x002fe20000010000 */
[----:B------:R-:W-:Y:S02]  /*3890*/  MOV R119, 0x1f ;  /* 0x0000001f00777802 */ /* 0x000fe40000000f00 */
[----:B------:R-:W-:-:S02]  /*38a0*/  MOV R120, 0xffffffff ;  /* 0xffffffff00787802 */ /* 0x000fc40000000f00 */
        /* <DEDUP_REMOVED lines=8> */
[----:B-1----:R-:W-:Y:S01]  /*3930*/  FADD.FTZ R118, R37, R120 ;  /* 0x0000007825767221 */ /* 0x002fe20000010000 */
[----:B0-----:R-:W-:Y:S01]  /*3940*/  HFMA2.MMA R121, -RZ, RZ, 0, 9.5367431640625e-07 ;  /* 0x00000010ff797435 */ /* 0x001fe200000001ff */
[----:B------:R-:W-:Y:S02]  /*3950*/  MOV R119, 0x1f ;  /* 0x0000001f00777802 */ /* 0x000fe40000000f00 */
[----:B------:R-:W-:-:S02]  /*3960*/  MOV R120, 0xffffffff ;  /* 0xffffffff00787802 */ /* 0x000fc40000000f00 */
[----:B------:R-:W-:Y:S02]  /*3970*/  MOV R37, R118 ;  /* 0x0000007600257202 */ /* 0x000fe40000000f00 */
[----:B------:R-:W-:Y:S02]  /*3980*/  MOV R38, 0x39a0 ;  /* 0x000039a000267802 */ /* 0x000fe40000000f00 */
[----:B------:R-:W-:Y:S05]  /*3990*/  CALL.REL.NOINC `($__internal_22_$__cuda_sm70_shflsync_bfly_p) ;  /* 0x0000001000007944 */ /* 0x000fea0003c00000 */
[----:B01----:R-:W-:Y:S05]  /*39a0*/  BRA `(.L_x_2829) ;  /* 0xffffed9000007947 */ /* 0x003fea000383ffff */
        .weak           $__internal_22_$__cuda_sm70_shflsync_bfly_p
        .type           $__internal_22_$__cuda_sm70_shflsync_bfly_p,@function
        .size           $__internal_22_$__cuda_sm70_shflsync_bfly_p,(.L_x_22110 - $__internal_22_$__cuda_sm70_shflsync_bfly_p)
$__internal_22_$__cuda_sm70_shflsync_bfly_p:
[----:B------:R-:W-:Y:S01]  /*39b0*/  HFMA2.MMA R39, -RZ, RZ, 0, 0 ;  /* 0x00000000ff277435 */ /* 0x000fe200000001ff */
[----:B------:R-:W-:Y:S04]  /*39c0*/  WARPSYNC R120 ;  /* 0x0000007800007348 */ /* 0x000fe80003800000 */
[----:B------:R0:W1:Y:S01]  /*39d0*/  SHFL.BFLY PT, R120, R37, R121, R119 ;  /* 0x0c00007925787389 */ /* 0x00006200000e0077 */
[----:B------:R-:W-:Y:S05]  /*39e0*/  RET.REL.NODEC R38 `(_ZN10layer_norm13ln_fwd_kernelINS_13Kernel_traitsI6__halfS2_S2_S2_fjLj3072ELj1ELj1ELj4ELj16ENS_18Kernel_traits_baseILj3072ES2_S2_S2_S2_fjLj128EEEEELb0ELb1ELb1ELb0EEEvNS_9FwdParamsE) ;  /* 0xffffc61026007950 */ /* 0x000fea0003c3ffff */
.L_x_2830:
        /* <DEDUP_REMOVED lines=9> */
.L_x_22110:


//--------------------- .text._ZN10layer_norm13ln_fwd_kernelINS_13Kernel_traitsI6__halfS2_S2_S2_fjLj3072ELj1ELj1ELj4ELj16ENS_18Kernel_traits_baseILj3072ES2_S2_S2_S2_fjLj128EEEEELb0ELb1ELb1ELb1EEEvNS_9FwdParamsE --------------------------
	.section	.text._ZN10layer_norm13ln_fwd_kernelINS_13Kernel_traitsI6__halfS2_S2_S2_fjLj3072ELj1ELj1ELj4ELj16ENS_18Kernel_traits_baseILj3072ES2_S2_S2_S2_fjLj128EEEEELb0ELb1ELb1ELb1EEEvNS_9FwdParamsE,"ax",@progbits
	.sectioninfo	@"SHI_REGISTERS=128"
	.align	128
        .global         _ZN10layer_norm13ln_fwd_kernelINS_13Kernel_traitsI6__halfS2_S2_S2_fjLj3072ELj1ELj1ELj4ELj16ENS_18Kernel_traits_baseILj3072ES2_S2_S2_S2_fjLj128EEEEELb0ELb1ELb1ELb1EEEvNS_9FwdParamsE
        .type           _ZN10layer_norm13ln_fwd_kernelINS_13Kernel_traitsI6__halfS2_S2_S2_fjLj3072ELj1ELj1ELj4ELj16ENS_18Kernel_traits_baseILj3072ES2_S2_S2_S2_fjLj128EEEEELb0ELb1ELb1ELb1EEEvNS_9FwdParamsE,@function
        .size           _ZN10layer_norm13ln_fwd_kernelINS_13Kernel_traitsI6__halfS2_S2_S2_fjLj3072ELj1ELj1ELj4ELj16ENS_18Kernel_traits_baseILj3072ES2_S2_S2_S2_fjLj128EEEEELb0ELb1ELb1ELb1EEEvNS_9FwdParamsE,(.L_x_22111 - _ZN10layer_norm13ln_fwd_kernelINS_13Kernel_traitsI6__halfS2_S2_S2_fjLj3072ELj1ELj1ELj4ELj16ENS_18Kernel_traits_baseILj3072ES2_S2_S2_S2_fjLj128EEEEELb0ELb1ELb1ELb1EEEvNS_9FwdParamsE)
        .other          _ZN10layer_norm13ln_fwd_kernelINS_13Kernel_traitsI6__halfS2_S2_S2_fjLj3072ELj1ELj1ELj4ELj16ENS_18Kernel_traits_baseILj3072ES2_S2_S2_S2_fjLj128EEEEELb0ELb1ELb1ELb1EEEvNS_9FwdParamsE,@"STO_CUDA_ENTRY STV_DEFAULT"
_ZN10layer_norm13ln_fwd_kernelINS_13Kernel_traitsI6__halfS2_S2_S2_fjLj3072ELj1ELj1ELj4ELj16ENS_18Kernel_traits_baseILj3072ES2_S2_S2_S2_fjLj128EEEEELb0ELb1ELb1ELb1EEEvNS_9FwdParamsE:
.text._ZN10layer_norm13ln_fwd_kernelINS_13Kernel_traitsI6__halfS2_S2_S2_fjLj3072ELj1ELj1ELj4ELj16ENS_18Kernel_traits_baseILj3072ES2_S2_S2_S2_fjLj128EEEEELb0ELb1ELb1ELb1EEEvNS_9FwdParamsE:
        /* <DEDUP_REMOVED lines=53> */
[----:B------:R-:W-:-:S02]  /*0350*/  SHF.L.U32 R77, R77, 0x2, RZ ;  /* 0x000000024d4d7819 */ /* 0x000fc400000006ff */
[----:B------:R-:W-:Y:S01]  /*0360*/  SHF.R.U32.HI R95, RZ, 0x5, R0 ;  /* 0x00000005ff5f7819 */ /* 0x000fe20000011600 */
[--C-:B------:R-:W-:Y:S01]  /*0370*/  HADD2.F32 R20, -RZ, R25.reuse.H0_H0 ;  /* 0x20000019ff147230 */ /* 0x100fe20000004100 */
[----:B------:R-:W-:Y:S01]  /*0380*/  LOP3.LUT R75, R0, 0x1f, RZ, 0xc0, !PT ;  /* 0x0000001f004b7812 */ /* 0x000fe200078ec0ff */
[----:B------:R-:W-:Y:S01]  /*0390*/  HADD2.F32 R22, -RZ, R25.H1_H1 ;  /* 0x30000019ff167230 */ /* 0x000fe20000004100 */
[----:B------:R-:W-:Y:S01]  /*03a0*/  LOP3.LUT R95, R95, 0x3, RZ, 0xc0, !PT ;  /* 0x000000035f5f7812 */ /* 0x000fe200078ec0ff */
[--C-:B------:R-:W-:Y:S01]  /*03b0*/  HADD2.F32 R23, -RZ, R26.reuse.H0_H0 ;  /* 0x2000001aff177230 */ /* 0x100fe20000004100 */
[----:B------:R-:W-:Y:S01]  /*03c0*/  IADD3 R92, R77, 0x4, RZ ;  /* 0x000000044d5c7810 */ /* 0x000fe20007ffe0ff */
[----:B------:R-:W-:Y:S02]  /*03d0*/  HADD2.F32 R64, -RZ, R26.H1_H1 ;  /* 0x3000001aff407230 */ /* 0x000fe40000004100 */
[--C-:B------:R-:W-:Y:S02]  /*03e0*/  HADD2.F32 R65, -RZ, R27.reuse.H0_H0 ;  /* 0x2000001bff417230 */ /* 0x100fe40000004100 */
[----:B------:R-:W-:Y:S01]  /*03f0*/  HADD2.F32 R66, -RZ, R27.H1_H1 ;  /* 0x3000001bff427230 */ /* 0x000fe20000004100 */
[----:B------:R-:W-:Y:S01]  /*0400*/  ULDC.U8 UR6, c[0x0][0x1f0] ;  /* 0x00007c0000067ab9 */ /* 0x000fe20000000000 */
[----:B--2---:R-:W-:-:S02]  /*0410*/  HADD2.F32 R74, -RZ, R35.H0_H0 ;  /* 0x20000023ff4a7230 */ /* 0x004fc40000004100 */
[----:B------:R-:W-:Y:S02]  /*0420*/  HADD2.F32 R79, -RZ, R35.H1_H1 ;  /* 0x30000023ff4f7230 */ /* 0x000fe40000004100 */
[--C-:B---3--:R-:W-:Y:S02]  /*0430*/  HADD2.F32 R35, -RZ, R39.reuse.H0_H0 ;  /* 0x20000027ff237230 */ /* 0x108fe40000004100 */
[----:B------:R-:W-:Y:S02]  /*0440*/  HADD2.F32 R39, -RZ, R39.H1_H1 ;  /* 0x30000027ff277230 */ /* 0x000fe40000004100 */
[----:B----4-:R-:W-:Y:S02]  /*0450*/  HADD2.F32 R80, -RZ, R41.H0_H0 ;  /* 0x20000029ff507230 */ /* 0x010fe40000004100 */
        /* <DEDUP_REMOVED lines=24> */
[----:B------:R-:W-:Y:S02]  /*05e0*/  HADD2.F32 R97, -RZ, R40.H1_H1 ;  /* 0x30000028ff617230 */ /* 0x000fe40000004100 */
.L_x_2908:
        /* <DEDUP_REMOVED lines=32> */
.L_x_2832:
[----:B0----5:R-:W-:Y:S02]  /*07f0*/  HADD2.F32 R44, -RZ, R28.H0_H0 ;  /* 0x2000001cff2c7230 */ /* 0x021fe40000004100 */
[----:B------:R-:W-:Y:S02]  /*0800*/  HADD2.F32 R61, -RZ, R32.H0_H0 ;  /* 0x20000020ff3d7230 */ /* 0x000fe40000004100 */
[----:B------:R-:W-:Y:S01]  /*0810*/  @P0 HADD2.F32 R48, -RZ, R24.H0_H0 ;  /* 0x20000018ff300230 */ /* 0x000fe20000004100 */
[----:B------:R-:W-:-:S04]  /*0820*/  FMUL.FTZ R44, R44, c[0x0][0x1ec] ;  /* 0x00007b002c2c7a20 */ /* 0x000fc80000410000 */
[----:B------:R-:W-:-:S04]  /*0830*/  FMUL.FTZ R61, R44, R61 ;  /* 0x0000003d2c3d7220 */ /* 0x000fc80000410000 */
[----:B------:R-:W-:Y:S02]  /*0840*/  @P0 FADD.FTZ R61, R61, R48 ;  /* 0x000000303d3d0221 */ /* 0x000fe40000010000 */
.L_x_2833:
[----:B------:R-:W-:Y:S05]  /*0850*/  BSYNC B0 ;  /* 0x0000000000007941 */ /* 0x000fea0003800000 */
.L_x_2831:
[----:B------:R-:W-:Y:S01]  /*0860*/  BSSY B0, `(.L_x_2834) ;  /* 0x000000c000007945 */ /* 0x000fe20003800000 */
[----:B------:R-:W-:Y:S05]  /*0870*/  @P2 BRA `(.L_x_2835) ;  /* 0x0000004000002947 */ /* 0x000fea0003800000 */
[----:B------:R-:W-:Y:S01]  /*0880*/  MOV R63, RZ ;  /* 0x000000ff003f7202 */ /* 0x000fe20000000f00 */
[----:B------:R-:W-:Y:S05]  /*0890*/  @!P0 BRA `(.L_x_2836) ;  /* 0x0000008000008947 */ /* 0x000fea0003800000 */
[----:B-----5:R-:W-:Y:S01]  /*08a0*/  HADD2.F32 R63, -RZ, R24.H1_H1 ;  /* 0x30000018ff3f7230 */ /* 0x020fe20000004100 */
[----:B------:R-:W-:Y:S05]  /*08b0*/  BRA `(.L_x_2836) ;  /* 0x0000006000007947 */ /* 0x000fea0003800000 */
.L_x_2835:
[----:B-----5:R-:W-:Y:S02]  /*08c0*/  HADD2.F32 R44, -RZ, R28.H1_H1 ;  /* 0x3000001cff2c7230 */ /* 0x020fe40000004100 */
[----:B------:R-:W-:Y:S02]  /*08d0*/  HADD2.F32 R63, -RZ, R32.H1_H1 ;  /* 0x30000020ff3f7230 */ /* 0x000fe40000004100 */
[----:B------:R-:W-:Y:S01]  /*08e0*/  @P0 HADD2.F32 R48, -RZ, R24.H1_H1 ;  /* 0x30000018ff300230 */ /* 0x000fe20000004100 */
[----:B------:R-:W-:-:S04]  /*08f0*/  FMUL.FTZ R44, R44, c[0x0][0x1ec] ;  /* 0x00007b002c2c7a20 */ /* 0x000fc80000410000 */
[----:B------:R-:W-:-:S04]  /*0900*/  FMUL.FTZ R63, R44, R63 ;  /* 0x0000003f2c3f7220 */ /* 0x000fc80000410000 */
[----:B------:R-:W-:Y:S02]  /*0910*/  @P0 FADD.FTZ R63, R63, R48 ;  /* 0x000000303f3f0221 */ /* 0x000fe40000010000 */
.L_x_2836:
[----:B------:R-:W-:Y:S05]  /*0920*/  BSYNC B0 ;  /* 0x0000000000007941 */ /* 0x000fea0003800000 */
.L_x_2834:
[----:B------:R-:W-:Y:S01]  /*0930*/  BSSY B0, `(.L_x_2837) ;  /* 0x000000c000007945 */ /* 0x000fe20003800000 */
[----:B------:R-:W-:Y:S05]  /*0940*/  @P2 BRA `(.L_x_2838) ;  /* 0x0000004000002947 */ /* 0x000fea0003800000 */
[----:B------:R-:W-:Y:S01]  /*0950*/  HFMA2.MMA R99, -RZ, RZ, 0, 0 ;  /* 0x00000000ff637435 */ /* 0x000fe200000001ff */
[----:B------:R-:W-:Y:S05]  /*0960*/  @!P0 BRA `(.L_x_2839) ;  /* 0x0000008000008947 */ /* 0x000fea0003800000 */
[----:B-----5:R-:W-:Y:S01]  /*0970*/  HADD2.F32 R99, -RZ, R25.H0_H0 ;  /* 0x20000019ff637230 */ /* 0x020fe20000004100 */
[----:B------:R-:W-:Y:S05]  /*0980*/  BRA `(.L_x_2839) ;  /* 0x0000006000007947 */ /* 0x000fea0003800000 */
.L_x_2838:
[----:B-----5:R-:W-:Y:S02]  /*0990*/  HADD2.F32 R44, -RZ, R29.H0_H0 ;  /* 0x2000001dff2c7230 */ /* 0x020fe40000004100 */
[----:B------:R-:W-:Y:S02]  /*09a0*/  HADD2.F32 R99, -RZ, R33.H0_H0 ;  /* 0x20000021ff637230 */ /* 0x000fe40000004100 */
[----:B------:R-:W-:Y:S01]  /*09b0*/  @P0 HADD2.F32 R48, -RZ, R25.H0_H0 ;  /* 0x20000019ff300230 */ /* 0x000fe20000004100 */
[----:B------:R-:W-:-:S04]  /*09c0*/  FMUL.FTZ R44, R44, c[0x0][0x1ec] ;  /* 0x00007b002c2c7a20 */ /* 0x000fc80000410000 */
[----:B------:R-:W-:-:S04]  /*09d0*/  FMUL.FTZ R99, R44, R99 ;  /* 0x000000632c637220 */ /* 0x000fc80000410000 */
[----:B------:R-:W-:Y:S02]  /*09e0*/  @P0 FADD.FTZ R99, R99, R48 ;  /* 0x0000003063630221 */ /* 0x000fe40000010000 */
.L_x_2839:
[----:B------:R-:W-:Y:S05]  /*09f0*/  BSYNC B0 ;  /* 0x0000000000007941 */ /* 0x000fea0003800000 */
.L_x_2837:
[----:B------:R-:W-:Y:S01]  /*0a00*/  BSSY B0, `(.L_x_2840) ;  /* 0x000000c000007945 */ /* 0x000fe20003800000 */
[----:B------:R-:W-:Y:S05]  /*0a10*/  @P2 BRA `(.L_x_2841) ;  /* 0x0000004000002947 */ /* 0x000fea0003800000 */
[----:B------:R-:W-:Y:S01]  /*0a20*/  MOV R101, RZ ;  /* 0x000000ff00657202 */ /* 0x000fe20000000f00 */
[----:B------:R-:W-:Y:S05]  /*0a30*/  @!P0 BRA `(.L_x_2842) ;  /* 0x0000008000008947 */ /* 0x000fea0003800000 */
[----:B-----5:R-:W-:Y:S01]  /*0a40*/  HADD2.F32 R101, -RZ, R25.H1_H1 ;  /* 0x30000019ff657230 */ /* 0x020fe20000004100 */
[----:B------:R-:W-:Y:S05]  /*0a50*/  BRA `(.L_x_2842) ;  /* 0x0000006000007947 */ /* 0x000fea0003800000 */
.L_x_2841:
[----:B-----5:R-:W-:Y:S02]  /*0a60*/  HADD2.F32 R44, -RZ, R29.H1_H1 ;  /* 0x3000001dff2c7230 */ /* 0x020fe40000004100 */
[----:B------:R-:W-:Y:S02]  /*0a70*/  HADD2.F32 R101, -RZ, R33.H1_H1 ;  /* 0x30000021ff657230 */ /* 0x000fe40000004100 */
[----:B------:R-:W-:Y:S01]  /*0a80*/  @P0 HADD2.F32 R48, -RZ, R25.H1_H1 ;  /* 0x30000019ff300230 */ /* 0x000fe20000004100 */
[----:B------:R-:W-:-:S04]  /*0a90*/  FMUL.FTZ R44, R44, c[0x0][0x1ec] ;  /* 0x00007b002c2c7a20 */ /* 0x000fc80000410000 */
[----:B------:R-:W-:-:S04]  /*0aa0*/  FMUL.FTZ R101, R44, R101 ;  /* 0x000000652c657220 */ /* 0x000fc80000410000 */
[----:B------:R-:W-:Y:S02]  /*0ab0*/  @P0 FADD.FTZ R101, R101, R48 ;  /* 0x0000003065650221 */ /* 0x000fe40000010000 */
.L_x_2842:
[----:B------:R-:W-:Y:S05]  /*0ac0*/  BSYNC B0 ;  /* 0x0000000000007941 */ /* 0x000fea0003800000 */
.L_x_2840:
[----:B------:R-:W-:Y:S01]  /*0ad0*/  BSSY B0, `(.L_x_2843) ;  /* 0x000000c000007945 */ /* 0x000fe20003800000 */
[----:B------:R-:W-:Y:S05]  /*0ae0*/  @P2 BRA `(.L_x_2844) ;  /* 0x0000004000002947 */ /* 0x000fea0003800000 */
[----:B------:R-:W-:Y:S01]  /*0af0*/  HFMA2.MMA R103, -RZ, RZ, 0, 0 ;  /* 0x00000000ff677435 */ /* 0x000fe200000001ff */
[----:B------:R-:W-:Y:S05]  /*0b00*/  @!P0 BRA `(.L_x_2845) ;  /* 0x0000008000008947 */ /* 0x000fea0003800000 */
[----:B-----5:R-:W-:Y:S01]  /*0b10*/  HADD2.F32 R103, -RZ, R26.H0_H0 ;  /* 0x2000001aff677230 */ /* 0x020fe20000004100 */
[----:B------:R-:W-:Y:S05]  /*0b20*/  BRA `(.L_x_2845) ;  /* 0x0000006000007947 */ /* 0x000fea0003800000 */
.L_x_2844:
[----:B-----5:R-:W-:Y:S02]  /*0b30*/  HADD2.F32 R44, -RZ, R30.H0_H0 ;  /* 0x2000001eff2c7230 */ /* 0x020fe40000004100 */
[----:B------:R-:W-:Y:S02]  /*0b40*/  HADD2.F32 R103, -RZ, R34.H0_H0 ;  /* 0x20000022ff677230 */ /* 0x000fe40000004100 */
[----:B------:R-:W-:Y:S01]  /*0b50*/  @P0 HADD2.F32 R48, -RZ, R26.H0_H0 ;  /* 0x2000001aff300230 */ /* 0x000fe20000004100 */
[----:B------:R-:W-:-:S04]  /*0b60*/  FMUL.FTZ R44, R44, c[0x0][0x1ec] ;  /* 0x00007b002c2c7a20 */ /* 0x000fc80000410000 */
[----:B------:R-:W-:-:S04]  /*0b70*/  FMUL.FTZ R103, R44, R103 ;  /* 0x000000672c677220 */ /* 0x000fc80000410000 */
[----:B------:R-:W-:Y:S02]  /*0b80*/  @P0 FADD.FTZ R103, R103, R48 ;  /* 0x0000003067670221 */ /* 0x000fe40000010000 */
.L_x_2845:
[----:B------:R-:W-:Y:S05]  /*0b90*/  BSYNC B0 ;  /* 0x0000000000007941 */ /* 0x000fea0003800000 */
.L_x_2843:
[----:B------:R-:W-:Y:S01]  /*0ba0*/  BSSY B0, `(.L_x_2846) ;  /* 0x000000c000007945 */ /* 0x000fe20003800000 */
[----:B------:R-:W-:Y:S05]  /*0bb0*/  @P2 BRA `(.L_x_2847) ;  /* 0x0000004000002947 */ /* 0x000fea0003800000 */
[----:B------:R-:W-:Y:S01]  /*0bc0*/  MOV R105, RZ ;  /* 0x000000ff00697202 */ /* 0x000fe20000000f00 */
[----:B------:R-:W-:Y:S05]  /*0bd0*/  @!P0 BRA `(.L_x_2848) ;  /* 0x0000008000008947 */ /* 0x000fea0003800000 */
[----:B-----5:R-:W-:Y:S01]  /*0be0*/  HADD2.F32 R105, -RZ, R26.H1_H1 ;  /* 0x3000001aff697230 */ /* 0x020fe20000004100 */
[----:B------:R-:W-:Y:S05]  /*0bf0*/  BRA `(.L_x_2848) ;  /* 0x0000006000007947 */ /* 0x000fea0003800000 */
.L_x_2847:
[----:B-----5:R-:W-:Y:S02]  /*0c00*/  HADD2.F32 R44, -RZ, R30.H1_H1 ;  /* 0x3000001eff2c7230 */ /* 0x020fe40000004100 */
[----:B------:R-:W-:Y:S02]  /*0c10*/  HADD2.F32 R105, -RZ, R34.H1_H1 ;  /* 0x30000022ff697230 */ /* 0x000fe40000004100 */
[----:B------:R-:W-:Y:S01]  /*0c20*/  @P0 HADD2.F32 R48, -RZ, R26.H1_H1 ;  /* 0x3000001aff300230 */ /* 0x000fe20000004100 */
[----:B------:R-:W-:-:S04]  /*0c30*/  FMUL.FTZ R44, R44, c[0x0][0x1ec] ;  /* 0x00007b002c2c7a20 */ /* 0x000fc80000410000 */
[----:B------:R-:W-:-:S04]  /*0c40*/  FMUL.FTZ R105, R44, R105 ;  /* 0x000000692c697220 */ /* 0x000fc80000410000 */
[----:B------:R-:W-:Y:S02]  /*0c50*/  @P0 FADD.FTZ R105, R105, R48 ;  /* 0x0000003069690221 */ /* 0x000fe40000010000 */
.L_x_2848:
[----:B------:R-:W-:Y:S05]  /*0c60*/  BSYNC B0 ;  /* 0x0000000000007941 */ /* 0x000fea0003800000 */
.L_x_2846:
[----:B------:R-:W-:Y:S01]  /*0c70*/  BSSY B0, `(.L_x_2849) ;  /* 0x000000b000007945 */ /* 0x000fe20003800000 */
[----:B------:R-:W-:Y:S05]  /*0c80*/  @P2 BRA `(.L_x_2850) ;  /* 0x0000004000002947 */ /* 0x000fea0003800000 */
[----:B------:R-:W-:Y:S01]  /*0c90*/  HFMA2.MMA R107, -RZ, RZ, 0, 0 ;  /* 0x00000000ff6b7435 */ /* 0x000fe200000001ff */
[----:B------:R-:W-:Y:S05]  /*0ca0*/  @!P0 BRA `(.L_x_2851) ;  /* 0x0000007000008947 */ /* 0x000fea0003800000 */
[----:B-----5:R-:W-:Y:S01]  /*0cb0*/  HADD2.F32 R107, -RZ, R27.H0_H0 ;  /* 0x2000001bff6b7230 */ /* 0x020fe20000004100 */
[----:B------:R-:W-:Y:S05]  /*0cc0*/  BRA `(.L_x_2851) ;  /* 0x0000005000007947 */ /* 0x000fea0003800000 */
.L_x_2850:
[----:B-----5:R-:W-:-:S05]  /*0cd0*/  HADD2.F32 R44, -RZ, R31.H0_H0 ;  /* 0x2000001fff2c7230 */ /* 0x020fca0000004100 */
[----:B------:R-:W-:Y:S01]  /*0ce0*/  FMUL.FTZ R107, R44, c[0x0][0x1ec] ;  /* 0x00007b002c6b7a20 */ /* 0x000fe20000410000 */
[----:B------:R-:W-:-:S03]  /*0cf0*/  @P0 HADD2.F32 R44, -RZ, R27.H0_H0 ;  /* 0x2000001bff2c0230 */ /* 0x000fc60000004100 */
[----:B------:R-:W-:-:S04]  /*0d00*/  FMUL.FTZ R107, R74, R107 ;  /* 0x0000006b4a6b7220 */ /* 0x000fc80000410000 */
[----:B------:R-:W-:Y:S02]  /*0d10*/  @P0 FADD.FTZ R107, R107, R44 ;  /* 0x0000002c6b6b0221 */ /* 0x000fe40000010000 */
.L_x_2851:
[----:B------:R-:W-:Y:S05]  /*0d20*/  BSYNC B0 ;  /* 0x0000000000007941 */ /* 0x000fea0003800000 */
.L_x_2849:
[----:B------:R-:W-:Y:S01]  /*0d30*/  BSSY B0, `(.L_x_2852) ;  /* 0x000000b000007945 */ /* 0x000fe20003800000 */
[----:B------:R-:W-:Y:S05]  /*0d40*/  @P2 BRA `(.L_x_2853) ;  /* 0x0000004000002947 */ /* 0x000fea0003800000 */
[----:B------:R-:W-:Y:S01]  /*0d50*/  MOV R109, RZ ;  /* 0x000000ff006d7202 */ /* 0x000fe20000000f00 */
[----:B------:R-:W-:Y:S05]  /*0d60*/  @!P0 BRA `(.L_x_2854) ;  /* 0x0000007000008947 */ /* 0x000fea0003800000 */
[----:B-----5:R-:W-:Y:S01]  /*0d70*/  HADD2.F32 R109, -RZ, R27.H1_H1 ;  /* 0x3000001bff6d7230 */ /* 0x020fe20000004100 */
[----:B------:R-:W-:Y:S05]  /*0d80*/  BRA `(.L_x_2854) ;  /* 0x0000005000007947 */ /* 0x000fea0003800000 */
.L_x_2853:
[----:B-----5:R-:W-:Y:S02]  /*0d90*/  HADD2.F32 R44, -RZ, R31.H1_H1 ;  /* 0x3000001fff2c7230 */ /* 0x020fe40000004100 */
[----:B------:R-:W-:-:S03]  /*0da0*/  @P0 HADD2.F32 R48, -RZ, R27.H1_H1 ;  /* 0x3000001bff300230 */ /* 0x000fc60000004100 */
[----:B------:R-:W-:-:S04]  /*0db0*/  FMUL.FTZ R44, R44, c[0x0][0x1ec] ;  /* 0x00007b002c2c7a20 */ /* 0x000fc80000410000 */
[----:B------:R-:W-:-:S04]  /*0dc0*/  FMUL.FTZ R109, R79, R44 ;  /* 0x0000002c4f6d7220 */ /* 0x000fc80000410000 */
[----:B------:R-:W-:Y:S02]  /*0dd0*/  @P0 FADD.FTZ R109, R109, R48 ;  /* 0x000000306d6d0221 */ /* 0x000fe40000010000 */
.L_x_2854:
[----:B------:R-:W-:Y:S05]  /*0de0*/  BSYNC B0 ;  /* 0x0000000000007941 */ /* 0x000fea0003800000 */
.L_x_2852:
[----:B------:R-:W-:Y:S01]  /*0df0*/  HFMA2.MMA R60, -RZ, RZ, 0, 9.5367431640625e-07 ;  /* 0x00000010ff3c7435 */ /* 0x000fe200000001ff */
[----:B------:R-:W-:Y:S02]  /*0e00*/  @P1 IADD3 R49, R62, 0x80, RZ ;  /* 0x000000803e311810 */ /* 0x000fe40007ffe0ff */
[C---:B------:R-:W-:Y:S02]  /*0e10*/  IADD3 R96, R94.reuse, 0x80, RZ ;  /* 0x000000805e607810 */ /* 0x040fe40007ffe0ff */
        /* <DEDUP_REMOVED lines=16> */
.L_x_2856:
[----:B0----5:R-:W-:Y:S02]  /*0f20*/  HADD2.F32 R44, -RZ, R28.H0_H0 ;  /* 0x2000001cff2c7230 */ /* 0x021fe40000004100 */
[----:B------:R-:W-:-:S02]  /*0f30*/  HADD2.F32 R111, -RZ, R36.H0_H0 ;  /* 0x20000024ff6f7230 */ /* 0x000fc40000004100 */
[----:B------:R-:W-:Y:S01]  /*0f40*/  @P0 HADD2.F32 R48, -RZ, R24.H0_H0 ;  /* 0x20000018ff300230 */ /* 0x000fe20000004100 */
[----:B------:R-:W-:-:S04]  /*0f50*/  FMUL.FTZ R44, R44, c[0x0][0x1ec] ;  /* 0x00007b002c2c7a20 */ /* 0x000fc80000410000 */
[----:B------:R-:W-:-:S04]  /*0f60*/  FMUL.FTZ R111, R44, R111 ;  /* 0x0000006f2c6f7220 */ /* 0x000fc80000410000 */
[----:B------:R-:W-:Y:S02]  /*0f70*/  @P0 FADD.FTZ R111, R48, R111 ;  /* 0x0000006f306f0221 */ /* 0x000fe40000010000 */
.L_x_2857:
[----:B------:R-:W-:Y:S05]  /*0f80*/  BSYNC B0 ;  /* 0x0000000000007941 */ /* 0x000fea0003800000 */
.L_x_2855:
[----:B------:R-:W-:Y:S01]  /*0f90*/  BSSY B0, `(.L_x_2858) ;  /* 0x000000c000007945 */ /* 0x000fe20003800000 */
[----:B------:R-:W-:Y:S05]  /*0fa0*/  @P2 BRA `(.L_x_2859) ;  /* 0x0000004000002947 */ /* 0x000fea0003800000 */
[----:B------:R-:W-:Y:S01]  /*0fb0*/  MOV R113, RZ ;  /* 0x000000ff00717202 */ /* 0x000fe20000000f00 */
[----:B------:R-:W-:Y:S05]  /*0fc0*/  @!P0 BRA `(.L_x_2860) ;  /* 0x0000008000008947 */ /* 0x000fea0003800000 */
[----:B-----5:R-:W-:Y:S01]  /*0fd0*/  HADD2.F32 R113, -RZ, R24.H1_H1 ;  /* 0x30000018ff717230 */ /* 0x020fe20000004100 */
[----:B------:R-:W-:Y:S05]  /*0fe0*/  BRA `(.L_x_2860) ;  /* 0x0000006000007947 */ /* 0x000fea0003800000 */
.L_x_2859:
[----:B0----5:R-:W-:Y:S02]  /*0ff0*/  HADD2.F32 R44, -RZ, R28.H1_H1 ;  /* 0x3000001cff2c7230 */ /* 0x021fe40000004100 */
[----:B------:R-:W-:Y:S02]  /*1000*/  HADD2.F32 R113, -RZ, R36.H1_H1 ;  /* 0x30000024ff717230 */ /* 0x000fe40000004100 */
[----:B------:R-:W-:Y:S01]  /*1010*/  @P0 HADD2.F32 R48, -RZ, R24.H1_H1 ;  /* 0x30000018ff300230 */ /* 0x000fe20000004100 */
[----:B------:R-:W-:-:S04]  /*1020*/  FMUL.FTZ R44, R44, c[0x0][0x1ec] ;  /* 0x00007b002c2c7a20 */ /* 0x000fc80000410000 */
[----:B------:R-:W-:-:S04]  /*1030*/  FMUL.FTZ R113, R44, R113 ;  /* 0x000000712c717220 */ /* 0x000fc80000410000 */
[----:B------:R-:W-:Y:S02]  /*1040*/  @P0 FADD.FTZ R113, R48, R113 ;  /* 0x0000007130710221 */ /* 0x000fe40000010000 */
.L_x_2860:
[----:B------:R-:W-:Y:S05]  /*1050*/  BSYNC B0 ;  /* 0x0000000000007941 */ /* 0x000fea0003800000 */
.L_x_2858:
[----:B------:R-:W-:Y:S01]  /*1060*/  BSSY B0, `(.L_x_2861) ;  /* 0x000000c000007945 */ /* 0x000fe20003800000 */
[----:B------:R-:W-:Y:S05]  /*1070*/  @P2 BRA `(.L_x_2862) ;  /* 0x0000004000002947 */ /* 0x000fea0003800000 */
[----:B------:R-:W-:Y:S01]  /*1080*/  HFMA2.MMA R115, -RZ, RZ, 0, 0 ;  /* 0x00000000ff737435 */ /* 0x000fe200000001ff */
[----:B------:R-:W-:Y:S05]  /*1090*/  @!P0 BRA `(.L_x_2863) ;  /* 0x0000008000008947 */ /* 0x000fea0003800000 */
[----:B-----5:R-:W-:Y:S01]  /*10a0*/  HADD2.F32 R115, -RZ, R25.H0_H0 ;  /* 0x20000019ff737230 */ /* 0x020fe20000004100 */
[----:B------:R-:W-:Y:S05]  /*10b0*/  BRA `(.L_x_2863) ;  /* 0x0000006000007947 */ /* 0x000fea0003800000 */
.L_x_2862:
[----:B0----5:R-:W-:Y:S02]  /*10c0*/  HADD2.F32 R44, -RZ, R29.H0_H0 ;  /* 0x2000001dff2c7230 */ /* 0x021fe40000004100 */
[----:B------:R-:W-:Y:S02]  /*10d0*/  HADD2.F32 R115, -RZ, R37.H0_H0 ;  /* 0x20000025ff737230 */ /* 0x000fe40000004100 */
[----:B------:R-:W-:Y:S01]  /*10e0*/  @P0 HADD2.F32 R48, -RZ, R25.H0_H0 ;  /* 0x20000019ff300230 */ /* 0x000fe20000004100 */
[----:B------:R-:W-:-:S04]  /*10f0*/  FMUL.FTZ R44, R44, c[0x0][0x1ec] ;  /* 0x00007b002c2c7a20 */ /* 0x000fc80000410000 */
[----:B------:R-:W-:-:S04]  /*1100*/  FMUL.FTZ R115, R44, R115 ;  /* 0x000000732c737220 */ /* 0x000fc80000410000 */
[----:B------:R-:W-:Y:S02]  /*1110*/  @P0 FADD.FTZ R115, R48, R115 ;  /* 0x0000007330730221 */ /* 0x000fe40000010000 */
.L_x_2863:
[----:B------:R-:W-:Y:S05]  /*1120*/  BSYNC B0 ;  /* 0x0000000000007941 */ /* 0x000fea0003800000 */
.L_x_2861:
[----:B------:R-:W-:Y:S01]  /*1130*/  BSSY B0, `(.L_x_2864) ;  /* 0x000000c000007945 */ /* 0x000fe20003800000 */
[----:B------:R-:W-:Y:S05]  /*1140*/  @P2 BRA `(.L_x_2865) ;  /* 0x0000004000002947 */ /* 0x000fea0003800000 */
[----:B------:R-:W-:Y:S01]  /*1150*/  MOV R117, RZ ;  /* 0x000000ff00757202 */ /* 0x000fe20000000f00 */
[----:B------:R-:W-:Y:S05]  /*1160*/  @!P0 BRA `(.L_x_2866) ;  /* 0x0000008000008947 */ /* 0x000fea0003800000 */
[----:B-----5:R-:W-:Y:S01]  /*1170*/  HADD2.F32 R117, -RZ, R25.H1_H1 ;  /* 0x30000019ff757230 */ /* 0x020fe20000004100 */
[----:B------:R-:W-:Y:S05]  /*1180*/  BRA `(.L_x_2866) ;  /* 0x0000006000007947 */ /* 0x000fea0003800000 */
.L_x_2865:
[----:B0----5:R-:W-:Y:S02]  /*1190*/  HADD2.F32 R44, -RZ, R29.H1_H1 ;  /* 0x3000001dff2c7230 */ /* 0x021fe40000004100 */
[----:B------:R-:W-:Y:S02]  /*11a0*/  HADD2.F32 R117, -RZ, R37.H1_H1 ;  /* 0x30000025ff757230 */ /* 0x000fe40000004100 */
[----:B------:R-:W-:Y:S01]  /*11b0*/  @P0 HADD2.F32 R48, -RZ, R25.H1_H1 ;  /* 0x30000019ff300230 */ /* 0x000fe20000004100 */
[----:B------:R-:W-:-:S04]  /*11c0*/  FMUL.FTZ R44, R44, c[0x0][0x1ec] ;  /* 0x00007b002c2c7a20 */ /* 0x000fc80000410000 */
[----:B------:R-:W-:-:S04]  /*11d0*/  FMUL.FTZ R117, R44, R117 ;  /* 0x000000752c757220 */ /* 0x000fc80000410000 */
[----:B------:R-:W-:Y:S02]  /*11e0*/  @P0 FADD.FTZ R117, R48, R117 ;  /* 0x0000007530750221 */ /* 0x000fe40000010000 */
.L_x_2866:
[----:B------:R-:W-:Y:S05]  /*11f0*/  BSYNC B0 ;  /* 0x0000000000007941 */ /* 0x000fea0003800000 */
.L_x_2864:
[----:B------:R-:W-:Y:S01]  /*1200*/  BSSY B0, `(.L_x_2867) ;  /* 0x000000c000007945 */ /* 0x000fe20003800000 */
[----:B------:R-:W-:Y:S05]  /*1210*/  @P2 BRA `(.L_x_2868) ;  /* 0x0000004000002947 */ /* 0x000fea0003800000 */
[----:B------:R-:W-:Y:S01]  /*1220*/  HFMA2.MMA R119, -RZ, RZ, 0, 0 ;  /* 0x00000000ff777435 */ /* 0x000fe200000001ff */
[----:B------:R-:W-:Y:S05]  /*1230*/  @!P0 BRA `(.L_x_2869) ;  /* 0x0000008000008947 */ /* 0x000fea0003800000 */
[----:B-----5:R-:W-:Y:S01]  /*1240*/  HADD2.F32 R119, -RZ, R26.H0_H0 ;  /* 0x2000001aff777230 */ /* 0x020fe20000004100 */
[----:B------:R-:W-:Y:S05]  /*1250*/  BRA `(.L_x_2869) ;  /* 0x0000006000007947 */ /* 0x000fea0003800000 */
.L_x_2868:
[----:B0----5:R-:W-:Y:S02]  /*1260*/  HADD2.F32 R44, -RZ, R30.H0_H0 ;  /* 0x2000001eff2c7230 */ /* 0x021fe40000004100 */
[----:B------:R-:W-:Y:S02]  /*1270*/  HADD2.F32 R119, -RZ, R38.H0_H0 ;  /* 0x20000026ff777230 */ /* 0x000fe40000004100 */
[----:B------:R-:W-:Y:S01]  /*1280*/  @P0 HADD2.F32 R48, -RZ, R26.H0_H0 ;  /* 0x2000001aff300230 */ /* 0x000fe20000004100 */
[----:B------:R-:W-:-:S04]  /*1290*/  FMUL.FTZ R44, R44, c[0x0][0x1ec] ;  /* 0x00007b002c2c7a20 */ /* 0x000fc80000410000 */
[----:B------:R-:W-:-:S04]  /*12a0*/  FMUL.FTZ R119, R44, R119 ;  /* 0x000000772c777220 */ /* 0x000fc80000410000 */
[----:B------:R-:W-:Y:S02]  /*12b0*/  @P0 FADD.FTZ R119, R48, R119 ;  /* 0x0000007730770221 */ /* 0x000fe40000010000 */
.L_x_2869:
[----:B------:R-:W-:Y:S05]  /*12c0*/  BSYNC B0 ;  /* 0x0000000000007941 */ /* 0x000fea0003800000 */
.L_x_2867:
[----:B------:R-:W-:Y:S01]  /*12d0*/  BSSY B0, `(.L_x_2870) ;  /* 0x000000c000007945 */ /* 0x000fe20003800000 */
[----:B------:R-:W-:Y:S05]  /*12e0*/  @P2 BRA `(.L_x_2871) ;  /* 0x0000004000002947 */ /* 0x000fea0003800000 */
[----:B------:R-:W-:Y:S01]  /*12f0*/  MOV R121, RZ ;  /* 0x000000ff00797202 */ /* 0x000fe20000000f00 */
[----:B------:R-:W-:Y:S05]  /*1300*/  @!P0 BRA `(.L_x_2872) ;  /* 0x0000008000008947 */ /* 0x000fea0003800000 */
[----:B-----5:R-:W-:Y:S01]  /*1310*/  HADD2.F32 R121, -RZ, R26.H1_H1 ;  /* 0x3000001aff797230 */ /* 0x020fe20000004100 */
[----:B------:R-:W-:Y:S05]  /*1320*/  BRA `(.L_x_2872) ;  /* 0x0000006000007947 */ /* 0x000fea0003800000 */
.L_x_2871:
[----:B0----5:R-:W-:Y:S02]  /*1330*/  HADD2.F32 R44, -RZ, R30.H1_H1 ;  /* 0x3000001eff2c7230 */ /* 0x021fe40000004100 */
[----:B------:R-:W-:Y:S02]  /*1340*/  HADD2.F32 R121, -RZ, R38.H1_H1 ;  /* 0x30000026ff797230 */ /* 0x000fe40000004100 */
[----:B------:R-:W-:Y:S01]  /*1350*/  @P0 HADD2.F32 R48, -RZ, R26.H1_H1 ;  /* 0x3000001aff300230 */ /* 0x000fe20000004100 */
[----:B------:R-:W-:-:S04]  /*1360*/  FMUL.FTZ R44, R44, c[0x0][0x1ec] ;  /* 0x00007b002c2c7a20 */ /* 0x000fc80000410000 */
[----:B------:R-:W-:-:S04]  /*1370*/  FMUL.FTZ R121, R44, R121 ;  /* 0x000000792c797220 */ /* 0x000fc80000410000 */
[----:B------:R-:W-:Y:S02]  /*1380*/  @P0 FADD.FTZ R121, R48, R121 ;  /* 0x0000007930790221 */ /* 0x000fe40000010000 */
.L_x_2872:
[----:B------:R-:W-:Y:S05]  /*1390*/  BSYNC B0 ;  /* 0x0000000000007941 */ /* 0x000fea0003800000 */
.L_x_2870:
[----:B------:R-:W-:Y:S01]  /*13a0*/  BSSY B0, `(.L_x_2873) ;  /* 0x000000b000007945 */ /* 0x000fe20003800000 */
[----:B------:R-:W-:Y:S05]  /*13b0*/  @P2 BRA `(.L_x_2874) ;  /* 0x0000004000002947 */ /* 0x000fea0003800000 */
[----:B------:R-:W-:Y:S01]  /*13c0*/  HFMA2.MMA R123, -RZ, RZ, 0, 0 ;  /* 0x00000000ff7b7435 */ /* 0x000fe200000001ff */
[----:B------:R-:W-:Y:S05]  /*13d0*/  @!P0 BRA `(.L_x_2875) ;  /* 0x0000007000008947 */ /* 0x000fea0003800000 */
[----:B-----5:R-:W-:Y:S01]  /*13e0*/  HADD2.F32 R123, -RZ, R27.H0_H0 ;  /* 0x2000001bff7b7230 */ /* 0x020fe20000004100 */
[----:B------:R-:W-:Y:S05]  /*13f0*/  BRA `(.L_x_2875) ;  /* 0x0000005000007947 */ /* 0x000fea0003800000 */
.L_x_2874:
[----:B0----5:R-:W-:Y:S02]  /*1400*/  HADD2.F32 R44, -RZ, R31.H0_H0 ;  /* 0x2000001fff2c7230 */ /* 0x021fe40000004100 */
[----:B------:R-:W-:-:S03]  /*1410*/  @P0 HADD2.F32 R48, -RZ, R27.H0_H0 ;  /* 0x2000001bff300230 */ /* 0x000fc60000004100 */
[----:B------:R-:W-:-:S04]  /*1420*/  FMUL.FTZ R44, R44, c[0x0][0x1ec] ;  /* 0x00007b002c2c7a20 */ /* 0x000fc80000410000 */
[----:B------:R-:W-:-:S04]  /*1430*/  FMUL.FTZ R123, R35, R44 ;  /* 0x0000002c237b7220 */ /* 0x000fc80000410000 */
[----:B------:R-:W-:Y:S02]  /*1440*/  @P0 FADD.FTZ R123, R48, R123 ;  /* 0x0000007b307b0221 */ /* 0x000fe40000010000 */
.L_x_2875:
[----:B------:R-:W-:Y:S05]  /*1450*/  BSYNC B0 ;  /* 0x0000000000007941 */ /* 0x000fea0003800000 */
.L_x_2873:
[----:B------:R-:W-:Y:S01]  /*1460*/  BSSY B0, `(.L_x_2876) ;  /* 0x000000b000007945 */ /* 0x000fe20003800000 */
[----:B------:R-:W-:Y:S05]  /*1470*/  @P2 BRA `(.L_x_2877) ;  /* 0x0000004000002947 */ /* 0x000fea0003800000 */
[----:B------:R-:W-:Y:S01]  /*1480*/  MOV R125, RZ ;  /* 0x000000ff007d7202 */ /* 0x000fe20000000f00 */
[----:B------:R-:W-:Y:S05]  /*1490*/  @!P0 BRA `(.L_x_2878) ;  /* 0x0000007000008947 */ /* 0x000fea0003800000 */
[----:B-----5:R-:W-:Y:S01]  /*14a0*/  HADD2.F32 R125, -RZ, R27.H1_H1 ;  /* 0x3000001bff7d7230 */ /* 0x020fe20000004100 */
[----:B------:R-:W-:Y:S05]  /*14b0*/  BRA `(.L_x_2878) ;  /* 0x0000005000007947 */ /* 0x000fea0003800000 */
.L_x_2877:
[----:B0----5:R-:W-:Y:S02]  /*14c0*/  HADD2.F32 R44, -RZ, R31.H1_H1 ;  /* 0x3000001fff2c7230 */ /* 0x021fe40000004100 */
[----:B------:R-:W-:-:S03]  /*14d0*/  @P0 HADD2.F32 R48, -RZ, R27.H1_H1 ;  /* 0x3000001bff300230 */ /* 0x000fc60000004100 */
[----:B------:R-:W-:-:S04]  /*14e0*/  FMUL.FTZ R44, R44, c[0x0][0x1ec] ;  /* 0x00007b002c2c7a20 */ /* 0x000fc80000410000 */
[----:B------:R-:W-:-:S04]  /*14f0*/  FMUL.FTZ R125, R39, R44 ;  /* 0x0000002c277d7220 */ /* 0x000fc80000410000 */
[----:B------:R-:W-:Y:S02]  /*1500*/  @P0 FADD.FTZ R125, R48, R125 ;  /* 0x0000007d307d0221 */ /* 0x000fe40000010000 */
.L_x_2878:
[----:B------:R-:W-:Y:S05]  /*1510*/  BSYNC B0 ;  /* 0x0000000000007941 */ /* 0x000fea0003800000 */
.L_x_2876:
        /* <DEDUP_REMOVED lines=14> */
[----:B------:R-:W-:Y:S01]  /*1600*/  HFMA2.MMA R94, -RZ, RZ, 0, 0 ;  /* 0x00000000ff5e7435 */ /* 0x000fe200000001ff */
[----:B------:R-:W-:Y:S05]  /*1610*/  @!P0 BRA `(.L_x_2881) ;  /* 0x0000007000008947 */ /* 0x000fea0003800000 */
[----:B-----5:R-:W-:Y:S01]  /*1620*/  HADD2.F32 R94, -RZ, R24.H0_H0 ;  /* 0x20000018ff5e7230 */ /* 0x020fe20000004100 */
[----:B------:R-:W-:Y:S05]  /*1630*/  BRA `(.L_x_2881) ;  /* 0x0000005000007947 */ /* 0x000fea0003800000 */
.L_x_2880:
[----:B0----5:R-:W-:Y:S02]  /*1640*/  HADD2.F32 R44, -RZ, R28.H0_H0 ;  /* 0x2000001cff2c7230 */ /* 0x021fe40000004100 */
[----:B------:R-:W-:-:S03]  /*1650*/  @P0 HADD2.F32 R45, -RZ, R24.H0_H0 ;  /* 0x20000018ff2d0230 */ /* 0x000fc60000004100 */
[----:B------:R-:W-:-:S04]  /*1660*/  FMUL.FTZ R44, R44, c[0x0][0x1ec] ;  /* 0x00007b002c2c7a20 */ /* 0x000fc80000410000 */
[----:B------:R-:W-:-:S04]  /*1670*/  FMUL.FTZ R94, R67, R44 ;  /* 0x0000002c435e7220 */ /* 0x000fc80000410000 */
[----:B------:R-:W-:Y:S02]  /*1680*/  @P0 FADD.FTZ R94, R45, R94 ;  /* 0x0000005e2d5e0221 */ /* 0x000fe40000010000 */
.L_x_2881:
[----:B------:R-:W-:Y:S05]  /*1690*/  BSYNC B0 ;  /* 0x0000000000007941 */ /* 0x000fea0003800000 */
.L_x_2879:
[----:B------:R-:W-:Y:S01]  /*16a0*/  BSSY B0, `(.L_x_2882) ;  /* 0x000000b000007945 */ /* 0x000fe20003800000 */
[----:B------:R-:W-:Y:S05]  /*16b0*/  @P2 BRA `(.L_x_2883) ;  /* 0x0000004000002947 */ /* 0x000fea0003800000 */
[----:B------:R-:W-:Y:S01]  /*16c0*/  MOV R100, RZ ;  /* 0x000000ff00647202 */ /* 0x000fe20000000f00 */
[----:B------:R-:W-:Y:S05]  /*16d0*/  @!P0 BRA `(.L_x_2884) ;  /* 0x0000007000008947 */ /* 0x000fea0003800000 */
[----:B-----5:R-:W-:Y:S01]  /*16e0*/  HADD2.F32 R100, -RZ, R24.H1_H1 ;  /* 0x30000018ff647230 */ /* 0x020fe20000004100 */
[----:B------:R-:W-:Y:S05]  /*16f0*/  BRA `(.L_x_2884) ;  /* 0x0000005000007947 */ /* 0x000fea0003800000 */
.L_x_2883:
[----:B0----5:R-:W-:Y:S02]  /*1700*/  HADD2.F32 R44, -RZ, R28.H1_H1 ;  /* 0x3000001cff2c7230 */ /* 0x021fe40000004100 */
[----:B------:R-:W-:-:S03]  /*1710*/  @P0 HADD2.F32 R49, -RZ, R24.H1_H1 ;  /* 0x30000018ff310230 */ /* 0x000fc60000004100 */
[----:B------:R-:W-:-:S04]  /*1720*/  FMUL.FTZ R45, R44, c[0x0][0x1ec] ;  /* 0x00007b002c2d7a20 */ /* 0x000fc80000410000 */
[----:B------:R-:W-:-:S04]  /*1730*/  FMUL.FTZ R100, R68, R45 ;  /* 0x0000002d44647220 */ /* 0x000fc80000410000 */
[----:B------:R-:W-:Y:S02]  /*1740*/  @P0 FADD.FTZ R100, R49, R100 ;  /* 0x0000006431640221 */ /* 0x000fe40000010000 */
.L_x_2884:
[----:B------:R-:W-:Y:S05]  /*1750*/  BSYNC B0 ;  /* 0x0000000000007941 */ /* 0x000fea0003800000 */
.L_x_2882:
[----:B------:R-:W-:Y:S01]  /*1760*/  BSSY B0, `(.L_x_2885) ;  /* 0x000000b000007945 */ /* 0x000fe20003800000 */
[----:B------:R-:W-:Y:S05]  /*1770*/  @P2 BRA `(.L_x_2886) ;  /* 0x0000004000002947 */ /* 0x000fea0003800000 */
[----:B------:R-:W-:Y:S01]  /*1780*/  HFMA2.MMA R62, -RZ, RZ, 0, 0 ;  /* 0x00000000ff3e7435 */ /* 0x000fe200000001ff */
[----:B------:R-:W-:Y:S05]  /*1790*/  @!P0 BRA `(.L_x_2887) ;  /* 0x0000007000008947 */ /* 0x000fea0003800000 */
[----:B-----5:R-:W-:Y:S01]  /*17a0*/  HADD2.F32 R62, -RZ, R25.H0_H0 ;  /* 0x20000019ff3e7230 */ /* 0x020fe20000004100 */
[----:B------:R-:W-:Y:S05]  /*17b0*/  BRA `(.L_x_2887) ;  /* 0x0000005000007947 */ /* 0x000fea0003800000 */
.L_x_2886:
[----:B0----5:R-:W-:Y:S02]  /*17c0*/  HADD2.F32 R44, -RZ, R29.H0_H0 ;  /* 0x2000001dff2c7230 */ /* 0x021fe40000004100 */
[----:B------:R-:W-:-:S03]  /*17d0*/  @P0 HADD2.F32 R45, -RZ, R25.H0_H0 ;  /* 0x20000019ff2d0230 */ /* 0x000fc60000004100 */
[----:B------:R-:W-:-:S04]  /*17e0*/  FMUL.FTZ R44, R44, c[0x0][0x1ec] ;  /* 0x00007b002c2c7a20 */ /* 0x000fc80000410000 */
[----:B------:R-:W-:-:S04]  /*17f0*/  FMUL.FTZ R62, R69, R44 ;  /* 0x0000002c453e7220 */ /* 0x000fc80000410000 */
[----:B------:R-:W-:Y:S02]  /*1800*/  @P0 FADD.FTZ R62, R45, R62 ;  /* 0x0000003e2d3e0221 */ /* 0x000fe40000010000 */
.L_x_2887:
[----:B------:R-:W-:Y:S05]  /*1810*/  BSYNC B0 ;  /* 0x0000000000007941 */ /* 0x000fea0003800000 */
.L_x_2885:
[----:B------:R-:W-:Y:S01]  /*1820*/  BSSY B0, `(.L_x_2888) ;  /* 0x000000b000007945 */ /* 0x000fe20003800000 */
[----:B------:R-:W-:Y:S05]  /*1830*/  @P2 BRA `(.L_x_2889) ;  /* 0x0000004000002947 */ /* 0x000fea0003800000 */
[----:B0-----:R-:W-:Y:S01]  /*1840*/  MOV R56, RZ ;  /* 0x000000ff00387202 */ /* 0x001fe20000000f00 */
[----:B------:R-:W-:Y:S05]  /*1850*/  @!P0 BRA `(.L_x_2890) ;  /* 0x0000007000008947 */ /* 0x000fea0003800000 */
[----:B-----5:R-:W-:Y:S01]  /*1860*/  HADD2.F32 R56, -RZ, R25.H1_H1 ;  /* 0x30000019ff387230 */ /* 0x020fe20000004100 */
[----:B------:R-:W-:Y:S05]  /*1870*/  BRA `(.L_x_2890) ;  /* 0x0000005000007947 */ /* 0x000fea0003800000 */
.L_x_2889:
[----:B0----5:R-:W-:Y:S02]  /*1880*/  HADD2.F32 R44, -RZ, R29.H1_H1 ;  /* 0x3000001dff2c7230 */ /* 0x021fe40000004100 */
[----:B------:R-:W-:-:S03]  /*1890*/  @P0 HADD2.F32 R45, -RZ, R25.H1_H1 ;  /* 0x30000019ff2d0230 */ /* 0x000fc60000004100 */
[----:B------:R-:W-:-:S04]  /*18a0*/  FMUL.FTZ R44, R44, c[0x0][0x1ec] ;  /* 0x00007b002c2c7a20 */ /* 0x000fc80000410000 */
[----:B------:R-:W-:-:S04]  /*18b0*/  FMUL.FTZ R56, R71, R44 ;  /* 0x0000002c47387220 */ /* 0x000fc80000410000 */
[----:B------:R-:W-:Y:S02]  /*18c0*/  @P0 FADD.FTZ R56, R45, R56 ;  /* 0x000000382d380221 */ /* 0x000fe40000010000 */
.L_x_2890:
[----:B------:R-:W-:Y:S05]  /*18d0*/  BSYNC B0 ;  /* 0x0000000000007941 */ /* 0x000fea0003800000 */
.L_x_2888:
[----:B------:R-:W-:Y:S01]  /*18e0*/  BSSY B0, `(.L_x_2891) ;  /* 0x000000b000007945 */ /* 0x000fe20003800000 */
[----:B------:R-:W-:Y:S05]  /*18f0*/  @P2 BRA `(.L_x_2892) ;  /* 0x0000004000002947 */ /* 0x000fea0003800000 */
[----:B------:R-:W-:Y:S01]  /*1900*/  HFMA2.MMA R98, -RZ, RZ, 0, 0 ;  /* 0x00000000ff627435 */ /* 0x000fe200000001ff */
[----:B------:R-:W-:Y:S05]  /*1910*/  @!P0 BRA `(.L_x_2893) ;  /* 0x0000007000008947 */ /* 0x000fea0003800000 */
[----:B-----5:R-:W-:Y:S01]  /*1920*/  HADD2.F32 R98, -RZ, R26.H0_H0 ;  /* 0x2000001aff627230 */ /* 0x020fe20000004100 */
[----:B------:R-:W-:Y:S05]  /*1930*/  BRA `(.L_x_2893) ;  /* 0x0000005000007947 */ /* 0x000fea0003800000 */
.L_x_2892:
[----:B-----5:R-:W-:Y:S02]  /*1940*/  HADD2.F32 R44, -RZ, R30.H0_H0 ;  /* 0x2000001eff2c7230 */ /* 0x020fe40000004100 */
[----:B------:R-:W-:-:S03]  /*1950*/  @P0 HADD2.F32 R49, -RZ, R26.H0_H0 ;  /* 0x2000001aff310230 */ /* 0x000fc60000004100 */
[----:B------:R-:W-:-:S04]  /*1960*/  FMUL.FTZ R45, R44, c[0x0][0x1ec] ;  /* 0x00007b002c2d7a20 */ /* 0x000fc80000410000 */
[----:B------:R-:W-:-:S04]  /*1970*/  FMUL.FTZ R98, R70, R45 ;  /* 0x0000002d46627220 */ /* 0x000fc80000410000 */
[----:B------:R-:W-:Y:S02]  /*1980*/  @P0 FADD.FTZ R98, R49, R98 ;  /* 0x0000006231620221 */ /* 0x000fe40000010000 */
.L_x_2893:
[----:B------:R-:W-:Y:S05]  /*1990*/  BSYNC B0 ;  /* 0x0000000000007941 */ /* 0x000fea0003800000 */
.L_x_2891:
[----:B------:R-:W-:Y:S01]  /*19a0*/  BSSY B0, `(.L_x_2894) ;  /* 0x000000b000007945 */ /* 0x000fe20003800000 */
[----:B------:R-:W-:Y:S05]  /*19b0*/  @P2 BRA `(.L_x_2895) ;  /* 0x0000004000002947 */ /* 0x000fea0003800000 */
[----:B------:R-:W-:Y:S01]  /*19c0*/  MOV R57, RZ ;  /* 0x000000ff00397202 */ /* 0x000fe20000000f00 */
[----:B------:R-:W-:Y:S05]  /*19d0*/  @!P0 BRA `(.L_x_2896) ;  /* 0x0000007000008947 */ /* 0x000fea0003800000 */
[----:B-----5:R-:W-:Y:S01]  /*19e0*/  HADD2.F32 R57, -RZ, R26.H1_H1 ;  /* 0x3000001aff397230 */ /* 0x020fe20000004100 */
[----:B------:R-:W-:Y:S05]  /*19f0*/  BRA `(.L_x_2896) ;  /* 0x0000005000007947 */ /* 0x000fea0003800000 */
.L_x_2895:
[----:B-----5:R-:W-:Y:S02]  /*1a00*/  HADD2.F32 R44, -RZ, R30.H1_H1 ;  /* 0x3000001eff2c7230 */ /* 0x020fe40000004100 */
[----:B------:R-:W-:-:S03]  /*1a10*/  @P0 HADD2.F32 R48, -RZ, R26.H1_H1 ;  /* 0x3000001aff300230 */ /* 0x000fc60000004100 */
[----:B------:R-:W-:-:S04]  /*1a20*/  FMUL.FTZ R44, R44, c[0x0][0x1ec] ;  /* 0x00007b002c2c7a20 */ /* 0x000fc80000410000 */
[----:B------:R-:W-:-:S04]  /*1a30*/  FMUL.FTZ R57, R73, R44 ;  /* 0x0000002c49397220 */ /* 0x000fc80000410000 */
[----:B------:R-:W-:Y:S02]  /*1a40*/  @P0 FADD.FTZ R57, R48, R57 ;  /* 0x0000003930390221 */ /* 0x000fe40000010000 */
.L_x_2896:
[----:B------:R-:W-:Y:S05]  /*1a50*/  BSYNC B0 ;  /* 0x0000000000007941 */ /* 0x000fea0003800000 */
.L_x_2894:
[----:B------:R-:W-:Y:S01]  /*1a60*/  BSSY B0, `(.L_x_2897) ;  /* 0x000000b000007945 */ /* 0x000fe20003800000 */
[----:B------:R-:W-:Y:S05]  /*1a70*/  @P2 BRA `(.L_x_2898) ;  /* 0x0000004000002947 */ /* 0x000fea0003800000 */
[----:B------:R-:W-:Y:S01]  /*1a80*/  HFMA2.MMA R96, -RZ, RZ, 0, 0 ;  /* 0x00000000ff607435 */ /* 0x000fe200000001ff */
[----:B------:R-:W-:Y:S05]  /*1a90*/  @!P0 BRA `(.L_x_2899) ;  /* 0x0000007000008947 */ /* 0x000fea0003800000 */
[----:B-----5:R-:W-:Y:S01]  /*1aa0*/  HADD2.F32 R96, -RZ, R27.H0_H0 ;  /* 0x2000001bff607230 */ /* 0x020fe20000004100 */
[----:B------:R-:W-:Y:S05]  /*1ab0*/  BRA `(.L_x_2899) ;  /* 0x0000005000007947 */ /* 0x000fea0003800000 */
.L_x_2898:
[----:B-----5:R-:W-:Y:S02]  /*1ac0*/  HADD2.F32 R44, -RZ, R31.H0_H0 ;  /* 0x2000001fff2c7230 */ /* 0x020fe40000004100 */
[----:B------:R-:W-:-:S03]  /*1ad0*/  @P0 HADD2.F32 R49, -RZ, R27.H0_H0 ;  /* 0x2000001bff310230 */ /* 0x000fc60000004100 */
[----:B------:R-:W-:-:S04]  /*1ae0*/  FMUL.FTZ R45, R44, c[0x0][0x1ec] ;  /* 0x00007b002c2d7a20 */ /* 0x000fc80000410000 */
[----:B------:R-:W-:-:S04]  /*1af0*/  FMUL.FTZ R96, R72, R45 ;  /* 0x0000002d48607220 */ /* 0x000fc80000410000 */
[----:B------:R-:W-:Y:S02]  /*1b00*/  @P0 FADD.FTZ R96, R49, R96 ;  /* 0x0000006031600221 */ /* 0x000fe40000010000 */
.L_x_2899:
[----:B------:R-:W-:Y:S05]  /*1b10*/  BSYNC B0 ;  /* 0x0000000000007941 */ /* 0x000fea0003800000 */
.L_x_2897:
[----:B------:R-:W-:Y:S01]  /*1b20*/  BSSY B0, `(.L_x_2900) ;  /* 0x000000b000007945 */ /* 0x000fe20003800000 */
[----:B------:R-:W-:Y:S05]  /*1b30*/  @P2 BRA `(.L_x_2901) ;  /* 0x0000004000002947 */ /* 0x000fea0003800000 */
[----:B------:R-:W-:Y:S01]  /*1b40*/  MOV R102, RZ ;  /* 0x000000ff00667202 */ /* 0x000fe20000000f00 */
[----:B------:R-:W-:Y:S05]  /*1b50*/  @!P0 BRA `(.L_x_2902) ;  /* 0x0000007000008947 */ /* 0x000fea0003800000 */
[----:B-----5:R-:W-:Y:S01]  /*1b60*/  HADD2.F32 R102, -RZ, R27.H1_H1 ;  /* 0x3000001bff667230 */ /* 0x020fe20000004100 */
[----:B------:R-:W-:Y:S05]  /*1b70*/  BRA `(.L_x_2902) ;  /* 0x0000005000007947 */ /* 0x000fea0003800000 */
.L_x_2901:
[----:B-----5:R-:W-:Y:S02]  /*1b80*/  HADD2.F32 R44, -RZ, R31.H1_H1 ;  /* 0x3000001fff2c7230 */ /* 0x020fe40000004100 */
[----:B------:R-:W-:-:S03]  /*1b90*/  @P0 HADD2.F32 R49, -RZ, R27.H1_H1 ;  /* 0x3000001bff310230 */ /* 0x000fc60000004100 */
[----:B------:R-:W-:-:S04]  /*1ba0*/  FMUL.FTZ R45, R44, c[0x0][0x1ec] ;  /* 0x00007b002c2d7a20 */ /* 0x000fc80000410000 */
[----:B------:R-:W-:-:S04]  /*1bb0*/  FMUL.FTZ R102, R78, R45 ;  /* 0x0000002d4e667220 */ /* 0x000fc80000410000 */
[----:B------:R-:W-:Y:S02]  /*1bc0*/  @P0 FADD.FTZ R102, R49, R102 ;  /* 0x0000006631660221 */ /* 0x000fe40000010000 */
.L_x_2902:
[----:B------:R-:W-:Y:S05]  /*1bd0*/  BSYNC B0 ;  /* 0x0000000000007941 */ /* 0x000fea0003800000 */
.L_x_2900:
[----:B------:R-:W-:Y:S01]  /*1be0*/  FADD.FTZ R44, RZ, R61 ;  /* 0x0000003dff2c7221 */ /* 0x000fe20000010000 */
[----:B------:R-:W-:Y:S02]  /*1bf0*/  F2FP.PACK_AB R55, R102, R96 ;  /* 0x000000606637723e */ /* 0x000fe400000000ff */
[----:B------:R-:W-:Y:S01]  /*1c00*/  F2FP.PACK_AB R54, R57, R98 ;  /* 0x000000623936723e */ /* 0x000fe200000000ff */
[----:B------:R-:W-:Y:S01]  /*1c10*/  FADD.FTZ R44, R44, R63 ;  /* 0x0000003f2c2c7221 */ /* 0x000fe20000010000 */
[----:B------:R-:W-:Y:S02]  /*1c20*/  F2FP.PACK_AB R53, R56, R62 ;  /* 0x0000003e3835723e */ /* 0x000fe400000000ff */
[----:B------:R-:W-:Y:S01]  /*1c30*/  F2FP.PACK_AB R52, R100, R94 ;  /* 0x0000005e6434723e */ /* 0x000fe200000000ff */
        /* <DEDUP_REMOVED lines=28> */
.L_x_2909:
        /* <DEDUP_REMOVED lines=68> */
.L_x_2910:
        /* <DEDUP_REMOVED lines=64> */
[----:B-1----:R-:W-:Y:S01]  /*2640*/  FSEL R44, R104, RZ, !P0 ;  /* 0x000000ff682c7208 */ /* 0x002fe20004000000 */
[----:B------:R-:W-:Y:S01]  /*2650*/  HADD2.F32 R45, -RZ, R43.H1_H1 ;  /* 0x3000002bff2d7230 */ /* 0x000fe20000004100 */
[----:B------:R-:W-:-:S03]  /*2660*/  IADD3 R58, R58, -0x1, RZ ;  /* 0xffffffff3a3a7810 */ /* 0x000fc60007ffe0ff */
        /* <DEDUP_REMOVED lines=24> */
[----:B------:R-:W-:Y:S01]  /*27f0*/  FADD.FTZ R44, -R44, R102 ;  /* 0x000000662c2c7221 */ /* 0x000fe20000010100 */
[----:B------:R-:W-:Y:S01]  /*2800*/  HADD2.F32 R102, -RZ, R43.H0_H0 ;  /* 0x2000002bff667230 */ /* 0x000fe20000004100 */
[----:B------:R-:W-:-:S02]  /*2810*/  FMUL.FTZ R48, R53, R48 ;  /* 0x0000003035307220 */ /* 0x000fc40000410000 */
[C---:B------:R-:W-:Y:S01]  /*2820*/  FMUL.FTZ R101, R53.reuse, R44 ;  /* 0x0000002c35657220 */ /* 0x040fe20000410000 */
[----:B------:R-:W-:Y:S01]  /*2830*/  HADD2.F32 R44, -RZ, R40.H0_H0 ;  /* 0x20000028ff2c7230 */ /* 0x000fe20000004100 */
[C---:B------:R-:W-:Y:S02]  /*2840*/  FMUL.FTZ R110, R53.reuse, R110 ;  /* 0x0000006e356e7220 */ /* 0x040fe40000410000 */
[----:B------:R-:W-:Y:S02]  /*2850*/  IMAD R58, R58, c[0x0][0x168], RZ ;  /* 0x00005a003a3a7a24 */ /* 0x000fe400078e02ff */
        /* <DEDUP_REMOVED lines=18> */
[--C-:B------:R-:W-:Y:S01]  /*2980*/  HADD2.F32 R56, -RZ, R47.reuse.H1_H1 ;  /* 0x3000002fff387230 */ /* 0x100fe20000004100 */
[C---:B------:R-:W-:Y:S02]  /*2990*/  FMUL.FTZ R98, R53.reuse, R98 ;  /* 0x0000006235627220 */ /* 0x040fe40000410000 */
[C---:B------:R-:W-:Y:S02]  /*29a0*/  FMUL.FTZ R57, R53.reuse, R57 ;  /* 0x0000003935397220 */ /* 0x040fe40000410000 */
[----:B------:R-:W-:Y:S01]  /*29b0*/  FMUL.FTZ R96, R53, R96 ;  /* 0x0000006035607220 */ /* 0x000fe20000410000 */
[----:B------:R-:W-:Y:S01]  /*29c0*/  HADD2.F32 R53, -RZ, R47.H0_H0 ;  /* 0x2000002fff357230 */ /* 0x000fe20000004100 */
[----:B------:R-:W-:Y:S01]  /*29d0*/  FFMA.FTZ R44, R48, R44, R3 ;  /* 0x0000002c302c7223 */ /* 0x000fe20000010003 */
[----:B------:R-:W-:Y:S01]  /*29e0*/  HADD2.F32 R48, -RZ, R51.H1_H1 ;  /* 0x30000033ff307230 */ /* 0x000fe20000004100 */
[----:B------:R-:W-:Y:S01]  /*29f0*/  FFMA.FTZ R110, R110, R45, R10 ;  /* 0x0000002d6e6e7223 */ /* 0x000fe2000001000a */
[----:B------:R-:W-:Y:S01]  /*2a00*/  SHF.R.S32.HI R45, RZ, 0x1f, R58 ;  /* 0x0000001fff2d7819 */ /* 0x000fe2000001143a */
[----:B------:R-:W-:-:S02]  /*2a10*/  FFMA.FTZ R124, R124, R53, R17 ;  /* 0x000000357c7c7223 */ /* 0x000fc40000010011 */
[----:B------:R-:W-:Y:S01]  /*2a20*/  FFMA.FTZ R53, R80, R54, R5 ;  /* 0x0000003650357223 */ /* 0x000fe20000010005 */
[----:B------:R-:W-:Y:S01]  /*2a30*/  LEA.HI R45, R45, R58, RZ, 0x3 ;  /* 0x0000003a2d2d7211 */ /* 0x000fe200078f18ff */
[----:B------:R-:W-:Y:S02]  /*2a40*/  FFMA.FTZ R60, R41, R60, R6 ;  /* 0x0000003c293c7223 */ /* 0x000fe40000010006 */
[----:B------:R-:W-:Y:S01]  /*2a50*/  FFMA.FTZ R54, R82, R104, R7 ;  /* 0x0000006852367223 */ /* 0x000fe20000010007 */
[----:B------:R-:W-:Y:S01]  /*2a60*/  LEA.HI.SX32 R45, R45, R2, 0x1d ;  /* 0x000000022d2d7211 */ /* 0x000fe200078feaff */
[----:B------:R-:W-:Y:S01]  /*2a70*/  FFMA.FTZ R99, R81, R106, R8 ;  /* 0x0000006a51637223 */ /* 0x000fe20000010008 */
[----:B------:R-:W-:Y:S01]  /*2a80*/  F2FP.PACK_AB R53, R60, R53 ;  /* 0x000000353c35723e */ /* 0x000fe200000000ff */
[----:B------:R-:W-:Y:S02]  /*2a90*/  FFMA.FTZ R48, R101, R48, R66 ;  /* 0x0000003065307223 */ /* 0x000fe40000010042 */
[----:B------:R-:W-:Y:S01]  /*2aa0*/  FFMA.FTZ R116, R84, R116, R13 ;  /* 0x0000007454747223 */ /* 0x000fe2000001000d */
[----:B------:R-:W-:Y:S01]  /*2ab0*/  F2FP.PACK_AB R54, R99, R54 ;  /* 0x000000366336723e */ /* 0x000fe200000000ff */
[----:B------:R-:W-:-:S02]  /*2ac0*/  FFMA.FTZ R101, R85, R118, R14 ;  /* 0x0000007655657223 */ /* 0x000fc4000001000e */
[----:B------:R-:W-:Y:S02]  /*2ad0*/  FFMA.FTZ R63, R96, R63, R65 ;  /* 0x0000003f603f7223 */ /* 0x000fe40000010041 */
[----:B------:R-:W-:Y:S02]  /*2ae0*/  FFMA.FTZ R59, R97, R52, R4 ;  /* 0x00000034613b7223 */ /* 0x000fe40000010004 */
[----:B------:R-:W-:Y:S01]  /*2af0*/  FFMA.FTZ R125, R125, R56, R18 ;  /* 0x000000387d7d7223 */ /* 0x000fe20000010012 */
[----:B------:R-:W-:Y:S01]  /*2b00*/  F2FP.PACK_AB R63, R48, R63 ;  /* 0x0000003f303f723e */ /* 0x000fe200000000ff */
[----:B------:R-:W-:Y:S01]  /*2b10*/  FFMA.FTZ R105, R93, R57, R64 ;  /* 0x000000395d697223 */ /* 0x000fe20000010040 */
[----:B------:R-:W-:Y:S01]  /*2b20*/  F2FP.PACK_AB R57, R101, R116 ;  /* 0x000000746539723e */ /* 0x000fe200000000ff */
[----:B------:R-:W-:Y:S01]  /*2b30*/  FFMA.FTZ R60, R46, R94, R19 ;  /* 0x0000005e2e3c7223 */ /* 0x000fe20000010013 */
[----:B------:R-:W-:Y:S01]  /*2b40*/  MOV R101, 0x10 ;  /* 0x0000001000657802 */ /* 0x000fe20000000f00 */
[----:B------:R-:W-:Y:S01]  /*2b50*/  FFMA.FTZ R56, R42, R112, R11 ;  /* 0x000000702a387223 */ /* 0x000fe2000001000b */
[----:B------:R-:W-:Y:S01]  /*2b60*/  F2FP.PACK_AB R52, R59, R44 ;  /* 0x0000002c3b34723e */ /* 0x000fe200000000ff */
[----:B------:R-:W-:Y:S01]  /*2b70*/  FFMA.FTZ R99, R83, R114, R12 ;  /* 0x0000007253637223 */ /* 0x000fe2000001000c */
[----:B------:R-:W-:Y:S01]  /*2b80*/  IADD3 R48, R45, 0x80, RZ ;  /* 0x000000802d307810 */ /* 0x000fe20007ffe0ff */
[----:B------:R-:W-:Y:S01]  /*2b90*/  FFMA.FTZ R94, R91, R49, R22 ;  /* 0x000000315b5e7223 */ /* 0x000fe20000010016 */
[----:B------:R-:W-:Y:S01]  /*2ba0*/  IADD3 R44, R45, 0x100, RZ ;  /* 0x000001002d2c7810 */ /* 0x000fe20007ffe0ff */
[----:B------:R-:W-:Y:S01]  /*2bb0*/  FFMA.FTZ R55, R108, R102, R9 ;  /* 0x000000666c377223 */ /* 0x000fe20000010009 */
[----:B------:R-:W-:Y:S01]  /*2bc0*/  F2FP.PACK_AB R56, R99, R56 ;  /* 0x000000386338723e */ /* 0x000fe200000000ff */
[----:B------:R-:W-:Y:S01]  /*2bd0*/  FFMA.FTZ R49, R88, R100, R21 ;  /* 0x0000006458317223 */ /* 0x000fe20000010015 */
[----:B------:R-:W-:Y:S01]  /*2be0*/  F2FP.PACK_AB R59, R125, R124 ;  /* 0x0000007c7d3b723e */ /* 0x000fe200000000ff */
[----:B------:R-:W-:Y:S01]  /*2bf0*/  FFMA.FTZ R58, R86, R120, R15 ;  /* 0x00000078563a7223 */ /* 0x000fe2000001000f */
[----:B------:R-:W-:Y:S01]  /*2c00*/  F2FP.PACK_AB R55, R110, R55 ;  /* 0x000000376e37723e */ /* 0x000fe200000000ff */
[----:B------:R-:W-:Y:S01]  /*2c10*/  FFMA.FTZ R103, R87, R122, R16 ;  /* 0x0000007a57677223 */ /* 0x000fe20000010010 */
[----:B------:R-:W-:Y:S01]  /*2c20*/  F2FP.PACK_AB R60, R49, R60 ;  /* 0x0000003c313c723e */ /* 0x000fe200000000ff */
[----:B------:R-:W-:-:S02]  /*2c30*/  FFMA.FTZ R62, R90, R98, R23 ;  /* 0x000000625a3e7223 */ /* 0x000fc40000010017 */
[----:B------:R-:W-:Y:S01]  /*2c40*/  FFMA.FTZ R61, R89, R61, R20 ;  /* 0x0000003d593d7223 */ /* 0x000fe20000010014 */
[----:B------:R-:W-:Y:S01]  /*2c50*/  F2FP.PACK_AB R58, R103, R58 ;  /* 0x0000003a673a723e */ /* 0x000fe200000000ff */
        /* <DEDUP_REMOVED lines=8> */
.L_x_2906:
[----:B-1----:R-:W-:Y:S05]  /*2ce0*/  BSYNC B0 ;  /* 0x0000000000007941 */ /* 0x002fea0003800000 */
.L_x_2905:
[----:B------:R-:W-:Y:S02]  /*2cf0*/  IADD3 R76, R76, c[0x0][0x160], RZ ;  /* 0x000058004c4c7a10 */ /* 0x000fe40007ffe0ff */
[----:B------:R-:W-:-:S02]  /*2d00*/  LOP3.LUT P1, RZ, R50, 0xff, RZ, 0xc0, !PT ;  /* 0x000000ff32ff7812 */ /* 0x000fc4000782c0ff */
[----:B------:R-:W-:Y:S02]  /*2d10*/  ISETP.GE.AND P0, PT, R76, c[0x0][0x164], PT ;  /* 0x000059004c007a0c */ /* 0x000fe40003f06270 */
[----:B------:R-:W-:-:S11]  /*2d20*/  SEL R50, RZ, 0x1, P1 ;  /* 0x00000001ff327807 */ /* 0x000fd60000800000 */
[----:B0----5:R-:W-:Y:S01]  /*2d30*/  @P0 CALL.REL.NOINC `(.L_x_2907) ;  /* 0x0000001000000944 */ /* 0x021fe20003c00000 */
[----:B------:R-:W-:Y:S05]  /*2d40*/  BRA `(.L_x_2908) ;  /* 0xffffd8a000007947 */ /* 0x000fea000383ffff */
.L_x_2907:
[----:B------:R-:W-:Y:S05]  /*2d50*/  EXIT ;  /* 0x000000000000794d */ /* 0x000fea0003800000 */
.L_x_2903:
[----:B0-----:R-:W-:Y:S01]  /*2d60*/  HFMA2.MMA R53, -RZ, RZ, 0, 5.9604644775390625e-08 ;  /* 0x00000001ff357435 */ /* 0x001fe200000001ff */
[----:B------:R-:W-:Y:S02]  /*2d70*/  MOV R54, R104 ;  /* 0x0000006800367202 */ /* 0x000fe40000000f00 */
[----:B------:R-:W-:Y:S02]  /*2d80*/  MOV R45, 0x1f ;  /* 0x0000001f002d7802 */ /* 0x000fe40000000f00 */
[----:B------:R-:W-:Y:S02]  /*2d90*/  MOV R52, 0xffffffff ;  /* 0xffffffff00347802 */ /* 0x000fe40000000f00 */
[----:B------:R-:W-:Y:S02]  /*2da0*/  MOV R48, 0x2dc0 ;  /* 0x00002dc000307802 */ /* 0x000fe40000000f00 */
[----:B-----5:R-:W-:Y:S05]  /*2db0*/  CALL.REL.NOINC `($__internal_23_$__cuda_sm70_shflsync_bfly_p) ;  /* 0x0000069000007944 */ /* 0x020fea0003c00000 */
[----:B-1----:R-:W-:Y:S01]  /*2dc0*/  MOV R44, R53 ;  /* 0x00000035002c7202 */ /* 0x002fe20000000f00 */
[----:B0-----:R-:W-:Y:S05]  /*2dd0*/  BRA `(.L_x_2909) ;  /* 0xfffff02000007947 */ /* 0x001fea000383ffff */
.L_x_2904:
[----:B------:R-:W-:Y:S01]  /*2de0*/  HFMA2.MMA R53, -RZ, RZ, 0, 1.1920928955078125e-07 ;  /* 0x00000002ff357435 */ /* 0x000fe200000001ff */
[----:B------:R-:W-:Y:S02]  /*2df0*/  MOV R45, 0x1f ;  /* 0x0000001f002d7802 */ /* 0x000fe40000000f00 */
[----:B------:R-:W-:-:S02]  /*2e00*/  MOV R52, 0xffffffff ;  /* 0xffffffff00347802 */ /* 0x000fc40000000f00 */
[----:B------:R-:W-:Y:S02]  /*2e10*/  MOV R48, 0x2e30 ;  /* 0x00002e3000307802 */ /* 0x000fe40000000f00 */
[----:B0----5:R-:W-:Y:S05]  /*2e20*/  CALL.REL.NOINC `($__internal_23_$__cuda_sm70_shflsync_bfly_p) ;  /* 0x0000062000007944 */ /* 0x021fea0003c00000 */
[----:B01----:R-:W-:Y:S01]  /*2e30*/  FADD.FTZ R54, R54, R53 ;  /* 0x0000003536367221 */ /* 0x003fe20000010000 */
[----:B------:R-:W-:Y:S01]  /*2e40*/  HFMA2.MMA R53, -RZ, RZ, 0, 2.384185791015625e-07 ;  /* 0x00000004ff357435 */ /* 0x000fe200000001ff */
[----:B------:R-:W-:Y:S02]  /*2e50*/  MOV R45, 0x1f ;  /* 0x0000001f002d7802 */ /* 0x000fe40000000f00 */
[----:B------:R-:W-:Y:S02]  /*2e60*/  MOV R52, 0xffffffff ;  /* 0xffffffff00347802 */ /* 0x000fe40000000f00 */
[----:B------:R-:W-:Y:S02]  /*2e70*/  MOV R48, 0x2e90 ;  /* 0x00002e9000307802 */ /* 0x000fe40000000f00 */
[----:B------:R-:W-:Y:S05]  /*2e80*/  CALL.REL.NOINC `($__internal_23_$__cuda_sm70_shflsync_bfly_p) ;  /* 0x000005c000007944 */ /* 0x000fea0003c00000 */
[----:B01----:R-:W-:Y:S01]  /*2e90*/  FADD.FTZ R54, R54, R53 ;  /* 0x0000003536367221 */ /* 0x003fe20000010000 */
[----:B------:R-:W-:Y:S01]  /*2ea0*/  HFMA2.MMA R53, -RZ, RZ, 0, 4.76837158203125e-07 ;  /* 0x00000008ff357435 */ /* 0x000fe200000001ff */
[----:B------:R-:W-:Y:S02]  /*2eb0*/  MOV R45, 0x1f ;  /* 0x0000001f002d7802 */ /* 0x000fe40000000f00 */
[----:B------:R-:W-:-:S02]  /*2ec0*/  MOV R52, 0xffffffff ;  /* 0xffffffff00347802 */ /* 0x000fc40000000f00 */
[----:B------:R-:W-:Y:S02]  /*2ed0*/  MOV R48, 0x2ef0 ;  /* 0x00002ef000307802 */ /* 0x000fe40000000f00 */
[----:B------:R-:W-:Y:S05]  /*2ee0*/  CALL.REL.NOINC `($__internal_23_$__cuda_sm70_shflsync_bfly_p) ;  /* 0x0000056000007944 */ /* 0x000fea0003c00000 */
[----:B01----:R-:W-:Y:S01]  /*2ef0*/  FADD.FTZ R54, R54, R53 ;  /* 0x0000003536367221 */ /* 0x003fe20000010000 */
[----:B------:R-:W-:Y:S01]  /*2f00*/  HFMA2.MMA R53, -RZ, RZ, 0, 9.5367431640625e-07 ;  /* 0x00000010ff357435 */ /* 0x000fe200000001ff */
[----:B------:R-:W-:Y:S02]  /*2f10*/  MOV R45, 0x1f ;  /* 0x0000001f002d7802 */ /* 0x000fe40000000f00 */
[----:B------:R-:W-:Y:S02]  /*2f20*/  MOV R52, 0xffffffff ;  /* 0xffffffff00347802 */ /* 0x000fe40000000f00 */
[----:B------:R-:W-:Y:S02]  /*2f30*/  MOV R48, 0x2f50 ;  /* 0x00002f5000307802 */ /* 0x000fe40000000f00 */
[----:B------:R-:W-:Y:S05]  /*2f40*/  CALL.REL.NOINC `($__internal_23_$__cuda_sm70_shflsync_bfly_p) ;  /* 0x0000050000007944 */ /* 0x000fea0003c00000 */
        /* <DEDUP_REMOVED lines=54> */
[----:B------:R-:W-:Y:S05]  /*32b0*/  CALL.REL.NOINC `($__internal_23_$__cuda_sm70_shflsync_bfly_p) ;  /* 0x0000019000007944 */ /* 0x000fea0003c00000 */
[----:B01----:R-:W-:Y:S01]  /*32c0*/  FADD.FTZ R54, R54, R53 ;  /* 0x0000003536367221 */ /* 0x003fe20000010000 */
[----:B------:R-:W-:Y:S01]  /*32d0*/  HFMA2.MMA R53, -RZ, RZ, 0, 1.1920928955078125e-07 ;  /* 0x00000002ff357435 */ /* 0x000fe200000001ff */
[----:B------:R-:W-:Y:S02]  /*32e0*/  MOV R45, 0x1f ;  /* 0x0000001f002d7802 */ /* 0x000fe40000000f00 */
[----:B------:R-:W-:Y:S02]  /*32f0*/  MOV R52, 0xffffffff ;  /* 0xffffffff00347802 */ /* 0x000fe40000000f00 */
[----:B------:R-:W-:Y:S02]  /*3300*/  MOV R48, 0x3320 ;  /* 0x0000332000307802 */ /* 0x000fe40000000f00 */
[----:B------:R-:W-:Y:S05]  /*3310*/  CALL.REL.NOINC `($__internal_23_$__cuda_sm70_shflsync_bfly_p) ;  /* 0x0000013000007944 */ /* 0x000fea0003c00000 */
[----:B01----:R-:W-:Y:S01]  /*3320*/  FADD.FTZ R54, R54, R53 ;  /* 0x0000003536367221 */ /* 0x003fe20000010000 */
[----:B------:R-:W-:Y:S01]  /*3330*/  HFMA2.MMA R53, -RZ, RZ, 0, 2.384185791015625e-07 ;  /* 0x00000004ff357435 */ /* 0x000fe200000001ff */
[----:B------:R-:W-:-:S02]  /*3340*/  MOV R45, 0x1f ;  /* 0x0000001f002d7802 */ /* 0x000fc40000000f00 */
[----:B------:R-:W-:Y:S02]  /*3350*/  MOV R52, 0xffffffff ;  /* 0xffffffff00347802 */ /* 0x000fe40000000f00 */
[----:B------:R-:W-:Y:S02]  /*3360*/  MOV R48, 0x3380 ;  /* 0x0000338000307802 */ /* 0x000fe40000000f00 */
[----:B------:R-:W-:Y:S05]  /*3370*/  CALL.REL.NOINC `($__internal_23_$__cuda_sm70_shflsync_bfly_p) ;  /* 0x000000d000007944 */ /* 0x000fea0003c00000 */
[----:B01----:R-:W-:Y:S01]  /*3380*/  FADD.FTZ R54, R54, R53 ;  /* 0x0000003536367221 */ /* 0x003fe20000010000 */
[----:B------:R-:W-:Y:S01]  /*3390*/  HFMA2.MMA R53, -RZ, RZ, 0, 4.76837158203125e-07 ;  /* 0x00000008ff357435 */ /* 0x000fe200000001ff */
[----:B------:R-:W-:Y:S02]  /*33a0*/  MOV R45, 0x1f ;  /* 0x0000001f002d7802 */ /* 0x000fe40000000f00 */
[----:B------:R-:W-:Y:S02]  /*33b0*/  MOV R52, 0xffffffff ;  /* 0xffffffff00347802 */ /* 0x000fe40000000f00 */
[----:B------:R-:W-:Y:S02]  /*33c0*/  MOV R48, 0x33e0 ;  /* 0x000033e000307802 */ /* 0x000fe40000000f00 */
[----:B------:R-:W-:Y:S05]  /*33d0*/  CALL.REL.NOINC `($__internal_23_$__cuda_sm70_shflsync_bfly_p) ;  /* 0x0000007000007944 */ /* 0x000fea0003c00000 */
[----:B01----:R-:W-:Y:S01]  /*33e0*/  FADD.FTZ R54, R54, R53 ;  /* 0x0000003536367221 */ /* 0x003fe20000010000 */
[----:B------:R-:W-:Y:S01]  /*33f0*/  HFMA2.MMA R53, -RZ, RZ, 0, 9.5367431640625e-07 ;  /* 0x00000010ff357435 */ /* 0x000fe200000001ff */
[----:B------:R-:W-:-:S02]  /*3400*/  MOV R45, 0x1f ;  /* 0x0000001f002d7802 */ /* 0x000fc40000000f00 */
[----:B------:R-:W-:Y:S02]  /*3410*/  MOV R52, 0xffffffff ;  /* 0xffffffff00347802 */ /* 0x000fe40000000f00 */
[----:B------:R-:W-:Y:S02]  /*3420*/  MOV R48, 0x3440 ;  /* 0x0000344000307802 */ /* 0x000fe40000000f00 */
[----:B------:R-:W-:Y:S05]  /*3430*/  CALL.REL.NOINC `($__internal_23_$__cuda_sm70_shflsync_bfly_p) ;  /* 0x0000001000007944 */ /* 0x000fea0003c00000 */
[----:B01----:R-:W-:Y:S05]  /*3440*/  BRA `(.L_x_2910) ;  /* 0xffffedf000007947 */ /* 0x003fea000383ffff */
        .weak           $__internal_23_$__cuda_sm70_shflsync_bfly_p
        .type           $__internal_23_$__cuda_sm70_shflsync_bfly_p,@function
        .size           $__internal_23_$__cuda_sm70_shflsync_bfly_p,(.L_x_22111 - $__internal_23_$__cuda_sm70_shflsync_bfly_p)
$__internal_23_$__cuda_sm70_shflsync_bfly_p:
[----:B------:R-:W-:Y:S01]  /*3450*/  HFMA2.MMA R49, -RZ, RZ, 0, 0 ;  /* 0x00000000ff317435 */ /* 0x000fe200000001ff */
[----:B------:R-:W-:Y:S04]  /*3460*/  WARPSYNC R52 ;  /* 0x0000003400007348 */ /* 0x000fe80003800000 */
[----:B------:R0:W1:Y:S01]  /*3470*/  SHFL.BFLY PT, R53, R54, R53, R45 ;  /* 0x0c00003536357389 */ /* 0x00006200000e002d */
[----:B------:R-:W-:Y:S05]  /*3480*/  RET.REL.NODEC R48 `(_ZN10layer_norm13ln_fwd_kernelINS_13Kernel_traitsI6__halfS2_S2_S2_fjLj3072ELj1ELj1ELj4ELj16ENS_18Kernel_traits_baseILj3072ES2_S2_S2_S2_fjLj128EEEEELb0ELb1ELb1ELb1EEEvNS_9FwdParamsE) ;  /* 0xffffcb7030007950 */ /* 0x000fea0003c3ffff */
.L_x_2911:
        /* <DEDUP_REMOVED lines=15> */
.L_x_22111:


//--------------------- .text._ZN10layer_norm13ln_fwd_kernelINS_13Kernel_traitsI6__halfS2_S2_S2_fjLj3072ELj1ELj1ELj4ELj16ENS_18Kernel_traits_baseILj3072ES2_S2_S2_S2_fjLj128EEEEELb1ELb0ELb0ELb0EEEvNS_9FwdParamsE --------------------------
	.section	.text._ZN10layer_norm13ln_fwd_kernelINS_13Kernel_traitsI6__halfS2_S2_S2_fjLj3072ELj1ELj1ELj4ELj16ENS_18Kernel_traits_baseILj3072ES2_S2_S2_S2_fjLj128EEEEELb1ELb0ELb0ELb0EEEvNS_9FwdParamsE,"ax",@progbits
	.sectioninfo	@"SHI_REGISTERS=115"
	.align	128
        .global         _ZN10layer_norm13ln_fwd_kernelINS_13Kernel_traitsI6__halfS2_S2_S2_fjLj3072ELj1ELj1ELj4ELj16ENS_18Kernel_traits_baseILj3072ES2_S2_S2_S2_fjLj128EEEEELb1ELb0ELb0ELb0EEEvNS_9FwdParamsE
        .type           _ZN10layer_norm13ln_fwd_kernelINS_13Kernel_traitsI6__halfS2_S2_S2_fjLj3072ELj1ELj1ELj4ELj16ENS_18Kernel_traits_baseILj3072ES2_S2_S2_S2_fjLj128EEEEELb1ELb0ELb0ELb0EEEvNS_9FwdParamsE,@function
        .size           _ZN10layer_norm13ln_fwd_kernelINS_13Kernel_traitsI6__halfS2_S2_S2_fjLj3072ELj1ELj1ELj4ELj16ENS_18Kernel_traits_baseILj3072ES2_S2_S2_S2_fjLj128EEEEELb1ELb0ELb0ELb0EEEvNS_9FwdParamsE,(.L_x_22112 - _ZN10layer_norm13ln_fwd_kernelINS_13Kernel_traitsI6__halfS2_S2_S2_fjLj3072ELj1ELj1ELj4ELj16ENS_18Kernel_traits_baseILj3072ES2_S2_S2_S2_fjLj128EEEEELb1ELb0ELb0ELb0EEEvNS_9FwdParamsE)
        .other          _ZN10layer_norm13ln_fwd_kernelINS_13Kernel_traitsI6__halfS2_S2_S2_fjLj3072ELj1ELj1ELj4ELj16ENS_18Kernel_traits_baseILj3072ES2_S2_S2_S2_fjLj128EEEEELb1ELb0ELb0ELb0EEEvNS_9FwdParamsE,@"STO_CUDA_ENTRY STV_DEFAULT"
_ZN10layer_norm13ln_fwd_kernelINS_13Kernel_traitsI6__halfS2_S2_S2_fjLj3072ELj1ELj1ELj4ELj16ENS_18Kernel_traits_baseILj3072ES2_S2_S2_S2_fjLj128EEEEELb1ELb0ELb0ELb0EEEvNS_9FwdParamsE:
.text._ZN10layer_norm13ln_fwd_kernelINS_13Kernel_traitsI6__halfS2_S2_S2_fjLj3072ELj1ELj1ELj4ELj16ENS_18Kernel_traits_baseILj3072ES2_S2_S2_S2_fjLj128EEEEELb1ELb0ELb0ELb0EEEvNS_9FwdParamsE:
        /* <DEDUP_REMOVED lines=23> */
[----:B---3--:R-:W-:-:S04]  /*0170*/  @P0 IADD3 R74, P1, R4, c[0x0][0x240], RZ ;  /* 0x00009000044a0a10 */ /* 0x008fc80007f3e0ff */
[----:B------:R-:W-:-:S04]  /*0180*/  @P0 IADD3.X R75, RZ, R5, RZ, P1, !PT ;  /* 0x00000005ff4b0210 */ /* 0x000fc80000ffe4ff */
        /* <DEDUP_REMOVED lines=75> */
.L_x_2913:
[----:B0-----:R-:W-:Y:S05]  /*0640*/  BSYNC B0 ;  /* 0x0000000000007941 */ /* 0x001fea0003800000 */
.L_x_2912:
        /* <DEDUP_REMOVED lines=13> */
.L_x_2915:
[----:B0-----:R-:W-:Y:S05]  /*0720*/  BSYNC B0 ;  /* 0x0000000000007941 */ /* 0x001fea0003800000 */
.L_x_2914:
        /* <DEDUP_REMOVED lines=12> */
.L_x_2917:
[----:B0-----:R-:W-:Y:S05]  /*07f0*/  BSYNC B0 ;  /* 0x0000000000007941 */ /* 0x001fea0003800000 */
.L_x_2916:
[----:B------:R-:W-:Y:S02]  /*0800*/  ISETP.GE.AND P0, PT, R18, c[0x0][0x164], PT ;  /* 0x0000590012007a0c */ /* 0x000fe40003f06270 */
[----:B------:R-:W-:Y:S02]  /*0810*/  LOP3.LUT R72, R15, UR23, R8, 0x96, !PT ;  /* 0x000000170f487c12 */ /* 0x000fe4000f8e9608 */
[----:B------:R-:W-:-:S09]  /*0820*/  LOP3.LUT R73, R13, UR24, R2, 0x96, !PT ;  /* 0x000000180d497c12 */ /* 0x000fd2000f8e9602 */
        /* <DEDUP_REMOVED lines=9> */
[----:B------:R-:W-:Y:S01]  /*08c0*/  IMAD.HI.U32 R77, R73, -0x326172a9, RZ ;  /* 0xcd9e8d57494d7827 */ /* 0x000fe200078e00ff */
[--C-:B------:R-:W-:Y:S01]  /*08d0*/  HADD2.F32 R9, -RZ, R44.reuse.H0_H0 ;  /* 0x2000002cff097230 */ /* 0x100fe20000004100 */
[----:B------:R-:W-:Y:S01]  /*08e0*/  LOP3.LUT R65, R53, 0x3fffffe0, RZ, 0xc0, !PT ;  /* 0x3fffffe035417812 */ /* 0x000fe200078ec0ff */
[----:B------:R-:W-:Y:S01]  /*08f0*/  HADD2.F32 R8, -RZ, R44.H1_H1 ;  /* 0x3000002cff087230 */ /* 0x000fe20000004100 */
[----:B------:R-:W-:Y:S01]  /*0900*/  IMAD.IADD R52, R57, 0x1, -R50 ;  /* 0x0000000139347824 */ /* 0x000fe200078e0a32 */
[--C-:B------:R-:W-:Y:S01]  /*0910*/  HADD2.F32 R17, -RZ, R4.reuse.H0_H0 ;  /* 0x20000004ff117230 */ /* 0x100fe20000004100 */
[----:B------:R-:W-:Y:S01]  /*0920*/  IMAD.HI.U32 R75, R72, -0x2daee0ad, RZ ;  /* 0xd2511f53484b7827 */ /* 0x000fe200078e00ff */
[----:B------:R-:W-:Y:S01]  /*0930*/  HADD2.F32 R16, -RZ, R4.H1_H1 ;  /* 0x30000004ff107230 */ /* 0x000fe20000004100 */
[----:B------:R-:W-:Y:S01]  /*0940*/  LOP3.LUT R74, R74, 0x3, RZ, 0xc0, !PT ;  /* 0x000000034a4a7812 */ /* 0x000fe200078ec0ff */
[--C-:B------:R-:W-:Y:S01]  /*0950*/  HADD2.F32 R15, -RZ, R5.reuse.H0_H0 ;  /* 0x20000005ff0f7230 */ /* 0x100fe20000004100 */
[----:B------:R-:W-:Y:S01]  /*0960*/  IMNMX R51, RZ, R52, !PT ;  /* 0x00000034ff337217 */ /* 0x000fe20007800200 */
[----:B------:R-:W-:Y:S01]  /*0970*/  HADD2.F32 R14, -RZ, R5.H1_H1 ;  /* 0x30000005ff0e7230 */ /* 0x000fe20000004100 */
[----:B------:R-:W-:Y:S01]  /*0980*/  IMAD.MOV.U32 R70, RZ, RZ, 0x1 ;  /* 0x00000001ff467424 */ /* 0x000fe200078e00ff */
[--C-:B------:R-:W-:Y:S01]  /*0990*/  HADD2.F32 R7, -RZ, R45.reuse.H0_H0 ;  /* 0x2000002dff077230 */ /* 0x100fe20000004100 */
[----:B------:R-:W-:Y:S01]  /*09a0*/  IMAD R73, R73, -0x326172a9, RZ ;  /* 0xcd9e8d5749497824 */ /* 0x000fe200078e02ff */
[----:B------:R-:W-:Y:S01]  /*09b0*/  HADD2.F32 R6, -RZ, R45.H1_H1 ;  /* 0x3000002dff067230 */ /* 0x000fe20000004100 */
[----:B------:R-:W-:Y:S01]  /*09c0*/  IMAD R72, R72, -0x2daee0ad, RZ ;  /* 0xd2511f5348487824 */ /* 0x000fe200078e02ff */
[--C-:B------:R-:W-:Y:S01]  /*09d0*/  HADD2.F32 R27, -RZ, R37.reuse.H0_H0 ;  /* 0x20000025ff1b7230 */ /* 0x100fe20000004100 */
[----:B------:R-:W-:Y:S01]  /*09e0*/  MOV R71, RZ ;  /* 0x000000ff00477202 */ /* 0x000fe20000000f00 */
        /* <DEDUP_REMOVED lines=20> */
[----:B------:R-:W-:Y:S01]  /*0b30*/  IMNMX R28, R51, 0x20, PT ;  /* 0x00000020331c7817 */ /* 0x000fe20003800200 */
[----:B------:R-:W-:-:S02]  /*0b40*/  HADD2.F32 R51, -RZ, R29.H0_H0 ;  /* 0x2000001dff337230 */ /* 0x000fc40000004100 */
[----:B------:R-:W-:Y:S01]  /*0b50*/  HADD2.F32 R54, -RZ, R29.H1_H1 ;  /* 0x3000001dff367230 */ /* 0x000fe20000004100 */
[----:B------:R-:W-:Y:S01]  /*0b60*/  IMAD.SHL.U32 R29, R23, 0x20, RZ ;  /* 0x00000020171d7824 */ /* 0x000fe200078e00ff */
[--C-:B------:R-:W-:Y:S01]  /*0b70*/  HADD2.F32 R53, -RZ, R30.reuse.H0_H0 ;  /* 0x2000001eff357230 */ /* 0x100fe20000004100 */
[----:B------:R-:W-:Y:S01]  /*0b80*/  IMAD.IADD R28, R28, 0x1, R65 ;  /* 0x000000011c1c7824 */ /* 0x000fe200078e0241 */
[----:B------:R-:W-:Y:S02]  /*0b90*/  HADD2.F32 R56, -RZ, R30.H1_H1 ;  /* 0x3000001eff387230 */ /* 0x000fe40000004100 */
[----:B------:R-:W-:Y:S01]  /*0ba0*/  LOP3.LUT R30, R29, 0x3e0, RZ, 0xc0, !PT ;  /* 0x000003e01d1e7812 */ /* 0x000fe200078ec0ff */
[----:B------:R-:W-:Y:S01]  /*0bb0*/  HADD2.F32 R60, -RZ, R32.H1_H1 ;  /* 0x30000020ff3c7230 */ /* 0x000fe20000004100 */
[----:B------:R-:W-:Y:S01]  /*0bc0*/  SHF.L.U32 R28, R28, 0x3, RZ ;  /* 0x000000031c1c7819 */ /* 0x000fe200000006ff */
[----:B------:R-:W-:Y:S02]  /*0bd0*/  HADD2.F32 R61, -RZ, R34.H0_H0 ;  /* 0x20000022ff3d7230 */ /* 0x000fe40000004100 */
[----:B------:R-:W-:Y:S01]  /*0be0*/  IMAD.IADD R30, R57, 0x1, -R30 ;  /* 0x00000001391e7824 */ /* 0x000fe200078e0a1e */
[----:B------:R-:W-:Y:S01]  /*0bf0*/  HADD2.F32 R57, -RZ, R32.H0_H0 ;  /* 0x20000020ff397230 */ /* 0x000fe20000004100 */
[----:B------:R-:W-:Y:S01]  /*0c00*/  IMAD R32, R63, -0x2daee0ad, RZ ;  /* 0xd2511f533f207824 */ /* 0x000fe200078e02ff */
[----:B------:R-:W0:Y:S01]  /*0c10*/  I2F.U32 R28, R28 ;  /* 0x0000001c001c7306 */ /* 0x000e220000201000 */
[----:B------:R-:W-:Y:S01]  /*0c20*/  HADD2.F32 R64, -RZ, R34.H1_H1 ;  /* 0x30000022ff407230 */ /* 0x000fe20000004100 */
[----:B------:R-:W-:Y:S01]  /*0c30*/  IMNMX R30, RZ, R30, !PT ;  /* 0x0000001eff1e7217 */ /* 0x000fe20007800200 */
[----:B------:R-:W-:Y:S01]  /*0c40*/  IMAD R34, R66, -0x326172a9, RZ ;  /* 0xcd9e8d5742227824 */ /* 0x000fe200078e02ff */
[--C-:B------:R-:W-:Y:S01]  /*0c50*/  HADD2.F32 R0, -RZ, R36.reuse.H0_H0 ;  /* 0x20000024ff007230 */ /* 0x100fe20000004100 */
[----:B------:R-:W-:Y:S01]  /*0c60*/  LOP3.LUT R75, R75, UR26, R32, 0x96, !PT ;  /* 0x0000001a4b4b7c12 */ /* 0x000fe2000f8e9620 */
[----:B------:R-:W-:Y:S01]  /*0c70*/  HADD2.F32 R36, -RZ, R36.H1_H1 ;  /* 0x30000024ff247230 */ /* 0x000fe20000004100 */
[----:B------:R-:W-:Y:S01]  /*0c80*/  IMNMX R30, R30, 0x20, PT ;  /* 0x000000201e1e7817 */ /* 0x000fe20003800200 */
[--C-:B------:R-:W-:Y:S01]  /*0c90*/  HADD2.F32 R55, -RZ, R31.reuse.H0_H0 ;  /* 0x2000001fff377230 */ /* 0x100fe20000004100 */
[----:B------:R-:W-:Y:S01]  /*0ca0*/  LOP3.LUT R77, R77, UR25, R34, 0x96, !PT ;  /* 0x000000194d4d7c12 */ /* 0x000fe2000f8e9622 */
[----:B------:R-:W-:-:S02]  /*0cb0*/  HADD2.F32 R58, -RZ, R31.H1_H1 ;  /* 0x3000001fff3a7230 */ /* 0x000fc40000004100 */
[----:B------:R-:W-:Y:S01]  /*0cc0*/  IMAD.IADD R30, R65, 0x1, R30 ;  /* 0x00000001411e7824 */ /* 0x000fe200078e021e */
[--C-:B------:R-:W-:Y:S02]  /*0cd0*/  HADD2.F32 R59, -RZ, R33.reuse.H0_H0 ;  /* 0x20000021ff3b7230 */ /* 0x100fe40000004100 */
[----:B------:R-:W-:Y:S01]  /*0ce0*/  HADD2.F32 R62, -RZ, R33.H1_H1 ;  /* 0x30000021ff3e7230 */ /* 0x000fe20000004100 */
[----:B0-----:R0:W1:Y:S01]  /*0cf0*/  MUFU.RCP R76, R28 ;  /* 0x0000001c004c7308 */ /* 0x0010620000001000 */
[--C-:B------:R-:W-:Y:S01]  /*0d00*/  HADD2.F32 R63, -RZ, R35.reuse.H0_H0 ;  /* 0x20000023ff3f7230 */ /* 0x100fe20000004100 */
[----:B------:R-:W-:Y:S01]  /*0d10*/  IMAD.SHL.U32 R69, R30, 0x8, RZ ;  /* 0x000000081e457824 */ /* 0x000fe200078e00ff */
[----:B------:R-:W-:-:S05]  /*0d20*/  HADD2.F32 R78, -RZ, R35.H1_H1 ;  /* 0x30000023ff4e7230 */ /* 0x000fca0000004100 */
.L_x_3101:
[----:B------:R-:W-:Y:S02]  /*0d30*/  ISETP.NE.U32.AND P0, PT, RZ, c[0x0][0x1c0], PT ;  /* 0x00007000ff007a0c */ /* 0x000fe40003f05070 */
[----:B------:R-:W-:Y:S02]  /*0d40*/  ISETP.NE.AND P1, PT, R24, RZ, PT ;  /* 0x000000ff1800720c */ /* 0x000fe40003f25270 */
        /* <DEDUP_REMOVED lines=10> */
[----:B------:R-:W-:-:S04]  /*0df0*/  LEA.HI.SX32 R68, R35, R68, 0x1d ;  /* 0x0000004423447211 */ /* 0x000fc800078feaff */
[----:B------:R-:W-:Y:S01]  /*0e00*/  MOV R109, R68 ;  /* 0x00000044006d7202 */ /* 0x000fe20000000f00 */
[----:B--2---:R-:W-:Y:S01]  /*0e10*/  @P0 HADD2.F32 R108, -RZ, R32.H0_H0 ;  /* 0x20000020ff6c0230 */ /* 0x004fe20000004100 */
        /* <DEDUP_REMOVED lines=8> */
[----:B0-----:R0:W5:Y:S01]  /*0ea0*/  @P0 LDG.E.128 R28, [R100.64] ;  /* 0x00000006641c0981 */ /* 0x001162000c1e1d00 */
        /* <DEDUP_REMOVED lines=12> */
.L_x_2921:
[----:B0-----:R-:W-:Y:S02]  /*0f70*/  IMAD.MOV.U32 R67, RZ, RZ, R73 ;  /* 0x000000ffff437224 */ /* 0x001fe400078e0049 */
.L_x_2922:
[----:B------:R-:W-:Y:S05]  /*0f80*/  BSYNC B1 ;  /* 0x0000000000017941 */ /* 0x000fea0003800000 */
.L_x_2920:
        /* <DEDUP_REMOVED lines=16> */
.L_x_2926:
[----:B------:R-:W-:Y:S05]  /*1090*/  BSYNC B2 ;  /* 0x0000000000027941 */ /* 0x000fea0003800000 */
.L_x_2925:
        /* <DEDUP_REMOVED lines=44> */
.L_x_2924:
[----:B------:R-:W-:Y:S05]  /*1360*/  BSYNC B1 ;  /* 0x0000000000017941 */ /* 0x000fea0003800000 */
.L_x_2923:
[----:B------:R-:W0:Y:S01]  /*1370*/  I2F.U32 R67, R67 ;  /* 0x0000004300437306 */ /* 0x000e220000201000 */
[----:B------:R-:W-:Y:S01]  /*1380*/  HFMA2.MMA R102, -RZ, RZ, 0.1171875, 0 ;  /* 0x2f800000ff667435 */ /* 0x000fe200000001ff */
[----:B-----5:R-:W-:Y:S01]  /*1390*/  HADD2.F32 R79, -RZ, R32.H0_H0 ;  /* 0x20000020ff4f7230 */ /* 0x020fe20000004100 */
[C---:B------:R-:W-:Y:S01]  /*13a0*/  ISETP.NE.AND P1, PT, R80.reuse, 0x1, PT ;  /* 0x000000015000780c */ /* 0x040fe20003f25270 */
[----:B------:R-:W-:Y:S01]  /*13b0*/  BSSY B1, `(.L_x_2927) ;  /* 0x0000014000017945 */ /* 0x000fe20003800000 */
[----:B------:R-:W-:Y:S02]  /*13c0*/  IADD3 R85, R80, 0x1, RZ ;  /* 0x0000000150557810 */ /* 0x000fe40007ffe0ff */
[----:B------:R-:W-:-:S04]  /*13d0*/  FMUL.FTZ R79, R79, R108 ;  /* 0x0000006c4f4f7220 */ /* 0x000fc80000410000 */
[----:B------:R-:W-:Y:S02]  /*13e0*/  FMUL.FTZ R79, R79, c[0x0][0x1e8] ;  /* 0x00007a004f4f7a20 */ /* 0x000fe40000410000 */
[----:B0-----:R-:W-:-:S05]  /*13f0*/  FFMA.FTZ R74, R67, R102, 1.1641532182693481445e-10 ;  /* 0x2f000000434a7423 */ /* 0x001fca0000010066 */
[----:B------:R-:W-:Y:S01]  /*1400*/  FSETP.GTU.FTZ.AND P2, PT, R74, c[0x0][0x1e4], PT ;  /* 0x000079004a007a0b */ /* 0x000fe20003f5c000 */
[----:B------:R-:W-:-:S03]  /*1410*/  @P0 HADD2.F32 R74, -RZ, R28.H0_H0 ;  /* 0x2000001cff4a0230 */ /* 0x000fc60000004100 */
        /* <DEDUP_REMOVED lines=12> */
.L_x_2928:
[----:B------:R-:W-:Y:S02]  /*14e0*/  MOV R79, R73 ;  /* 0x00000049004f7202 */ /* 0x000fe40000000f00 */
.L_x_2929:
[----:B------:R-:W-:Y:S05]  /*14f0*/  BSYNC B1 ;  /* 0x0000000000017941 */ /* 0x000fea0003800000 */
.L_x_2927:
        /* <DEDUP_REMOVED lines=16> */
.L_x_2933:
[----:B------:R-:W-:Y:S05]  /*1600*/  BSYNC B2 ;  /* 0x0000000000027941 */ /* 0x000fea0003800000 */
.L_x_2932:
        /* <DEDUP_REMOVED lines=44> */
.L_x_2931:
[----:B------:R-:W-:Y:S05]  /*18d0*/  BSYNC B1 ;  /* 0x0000000000017941 */ /* 0x000fea0003800000 */
.L_x_2930:
[----:B------:R-:W0:Y:S01]  /*18e0*/  I2F.U32 R79, R79 ;  /* 0x0000004f004f7306 */ /* 0x000e220000201000 */
[----:B------:R-:W-:Y:S01]  /*18f0*/  HADD2.F32 R91, -RZ, R32.H1_H1 ;  /* 0x30000020ff5b7230 */ /* 0x000fe20000004100 */
[C---:B------:R-:W-:Y:S01]  /*1900*/  ISETP.NE.AND P1, PT, R85.reuse, 0x1, PT ;  /* 0x000000015500780c */ /* 0x040fe20003f25270 */
[----:B------:R-:W-:Y:S01]  /*1910*/  @P0 HADD2.F32 R101, -RZ, R28.H1_H1 ;  /* 0x3000001cff650230 */ /* 0x000fe20000004100 */
[----:B------:R-:W-:Y:S01]  /*1920*/  BSSY B1, `(.L_x_2934) ;  /* 0x0000013000017945 */ /* 0x000fe20003800000 */
[----:B------:R-:W-:Y:S01]  /*1930*/  IADD3 R74, R85, 0x1, RZ ;  /* 0x00000001554a7810 */ /* 0x000fe20007ffe0ff */
[----:B------:R-:W-:-:S04]  /*1940*/  FMUL.FTZ R91, R91, R108 ;  /* 0x0000006c5b5b7220 */ /* 0x000fc80000410000 */
[----:B------:R-:W-:Y:S02]  /*1950*/  FMUL.FTZ R91, R91, c[0x0][0x1e8] ;  /* 0x00007a005b5b7a20 */ /* 0x000fe40000410000 */
[----:B0-----:R-:W-:-:S05]  /*1960*/  FFMA.FTZ R32, R79, R102, 1.1641532182693481445e-10 ;  /* 0x2f0000004f207423 */ /* 0x001fca0000010066 */
[----:B------:R-:W-:-:S04]  /*1970*/  FSETP.GTU.FTZ.AND P2, PT, R32, c[0x0][0x1e4], PT ;  /* 0x0000790020007a0b */ /* 0x000fc80003f5c000 */
[----:B------:R-:W-:Y:S02]  /*1980*/  FSEL R80, R91, RZ, !P2 ;  /* 0x000000ff5b507208 */ /* 0x000fe40005000000 */
[----:B------:R-:W-:-:S03]  /*1990*/  P2R R103, PR, RZ, 0x4 ;  /* 0x00000004ff677803 */ /* 0x000fc60000000000 */
        /* <DEDUP_REMOVED lines=10> */
.L_x_2935:
[----:B------:R-:W-:Y:S02]  /*1a40*/  IMAD.MOV.U32 R32, RZ, RZ, R73 ;  /* 0x000000ffff207224 */ /* 0x000fe400078e0049 */
.L_x_2936:
[----:B------:R-:W-:Y:S05]  /*1a50*/  BSYNC B1 ;  /* 0x0000000000017941 */ /* 0x000fea0003800000 */
.L_x_2934:
        /* <DEDUP_REMOVED lines=16> */
.L_x_2940:
[----:B------:R-:W-:Y:S05]  /*1b60*/  BSYNC B2 ;  /* 0x0000000000027941 */ /* 0x000fea0003800000 */
.L_x_2939:
        /* <DEDUP_REMOVED lines=44> */
.L_x_2938:
[----:B------:R-:W-:Y:S05]  /*1e30*/  BSYNC B1 ;  /* 0x0000000000017941 */ /* 0x000fea0003800000 */
.L_x_2937:
[----:B------:R-:W0:Y:S01]  /*1e40*/  I2F.U32 R79, R32 ;  /* 0x00000020004f7306 */ /* 0x000e220000201000 */
[----:B------:R-:W-:Y:S01]  /*1e50*/  HADD2.F32 R85, -RZ, R33.H0_H0 ;  /* 0x20000021ff557230 */ /* 0x000fe20000004100 */
[C---:B------:R-:W-:Y:S01]  /*1e60*/  ISETP.NE.AND P2, PT, R74.reuse, 0x1, PT ;  /* 0x000000014a00780c */ /* 0x040fe20003f45270 */
[----:B------:R-:W-:Y:S01]  /*1e70*/  @P0 HADD2.F32 R86, -RZ, R29.H0_H0 ;  /* 0x2000001dff560230 */ /* 0x000fe20000004100 */
[----:B------:R-:W-:Y:S01]  /*1e80*/  BSSY B1, `(.L_x_2941) ;  /* 0x0000012000017945 */ /* 0x000fe20003800000 */
[----:B------:R-:W-:Y:S01]  /*1e90*/  IADD3 R91, R74, 0x1, RZ ;  /* 0x000000014a5b7810 */ /* 0x000fe20007ffe0ff */
[----:B------:R-:W-:-:S04]  /*1ea0*/  FMUL.FTZ R85, R85, R108 ;  /* 0x0000006c55557220 */ /* 0x000fc80000410000 */
[----:B------:R-:W-:Y:S02]  /*1eb0*/  FMUL.FTZ R85, R85, c[0x0][0x1e8] ;  /* 0x00007a0055557a20 */ /* 0x000fe40000410000 */
[----:B0-----:R-:W-:-:S05]  /*1ec0*/  FFMA.FTZ R79, R79, R102, 1.1641532182693481445e-10 ;  /* 0x2f0000004f4f7423 */ /* 0x001fca0000010066 */
[----:B------:R-:W-:-:S04]  /*1ed0*/  FSETP.GTU.FTZ.AND P1, PT, R79, c[0x0][0x1e4], PT ;  /* 0x000079004f007a0b */ /* 0x000fc80003f3c000 */
        /* <DEDUP_REMOVED lines=11> */
.L_x_2942:
[----:B------:R-:W-:Y:S02]  /*1f90*/  MOV R32, R73 ;  /* 0x0000004900207202 */ /* 0x000fe40000000f00 */
.L_x_2943:
[----:B------:R-:W-:Y:S05]  /*1fa0*/  BSYNC B1 ;  /* 0x0000000000017941 */ /* 0x000fea0003800000 */
.L_x_2941:
        /* <DEDUP_REMOVED lines=16> */
.L_x_2947:
[----:B------:R-:W-:Y:S05]  /*20b0*/  BSYNC B2 ;  /* 0x0000000000027941 */ /* 0x000fea0003800000 */
.L_x_2946:
        /* <DEDUP_REMOVED lines=44> */
.L_x_2945:
[----:B------:R-:W-:Y:S05]  /*2380*/  BSYNC B1 ;  /* 0x0000000000017941 */ /* 0x000fea0003800000 */
.L_x_2944:
[----:B------:R-:W0:Y:S01]  /*2390*/  I2F.U32 R85, R32 ;  /* 0x0000002000557306 */ /* 0x000e220000201000 */
[----:B------:R-:W-:Y:S01]  /*23a0*/  HADD2.F32 R33, -RZ, R33.H1_H1 ;  /* 0x30000021ff217230 */ /* 0x000fe20000004100 */
[----:B------:R-:W-:Y:S01]  /*23b0*/  ISETP.NE.AND P3, PT, R91, 0x1, PT ;  /* 0x000000015b00780c */ /* 0x000fe20003f65270 */
[----:B------:R-:W-:Y:S01]  /*23c0*/  @P0 HADD2.F32 R101, -RZ, R29.H1_H1 ;  /* 0x3000001dff650230 */ /* 0x000fe20000004100 */
[----:B------:R-:W-:Y:S02]  /*23d0*/  BSSY B1, `(.L_x_2948) ;  /* 0x0000012000017945 */ /* 0x000fe40003800000 */
        /* <DEDUP_REMOVED lines=16> */
.L_x_2949:
[----:B------:R-:W-:Y:S02]  /*24e0*/  IMAD.MOV.U32 R85, RZ, RZ, R73 ;  /* 0x000000ffff557224 */ /* 0x000fe400078e0049 */
.L_x_2950:
[----:B------:R-:W-:Y:S05]  /*24f0*/  BSYNC B1 ;  /* 0x0000000000017941 */ /* 0x000fea0003800000 */
.L_x_2948:
        /* <DEDUP_REMOVED lines=16> */
.L_x_2954:
[----:B------:R-:W-:Y:S05]  /*2600*/  BSYNC B2 ;  /* 0x0000000000027941 */ /* 0x000fea0003800000 */
.L_x_2953:
        /* <DEDUP_REMOVED lines=44> */
.L_x_2952:
[----:B------:R-:W-:Y:S05]  /*28d0*/  BSYNC B1 ;  /* 0x0000000000017941 */ /* 0x000fea0003800000 */
.L_x_2951:
[----:B------:R-:W0:Y:S01]  /*28e0*/  I2F.U32 R85, R85 ;  /* 0x0000005500557306 */ /* 0x000e220000201000 */
[----:B------:R-:W-:Y:S01]  /*28f0*/  HADD2.F32 R91, -RZ, R34.H0_H0 ;  /* 0x20000022ff5b7230 */ /* 0x000fe20000004100 */
[----:B------:R-:W-:Y:S01]  /*2900*/  ISETP.NE.AND P4, PT, R33, 0x1, PT ;  /* 0x000000012100780c */ /* 0x000fe20003f85270 */
[----:B------:R-:W-:Y:S01]  /*2910*/  @P0 HADD2.F32 R74, -RZ, R30.H0_H0 ;  /* 0x2000001eff4a0230 */ /* 0x000fe20000004100 */
[----:B------:R-:W-:Y:S02]  /*2920*/  BSSY B1, `(.L_x_2955) ;  /* 0x0000012000017945 */ /* 0x000fe40003800000 */
        /* <DEDUP_REMOVED lines=16> */
.L_x_2956:
[----:B------:R-:W-:Y:S02]  /*2a30*/  MOV R91, R73 ;  /* 0x00000049005b7202 */ /* 0x000fe40000000f00 */
.L_x_2957:
[----:B------:R-:W-:Y:S05]  /*2a40*/  BSYNC B1 ;  /* 0x0000000000017941 */ /* 0x000fea0003800000 */
.L_x_2955:
        /* <DEDUP_REMOVED lines=16> */
.L_x_2961:
[----:B------:R-:W-:Y:S05]  /*2b50*/  BSYNC B2 ;  /* 0x0000000000027941 */ /* 0x000fea0003800000 */
.L_x_2960:
        /* <DEDUP_REMOVED lines=44> */
.L_x_2959:
[----:B------:R-:W-:Y:S05]  /*2e20*/  BSYNC B1 ;  /* 0x0000000000017941 */ /* 0x000fea0003800000 */
.L_x_2958:
        /* <DEDUP_REMOVED lines=21> */
.L_x_2963:
[----:B------:R-:W-:Y:S02]  /*2f80*/  IMAD.MOV.U32 R34, RZ, RZ, R73 ;  /* 0x000000ffff227224 */ /* 0x000fe400078e0049 */
.L_x_2964:
[----:B------:R-:W-:Y:S05]  /*2f90*/  BSYNC B1 ;  /* 0x0000000000017941 */ /* 0x000fea0003800000 */
.L_x_2962:
        /* <DEDUP_REMOVED lines=16> */
.L_x_2968:
[----:B------:R-:W-:Y:S05]  /*30a0*/  BSYNC B2 ;  /* 0x0000000000027941 */ /* 0x000fea0003800000 */
.L_x_2967:
        /* <DEDUP_REMOVED lines=44> */
.L_x_2966:
[----:B------:R-:W-:Y:S05]  /*3370*/  BSYNC B1 ;  /* 0x0000000000017941 */ /* 0x000fea0003800000 */
.L_x_2965:
        /* <DEDUP_REMOVED lines=21> */
.L_x_2970:
[----:B------:R-:W-:Y:S02]  /*34d0*/  MOV R34, R73 ;  /* 0x0000004900227202 */ /* 0x000fe40000000f00 */
.L_x_2971:
[----:B------:R-:W-:Y:S05]  /*34e0*/  BSYNC B1 ;  /* 0x0000000000017941 */ /* 0x000fea0003800000 */
.L_x_2969:
        /* <DEDUP_REMOVED lines=18> */
.L_x_2975:
[----:B------:R-:W-:Y:S05]  /*3610*/  BSYNC B2 ;  /* 0x0000000000027941 */ /* 0x000fea0003800000 */
.L_x_2974:
        /* <DEDUP_REMOVED lines=41> */
[----:B------:R-:W-:Y:S01]  /*38b0*/  IMAD.MOV.U32 R74, RZ, RZ, RZ ;  /* 0x000000ffff4a7224 */ /* 0x000fe200078e00ff */
[----:B------:R-:W-:Y:S01]  /*38c0*/  LOP3.LUT R75, R33, UR26, R72, 0x96, !PT ;  /* 0x0000001a214b7c12 */ /* 0x000fe2000f8e9648 */
[----:B------:R-:W-:Y:S02]  /*38d0*/  IMAD.MOV.U32 R72, RZ, RZ, R32 ;  /* 0x000000ffff487224 */ /* 0x000fe400078e0020 */
.L_x_2973:
[----:B------:R-:W-:Y:S05]  /*38e0*/  BSYNC B1 ;  /* 0x0000000000017941 */ /* 0x000fea0003800000 */
.L_x_2972:
[----:B------:R-:W0:Y:S01]  /*38f0*/  I2F.U32 R33, R34 ;  /* 0x0000002200217306 */ /* 0x000e220000201000 */
[----:B------:R-:W-:Y:S01]  /*3900*/  HADD2.F32 R35, -RZ, R35.H1_H1 ;  /* 0x30000023ff237230 */ /* 0x000fe20000004100 */
[----:B------:R-:W-:Y:S01]  /*3910*/  SEL R110, RZ, 0x10000, P5 ;  /* 0x00010000ff6e7807 */ /* 0x000fe20002800000 */
[----:B------:R-:W-:Y:S01]  /*3920*/  @P0 HADD2.F32 R100, -RZ, R31.H1_H1 ;  /* 0x3000001fff640230 */ /* 0x000fe20000004100 */
[----:B------:R-:W-:-:S02]  /*3930*/  ISETP.NE.AND P5, PT, R103, RZ, PT ;  /* 0x000000ff6700720c */ /* 0x000fc40003fa5270 */
[----:B------:R-:W-:Y:S01]  /*3940*/  FMUL.FTZ R35, R35, R108 ;  /* 0x0000006c23237220 */ /* 0x000fe20000410000 */
[----:B------:R-:W-:Y:S02]  /*3950*/  SEL R32, RZ, 0x1, P2 ;  /* 0x00000001ff207807 */ /* 0x000fe40001000000 */
[----:B------:R-:W-:Y:S01]  /*3960*/  SEL R106, RZ, 0x1, P1 ;  /* 0x00000001ff6a7807 */ /* 0x000fe20000800000 */
[----:B------:R-:W-:Y:S01]  /*3970*/  FMUL.FTZ R35, R35, c[0x0][0x1e8] ;  /* 0x00007a0023237a20 */ /* 0x000fe20000410000 */
[----:B------:R-:W-:Y:S02]  /*3980*/  SEL R104, RZ, 0x1, P5 ;  /* 0x00000001ff687807 */ /* 0x000fe40002800000 */
[----:B------:R-:W-:Y:S01]  /*3990*/  ISETP.NE.AND P6, PT, R97, RZ, PT ;  /* 0x000000ff6100720c */ /* 0x000fe20003fc5270 */
[----:B------:R-:W-:Y:S01]  /*39a0*/  IMAD.WIDE.U32 R106, R106, 0x10000, RZ ;  /* 0x000100006a6a7825 */ /* 0x000fe200078e00ff */
[----:B------:R-:W-:Y:S02]  /*39b0*/  SEL R103, RZ, 0x100, P4 ;  /* 0x00000100ff677807 */ /* 0x000fe40002000000 */
[----:B------:R-:W-:Y:S01]  /*39c0*/  SEL R109, RZ, 0x1, P3 ;  /* 0x00000001ff6d7807 */ /* 0x000fe20001800000 */
[----:B0-----:R-:W-:Y:S01]  /*39d0*/  FFMA.FTZ R33, R33, R102, 1.1641532182693481445e-10 ;  /* 0x2f00000021217423 */ /* 0x001fe20000010066 */
[----:B------:R-:W-:Y:S01]  /*39e0*/  SEL R101, RZ, 0x1, P6 ;  /* 0x00000001ff657807 */ /* 0x000fe20003000000 */
[----:B------:R-:W-:-:S03]  /*39f0*/  IMAD.WIDE.U32 R104, R104, 0x100, RZ ;  /* 0x0000010068687825 */ /* 0x000fc600078e00ff */
[----:B------:R-:W-:Y:S01]  /*3a00*/  FSETP.GTU.FTZ.AND P1, PT, R33, c[0x0][0x1e4], PT ;  /* 0x0000790021007a0b */ /* 0x000fe20003f3c000 */
[----:B------:R-:W-:-:S03]  /*3a10*/  IMAD.WIDE.U32 R32, R32, 0x1000000, RZ ;  /* 0x0100000020207825 */ /* 0x000fc600078e00ff */
[----:B------:R-:W-:Y:S02]  /*3a20*/  SEL R34, RZ, 0x1000000, P1 ;  /* 0x01000000ff227807 */ /* 0x000fe40000800000 */
[----:B------:R-:W-:Y:S02]  /*3a30*/  FSEL R97, R35, RZ, !P1 ;  /* 0x000000ff23617208 */ /* 0x000fe40004800000 */
[----:B------:R-:W-:Y:S02]  /*3a40*/  LOP3.LUT R104, R104, R32, R106, 0xfe, !PT ;  /* 0x0000002068687212 */ /* 0x000fe400078efe6a */
[----:B------:R-:W-:Y:S01]  /*3a50*/  LOP3.LUT R32, R103, R34, R110, 0xfe, !PT ;  /* 0x0000002267207212 */ /* 0x000fe200078efe6e */
[----:B------:R-:W-:Y:S01]  /*3a60*/  @P0 FADD.FTZ R97, R100, R97 ;  /* 0x0000006164610221 */ /* 0x000fe20000010000 */
[----:B------:R-:W-:Y:S02]  /*3a70*/  LEA R102, P0, R68, c[0x0][0x188], 0x4 ;  /* 0x0000620044667a11 */ /* 0x000fe400078020ff */
[----:B------:R-:W-:-:S02]  /*3a80*/  LOP3.LUT R109, R33, R32, R109, 0xfe, !PT ;  /* 0x00000020216d7212 */ /* 0x000fc400078efe6d */
[----:B------:R-:W-:Y:S02]  /*3a90*/  LEA R100, P1, R68, c[0x0][0x190], 0x3 ;  /* 0x0000640044647a11 */ /* 0x000fe400078218ff */
[----:B------:R-:W-:Y:S02]  /*3aa0*/  LOP3.LUT R104, R104, R101, RZ, 0xfc, !PT ;  /* 0x0000006568687212 */ /* 0x000fe400078efcff */
[----:B------:R-:W-:Y:S02]  /*3ab0*/  F2FP.PACK_AB R34, R92, R85 ;  /* 0x000000555c22723e */ /* 0x000fe400000000ff */
[----:B------:R-:W-:Y:S02]  /*3ac0*/  F2FP.PACK_AB R33, R86, R79 ;  /* 0x0000004f5621723e */ /* 0x000fe400000000ff */
[----:B------:R-:W-:Y:S02]  /*3ad0*/  F2FP.PACK_AB R32, R80, R67 ;  /* 0x000000435020723e */ /* 0x000fe400000000ff */
[----:B------:R-:W-:-:S02]  /*3ae0*/  LEA.HI.X R103, R68, c[0x0][0x18c], RZ, 0x4, P0 ;  /* 0x0000630044677a11 */ /* 0x000fc400000f24ff */
[----:B------:R-:W-:Y:S02]  /*3af0*/  F2FP.PACK_AB R35, R97, R91 ;  /* 0x0000005b6123723e */ /* 0x000fe400000000ff */
[C---:B------:R-:W-:Y:S02]  /*3b00*/  LEA.HI.X R101, R68.reuse, c[0x0][0x194], RZ, 0x3, P1 ;  /* 0x0000650044657a11 */ /* 0x040fe400008f1cff */
[----:B------:R-:W-:Y:S01]  /*3b10*/  LOP3.LUT R105, R105, R109, R107, 0xfe, !PT ;  /* 0x0000006d69697212 */ /* 0x000fe200078efe6b */
[----:B------:R0:W-:Y:S01]  /*3b20*/  STG.E.128 [R102.64], R32 ;  /* 0x0000002066007986 */ /* 0x0001e2000c101d06 */
[----:B------:R-:W-:-:S03]  /*3b30*/  IADD3 R109, R68, 0x80, RZ ;  /* 0x00000080446d7810 */ /* 0x000fc60007ffe0ff */
[----:B------:R0:W-:Y:S04]  /*3b40*/  STG.E.64 [R100.64], R104 ;  /* 0x0000006864007986 */ /* 0x0001e8000c101b06 */
.L_x_2919:
[----:B------:R-:W-:Y:S05]  /*3b50*/  BSYNC B0 ;  /* 0x0000000000007941 */ /* 0x000fea0003800000 */
.L_x_2918:
        /* <DEDUP_REMOVED lines=15> */
[----:B0-----:R-:W-:Y:S02]  /*3c50*/  ISETP.NE.AND P1, PT, R74, 0x2, PT ;  /* 0x000000024a00780c */ /* 0x001fe40003f25270 */
[----:B------:R-:W-:-:S11]  /*3c60*/  MOV R66, R75 ;  /* 0x0000004b00427202 */ /* 0x000fd60000000f00 */
[----:B------:R-:W-:Y:S05]  /*3c70*/  @!P1 BRA `(.L_x_2980) ;  /* 0x0000006000009947 */ /* 0x000fea0003800000 */
[----:B------:R-:W-:Y:S01]  /*3c80*/  ISETP.NE.AND P1, PT, R74, 0x3, PT ;  /* 0x000000034a00780c */ /* 0x000fe20003f25270 */
[----:B------:R-:W-:-:S12]  /*3c90*/  IMAD.MOV.U32 R66, RZ, RZ, R77 ;  /* 0x000000ffff427224 */ /* 0x000fd800078e004d */
[----:B------:R-:W-:Y:S05]  /*3ca0*/  @P1 BRA `(.L_x_2980) ;  /* 0x0000003000001947 */ /* 0x000fea0003800000 */
[----:B------:R-:W-:Y:S01]  /*3cb0*/  IMAD.MOV.U32 R66, RZ, RZ, R72 ;  /* 0x000000ffff427224 */ /* 0x000fe200078e0048 */
[----:B------:R-:W-:Y:S05]  /*3cc0*/  BRA `(.L_x_2980) ;  /* 0x0000001000007947 */ /* 0x000fea0003800000 */
.L_x_2979:
[----:B0-----:R-:W-:Y:S02]  /*3cd0*/  IMAD.MOV.U32 R66, RZ, RZ, R73 ;  /* 0x000000ffff427224 */ /* 0x001fe400078e0049 */
.L_x_2980:
[----:B------:R-:W-:Y:S05]  /*3ce0*/  BSYNC B1 ;  /* 0x0000000000017941 */ /* 0x000fea0003800000 */
.L_x_2978:
        /* <DEDUP_REMOVED lines=16> */
.L_x_2984:
[----:B------:R-:W-:Y:S05]  /*3df0*/  BSYNC B2 ;  /* 0x0000000000027941 */ /* 0x000fea0003800000 */
.L_x_2983:
        /* <DEDUP_REMOVED lines=44> */
.L_x_2982:
[----:B------:R-:W-:Y:S05]  /*40c0*/  BSYNC B1 ;  /* 0x0000000000017941 */ /* 0x000fea0003800000 */
.L_x_2981:
[----:B------:R-:W0:Y:S01]  /*40d0*/  I2F.U32 R81, R66 ;  /* 0x0000004200517306 */ /* 0x000e220000201000 */
[----:B-----5:R-:W-:Y:S01]  /*40e0*/  HADD2.F32 R87, -RZ, R32.H0_H0 ;  /* 0x20000020ff577230 */ /* 0x020fe20000004100 */
[----:B------:R-:W-:Y:S01]  /*40f0*/  IMAD.MOV.U32 R98, RZ, RZ, 0x2f800000 ;  /* 0x2f800000ff627424 */ /* 0x000fe200078e00ff */
[C---:B------:R-:W-:Y:S01]  /*4100*/  ISETP.NE.AND P1, PT, R82.reuse, 0x1, PT ;  /* 0x000000015200780c */ /* 0x040fe20003f25270 */
[----:B------:R-:W-:Y:S01]  /*4110*/  BSSY B1, `(.L_x_2985) ;  /* 0x0000014000017945 */ /* 0x000fe20003800000 */
[----:B------:R-:W-:Y:S01]  /*4120*/  IADD3 R74, R82, 0x1, RZ ;  /* 0x00000001524a7810 */ /* 0x000fe20007ffe0ff */
        /* <DEDUP_REMOVED lines=17> */
.L_x_2986:
[----:B------:R-:W-:Y:S02]  /*4240*/  IMAD.MOV.U32 R81, RZ, RZ, R73 ;  /* 0x000000ffff517224 */ /* 0x000fe400078e0049 */
.L_x_2987:
[----:B------:R-:W-:Y:S05]  /*4250*/  BSYNC B1 ;  /* 0x0000000000017941 */ /* 0x000fea0003800000 */
.L_x_2985:
        /* <DEDUP_REMOVED lines=16> */
.L_x_2991:
[----:B------:R-:W-:Y:S05]  /*4360*/  BSYNC B2 ;  /* 0x0000000000027941 */ /* 0x000fea0003800000 */
.L_x_2990:
        /* <DEDUP_REMOVED lines=44> */
.L_x_2989:
[----:B------:R-:W-:Y:S05]  /*4630*/  BSYNC B1 ;  /* 0x0000000000017941 */ /* 0x000fea0003800000 */
.L_x_2988:
[----:B------:R-:W0:Y:S01]  /*4640*/  I2F.U32 R81, R81 ;  /* 0x0000005100517306 */ /* 0x000e220000201000 */
[----:B------:R-:W-:Y:S01]  /*4650*/  HADD2.F32 R87, -RZ, R32.H1_H1 ;  /* 0x30000020ff577230 */ /* 0x000fe20000004100 */
[----:B------:R-:W-:Y:S01]  /*4660*/  ISETP.NE.AND P1, PT, R74, 0x1, PT ;  /* 0x000000014a00780c */ /* 0x000fe20003f25270 */
[----:B------:R-:W-:Y:S03]  /*4670*/  BSSY B1, `(.L_x_2992) ;  /* 0x0000014000017945 */ /* 0x000fe60003800000 */
[----:B------:R-:W-:-:S04]  /*4680*/  FMUL.FTZ R87, R87, R108 ;  /* 0x0000006c57577220 */ /* 0x000fc80000410000 */
[----:B------:R-:W-:Y:S02]  /*4690*/  FMUL.FTZ R87, R87, c[0x0][0x1e8] ;  /* 0x00007a0057577a20 */ /* 0x000fe40000410000 */
[----:B0-----:R-:W-:-:S05]  /*46a0*/  FFMA.FTZ R32, R81, R98, 1.1641532182693481445e-10 ;  /* 0x2f00000051207423 */ /* 0x001fca0000010062 */
[----:B------:R-:W-:Y:S01]  /*46b0*/  FSETP.GTU.FTZ.AND P2, PT, R32, c[0x0][0x1e4], PT ;  /* 0x0000790020007a0b */ /* 0x000fe20003f5c000 */
[----:B------:R-:W-:-:S03]  /*46c0*/  @P0 HADD2.F32 R32, -RZ, R28.H1_H1 ;  /* 0x3000001cff200230 */ /* 0x000fc60000004100 */
        /* <DEDUP_REMOVED lines=13> */
.L_x_2993:
[----:B------:R-:W-:Y:S02]  /*47a0*/  MOV R32, R73 ;  /* 0x0000004900207202 */ /* 0x000fe40000000f00 */
.L_x_2994:
[----:B------:R-:W-:Y:S05]  /*47b0*/  BSYNC B1 ;  /* 0x0000000000017941 */ /* 0x000fea0003800000 */
.L_x_2992:
        /* <DEDUP_REMOVED lines=16> */
.L_x_2998:
[----:B------:R-:W-:Y:S05]  /*48c0*/  BSYNC B2 ;  /* 0x0000000000027941 */ /* 0x000fea0003800000 */
.L_x_2997:
        /* <DEDUP_REMOVED lines=9> */
[----:B------:R-:W-:Y:S01]  /*4960*/  LOP3.LUT R72, R101, UR10, R87, 0x96, !PT ;  /* 0x0000000a65487c12 */ /* 0x000fe2000f8e9657 */
[----:B------:R-:W-:-:S03]  /*4970*/  HFMA2.MMA R87, -RZ, RZ, 0, 0 ;  /* 0x00000000ff577435 */ /* 0x000fc600000001ff */
        /* <DEDUP_REMOVED lines=33> */
.L_x_2996:
[----:B------:R-:W-:Y:S05]  /*4b90*/  BSYNC B1 ;  /* 0x0000000000017941 */ /* 0x000fea0003800000 */
.L_x_2995:
[----:B------:R-:W0:Y:S01]  /*4ba0*/  I2F.U32 R93, R32 ;  /* 0x00000020005d7306 */ /* 0x000e220000201000 */
[----:B------:R-:W-:Y:S01]  /*4bb0*/  HADD2.F32 R101, -RZ, R33.H0_H0 ;  /* 0x20000021ff657230 */ /* 0x000fe20000004100 */
        /* <DEDUP_REMOVED lines=19> */
.L_x_3000:
[----:B------:R-:W-:Y:S02]  /*4cf0*/  IMAD.MOV.U32 R32, RZ, RZ, R73 ;  /* 0x000000ffff207224 */ /* 0x000fe400078e0049 */
.L_x_3001:
[----:B------:R-:W-:Y:S05]  /*4d00*/  BSYNC B1 ;  /* 0x0000000000017941 */ /* 0x000fea0003800000 */
.L_x_2999:
        /* <DEDUP_REMOVED lines=16> */
.L_x_3005:
[----:B------:R-:W-:Y:S05]  /*4e10*/  BSYNC B2 ;  /* 0x0000000000027941 */ /* 0x000fea0003800000 */
.L_x_3004:
        /* <DEDUP_REMOVED lines=44> */
.L_x_3003:
[----:B------:R-:W-:Y:S05]  /*50e0*/  BSYNC B1 ;  /* 0x0000000000017941 */ /* 0x000fea0003800000 */
.L_x_3002:
        /* <DEDUP_REMOVED lines=21> */
.L_x_3007:
[----:B------:R-:W-:Y:S02]  /*5240*/  IMAD.MOV.U32 R88, RZ, RZ, R73 ;  /* 0x000000ffff587224 */ /* 0x000fe400078e0049 */
.L_x_3008:
[----:B------:R-:W-:Y:S05]  /*5250*/  BSYNC B1 ;  /* 0x0000000000017941 */ /* 0x000fea0003800000 */
.L_x_3006:
        /* <DEDUP_REMOVED lines=16> */
.L_x_3012:
[----:B------:R-:W-:Y:S05]  /*5360*/  BSYNC B2 ;  /* 0x0000000000027941 */ /* 0x000fea0003800000 */
.L_x_3011:
        /* <DEDUP_REMOVED lines=44> */
.L_x_3010:
[----:B------:R-:W-:Y:S05]  /*5630*/  BSYNC B1 ;  /* 0x0000000000017941 */ /* 0x000fea0003800000 */
.L_x_3009:
        /* <DEDUP_REMOVED lines=21> */
.L_x_3014:
[----:B------:R-:W-:Y:S02]  /*5790*/  MOV R93, R73 ;  /* 0x00000049005d7202 */ /* 0x000fe40000000f00 */
.L_x_3015:
[----:B------:R-:W-:Y:S05]  /*57a0*/  BSYNC B1 ;  /* 0x0000000000017941 */ /* 0x000fea0003800000 */
.L_x_3013:
        /* <DEDUP_REMOVED lines=16> */
.L_x_3019:
[----:B------:R-:W-:Y:S05]  /*58b0*/  BSYNC B2 ;  /* 0x0000000000027941 */ /* 0x000fea0003800000 */
.L_x_3018:
        /* <DEDUP_REMOVED lines=44> */
.L_x_3017:
[----:B------:R-:W-:Y:S05]  /*5b80*/  BSYNC B1 ;  /* 0x0000000000017941 */ /* 0x000fea0003800000 */
.L_x_3016:
        /* <DEDUP_REMOVED lines=21> */
.L_x_3021:
[----:B------:R-:W-:Y:S02]  /*5ce0*/  IMAD.MOV.U32 R34, RZ, RZ, R73 ;  /* 0x000000ffff227224 */ /* 0x000fe400078e0049 */
.L_x_3022:
[----:B------:R-:W-:Y:S05]  /*5cf0*/  BSYNC B1 ;  /* 0x0000000000017941 */ /* 0x000fea0003800000 */
.L_x_3020:
        /* <DEDUP_REMOVED lines=16> */
.L_x_3026:
[----:B------:R-:W-:Y:S05]  /*5e00*/  BSYNC B2 ;  /* 0x0000000000027941 */ /* 0x000fea0003800000 */
.L_x_3025:
        /* <DEDUP_REMOVED lines=44> */
.L_x_3024:
[----:B------:R-:W-:Y:S05]  /*60d0*/  BSYNC B1 ;  /* 0x0000000000017941 */ /* 0x000fea0003800000 */
.L_x_3023:
        /* <DEDUP_REMOVED lines=21> */
.L_x_3028:
[----:B------:R-:W-:Y:S02]  /*6230*/  IMAD.MOV.U32 R34, RZ, RZ, R73 ;  /* 0x000000ffff227224 */ /* 0x000fe400078e0049 */
.L_x_3029:
[----:B------:R-:W-:Y:S05]  /*6240*/  BSYNC B1 ;  /* 0x0000000000017941 */ /* 0x000fea0003800000 */
.L_x_3027:
        /* <DEDUP_REMOVED lines=18> */
.L_x_3033:
[----:B------:R-:W-:Y:S05]  /*6370*/  BSYNC B2 ;  /* 0x0000000000027941 */ /* 0x000fea0003800000 */
.L_x_3032:
        /* <DEDUP_REMOVED lines=44> */
.L_x_3031:
[----:B------:R-:W-:Y:S05]  /*6640*/  BSYNC B1 ;  /* 0x0000000000017941 */ /* 0x000fea0003800000 */
.L_x_3030:
[----:B------:R-:W0:Y:S01]  /*6650*/  I2F.U32 R33, R34 ;  /* 0x0000002200217306 */ /* 0x000e220000201000 */
[----:B------:R-:W-:Y:S01]  /*6660*/  SEL R111, RZ, 0x10000, P5 ;  /* 0x00010000ff6f7807 */ /* 0x000fe20002800000 */
[----:B------:R-:W-:Y:S01]  /*6670*/  HADD2.F32 R35, -RZ, R35.H1_H1 ;  /* 0x30000023ff237230 */ /* 0x000fe20000004100 */
[----:B------:R-:W-:Y:S01]  /*6680*/  ISETP.NE.AND P5, PT, R103, RZ, PT ;  /* 0x000000ff6700720c */ /* 0x000fe20003fa5270 */
[----:B------:R-:W-:Y:S01]  /*6690*/  @P0 HADD2.F32 R103, -RZ, R31.H1_H1 ;  /* 0x3000001fff670230 */ /* 0x000fe20000004100 */
[----:B------:R-:W-:-:S02]  /*66a0*/  SEL R32, RZ, 0x1, P2 ;  /* 0x00000001ff207807 */ /* 0x000fc40001000000 */
[----:B------:R-:W-:Y:S01]  /*66b0*/  SEL R106, RZ, 0x1, P1 ;  /* 0x00000001ff6a7807 */ /* 0x000fe20000800000 */
[----:B------:R-:W-:Y:S01]  /*66c0*/  FMUL.FTZ R35, R35, R108 ;  /* 0x0000006c23237220 */ /* 0x000fe20000410000 */
[----:B------:R-:W-:Y:S02]  /*66d0*/  SEL R104, RZ, 0x1, P5 ;  /* 0x00000001ff687807 */ /* 0x000fe40002800000 */
[----:B------:R-:W-:Y:S01]  /*66e0*/  SEL R100, RZ, 0x100, P4 ;  /* 0x00000100ff647807 */ /* 0x000fe20002000000 */
[----:B------:R-:W-:Y:S01]  /*66f0*/  FMUL.FTZ R35, R35, c[0x0][0x1e8] ;  /* 0x00007a0023237a20 */ /* 0x000fe20000410000 */
[----:B------:R-:W-:Y:S01]  /*6700*/  ISETP.NE.AND P6, PT, R102, RZ, PT ;  /* 0x000000ff6600720c */ /* 0x000fe20003fc5270 */
[----:B------:R-:W-:-:S03]  /*6710*/  IMAD.WIDE.U32 R106, R106, 0x10000, RZ ;  /* 0x000100006a6a7825 */ /* 0x000fc600078e00ff */
[----:B------:R-:W-:Y:S01]  /*6720*/  SEL R101, RZ, 0x1, P6 ;  /* 0x00000001ff657807 */ /* 0x000fe20003000000 */
[----:B0-----:R-:W-:Y:S02]  /*6730*/  FFMA.FTZ R33, R33, R98, 1.1641532182693481445e-10 ;  /* 0x2f00000021217423 */ /* 0x001fe40000010062 */
        /* <DEDUP_REMOVED lines=8> */
[----:B------:R-:W-:Y:S02]  /*67c0*/  SEL R111, RZ, 0x1, P3 ;  /* 0x00000001ff6f7807 */ /* 0x000fe40001800000 */
[----:B------:R-:W-:-:S02]  /*67d0*/  LEA R102, P0, R109, c[0x0][0x188], 0x4 ;  /* 0x000062006d667a11 */ /* 0x000fc400078020ff */
[----:B------:R-:W-:Y:S02]  /*67e0*/  LOP3.LUT R111, R33, R32, R111, 0xfe, !PT ;  /* 0x00000020216f7212 */ /* 0x000fe400078efe6f */
[----:B------:R-:W-:Y:S02]  /*67f0*/  LEA R100, P1, R109, c[0x0][0x190], 0x3 ;  /* 0x000064006d647a11 */ /* 0x000fe400078218ff */
[----:B------:R-:W-:Y:S02]  /*6800*/  LOP3.LUT R104, R104, R101, RZ, 0xfc, !PT ;  /* 0x0000006568687212 */ /* 0x000fe400078efcff */
[----:B------:R-:W-:Y:S02]  /*6810*/  F2FP.PACK_AB R34, R93, R88 ;  /* 0x000000585d22723e */ /* 0x000fe400000000ff */
[----:B------:R-:W-:Y:S02]  /*6820*/  F2FP.PACK_AB R33, R87, R82 ;  /* 0x000000525721723e */ /* 0x000fe400000000ff */
[----:B------:R-:W-:-:S02]  /*6830*/  F2FP.PACK_AB R32, R81, R66 ;  /* 0x000000425120723e */ /* 0x000fc400000000ff */
[C---:B------:R-:W-:Y:S02]  /*6840*/  LEA.HI.X R103, R109.reuse, c[0x0][0x18c], RZ, 0x4, P0 ;  /* 0x000063006d677a11 */ /* 0x040fe400000f24ff */
[----:B------:R-:W-:Y:S02]  /*6850*/  F2FP.PACK_AB R35, R98, R94 ;  /* 0x0000005e6223723e */ /* 0x000fe400000000ff */
[----:B------:R-:W-:Y:S02]  /*6860*/  LEA.HI.X R101, R109, c[0x0][0x194], RZ, 0x3, P1 ;  /* 0x000065006d657a11 */ /* 0x000fe400008f1cff */
[----:B------:R-:W-:Y:S01]  /*6870*/  LOP3.LUT R105, R105, R111, R107, 0xfe, !PT ;  /* 0x0000006f69697212 */ /* 0x000fe200078efe6b */
[----:B------:R0:W-:Y:S01]  /*6880*/  STG.E.128 [R102.64], R32 ;  /* 0x0000002066007986 */ /* 0x0001e2000c101d06 */
[----:B------:R-:W-:-:S03]  /*6890*/  IADD3 R109, R109, 0x80, RZ ;  /* 0x000000806d6d7810 */ /* 0x000fc60007ffe0ff */
[----:B------:R0:W-:Y:S04]  /*68a0*/  STG.E.64 [R100.64], R104 ;  /* 0x0000006864007986 */ /* 0x0001e8000c101b06 */
.L_x_2977:
[----:B------:R-:W-:Y:S05]  /*68b0*/  BSYNC B0 ;  /* 0x0000000000007941 */ /* 0x000fea0003800000 */
.L_x_2976:
        /* <DEDUP_REMOVED lines=23> */
.L_x_3037:
[----:B0-----:R-:W-:Y:S02]  /*6a30*/  IMAD.MOV.U32 R65, RZ, RZ, R73 ;  /* 0x000000ffff417224 */ /* 0x001fe400078e0049 */
.L_x_3038:
[----:B------:R-:W-:Y:S05]  /*6a40*/  BSYNC B1 ;  /* 0x0000000000017941 */ /* 0x000fea0003800000 */
.L_x_3036:
        /* <DEDUP_REMOVED lines=16> */
.L_x_3042:
[----:B------:R-:W-:Y:S05]  /*6b50*/  BSYNC B2 ;  /* 0x0000000000027941 */ /* 0x000fea0003800000 */
.L_x_3041:
        /* <DEDUP_REMOVED lines=44> */
.L_x_3040:
[----:B------:R-:W-:Y:S05]  /*6e20*/  BSYNC B1 ;  /* 0x0000000000017941 */ /* 0x000fea0003800000 */
.L_x_3039:
[----:B------:R-:W0:Y:S01]  /*6e30*/  I2F.U32 R65, R65 ;  /* 0x0000004100417306 */ /* 0x000e220000201000 */
[----:B-----5:R-:W-:Y:S01]  /*6e40*/  HADD2.F32 R83, -RZ, R32.H0_H0 ;  /* 0x20000020ff537230 */ /* 0x020fe20000004100 */
[----:B------:R-:W-:Y:S01]  /*6e50*/  IMAD.MOV.U32 R102, RZ, RZ, 0x2f800000 ;  /* 0x2f800000ff667424 */ /* 0x000fe200078e00ff */
[----:B------:R-:W-:Y:S01]  /*6e60*/  ISETP.NE.AND P1, PT, R84, 0x1, PT ;  /* 0x000000015400780c */ /* 0x000fe20003f25270 */
[----:B------:R-:W-:Y:S01]  /*6e70*/  @P0 HADD2.F32 R90, -RZ, R28.H0_H0 ;  /* 0x2000001cff5a0230 */ /* 0x000fe20000004100 */
[----:B------:R-:W-:Y:S01]  /*6e80*/  BSSY B1, `(.L_x_3043) ;  /* 0x0000013000017945 */ /* 0x000fe20003800000 */
[----:B------:R-:W-:-:S04]  /*6e90*/  FMUL.FTZ R83, R83, R108 ;  /* 0x0000006c53537220 */ /* 0x000fc80000410000 */
[----:B------:R-:W-:Y:S02]  /*6ea0*/  FMUL.FTZ R83, R83, c[0x0][0x1e8] ;  /* 0x00007a0053537a20 */ /* 0x000fe40000410000 */
[----:B0-----:R-:W-:-:S05]  /*6eb0*/  FFMA.FTZ R74, R65, R102, 1.1641532182693481445e-10 ;  /* 0x2f000000414a7423 */ /* 0x001fca0000010066 */
[----:B------:R-:W-:Y:S02]  /*6ec0*/  FSETP.GTU.FTZ.AND P2, PT, R74, c[0x0][0x1e4], PT ;  /* 0x000079004a007a0b */ /* 0x000fe40003f5c000 */
[----:B------:R-:W-:Y:S02]  /*6ed0*/  IADD3 R74, R84, 0x1, RZ ;  /* 0x00000001544a7810 */ /* 0x000fe40007ffe0ff */
        /* <DEDUP_REMOVED lines=12> */
.L_x_3044:
[----:B------:R-:W-:Y:S02]  /*6fa0*/  MOV R83, R73 ;  /* 0x0000004900537202 */ /* 0x000fe40000000f00 */
.L_x_3045:
[----:B------:R-:W-:Y:S05]  /*6fb0*/  BSYNC B1 ;  /* 0x0000000000017941 */ /* 0x000fea0003800000 */
.L_x_3043:
        /* <DEDUP_REMOVED lines=16> */
.L_x_3049:
[----:B------:R-:W-:Y:S05]  /*70c0*/  BSYNC B2 ;  /* 0x0000000000027941 */ /* 0x000fea0003800000 */
.L_x_3048:
        /* <DEDUP_REMOVED lines=44> */
.L_x_3047:
[----:B------:R-:W-:Y:S05]  /*7390*/  BSYNC B1 ;  /* 0x0000000000017941 */ /* 0x000fea0003800000 */
.L_x_3046:
        /* <DEDUP_REMOVED lines=22> */
.L_x_3051:
[----:B------:R-:W-:Y:S02]  /*7500*/  IMAD.MOV.U32 R32, RZ, RZ, R73 ;  /* 0x000000ffff207224 */ /* 0x000fe400078e0049 */
.L_x_3052:
[----:B------:R-:W-:Y:S05]  /*7510*/  BSYNC B1 ;  /* 0x0000000000017941 */ /* 0x000fea0003800000 */
.L_x_3050:
        /* <DEDUP_REMOVED lines=16> */
.L_x_3056:
[----:B------:R-:W-:Y:S05]  /*7620*/  BSYNC B2 ;  /* 0x0000000000027941 */ /* 0x000fea0003800000 */
.L_x_3055:
        /* <DEDUP_REMOVED lines=44> */
.L_x_3054:
[----:B------:R-:W-:Y:S05]  /*78f0*/  BSYNC B1 ;  /* 0x0000000000017941 */ /* 0x000fea0003800000 */
.L_x_3053:
        /* <DEDUP_REMOVED lines=21> */
.L_x_3058:
[----:B------:R-:W-:Y:S02]  /*7a50*/  IMAD.MOV.U32 R32, RZ, RZ, R73 ;  /* 0x000000ffff207224 */ /* 0x000fe400078e0049 */
.L_x_3059:
[----:B------:R-:W-:Y:S05]  /*7a60*/  BSYNC B1 ;  /* 0x0000000000017941 */ /* 0x000fea0003800000 */
.L_x_3057:
        /* <DEDUP_REMOVED lines=16> */
.L_x_3063:
[----:B------:R-:W-:Y:S05]  /*7b70*/  BSYNC B2 ;  /* 0x0000000000027941 */ /* 0x000fea0003800000 */
.L_x_3062:
        /* <DEDUP_REMOVED lines=44> */
.L_x_3061:
[----:B------:R-:W-:Y:S05]  /*7e40*/  BSYNC B1 ;  /* 0x0000000000017941 */ /* 0x000fea0003800000 */
.L_x_3060:
        /* <DEDUP_REMOVED lines=21> */
.L_x_3065:
[----:B------:R-:W-:Y:S02]  /*7fa0*/  MOV R90, R73 ;  /* 0x00000049005a7202 */ /* 0x000fe40000000f00 */
.L_x_3066:
[----:B------:R-:W-:Y:S05]  /*7fb0*/  BSYNC B1 ;  /* 0x0000000000017941 */ /* 0x000fea0003800000 */
.L_x_3064:
        /* <DEDUP_REMOVED lines=16> */
.L_x_3070:
[----:B------:R-:W-:Y:S05]  /*80c0*/  BSYNC B2 ;  /* 0x0000000000027941 */ /* 0x000fea0003800000 */
.L_x_3069:
        /* <DEDUP_REMOVED lines=44> */
.L_x_3068:
[----:B------:R-:W-:Y:S05]  /*8390*/  BSYNC B1 ;  /* 0x0000000000017941 */ /* 0x000fea0003800000 */
.L_x_3067:
        /* <DEDUP_REMOVED lines=21> */
.L_x_3072:
[----:B------:R-:W-:Y:S02]  /*84f0*/  IMAD.MOV.U32 R95, RZ, RZ, R73 ;  /* 0x000000ffff5f7224 */ /* 0x000fe400078e0049 */
.L_x_3073:
[----:B------:R-:W-:Y:S05]  /*8500*/  BSYNC B1 ;  /* 0x0000000000017941 */ /* 0x000fea0003800000 */
.L_x_3071:
        /* <DEDUP_REMOVED lines=16> */
.L_x_3077:
[----:B------:R-:W-:Y:S05]  /*8610*/  BSYNC B2 ;  /* 0x0000000000027941 */ /* 0x000fea0003800000 */
.L_x_3076:
        /* <DEDUP_REMOVED lines=44> */
.L_x_3075:
[----:B------:R-:W-:Y:S05]  /*88e0*/  BSYNC B1 ;  /* 0x0000000000017941 */ /* 0x000fea0003800000 */
.L_x_3074:
        /* <DEDUP_REMOVED lines=21> */
.L_x_3079:
[----:B------:R-:W-:Y:S02]  /*8a40*/  IMAD.MOV.U32 R34, RZ, RZ, R73 ;  /* 0x000000ffff227224 */ /* 0x000fe400078e0049 */
.L_x_3080:
[----:B------:R-:W-:Y:S05]  /*8a50*/  BSYNC B1 ;  /* 0x0000000000017941 */ /* 0x000fea0003800000 */
.L_x_3078:
        /* <DEDUP_REMOVED lines=16> */
.L_x_3084:
[----:B------:R-:W-:Y:S05]  /*8b60*/  BSYNC B2 ;  /* 0x0000000000027941 */ /* 0x000fea0003800000 */
.L_x_3083:
        /* <DEDUP_REMOVED lines=44> */
.L_x_3082:
[----:B------:R-:W-:Y:S05]  /*8e30*/  BSYNC B1 ;  /* 0x0000000000017941 */ /* 0x000fea0003800000 */
.L_x_3081:
        /* <DEDUP_REMOVED lines=21> */
.L_x_3086:
[----:B------:R-:W-:Y:S02]  /*8f90*/  MOV R34, R73 ;  /* 0x0000004900227202 */ /* 0x000fe40000000f00 */
.L_x_3087:
[----:B------:R-:W-:Y:S05]  /*8fa0*/  BSYNC B1 ;  /* 0x0000000000017941 */ /* 0x000fea0003800000 */
.L_x_3085:
        /* <DEDUP_REMOVED lines=16> */
[----:B------:R-:W-:-:S04]  /*90b0*/  ISETP.NE.AND P0, PT, R33, RZ, PT ;  /* 0x000000ff2100720c */ /* 0x000fc80003f05270 */
[----:B------:R-:W-:-:S04]  /*90c0*/  @!P6 MOV R71, R72 ;  /* 0x000000480047e202 */ /* 0x000fc80000000f00 */
.L_x_3091:
[----:B------:R-:W-:Y:S05]  /*90d0*/  BSYNC B2 ;  /* 0x0000000000027941 */ /* 0x000fea0003800000 */
.L_x_3090:
        /* <DEDUP_REMOVED lines=42> */
[----:B------:R-:W-:Y:S01]  /*9380*/  LOP3.LUT R75, R33, UR26, R72, 0x96, !PT ;  /* 0x0000001a214b7c12 */ /* 0x000fe2000f8e9648 */
[----:B------:R-:W-:-:S04]  /*9390*/  IMAD.MOV.U32 R72, RZ, RZ, R32 ;  /* 0x000000ffff487224 */ /* 0x000fc800078e0020 */
.L_x_3089:
[----:B------:R-:W-:Y:S05]  /*93a0*/  BSYNC B1 ;  /* 0x0000000000017941 */ /* 0x000fea0003800000 */
.L_x_3088:
[----:B------:R-:W0:Y:S01]  /*93b0*/  I2F.U32 R33, R34 ;  /* 0x0000002200217306 */ /* 0x000e220000201000 */
[----:B------:R-:W-:Y:S01]  /*93c0*/  SEL R111, RZ, 0x10000, P5 ;  /* 0x00010000ff6f7807 */ /* 0x000fe20002800000 */
[----:B------:R-:W-:Y:S01]  /*93d0*/  HADD2.F32 R35, -RZ, R35.H1_H1 ;  /* 0x30000023ff237230 */ /* 0x000fe20000004100 */
[----:B------:R-:W-:Y:S02]  /*93e0*/  ISETP.NE.AND P5, PT, R103, RZ, PT ;  /* 0x000000ff6700720c */ /* 0x000fe40003fa5270 */
[----:B------:R-:W-:Y:S02]  /*93f0*/  SEL R32, RZ, 0x1, P2 ;  /* 0x00000001ff207807 */ /* 0x000fe40001000000 */
[----:B------:R-:W-:Y:S01]  /*9400*/  SEL R106, RZ, 0x1, P1 ;  /* 0x00000001ff6a7807 */ /* 0x000fe20000800000 */
[----:B------:R-:W-:Y:S01]  /*9410*/  FMUL.FTZ R35, R35, R108 ;  /* 0x0000006c23237220 */ /* 0x000fe20000410000 */
[----:B------:R-:W-:-:S02]  /*9420*/  SEL R104, RZ, 0x1, P5 ;  /* 0x00000001ff687807 */ /* 0x000fc40002800000 */
[----:B------:R-:W-:Y:S01]  /*9430*/  SEL R100, RZ, 0x100, P4 ;  /* 0x00000100ff647807 */ /* 0x000fe20002000000 */
[----:B------:R-:W-:Y:S01]  /*9440*/  FMUL.FTZ R35, R35, c[0x0][0x1e8] ;  /* 0x00007a0023237a20 */ /* 0x000fe20000410000 */
[----:B------:R-:W-:Y:S01]  /*9450*/  ISETP.NE.AND P6, PT, R99, RZ, PT ;  /* 0x000000ff6300720c */ /* 0x000fe20003fc5270 */
[----:B------:R-:W-:-:S03]  /*9460*/  IMAD.WIDE.U32 R106, R106, 0x10000, RZ ;  /* 0x000100006a6a7825 */ /* 0x000fc600078e00ff */
[----:B------:R-:W-:Y:S01]  /*9470*/  SEL R101, RZ, 0x1, P6 ;  /* 0x00000001ff657807 */ /* 0x000fe20003000000 */
[----:B0-----:R-:W-:Y:S01]  /*9480*/  FFMA.FTZ R33, R33, R102, 1.1641532182693481445e-10 ;  /* 0x2f00000021217423 */ /* 0x001fe20000010066 */
[----:B------:R-:W-:Y:S01]  /*9490*/  @P0 HADD2.F32 R102, -RZ, R31.H1_H1 ;  /* 0x3000001fff660230 */ /* 0x000fe20000004100 */
        /* <DEDUP_REMOVED lines=16> */
[----:B------:R-:W-:Y:S02]  /*95a0*/  LEA.HI.X R103, R109, c[0x0][0x18c], RZ, 0x4, P0 ;  /* 0x000063006d677a11 */ /* 0x000fe400000f24ff */
[----:B------:R-:W-:Y:S02]  /*95b0*/  F2FP.PACK_AB R35, R99, R96 ;  /* 0x000000606323723e */ /* 0x000fe400000000ff */
[----:B------:R-:W-:Y:S02]  /*95c0*/  LEA.HI.X R101, R109, c[0x0][0x194], RZ, 0x3, P1 ;  /* 0x000065006d657a11 */ /* 0x000fe400008f1cff */
[----:B------:R-:W-:Y:S01]  /*95d0*/  LOP3.LUT R105, R105, R111, R107, 0xfe, !PT ;  /* 0x0000006f69697212 */ /* 0x000fe200078efe6b */
[----:B------:R0:W-:Y:S04]  /*95e0*/  STG.E.128 [R102.64], R32 ;  /* 0x0000002066007986 */ /* 0x0001e8000c101d06 */
[----:B------:R0:W-:Y:S02]  /*95f0*/  STG.E.64 [R100.64], R104 ;  /* 0x0000006864007986 */ /* 0x0001e4000c101b06 */
.L_x_3035:
[----:B------:R-:W-:Y:S05]  /*9600*/  BSYNC B0 ;  /* 0x0000000000007941 */ /* 0x000fea0003800000 */
.L_x_3034:
[----:B0-----:R-:W-:Y:S01]  /*9610*/  FADD.FTZ R33, RZ, R67 ;  /* 0x00000043ff217221 */ /* 0x001fe20000010000 */
[----:B------:R-:W-:-:S02]  /*9620*/  ISETP.NE.AND P0, PT, R24, RZ, PT ;  /* 0x000000ff1800720c */ /* 0x000fc40003f05270 */
[C---:B------:R-:W-:Y:S01]  /*9630*/  ISETP.GT.U32.AND P1, PT, R19.reuse, 0xff, PT ;  /* 0x000000ff1300780c */ /* 0x040fe20003f24070 */
        /* <DEDUP_REMOVED lines=30> */
[----:B------:R0:W2:Y:S02]  /*9820*/  SHFL.BFLY PT, R33, R32, 0x1, 0x1f ;  /* 0x0c201f0020217f89 */ /* 0x0000a400000e0000 */
.L_x_3102:
[----:B--2---:R-:W-:Y:S01]  /*9830*/  FADD.FTZ R33, R32, R33 ;  /* 0x0000002120217221 */ /* 0x004fe20000010000 */
        /* <DEDUP_REMOVED lines=10> */
[----:B-1----:R-:W-:-:S04]  /*98e0*/  FMUL.FTZ R32, R76, R101 ;  /* 0x000000654c207220 */ /* 0x002fc80000410000 */
        /* <DEDUP_REMOVED lines=58> */
.L_x_3103:
[C---:B------:R-:W-:Y:S01]  /*9c90*/  LOP3.LUT P0, RZ, R23.reuse, 0x1f, RZ, 0xc0, !PT ;  /* 0x0000001f17ff7812 */ /* 0x040fe2000780c0ff */
        /* <DEDUP_REMOVED lines=11> */
[----:B------:R-:W-:Y:S01]  /*9d50*/  MOV R100, RZ ;  /* 0x000000ff00647202 */ /* 0x000fe20000000f00 */
[----:B------:R-:W-:Y:S01]  /*9d60*/  @!P0 IMAD.MOV.U32 R100, RZ, RZ, R69 ;  /* 0x000000ffff648224 */ /* 0x000fe200078e0045 */
[----:B------:R-:W-:Y:S01]  /*9d70*/  ISETP.NE.AND P1, PT, RZ, UR8, PT ;  /* 0x00000008ff007c0c */ /* 0x000fe2000bf25270 */
[----:B------:R-:W-:Y:S01]  /*9d80*/  BSSY B0, `(.L_x_3094) ;  /* 0x0000055000007945 */ /* 0x000fe20003800000 */
[----:B------:R-:W-:Y:S01]  /*9d90*/  ISETP.NE.AND P2, PT, R24, RZ, PT ;  /* 0x000000ff1800720c */ /* 0x000fe20003f45270 */
[----:B------:R-:W-:Y:S01]  /*9da0*/  I2F R106, R100 ;  /* 0x00000064006a7306 */ /* 0x000fe20000201400 */
[----:B------:R-:W0:Y:S04]  /*9db0*/  SHFL.DOWN PT, R103, R100, 0x2, 0x1f ;  /* 0x08401f0064677f89 */ /* 0x000e2800000e0000 */
[----:B------:R1:W2:Y:S01]  /*9dc0*/  @!P0 LDS.64 R32, [R101.X8] ;  /* 0x0000000065208984 */ /* 0x0002a20000008a00 */
[----:B------:R-:W-:Y:S01]  /*9dd0*/  LOP3.LUT P0, RZ, R34, 0x1f, R23, 0xf8, !PT ;  /* 0x0000001f22ff7812 */ /* 0x000fe2000780f817 */
[----:B0-----:R-:W-:Y:S01]  /*9de0*/  IMAD.IADD R104, R103, 0x1, R100 ;  /* 0x0000000167687824 */ /* 0x001fe200078e0264 */
[----:B------:R-:W-:Y:S04]  /*9df0*/  I2F R108, R103 ;  /* 0x00000067006c7306 */ /* 0x000fe80000201400 */
[----:B------:R-:W-:Y:S04]  /*9e00*/  SHFL.DOWN PT, R109, R104, 0x1, 0x1f ;  /* 0x08201f00686d7f89 */ /* 0x000fe800000e0000 */
[----:B------:R-:W1:Y:S08]  /*9e10*/  I2F R35, R104 ;  /* 0x0000006800237306 */ /* 0x000e700000201400 */
[----:B-1----:R-:W0:Y:S01]  /*9e20*/  MUFU.RCP R101, R35 ;  /* 0x0000002300657308 */ /* 0x002e220000001000 */
[----:B--2---:R-:W1:Y:S04]  /*9e30*/  SHFL.DOWN PT, R105, R32, 0x2, 0x1f ;  /* 0x08401f0020697f89 */ /* 0x004e6800000e0000 */
[----:B------:R-:W2:Y:S01]  /*9e40*/  SHFL.DOWN PT, R102, R33, 0x2, 0x1f ;  /* 0x08401f0021667f89 */ /* 0x000ea200000e0000 */
[----:B-1----:R-:W-:-:S02]  /*9e50*/  FMUL.FTZ R107, R105, R108 ;  /* 0x0000006c696b7220 */ /* 0x002fc40000410000 */
[----:B------:R-:W-:Y:S02]  /*9e60*/  FADD.FTZ R105, -R105, R32 ;  /* 0x0000002069697221 */ /* 0x000fe40000010100 */
[----:B------:R-:W-:Y:S01]  /*9e70*/  FFMA.FTZ R110, R106, R32, R107 ;  /* 0x000000206a6e7223 */ /* 0x000fe2000001006b */
[----:B------:R-:W-:Y:S01]  /*9e80*/  IADD3 R32, R104, R109, RZ ;  /* 0x0000006d68207210 */ /* 0x000fe20007ffe0ff */
[----:B------:R-:W-:Y:S01]  /*9e90*/  FMUL.FTZ R105, R105, R105 ;  /* 0x0000006969697220 */ /* 0x000fe20000410000 */
[----:B------:R-:W-:Y:S01]  /*9ea0*/  I2F R109, R109 ;  /* 0x0000006d006d7306 */ /* 0x000fe20000201400 */
[----:B0-----:R-:W-:Y:S01]  /*9eb0*/  FMUL.FTZ R110, R101, R110 ;  /* 0x0000006e656e7220 */ /* 0x001fe20000410000 */
[----:B------:R-:W-:Y:S01]  /*9ec0*/  @!P0 MOV R107, 0x4 ;  /* 0x00000004006b8802 */ /* 0x000fe20000000f00 */
[----:B------:R-:W-:Y:S02]  /*9ed0*/  FMUL.FTZ R105, R105, R106 ;  /* 0x0000006a69697220 */ /* 0x000fe40000410000 */
[----:B--2---:R-:W-:Y:S01]  /*9ee0*/  FADD.FTZ R102, R102, R33 ;  /* 0x0000002166667221 */ /* 0x004fe20000010000 */
[----:B------:R-:W0:Y:S01]  /*9ef0*/  SHFL.DOWN PT, R103, R110, 0x1, 0x1f ;  /* 0x08201f006e677f89 */ /* 0x000e2200000e0000 */
[----:B------:R-:W-:Y:S01]  /*9f00*/  FMUL.FTZ R105, R105, R108 ;  /* 0x0000006c69697220 */ /* 0x000fe20000410000 */
[----:B------:R-:W1:Y:S03]  /*9f10*/  I2F R32, R32 ;  /* 0x0000002000207306 */ /* 0x000e660000201400 */
[----:B------:R-:W-:-:S05]  /*9f20*/  FFMA.FTZ R102, R101, R105, R102 ;  /* 0x0000006965667223 */ /* 0x000fca0000010066 */
[----:B------:R-:W2:Y:S01]  /*9f30*/  SHFL.DOWN PT, R33, R102, 0x1, 0x1f ;  /* 0x08201f0066217f89 */ /* 0x000ea200000e0000 */
[----:B-1----:R-:W1:Y:S01]  /*9f40*/  MUFU.RCP R100, R32 ;  /* 0x0000002000647308 */ /* 0x002e620000001000 */
[----:B0-----:R-:W-:Y:S02]  /*9f50*/  FADD.FTZ R101, R110, -R103 ;  /* 0x800000676e657221 */ /* 0x001fe40000010000 */
[----:B------:R-:W-:Y:S02]  /*9f60*/  FMUL.FTZ R103, R103, R109 ;  /* 0x0000006d67677220 */ /* 0x000fe40000410000 */
[----:B------:R-:W-:Y:S02]  /*9f70*/  FMUL.FTZ R104, R101, R101 ;  /* 0x0000006565687220 */ /* 0x000fe40000410000 */
[C---:B------:R-:W-:Y:S02]  /*9f80*/  FFMA.FTZ R103, R35.reuse, R110, R103 ;  /* 0x0000006e23677223 */ /* 0x040fe40000010067 */
[----:B------:R-:W-:-:S02]  /*9f90*/  FMUL.FTZ R104, R35, R104 ;  /* 0x0000006823687220 */ /* 0x000fc40000410000 */
[----:B-1----:R-:W-:Y:S02]  /*9fa0*/  FMUL.FTZ R35, R100, R103 ;  /* 0x0000006764237220 */ /* 0x002fe40000410000 */
[----:B--2---:R-:W-:Y:S02]  /*9fb0*/  FADD.FTZ R33, R102, R33 ;  /* 0x0000002166217221 */ /* 0x004fe40000010000 */
[----:B------:R-:W-:Y:S01]  /*9fc0*/  FMUL.FTZ R104, R104, R109 ;  /* 0x0000006d68687220 */ /* 0x000fe20000410000 */
[----:B------:R0:W1:Y:S03]  /*9fd0*/  SHFL.IDX PT, R105, R35, RZ, 0x1f ;  /* 0x00001fff23697589 */ /* 0x00006600000e0000 */
[----:B------:R-:W-:Y:S02]  /*9fe0*/  FFMA.FTZ R33, R100, R104, R33 ;  /* 0x0000006864217223 */ /* 0x000fe40000010021 */
[----:B------:R-:W-:-:S02]  /*9ff0*/  IMAD.MOV.U32 R100, RZ, RZ, c[0x0][0x1e0] ;  /* 0x00007800ff647624 */ /* 0x000fc400078e00ff */
[----:B0-----:R-:W-:Y:S02]  /*a000*/  @!P0 IMAD.MOV.U32 R35, RZ, RZ, 0x4 ;  /* 0x00000004ff238424 */ /* 0x001fe400078e00ff */
[----:B------:R-:W0:Y:S02]  /*a010*/  SHFL.IDX PT, R33, R33, RZ, 0x1f ;  /* 0x00001fff21217589 */ /* 0x000e2400000e0000 */
[----:B------:R-:W-:-:S04]  /*a020*/  @!P0 IMAD.WIDE R34, R18, R35, c[0x0][0x1a0] ;  /* 0x0000680012228625 */ /* 0x000fc800078e0223 */
[C---:B-1----:R-:W-:Y:S01]  /*a030*/  FMUL.FTZ R32, R105.reuse, R105 ;  /* 0x0000006969207220 */ /* 0x042fe20000410000 */
[----:B------:R1:W-:Y:S01]  /*a040*/  @!P0 STG.E [R34.64], R105 ;  /* 0x0000006922008986 */ /* 0x0003e2000c101906 */
[----:B------:R-:W-:-:S03]  /*a050*/  FSEL R102, R105, RZ, !P1 ;  /* 0x000000ff69667208 */ /* 0x000fc60004800000 */
[----:B------:R-:W-:Y:S01]  /*a060*/  FSEL R101, R32, RZ, P1 ;  /* 0x000000ff20657208 */ /* 0x000fe20000800000 */
[----:B0-----:R-:W-:-:S04]  /*a070*/  FFMA.FTZ R32, R33, R100, c[0x0][0x228] ;  /* 0x00008a0021207623 */ /* 0x001fc80000010064 */
[----:B------:R-:W-:Y:S02]  /*a080*/  FADD.FTZ R101, R32, R101 ;  /* 0x0000006520657221 */ /* 0x000fe40000010000 */
[----:B------:R-:W-:Y:S02]  /*a090*/  @!P0 IMAD.WIDE R32, R18, R107, c[0x0][0x1a8] ;  /* 0x00006a0012208625 */ /* 0x000fe400078e026b */
        /* <DEDUP_REMOVED lines=30> */
[----:B------:R-:W-:-:S03]  /*a280*/  IMAD.MOV.U32 R107, RZ, RZ, 0x10 ;  /* 0x00000010ff6b7424 */ /* 0x000fc600078e00ff */
[----:B------:R-:W-:Y:S01]  /*a290*/  F2FP.PACK_AB R35, R105, R110 ;  /* 0x0000006e6923723e */ /* 0x000fe200000000ff */
[C---:B------:R-:W-:Y:S01]  /*a2a0*/  IMAD.WIDE.U32 R100, R68.reuse, R107, c[0x0][0x208] ;  /* 0x0000820044647625 */ /* 0x040fe200078e006b */
[----:B------:R-:W-:-:S04]  /*a2b0*/  IADD3 R68, R68, 0x80, RZ ;  /* 0x0000008044447810 */ /* 0x000fc80007ffe0ff */
[----:B------:R0:W-:Y:S03]  /*a2c0*/  STG.E.128 [R100.64], R32 ;  /* 0x0000002064007986 */ /* 0x0001e6000c101d06 */
.L_x_3095:
[----:B------:R-:W-:Y:S05]  /*a2d0*/  BSYNC B0 ;  /* 0x0000000000007941 */ /* 0x000fea0003800000 */
.L_x_3094:
        /* <DEDUP_REMOVED lines=35> */
.L_x_3097:
[----:B------:R-:W-:Y:S05]  /*a510*/  BSYNC B0 ;  /* 0x0000000000007941 */ /* 0x000fea0003800000 */
.L_x_3096:
[----:B------:R-:W-:Y:S01]  /*a520*/  ISETP.NE.AND P0, PT, R26, RZ, PT ;  /* 0x000000ff1a00720c */ /* 0x000fe20003f05270 */
[----:B------:R-:W-:-:S12]  /*a530*/  BSSY B0, `(.L_x_3098) ;  /* 0x0000021000007945 */ /* 0x000fd80003800000 */
        /* <DEDUP_REMOVED lines=23> */
[----:B------:R-:W-:Y:S02]  /*a6b0*/  FFMA.FTZ R101, R52, R33, R60 ;  /* 0x0000002134657223 */ /* 0x000fe4000001003c */
[----:B------:R-:W-:Y:S01]  /*a6c0*/  FFMA.FTZ R34, R53, R106, R61 ;  /* 0x0000006a35227223 */ /* 0x000fe2000001003d */
[----:B------:R-:W-:Y:S01]  /*a6d0*/  F2FP.PACK_AB R33, R103, R100 ;  /* 0x000000646721723e */ /* 0x000fe200000000ff */
[----:B------:R-:W-:Y:S01]  /*a6e0*/  FFMA.FTZ R110, R55, R110, R63 ;  /* 0x0000006e376e7223 */ /* 0x000fe2000001003f */
[----:B------:R-:W-:Y:S01]  /*a6f0*/  F2FP.PACK_AB R32, R101, R32 ;  /* 0x000000206520723e */ /* 0x000fe200000000ff */
[----:B------:R-:W-:Y:S01]  /*a700*/  IMAD.WIDE.U32 R100, R68, R109, c[0x0][0x208] ;  /* 0x0000820044647625 */ /* 0x000fe200078e006d */
[----:B------:R-:W-:-:S02]  /*a710*/  F2FP.PACK_AB R34, R105, R34 ;  /* 0x000000226922723e */ /* 0x000fc400000000ff */
[----:B------:R-:W-:-:S05]  /*a720*/  F2FP.PACK_AB R35, R107, R110 ;  /* 0x0000006e6b23723e */ /* 0x000fca00000000ff */
[----:B------:R0:W-:Y:S02]  /*a730*/  STG.E.128 [R100.64], R32 ;  /* 0x0000002064007986 */ /* 0x0001e4000c101d06 */
.L_x_3099:
[----:B------:R-:W-:Y:S05]  /*a740*/  BSYNC B0 ;  /* 0x0000000000007941 */ /* 0x000fea0003800000 */
.L_x_3098:
[----:B------:R-:W-:Y:S02]  /*a750*/  IADD3 R18, R18, c[0x0][0x160], RZ ;  /* 0x0000580012127a10 */ /* 0x000fe40007ffe0ff */
[----:B------:R-:W-:Y:S02]  /*a760*/  LOP3.LUT P1, RZ, R70, 0xff, RZ, 0xc0, !PT ;  /* 0x000000ff46ff7812 */ /* 0x000fe4000782c0ff */
[----:B------:R-:W-:Y:S02]  /*a770*/  ISETP.GE.AND P0, PT, R18, c[0x0][0x164], PT ;  /* 0x0000590012007a0c */ /* 0x000fe40003f06270 */
[----:B------:R-:W-:-:S11]  /*a780*/  SEL R70, RZ, 0x1, P1 ;  /* 0x00000001ff467807 */ /* 0x000fd60000800000 */
[----:B01----:R-:W-:Y:S01]  /*a790*/  @P0 CALL.REL.NOINC `(.L_x_3100) ;  /* 0x0000001000000944 */ /* 0x003fe20003c00000 */
[----:B------:R-:W-:Y:S05]  /*a7a0*/  BRA `(.L_x_3101) ;  /* 0xffff658000007947 */ /* 0x000fea000383ffff */
.L_x_3100:
[----:B------:R-:W-:Y:S05]  /*a7b0*/  EXIT ;  /* 0x000000000000794d */ /* 0x000fea0003800000 */
.L_x_3092:
[----:B------:R-:W-:Y:S01]  /*a7c0*/  IMAD.MOV.U32 R33, RZ, RZ, R32 ;  /* 0x000000ffff217224 */ /* 0x000fe200078e0020 */
[----:B------:R-:W-:Y:S01]  /*a7d0*/  MOV R102, 0x1f ;  /* 0x0000001f00667802 */ /* 0x000fe20000000f00 */
[----:B------:R-:W-:Y:S01]  /*a7e0*/  IMAD.MOV.U32 R104, RZ, RZ, 0x1 ;  /* 0x00000001ff687424 */ /* 0x000fe200078e00ff */
[----:B------:R-:W-:Y:S01]  /*a7f0*/  MOV R34, 0xa820 ;  /* 0x0000a82000227802 */ /* 0x000fe20000000f00 */
[----:B------:R-:W-:Y:S02]  /*a800*/  IMAD.MOV.U32 R103, RZ, RZ, -0x1 ;  /* 0xffffffffff677424 */ /* 0x000fe400078e00ff */
[----:B-1----:R-:W-:Y:S05]  /*a810*/  CALL.REL.NOINC `($__internal_24_$__cuda_sm70_shflsync_bfly_p) ;  /* 0x000006c000007944 */ /* 0x002fea0003c00000 */
[----:B01----:R-:W-:Y:S01]  /*a820*/  IMAD.MOV.U32 R33, RZ, RZ, R104 ;  /* 0x000000ffff217224 */ /* 0x003fe200078e0068 */
[----:B------:R-:W-:Y:S05]  /*a830*/  BRA `(.L_x_3102) ;  /* 0xffffeff000007947 */ /* 0x000fea000383ffff */
.L_x_3093:
[----:B------:R-:W-:Y:S01]  /*a840*/  HFMA2.MMA R104, -RZ, RZ, 0, 1.1920928955078125e-07 ;  /* 0x00000002ff687435 */ /* 0x000fe200000001ff */
[----:B------:R-:W-:Y:S01]  /*a850*/  IMAD.MOV.U32 R102, RZ, RZ, 0x1f ;  /* 0x0000001fff667424 */ /* 0x000fe200078e00ff */
[----:B------:R-:W-:Y:S01]  /*a860*/  MOV R34, 0xa890 ;  /* 0x0000a89000227802 */ /* 0x000fe20000000f00 */
[----:B------:R-:W-:-:S03]  /*a870*/  IMAD.MOV.U32 R103, RZ, RZ, -0x1 ;  /* 0xffffffffff677424 */ /* 0x000fc600078e00ff */
[----:B01----:R-:W-:Y:S05]  /*a880*/  CALL.REL.NOINC `($__internal_24_$__cuda_sm70_shflsync_bfly_p) ;  /* 0x0000065000007944 */ /* 0x003fea0003c00000 */
[----:B01----:R-:W-:Y:S01]  /*a890*/  FADD.FTZ R33, R33, R104 ;  /* 0x0000006821217221 */ /* 0x003fe20000010000 */
[----:B------:R-:W-:Y:S01]  /*a8a0*/  MOV R104, 0x4 ;  /* 0x0000000400687802 */ /* 0x000fe20000000f00 */
[----:B------:R-:W-:Y:S01]  /*a8b0*/  IMAD.MOV.U32 R102, RZ, RZ, 0x1f ;  /* 0x0000001fff667424 */ /* 0x000fe200078e00ff */
[----:B------:R-:W-:Y:S01]  /*a8c0*/  MOV R34, 0xa8f0 ;  /* 0x0000a8f000227802 */ /* 0x000fe20000000f00 */
[----:B------:R-:W-:-:S02]  /*a8d0*/  IMAD.MOV.U32 R103, RZ, RZ, -0x1 ;  /* 0xffffffffff677424 */ /* 0x000fc400078e00ff */
[----:B------:R-:W-:Y:S05]  /*a8e0*/  CALL.REL.NOINC `($__internal_24_$__cuda_sm70_shflsync_bfly_p) ;  /* 0x000005f000007944 */ /* 0x000fea0003c00000 */
[----:B01----:R-:W-:Y:S01]  /*a8f0*/  FADD.FTZ R33, R33, R104 ;  /* 0x0000006821217221 */ /* 0x003fe20000010000 */
[----:B------:R-:W-:Y:S01]  /*a900*/  HFMA2.MMA R104, -RZ, RZ, 0, 4.76837158203125e-07 ;  /* 0x00000008ff687435 */ /* 0x000fe200000001ff */
[----:B------:R-:W-:Y:S01]  /*a910*/  IMAD.MOV.U32 R102, RZ, RZ, 0x1f ;  /* 0x0000001fff667424 */ /* 0x000fe200078e00ff */
[----:B------:R-:W-:Y:S01]  /*a920*/  MOV R34, 0xa950 ;  /* 0x0000a95000227802 */ /* 0x000fe20000000f00 */
[----:B------:R-:W-:-:S03]  /*a930*/  IMAD.MOV.U32 R103, RZ, RZ, -0x1 ;  /* 0xffffffffff677424 */ /* 0x000fc600078e00ff */
[----:B------:R-:W-:Y:S05]  /*a940*/  CALL.REL.NOINC `($__internal_24_$__cuda_sm70_shflsync_bfly_p) ;  /* 0x0000059000007944 */ /* 0x000fea0003c00000 */
[----:B01----:R-:W-:Y:S01]  /*a950*/  FADD.FTZ R33, R33, R104 ;  /* 0x0000006821217221 */ /* 0x003fe20000010000 */
[----:B------:R-:W-:Y:S01]  /*a960*/  MOV R104, 0x10 ;  /* 0x0000001000687802 */ /* 0x000fe20000000f00 */
[----:B------:R-:W-:Y:S01]  /*a970*/  IMAD.MOV.U32 R102, RZ, RZ, 0x1f ;  /* 0x0000001fff667424 */ /* 0x000fe200078e00ff */
[----:B------:R-:W-:Y:S01]  /*a980*/  MOV R34, 0xa9b0 ;  /* 0x0000a9b000227802 */ /* 0x000fe20000000f00 */
[----:B------:R-:W-:-:S02]  /*a990*/  IMAD.MOV.U32 R103, RZ, RZ, -0x1 ;  /* 0xffffffffff677424 */ /* 0x000fc400078e00ff */
[----:B------:R-:W-:Y:S05]  /*a9a0*/  CALL.REL.NOINC `($__internal_24_$__cuda_sm70_shflsync_bfly_p) ;  /* 0x0000053000007944 */ /* 0x000fea0003c00000 */
[----:B01----:R-:W-:Y:S01]  /*a9b0*/  FADD.FTZ R33, R33, R104 ;  /* 0x0000006821217221 */ /* 0x003fe20000010000 */
[----:B------:R-:W-:Y:S01]  /*a9c0*/  ISETP.NE.AND P0, PT, R24, RZ, PT ;  /* 0x000000ff1800720c */ /* 0x000fe20003f05270 */
[----:B------:R-:W-:Y:S01]  /*a9d0*/  HFMA2.MMA R104, -RZ, RZ, 0, 5.9604644775390625e-08 ;  /* 0x00000001ff687435 */ /* 0x000fe200000001ff */
[----:B------:R-:W-:-:S02]  /*a9e0*/  IMAD.MOV.U32 R103, RZ, RZ, -0x1 ;  /* 0xffffffffff677424 */ /* 0x000fc400078e00ff */
        /* <DEDUP_REMOVED lines=52> */
[----:B------:R-:W-:Y:S05]  /*ad30*/  CALL.REL.NOINC `($__internal_24_$__cuda_sm70_shflsync_bfly_p) ;  /* 0x000001a000007944 */ /* 0x000fea0003c00000 */
[----:B01----:R-:W-:Y:S01]  /*ad40*/  FADD.FTZ R33, R33, R104 ;  /* 0x0000006821217221 */ /* 0x003fe20000010000 */
[----:B------:R-:W-:Y:S01]  /*ad50*/  MOV R104, 0x2 ;  /* 0x0000000200687802 */ /* 0x000fe20000000f00 */
[----:B------:R-:W-:Y:S01]  /*ad60*/  IMAD.MOV.U32 R102, RZ, RZ, 0x1f ;  /* 0x0000001fff667424 */ /* 0x000fe200078e00ff */
[----:B------:R-:W-:Y:S01]  /*ad70*/  MOV R34, 0xada0 ;  /* 0x0000ada000227802 */ /* 0x000fe20000000f00 */
[----:B------:R-:W-:Y:S02]  /*ad80*/  IMAD.MOV.U32 R103, RZ, RZ, -0x1 ;  /* 0xffffffffff677424 */ /* 0x000fe400078e00ff */
[----:B------:R-:W-:Y:S05]  /*ad90*/  CALL.REL.NOINC `($__internal_24_$__cuda_sm70_shflsync_bfly_p) ;  /* 0x0000014000007944 */ /* 0x000fea0003c00000 */
[----:B01----:R-:W-:Y:S01]  /*ada0*/  FADD.FTZ R33, R33, R104 ;  /* 0x0000006821217221 */ /* 0x003fe20000010000 */
[----:B------:R-:W-:Y:S01]  /*adb0*/  HFMA2.MMA R104, -RZ, RZ, 0, 2.384185791015625e-07 ;  /* 0x00000004ff687435 */ /* 0x000fe200000001ff */
        /* <DEDUP_REMOVED lines=10> */
[----:B-1----:R-:W-:Y:S01]  /*ae60*/  FADD.FTZ R101, R33, R104 ;  /* 0x0000006821657221 */ /* 0x002fe20000010000 */
[----:B------:R-:W-:Y:S01]  /*ae70*/  HFMA2.MMA R104, -RZ, RZ, 0, 9.5367431640625e-07 ;  /* 0x00000010ff687435 */ /* 0x000fe200000001ff */
[----:B0-----:R-:W-:Y:S01]  /*ae80*/  IMAD.MOV.U32 R102, RZ, RZ, 0x1f ;  /* 0x0000001fff667424 */ /* 0x001fe200078e00ff */
[----:B------:R-:W-:Y:S01]  /*ae90*/  MOV R34, 0xaed0 ;  /* 0x0000aed000227802 */ /* 0x000fe20000000f00 */
[----:B------:R-:W-:Y:S01]  /*aea0*/  IMAD.MOV.U32 R103, RZ, RZ, -0x1 ;  /* 0xffffffffff677424 */ /* 0x000fe200078e00ff */
[----:B------:R-:W-:-:S02]  /*aeb0*/  MOV R33, R101 ;  /* 0x0000006500217202 */ /* 0x000fc40000000f00 */
[----:B------:R-:W-:Y:S05]  /*aec0*/  CALL.REL.NOINC `($__internal_24_$__cuda_sm70_shflsync_bfly_p) ;  /* 0x0000001000007944 */ /* 0x000fea0003c00000 */
[----:B01----:R-:W-:Y:S05]  /*aed0*/  BRA `(.L_x_3103) ;  /* 0xffffedb000007947 */ /* 0x003fea000383ffff */
        .weak           $__internal_24_$__cuda_sm70_shflsync_bfly_p
        .type           $__internal_24_$__cuda_sm70_shflsync_bfly_p,@function
        .size           $__internal_24_$__cuda_sm70_shflsync_bfly_p,(.L_x_22112 - $__internal_24_$__cuda_sm70_shflsync_bfly_p)
$__internal_24_$__cuda_sm70_shflsync_bfly_p:
[----:B------:R-:W-:Y:S01]  /*aee0*/  IMAD.MOV.U32 R35, RZ, RZ, 0x0 ;  /* 0x00000000ff237424 */ /* 0x000fe200078e00ff */
[----:B------:R-:W-:Y:S04]  /*aef0*/  WARPSYNC R103 ;  /* 0x0000006700007348 */ /* 0x000fe80003800000 */
[----:B------:R0:W1:Y:S01]  /*af00*/  SHFL.BFLY PT, R104, R33, R104, R102 ;  /* 0x0c00006821687389 */ /* 0x00006200000e0066 */
[----:B------:R-:W-:Y:S05]  /*af10*/  RET.REL.NODEC R34 `(_ZN10layer_norm13ln_fwd_kernelINS_13Kernel_traitsI6__halfS2_S2_S2_fjLj3072ELj1ELj1ELj4ELj16ENS_18Kernel_traits_baseILj3072ES2_S2_S2_S2_fjLj128EEEEELb1ELb0ELb0ELb0EEEvNS_9FwdParamsE) ;  /* 0xffff50e022007950 */ /* 0x000fea0003c3ffff */
.L_x_3104:
        /* <DEDUP_REMOVED lines=14> */
.L_x_22112:


//--------------------- .text._ZN10layer_norm13ln_fwd_kernelINS_13Kernel_traitsI6__halfS2_S2_S2_fjLj3072ELj1ELj1ELj4ELj16ENS_18Kernel_traits_baseILj3072ES2_S2_S2_S2_fjLj128EEEEELb1ELb0ELb0ELb1EEEvNS_9FwdParamsE --------------------------
	.section	.text._ZN10layer_norm13ln_fwd_kernelINS_13Kernel_traitsI6__halfS2_S2_S2_fjLj3072ELj1ELj1ELj4ELj16ENS_18Kernel_traits_baseILj3072ES2_S2_S2_S2_fjLj128EEEEELb1ELb0ELb0ELb1EEEvNS_9FwdParamsE,"ax",@progbits
	.sectioninfo	@"SHI_REGISTERS=96"
	.align	128
        .global         _ZN10layer_norm13ln_fwd_kernelINS_13Kernel_traitsI6__halfS2_S2_S2_fjLj3072ELj1ELj1ELj4ELj16ENS_18Kernel_traits_baseILj3072ES2_S2_S2_S2_fjLj128EEEEELb1ELb0ELb0ELb1EEEvNS_9FwdParamsE
        .type           _ZN10layer_norm13ln_fwd_kernelINS_13Kernel_traitsI6__halfS2_S2_S2_fjLj3072ELj1ELj1ELj4ELj16ENS_18Kernel_traits_baseILj3072ES2_S2_S2_S2_fjLj128EEEEELb1ELb0ELb0ELb1EEEvNS_9FwdParamsE,@function
        .size           _ZN10layer_norm13ln_fwd_kernelINS_13Kernel_traitsI6__halfS2_S2_S2_fjLj3072ELj1ELj1ELj4ELj16ENS_18Kernel_traits_baseILj3072ES2_S2_S2_S2_fjLj128EEEEELb1ELb0ELb0ELb1EEEvNS_9FwdParamsE,(.L_x_22113 - _ZN10layer_norm13ln_fwd_kernelINS_13Kernel_traitsI6__halfS2_S2_S2_fjLj3072ELj1ELj1ELj4ELj16ENS_18Kernel_traits_baseILj3072ES2_S2_S2_S2_fjLj128EEEEELb1ELb0ELb0ELb1EEEvNS_9FwdParamsE)
        .other          _ZN10layer_norm13ln_fwd_kernelINS_13Kernel_traitsI6__halfS2_S2_S2_fjLj3072ELj1ELj1ELj4ELj16ENS_18Kernel_traits_baseILj3072ES2_S2_S2_S2_fjLj128EEEEELb1ELb0ELb0ELb1EEEvNS_9FwdParamsE,@"STO_CUDA_ENTRY STV_DEFAULT"
_ZN10layer_norm13ln_fwd_kernelINS_13Kernel_traitsI6__halfS2_S2_S2_fjLj3072ELj1ELj1ELj4ELj16ENS_18Kernel_traits_baseILj3072ES2_S2_S2_S2_fjLj128EEEEELb1ELb0ELb0ELb1EEEvNS_9FwdParamsE:
.text._ZN10layer_norm13ln_fwd_kernelINS_13Kernel_traitsI6__halfS2_S2_S2_fjLj3072ELj1ELj1ELj4ELj16ENS_18Kernel_traits_baseILj3072ES2_S2_S2_S2_fjLj128EEEEELb1ELb0ELb0ELb1EEEvNS_9FwdParamsE:
[----:B------:R-:W-:Y:S02]  /*0000*/  IMAD.MOV.U32 R1, RZ, RZ, c[0x0][0x28] ;  /* 0x00000a00ff017624 */ /* 0x000fe400078e00ff */
[----:B------:R-:W-:Y:S02]  /*0010*/  ULDC.U8 UR4, c[0x0][0x244] ;  /* 0x0000910000047ab9 */ /* 0x000fe40000000000 */
[----:B------:R-:W-:Y:S01]  /*0020*/  ISETP.NE.AND P0, PT, RZ, UR4, PT ;  /* 0x00000004ff007c0c */ /* 0x000fe2000bf05270 */
[----:B------:R-:W-:Y:S01]  /*0030*/  ULDC.64 UR4, c[0x0][0x230] ;  /* 0x00008c0000047ab9 */ /* 0x000fe20000000a00 */
[----:B------:R-:W-:Y:S01]  /*0040*/  IMAD.MOV.U32 R36, RZ, RZ, c[0x0][0x238] ;  /* 0x00008e00ff247624 */ /* 0x000fe200078e00ff */
[----:B------:R-:W-:Y:S01]  /*0050*/  MOV R3, UR5 ;  /* 0x0000000500037c02 */ /* 0x000fe20008000f00 */
[----:B------:R-:W-:Y:S01]  /*0060*/  IMAD.U32 R2, RZ, RZ, UR4 ;  /* 0x00000004ff027e24 */ /* 0x000fe2000f8e00ff */
[----:B------:R-:W-:Y:S01]  /*0070*/  ULDC.64 UR6, c[0x0][0x118] ;  /* 0x0000460000067ab9 */ /* 0x000fe20000000a00 */
[----:B------:R-:W-:-:S07]  /*0080*/  IMAD.MOV.U32 R37, RZ, RZ, c[0x0][0x23c] ;  /* 0x00008f00ff257624 */ /* 0x000fce00078e00ff */
[----:B------:R-:W2:Y:S01]  /*0090*/  @P0 LDG.E.64 R2, [R2.64] ;  /* 0x0000000602020981 */ /* 0x000ea2000c1e1b00 */
[----:B------:R-:W-:Y:S01]  /*00a0*/  @P0 MOV R8, R36 ;  /* 0x0000002400080202 */ /* 0x000fe20000000f00 */
[----:B------:R-:W-:-:S05]  /*00b0*/  @P0 IMAD.MOV.U32 R9, RZ, RZ, R37 ;  /* 0x000000ffff090224 */ /* 0x000fca00078e0025 */
[----:B------:R-:W3:Y:S04]  /*00c0*/  @P0 LDG.E.64 R4, [R8.64] ;  /* 0x0000000608040981 */ /* 0x000ee8000c1e1b00 */
[----:B------:R-:W0:Y:S04]  /*00d0*/  S2R R0, SR_TID.X ;  /* 0x0000000000007919 */ /* 0x000e280000002100 */
[----:B------:R-:W0:Y:S02]  /*00e0*/  S2R R19, SR_CTAID.X ;  /* 0x0000000000137919 */ /* 0x000e240000002500 */
[----:B0-----:R-:W-:-:S04]  /*00f0*/  IMAD R58, R19, c[0x0][0x0], R0 ;  /* 0x00000000133a7a24 */ /* 0x001fc800078e0200 */
[----:B------:R-:W-:Y:S01]  /*0100*/  IMAD.WIDE.U32 R6, R58, -0x326172a9, RZ ;  /* 0xcd9e8d573a067825 */ /* 0x000fe200078e00ff */
[----:B--2---:R-:W0:Y:S01]  /*0110*/  @P0 R2UR UR4, R2 ;  /* 0x00000000020403c2 */ /* 0x004e2200000e0000 */
[----:B---3--:R-:W-:-:S07]  /*0120*/  @P0 IADD3 R36, P1, R4, c[0x0][0x240], RZ ;  /* 0x0000900004240a10 */ /* 0x008fce0007f3e0ff */
[----:B------:R1:W2:Y:S01]  /*0130*/  @P0 R2UR UR5, R3 ;  /* 0x00000000030503c2 */ /* 0x0002a200000e0000 */
        /* <DEDUP_REMOVED lines=17> */
[----:B------:R-:W-:Y:S01]  /*0250*/  UIADD3 UR15, UR4, 0x78dde6e4, URZ ;  /* 0x78dde6e4040f7890 */ /* 0x000fe2000fffe03f */
[----:B------:R-:W-:Y:S02]  /*0260*/  SHF.L.U32 R3, R0, 0x4, RZ ;  /* 0x0000000400037819 */ /* 0x000fe400000006ff */
[----:B------:R-:W-:Y:S01]  /*0270*/  LOP3.LUT R4, R9, UR9, R6, 0x96, !PT ;  /* 0x0000000909047c12 */ /* 0x000fe2000f8e9606 */
[----:B------:R-:W-:Y:S01]  /*0280*/  IMAD.WIDE.U32 R6, R7, -0x326172a9, RZ ;  /* 0xcd9e8d5707067825 */ /* 0x000fe200078e00ff */
[----:B------:R-:W-:Y:S01]  /*0290*/  UIADD3 UR16, UR5, -0x126145ec, URZ ;  /* 0xed9eba1405107890 */ /* 0x000fe2000fffe03f */
[----:B------:R-:W-:-:S02]  /*02a0*/  LOP3.LUT R18, R3, 0x7f0, RZ, 0xc0, !PT ;  /* 0x000007f003127812 */ /* 0x000fc400078ec0ff */
        /* <DEDUP_REMOVED lines=8> */
[----:B------:R-:W-:Y:S02]  /*0330*/  UIADD3 UR17, UR4, 0x1715609d, URZ ;  /* 0x1715609d04117890 */ /* 0x000fe4000fffe03f */
[----:B------:R-:W-:Y:S01]  /*0340*/  UIADD3 UR19, UR4, -0x4ab325aa, URZ ;  /* 0xb54cda5604137890 */ /* 0x000fe2000fffe03f */
[----:B------:R-:W-:Y:S01]  /*0350*/  LOP3.LUT R4, R15, UR13, R6, 0x96, !PT ;  /* 0x0000000d0f047c12 */ /* 0x000fe2000f8e9606 */
[----:B------:R-:W-:-:S04]  /*0360*/  IMAD.WIDE.U32 R6, R7, -0x326172a9, RZ ;  /* 0xcd9e8d5707067825 */ /* 0x000fc800078e00ff */
[----:B------:R-:W-:Y:S01]  /*0370*/  IMAD.WIDE.U32 R4, R4, -0x2daee0ad, RZ ;  /* 0xd2511f5304047825 */ /* 0x000fe200078e00ff */
[----:B------:R-:W-:Y:S01]  /*0380*/  LOP3.LUT R13, R7, UR15, R14, 0x96, !PT ;  /* 0x0000000f070d7c12 */ /* 0x000fe2000f8e960e */
[----:B------:R-:W-:Y:S02]  /*0390*/  UIADD3 UR20, UR5, 0x646e171e, URZ ;  /* 0x646e171e05147890 */ /* 0x000fe4000fffe03f */
[----:B------:R-:W-:Y:S01]  /*03a0*/  IMAD.X R3, RZ, RZ, c[0x0][0x21c], P1 ;  /* 0x00008700ff037624 */ /* 0x000fe200008e06ff */
[----:B------:R-:W-:Y:S01]  /*03b0*/  LOP3.LUT R14, R5, UR16, R12, 0x96, !PT ;  /* 0x00000010050e7c12 */ /* 0x000fe2000f8e960c */
[----:B------:R-:W-:-:S03]  /*03c0*/  IMAD.WIDE.U32 R12, R13, -0x2daee0ad, RZ ;  /* 0xd2511f530d0c7825 */ /* 0x000fc600078e00ff */
[----:B------:R0:W5:Y:S01]  /*03d0*/  @P0 LDG.E.128 R8, [R2.64] ;  /* 0x0000000602080981 */ /* 0x000162000c1e1d00 */
[----:B------:R-:W-:Y:S01]  /*03e0*/  IMAD.WIDE.U32 R14, R14, -0x326172a9, RZ ;  /* 0xcd9e8d570e0e7825 */ /* 0x000fe200078e00ff */
[----:B------:R-:W-:Y:S02]  /*03f0*/  LOP3.LUT R7, R13, UR18, R4, 0x96, !PT ;  /* 0x000000120d077c12 */ /* 0x000fe4000f8e9604 */
[----:B------:R0:W5:Y:S02]  /*0400*/  @P0 LDG.E.128 R32, [R2.64+0x800] ;  /* 0x0008000602200981 */ /* 0x000164000c1e1d00 */
[----:B------:R-:W-:Y:S01]  /*0410*/  LOP3.LUT R4, R15, UR17, R6, 0x96, !PT ;  /* 0x000000110f047c12 */ /* 0x000fe2000f8e9606 */
[----:B------:R-:W-:Y:S01]  /*0420*/  IMAD.WIDE.U32 R6, R7, -0x326172a9, RZ ;  /* 0xcd9e8d5707067825 */ /* 0x000fe200078e00ff */
[----:B------:R0:W5:Y:S01]  /*0430*/  @P0 LDG.E.128 R28, [R2.64+0x1000] ;  /* 0x00100006021c0981 */ /* 0x000162000c1e1d00 */
[----:B------:R-:W-:Y:S02]  /*0440*/  UIADD3 UR21, UR4, 0x5384540f, URZ ;  /* 0x5384540f04157890 */ /* 0x000fe4000fffe03f */
[----:B------:R-:W-:Y:S01]  /*0450*/  IMAD.WIDE.U32 R4, R4, -0x2daee0ad, RZ ;  /* 0xd2511f5304047825 */ /* 0x000fe200078e00ff */
[----:B------:R-:W-:Y:S01]  /*0460*/  LOP3.LUT R14, R7, UR19, R14, 0x96, !PT ;  /* 0x00000013070e7c12 */ /* 0x000fe2000f8e960e */
[----:B------:R-:W-:-:S02]  /*0470*/  UIADD3 UR22, UR5, 0x1fd5c5a3, URZ ;  /* 0x1fd5c5a305167890 */ /* 0x000fc4000fffe03f */
[----:B------:R-:W-:Y:S01]  /*0480*/  UIADD3 UR23, UR4, -0xe443238, URZ ;  /* 0xf1bbcdc804177890 */ /* 0x000fe2000fffe03f */
[----:B------:R-:W-:Y:S01]  /*0490*/  LOP3.LUT R16, R5, UR20, R12, 0x96, !PT ;  /* 0x0000001405107c12 */ /* 0x000fe2000f8e960c */
[----:B------:R-:W-:Y:S01]  /*04a0*/  IMAD.WIDE.U32 R14, R14, -0x2daee0ad, RZ ;  /* 0xd2511f530e0e7825 */ /* 0x000fe200078e00ff */
[----:B0-----:R-:W-:Y:S01]  /*04b0*/  LEA.HI R2, R0, R19, RZ, 0x19 ;  /* 0x0000001300027211 */ /* 0x001fe200078fc8ff */
[----:B------:R-:W-:Y:S01]  /*04c0*/  UIADD3 UR24, UR5, -0x24c28bd8, URZ ;  /* 0xdb3d742805187890 */ /* 0x000fe2000fffe03f */
[----:B------:R-:W-:Y:S01]  /*04d0*/  IADD3 R12, P2, R18, c[0x0][0x1b0], RZ ;  /* 0x00006c00120c7a10 */ /* 0x000fe20007f5e0ff */
[----:B------:R-:W-:Y:S01]  /*04e0*/  IMAD.WIDE.U32 R16, R16, -0x326172a9, RZ ;  /* 0xcd9e8d5710107825 */ /* 0x000fe200078e00ff */
[----:B------:R-:W-:Y:S02]  /*04f0*/  ISETP.GE.AND P1, PT, R2, c[0x0][0x164], PT ;  /* 0x0000590002007a0c */ /* 0x000fe40003f26270 */
[----:B------:R-:W-:Y:S01]  /*0500*/  LOP3.LUT R37, R15, UR22, R4, 0x96, !PT ;  /* 0x000000160f257c12 */ /* 0x000fe2000f8e9604 */
[----:B------:R-:W-:Y:S01]  /*0510*/  IMAD.X R13, RZ, RZ, c[0x0][0x1b4], P2 ;  /* 0x00006d00ff0d7624 */ /* 0x000fe200010e06ff */
[----:B------:R-:W-:-:S03]  /*0520*/  LOP3.LUT R57, R17, UR21, R6, 0x96, !PT ;  /* 0x0000001511397c12 */ /* 0x000fc6000f8e9606 */
[----:B------:R-:W-:-:S04]  /*0530*/  IMAD.HI.U32 R5, R37, -0x326172a9, RZ ;  /* 0xcd9e8d5725057827 */ /* 0x000fc800078e00ff */
[----:B------:R-:W-:Y:S01]  /*0540*/  IMAD.HI.U32 R3, R57, -0x2daee0ad, RZ ;  /* 0xd2511f5339037827 */ /* 0x000fe200078e00ff */
[----:B------:R-:W-:-:S04]  /*0550*/  LOP3.LUT R38, R5, UR23, R16, 0x96, !PT ;  /* 0x0000001705267c12 */ /* 0x000fc8000f8e9610 */
[----:B------:R-:W-:Y:S01]  /*0560*/  LOP3.LUT R61, R3, UR24, R14, 0x96, !PT ;  /* 0x00000018033d7c12 */ /* 0x000fe2000f8e960e */
[----:B------:R-:W-:Y:S06]  /*0570*/  @P1 EXIT ;  /* 0x000000000000194d */ /* 0x000fec0003800000 */
[----:B-----5:R-:W-:Y:S01]  /*0580*/  @!P0 CS2R R32, SRZ ;  /* 0x0000000000208805 */ /* 0x020fe2000001ff00 */
[----:B------:R-:W-:Y:S01]  /*0590*/  @!P0 CS2R R28, SRZ ;  /* 0x00000000001c8805 */ /* 0x000fe2000001ff00 */
[----:B------:R-:W-:Y:S01]  /*05a0*/  @!P0 CS2R R8, SRZ ;  /* 0x0000000000088805 */ /* 0x000fe2000001ff00 */
[----:B------:R-:W-:Y:S01]  /*05b0*/  @!P0 CS2R R10, SRZ ;  /* 0x00000000000a8805 */ /* 0x000fe2000001ff00 */
[----:B------:R0:W5:Y:S01]  /*05c0*/  LDG.E.128 R24, [R12.64] ;  /* 0x000000060c187981 */ /* 0x000162000c1e1d00 */
[----:B------:R-:W-:Y:S01]  /*05d0*/  @!P0 CS2R R34, SRZ ;  /* 0x0000000000228805 */ /* 0x000fe2000001ff00 */
[----:B------:R-:W-:Y:S01]  /*05e0*/  HADD2.F32 R14, -RZ, R33.H1_H1 ;  /* 0x30000021ff0e7230 */ /* 0x000fe20000004100 */
[----:B------:R-:W-:Y:S01]  /*05f0*/  @!P0 CS2R R30, SRZ ;  /* 0x00000000001e8805 */ /* 0x000fe2000001ff00 */
[----:B------:R0:W5:Y:S01]  /*0600*/  LDG.E.128 R20, [R12.64+0x800] ;  /* 0x000800060c147981 */ /* 0x000162000c1e1d00 */
[--C-:B------:R-:W-:Y:S01]  /*0610*/  HADD2.F32 R47, -RZ, R28.reuse.H0_H0 ;  /* 0x2000001cff2f7230 */ /* 0x100fe20000004100 */
[----:B------:R-:W-:Y:S01]  /*0620*/  UIADD3 UR25, UR4, -0x700cb87f, URZ ;  /* 0x8ff3478104197890 */ /* 0x000fe2000fffe03f */
[----:B------:R-:W-:Y:S01]  /*0630*/  HADD2.F32 R48, -RZ, R28.H1_H1 ;  /* 0x3000001cff307230 */ /* 0x000fe20000004100 */
[----:B------:R0:W5:Y:S01]  /*0640*/  LDG.E.128 R16, [R12.64+0x1000] ;  /* 0x001000060c107981 */ /* 0x000162000c1e1d00 */
[--C-:B------:R-:W-:Y:S01]  /*0650*/  HADD2.F32 R49, -RZ, R29.reuse.H0_H0 ;  /* 0x2000001dff317230 */ /* 0x100fe20000004100 */
[----:B------:R-:W-:Y:S01]  /*0660*/  UIADD3 UR26, UR5, -0x695add53, URZ ;  /* 0x96a522ad051a7890 */ /* 0x000fe2000fffe03f */
[----:B------:R-:W-:Y:S01]  /*0670*/  HADD2.F32 R50, -RZ, R29.H1_H1 ;  /* 0x3000001dff327230 */ /* 0x000fe20000004100 */
[----:B------:R-:W-:Y:S01]  /*0680*/  IMAD R57, R57, -0x2daee0ad, RZ ;  /* 0xd2511f5339397824 */ /* 0x000fe200078e02ff */
[--C-:B------:R-:W-:Y:S01]  /*0690*/  HADD2.F32 R3, -RZ, R8.reuse.H0_H0 ;  /* 0x20000008ff037230 */ /* 0x100fe20000004100 */
[----:B------:R-:W-:Y:S01]  /*06a0*/  IMAD.HI.U32 R56, R61, -0x326172a9, RZ ;  /* 0xcd9e8d573d387827 */ /* 0x000fe200078e00ff */
[----:B------:R-:W-:Y:S01]  /*06b0*/  HADD2.F32 R4, -RZ, R8.H1_H1 ;  /* 0x30000008ff047230 */ /* 0x000fe20000004100 */
[----:B------:R-:W-:Y:S01]  /*06c0*/  LOP3.LUT R65, R36, 0x3, RZ, 0xc0, !PT ;  /* 0x0000000324417812 */ /* 0x000fe200078ec0ff */
[----:B------:R-:W-:Y:S01]  /*06d0*/  HADD2.F32 R5, -RZ, R9.H0_H0 ;  /* 0x20000009ff057230 */ /* 0x000fe20000004100 */
[----:B------:R-:W-:Y:S01]  /*06e0*/  IMAD.WIDE.U32 R28, R38, -0x2daee0ad, RZ ;  /* 0xd2511f53261c7825 */ /* 0x000fe200078e00ff */
[----:B0-----:R-:W-:Y:S01]  /*06f0*/  HADD2.F32 R13, -RZ, R33.H0_H0 ;  /* 0x20000021ff0d7230 */ /* 0x001fe20000004100 */
[----:B------:R-:W-:Y:S01]  /*0700*/  ULDC.U8 UR8, c[0x0][0x1f0] ;  /* 0x00007c0000087ab9 */ /* 0x000fe20000000000 */
[----:B------:R-:W-:Y:S01]  /*0710*/  HADD2.F32 R6, -RZ, R9.H1_H1 ;  /* 0x30000009ff067230 */ /* 0x000fe20000004100 */
[----:B------:R-:W-:Y:S01]  /*0720*/  IMAD R33, R37, -0x326172a9, RZ ;  /* 0xcd9e8d5725217824 */ /* 0x000fe200078e02ff */
[--C-:B------:R-:W-:Y:S01]  /*0730*/  HADD2.F32 R7, -RZ, R10.reuse.H0_H0 ;  /* 0x2000000aff077230 */ /* 0x100fe20000004100 */
[----:B------:R-:W-:Y:S01]  /*0740*/  LOP3.LUT R57, R29, UR26, R57, 0x96, !PT ;  /* 0x0000001a1d397c12 */ /* 0x000fe2000f8e9639 */
[----:B------:R-:W-:Y:S01]  /*0750*/  HADD2.F32 R8, -RZ, R10.H1_H1 ;  /* 0x3000000aff087230 */ /* 0x000fe20000004100 */
[----:B------:R-:W-:Y:S01]  /*0760*/  MOV R63, R28 ;  /* 0x0000001c003f7202 */ /* 0x000fe20000000f00 */
[--C-:B------:R-:W-:Y:S01]  /*0770*/  HADD2.F32 R9, -RZ, R11.reuse.H0_H0 ;  /* 0x2000000bff097230 */ /* 0x100fe20000004100 */
[----:B------:R-:W-:Y:S01]  /*0780*/  LOP3.LUT R56, R56, UR25, R33, 0x96, !PT ;  /* 0x0000001938387c12 */ /* 0x000fe2000f8e9621 */
[----:B------:R-:W-:Y:S01]  /*0790*/  HADD2.F32 R10, -RZ, R11.H1_H1 ;  /* 0x3000000bff0a7230 */ /* 0x000fe20000004100 */
[----:B------:R-:W-:Y:S01]  /*07a0*/  IMAD.MOV.U32 R54, RZ, RZ, 0x1 ;  /* 0x00000001ff367424 */ /* 0x000fe200078e00ff */
[--C-:B------:R-:W-:Y:S01]  /*07b0*/  HADD2.F32 R11, -RZ, R32.reuse.H0_H0 ;  /* 0x20000020ff0b7230 */ /* 0x100fe20000004100 */
[----:B------:R-:W-:Y:S01]  /*07c0*/  IMAD R61, R61, -0x326172a9, RZ ;  /* 0xcd9e8d573d3d7824 */ /* 0x000fe200078e02ff */
[----:B------:R-:W-:Y:S01]  /*07d0*/  HADD2.F32 R12, -RZ, R32.H1_H1 ;  /* 0x30000020ff0c7230 */ /* 0x000fe20000004100 */
[----:B------:R-:W-:Y:S01]  /*07e0*/  IMAD.MOV.U32 R62, RZ, RZ, RZ ;  /* 0x000000ffff3e7224 */ /* 0x000fe200078e00ff */
        /* <DEDUP_REMOVED lines=8> */
.L_x_3276:
[----:B------:R-:W-:Y:S01]  /*0870*/  ISETP.NE.U32.AND P1, PT, RZ, c[0x0][0x1c0], PT ;  /* 0x00007000ff007a0c */ /* 0x000fe20003f25070 */
[----:B------:R-:W-:Y:S01]  /*0880*/  IMAD R32, R2, c[0x0][0x168], RZ ;  /* 0x00005a0002207a24 */ /* 0x000fe200078e02ff */
[----:B------:R-:W-:Y:S01]  /*0890*/  ISETP.NE.U32.AND P0, PT, RZ, c[0x0][0x180], PT ;  /* 0x00006000ff007a0c */ /* 0x000fe20003f05070 */
[----:B------:R-:W-:Y:S01]  /*08a0*/  IMAD.MOV.U32 R71, RZ, RZ, 0x10 ;  /* 0x00000010ff477424 */ /* 0x000fe200078e00ff */
[----:B------:R-:W-:Y:S02]  /*08b0*/  ISETP.NE.AND.EX P1, PT, RZ, c[0x0][0x1c4], PT, P1 ;  /* 0x00007100ff007a0c */ /* 0x000fe40003f25310 */
[----:B------:R-:W-:Y:S02]  /*08c0*/  SHF.R.S32.HI R33, RZ, 0x1f, R32 ;  /* 0x0000001fff217819 */ /* 0x000fe40000011420 */
[----:B------:R-:W-:Y:S02]  /*08d0*/  ISETP.NE.AND.EX P0, PT, RZ, c[0x0][0x184], PT, P0 ;  /* 0x00006100ff007a0c */ /* 0x000fe40003f05300 */
[----:B------:R-:W-:-:S02]  /*08e0*/  LEA.HI R33, R33, R32, RZ, 0x3 ;  /* 0x0000002021217211 */ /* 0x000fc400078f18ff */
[----:B------:R-:W-:-:S04]  /*08f0*/  LOP3.LUT R40, R0, 0x7f, RZ, 0xc0, !PT ;  /* 0x0000007f00287812 */ /* 0x000fc800078ec0ff */
[----:B------:R-:W-:Y:S02]  /*0900*/  LEA.HI.SX32 R40, R33, R40, 0x1d ;  /* 0x0000002821287211 */ /* 0x000fe400078feaff */
[----:B------:R-:W-:-:S05]  /*0910*/  @P1 MOV R37, 0x2 ;  /* 0x0000000200251802 */ /* 0x000fca0000000f00 */
        /* <DEDUP_REMOVED lines=9> */
[----:B------:R-:W-:Y:S01]  /*09b0*/  IADD3 R38, R65, 0x1, RZ ;  /* 0x0000000141267810 */ /* 0x000fe20007ffe0ff */
[----:B--2---:R-:W-:-:S09]  /*09c0*/  @P1 HADD2.F32 R70, -RZ, R36.H0_H0 ;  /* 0x20000024ff461230 */ /* 0x004fd20000004100 */
        /* <DEDUP_REMOVED lines=9> */
.L_x_3106:
[----:B------:R-:W-:Y:S02]  /*0a60*/  MOV R41, R61 ;  /* 0x0000003d00297202 */ /* 0x000fe40000000f00 */
.L_x_3107:
[----:B------:R-:W-:Y:S05]  /*0a70*/  BSYNC B0 ;  /* 0x0000000000007941 */ /* 0x000fea0003800000 */
.L_x_3105:
        /* <DEDUP_REMOVED lines=16> */
.L_x_3111:
[----:B------:R-:W-:Y:S05]  /*0b80*/  BSYNC B1 ;  /* 0x0000000000017941 */ /* 0x000fea0003800000 */
.L_x_3110:
        /* <DEDUP_REMOVED lines=44> */
.L_x_3109:
[----:B------:R-:W-:Y:S05]  /*0e50*/  BSYNC B0 ;  /* 0x0000000000007941 */ /* 0x000fea0003800000 */
.L_x_3108:
[----:B------:R-:W0:Y:S01]  /*0e60*/  I2F.U32 R36, R41 ;  /* 0x0000002900247306 */ /* 0x000e220000201000 */
[----:B-----5:R-:W-:Y:S01]  /*0e70*/  HADD2.F32 R37, -RZ, R32.H0_H0 ;  /* 0x20000020ff257230 */ /* 0x020fe20000004100 */
[----:B------:R-:W-:Y:S01]  /*0e80*/  IMAD.MOV.U32 R69, RZ, RZ, 0x2f800000 ;  /* 0x2f800000ff457424 */ /* 0x000fe200078e00ff */
[C---:B------:R-:W-:Y:S01]  /*0e90*/  ISETP.NE.AND P1, PT, R38.reuse, 0x1, PT ;  /* 0x000000012600780c */ /* 0x040fe20003f25270 */
[----:B------:R-:W-:Y:S01]  /*0ea0*/  @P0 HADD2.F32 R39, -RZ, R28.H0_H0 ;  /* 0x2000001cff270230 */ /* 0x000fe20000004100 */
[----:B------:R-:W-:Y:S01]  /*0eb0*/  BSSY B0, `(.L_x_3112) ;  /* 0x0000013000007945 */ /* 0x000fe20003800000 */
[----:B------:R-:W-:Y:S01]  /*0ec0*/  FMUL.FTZ R37, R37, R70 ;  /* 0x0000004625257220 */ /* 0x000fe20000410000 */
[----:B------:R-:W-:-:S03]  /*0ed0*/  IADD3 R42, R38, 0x1, RZ ;  /* 0x00000001262a7810 */ /* 0x000fc60007ffe0ff */
        /* <DEDUP_REMOVED lines=15> */
.L_x_3113:
[----:B------:R-:W-:Y:S02]  /*0fd0*/  IMAD.MOV.U32 R37, RZ, RZ, R61 ;  /* 0x000000ffff257224 */ /* 0x000fe400078e003d */
.L_x_3114:
[----:B------:R-:W-:Y:S05]  /*0fe0*/  BSYNC B0 ;  /* 0x0000000000007941 */ /* 0x000fea0003800000 */
.L_x_3112:
        /* <DEDUP_REMOVED lines=16> */
.L_x_3118:
[----:B------:R-:W-:Y:S05]  /*10f0*/  BSYNC B1 ;  /* 0x0000000000017941 */ /* 0x000fea0003800000 */
.L_x_3117:
        /* <DEDUP_REMOVED lines=44> */
.L_x_3116:
[----:B------:R-:W-:Y:S05]  /*13c0*/  BSYNC B0 ;  /* 0x0000000000007941 */ /* 0x000fea0003800000 */
.L_x_3115:
        /* <DEDUP_REMOVED lines=22> */
.L_x_3120:
[----:B------:R-:W-:Y:S02]  /*1530*/  MOV R32, R61 ;  /* 0x0000003d00207202 */ /* 0x000fe40000000f00 */
.L_x_3121:
[----:B------:R-:W-:Y:S05]  /*1540*/  BSYNC B0 ;  /* 0x0000000000007941 */ /* 0x000fea0003800000 */
.L_x_3119:
        /* <DEDUP_REMOVED lines=16> */
.L_x_3125:
[----:B------:R-:W-:Y:S05]  /*1650*/  BSYNC B1 ;  /* 0x0000000000017941 */ /* 0x000fea0003800000 */
.L_x_3124:
        /* <DEDUP_REMOVED lines=44> */
.L_x_3123:
[----:B------:R-:W-:Y:S05]  /*1920*/  BSYNC B0 ;  /* 0x0000000000007941 */ /* 0x000fea0003800000 */
.L_x_3122:
        /* <DEDUP_REMOVED lines=21> */
.L_x_3127:
[----:B------:R-:W-:Y:S02]  /*1a80*/  IMAD.MOV.U32 R32, RZ, RZ, R61 ;  /* 0x000000ffff207224 */ /* 0x000fe400078e003d */
.L_x_3128:
[----:B------:R-:W-:Y:S05]  /*1a90*/  BSYNC B0 ;  /* 0x0000000000007941 */ /* 0x000fea0003800000 */
.L_x_3126:
        /* <DEDUP_REMOVED lines=16> */
.L_x_3132:
[----:B------:R-:W-:Y:S05]  /*1ba0*/  BSYNC B1 ;  /* 0x0000000000017941 */ /* 0x000fea0003800000 */
.L_x_3131:
        /* <DEDUP_REMOVED lines=44> */
.L_x_3130:
[----:B------:R-:W-:Y:S05]  /*1e70*/  BSYNC B0 ;  /* 0x0000000000007941 */ /* 0x000fea0003800000 */
.L_x_3129:
        /* <DEDUP_REMOVED lines=21> */
.L_x_3134:
[----:B------:R-:W-:Y:S02]  /*1fd0*/  IMAD.MOV.U32 R41, RZ, RZ, R61 ;  /* 0x000000ffff297224 */ /* 0x000fe400078e003d */
.L_x_3135:
[----:B------:R-:W-:Y:S05]  /*1fe0*/  BSYNC B0 ;  /* 0x0000000000007941 */ /* 0x000fea0003800000 */
.L_x_3133:
        /* <DEDUP_REMOVED lines=16> */
.L_x_3139:
[----:B------:R-:W-:Y:S05]  /*20f0*/  BSYNC B1 ;  /* 0x0000000000017941 */ /* 0x000fea0003800000 */
.L_x_3138:
        /* <DEDUP_REMOVED lines=44> */
.L_x_3137:
[----:B------:R-:W-:Y:S05]  /*23c0*/  BSYNC B0 ;  /* 0x0000000000007941 */ /* 0x000fea0003800000 */
.L_x_3136:
[----:B------:R-:W0:Y:S01]  /*23d0*/  I2F.U32 R32, R41 ;  /* 0x0000002900207306 */ /* 0x000e220000201000 */
[----:B------:R-:W-:Y:S01]  /*23e0*/  HADD2.F32 R43, -RZ, R34.H0_H0 ;  /* 0x20000022ff2b7230 */ /* 0x000fe20000004100 */
[----:B------:R-:W-:Y:S01]  /*23f0*/  ISETP.NE.AND P4, PT, R33, 0x1, PT ;  /* 0x000000012100780c */ /* 0x000fe20003f85270 */
[----:B------:R-:W-:Y:S03]  /*2400*/  BSSY B0, `(.L_x_3140) ;  /* 0x0000013000007945 */ /* 0x000fe60003800000 */
[----:B------:R-:W-:-:S04]  /*2410*/  FMUL.FTZ R43, R43, R70 ;  /* 0x000000462b2b7220 */ /* 0x000fc80000410000 */
[----:B------:R-:W-:Y:S02]  /*2420*/  FMUL.FTZ R43, R43, c[0x0][0x1e8] ;  /* 0x00007a002b2b7a20 */ /* 0x000fe40000410000 */
[----:B0-----:R-:W-:-:S05]  /*2430*/  FFMA.FTZ R32, R32, R69, 1.1641532182693481445e-10 ;  /* 0x2f00000020207423 */ /* 0x001fca0000010045 */
[----:B------:R-:W-:Y:S01]  /*2440*/  FSETP.GTU.FTZ.AND P3, PT, R32, c[0x0][0x1e4], PT ;  /* 0x0000790020007a0b */ /* 0x000fe20003f7c000 */
[----:B------:R-:W-:-:S03]  /*2450*/  @P0 HADD2.F32 R32, -RZ, R30.H0_H0 ;  /* 0x2000001eff200230 */ /* 0x000fc60000004100 */
        /* <DEDUP_REMOVED lines=12> */
.L_x_3141:
[----:B------:R-:W-:Y:S02]  /*2520*/  MOV R66, R61 ;  /* 0x0000003d00427202 */ /* 0x000fe40000000f00 */
.L_x_3142:
[----:B------:R-:W-:Y:S05]  /*2530*/  BSYNC B0 ;  /* 0x0000000000007941 */ /* 0x000fea0003800000 */
.L_x_3140:
        /* <DEDUP_REMOVED lines=16> */
.L_x_3146:
[----:B------:R-:W-:Y:S05]  /*2640*/  BSYNC B1 ;  /* 0x0000000000017941 */ /* 0x000fea0003800000 */
.L_x_3145:
        /* <DEDUP_REMOVED lines=42> */
[----:B------:R-:W-:Y:S01]  /*28f0*/  LOP3.LUT R57, R33, UR26, R42, 0x96, !PT ;  /* 0x0000001a21397c12 */ /* 0x000fe2000f8e962a */
[----:B------:R-:W-:Y:S02]  /*2900*/  IMAD.MOV.U32 R63, RZ, RZ, R32 ;  /* 0x000000ffff3f7224 */ /* 0x000fe400078e0020 */
.L_x_3144:
[----:B------:R-:W-:Y:S05]  /*2910*/  BSYNC B0 ;  /* 0x0000000000007941 */ /* 0x000fea0003800000 */
.L_x_3143:
        /* <DEDUP_REMOVED lines=21> */
.L_x_3148:
[----:B------:R-:W-:Y:S02]  /*2a70*/  IMAD.MOV.U32 R34, RZ, RZ, R61 ;  /* 0x000000ffff227224 */ /* 0x000fe400078e003d */
.L_x_3149:
[----:B------:R-:W-:Y:S05]  /*2a80*/  BSYNC B0 ;  /* 0x0000000000007941 */ /* 0x000fea0003800000 */
.L_x_3147:
        /* <DEDUP_REMOVED lines=16> */
.L_x_3153:
[----:B------:R-:W-:Y:S05]  /*2b90*/  BSYNC B1 ;  /* 0x0000000000017941 */ /* 0x000fea0003800000 */
.L_x_3152:
        /* <DEDUP_REMOVED lines=44> */
.L_x_3151:
[----:B------:R-:W-:Y:S05]  /*2e60*/  BSYNC B0 ;  /* 0x0000000000007941 */ /* 0x000fea0003800000 */
.L_x_3150:
        /* <DEDUP_REMOVED lines=21> */
.L_x_3155:
[----:B------:R-:W-:Y:S02]  /*2fc0*/  IMAD.MOV.U32 R34, RZ, RZ, R61 ;  /* 0x000000ffff227224 */ /* 0x000fe400078e003d */
.L_x_3156:
[----:B------:R-:W-:Y:S05]  /*2fd0*/  BSYNC B0 ;  /* 0x0000000000007941 */ /* 0x000fea0003800000 */
.L_x_3154:
        /* <DEDUP_REMOVED lines=18> */
.L_x_3160:
[----:B------:R-:W-:Y:S05]  /*3100*/  BSYNC B1 ;  /* 0x0000000000017941 */ /* 0x000fea0003800000 */
.L_x_3159:
        /* <DEDUP_REMOVED lines=44> */
.L_x_3158:
[----:B------:R-:W-:Y:S05]  /*33d0*/  BSYNC B0 ;  /* 0x0000000000007941 */ /* 0x000fea0003800000 */
.L_x_3157:
[----:B------:R0:W1:Y:S01]  /*33e0*/  I2F.U32 R32, R34 ;  /* 0x0000002200207306 */ /* 0x0000620000201000 */
[----:B------:R-:W-:Y:S01]  /*33f0*/  SEL R33, RZ, 0x1, P2 ;  /* 0x00000001ff217807 */ /* 0x000fe20001000000 */
[----:B------:R-:W-:Y:S01]  /*3400*/  HADD2.F32 R35, -RZ, R35.H1_H1 ;  /* 0x30000023ff237230 */ /* 0x000fe20000004100 */
[----:B------:R-:W-:Y:S01]  /*3410*/  ISETP.NE.AND P2, PT, R72, RZ, PT ;  /* 0x000000ff4800720c */ /* 0x000fe20003f45270 */
[----:B------:R-:W-:Y:S01]  /*3420*/  @P0 HADD2.F32 R73, -RZ, R31.H1_H1 ;  /* 0x3000001fff490230 */ /* 0x000fe20000004100 */
[----:B------:R-:W-:Y:S01]  /*3430*/  SEL R66, RZ, 0x1, P1 ;  /* 0x00000001ff427807 */ /* 0x000fe20000800000 */
[----:B------:R-:W-:Y:S01]  /*3440*/  IMAD.WIDE.U32 R78, R40, R71, c[0x0][0x188] ;  /* 0x00006200284e7625 */ /* 0x000fe200078e0047 */
[----:B------:R-:W-:-:S02]  /*3450*/  SEL R64, RZ, 0x1, P2 ;  /* 0x00000001ff407807 */ /* 0x000fc40001000000 */
[----:B------:R-:W-:Y:S01]  /*3460*/  ISETP.NE.AND P6, PT, R68, RZ, PT ;  /* 0x000000ff4400720c */ /* 0x000fe20003fc5270 */
[----:B------:R-:W-:Y:S01]  /*3470*/  FMUL.FTZ R35, R35, R70 ;  /* 0x0000004623237220 */ /* 0x000fe20000410000 */
[----:B------:R-:W-:Y:S01]  /*3480*/  SEL R77, RZ, 0x10000, P5 ;  /* 0x00010000ff4d7807 */ /* 0x000fe20002800000 */
[----:B------:R-:W-:Y:S01]  /*3490*/  IMAD.WIDE.U32 R66, R66, 0x10000, RZ ;  /* 0x0001000042427825 */ /* 0x000fe200078e00ff */
[----:B0-----:R-:W-:Y:S02]  /*34a0*/  SEL R34, RZ, 0x100, P4 ;  /* 0x00000100ff227807 */ /* 0x001fe40002000000 */
[----:B------:R-:W-:Y:S01]  /*34b0*/  SEL R75, RZ, 0x1, P6 ;  /* 0x00000001ff4b7807 */ /* 0x000fe20003000000 */
[----:B-1----:R-:W-:Y:S01]  /*34c0*/  FFMA.FTZ R32, R32, R69, 1.1641532182693481445e-10 ;  /* 0x2f00000020207423 */ /* 0x002fe20000010045 */
[----:B------:R-:W-:Y:S01]  /*34d0*/  IADD3 R82, R40, 0x80, RZ ;  /* 0x0000008028527810 */ /* 0x000fe20007ffe0ff */
[----:B------:R-:W-:-:S03]  /*34e0*/  IMAD.WIDE.U32 R64, R64, 0x100, RZ ;  /* 0x0000010040407825 */ /* 0x000fc600078e00ff */
[----:B------:R-:W-:Y:S01]  /*34f0*/  FSETP.GTU.FTZ.AND P1, PT, R32, c[0x0][0x1e4], PT ;  /* 0x0000790020007a0b */ /* 0x000fe20003f3c000 */
[----:B------:R-:W-:-:S03]  /*3500*/  IMAD.WIDE.U32 R32, R33, 0x1000000, RZ ;  /* 0x0100000021207825 */ /* 0x000fc600078e00ff */
[----:B------:R-:W-:Y:S01]  /*3510*/  SEL R68, RZ, 0x1000000, P1 ;  /* 0x01000000ff447807 */ /* 0x000fe20000800000 */
[----:B------:R-:W-:Y:S01]  /*3520*/  FMUL.FTZ R35, R35, c[0x0][0x1e8] ;  /* 0x00007a0023237a20 */ /* 0x000fe20000410000 */
[----:B------:R-:W-:Y:S02]  /*3530*/  LOP3.LUT R66, R64, R32, R66, 0xfe, !PT ;  /* 0x0000002040427212 */ /* 0x000fe400078efe42 */
[----:B------:R-:W-:Y:S02]  /*3540*/  SEL R32, RZ, 0x1, P3 ;  /* 0x00000001ff207807 */ /* 0x000fe40001800000 */
[----:B------:R-:W-:Y:S02]  /*3550*/  FSEL R64, R35, RZ, !P1 ;  /* 0x000000ff23407208 */ /* 0x000fe40004800000 */
[----:B------:R-:W-:Y:S01]  /*3560*/  LOP3.LUT R35, R34, R68, R77, 0xfe, !PT ;  /* 0x0000004422237212 */ /* 0x000fe200078efe4d */
[----:B------:R-:W-:Y:S01]  /*3570*/  HFMA2.MMA R68, -RZ, RZ, 0, 4.76837158203125e-07 ;  /* 0x00000008ff447435 */ /* 0x000fe200000001ff */
[----:B------:R-:W-:Y:S01]  /*3580*/  F2FP.PACK_AB R34, R42, R41 ;  /* 0x000000292a22723e */ /* 0x000fe200000000ff */
[----:B------:R-:W-:Y:S01]  /*3590*/  @P0 FADD.FTZ R64, R64, R73 ;  /* 0x0000004940400221 */ /* 0x000fe20000010000 */
[----:B------:R-:W-:-:S02]  /*35a0*/  LOP3.LUT R73, R33, R35, R32, 0xfe, !PT ;  /* 0x0000002321497212 */ /* 0x000fc400078efe20 */
[----:B------:R-:W-:Y:S02]  /*35b0*/  F2FP.PACK_AB R33, R39, R38 ;  /* 0x000000262721723e */ /* 0x000fe400000000ff */
[----:B------:R-:W-:Y:S02]  /*35c0*/  F2FP.PACK_AB R32, R37, R36 ;  /* 0x000000242520723e */ /* 0x000fe400000000ff */
[----:B------:R-:W-:Y:S01]  /*35d0*/  F2FP.PACK_AB R35, R64, R43 ;  /* 0x0000002b4023723e */ /* 0x000fe200000000ff */
[----:B------:R-:W-:Y:S01]  /*35e0*/  IMAD.WIDE.U32 R76, R40, R68, c[0x0][0x190] ;  /* 0x00006400284c7625 */ /* 0x000fe200078e0044 */
[----:B------:R-:W-:Y:S02]  /*35f0*/  LOP3.LUT R66, R66, R75, RZ, 0xfc, !PT ;  /* 0x0000004b42427212 */ /* 0x000fe400078efcff */
[----:B------:R-:W-:Y:S01]  /*3600*/  LOP3.LUT R67, R65, R73, R67, 0xfe, !PT ;  /* 0x0000004941437212 */ /* 0x000fe200078efe43 */
[CC--:B------:R-:W-:Y:S01]  /*3610*/  @P0 IMAD.WIDE.U32 R72, R82.reuse, R71.reuse, c[0x0][0x180] ;  /* 0x0000600052480625 */ /* 0x0c0fe200078e0047 */
[----:B------:R0:W-:Y:S03]  /*3620*/  STG.E.128 [R78.64], R32 ;  /* 0x000000204e007986 */ /* 0x0001e6000c101d06 */
[----:B------:R-:W-:Y:S01]  /*3630*/  IMAD.WIDE.U32 R74, R82, R71, c[0x0][0x170] ;  /* 0x00005c00524a7625 */ /* 0x000fe200078e0047 */
        /* <DEDUP_REMOVED lines=15> */
.L_x_3162:
[----:B-1----:R-:W-:Y:S02]  /*3730*/  IMAD.MOV.U32 R65, RZ, RZ, R61 ;  /* 0x000000ffff417224 */ /* 0x002fe400078e003d */
.L_x_3163:
[----:B------:R-:W-:Y:S05]  /*3740*/  BSYNC B0 ;  /* 0x0000000000007941 */ /* 0x000fea0003800000 */
.L_x_3161:
        /* <DEDUP_REMOVED lines=16> */
.L_x_3167:
[----:B------:R-:W-:Y:S05]  /*3850*/  BSYNC B1 ;  /* 0x0000000000017941 */ /* 0x000fea0003800000 */
.L_x_3166:
        /* <DEDUP_REMOVED lines=44> */
.L_x_3165:
[----:B------:R-:W-:Y:S05]  /*3b20*/  BSYNC B0 ;  /* 0x0000000000007941 */ /* 0x000fea0003800000 */
.L_x_3164:
[----:B------:R-:W0:Y:S01]  /*3b30*/  I2F.U32 R66, R65 ;  /* 0x0000004100427306 */ /* 0x000e220000201000 */
[----:B-----5:R-:W-:Y:S01]  /*3b40*/  HADD2.F32 R67, -RZ, R32.H0_H0 ;  /* 0x20000020ff437230 */ /* 0x020fe20000004100 */
        /* <DEDUP_REMOVED lines=20> */
.L_x_3169:
[----:B------:R-:W-:Y:S02]  /*3c90*/  IMAD.MOV.U32 R65, RZ, RZ, R61 ;  /* 0x000000ffff417224 */ /* 0x000fe400078e003d */
.L_x_3170:
[----:B------:R-:W-:Y:S05]  /*3ca0*/  BSYNC B0 ;  /* 0x0000000000007941 */ /* 0x000fea0003800000 */
.L_x_3168:
        /* <DEDUP_REMOVED lines=16> */
.L_x_3174:
[----:B------:R-:W-:Y:S05]  /*3db0*/  BSYNC B1 ;  /* 0x0000000000017941 */ /* 0x000fea0003800000 */
.L_x_3173:
        /* <DEDUP_REMOVED lines=44> */
.L_x_3172:
[----:B------:R-:W-:Y:S05]  /*4080*/  BSYNC B0 ;  /* 0x0000000000007941 */ /* 0x000fea0003800000 */
.L_x_3171:
        /* <DEDUP_REMOVED lines=22> */
.L_x_3176:
[----:B------:R-:W-:Y:S02]  /*41f0*/  MOV R32, R61 ;  /* 0x0000003d00207202 */ /* 0x000fe40000000f00 */
.L_x_3177:
[----:B------:R-:W-:Y:S05]  /*4200*/  BSYNC B0 ;  /* 0x0000000000007941 */ /* 0x000fea0003800000 */
.L_x_3175:
        /* <DEDUP_REMOVED lines=16> */
.L_x_3181:
[----:B------:R-:W-:Y:S05]  /*4310*/  BSYNC B1 ;  /* 0x0000000000017941 */ /* 0x000fea0003800000 */
.L_x_3180:
        /* <DEDUP_REMOVED lines=44> */
.L_x_3179:
[----:B------:R-:W-:Y:S05]  /*45e0*/  BSYNC B0 ;  /* 0x0000000000007941 */ /* 0x000fea0003800000 */
.L_x_3178:
        /* <DEDUP_REMOVED lines=21> */
.L_x_3183:
[----:B------:R-:W-:Y:S02]  /*4740*/  IMAD.MOV.U32 R32, RZ, RZ, R61 ;  /* 0x000000ffff207224 */ /* 0x000fe400078e003d */
.L_x_3184:
[----:B------:R-:W-:Y:S05]  /*4750*/  BSYNC B0 ;  /* 0x0000000000007941 */ /* 0x000fea0003800000 */
.L_x_3182:
        /* <DEDUP_REMOVED lines=16> */
.L_x_3188:
[----:B------:R-:W-:Y:S05]  /*4860*/  BSYNC B1 ;  /* 0x0000000000017941 */ /* 0x000fea0003800000 */
.L_x_3187:
        /* <DEDUP_REMOVED lines=44> */
.L_x_3186:
[----:B------:R-:W-:Y:S05]  /*4b30*/  BSYNC B0 ;  /* 0x0000000000007941 */ /* 0x000fea0003800000 */
.L_x_3185:
        /* <DEDUP_REMOVED lines=21> */
.L_x_3190:
[----:B------:R-:W-:Y:S02]  /*4c90*/  IMAD.MOV.U32 R65, RZ, RZ, R61 ;  /* 0x000000ffff417224 */ /* 0x000fe400078e003d */
.L_x_3191:
[----:B------:R-:W-:Y:S05]  /*4ca0*/  BSYNC B0 ;  /* 0x0000000000007941 */ /* 0x000fea0003800000 */
.L_x_3189:
        /* <DEDUP_REMOVED lines=16> */
.L_x_3195:
[----:B------:R-:W-:Y:S05]  /*4db0*/  BSYNC B1 ;  /* 0x0000000000017941 */ /* 0x000fea0003800000 */
.L_x_3194:
        /* <DEDUP_REMOVED lines=44> */
.L_x_3193:
[----:B------:R-:W-:Y:S05]  /*5080*/  BSYNC B0 ;  /* 0x0000000000007941 */ /* 0x000fea0003800000 */
.L_x_3192:
        /* <DEDUP_REMOVED lines=21> */
.L_x_3197:
[----:B------:R-:W-:Y:S02]  /*51e0*/  MOV R65, R61 ;  /* 0x0000003d00417202 */ /* 0x000fe40000000f00 */
.L_x_3198:
[----:B------:R-:W-:Y:S05]  /*51f0*/  BSYNC B0 ;  /* 0x0000000000007941 */ /* 0x000fea0003800000 */
.L_x_3196:
        /* <DEDUP_REMOVED lines=16> */
.L_x_3202:
[----:B------:R-:W-:Y:S05]  /*5300*/  BSYNC B1 ;  /* 0x0000000000017941 */ /* 0x000fea0003800000 */
.L_x_3201:
        /* <DEDUP_REMOVED lines=44> */
.L_x_3200:
[----:B------:R-:W-:Y:S05]  /*55d0*/  BSYNC B0 ;  /* 0x0000000000007941 */ /* 0x000fea0003800000 */
.L_x_3199:
        /* <DEDUP_REMOVED lines=21> */
.L_x_3204:
[----:B------:R-:W-:Y:S02]  /*5730*/  IMAD.MOV.U32 R34, RZ, RZ, R61 ;  /* 0x000000ffff227224 */ /* 0x000fe400078e003d */
.L_x_3205:
[----:B------:R-:W-:Y:S05]  /*5740*/  BSYNC B0 ;  /* 0x0000000000007941 */ /* 0x000fea0003800000 */
.L_x_3203:
        /* <DEDUP_REMOVED lines=16> */
.L_x_3209:
[----:B------:R-:W-:Y:S05]  /*5850*/  BSYNC B1 ;  /* 0x0000000000017941 */ /* 0x000fea0003800000 */
.L_x_3208:
        /* <DEDUP_REMOVED lines=44> */
.L_x_3207:
[----:B------:R-:W-:Y:S05]  /*5b20*/  BSYNC B0 ;  /* 0x0000000000007941 */ /* 0x000fea0003800000 */
.L_x_3206:
        /* <DEDUP_REMOVED lines=21> */
.L_x_3211:
[----:B------:R-:W-:Y:S02]  /*5c80*/  IMAD.MOV.U32 R34, RZ, RZ, R61 ;  /* 0x000000ffff227224 */ /* 0x000fe400078e003d */
.L_x_3212:
[----:B------:R-:W-:Y:S05]  /*5c90*/  BSYNC B0 ;  /* 0x0000000000007941 */ /* 0x000fea0003800000 */
.L_x_3210:
        /* <DEDUP_REMOVED lines=18> */
.L_x_3216:
[----:B------:R-:W-:Y:S05]  /*5dc0*/  BSYNC B1 ;  /* 0x0000000000017941 */ /* 0x000fea0003800000 */
.L_x_3215:
        /* <DEDUP_REMOVED lines=44> */
.L_x_3214:
[----:B------:R-:W-:Y:S05]  /*6090*/  BSYNC B0 ;  /* 0x0000000000007941 */ /* 0x000fea0003800000 */
.L_x_3213:
[----:B------:R0:W1:Y:S01]  /*60a0*/  I2F.U32 R32, R34 ;  /* 0x0000002200207306 */ /* 0x0000620000201000 */
[----:B------:R-:W-:Y:S01]  /*60b0*/  HADD2.F32 R35, -RZ, R35.H1_H1 ;  /* 0x30000023ff237230 */ /* 0x000fe20000004100 */
[----:B------:R-:W-:Y:S01]  /*60c0*/  SEL R79, RZ, 0x1, P2 ;  /* 0x00000001ff4f7807 */ /* 0x000fe20001000000 */
[----:B------:R-:W-:Y:S01]  /*60d0*/  @P0 HADD2.F32 R33, -RZ, R31.H1_H1 ;  /* 0x3000001fff210230 */ /* 0x000fe20000004100 */
[----:B------:R-:W-:Y:S01]  /*60e0*/  ISETP.NE.AND P6, PT, R66, RZ, PT ;  /* 0x000000ff4200720c */ /* 0x000fe20003fc5270 */
[----:B------:R-:W-:Y:S01]  /*60f0*/  IMAD.WIDE.U32 R80, R82, R71, c[0x0][0x188] ;  /* 0x0000620052507625 */ /* 0x000fe200078e0047 */
[----:B------:R-:W-:-:S02]  /*6100*/  SEL R66, RZ, 0x10000, P5 ;  /* 0x00010000ff427807 */ /* 0x000fc40002800000 */
[----:B------:R-:W-:Y:S01]  /*6110*/  ISETP.NE.AND P5, PT, R83, RZ, PT ;  /* 0x000000ff5300720c */ /* 0x000fe20003fa5270 */
[----:B------:R-:W-:Y:S01]  /*6120*/  FMUL.FTZ R35, R35, R70 ;  /* 0x0000004623237220 */ /* 0x000fe20000410000 */
[----:B0-----:R-:W-:Y:S02]  /*6130*/  F2FP.PACK_AB R34, R77, R74 ;  /* 0x0000004a4d22723e */ /* 0x001fe400000000ff */
[----:B------:R-:W-:Y:S01]  /*6140*/  SEL R83, RZ, 0x1, P1 ;  /* 0x00000001ff537807 */ /* 0x000fe20000800000 */
[----:B------:R-:W-:Y:S01]  /*6150*/  FMUL.FTZ R35, R35, c[0x0][0x1e8] ;  /* 0x00007a0023237a20 */ /* 0x000fe20000410000 */
[----:B------:R-:W-:Y:S01]  /*6160*/  SEL R84, RZ, 0x1, P5 ;  /* 0x00000001ff547807 */ /* 0x000fe20002800000 */
[----:B-1----:R-:W-:Y:S01]  /*6170*/  FFMA.FTZ R32, R32, R69, 1.1641532182693481445e-10 ;  /* 0x2f00000020207423 */ /* 0x002fe20000010045 */
[----:B------:R-:W-:-:S04]  /*6180*/  SEL R85, RZ, 0x100, P4 ;  /* 0x00000100ff557807 */ /* 0x000fc80002000000 */
[----:B------:R-:W-:Y:S02]  /*6190*/  FSETP.GTU.FTZ.AND P2, PT, R32, c[0x0][0x1e4], PT ;  /* 0x0000790020007a0b */ /* 0x000fe40003f5c000 */
[----:B------:R-:W-:Y:S02]  /*61a0*/  F2FP.PACK_AB R32, R73, R67 ;  /* 0x000000434920723e */ /* 0x000fe400000000ff */
[----:B------:R-:W-:Y:S02]  /*61b0*/  FSEL R78, R35, RZ, !P2 ;  /* 0x000000ff234e7208 */ /* 0x000fe40005000000 */
[----:B------:R-:W-:-:S03]  /*61c0*/  SEL R86, RZ, 0x1000000, P2 ;  /* 0x01000000ff567807 */ /* 0x000fc60001000000 */
[----:B------:R-:W-:Y:S01]  /*61d0*/  @P0 FADD.FTZ R78, R33, R78 ;  /* 0x0000004e214e0221 */ /* 0x000fe20000010000 */
[----:B------:R-:W-:Y:S02]  /*61e0*/  F2FP.PACK_AB R33, R75, R72 ;  /* 0x000000484b21723e */ /* 0x000fe400000000ff */
[----:B------:R-:W-:Y:S02]  /*61f0*/  LOP3.LUT R66, R85, R86, R66, 0xfe, !PT ;  /* 0x0000005655427212 */ /* 0x000fe400078efe42 */
[----:B------:R-:W-:-:S05]  /*6200*/  F2FP.PACK_AB R35, R78, R76 ;  /* 0x0000004c4e23723e */ /* 0x000fca00000000ff */
        /* <DEDUP_REMOVED lines=29> */
.L_x_3218:
[----:B0-----:R-:W-:Y:S02]  /*63e0*/  MOV R79, R61 ;  /* 0x0000003d004f7202 */ /* 0x001fe40000000f00 */
.L_x_3219:
[----:B------:R-:W-:Y:S05]  /*63f0*/  BSYNC B0 ;  /* 0x0000000000007941 */ /* 0x000fea0003800000 */
.L_x_3217:
        /* <DEDUP_REMOVED lines=16> */
.L_x_3223:
[----:B------:R-:W-:Y:S05]  /*6500*/  BSYNC B1 ;  /* 0x0000000000017941 */ /* 0x000fea0003800000 */
.L_x_3222:
        /* <DEDUP_REMOVED lines=44> */
.L_x_3221:
[----:B------:R-:W-:Y:S05]  /*67d0*/  BSYNC B0 ;  /* 0x0000000000007941 */ /* 0x000fea0003800000 */
.L_x_3220:
[----:B------:R-:W0:Y:S01]  /*67e0*/  I2F.U32 R80, R79 ;  /* 0x0000004f00507306 */ /* 0x000e220000201000 */
[----:B-----5:R-:W-:Y:S01]  /*67f0*/  HADD2.F32 R65, -RZ, R32.H0_H0 ;  /* 0x20000020ff417230 */ /* 0x020fe20000004100 */
        /* <DEDUP_REMOVED lines=18> */
[----:B------:R-:W-:Y:S01]  /*6920*/  MOV R65, R63 ;  /* 0x0000003f00417202 */ /* 0x000fe20000000f00 */
[----:B------:R-:W-:Y:S05]  /*6930*/  BRA `(.L_x_3226) ;  /* 0x0000001000007947 */ /* 0x000fea0003800000 */
.L_x_3225:
[----:B------:R-:W-:Y:S02]  /*6940*/  IMAD.MOV.U32 R65, RZ, RZ, R61 ;  /* 0x000000ffff417224 */ /* 0x000fe400078e003d */
.L_x_3226:
[----:B------:R-:W-:Y:S05]  /*6950*/  BSYNC B0 ;  /* 0x0000000000007941 */ /* 0x000fea0003800000 */
.L_x_3224:
        /* <DEDUP_REMOVED lines=14> */
[----:B------:R-:W-:-:S04]  /*6a40*/  @P2 IADD3 R56, R62, RZ, RZ ;  /* 0x000000ff3e382210 */ /* 0x000fc80007ffe0ff */
[----:B------:R-:W-:Y:S02]  /*6a50*/  @!P1 MOV R62, R56 ;  /* 0x00000038003e9202 */ /* 0x000fe40000000f00 */
.L_x_3230:
[----:B------:R-:W-:Y:S05]  /*6a60*/  BSYNC B1 ;  /* 0x0000000000017941 */ /* 0x000fea0003800000 */
.L_x_3229:
        /* <DEDUP_REMOVED lines=44> */
.L_x_3228:
[----:B------:R-:W-:Y:S05]  /*6d30*/  BSYNC B0 ;  /* 0x0000000000007941 */ /* 0x000fea0003800000 */
.L_x_3227:
        /* <DEDUP_REMOVED lines=22> */
.L_x_3232:
[----:B------:R-:W-:Y:S02]  /*6ea0*/  IMAD.MOV.U32 R32, RZ, RZ, R61 ;  /* 0x000000ffff207224 */ /* 0x000fe400078e003d */
.L_x_3233:
[----:B------:R-:W-:Y:S05]  /*6eb0*/  BSYNC B0 ;  /* 0x0000000000007941 */ /* 0x000fea0003800000 */
.L_x_3231:
        /* <DEDUP_REMOVED lines=16> */
.L_x_3237:
[----:B------:R-:W-:Y:S05]  /*6fc0*/  BSYNC B1 ;  /* 0x0000000000017941 */ /* 0x000fea0003800000 */
.L_x_3236:
        /* <DEDUP_REMOVED lines=44> */
.L_x_3235:
[----:B------:R-:W-:Y:S05]  /*7290*/  BSYNC B0 ;  /* 0x0000000000007941 */ /* 0x000fea0003800000 */
.L_x_3234:
        /* <DEDUP_REMOVED lines=21> */
.L_x_3239:
[----:B------:R-:W-:Y:S02]  /*73f0*/  IMAD.MOV.U32 R32, RZ, RZ, R61 ;  /* 0x000000ffff207224 */ /* 0x000fe400078e003d */
.L_x_3240:
[----:B------:R-:W-:Y:S05]  /*7400*/  BSYNC B0 ;  /* 0x0000000000007941 */ /* 0x000fea0003800000 */
.L_x_3238:
        /* <DEDUP_REMOVED lines=16> */
.L_x_3244:
[----:B------:R-:W-:Y:S05]  /*7510*/  BSYNC B1 ;  /* 0x0000000000017941 */ /* 0x000fea0003800000 */
.L_x_3243:
        /* <DEDUP_REMOVED lines=44> */
.L_x_3242:
[----:B------:R-:W-:Y:S05]  /*77e0*/  BSYNC B0 ;  /* 0x0000000000007941 */ /* 0x000fea0003800000 */
.L_x_3241:
        /* <DEDUP_REMOVED lines=21> */
.L_x_3246:
[----:B------:R-:W-:Y:S02]  /*7940*/  IMAD.MOV.U32 R65, RZ, RZ, R61 ;  /* 0x000000ffff417224 */ /* 0x000fe400078e003d */
.L_x_3247:
[----:B------:R-:W-:Y:S05]  /*7950*/  BSYNC B0 ;  /* 0x0000000000007941 */ /* 0x000fea0003800000 */
.L_x_3245:
        /* <DEDUP_REMOVED lines=16> */
.L_x_3251:
[----:B------:R-:W-:Y:S05]  /*7a60*/  BSYNC B1 ;  /* 0x0000000000017941 */ /* 0x000fea0003800000 */
.L_x_3250:
        /* <DEDUP_REMOVED lines=44> */
.L_x_3249:
[----:B------:R-:W-:Y:S05]  /*7d30*/  BSYNC B0 ;  /* 0x0000000000007941 */ /* 0x000fea0003800000 */
.L_x_3248:
        /* <DEDUP_REMOVED lines=21> */
.L_x_3253:
[----:B------:R-:W-:Y:S02]  /*7e90*/  IMAD.MOV.U32 R65, RZ, RZ, R61 ;  /* 0x000000ffff417224 */ /* 0x000fe400078e003d */
.L_x_3254:
[----:B------:R-:W-:Y:S05]  /*7ea0*/  BSYNC B0 ;  /* 0x0000000000007941 */ /* 0x000fea0003800000 */
.L_x_3252:
        /* <DEDUP_REMOVED lines=14> */
[----:B------:R-:W-:-:S05]  /*7f90*/  @P5 IADD3 R32, R62, RZ, RZ ;  /* 0x000000ff3e205210 */ /* 0x000fca0007ffe0ff */
[----:B------:R-:W-:Y:S02]  /*7fa0*/  @!P4 IMAD.MOV.U32 R62, RZ, RZ, R32 ;  /* 0x000000ffff3ec224 */ /* 0x000fe400078e0020 */
.L_x_3258:
[----:B------:R-:W-:Y:S05]  /*7fb0*/  BSYNC B1 ;  /* 0x0000000000017941 */ /* 0x000fea0003800000 */
.L_x_3257:
        /* <DEDUP_REMOVED lines=44> */
.L_x_3256:
[----:B------:R-:W-:Y:S05]  /*8280*/  BSYNC B0 ;  /* 0x0000000000007941 */ /* 0x000fea0003800000 */
.L_x_3255:
        /* <DEDUP_REMOVED lines=21> */
.L_x_3260:
[----:B------:R-:W-:Y:S02]  /*83e0*/  IMAD.MOV.U32 R34, RZ, RZ, R61 ;  /* 0x000000ffff227224 */ /* 0x000fe400078e003d */
.L_x_3261:
[----:B------:R-:W-:Y:S05]  /*83f0*/  BSYNC B0 ;  /* 0x0000000000007941 */ /* 0x000fea0003800000 */
.L_x_3259:
        /* <DEDUP_REMOVED lines=16> */
.L_x_3265:
[----:B------:R-:W-:Y:S05]  /*8500*/  BSYNC B1 ;  /* 0x0000000000017941 */ /* 0x000fea0003800000 */
.L_x_3264:
        /* <DEDUP_REMOVED lines=44> */
.L_x_3263:
[----:B------:R-:W-:Y:S05]  /*87d0*/  BSYNC B0 ;  /* 0x0000000000007941 */ /* 0x000fea0003800000 */
.L_x_3262:
        /* <DEDUP_REMOVED lines=21> */
.L_x_3267:
[----:B------:R-:W-:Y:S02]  /*8930*/  IMAD.MOV.U32 R34, RZ, RZ, R61 ;  /* 0x000000ffff227224 */ /* 0x000fe400078e003d */
.L_x_3268:
[----:B------:R-:W-:Y:S05]  /*8940*/  BSYNC B0 ;  /* 0x0000000000007941 */ /* 0x000fea0003800000 */
.L_x_3266:
        /* <DEDUP_REMOVED lines=16> */
[----:B------:R-:W-:Y:S02]  /*8a50*/  ISETP.NE.AND P0, PT, R32, RZ, PT ;  /* 0x000000ff2000720c */ /* 0x000fe40003f05270 */
[----:B------:R-:W-:-:S06]  /*8a60*/  @!P6 MOV R62, R33 ;  /* 0x00000021003ee202 */ /* 0x000fcc0000000f00 */
.L_x_3272:
[----:B------:R-:W-:Y:S05]  /*8a70*/  BSYNC B1 ;  /* 0x0000000000017941 */ /* 0x000fea0003800000 */
.L_x_3271:
        /* <DEDUP_REMOVED lines=37> */
[----:B------:R-:W-:Y:S01]  /*8cd0*/  IMAD.WIDE.U32 R88, R88, -0x326172a9, RZ ;  /* 0xcd9e8d5758587825 */ /* 0x000fe200078e00ff */
[----:B------:R-:W-:-:S03]  /*8ce0*/  LOP3.LUT R32, R57, UR23, R32, 0x96, !PT ;  /* 0x0000001739207c12 */ /* 0x000fc6000f8e9620 */
[----:B------:R-:W-:Y:S01]  /*8cf0*/  IMAD.MOV.U32 R61, RZ, RZ, R88 ;  /* 0x000000ffff3d7224 */ /* 0x000fe200078e0058 */
[----:B------:R-:W-:Y:S01]  /*8d00*/  LOP3.LUT R56, R89, UR25, R56, 0x96, !PT ;  /* 0x0000001959387c12 */ /* 0x000fe2000f8e9638 */
[----:B------:R-:W-:-:S05]  /*8d10*/  IMAD.WIDE.U32 R32, R32, -0x2daee0ad, RZ ;  /* 0xd2511f5320207825 */ /* 0x000fca00078e00ff */
[----:B------:R-:W-:Y:S02]  /*8d20*/  LOP3.LUT R57, R33, UR26, R86, 0x96, !PT ;  /* 0x0000001a21397c12 */ /* 0x000fe4000f8e9656 */
[----:B------:R-:W-:Y:S02]  /*8d30*/  MOV R63, R32 ;  /* 0x00000020003f7202 */ /* 0x000fe40000000f00 */
.L_x_3270:
[----:B------:R-:W-:Y:S05]  /*8d40*/  BSYNC B0 ;  /* 0x0000000000007941 */ /* 0x000fea0003800000 */
.L_x_3269:
[----:B------:R0:W1:Y:S01]  /*8d50*/  I2F.U32 R32, R34 ;  /* 0x0000002200207306 */ /* 0x0000620000201000 */
[----:B------:R-:W-:Y:S01]  /*8d60*/  HADD2.F32 R35, -RZ, R35.H1_H1 ;  /* 0x30000023ff237230 */ /* 0x000fe20000004100 */
[----:B------:R-:W-:Y:S02]  /*8d70*/  SEL R86, RZ, 0x10000, P5 ;  /* 0x00010000ff567807 */ /* 0x000fe40002800000 */
[----:B------:R-:W-:Y:S02]  /*8d80*/  F2FP.PACK_AB R33, R82, R80 ;  /* 0x000000505221723e */ /* 0x000fe400000000ff */
[----:B------:R-:W-:Y:S01]  /*8d90*/  FMUL.FTZ R35, R35, R70 ;  /* 0x0000004623237220 */ /* 0x000fe20000410000 */
[----:B------:R-:W-:Y:S01]  /*8da0*/  @P0 HADD2.F32 R70, -RZ, R31.H1_H1 ;  /* 0x3000001fff460230 */ /* 0x000fe20000004100 */
[----:B------:R-:W-:-:S02]  /*8db0*/  SEL R87, RZ, 0x1, P2 ;  /* 0x00000001ff577807 */ /* 0x000fc40001000000 */
[----:B------:R-:W-:Y:S01]  /*8dc0*/  FMUL.FTZ R35, R35, c[0x0][0x1e8] ;  /* 0x00007a0023237a20 */ /* 0x000fe20000410000 */
[----:B0-----:R-:W-:Y:S02]  /*8dd0*/  F2FP.PACK_AB R34, R84, R83 ;  /* 0x000000535422723e */ /* 0x001fe400000000ff */
[----:B------:R-:W-:Y:S02]  /*8de0*/  SEL R89, RZ, 0x100, P4 ;  /* 0x00000100ff597807 */ /* 0x000fe40002000000 */
[----:B------:R-:W-:Y:S01]  /*8df0*/  ISETP.NE.AND P6, PT, R90, RZ, PT ;  /* 0x000000ff5a00720c */ /* 0x000fe20003fc5270 */
[----:B-1----:R-:W-:-:S05]  /*8e00*/  FFMA.FTZ R32, R32, R69, 1.1641532182693481445e-10 ;  /* 0x2f00000020207423 */ /* 0x002fca0000010045 */
[----:B------:R-:W-:Y:S02]  /*8e10*/  FSETP.GTU.FTZ.AND P5, PT, R32, c[0x0][0x1e4], PT ;  /* 0x0000790020007a0b */ /* 0x000fe40003fbc000 */
[----:B------:R-:W-:Y:S02]  /*8e20*/  F2FP.PACK_AB R32, R81, R79 ;  /* 0x0000004f5120723e */ /* 0x000fe400000000ff */
[----:B------:R-:W-:Y:S02]  /*8e30*/  FSEL R69, R35, RZ, !P5 ;  /* 0x000000ff23457208 */ /* 0x000fe40006800000 */
[----:B------:R-:W-:-:S03]  /*8e40*/  SEL R88, RZ, 0x1000000, P5 ;  /* 0x01000000ff587807 */ /* 0x000fc60002800000 */
[----:B------:R-:W-:Y:S01]  /*8e50*/  @P0 FADD.FTZ R69, R70, R69 ;  /* 0x0000004546450221 */ /* 0x000fe20000010000 */
[----:B------:R-:W-:Y:S01]  /*8e60*/  ISETP.NE.AND P0, PT, R91, RZ, PT ;  /* 0x000000ff5b00720c */ /* 0x000fe20003f05270 */
[----:B------:R-:W-:Y:S01]  /*8e70*/  IMAD.WIDE.U32 R70, R66, R71, c[0x0][0x188] ;  /* 0x0000620042467625 */ /* 0x000fe200078e0047 */
[----:B------:R-:W-:Y:S02]  /*8e80*/  LOP3.LUT R88, R89, R88, R86, 0xfe, !PT ;  /* 0x0000005859587212 */ /* 0x000fe400078efe56 */
[----:B------:R-:W-:Y:S02]  /*8e90*/  F2FP.PACK_AB R35, R69, R85 ;  /* 0x000000554523723e */ /* 0x000fe400000000ff */
[----:B------:R-:W-:Y:S02]  /*8ea0*/  SEL R86, RZ, 0x1, P1 ;  /* 0x00000001ff567807 */ /* 0x000fe40000800000 */
[----:B------:R-:W-:Y:S01]  /*8eb0*/  SEL R89, RZ, 0x1, P3 ;  /* 0x00000001ff597807 */ /* 0x000fe20001800000 */
[----:B------:R0:W-:Y:S01]  /*8ec0*/  STG.E.128 [R70.64], R32 ;  /* 0x0000002046007986 */ /* 0x0001e2000c101d06 */
[----:B------:R-:W-:Y:S01]  /*8ed0*/  LOP3.LUT P1, RZ, R54, 0xff, RZ, 0xc0, !PT ;  /* 0x000000ff36ff7812 */ /* 0x000fe2000782c0ff */
[----:B0-----:R-:W-:Y:S01]  /*8ee0*/  IMAD.WIDE.U32 R70, R87, 0x1000000, RZ ;  /* 0x0100000057467825 */ /* 0x001fe200078e00ff */
[----:B------:R-:W-:-:S02]  /*8ef0*/  SEL R87, RZ, 0x1, P0 ;  /* 0x00000001ff577807 */ /* 0x000fc40000000000 */
        /* <DEDUP_REMOVED lines=39> */
.L_x_3277:
        /* <DEDUP_REMOVED lines=68> */
.L_x_3278:
[----:B------:R-:W-:Y:S01]  /*95b0*/  SHF.R.U32.HI R35, RZ, 0x5, R0 ;  /* 0x00000005ff237819 */ /* 0x000fe20000011600 */
[----:B-1----:R-:W-:Y:S01]  /*95c0*/  FADD.FTZ R33, R33, R86 ;  /* 0x0000005621217221 */ /* 0x002fe20000010000 */
[----:B------:R-:W-:Y:S01]  /*95d0*/  WARPSYNC 0xffffffff ;  /* 0xffffffff00007948 */ /* 0x000fe20003800000 */
[----:B------:R-:W-:Y:S01]  /*95e0*/  LOP3.LUT R71, R0, 0x1f, RZ, 0xc0, !PT ;  /* 0x0000001f00477812 */ /* 0x000fe200078ec0ff */
[----:B------:R-:W-:Y:S01]  /*95f0*/  HFMA2.MMA R89, -RZ, RZ, 0, 0 ;  /* 0x00000000ff597435 */ /* 0x000fe200000001ff */
[----:B------:R-:W-:Y:S02]  /*9600*/  LOP3.LUT R35, R35, 0x3, RZ, 0xc0, !PT ;  /* 0x0000000323237812 */ /* 0x000fe400078ec0ff */
[----:B------:R-:W-:Y:S02]  /*9610*/  ISETP.GT.U32.AND P1, PT, R71, 0x3, PT ;  /* 0x000000034700780c */ /* 0x000fe40003f24070 */
[----:B------:R-:W-:-:S05]  /*9620*/  @!P0 IADD3 R34, R68, R35, RZ ;  /* 0x0000002344228210 */ /* 0x000fca0007ffe0ff */
[----:B------:R1:W-:Y:S04]  /*9630*/  @!P0 STS.64 [R34.X8], R32 ;  /* 0x0000002022008388 */ /* 0x0003e80000008a00 */
[----:B------:R-:W-:Y:S01]  /*9640*/  BAR.SYNC.DEFER_BLOCKING 0x0 ;  /* 0x0000000000007b1d */ /* 0x000fe20000010000 */
[----:B------:R-:W-:Y:S01]  /*9650*/  LOP3.LUT P0, RZ, R35, 0x1f, R0, 0xf8, !PT ;  /* 0x0000001f23ff7812 */ /* 0x000fe2000780f800 */
[----:B------:R-:W-:Y:S02]  /*9660*/  @!P1 IMAD.IADD R70, R68, 0x1, R71 ;  /* 0x0000000144469824 */ /* 0x000fe400078e0247 */
[----:B------:R-:W-:Y:S01]  /*9670*/  @!P1 IMAD.MOV.U32 R89, RZ, RZ, 0x300 ;  /* 0x00000300ff599424 */ /* 0x000fe200078e00ff */
[----:B-1----:R-:W-:-:S04]  /*9680*/  CS2R R32, SRZ ;  /* 0x0000000000207805 */ /* 0x002fc8000001ff00 */
[----:B------:R-:W1:Y:S01]  /*9690*/  SHFL.DOWN PT, R90, R89, 0x2, 0x1f ;  /* 0x08401f00595a7f89 */ /* 0x000e6200000e0000 */
[----:B------:R-:W-:Y:S03]  /*96a0*/  I2F R71, R89 ;  /* 0x0000005900477306 */ /* 0x000fe60000201400 */
[----:B------:R-:W2:Y:S01]  /*96b0*/  @!P1 LDS.64 R32, [R70.X8] ;  /* 0x0000000046209984 */ /* 0x000ea20000008a00 */
[----:B------:R-:W-:-:S04]  /*96c0*/  ISETP.NE.AND P1, PT, RZ, UR8, PT ;  /* 0x00000008ff007c0c */ /* 0x000fc8000bf25270 */
[----:B-1----:R-:W1:Y:S01]  /*96d0*/  I2F R68, R90 ;  /* 0x0000005a00447306 */ /* 0x002e620000201400 */
[----:B------:R-:W-:-:S05]  /*96e0*/  IADD3 R87, R90, R89, RZ ;  /* 0x000000595a577210 */ /* 0x000fca0007ffe0ff */
        /* <DEDUP_REMOVED lines=29> */
[----:B------:R-:W-:Y:S01]  /*98c0*/  IMAD.MOV.U32 R70, RZ, RZ, c[0x0][0x1e0] ;  /* 0x00007800ff467624 */ /* 0x000fe200078e00ff */
[----:B------:R-:W-:Y:S01]  /*98d0*/  @!P0 MOV R87, 0x4 ;  /* 0x0000000400578802 */ /* 0x000fe20000000f00 */
        /* <DEDUP_REMOVED lines=11> */
[----:B------:R-:W-:Y:S02]  /*9990*/  FADD.FTZ R36, -R34, R36 ;  /* 0x0000002422247221 */ /* 0x000fe40000010100 */
[----:B------:R-:W-:Y:S01]  /*99a0*/  FADD.FTZ R35, R35, R68 ;  /* 0x0000004423237221 */ /* 0x000fe20000010000 */
[----:B0-----:R-:W-:Y:S01]  /*99b0*/  HADD2.F32 R71, -RZ, R26.H0_H0 ;  /* 0x2000001aff477230 */ /* 0x001fe20000004100 */
[C---:B------:R-:W-:Y:S01]  /*99c0*/  @!P0 IMAD.WIDE R32, R2.reuse, R87, c[0x0][0x1a8] ;  /* 0x00006a0002208625 */ /* 0x040fe200078e0257 */
[----:B------:R-:W-:-:S03]  /*99d0*/  IADD3 R2, R2, c[0x0][0x160], RZ ;  /* 0x0000580002027a10 */ /* 0x000fc60007ffe0ff */
[----:B------:R-:W0:Y:S01]  /*99e0*/  MUFU.RSQ R35, R35 ;  /* 0x0000002300237308 */ /* 0x000e220000001400 */
[C---:B------:R-:W-:Y:S02]  /*99f0*/  FADD.FTZ R37, -R34.reuse, R37 ;  /* 0x0000002522257221 */ /* 0x040fe40000010100 */
[C---:B------:R-:W-:Y:S02]  /*9a00*/  FADD.FTZ R38, -R34.reuse, R38 ;  /* 0x0000002622267221 */ /* 0x040fe40000010100 */
[C---:B------:R-:W-:Y:S02]  /*9a10*/  FADD.FTZ R39, -R34.reuse, R39 ;  /* 0x0000002722277221 */ /* 0x040fe40000010100 */
[C---:B------:R-:W-:Y:S02]  /*9a20*/  FADD.FTZ R41, -R34.reuse, R41 ;  /* 0x0000002922297221 */ /* 0x040fe40000010100 */
[C---:B------:R-:W-:Y:S02]  /*9a30*/  FADD.FTZ R42, -R34.reuse, R42 ;  /* 0x0000002a222a7221 */ /* 0x040fe40000010100 */
[----:B------:R-:W-:-:S02]  /*9a40*/  FADD.FTZ R67, -R34, R67 ;  /* 0x0000004322437221 */ /* 0x000fc40000010100 */
[C---:B------:R-:W-:Y:S01]  /*9a50*/  FADD.FTZ R68, -R34.reuse, R73 ;  /* 0x0000004922447221 */ /* 0x040fe20000010100 */
[----:B------:R-:W-:Y:S01]  /*9a60*/  HADD2.F32 R73, -RZ, R26.H1_H1 ;  /* 0x3000001aff497230 */ /* 0x000fe20000004100 */
[C---:B------:R-:W-:Y:S01]  /*9a70*/  FADD.FTZ R72, -R34.reuse, R72 ;  /* 0x0000004822487221 */ /* 0x040fe20000010100 */
[----:B0-----:R0:W-:Y:S01]  /*9a80*/  @!P0 STG.E [R32.64], R35 ;  /* 0x0000002320008986 */ /* 0x0011e2000c101906 */
[C---:B------:R-:W-:Y:S01]  /*9a90*/  FADD.FTZ R70, -R34.reuse, R75 ;  /* 0x0000004b22467221 */ /* 0x040fe20000010100 */
[----:B------:R-:W-:Y:S01]  /*9aa0*/  HADD2.F32 R75, -RZ, R27.H1_H1 ;  /* 0x3000001bff4b7230 */ /* 0x000fe20000004100 */
        /* <DEDUP_REMOVED lines=11> */
[----:B------:R-:W-:Y:S01]  /*9b60*/  FADD.FTZ R34, -R34, R69 ;  /* 0x0000004522227221 */ /* 0x000fe20000010100 */
[----:B------:R-:W-:Y:S01]  /*9b70*/  HADD2.F32 R69, -RZ, R27.H0_H0 ;  /* 0x2000001bff457230 */ /* 0x000fe20000004100 */
[C---:B------:R-:W-:Y:S02]  /*9b80*/  FMUL.FTZ R64, R35.reuse, R64 ;  /* 0x0000004023407220 */ /* 0x040fe40000410000 */
[C---:B0-----:R-:W-:Y:S02]  /*9b90*/  FMUL.FTZ R32, R35.reuse, R43 ;  /* 0x0000002b23207220 */ /* 0x041fe40000410000 */
[----:B------:R-:W-:-:S02]  /*9ba0*/  FMUL.FTZ R41, R35, R41 ;  /* 0x0000002923297220 */ /* 0x000fc40000410000 */
[C---:B------:R-:W-:Y:S02]  /*9bb0*/  FMUL.FTZ R36, R35.reuse, R36 ;  /* 0x0000002423247220 */ /* 0x040fe40000410000 */
[C---:B------:R-:W-:Y:S02]  /*9bc0*/  FMUL.FTZ R37, R35.reuse, R37 ;  /* 0x0000002523257220 */ /* 0x040fe40000410000 */
[C---:B------:R-:W-:Y:S02]  /*9bd0*/  FMUL.FTZ R38, R35.reuse, R38 ;  /* 0x0000002623267220 */ /* 0x040fe40000410000 */
[C---:B------:R-:W-:Y:S02]  /*9be0*/  FMUL.FTZ R39, R35.reuse, R39 ;  /* 0x0000002723277220 */ /* 0x040fe40000410000 */
[C---:B------:R-:W-:Y:S02]  /*9bf0*/  FMUL.FTZ R42, R35.reuse, R42 ;  /* 0x0000002a232a7220 */ /* 0x040fe40000410000 */
[----:B------:R-:W-:-:S02]  /*9c00*/  FMUL.FTZ R67, R35, R67 ;  /* 0x0000004323437220 */ /* 0x000fc40000410000 */
[C---:B------:R-:W-:Y:S01]  /*9c10*/  FMUL.FTZ R33, R35.reuse, R68 ;  /* 0x0000004423217220 */ /* 0x040fe20000410000 */
[----:B------:R-:W-:Y:S01]  /*9c20*/  HADD2.F32 R68, -RZ, R24.H1_H1 ;  /* 0x30000018ff447230 */ /* 0x000fe20000004100 */
[C---:B------:R-:W-:Y:S02]  /*9c30*/  FMUL.FTZ R72, R35.reuse, R72 ;  /* 0x0000004823487220 */ /* 0x040fe40000410000 */
[C---:B------:R-:W-:Y:S01]  /*9c40*/  FMUL.FTZ R43, R35.reuse, R70 ;  /* 0x00000046232b7220 */ /* 0x040fe20000410000 */
[----:B------:R-:W-:Y:S01]  /*9c50*/  HADD2.F32 R70, -RZ, R25.H1_H1 ;  /* 0x30000019ff467230 */ /* 0x000fe20000004100 */
        /* <DEDUP_REMOVED lines=11> */
[----:B------:R-:W-:Y:S02]  /*9d10*/  FMUL.FTZ R34, R35, R34 ;  /* 0x0000002223227220 */ /* 0x000fe40000410000 */
[----:B------:R-:W-:Y:S01]  /*9d20*/  FFMA.FTZ R35, R64, R75, R10 ;  /* 0x0000004b40237223 */ /* 0x000fe2000001000a */
[----:B------:R-:W-:Y:S01]  /*9d30*/  HADD2.F32 R64, -RZ, R24.H0_H0 ;  /* 0x20000018ff407230 */ /* 0x000fe20000004100 */
[----:B------:R-:W-:Y:S01]  /*9d40*/  FFMA.FTZ R32, R32, R69, R9 ;  /* 0x0000004520207223 */ /* 0x000fe20000010009 */
[----:B------:R-:W-:Y:S01]  /*9d50*/  HADD2.F32 R69, -RZ, R25.H0_H0 ;  /* 0x20000019ff457230 */ /* 0x000fe20000004100 */
[----:B------:R-:W-:Y:S01]  /*9d60*/  FFMA.FTZ R41, R41, R71, R7 ;  /* 0x0000004729297223 */ /* 0x000fe20000010007 */
[----:B------:R-:W-:Y:S01]  /*9d70*/  HADD2.F32 R71, -RZ, R23.H0_H0 ;  /* 0x20000017ff477230 */ /* 0x000fe20000004100 */
[----:B------:R-:W-:Y:S01]  /*9d80*/  FFMA.FTZ R39, R39, R70, R6 ;  /* 0x0000004627277223 */ /* 0x000fe20000010006 */
[--C-:B------:R-:W-:Y:S01]  /*9d90*/  HADD2.F32 R70, -RZ, R22.reuse.H1_H1 ;  /* 0x30000016ff467230 */ /* 0x100fe20000004100 */
[----:B------:R-:W-:Y:S01]  /*9da0*/  FFMA.FTZ R36, R36, R64, R3 ;  /* 0x0000004024247223 */ /* 0x000fe20000010003 */
[--C-:B------:R-:W-:Y:S01]  /*9db0*/  HADD2.F32 R64, -RZ, R21.reuse.H0_H0 ;  /* 0x20000015ff407230 */ /* 0x100fe20000004100 */
[----:B------:R-:W-:Y:S01]  /*9dc0*/  FFMA.FTZ R38, R38, R69, R5 ;  /* 0x0000004526267223 */ /* 0x000fe20000010005 */
[----:B------:R-:W-:Y:S01]  /*9dd0*/  HADD2.F32 R69, -RZ, R22.H0_H0 ;  /* 0x20000016ff457230 */ /* 0x000fe20000004100 */
[----:B------:R-:W-:Y:S01]  /*9de0*/  FFMA.FTZ R37, R37, R68, R4 ;  /* 0x0000004425257223 */ /* 0x000fe20000010004 */
[----:B------:R-:W-:Y:S01]  /*9df0*/  HADD2.F32 R68, -RZ, R21.H1_H1 ;  /* 0x30000015ff447230 */ /* 0x000fe20000004100 */
[----:B------:R-:W-:Y:S01]  /*9e00*/  FFMA.FTZ R76, R76, R71, R45 ;  /* 0x000000474c4c7223 */ /* 0x000fe2000001002d */
[----:B------:R-:W-:Y:S01]  /*9e10*/  HADD2.F32 R71, -RZ, R23.H1_H1 ;  /* 0x30000017ff477230 */ /* 0x000fe20000004100 */
[----:B------:R-:W-:Y:S01]  /*9e20*/  FFMA.FTZ R77, R77, R70, R44 ;  /* 0x000000464d4d7223 */ /* 0x000fe2000001002c */
[--C-:B------:R-:W-:Y:S01]  /*9e30*/  HADD2.F32 R70, -RZ, R19.reuse.H0_H0 ;  /* 0x20000013ff467230 */ /* 0x100fe20000004100 */
[----:B------:R-:W-:Y:S01]  /*9e40*/  FFMA.FTZ R72, R72, R64, R13 ;  /* 0x0000004048487223 */ /* 0x000fe2000001000d */
[----:B------:R-:W-:Y:S01]  /*9e50*/  HADD2.F32 R64, -RZ, R20.H0_H0 ;  /* 0x20000014ff407230 */ /* 0x000fe20000004100 */
[----:B------:R-:W-:Y:S01]  /*9e60*/  FFMA.FTZ R74, R74, R69, R15 ;  /* 0x000000454a4a7223 */ /* 0x000fe2000001000f */
[----:B------:R-:W-:Y:S01]  /*9e70*/  HADD2.F32 R69, -RZ, R18.H0_H0 ;  /* 0x20000012ff457230 */ /* 0x000fe20000004100 */
[----:B------:R-:W-:Y:S01]  /*9e80*/  FFMA.FTZ R43, R43, R68, R14 ;  /* 0x000000442b2b7223 */ /* 0x000fe2000001000e */
[----:B------:R-:W-:Y:S01]  /*9e90*/  HADD2.F32 R68, -RZ, R20.H1_H1 ;  /* 0x30000014ff447230 */ /* 0x000fe20000004100 */
[----:B------:R-:W-:Y:S01]  /*9ea0*/  FFMA.FTZ R79, R79, R71, R46 ;  /* 0x000000474f4f7223 */ /* 0x000fe2000001002e */
[----:B------:R-:W-:Y:S01]  /*9eb0*/  HADD2.F32 R71, -RZ, R19.H1_H1 ;  /* 0x30000013ff477230 */ /* 0x000fe20000004100 */
[----:B------:R-:W-:Y:S01]  /*9ec0*/  FFMA.FTZ R67, R67, R64, R11 ;  /* 0x0000004043437223 */ /* 0x000fe2000001000b */
[----:B------:R-:W-:Y:S01]  /*9ed0*/  F2FP.PACK_AB R35, R35, R32 ;  /* 0x000000202323723e */ /* 0x000fe200000000ff */
        /* <DEDUP_REMOVED lines=8> */
[----:B------:R-:W-:Y:S01]  /*9f60*/  F2FP.PACK_AB R32, R37, R36 ;  /* 0x000000242520723e */ /* 0x000fe200000000ff */
[----:B------:R-:W-:Y:S01]  /*9f70*/  HADD2.F32 R34, -RZ, R16.H1_H1 ;  /* 0x30000010ff227230 */ /* 0x000fe20000004100 */
[----:B------:R-:W-:Y:S01]  /*9f80*/  FFMA.FTZ R42, R42, R73, R8 ;  /* 0x000000492a2a7223 */ /* 0x000fe20000010008 */
[----:B------:R-:W-:Y:S01]  /*9f90*/  F2FP.PACK_AB R37, R43, R72 ;  /* 0x000000482b25723e */ /* 0x000fe200000000ff */
[----:B------:R-:W-:Y:S01]  /*9fa0*/  FFMA.FTZ R80, R80, R70, R49 ;  /* 0x0000004650507223 */ /* 0x000fe20000010031 */
[----:B------:R-:W-:Y:S01]  /*9fb0*/  IADD3 R72, R40, 0x80, RZ ;  /* 0x0000008028487810 */ /* 0x000fe20007ffe0ff */
[----:B------:R-:W-:Y:S01]  /*9fc0*/  FFMA.FTZ R69, R84, R69, R53 ;  /* 0x0000004554457223 */ /* 0x000fe20000010035 */
[----:B------:R-:W-:Y:S01]  /*9fd0*/  LEA R70, P0, R40, c[0x0][0x208], 0x4 ;  /* 0x0000820028467a11 */ /* 0x000fe200078020ff */
[----:B------:R-:W-:Y:S01]  /*9fe0*/  FFMA.FTZ R83, R83, R71, R50 ;  /* 0x0000004753537223 */ /* 0x000fe20000010032 */
[----:B------:R-:W-:Y:S01]  /*9ff0*/  F2FP.PACK_AB R43, R68, R85 ;  /* 0x00000055442b723e */ /* 0x000fe200000000ff */
[----:B------:R-:W-:Y:S01]  /*a000*/  FFMA.FTZ R88, R88, R33, R47 ;  /* 0x0000002158587223 */ /* 0x000fe2000001002f */
[----:B------:R-:W-:Y:S01]  /*a010*/  LEA R68, P1, R66, c[0x0][0x208], 0x4 ;  /* 0x0000820042447a11 */ /* 0x000fe200078220ff */
[----:B------:R-:W-:Y:S01]  /*a020*/  FFMA.FTZ R81, R81, R34, R48 ;  /* 0x0000002251517223 */ /* 0x000fe20000010030 */
[----:B------:R-:W-:Y:S01]  /*a030*/  F2FP.PACK_AB R34, R42, R41 ;  /* 0x000000292a22723e */ /* 0x000fe200000000ff */
[----:B------:R-:W-:Y:S01]  /*a040*/  IMAD.MOV.U32 R73, RZ, RZ, 0x10 ;  /* 0x00000010ff497424 */ /* 0x000fe200078e00ff */
[----:B------:R-:W-:-:S02]  /*a050*/  F2FP.PACK_AB R33, R39, R38 ;  /* 0x000000262721723e */ /* 0x000fc400000000ff */
[----:B------:R-:W-:Y:S01]  /*a060*/  LEA.HI.X R71, R40, c[0x0][0x20c], RZ, 0x4, P0 ;  /* 0x0000830028477a11 */ /* 0x000fe200000f24ff */
[----:B------:R-:W-:Y:S01]  /*a070*/  IMAD.WIDE.U32 R72, R72, R73, c[0x0][0x208] ;  /* 0x0000820048487625 */ /* 0x000fe200078e0049 */
[----:B------:R-:W-:Y:S02]  /*a080*/  F2FP.PACK_AB R39, R79, R76 ;  /* 0x0000004c4f27723e */ /* 0x000fe400000000ff */
[----:B------:R-:W-:Y:S01]  /*a090*/  F2FP.PACK_AB R38, R77, R74 ;  /* 0x0000004a4d26723e */ /* 0x000fe200000000ff */
[----:B------:R0:W-:Y:S01]  /*a0a0*/  STG.E.128 [R70.64], R32 ;  /* 0x0000002046007986 */ /* 0x0001e2000c101d06 */
[----:B------:R-:W-:Y:S02]  /*a0b0*/  F2FP.PACK_AB R36, R64, R67 ;  /* 0x000000434024723e */ /* 0x000fe400000000ff */
[----:B------:R-:W-:Y:S02]  /*a0c0*/  F2FP.PACK_AB R42, R69, R92 ;  /* 0x0000005c452a723e */ /* 0x000fe400000000ff */
[----:B------:R-:W-:Y:S01]  /*a0d0*/  F2FP.PACK_AB R41, R83, R80 ;  /* 0x000000505329723e */ /* 0x000fe200000000ff */
[----:B------:R0:W-:Y:S01]  /*a0e0*/  STG.E.128 [R72.64], R36 ;  /* 0x0000002448007986 */ /* 0x0001e2000c101d06 */
[----:B------:R-:W-:-:S02]  /*a0f0*/  LEA.HI.X R69, R66, c[0x0][0x20c], RZ, 0x4, P1 ;  /* 0x0000830042457a11 */ /* 0x000fc400008f24ff */
[----:B------:R-:W-:Y:S02]  /*a100*/  F2FP.PACK_AB R40, R81, R88 ;  /* 0x000000585128723e */ /* 0x000fe400000000ff */
[----:B------:R-:W-:Y:S02]  /*a110*/  ISETP.GE.AND P0, PT, R2, c[0x0][0x164], PT ;  /* 0x0000590002007a0c */ /* 0x000fe40003f06270 */
[----:B------:R-:W-:Y:S01]  /*a120*/  LOP3.LUT P1, RZ, R54, 0xff, RZ, 0xc0, !PT ;  /* 0x000000ff36ff7812 */ /* 0x000fe2000782c0ff */
[----:B------:R0:W-:Y:S03]  /*a130*/  STG.E.128 [R68.64], R40 ;  /* 0x0000002844007986 */ /* 0x0001e6000c101d06 */
[----:B------:R-:W-:-:S07]  /*a140*/  SEL R54, RZ, 0x1, P1 ;  /* 0x00000001ff367807 */ /* 0x000fce0000800000 */
[----:B0-----:R-:W-:Y:S01]  /*a150*/  @P0 CALL.REL.NOINC `(.L_x_3275) ;  /* 0x0000001000000944 */ /* 0x001fe20003c00000 */
[----:B------:R-:W-:Y:S05]  /*a160*/  BRA `(.L_x_3276) ;  /* 0xffff670000007947 */ /* 0x000fea000383ffff */
.L_x_3275:
[----:B------:R-:W-:Y:S05]  /*a170*/  EXIT ;  /* 0x000000000000794d */ /* 0x000fea0003800000 */
.L_x_3273:
[----:B0-----:R-:W-:Y:S01]  /*a180*/  HFMA2.MMA R71, -RZ, RZ, 0, 5.9604644775390625e-08 ;  /* 0x00000001ff477435 */ /* 0x001fe200000001ff */
[----:B------:R-:W-:Y:S01]  /*a190*/  IMAD.MOV.U32 R70, RZ, RZ, 0x1f ;  /* 0x0000001fff467424 */ /* 0x000fe200078e00ff */
[----:B------:R-:W-:Y:S02]  /*a1a0*/  MOV R33, 0xffffffff ;  /* 0xffffffff00217802 */ /* 0x000fe40000000f00 */
[----:B------:R-:W-:Y:S02]  /*a1b0*/  MOV R34, 0xa1d0 ;  /* 0x0000a1d000227802 */ /* 0x000fe40000000f00 */
[----:B------:R-:W-:Y:S05]  /*a1c0*/  CALL.REL.NOINC `($__internal_25_$__cuda_sm70_shflsync_bfly_p) ;  /* 0x0000068000007944 */ /* 0x000fea0003c00000 */
[----:B01----:R-:W-:Y:S05]  /*a1d0*/  BRA `(.L_x_3277) ;  /* 0xffffef9000007947 */ /* 0x003fea000383ffff */
.L_x_3274:
[----:B------:R-:W-:Y:S01]  /*a1e0*/  HFMA2.MMA R70, -RZ, RZ, 0, 1.847743988037109375e-06 ;  /* 0x0000001fff467435 */ /* 0x000fe200000001ff */
[----:B------:R-:W-:Y:S01]  /*a1f0*/  IMAD.MOV.U32 R71, RZ, RZ, 0x2 ;  /* 0x00000002ff477424 */ /* 0x000fe200078e00ff */
[----:B------:R-:W-:Y:S01]  /*a200*/  MOV R34, 0xa230 ;  /* 0x0000a23000227802 */ /* 0x000fe20000000f00 */
[----:B------:R-:W-:-:S03]  /*a210*/  IMAD.MOV.U32 R33, RZ, RZ, -0x1 ;  /* 0xffffffffff217424 */ /* 0x000fc600078e00ff */
[----:B------:R-:W-:Y:S05]  /*a220*/  CALL.REL.NOINC `($__internal_25_$__cuda_sm70_shflsync_bfly_p) ;  /* 0x0000062000007944 */ /* 0x000fea0003c00000 */
[----:B01----:R-:W-:Y:S01]  /*a230*/  FADD.FTZ R86, R86, R33 ;  /* 0x0000002156567221 */ /* 0x003fe20000010000 */
[----:B------:R-:W-:Y:S01]  /*a240*/  MOV R71, 0x4 ;  /* 0x0000000400477802 */ /* 0x000fe20000000f00 */
[----:B------:R-:W-:Y:S01]  /*a250*/  IMAD.MOV.U32 R70, RZ, RZ, 0x1f ;  /* 0x0000001fff467424 */ /* 0x000fe200078e00ff */
[----:B------:R-:W-:-:S02]  /*a260*/  MOV R33, 0xffffffff ;  /* 0xffffffff00217802 */ /* 0x000fc40000000f00 */
[----:B------:R-:W-:Y:S02]  /*a270*/  MOV R34, 0xa290 ;  /* 0x0000a29000227802 */ /* 0x000fe40000000f00 */
[----:B------:R-:W-:Y:S05]  /*a280*/  CALL.REL.NOINC `($__internal_25_$__cuda_sm70_shflsync_bfly_p) ;  /* 0x000005c000007944 */ /* 0x000fea0003c00000 */
[----:B0-----:R-:W-:Y:S01]  /*a290*/  HFMA2.MMA R70, -RZ, RZ, 0, 1.847743988037109375e-06 ;  /* 0x0000001fff467435 */ /* 0x001fe200000001ff */
[----:B-1----:R-:W-:Y:S01]  /*a2a0*/  FADD.FTZ R86, R86, R33 ;  /* 0x0000002156567221 */ /* 0x002fe20000010000 */
[----:B------:R-:W-:Y:S01]  /*a2b0*/  MOV R34, 0xa2f0 ;  /* 0x0000a2f000227802 */ /* 0x000fe20000000f00 */
[----:B------:R-:W-:Y:S02]  /*a2c0*/  IMAD.MOV.U32 R71, RZ, RZ, 0x8 ;  /* 0x00000008ff477424 */ /* 0x000fe400078e00ff */
[----:B------:R-:W-:Y:S02]  /*a2d0*/  IMAD.MOV.U32 R33, RZ, RZ, -0x1 ;  /* 0xffffffffff217424 */ /* 0x000fe400078e00ff */
[----:B------:R-:W-:Y:S05]  /*a2e0*/  CALL.REL.NOINC `($__internal_25_$__cuda_sm70_shflsync_bfly_p) ;  /* 0x0000056000007944 */ /* 0x000fea0003c00000 */
[----:B01----:R-:W-:Y:S01]  /*a2f0*/  FADD.FTZ R86, R86, R33 ;  /* 0x0000002156567221 */ /* 0x003fe20000010000 */
[----:B------:R-:W-:Y:S01]  /*a300*/  MOV R71, 0x10 ;  /* 0x0000001000477802 */ /* 0x000fe20000000f00 */
[----:B------:R-:W-:Y:S01]  /*a310*/  IMAD.MOV.U32 R70, RZ, RZ, 0x1f ;  /* 0x0000001fff467424 */ /* 0x000fe200078e00ff */
[----:B------:R-:W-:Y:S02]  /*a320*/  MOV R33, 0xffffffff ;  /* 0xffffffff00217802 */ /* 0x000fe40000000f00 */
[----:B------:R-:W-:-:S02]  /*a330*/  MOV R34, 0xa350 ;  /* 0x0000a35000227802 */ /* 0x000fc40000000f00 */
[----:B------:R-:W-:Y:S05]  /*a340*/  CALL.REL.NOINC `($__internal_25_$__cuda_sm70_shflsync_bfly_p) ;  /* 0x0000050000007944 */ /* 0x000fea0003c00000 */
[----:B-1----:R-:W-:Y:S02]  /*a350*/  FADD.FTZ R32, R86, R33 ;  /* 0x0000002156207221 */ /* 0x002fe40000010000 */
[----:B0-----:R-:W-:-:S02]  /*a360*/  IMAD.MOV.U32 R71, RZ, RZ, 0x1 ;  /* 0x00000001ff477424 */ /* 0x001fc400078e00ff */
        /* <DEDUP_REMOVED lines=48> */
[----:B------:R-:W-:-:S03]  /*a670*/  HFMA2.MMA R70, -RZ, RZ, 0, 1.847743988037109375e-06 ;  /* 0x0000001fff467435 */ /* 0x000fc600000001ff */
[----:B------:R-:W-:Y:S01]  /*a680*/  FFMA.FTZ R86, R34, R34, R33 ;  /* 0x0000002222567223 */ /* 0x000fe20000010021 */
[----:B------:R-:W-:Y:S01]  /*a690*/  MOV R34, 0xa6c0 ;  /* 0x0000a6c000227802 */ /* 0x000fe20000000f00 */
[----:B------:R-:W-:Y:S02]  /*a6a0*/  IMAD.MOV.U32 R33, RZ, RZ, -0x1 ;  /* 0xffffffffff217424 */ /* 0x000fe400078e00ff */
[----:B------:R-:W-:Y:S05]  /*a6b0*/  CALL.REL.NOINC `($__internal_25_$__cuda_sm70_shflsync_bfly_p) ;  /* 0x0000019000007944 */ /* 0x000fea0003c00000 */
[----:B01----:R-:W-:Y:S01]  /*a6c0*/  FADD.FTZ R86, R86, R33 ;  /* 0x0000002156567221 */ /* 0x003fe20000010000 */
[----:B------:R-:W-:Y:S01]  /*a6d0*/  MOV R71, 0x2 ;  /* 0x0000000200477802 */ /* 0x000fe20000000f00 */
[----:B------:R-:W-:Y:S01]  /*a6e0*/  IMAD.MOV.U32 R70, RZ, RZ, 0x1f ;  /* 0x0000001fff467424 */ /* 0x000fe200078e00ff */
[----:B------:R-:W-:Y:S02]  /*a6f0*/  MOV R33, 0xffffffff ;  /* 0xffffffff00217802 */ /* 0x000fe40000000f00 */
[----:B------:R-:W-:Y:S02]  /*a700*/  MOV R34, 0xa720 ;  /* 0x0000a72000227802 */ /* 0x000fe40000000f00 */
[----:B------:R-:W-:Y:S05]  /*a710*/  CALL.REL.NOINC `($__internal_25_$__cuda_sm70_shflsync_bfly_p) ;  /* 0x0000013000007944 */ /* 0x000fea0003c00000 */
[----:B0-----:R-:W-:Y:S01]  /*a720*/  HFMA2.MMA R70, -RZ, RZ, 0, 1.847743988037109375e-06 ;  /* 0x0000001fff467435 */ /* 0x001fe200000001ff */
[----:B-1----:R-:W-:Y:S01]  /*a730*/  FADD.FTZ R86, R86, R33 ;  /* 0x0000002156567221 */ /* 0x002fe20000010000 */
[----:B------:R-:W-:Y:S01]  /*a740*/  MOV R34, 0xa780 ;  /* 0x0000a78000227802 */ /* 0x000fe20000000f00 */
[----:B------:R-:W-:-:S02]  /*a750*/  IMAD.MOV.U32 R71, RZ, RZ, 0x4 ;  /* 0x00000004ff477424 */ /* 0x000fc400078e00ff */
        /* <DEDUP_REMOVED lines=11> */
[----:B------:R-:W-:Y:S02]  /*a810*/  IMAD.MOV.U32 R71, RZ, RZ, 0x10 ;  /* 0x00000010ff477424 */ /* 0x000fe400078e00ff */
[----:B------:R-:W-:-:S02]  /*a820*/  IMAD.MOV.U32 R33, RZ, RZ, -0x1 ;  /* 0xffffffffff217424 */ /* 0x000fc400078e00ff */
[----:B------:R-:W-:Y:S05]  /*a830*/  CALL.REL.NOINC `($__internal_25_$__cuda_sm70_shflsync_bfly_p) ;  /* 0x0000001000007944 */ /* 0x000fea0003c00000 */
[----:B01----:R-:W-:Y:S05]  /*a840*/  BRA `(.L_x_3278) ;  /* 0xffffed6000007947 */ /* 0x003fea000383ffff */
        .weak           $__internal_25_$__cuda_sm70_shflsync_bfly_p
        .type           $__internal_25_$__cuda_sm70_shflsync_bfly_p,@function
        .size           $__internal_25_$__cuda_sm70_shflsync_bfly_p,(.L_x_22113 - $__internal_25_$__cuda_sm70_shflsync_bfly_p)
$__internal_25_$__cuda_sm70_shflsync_bfly_p:
[----:B------:R-:W-:Y:S01]  /*a850*/  MOV R35, 0x0 ;  /* 0x0000000000237802 */ /* 0x000fe20000000f00 */
[----:B------:R-:W-:Y:S04]  /*a860*/  WARPSYNC R33 ;  /* 0x0000002100007348 */ /* 0x000fe80003800000 */
[----:B------:R0:W1:Y:S01]  /*a870*/  SHFL.BFLY PT, R33, R86, R71, R70 ;  /* 0x0c00004756217389 */ /* 0x00006200000e0046 */
[----:B------:R-:W-:Y:S05]  /*a880*/  RET.REL.NODEC R34 `(_ZN10layer_norm13ln_fwd_kernelINS_13Kernel_traitsI6__halfS2_S2_S2_fjLj3072ELj1ELj1ELj4ELj16ENS_18Kernel_traits_baseILj3072ES2_S2_S2_S2_fjLj128EEEEELb1ELb0ELb0ELb1EEEvNS_9FwdParamsE) ;  /* 0xffff577022007950 */ /* 0x000fea0003c3ffff */
.L_x_3279:
        /* <DEDUP_REMOVED lines=15> */
.L_x_22113:


//--------------------- .text._ZN10layer_norm13ln_fwd_kernelINS_13Kernel_traitsI6__halfS2_S2_S2_fjLj3072ELj1ELj1ELj4ELj16ENS_18Kernel_traits_baseILj3072ES2_S2_S2_S2_fjLj128EEEEELb1ELb0ELb1ELb0EEEvNS_9FwdParamsE --------------------------
	.section	.text._ZN10layer_norm13ln_fwd_kernelINS_13Kernel_traitsI6__halfS2_S2_S2_fjLj3072ELj1ELj1ELj4ELj16ENS_18Kernel_traits_baseILj3072ES2_S2_S2_S2_fjLj128EEEEELb1ELb0ELb1ELb0EEEvNS_9FwdParamsE,"ax",@progbits
	.sectioninfo	@"SHI_REGISTERS=128"
	.align	128
        .global         _ZN10layer_norm13ln_fwd_kernelINS_13Kernel_traitsI6__halfS2_S2_S2_fjLj3072ELj1ELj1ELj4ELj16ENS_18Kernel_traits_baseILj3072ES2_S2_S2_S2_fjLj128EEEEELb1ELb0ELb1ELb0EEEvNS_9FwdParamsE
        .type           _ZN10layer_norm13ln_fwd_kernelINS_13Kernel_traitsI6__halfS2_S2_S2_fjLj3072ELj1ELj1ELj4ELj16ENS_18Kernel_traits_baseILj3072ES2_S2_S2_S2_fjLj128EEEEELb1ELb0ELb1ELb0EEEvNS_9FwdParamsE,@function
        .size           _ZN10layer_norm13ln_fwd_kernelINS_13Kernel_traitsI6__halfS2_S2_S2_fjLj3072ELj1ELj1ELj4ELj16ENS_18Kernel_traits_baseILj3072ES2_S2_S2_S2_fjLj128EEEEELb1ELb0ELb1ELb0EEEvNS_9FwdParamsE,(.L_x_22114 - _ZN10layer_norm13ln_fwd_kernelINS_13Kernel_traitsI6__halfS2_S2_S2_fjLj3072ELj1ELj1ELj4ELj16ENS_18Kernel_traits_baseILj3072ES2_S2_S2_S2_fjLj128EEEEELb1ELb0ELb1ELb0EEEvNS_9FwdParamsE)
        .other          _ZN10layer_norm13ln_fwd_kernelINS_13Kernel_traitsI6__halfS2_S2_S2_fjLj3072ELj1ELj1ELj4ELj16ENS_18Kernel_traits_baseILj3072ES2_S2_S2_S2_fjLj128EEEEELb1ELb0ELb1ELb0EEEvNS_9FwdParamsE,@"STO_CUDA_ENTRY STV_DEFAULT"
_ZN10layer_norm13ln_fwd_kernelINS_13Kernel_traitsI6__halfS2_S2_S2_fjLj3072ELj1ELj1ELj4ELj16ENS_18Kernel_traits_baseILj3072ES2_S2_S2_S2_fjLj128EEEEELb1ELb0ELb1ELb0EEEvNS_9FwdParamsE:
.text._ZN10layer_norm13ln_fwd_kernelINS_13Kernel_traitsI6__halfS2_S2_S2_fjLj3072ELj1ELj1ELj4ELj16ENS_18Kernel_traits_baseILj3072ES2_S2_S2_S2_fjLj128EEEEELb1ELb0ELb1ELb0EEEvNS_9FwdParamsE:
        /* <DEDUP_REMOVED lines=33> */
[----:B------:R-:W-:Y:S01]  /*0210*/  MOV R0, c[0x0][0x168] ;  /* 0x00005a0000007a02 */ /* 0x000fe20000000f00 */
[----:B--2---:R-:W-:Y:S01]  /*0220*/  UIADD3 UR10, UR5, -0x4498517b, URZ ;  /* 0xbb67ae85050a7890 */ /* 0x004fe2000fffe03f */
[----:B------:R-:W-:Y:S01]  /*0230*/  LOP3.LUT R8, R5, UR5, RZ, 0x3c, !PT ;  /* 0x0000000505087c12 */ /* 0x000fe2000f8e3cff */
[----:B------:R-:W-:Y:S01]  /*0240*/  UIADD3 UR12, UR5, 0x76cf5d0a, URZ ;  /* 0x76cf5d0a050c7890 */ /* 0x000fe2000fffe03f */
[----:B------:R-:W-:Y:S01]  /*0250*/  SHF.R.S32.HI R0, RZ, 0x1f, R0 ;  /* 0x0000001fff007819 */ /* 0x000fe20000011400 */
[----:B------:R-:W-:-:S02]  /*0260*/  UIADD3 UR14, UR5, 0x32370b8f, URZ ;  /* 0x32370b8f050e7890 */ /* 0x000fc4000fffe03f */
[----:B------:R-:W-:Y:S01]  /*0270*/  IMAD.WIDE.U32 R8, R8, -0x326172a9, RZ ;  /* 0xcd9e8d5708087825 */ /* 0x000fe200078e00ff */
[----:B------:R-:W-:Y:S01]  /*0280*/  LOP3.LUT R7, R3, UR10, R4, 0x96, !PT ;  /* 0x0000000a03077c12 */ /* 0x000fe2000f8e9604 */
[----:B------:R-:W-:Y:S01]  /*0290*/  UIADD3 UR15, UR4, 0x78dde6e4, URZ ;  /* 0x78dde6e4040f7890 */ /* 0x000fe2000fffe03f */
[----:B------:R-:W-:Y:S01]  /*02a0*/  LEA.HI R49, R0, c[0x0][0x168], RZ, 0x3 ;  /* 0x00005a0000317a11 */ /* 0x000fe200078f18ff */
[----:B------:R-:W-:Y:S01]  /*02b0*/  UIADD3 UR16, UR5, -0x126145ec, URZ ;  /* 0xed9eba1405107890 */ /* 0x000fe2000fffe03f */
[----:B------:R-:W-:Y:S01]  /*02c0*/  LOP3.LUT R4, R9, UR9, R6, 0x96, !PT ;  /* 0x0000000909047c12 */ /* 0x000fe2000f8e9606 */
[----:B------:R-:W-:Y:S01]  /*02d0*/  IMAD.WIDE.U32 R6, R7, -0x326172a9, RZ ;  /* 0xcd9e8d5707067825 */ /* 0x000fe200078e00ff */
[----:B------:R-:W-:Y:S01]  /*02e0*/  UIADD3 UR18, UR5, -0x56f99767, URZ ;  /* 0xa906689905127890 */ /* 0x000fe2000fffe03f */
[----:B------:R-:W-:Y:S01]  /*02f0*/  LEA.HI.SX32 R20, R49, R20, 0x1d ;  /* 0x0000001431147211 */ /* 0x000fe200078feaff */
[----:B------:R-:W-:Y:S01]  /*0300*/  UIADD3 UR17, UR4, 0x1715609d, URZ ;  /* 0x1715609d04117890 */ /* 0x000fe2000fffe03f */
[----:B------:R-:W-:Y:S01]  /*0310*/  IMAD.WIDE.U32 R4, R4, -0x2daee0ad, RZ ;  /* 0xd2511f5304047825 */ /* 0x000fe200078e00ff */
[----:B------:R-:W-:Y:S01]  /*0320*/  LOP3.LUT R3, R7, UR11, R8, 0x96, !PT ;  /* 0x0000000b07037c12 */ /* 0x000fe2000f8e9608 */
[----:B------:R-:W-:Y:S01]  /*0330*/  UIADD3 UR19, UR4, -0x4ab325aa, URZ ;  /* 0xb54cda5604137890 */ /* 0x000fe2000fffe03f */
[C---:B------:R-:W-:Y:S01]  /*0340*/  LOP3.LUT P0, RZ, R20.reuse, 0xffffff80, RZ, 0xc0, !PT ;  /* 0xffffff8014ff7812 */ /* 0x040fe2000780c0ff */
[----:B------:R-:W-:Y:S01]  /*0350*/  UIADD3 UR20, UR5, 0x646e171e, URZ ;  /* 0x646e171e05147890 */ /* 0x000fe2000fffe03f */
[----:B------:R-:W-:Y:S01]  /*0360*/  LOP3.LUT R8, R5, UR12, R2, 0x96, !PT ;  /* 0x0000000c05087c12 */ /* 0x000fe2000f8e9602 */
[----:B------:R-:W-:Y:S01]  /*0370*/  IMAD.WIDE.U32 R2, R3, -0x2daee0ad, RZ ;  /* 0xd2511f5303027825 */ /* 0x000fe200078e00ff */
[----:B------:R-:W-:Y:S01]  /*0380*/  UIADD3 UR21, UR4, 0x5384540f, URZ ;  /* 0x5384540f04157890 */ /* 0x000fe2000fffe03f */
[----:B------:R-:W-:Y:S01]  /*0390*/  ISETP.GE.U32.AND P4, PT, R20, 0x100, PT ;  /* 0x000001001400780c */ /* 0x000fe20003f86070 */
[----:B------:R-:W-:Y:S01]  /*03a0*/  UIADD3 UR22, UR5, 0x1fd5c5a3, URZ ;  /* 0x1fd5c5a305167890 */ /* 0x000fe2000fffe03f */
[----:B------:R-:W-:Y:S01]  /*03b0*/  IMAD.WIDE.U32 R8, R8, -0x326172a9, RZ ;  /* 0xcd9e8d5708087825 */ /* 0x000fe200078e00ff */
[----:B------:R-:W-:Y:S01]  /*03c0*/  LOP3.LUT R7, R3, UR14, R4, 0x96, !PT ;  /* 0x0000000e03077c12 */ /* 0x000fe2000f8e9604 */
[----:B------:R-:W-:Y:S01]  /*03d0*/  UIADD3 UR23, UR4, -0xe443238, URZ ;  /* 0xf1bbcdc804177890 */ /* 0x000fe2000fffe03f */
        /* <DEDUP_REMOVED lines=36> */
.L_x_3281:
[----:B0-----:R-:W-:Y:S05]  /*0620*/  BSYNC B0 ;  /* 0x0000000000007941 */ /* 0x001fea0003800000 */
.L_x_3280:
        /* <DEDUP_REMOVED lines=13> */
.L_x_3283:
[----:B0-----:R-:W-:Y:S05]  /*0700*/  BSYNC B0 ;  /* 0x0000000000007941 */ /* 0x001fea0003800000 */
.L_x_3282:
        /* <DEDUP_REMOVED lines=12> */
.L_x_3285:
[----:B0-----:R-:W-:Y:S05]  /*07d0*/  BSYNC B0 ;  /* 0x0000000000007941 */ /* 0x001fea0003800000 */
.L_x_3284:
[----:B------:R-:W-:Y:S02]  /*07e0*/  ISETP.GE.AND P2, PT, R19, c[0x0][0x164], PT ;  /* 0x0000590013007a0c */ /* 0x000fe40003f46270 */
[----:B------:R-:W-:Y:S02]  /*07f0*/  LOP3.LUT R92, R15, UR23, R8, 0x96, !PT ;  /* 0x000000170f5c7c12 */ /* 0x000fe4000f8e9608 */
[----:B------:R-:W-:-:S09]  /*0800*/  LOP3.LUT R94, R13, UR24, R2, 0x96, !PT ;  /* 0x000000180d5e7c12 */ /* 0x000fd2000f8e9602 */
[----:B------:R-:W-:Y:S05]  /*0810*/  @P2 EXIT ;  /* 0x000000000000294d */ /* 0x000fea0003800000 */
[--C-:B-----5:R-:W-:Y:S01]  /*0820*/  HADD2.F32 R2, -RZ, R36.reuse.H0_H0 ;  /* 0x20000024ff027230 */ /* 0x120fe20000004100 */
[----:B------:R-:W-:Y:S01]  /*0830*/  IMAD.HI.U32 R86, R92, -0x2daee0ad, RZ ;  /* 0xd2511f535c567827 */ /* 0x000fe200078e00ff */
[----:B------:R-:W-:Y:S01]  /*0840*/  HADD2.F32 R26, -RZ, R36.H1_H1 ;  /* 0x30000024ff1a7230 */ /* 0x000fe20000004100 */
[----:B------:R-:W-:Y:S01]  /*0850*/  SHF.R.S32.HI R36, RZ, 0x3, R49 ;  /* 0x00000003ff247819 */ /* 0x000fe20000011431 */
[--C-:B------:R-:W-:Y:S01]  /*0860*/  HADD2.F32 R15, -RZ, R5.reuse.H0_H0 ;  /* 0x20000005ff0f7230 */ /* 0x100fe20000004100 */
[----:B------:R-:W-:Y:S01]  /*0870*/  LOP3.LUT R90, R90, 0x3, RZ, 0xc0, !PT ;  /* 0x000000035a5a7812 */ /* 0x000fe200078ec0ff */
[----:B------:R-:W-:Y:S01]  /*0880*/  HADD2.F32 R16, -RZ, R5.H1_H1 ;  /* 0x30000005ff107230 */ /* 0x000fe20000004100 */
[----:B------:R-:W-:Y:S01]  /*0890*/  IMAD.MOV.U32 R69, RZ, RZ, 0x1 ;  /* 0x00000001ff457424 */ /* 0x000fe200078e00ff */
[--C-:B------:R-:W-:Y:S01]  /*08a0*/  HADD2.F32 R13, -RZ, R6.reuse.H0_H0 ;  /* 0x20000006ff0d7230 */ /* 0x100fe20000004100 */
[----:B------:R-:W-:Y:S01]  /*08b0*/  IMAD R92, R92, -0x2daee0ad, RZ ;  /* 0xd2511f535c5c7824 */ /* 0x000fe200078e02ff */
[----:B------:R-:W-:Y:S01]  /*08c0*/  HADD2.F32 R14, -RZ, R6.H1_H1 ;  /* 0x30000006ff0e7230 */ /* 0x000fe20000004100 */
[----:B------:R-:W-:Y:S01]  /*08d0*/  IMAD.MOV.U32 R88, RZ, RZ, RZ ;  /* 0x000000ffff587224 */ /* 0x000fe200078e00ff */
[--C-:B------:R-:W-:Y:S01]  /*08e0*/  HADD2.F32 R10, -RZ, R44.reuse.H0_H0 ;  /* 0x2000002cff0a7230 */ /* 0x100fe20000004100 */
[----:B------:R-:W-:Y:S01]  /*08f0*/  ULDC.U8 UR8, c[0x0][0x1f0] ;  /* 0x00007c0000087ab9 */ /* 0x000fe20000000000 */
[----:B------:R-:W-:-:S02]  /*0900*/  HADD2.F32 R9, -RZ, R44.H1_H1 ;  /* 0x3000002cff097230 */ /* 0x000fc40000004100 */
[--C-:B------:R-:W-:Y:S02]  /*0910*/  HADD2.F32 R6, -RZ, R46.reuse.H0_H0 ;  /* 0x2000002eff067230 */ /* 0x100fe40000004100 */
[----:B------:R-:W-:Y:S02]  /*0920*/  HADD2.F32 R5, -RZ, R46.H1_H1 ;  /* 0x3000002eff057230 */ /* 0x000fe40000004100 */
[--C-:B------:R-:W-:Y:S02]  /*0930*/  HADD2.F32 R25, -RZ, R37.reuse.H0_H0 ;  /* 0x20000025ff197230 */ /* 0x100fe40000004100 */
[----:B------:R-:W-:Y:S01]  /*0940*/  HADD2.F32 R44, -RZ, R37.H1_H1 ;  /* 0x30000025ff2c7230 */ /* 0x000fe20000004100 */
[----:B------:R-:W-:Y:S01]  /*0950*/  LOP3.LUT R37, R36, 0x7f, RZ, 0xc0, !PT ;  /* 0x0000007f24257812 */ /* 0x000fe200078ec0ff */
[--C-:B------:R-:W-:Y:S01]  /*0960*/  HADD2.F32 R27, -RZ, R38.reuse.H0_H0 ;  /* 0x20000026ff1b7230 */ /* 0x100fe20000004100 */
[----:B------:R-:W-:Y:S01]  /*0970*/  SHF.R.U32.HI R36, RZ, 0x2, R36 ;  /* 0x00000002ff247819 */ /* 0x000fe20000011624 */
[----:B------:R-:W-:Y:S01]  /*0980*/  HADD2.F32 R46, -RZ, R38.H1_H1 ;  /* 0x30000026ff2e7230 */ /* 0x000fe20000004100 */
[----:B------:R-:W-:Y:S01]  /*0990*/  LOP3.LUT R38, R24, 0x60, RZ, 0xc0, !PT ;  /* 0x0000006018267812 */ /* 0x000fe200078ec0ff */
[----:B------:R-:W-:-:S02]  /*09a0*/  HADD2.F32 R11, -RZ, R7.H0_H0 ;  /* 0x20000007ff0b7230 */ /* 0x000fc40000004100 */
[----:B------:R-:W-:Y:S02]  /*09b0*/  HADD2.F32 R12, -RZ, R7.H1_H1 ;  /* 0x30000007ff0c7230 */ /* 0x000fe40000004100 */
[----:B------:R-:W-:Y:S01]  /*09c0*/  IMAD.IADD R38, R37, 0x1, -R38 ;  /* 0x0000000125267824 */ /* 0x000fe200078e0a26 */
[--C-:B------:R-:W-:Y:S02]  /*09d0*/  HADD2.F32 R8, -RZ, R45.reuse.H0_H0 ;  /* 0x2000002dff087230 */ /* 0x100fe40000004100 */
[----:B------:R-:W-:Y:S02]  /*09e0*/  HADD2.F32 R7, -RZ, R45.H1_H1 ;  /* 0x3000002dff077230 */ /* 0x000fe40000004100 */
[----:B------:R-:W-:Y:S01]  /*09f0*/  IMNMX R38, RZ, R38, !PT ;  /* 0x00000026ff267217 */ /* 0x000fe20007800200 */
[--C-:B------:R-:W-:Y:S02]  /*0a00*/  HADD2.F32 R45, -RZ, R39.reuse.H0_H0 ;  /* 0x20000027ff2d7230 */ /* 0x100fe40000004100 */
[----:B------:R-:W-:Y:S01]  /*0a10*/  HADD2.F32 R48, -RZ, R39.H1_H1 ;  /* 0x30000027ff307230 */ /* 0x000fe20000004100 */
[----:B------:R-:W-:Y:S01]  /*0a20*/  LOP3.LUT R39, R36, 0x3fffffe0, RZ, 0xc0, !PT ;  /* 0x3fffffe024277812 */ /* 0x000fe200078ec0ff */
[--C-:B------:R-:W-:Y:S01]  /*0a30*/  HADD2.F32 R50, -RZ, R42.reuse.H0_H0 ;  /* 0x2000002aff327230 */ /* 0x100fe20000004100 */
[----:B------:R-:W-:Y:S01]  /*0a40*/  IMNMX R38, R38, 0x20, PT ;  /* 0x0000002026267817 */ /* 0x000fe20003800200 */
[----:B------:R-:W-:-:S02]  /*0a50*/  HADD2.F32 R51, -RZ, R42.H1_H1 ;  /* 0x3000002aff337230 */ /* 0x000fc40000004100 */
[--C-:B------:R-:W-:Y:S01]  /*0a60*/  HADD2.F32 R42, -RZ, R43.reuse.H0_H0 ;  /* 0x2000002bff2a7230 */ /* 0x100fe20000004100 */
[----:B------:R-:W-:Y:S01]  /*0a70*/  IADD3 R38, R38, R39, RZ ;  /* 0x0000002726267210 */ /* 0x000fe20007ffe0ff */
[----:B------:R-:W-:Y:S02]  /*0a80*/  HADD2.F32 R53, -RZ, R43.H1_H1 ;  /* 0x3000002bff357230 */ /* 0x000fe40000004100 */
[--C-:B------:R-:W-:Y:S02]  /*0a90*/  HADD2.F32 R43, -RZ, R28.reuse.H0_H0 ;  /* 0x2000001cff2b7230 */ /* 0x100fe40000004100 */
[----:B------:R-:W-:Y:S01]  /*0aa0*/  IMAD.SHL.U32 R38, R38, 0x8, RZ ;  /* 0x0000000826267824 */ /* 0x000fe200078e00ff */
[----:B------:R-:W-:Y:S01]  /*0ab0*/  HADD2.F32 R54, -RZ, R28.H1_H1 ;  /* 0x3000001cff367230 */ /* 0x000fe20000004100 */
[----:B------:R-:W-:Y:S01]  /*0ac0*/  IMAD.SHL.U32 R28, R24, 0x20, RZ ;  /* 0x00000020181c7824 */ /* 0x000fe200078e00ff */
[--C-:B------:R-:W-:Y:S02]  /*0ad0*/  HADD2.F32 R57, -RZ, R31.reuse.H0_H0 ;  /* 0x2000001fff397230 */ /* 0x100fe40000004100 */
[----:B------:R-:W-:Y:S01]  /*0ae0*/  HADD2.F32 R59, -RZ, R31.H1_H1 ;  /* 0x3000001fff3b7230 */ /* 0x000fe20000004100 */
[----:B------:R-:W0:Y:S01]  /*0af0*/  I2F.U32 R38, R38 ;  /* 0x0000002600267306 */ /* 0x000e220000201000 */
[----:B------:R-:W-:Y:S01]  /*0b00*/  LOP3.LUT R28, R28, 0x3e0, RZ, 0xc0, !PT ;  /* 0x000003e01c1c7812 */ /* 0x000fe200078ec0ff */
[--C-:B------:R-:W-:Y:S01]  /*0b10*/  HADD2.F32 R52, -RZ, R29.reuse.H0_H0 ;  /* 0x2000001dff347230 */ /* 0x100fe20000004100 */
[----:B------:R-:W-:Y:S01]  /*0b20*/  IMAD R31, R66, -0x326172a9, RZ ;  /* 0xcd9e8d57421f7824 */ /* 0x000fe200078e02ff */
[----:B------:R-:W-:Y:S01]  /*0b30*/  HADD2.F32 R56, -RZ, R29.H1_H1 ;  /* 0x3000001dff387230 */ /* 0x000fe20000004100 */
[----:B------:R-:W-:Y:S01]  /*0b40*/  IMAD R29, R64, -0x2daee0ad, RZ ;  /* 0xd2511f53401d7824 */ /* 0x000fe200078e02ff */
[--C-:B------:R-:W-:Y:S01]  /*0b50*/  HADD2.F32 R17, -RZ, R4.reuse.H0_H0 ;  /* 0x20000004ff117230 */ /* 0x100fe20000004100 */
[----:B------:R-:W-:Y:S01]  /*0b60*/  IMAD.IADD R28, R37, 0x1, -R28 ;  /* 0x00000001251c7824 */ /* 0x000fe200078e0a1c */
[----:B------:R-:W-:Y:S01]  /*0b70*/  HADD2.F32 R18, -RZ, R4.H1_H1 ;  /* 0x30000004ff127230 */ /* 0x000fe20000004100 */
[----:B------:R-:W-:Y:S01]  /*0b80*/  IMAD.HI.U32 R66, R94, -0x326172a9, RZ ;  /* 0xcd9e8d575e427827 */ /* 0x000fe200078e00ff */
[--C-:B------:R-:W-:Y:S01]  /*0b90*/  HADD2.F32 R4, -RZ, R47.reuse.H0_H0 ;  /* 0x2000002fff047230 */ /* 0x100fe20000004100 */
[----:B------:R-:W-:Y:S01]  /*0ba0*/  LOP3.LUT R86, R86, UR26, R29, 0x96, !PT ;  /* 0x0000001a56567c12 */ /* 0x000fe2000f8e961d */
[----:B------:R-:W-:Y:S01]  /*0bb0*/  HADD2.F32 R3, -RZ, R47.H1_H1 ;  /* 0x3000002fff037230 */ /* 0x000fe20000004100 */
[----:B------:R-:W-:Y:S01]  /*0bc0*/  IMNMX R28, RZ, R28, !PT ;  /* 0x0000001cff1c7217 */ /* 0x000fe20007800200 */
[--C-:B------:R-:W-:Y:S01]  /*0bd0*/  HADD2.F32 R47, -RZ, R40.reuse.H0_H0 ;  /* 0x20000028ff2f7230 */ /* 0x100fe20000004100 */
[----:B------:R-:W-:Y:S01]  /*0be0*/  LOP3.LUT R66, R66, UR25, R31, 0x96, !PT ;  /* 0x0000001942427c12 */ /* 0x000fe2000f8e961f */
[----:B0-----:R0:W1:Y:S01]  /*0bf0*/  MUFU.RCP R98, R38 ;  /* 0x0000002600627308 */ /* 0x0010620000001000 */
[----:B------:R-:W-:Y:S01]  /*0c00*/  IMNMX R28, R28, 0x20, PT ;  /* 0x000000201c1c7817 */ /* 0x000fe20003800200 */
[----:B------:R-:W-:Y:S01]  /*0c10*/  HADD2.F32 R49, -RZ, R40.H1_H1 ;  /* 0x30000028ff317230 */ /* 0x000fe20000004100 */
[----:B------:R-:W-:Y:S01]  /*0c20*/  IMAD R94, R94, -0x326172a9, RZ ;  /* 0xcd9e8d575e5e7824 */ /* 0x000fe200078e02ff */
[--C-:B------:R-:W-:Y:S01]  /*0c30*/  HADD2.F32 R40, -RZ, R41.reuse.H0_H0 ;  /* 0x20000029ff287230 */ /* 0x100fe20000004100 */
[----:B------:R-:W-:Y:S01]  /*0c40*/  IADD3 R28, R39, R28, RZ ;  /* 0x0000001c271c7210 */ /* 0x000fe20007ffe0ff */
[----:B------:R-:W-:-:S02]  /*0c50*/  HADD2.F32 R41, -RZ, R41.H1_H1 ;  /* 0x30000029ff297230 */ /* 0x000fc40000004100 */
[--C-:B------:R-:W-:Y:S01]  /*0c60*/  HADD2.F32 R55, -RZ, R30.reuse.H0_H0 ;  /* 0x2000001eff377230 */ /* 0x100fe20000004100 */
[----:B------:R-:W-:Y:S01]  /*0c70*/  SHF.L.U32 R96, R28, 0x3, RZ ;  /* 0x000000031c607819 */ /* 0x000fe200000006ff */
        /* <DEDUP_REMOVED lines=9> */
.L_x_3545:
        /* <DEDUP_REMOVED lines=10> */
[----:B------:R-:W-:Y:S02]  /*0db0*/  SHF.R.S32.HI R102, RZ, 0x1f, R19 ;  /* 0x0000001fff667819 */ /* 0x000fe40000011413 */
[----:B------:R-:W-:Y:S02]  /*0dc0*/  LEA.HI.SX32 R106, R119, R38, 0x1d ;  /* 0x00000026776a7211 */ /* 0x000fe400078feaff */
[----:B--2---:R-:W-:-:S13]  /*0dd0*/  ISETP.GE.AND P2, PT, R108, 0x1, PT ;  /* 0x000000016c00780c */ /* 0x004fda0003f46270 */
[----:B------:R-:W-:-:S05]  /*0de0*/  @P2 IADD3 R104, R108, -0x1, RZ ;  /* 0xffffffff6c682810 */ /* 0x000fca0007ffe0ff */
[----:B------:R-:W-:-:S05]  /*0df0*/  @P2 IMAD R104, R104, c[0x0][0x168], RZ ;  /* 0x00005a0068682a24 */ /* 0x000fca00078e02ff */
[----:B------:R-:W-:-:S04]  /*0e00*/  @P2 SHF.R.S32.HI R121, RZ, 0x1f, R104 ;  /* 0x0000001fff792819 */ /* 0x000fc80000011468 */
[----:B------:R-:W-:Y:S01]  /*0e10*/  @P2 LEA.HI R121, R121, R104, RZ, 0x3 ;  /* 0x0000006879792211 */ /* 0x000fe200078f18ff */
[----:B------:R-:W-:-:S03]  /*0e20*/  IMAD.MOV.U32 R104, RZ, RZ, RZ ;  /* 0x000000ffff687224 */ /* 0x000fc600078e00ff */
[----:B------:R-:W-:Y:S01]  /*0e30*/  @P2 LEA.HI.SX32 R104, R121, R38, 0x1d ;  /* 0x0000002679682211 */ /* 0x000fe200078feaff */
        /* <DEDUP_REMOVED lines=12> */
[----:B0-----:R-:W-:Y:S01]  /*0f00*/  IMAD.MOV.U32 R71, RZ, RZ, RZ ;  /* 0x000000ffff477224 */ /* 0x001fe200078e00ff */
[----:B------:R-:W-:Y:S01]  /*0f10*/  MOV R36, R90 ;  /* 0x0000005a00247202 */ /* 0x000fe20000000f00 */
[----:B------:R-:W-:Y:S05]  /*0f20*/  @!P3 BRA `(.L_x_3290) ;  /* 0x000005a00000b947 */ /* 0x000fea0003800000 */
[----:B------:R-:W-:Y:S01]  /*0f30*/  IMAD.MOV.U32 R36, RZ, RZ, R90 ;  /* 0x000000ffff247224 */ /* 0x000fe200078e005a */
[----:B-----5:R-:W-:Y:S01]  /*0f40*/  HADD2.F32 R71, -RZ, R32.H0_H0 ;  /* 0x20000020ff477230 */ /* 0x020fe20000004100 */
[----:B------:R-:W-:Y:S05]  /*0f50*/  BRA `(.L_x_3290) ;  /* 0x0000057000007947 */ /* 0x000fea0003800000 */
.L_x_3289:
        /* <DEDUP_REMOVED lines=12> */
.L_x_3292:
[----:B------:R-:W-:Y:S02]  /*1020*/  IMAD.MOV.U32 R73, RZ, RZ, R94 ;  /* 0x000000ffff497224 */ /* 0x000fe400078e005e */
.L_x_3293:
[----:B------:R-:W-:Y:S05]  /*1030*/  BSYNC B2 ;  /* 0x0000000000027941 */ /* 0x000fea0003800000 */
.L_x_3291:
        /* <DEDUP_REMOVED lines=16> */
.L_x_3297:
[----:B------:R-:W-:Y:S05]  /*1140*/  BSYNC B3 ;  /* 0x0000000000037941 */ /* 0x000fea0003800000 */
.L_x_3296:
        /* <DEDUP_REMOVED lines=44> */
.L_x_3295:
[----:B------:R-:W-:Y:S05]  /*1410*/  BSYNC B2 ;  /* 0x0000000000027941 */ /* 0x000fea0003800000 */
.L_x_3294:
[----:B------:R-:W0:Y:S01]  /*1420*/  I2F.U32 R37, R73 ;  /* 0x0000004900257306 */ /* 0x000e220000201000 */
[----:B------:R-:W-:Y:S01]  /*1430*/  HFMA2.MMA R70, -RZ, RZ, 0.1171875, 0 ;  /* 0x2f800000ff467435 */ /* 0x000fe200000001ff */
[----:B-----5:R-:W-:Y:S02]  /*1440*/  HADD2.F32 R38, -RZ, R28.H0_H0 ;  /* 0x2000001cff267230 */ /* 0x020fe40000004100 */
[----:B------:R-:W-:-:S03]  /*1450*/  @P3 HADD2.F32 R90, -RZ, R32.H0_H0 ;  /* 0x20000020ff5a3230 */ /* 0x000fc60000004100 */
[----:B------:R-:W-:-:S04]  /*1460*/  FMUL.FTZ R38, R38, c[0x0][0x1ec] ;  /* 0x00007b0026267a20 */ /* 0x000fc80000410000 */
[----:B------:R-:W-:Y:S02]  /*1470*/  FMUL.FTZ R38, R38, c[0x0][0x1e8] ;  /* 0x00007a0026267a20 */ /* 0x000fe40000410000 */
[----:B0-----:R-:W-:-:S05]  /*1480*/  FFMA.FTZ R37, R37, R70, 1.1641532182693481445e-10 ;  /* 0x2f00000025257423 */ /* 0x001fca0000010046 */
[----:B------:R-:W-:-:S04]  /*1490*/  FSETP.GTU.FTZ.AND P5, PT, R37, c[0x0][0x1e4], PT ;  /* 0x0000790025007a0b */ /* 0x000fc80003fbc000 */
[----:B------:R-:W-:Y:S02]  /*14a0*/  FSEL R71, R38, RZ, !P5 ;  /* 0x000000ff26477208 */ /* 0x000fe40006800000 */
[----:B------:R-:W-:-:S03]  /*14b0*/  SEL R70, RZ, 0x1, P5 ;  /* 0x00000001ff467807 */ /* 0x000fc60002800000 */
[----:B------:R-:W-:Y:S02]  /*14c0*/  @P3 FADD.FTZ R71, R90, R71 ;  /* 0x000000475a473221 */ /* 0x000fe40000010000 */
.L_x_3290:
[----:B------:R-:W-:Y:S05]  /*14d0*/  BSYNC B1 ;  /* 0x0000000000017941 */ /* 0x000fea0003800000 */
.L_x_3288:
[----:B------:R-:W-:Y:S01]  /*14e0*/  BSSY B1, `(.L_x_3298) ;  /* 0x000005f000017945 */ /* 0x000fe20003800000 */
[----:B------:R-:W-:Y:S05]  /*14f0*/  @P4 BRA `(.L_x_3299) ;  /* 0x0000006000004947 */ /* 0x000fea0003800000 */
[----:B------:R-:W-:Y:S02]  /*1500*/  IMAD.MOV.U32 R73, RZ, RZ, RZ ;  /* 0x000000ffff497224 */ /* 0x000fe400078e00ff */
[----:B------:R-:W-:Y:S01]  /*1510*/  IMAD.MOV.U32 R37, RZ, RZ, R36 ;  /* 0x000000ffff257224 */ /* 0x000fe200078e0024 */
[----:B------:R-:W-:Y:S05]  /*1520*/  @!P3 BRA `(.L_x_3300) ;  /* 0x000005a00000b947 */ /* 0x000fea0003800000 */
[----:B------:R-:W-:Y:S01]  /*1530*/  MOV R37, R36 ;  /* 0x0000002400257202 */ /* 0x000fe20000000f00 */
[----:B-----5:R-:W-:Y:S01]  /*1540*/  HADD2.F32 R73, -RZ, R32.H1_H1 ;  /* 0x30000020ff497230 */ /* 0x020fe20000004100 */
[----:B------:R-:W-:Y:S05]  /*1550*/  BRA `(.L_x_3300) ;  /* 0x0000057000007947 */ /* 0x000fea0003800000 */
.L_x_3299:
        /* <DEDUP_REMOVED lines=12> */
.L_x_3302:
[----:B------:R-:W-:Y:S02]  /*1620*/  IMAD.MOV.U32 R75, RZ, RZ, R94 ;  /* 0x000000ffff4b7224 */ /* 0x000fe400078e005e */
.L_x_3303:
[----:B------:R-:W-:Y:S05]  /*1630*/  BSYNC B2 ;  /* 0x0000000000027941 */ /* 0x000fea0003800000 */
.L_x_3301:
        /* <DEDUP_REMOVED lines=16> */
.L_x_3307:
[----:B------:R-:W-:Y:S05]  /*1740*/  BSYNC B3 ;  /* 0x0000000000037941 */ /* 0x000fea0003800000 */
.L_x_3306:
        /* <DEDUP_REMOVED lines=44> */
.L_x_3305:
[----:B------:R-:W-:Y:S05]  /*1a10*/  BSYNC B2 ;  /* 0x0000000000027941 */ /* 0x000fea0003800000 */
.L_x_3304:
[----:B------:R-:W0:Y:S01]  /*1a20*/  I2F.U32 R36, R75 ;  /* 0x0000004b00247306 */ /* 0x000e220000201000 */
[----:B-----5:R-:W-:Y:S01]  /*1a30*/  HADD2.F32 R38, -RZ, R28.H1_H1 ;  /* 0x3000001cff267230 */ /* 0x020fe20000004100 */
[----:B------:R-:W-:-:S04]  /*1a40*/  IMAD.MOV.U32 R39, RZ, RZ, 0x2f800000 ;  /* 0x2f800000ff277424 */ /* 0x000fc800078e00ff */
[----:B------:R-:W-:-:S04]  /*1a50*/  FMUL.FTZ R38, R38, c[0x0][0x1ec] ;  /* 0x00007b0026267a20 */ /* 0x000fc80000410000 */
[----:B------:R-:W-:Y:S02]  /*1a60*/  FMUL.FTZ R38, R38, c[0x0][0x1e8] ;  /* 0x00007a0026267a20 */ /* 0x000fe40000410000 */
[----:B0-----:R-:W-:-:S05]  /*1a70*/  FFMA.FTZ R36, R36, R39, 1.1641532182693481445e-10 ;  /* 0x2f00000024247423 */ /* 0x001fca0000010027 */
[----:B------:R-:W-:Y:S01]  /*1a80*/  FSETP.GTU.FTZ.AND P5, PT, R36, c[0x0][0x1e4], PT ;  /* 0x0000790024007a0b */ /* 0x000fe20003fbc000 */
[----:B------:R-:W-:-:S03]  /*1a90*/  @P3 HADD2.F32 R36, -RZ, R32.H1_H1 ;  /* 0x30000020ff243230 */ /* 0x000fc60000004100 */
[----:B------:R-:W-:Y:S02]  /*1aa0*/  FSEL R73, R38, RZ, !P5 ;  /* 0x000000ff26497208 */ /* 0x000fe40006800000 */
[----:B------:R-:W-:-:S03]  /*1ab0*/  SEL R72, RZ, 0x1, P5 ;  /* 0x00000001ff487807 */ /* 0x000fc60002800000 */
[----:B------:R-:W-:Y:S02]  /*1ac0*/  @P3 FADD.FTZ R73, R36, R73 ;  /* 0x0000004924493221 */ /* 0x000fe40000010000 */
.L_x_3300:
[----:B------:R-:W-:Y:S05]  /*1ad0*/  BSYNC B1 ;  /* 0x0000000000017941 */ /* 0x000fea0003800000 */
.L_x_3298:
[----:B------:R-:W-:Y:S01]  /*1ae0*/  BSSY B1, `(.L_x_3308) ;  /* 0x000005f000017945 */ /* 0x000fe20003800000 */
[----:B------:R-:W-:Y:S05]  /*1af0*/  @P4 BRA `(.L_x_3309) ;  /* 0x0000006000004947 */ /* 0x000fea0003800000 */
[----:B------:R-:W-:Y:S01]  /*1b00*/  HFMA2.MMA R75, -RZ, RZ, 0, 0 ;  /* 0x00000000ff4b7435 */ /* 0x000fe200000001ff */
[----:B------:R-:W-:Y:S01]  /*1b10*/  IMAD.MOV.U32 R36, RZ, RZ, R37 ;  /* 0x000000ffff247224 */ /* 0x000fe200078e0025 */
[----:B------:R-:W-:Y:S05]  /*1b20*/  @!P3 BRA `(.L_x_3310) ;  /* 0x000005a00000b947 */ /* 0x000fea0003800000 */
[----:B------:R-:W-:Y:S01]  /*1b30*/  IMAD.MOV.U32 R36, RZ, RZ, R37 ;  /* 0x000000ffff247224 */ /* 0x000fe200078e0025 */
[----:B-----5:R-:W-:Y:S01]  /*1b40*/  HADD2.F32 R75, -RZ, R33.H0_H0 ;  /* 0x20000021ff4b7230 */ /* 0x020fe20000004100 */
[----:B------:R-:W-:Y:S05]  /*1b50*/  BRA `(.L_x_3310) ;  /* 0x0000057000007947 */ /* 0x000fea0003800000 */
.L_x_3309:
        /* <DEDUP_REMOVED lines=12> */
.L_x_3312:
[----:B------:R-:W-:Y:S02]  /*1c20*/  MOV R77, R94 ;  /* 0x0000005e004d7202 */ /* 0x000fe40000000f00 */
.L_x_3313:
[----:B------:R-:W-:Y:S05]  /*1c30*/  BSYNC B2 ;  /* 0x0000000000027941 */ /* 0x000fea0003800000 */
.L_x_3311:
        /* <DEDUP_REMOVED lines=16> */
.L_x_3317:
[----:B------:R-:W-:Y:S05]  /*1d40*/  BSYNC B3 ;  /* 0x0000000000037941 */ /* 0x000fea0003800000 */
.L_x_3316:
        /* <DEDUP_REMOVED lines=44> */
.L_x_3315:
[----:B------:R-:W-:Y:S05]  /*2010*/  BSYNC B2 ;  /* 0x0000000000027941 */ /* 0x000fea0003800000 */
.L_x_3314:
[----:B------:R-:W0:Y:S01]  /*2020*/  I2F.U32 R37, R77 ;  /* 0x0000004d00257306 */ /* 0x000e220000201000 */
[----:B-----5:R-:W-:Y:S01]  /*2030*/  HADD2.F32 R38, -RZ, R29.H0_H0 ;  /* 0x2000001dff267230 */ /* 0x020fe20000004100 */
[----:B------:R-:W-:Y:S01]  /*2040*/  IMAD.MOV.U32 R74, RZ, RZ, 0x2f800000 ;  /* 0x2f800000ff4a7424 */ /* 0x000fe200078e00ff */
        /* <DEDUP_REMOVED lines=8> */
.L_x_3310:
[----:B------:R-:W-:Y:S05]  /*20d0*/  BSYNC B1 ;  /* 0x0000000000017941 */ /* 0x000fea0003800000 */
.L_x_3308:
[----:B------:R-:W-:Y:S01]  /*20e0*/  BSSY B1, `(.L_x_3318) ;  /* 0x000005f000017945 */ /* 0x000fe20003800000 */
[----:B------:R-:W-:Y:S05]  /*20f0*/  @P4 BRA `(.L_x_3319) ;  /* 0x0000006000004947 */ /* 0x000fea0003800000 */
[----:B------:R-:W-:Y:S01]  /*2100*/  IMAD.MOV.U32 R77, RZ, RZ, RZ ;  /* 0x000000ffff4d7224 */ /* 0x000fe200078e00ff */
[----:B------:R-:W-:Y:S01]  /*2110*/  MOV R37, R36 ;  /* 0x0000002400257202 */ /* 0x000fe20000000f00 */
[----:B------:R-:W-:Y:S05]  /*2120*/  @!P3 BRA `(.L_x_3320) ;  /* 0x000005a00000b947 */ /* 0x000fea0003800000 */
[----:B------:R-:W-:Y:S01]  /*2130*/  IMAD.MOV.U32 R37, RZ, RZ, R36 ;  /* 0x000000ffff257224 */ /* 0x000fe200078e0024 */
[----:B-----5:R-:W-:Y:S01]  /*2140*/  HADD2.F32 R77, -RZ, R33.H1_H1 ;  /* 0x30000021ff4d7230 */ /* 0x020fe20000004100 */
[----:B------:R-:W-:Y:S05]  /*2150*/  BRA `(.L_x_3320) ;  /* 0x0000057000007947 */ /* 0x000fea0003800000 */
.L_x_3319:
        /* <DEDUP_REMOVED lines=12> */
.L_x_3322:
[----:B------:R-:W-:Y:S02]  /*2220*/  IMAD.MOV.U32 R79, RZ, RZ, R94 ;  /* 0x000000ffff4f7224 */ /* 0x000fe400078e005e */
.L_x_3323:
[----:B------:R-:W-:Y:S05]  /*2230*/  BSYNC B2 ;  /* 0x0000000000027941 */ /* 0x000fea0003800000 */
.L_x_3321:
        /* <DEDUP_REMOVED lines=16> */
.L_x_3327:
[----:B------:R-:W-:Y:S05]  /*2340*/  BSYNC B3 ;  /* 0x0000000000037941 */ /* 0x000fea0003800000 */
.L_x_3326:
        /* <DEDUP_REMOVED lines=44> */
.L_x_3325:
[----:B------:R-:W-:Y:S05]  /*2610*/  BSYNC B2 ;  /* 0x0000000000027941 */ /* 0x000fea0003800000 */
.L_x_3324:
[----:B------:R-:W0:Y:S01]  /*2620*/  I2F.U32 R36, R79 ;  /* 0x0000004f00247306 */ /* 0x000e220000201000 */
[----:B------:R-:W-:Y:S01]  /*2630*/  HFMA2.MMA R39, -RZ, RZ, 0.1171875, 0 ;  /* 0x2f800000ff277435 */ /* 0x000fe200000001ff */
[----:B-----5:R-:W-:-:S05]  /*2640*/  HADD2.F32 R38, -RZ, R29.H1_H1 ;  /* 0x3000001dff267230 */ /* 0x020fca0000004100 */
        /* <DEDUP_REMOVED lines=8> */
.L_x_3320:
[----:B------:R-:W-:Y:S05]  /*26d0*/  BSYNC B1 ;  /* 0x0000000000017941 */ /* 0x000fea0003800000 */
.L_x_3318:
[----:B------:R-:W-:Y:S01]  /*26e0*/  BSSY B1, `(.L_x_3328) ;  /* 0x000005f000017945 */ /* 0x000fe20003800000 */
[----:B------:R-:W-:Y:S05]  /*26f0*/  @P4 BRA `(.L_x_3329) ;  /* 0x0000006000004947 */ /* 0x000fea0003800000 */
[----:B------:R-:W-:Y:S02]  /*2700*/  IMAD.MOV.U32 R79, RZ, RZ, RZ ;  /* 0x000000ffff4f7224 */ /* 0x000fe400078e00ff */
[----:B------:R-:W-:Y:S01]  /*2710*/  IMAD.MOV.U32 R36, RZ, RZ, R37 ;  /* 0x000000ffff247224 */ /* 0x000fe200078e0025 */
[----:B------:R-:W-:Y:S05]  /*2720*/  @!P3 BRA `(.L_x_3330) ;  /* 0x000005a00000b947 */ /* 0x000fea0003800000 */
[----:B------:R-:W-:Y:S01]  /*2730*/  MOV R36, R37 ;  /* 0x0000002500247202 */ /* 0x000fe20000000f00 */
[----:B-----5:R-:W-:Y:S01]  /*2740*/  HADD2.F32 R79, -RZ, R34.H0_H0 ;  /* 0x20000022ff4f7230 */ /* 0x020fe20000004100 */
[----:B------:R-:W-:Y:S05]  /*2750*/  BRA `(.L_x_3330) ;  /* 0x0000057000007947 */ /* 0x000fea0003800000 */
.L_x_3329:
        /* <DEDUP_REMOVED lines=12> */
.L_x_3332:
[----:B------:R-:W-:Y:S02]  /*2820*/  IMAD.MOV.U32 R81, RZ, RZ, R94 ;  /* 0x000000ffff517224 */ /* 0x000fe400078e005e */
.L_x_3333:
[----:B------:R-:W-:Y:S05]  /*2830*/  BSYNC B2 ;  /* 0x0000000000027941 */ /* 0x000fea0003800000 */
.L_x_3331:
        /* <DEDUP_REMOVED lines=16> */
.L_x_3337:
[----:B------:R-:W-:Y:S05]  /*2940*/  BSYNC B3 ;  /* 0x0000000000037941 */ /* 0x000fea0003800000 */
.L_x_3336:
        /* <DEDUP_REMOVED lines=44> */
.L_x_3335:
[----:B------:R-:W-:Y:S05]  /*2c10*/  BSYNC B2 ;  /* 0x0000000000027941 */ /* 0x000fea0003800000 */
.L_x_3334:
        /* <DEDUP_REMOVED lines=11> */
.L_x_3330:
[----:B------:R-:W-:Y:S05]  /*2cd0*/  BSYNC B1 ;  /* 0x0000000000017941 */ /* 0x000fea0003800000 */
.L_x_3328:
[----:B------:R-:W-:Y:S01]  /*2ce0*/  BSSY B1, `(.L_x_3338) ;  /* 0x000005f000017945 */ /* 0x000fe20003800000 */
[----:B------:R-:W-:Y:S05]  /*2cf0*/  @P4 BRA `(.L_x_3339) ;  /* 0x0000006000004947 */ /* 0x000fea0003800000 */
[----:B------:R-:W-:Y:S01]  /*2d00*/  HFMA2.MMA R81, -RZ, RZ, 0, 0 ;  /* 0x00000000ff517435 */ /* 0x000fe200000001ff */
[----:B------:R-:W-:Y:S01]  /*2d10*/  IMAD.MOV.U32 R37, RZ, RZ, R36 ;  /* 0x000000ffff257224 */ /* 0x000fe200078e0024 */
[----:B------:R-:W-:Y:S05]  /*2d20*/  @!P3 BRA `(.L_x_3340) ;  /* 0x000005a00000b947 */ /* 0x000fea0003800000 */
[----:B------:R-:W-:Y:S01]  /*2d30*/  IMAD.MOV.U32 R37, RZ, RZ, R36 ;  /* 0x000000ffff257224 */ /* 0x000fe200078e0024 */
[----:B-----5:R-:W-:Y:S01]  /*2d40*/  HADD2.F32 R81, -RZ, R34.H1_H1 ;  /* 0x30000022ff517230 */ /* 0x020fe20000004100 */
[----:B------:R-:W-:Y:S05]  /*2d50*/  BRA `(.L_x_3340) ;  /* 0x0000057000007947 */ /* 0x000fea0003800000 */
.L_x_3339:
        /* <DEDUP_REMOVED lines=12> */
.L_x_3342:
[----:B------:R-:W-:Y:S02]  /*2e20*/  MOV R83, R94 ;  /* 0x0000005e00537202 */ /* 0x000fe40000000f00 */
.L_x_3343:
[----:B------:R-:W-:Y:S05]  /*2e30*/  BSYNC B2 ;  /* 0x0000000000027941 */ /* 0x000fea0003800000 */
.L_x_3341:
        /* <DEDUP_REMOVED lines=16> */
.L_x_3347:
[----:B------:R-:W-:Y:S05]  /*2f40*/  BSYNC B3 ;  /* 0x0000000000037941 */ /* 0x000fea0003800000 */
.L_x_3346:
        /* <DEDUP_REMOVED lines=44> */
.L_x_3345:
[----:B------:R-:W-:Y:S05]  /*3210*/  BSYNC B2 ;  /* 0x0000000000027941 */ /* 0x000fea0003800000 */
.L_x_3344:
        /* <DEDUP_REMOVED lines=11> */
.L_x_3340:
[----:B------:R-:W-:Y:S05]  /*32d0*/  BSYNC B1 ;  /* 0x0000000000017941 */ /* 0x000fea0003800000 */
.L_x_3338:
[----:B------:R-:W-:Y:S01]  /*32e0*/  BSSY B1, `(.L_x_3348) ;  /* 0x000005f000017945 */ /* 0x000fe20003800000 */
[----:B------:R-:W-:Y:S05]  /*32f0*/  @P4 BRA `(.L_x_3349) ;  /* 0x0000006000004947 */ /* 0x000fea0003800000 */
[----:B------:R-:W-:Y:S01]  /*3300*/  IMAD.MOV.U32 R83, RZ, RZ, RZ ;  /* 0x000000ffff537224 */ /* 0x000fe200078e00ff */
[----:B------:R-:W-:Y:S01]  /*3310*/  MOV R36, R37 ;  /* 0x0000002500247202 */ /* 0x000fe20000000f00 */
[----:B------:R-:W-:Y:S05]  /*3320*/  @!P3 BRA `(.L_x_3350) ;  /* 0x000005a00000b947 */ /* 0x000fea0003800000 */
[----:B------:R-:W-:Y:S01]  /*3330*/  IMAD.MOV.U32 R36, RZ, RZ, R37 ;  /* 0x000000ffff247224 */ /* 0x000fe200078e0025 */
[----:B-----5:R-:W-:Y:S01]  /*3340*/  HADD2.F32 R83, -RZ, R35.H0_H0 ;  /* 0x20000023ff537230 */ /* 0x020fe20000004100 */
[----:B------:R-:W-:Y:S05]  /*3350*/  BRA `(.L_x_3350) ;  /* 0x0000057000007947 */ /* 0x000fea0003800000 */
.L_x_3349:
        /* <DEDUP_REMOVED lines=12> */
.L_x_3352:
[----:B------:R-:W-:Y:S02]  /*3420*/  IMAD.MOV.U32 R85, RZ, RZ, R94 ;  /* 0x000000ffff557224 */ /* 0x000fe400078e005e */
.L_x_3353:
[----:B------:R-:W-:Y:S05]  /*3430*/  BSYNC B2 ;  /* 0x0000000000027941 */ /* 0x000fea0003800000 */
.L_x_3351:
        /* <DEDUP_REMOVED lines=16> */
.L_x_3357:
[----:B------:R-:W-:Y:S05]  /*3540*/  BSYNC B3 ;  /* 0x0000000000037941 */ /* 0x000fea0003800000 */
.L_x_3356:
        /* <DEDUP_REMOVED lines=44> */
.L_x_3355:
[----:B------:R-:W-:Y:S05]  /*3810*/  BSYNC B2 ;  /* 0x0000000000027941 */ /* 0x000fea0003800000 */
.L_x_3354:
        /* <DEDUP_REMOVED lines=11> */
.L_x_3350:
[----:B------:R-:W-:Y:S05]  /*38d0*/  BSYNC B1 ;  /* 0x0000000000017941 */ /* 0x000fea0003800000 */
.L_x_3348:
        /* <DEDUP_REMOVED lines=8> */
.L_x_3359:
        /* <DEDUP_REMOVED lines=12> */
.L_x_3362:
[----:B------:R-:W-:Y:S02]  /*3a20*/  IMAD.MOV.U32 R110, RZ, RZ, R94 ;  /* 0x000000ffff6e7224 */ /* 0x000fe400078e005e */
.L_x_3363:
[----:B------:R-:W-:Y:S05]  /*3a30*/  BSYNC B2 ;  /* 0x0000000000027941 */ /* 0x000fea0003800000 */
.L_x_3361:
        /* <DEDUP_REMOVED lines=16> */
.L_x_3367:
[----:B------:R-:W-:Y:S05]  /*3b40*/  BSYNC B3 ;  /* 0x0000000000037941 */ /* 0x000fea0003800000 */
.L_x_3366:
        /* <DEDUP_REMOVED lines=44> */
.L_x_3365:
[----:B------:R-:W-:Y:S05]  /*3e10*/  BSYNC B2 ;  /* 0x0000000000027941 */ /* 0x000fea0003800000 */
.L_x_3364:
        /* <DEDUP_REMOVED lines=11> */
.L_x_3360:
[----:B------:R-:W-:Y:S05]  /*3ed0*/  BSYNC B1 ;  /* 0x0000000000017941 */ /* 0x000fea0003800000 */
.L_x_3358:
[----:B------:R-:W-:Y:S01]  /*3ee0*/  HFMA2.MMA R119, -RZ, RZ, 0, 9.5367431640625e-07 ;  /* 0x00000010ff777435 */ /* 0x000fe200000001ff */
[----:B------:R-:W-:Y:S01]  /*3ef0*/  F2FP.PACK_AB R39, R85, R83 ;  /* 0x000000535527723e */ /* 0x000fe200000000ff */
[----:B------:R-:W-:Y:S01]  /*3f00*/  BSSY B1, `(.L_x_3368) ;  /* 0x000001b000017945 */ /* 0x000fe20003800000 */
[----:B------:R-:W-:Y:S02]  /*3f10*/  F2FP.PACK_AB R38, R81, R79 ;  /* 0x0000004f5126723e */ /* 0x000fe400000000ff */
[----:B------:R-:W-:Y:S02]  /*3f20*/  F2FP.PACK_AB R37, R77, R75 ;  /* 0x0000004b4d25723e */ /* 0x000fe400000000ff */
[----:B------:R-:W-:-:S03]  /*3f30*/  F2FP.PACK_AB R36, R73, R71 ;  /* 0x000000474924723e */ /* 0x000fc600000000ff */
[----:B------:R-:W-:-:S05]  /*3f40*/  IMAD.WIDE.U32 R118, R106, R119, c[0x0][0x188] ;  /* 0x000062006a767625 */ /* 0x000fca00078e0077 */
        /* <DEDUP_REMOVED lines=15> */
[----:B------:R-:W-:-:S03]  /*4040*/  LOP3.LUT R119, R39, R121, R119, 0xfe, !PT ;  /* 0x0000007927777212 */ /* 0x000fc600078efe77 */
[----:B------:R-:W-:Y:S01]  /*4050*/  IMAD.MOV.U32 R121, RZ, RZ, 0x8 ;  /* 0x00000008ff797424 */ /* 0x000fe200078e00ff */
[----:B------:R-:W-:Y:S02]  /*4060*/  LOP3.LUT R39, R36, R118, R38, 0xfe, !PT ;  /* 0x0000007624277212 */ /* 0x000fe400078efe26 */
[----:B------:R-:W-:Y:S02]  /*4070*/  LOP3.LUT R37, R119, R37, RZ, 0xfc, !PT ;  /* 0x0000002577257212 */ /* 0x000fe400078efcff */
[----:B------:R-:W-:Y:S01]  /*4080*/  LOP3.LUT R36, R39, 0xff, R70, 0xf8, !PT ;  /* 0x000000ff27247812 */ /* 0x000fe200078ef846 */
[----:B------:R-:W-:-:S05]  /*4090*/  IMAD.WIDE.U32 R38, R104, R121, c[0x0][0x190] ;  /* 0x0000640068267625 */ /* 0x000fca00078e0079 */
[----:B------:R0:W-:Y:S02]  /*40a0*/  STG.E.64 [R38.64], R36 ;  /* 0x0000002426007986 */ /* 0x0001e4000c101b06 */
.L_x_3369:
[----:B------:R-:W-:Y:S05]  /*40b0*/  BSYNC B1 ;  /* 0x0000000000017941 */ /* 0x000fea0003800000 */
.L_x_3368:
[----:B------:R-:W-:Y:S02]  /*40c0*/  IADD3 R106, R106, 0x80, RZ ;  /* 0x000000806a6a7810 */ /* 0x000fe40007ffe0ff */
[----:B------:R-:W-:Y:S02]  /*40d0*/  IADD3 R104, R104, 0x80, RZ ;  /* 0x0000008068687810 */ /* 0x000fe40007ffe0ff */
.L_x_3287:
[----:B-1----:R-:W-:Y:S05]  /*40e0*/  BSYNC B0 ;  /* 0x0000000000007941 */ /* 0x002fea0003800000 */
.L_x_3286:
[----:B------:R-:W-:Y:S01]  /*40f0*/  ISETP.NE.AND P3, PT, R0, RZ, PT ;  /* 0x000000ff0000720c */ /* 0x000fe20003f65270 */
[----:B------:R-:W-:-:S12]  /*4100*/  BSSY B0, `(.L_x_3370) ;  /* 0x000032a000007945 */ /* 0x000fd80003800000 */
        /* <DEDUP_REMOVED lines=18> */
.L_x_3373:
        /* <DEDUP_REMOVED lines=12> */
.L_x_3376:
[----:B------:R-:W-:Y:S02]  /*42f0*/  IMAD.MOV.U32 R70, RZ, RZ, R94 ;  /* 0x000000ffff467224 */ /* 0x000fe400078e005e */
.L_x_3377:
[----:B------:R-:W-:Y:S05]  /*4300*/  BSYNC B2 ;  /* 0x0000000000027941 */ /* 0x000fea0003800000 */
.L_x_3375:
        /* <DEDUP_REMOVED lines=16> */
.L_x_3381:
[----:B------:R-:W-:Y:S05]  /*4410*/  BSYNC B3 ;  /* 0x0000000000037941 */ /* 0x000fea0003800000 */
.L_x_3380:
        /* <DEDUP_REMOVED lines=41> */
[----:B------:R-:W-:-:S03]  /*46b0*/  LOP3.LUT R86, R93, UR26, R86, 0x96, !PT ;  /* 0x0000001a5d567c12 */ /* 0x000fc6000f8e9656 */
.L_x_3379:
[----:B------:R-:W-:Y:S05]  /*46c0*/  BSYNC B2 ;  /* 0x0000000000027941 */ /* 0x000fea0003800000 */
.L_x_3378:
[----:B------:R-:W0:Y:S01]  /*46d0*/  I2F.U32 R37, R70 ;  /* 0x0000004600257306 */ /* 0x000e220000201000 */
[----:B-----5:R-:W-:Y:S01]  /*46e0*/  HADD2.F32 R39, -RZ, R28.H0_H0 ;  /* 0x2000001cff277230 */ /* 0x020fe20000004100 */
[----:B------:R-:W-:-:S04]  /*46f0*/  IMAD.MOV.U32 R38, RZ, RZ, 0x2f800000 ;  /* 0x2f800000ff267424 */ /* 0x000fc800078e00ff */
[----:B------:R-:W-:-:S04]  /*4700*/  FMUL.FTZ R39, R39, c[0x0][0x1ec] ;  /* 0x00007b0027277a20 */ /* 0x000fc80000410000 */
[----:B------:R-:W-:Y:S02]  /*4710*/  FMUL.FTZ R39, R39, c[0x0][0x1e8] ;  /* 0x00007a0027277a20 */ /* 0x000fe40000410000 */
[----:B0-----:R-:W-:Y:S01]  /*4720*/  FFMA.FTZ R37, R37, R38, 1.1641532182693481445e-10 ;  /* 0x2f00000025257423 */ /* 0x001fe20000010026 */
[----:B------:R-:W-:-:S04]  /*4730*/  @P3 HADD2.F32 R38, -RZ, R32.H0_H0 ;  /* 0x20000020ff263230 */ /* 0x000fc80000004100 */
[----:B------:R-:W-:-:S04]  /*4740*/  FSETP.GTU.FTZ.AND P5, PT, R37, c[0x0][0x1e4], PT ;  /* 0x0000790025007a0b */ /* 0x000fc80003fbc000 */
[----:B------:R-:W-:Y:S02]  /*4750*/  FSEL R87, R39, RZ, !P5 ;  /* 0x000000ff27577208 */ /* 0x000fe40006800000 */
[----:B------:R-:W-:-:S03]  /*4760*/  SEL R37, RZ, 0x1, P5 ;  /* 0x00000001ff257807 */ /* 0x000fc60002800000 */
[----:B------:R-:W-:Y:S01]  /*4770*/  @P3 FADD.FTZ R87, R38, R87 ;  /* 0x0000005726573221 */ /* 0x000fe20000010000 */
[----:B------:R-:W-:Y:S02]  /*4780*/  PRMT R70, R37, 0x7610, R70 ;  /* 0x0000761025467816 */ /* 0x000fe40000000046 */
.L_x_3374:
[----:B------:R-:W-:Y:S05]  /*4790*/  BSYNC B1 ;  /* 0x0000000000017941 */ /* 0x000fea0003800000 */
.L_x_3372:
        /* <DEDUP_REMOVED lines=8> */
.L_x_3383:
        /* <DEDUP_REMOVED lines=12> */
.L_x_3386:
[----:B------:R-:W-:Y:S02]  /*48e0*/  IMAD.MOV.U32 R72, RZ, RZ, R94 ;  /* 0x000000ffff487224 */ /* 0x000fe400078e005e */
.L_x_3387:
[----:B------:R-:W-:Y:S05]  /*48f0*/  BSYNC B2 ;  /* 0x0000000000027941 */ /* 0x000fea0003800000 */
.L_x_3385:
        /* <DEDUP_REMOVED lines=16> */
.L_x_3391:
[----:B------:R-:W-:Y:S05]  /*4a00*/  BSYNC B3 ;  /* 0x0000000000037941 */ /* 0x000fea0003800000 */
.L_x_3390:
        /* <DEDUP_REMOVED lines=40> */
[----:B------:R-:W-:-:S04]  /*4c90*/  LOP3.LUT R66, R95, UR25, R38, 0x96, !PT ;  /* 0x000000195f427c12 */ /* 0x000fc8000f8e9626 */
[----:B------:R-:W-:Y:S02]  /*4ca0*/  LOP3.LUT R86, R93, UR26, R36, 0x96, !PT ;  /* 0x0000001a5d567c12 */ /* 0x000fe4000f8e9624 */
.L_x_3389:
[----:B------:R-:W-:Y:S05]  /*4cb0*/  BSYNC B2 ;  /* 0x0000000000027941 */ /* 0x000fea0003800000 */
.L_x_3388:
[----:B------:R-:W0:Y:S01]  /*4cc0*/  I2F.U32 R36, R72 ;  /* 0x0000004800247306 */ /* 0x000e220000201000 */
[----:B-----5:R-:W-:Y:S01]  /*4cd0*/  HADD2.F32 R38, -RZ, R28.H1_H1 ;  /* 0x3000001cff267230 */ /* 0x020fe20000004100 */
[----:B------:R-:W-:Y:S01]  /*4ce0*/  IMAD.MOV.U32 R39, RZ, RZ, 0x2f800000 ;  /* 0x2f800000ff277424 */ /* 0x000fe200078e00ff */
[----:B------:R-:W-:-:S03]  /*4cf0*/  @P3 HADD2.F32 R90, -RZ, R32.H1_H1 ;  /* 0x30000020ff5a3230 */ /* 0x000fc60000004100 */
        /* <DEDUP_REMOVED lines=8> */
.L_x_3384:
[----:B------:R-:W-:Y:S05]  /*4d80*/  BSYNC B1 ;  /* 0x0000000000017941 */ /* 0x000fea0003800000 */
.L_x_3382:
        /* <DEDUP_REMOVED lines=8> */
.L_x_3393:
        /* <DEDUP_REMOVED lines=12> */
.L_x_3396:
[----:B------:R-:W-:Y:S02]  /*4ed0*/  IMAD.MOV.U32 R74, RZ, RZ, R94 ;  /* 0x000000ffff4a7224 */ /* 0x000fe400078e005e */
.L_x_3397:
[----:B------:R-:W-:Y:S05]  /*4ee0*/  BSYNC B2 ;  /* 0x0000000000027941 */ /* 0x000fea0003800000 */
.L_x_3395:
        /* <DEDUP_REMOVED lines=16> */
.L_x_3401:
[----:B------:R-:W-:Y:S05]  /*4ff0*/  BSYNC B3 ;  /* 0x0000000000037941 */ /* 0x000fea0003800000 */
.L_x_3400:
        /* <DEDUP_REMOVED lines=41> */
[----:B------:R-:W-:-:S06]  /*5290*/  HFMA2.MMA R36, -RZ, RZ, 0, 0 ;  /* 0x00000000ff247435 */ /* 0x000fcc00000001ff */
.L_x_3399:
[----:B------:R-:W-:Y:S05]  /*52a0*/  BSYNC B2 ;  /* 0x0000000000027941 */ /* 0x000fea0003800000 */
.L_x_3398:
        /* <DEDUP_REMOVED lines=12> */
.L_x_3394:
[----:B------:R-:W-:Y:S05]  /*5370*/  BSYNC B1 ;  /* 0x0000000000017941 */ /* 0x000fea0003800000 */
.L_x_3392:
        /* <DEDUP_REMOVED lines=8> */
.L_x_3403:
        /* <DEDUP_REMOVED lines=12> */
.L_x_3406:
[----:B------:R-:W-:Y:S02]  /*54c0*/  IMAD.MOV.U32 R76, RZ, RZ, R94 ;  /* 0x000000ffff4c7224 */ /* 0x000fe400078e005e */
.L_x_3407:
[----:B------:R-:W-:Y:S05]  /*54d0*/  BSYNC B2 ;  /* 0x0000000000027941 */ /* 0x000fea0003800000 */
.L_x_3405:
        /* <DEDUP_REMOVED lines=16> */
.L_x_3411:
[----:B------:R-:W-:Y:S05]  /*55e0*/  BSYNC B3 ;  /* 0x0000000000037941 */ /* 0x000fea0003800000 */
.L_x_3410:
        /* <DEDUP_REMOVED lines=42> */
.L_x_3409:
[----:B------:R-:W-:Y:S05]  /*5890*/  BSYNC B2 ;  /* 0x0000000000027941 */ /* 0x000fea0003800000 */
.L_x_3408:
        /* <DEDUP_REMOVED lines=12> */
.L_x_3404:
[----:B------:R-:W-:Y:S05]  /*5960*/  BSYNC B1 ;  /* 0x0000000000017941 */ /* 0x000fea0003800000 */
.L_x_3402:
        /* <DEDUP_REMOVED lines=8> */
.L_x_3413:
        /* <DEDUP_REMOVED lines=12> */
.L_x_3416:
[----:B------:R-:W-:Y:S02]  /*5ab0*/  IMAD.MOV.U32 R78, RZ, RZ, R94 ;  /* 0x000000ffff4e7224 */ /* 0x000fe400078e005e */
.L_x_3417:
[----:B------:R-:W-:Y:S05]  /*5ac0*/  BSYNC B2 ;  /* 0x0000000000027941 */ /* 0x000fea0003800000 */
.L_x_3415:
        /* <DEDUP_REMOVED lines=16> */
.L_x_3421:
[----:B------:R-:W-:Y:S05]  /*5bd0*/  BSYNC B3 ;  /* 0x0000000000037941 */ /* 0x000fea0003800000 */
.L_x_3420:
        /* <DEDUP_REMOVED lines=43> */
.L_x_3419:
[----:B------:R-:W-:Y:S05]  /*5e90*/  BSYNC B2 ;  /* 0x0000000000027941 */ /* 0x000fea0003800000 */
.L_x_3418:
        /* <DEDUP_REMOVED lines=12> */
.L_x_3414:
[----:B------:R-:W-:Y:S05]  /*5f60*/  BSYNC B1 ;  /* 0x0000000000017941 */ /* 0x000fea0003800000 */
.L_x_3412:
        /* <DEDUP_REMOVED lines=8> */
.L_x_3423:
        /* <DEDUP_REMOVED lines=12> */
.L_x_3426:
[----:B------:R-:W-:Y:S02]  /*60b0*/  MOV R80, R94 ;  /* 0x0000005e00507202 */ /* 0x000fe40000000f00 */
.L_x_3427:
[----:B------:R-:W-:Y:S05]  /*60c0*/  BSYNC B2 ;  /* 0x0000000000027941 */ /* 0x000fea0003800000 */
.L_x_3425:
        /* <DEDUP_REMOVED lines=16> */
.L_x_3431:
[----:B------:R-:W-:Y:S05]  /*61d0*/  BSYNC B3 ;  /* 0x0000000000037941 */ /* 0x000fea0003800000 */
.L_x_3430:
        /* <DEDUP_REMOVED lines=44> */
.L_x_3429:
[----:B------:R-:W-:Y:S05]  /*64a0*/  BSYNC B2 ;  /* 0x0000000000027941 */ /* 0x000fea0003800000 */
.L_x_3428:
        /* <DEDUP_REMOVED lines=12> */
.L_x_3424:
[----:B------:R-:W-:Y:S05]  /*6570*/  BSYNC B1 ;  /* 0x0000000000017941 */ /* 0x000fea0003800000 */
.L_x_3422:
        /* <DEDUP_REMOVED lines=8> */
.L_x_3433:
        /* <DEDUP_REMOVED lines=12> */
.L_x_3436:
[----:B------:R-:W-:Y:S02]  /*66c0*/  IMAD.MOV.U32 R82, RZ, RZ, R94 ;  /* 0x000000ffff527224 */ /* 0x000fe400078e005e */
.L_x_3437:
[----:B------:R-:W-:Y:S05]  /*66d0*/  BSYNC B2 ;  /* 0x0000000000027941 */ /* 0x000fea0003800000 */
.L_x_3435:
        /* <DEDUP_REMOVED lines=16> */
.L_x_3441:
[----:B------:R-:W-:Y:S05]  /*67e0*/  BSYNC B3 ;  /* 0x0000000000037941 */ /* 0x000fea0003800000 */
.L_x_3440:
        /* <DEDUP_REMOVED lines=44> */
.L_x_3439:
[----:B------:R-:W-:Y:S05]  /*6ab0*/  BSYNC B2 ;  /* 0x0000000000027941 */ /* 0x000fea0003800000 */
.L_x_3438:
[----:B------:R-:W0:Y:S01]  /*6ac0*/  I2F.U32 R37, R82 ;  /* 0x0000005200257306 */ /* 0x000e220000201000 */
[----:B------:R-:W-:Y:S01]  /*6ad0*/  HFMA2.MMA R38, -RZ, RZ, 0.1171875, 0 ;  /* 0x2f800000ff267435 */ /* 0x000fe200000001ff */
[----:B-----5:R-:W-:-:S05]  /*6ae0*/  HADD2.F32 R39, -RZ, R31.H0_H0 ;  /* 0x2000001fff277230 */ /* 0x020fca0000004100 */
        /* <DEDUP_REMOVED lines=9> */
.L_x_3434:
[----:B------:R-:W-:Y:S05]  /*6b80*/  BSYNC B1 ;  /* 0x0000000000017941 */ /* 0x000fea0003800000 */
.L_x_3432:
        /* <DEDUP_REMOVED lines=8> */
.L_x_3443:
        /* <DEDUP_REMOVED lines=12> */
.L_x_3446:
[----:B------:R-:W-:Y:S02]  /*6cd0*/  IMAD.MOV.U32 R84, RZ, RZ, R94 ;  /* 0x000000ffff547224 */ /* 0x000fe400078e005e */
.L_x_3447:
[----:B------:R-:W-:Y:S05]  /*6ce0*/  BSYNC B2 ;  /* 0x0000000000027941 */ /* 0x000fea0003800000 */
.L_x_3445:
        /* <DEDUP_REMOVED lines=16> */
.L_x_3451:
[----:B------:R-:W-:Y:S05]  /*6df0*/  BSYNC B3 ;  /* 0x0000000000037941 */ /* 0x000fea0003800000 */
.L_x_3450:
        /* <DEDUP_REMOVED lines=44> */
.L_x_3449:
[----:B------:R-:W-:Y:S05]  /*70c0*/  BSYNC B2 ;  /* 0x0000000000027941 */ /* 0x000fea0003800000 */
.L_x_3448:
        /* <DEDUP_REMOVED lines=12> */
.L_x_3444:
[----:B------:R-:W-:Y:S05]  /*7190*/  BSYNC B1 ;  /* 0x0000000000017941 */ /* 0x000fea0003800000 */
.L_x_3442:
        /* <DEDUP_REMOVED lines=29> */
.L_x_3453:
[----:B------:R-:W-:Y:S05]  /*7370*/  BSYNC B1 ;  /* 0x0000000000017941 */ /* 0x000fea0003800000 */
.L_x_3452:
[----:B------:R-:W-:Y:S02]  /*7380*/  IADD3 R106, R106, 0x80, RZ ;  /* 0x000000806a6a7810 */ /* 0x000fe40007ffe0ff */
[----:B------:R-:W-:Y:S02]  /*7390*/  IADD3 R104, R104, 0x80, RZ ;  /* 0x0000008068687810 */ /* 0x000fe40007ffe0ff */
.L_x_3371:
[----:B------:R-:W-:Y:S05]  /*73a0*/  BSYNC B0 ;  /* 0x0000000000007941 */ /* 0x000fea0003800000 */
.L_x_3370:
        /* <DEDUP_REMOVED lines=19> */
.L_x_3457:
        /* <DEDUP_REMOVED lines=12> */
.L_x_3460:
[----:B------:R-:W-:Y:S02]  /*75a0*/  IMAD.MOV.U32 R70, RZ, RZ, R94 ;  /* 0x000000ffff467224 */ /* 0x000fe400078e005e */
.L_x_3461:
[----:B------:R-:W-:Y:S05]  /*75b0*/  BSYNC B2 ;  /* 0x0000000000027941 */ /* 0x000fea0003800000 */
.L_x_3459:
        /* <DEDUP_REMOVED lines=16> */
.L_x_3465:
[----:B------:R-:W-:Y:S05]  /*76c0*/  BSYNC B3 ;  /* 0x0000000000037941 */ /* 0x000fea0003800000 */
.L_x_3464:
        /* <DEDUP_REMOVED lines=44> */
.L_x_3463:
[----:B------:R-:W-:Y:S05]  /*7990*/  BSYNC B2 ;  /* 0x0000000000027941 */ /* 0x000fea0003800000 */
.L_x_3462:
        /* <DEDUP_REMOVED lines=12> */
.L_x_3458:
[----:B------:R-:W-:Y:S05]  /*7a60*/  BSYNC B1 ;  /* 0x0000000000017941 */ /* 0x000fea0003800000 */
.L_x_3456:
        /* <DEDUP_REMOVED lines=8> */
.L_x_3467:
        /* <DEDUP_REMOVED lines=12> */
.L_x_3470:
[----:B------:R-:W-:Y:S02]  /*7bb0*/  IMAD.MOV.U32 R72, RZ, RZ, R94 ;  /* 0x000000ffff487224 */ /* 0x000fe400078e005e */
.L_x_3471:
[----:B------:R-:W-:Y:S05]  /*7bc0*/  BSYNC B2 ;  /* 0x0000000000027941 */ /* 0x000fea0003800000 */
.L_x_3469:
        /* <DEDUP_REMOVED lines=16> */
.L_x_3475:
[----:B------:R-:W-:Y:S05]  /*7cd0*/  BSYNC B3 ;  /* 0x0000000000037941 */ /* 0x000fea0003800000 */
.L_x_3474:
        /* <DEDUP_REMOVED lines=44> */
.L_x_3473:
[----:B------:R-:W-:Y:S05]  /*7fa0*/  BSYNC B2 ;  /* 0x0000000000027941 */ /* 0x000fea0003800000 */
.L_x_3472:
        /* <DEDUP_REMOVED lines=12> */
.L_x_3468:
[----:B------:R-:W-:Y:S05]  /*8070*/  BSYNC B1 ;  /* 0x0000000000017941 */ /* 0x000fea0003800000 */
.L_x_3466:
        /* <DEDUP_REMOVED lines=8> */
.L_x_3477:
        /* <DEDUP_REMOVED lines=12> */
.L_x_3480:
[----:B------:R-:W-:Y:S02]  /*81c0*/  MOV R74, R94 ;  /* 0x0000005e004a7202 */ /* 0x000fe40000000f00 */
.L_x_3481:
[----:B------:R-:W-:Y:S05]  /*81d0*/  BSYNC B2 ;  /* 0x0000000000027941 */ /* 0x000fea0003800000 */
.L_x_3479:
        /* <DEDUP_REMOVED lines=16> */
.L_x_3485:
[----:B------:R-:W-:Y:S05]  /*82e0*/  BSYNC B3 ;  /* 0x0000000000037941 */ /* 0x000fea0003800000 */
.L_x_3484:
        /* <DEDUP_REMOVED lines=44> */
.L_x_3483:
[----:B------:R-:W-:Y:S05]  /*85b0*/  BSYNC B2 ;  /* 0x0000000000027941 */ /* 0x000fea0003800000 */
.L_x_3482:
        /* <DEDUP_REMOVED lines=12> */
.L_x_3478:
[----:B------:R-:W-:Y:S05]  /*8680*/  BSYNC B1 ;  /* 0x0000000000017941 */ /* 0x000fea0003800000 */
.L_x_3476:
        /* <DEDUP_REMOVED lines=8> */
.L_x_3487:
        /* <DEDUP_REMOVED lines=12> */
.L_x_3490:
[----:B------:R-:W-:Y:S02]  /*87d0*/  IMAD.MOV.U32 R76, RZ, RZ, R94 ;  /* 0x000000ffff4c7224 */ /* 0x000fe400078e005e */
.L_x_3491:
[----:B------:R-:W-:Y:S05]  /*87e0*/  BSYNC B2 ;  /* 0x0000000000027941 */ /* 0x000fea0003800000 */
.L_x_3489:
        /* <DEDUP_REMOVED lines=16> */
.L_x_3495:
[----:B------:R-:W-:Y:S05]  /*88f0*/  BSYNC B3 ;  /* 0x0000000000037941 */ /* 0x000fea0003800000 */
.L_x_3494:
        /* <DEDUP_REMOVED lines=44> */
.L_x_3493:
[----:B------:R-:W-:Y:S05]  /*8bc0*/  BSYNC B2 ;  /* 0x0000000000027941 */ /* 0x000fea0003800000 */
.L_x_3492:
[----:B------:R-:W0:Y:S01]  /*8bd0*/  I2F.U32 R36, R76 ;  /* 0x0000004c00247306 */ /* 0x000e220000201000 */
[----:B------:R-:W-:Y:S01]  /*8be0*/  HFMA2.MMA R39, -RZ, RZ, 0.1171875, 0 ;  /* 0x2f800000ff277435 */ /* 0x000fe200000001ff */
[----:B-----5:R-:W-:Y:S02]  /*8bf0*/  HADD2.F32 R38, -RZ, R29.H1_H1 ;  /* 0x3000001dff267230 */ /* 0x020fe40000004100 */
        /* <DEDUP_REMOVED lines=9> */
.L_x_3488:
[----:B------:R-:W-:Y:S05]  /*8c90*/  BSYNC B1 ;  /* 0x0000000000017941 */ /* 0x000fea0003800000 */
.L_x_3486:
        /* <DEDUP_REMOVED lines=8> */
.L_x_3497:
        /* <DEDUP_REMOVED lines=12> */
.L_x_3500:
[----:B------:R-:W-:Y:S02]  /*8de0*/  IMAD.MOV.U32 R78, RZ, RZ, R94 ;  /* 0x000000ffff4e7224 */ /* 0x000fe400078e005e */
.L_x_3501:
[----:B------:R-:W-:Y:S05]  /*8df0*/  BSYNC B2 ;  /* 0x0000000000027941 */ /* 0x000fea0003800000 */
.L_x_3499:
        /* <DEDUP_REMOVED lines=16> */
.L_x_3505:
[----:B------:R-:W-:Y:S05]  /*8f00*/  BSYNC B3 ;  /* 0x0000000000037941 */ /* 0x000fea0003800000 */
.L_x_3504:
        /* <DEDUP_REMOVED lines=44> */
.L_x_3503:
[----:B------:R-:W-:Y:S05]  /*91d0*/  BSYNC B2 ;  /* 0x0000000000027941 */ /* 0x000fea0003800000 */
.L_x_3502:
        /* <DEDUP_REMOVED lines=12> */
.L_x_3498:
[----:B------:R-:W-:Y:S05]  /*92a0*/  BSYNC B1 ;  /* 0x0000000000017941 */ /* 0x000fea0003800000 */
.L_x_3496:
        /* <DEDUP_REMOVED lines=8> */
.L_x_3507:
        /* <DEDUP_REMOVED lines=12> */
.L_x_3510:
[----:B------:R-:W-:Y:S02]  /*93f0*/  MOV R80, R94 ;  /* 0x0000005e00507202 */ /* 0x000fe40000000f00 */
.L_x_3511:
[----:B------:R-:W-:Y:S05]  /*9400*/  BSYNC B2 ;  /* 0x0000000000027941 */ /* 0x000fea0003800000 */
.L_x_3509:
        /* <DEDUP_REMOVED lines=16> */
.L_x_3515:
[----:B------:R-:W-:Y:S05]  /*9510*/  BSYNC B3 ;  /* 0x0000000000037941 */ /* 0x000fea0003800000 */
.L_x_3514:
        /* <DEDUP_REMOVED lines=44> */
.L_x_3513:
[----:B------:R-:W-:Y:S05]  /*97e0*/  BSYNC B2 ;  /* 0x0000000000027941 */ /* 0x000fea0003800000 */
.L_x_3512:
        /* <DEDUP_REMOVED lines=12> */
.L_x_3508:
[----:B------:R-:W-:Y:S05]  /*98b0*/  BSYNC B1 ;  /* 0x0000000000017941 */ /* 0x000fea0003800000 */
.L_x_3506:
        /* <DEDUP_REMOVED lines=8> */
.L_x_3517:
        /* <DEDUP_REMOVED lines=12> */
.L_x_3520:
[----:B------:R-:W-:Y:S02]  /*9a00*/  IMAD.MOV.U32 R82, RZ, RZ, R94 ;  /* 0x000000ffff527224 */ /* 0x000fe400078e005e */
.L_x_3521:
[----:B------:R-:W-:Y:S05]  /*9a10*/  BSYNC B2 ;  /* 0x0000000000027941 */ /* 0x000fea0003800000 */
.L_x_3519:
        /* <DEDUP_REMOVED lines=16> */
.L_x_3525:
[----:B------:R-:W-:Y:S05]  /*9b20*/  BSYNC B3 ;  /* 0x0000000000037941 */ /* 0x000fea0003800000 */
.L_x_3524:
        /* <DEDUP_REMOVED lines=44> */
.L_x_3523:
[----:B------:R-:W-:Y:S05]  /*9df0*/  BSYNC B2 ;  /* 0x0000000000027941 */ /* 0x000fea0003800000 */
.L_x_3522:
        /* <DEDUP_REMOVED lines=12> */
.L_x_3518:
[----:B------:R-:W-:Y:S05]  /*9ec0*/  BSYNC B1 ;  /* 0x0000000000017941 */ /* 0x000fea0003800000 */
.L_x_3516:
        /* <DEDUP_REMOVED lines=8> */
.L_x_3527:
        /* <DEDUP_REMOVED lines=12> */
.L_x_3530:
[----:B------:R-:W-:Y:S02]  /*a010*/  IMAD.MOV.U32 R84, RZ, RZ, R94 ;  /* 0x000000ffff547224 */ /* 0x000fe400078e005e */
.L_x_3531:
[----:B------:R-:W-:Y:S05]  /*a020*/  BSYNC B2 ;  /* 0x0000000000027941 */ /* 0x000fea0003800000 */
.L_x_3529:
        /* <DEDUP_REMOVED lines=16> */
.L_x_3535:
[----:B------:R-:W-:Y:S05]  /*a130*/  BSYNC B3 ;  /* 0x0000000000037941 */ /* 0x000fea0003800000 */
.L_x_3534:
        /* <DEDUP_REMOVED lines=44> */
.L_x_3533:
[----:B------:R-:W-:Y:S05]  /*a400*/  BSYNC B2 ;  /* 0x0000000000027941 */ /* 0x000fea0003800000 */
.L_x_3532:
        /* <DEDUP_REMOVED lines=12> */
.L_x_3528:
[----:B------:R-:W-:Y:S05]  /*a4d0*/  BSYNC B1 ;  /* 0x0000000000017941 */ /* 0x000fea0003800000 */
.L_x_3526:
[----:B------:R-:W-:Y:S01]  /*a4e0*/  HFMA2.MMA R119, -RZ, RZ, 0, 9.5367431640625e-07 ;  /* 0x00000010ff777435 */ /* 0x000fe200000001ff */
[----:B------:R-:W-:Y:S02]  /*a4f0*/  F2FP.PACK_AB R39, R117, R115 ;  /* 0x000000737527723e */ /* 0x000fe400000000ff */
        /* <DEDUP_REMOVED lines=19> */
[----:B------:R-:W-:Y:S01]  /*a630*/  LOP3.LUT R121, R39, R121, R119, 0xfe, !PT ;  /* 0x0000007927797212 */ /* 0x000fe200078efe77 */
[----:B------:R-:W-:Y:S01]  /*a640*/  IMAD.MOV.U32 R119, RZ, RZ, 0x8 ;  /* 0x00000008ff777424 */ /* 0x000fe200078e00ff */
[----:B------:R-:W-:Y:S02]  /*a650*/  LOP3.LUT R39, R36, R118, R38, 0xfe, !PT ;  /* 0x0000007624277212 */ /* 0x000fe400078efe26 */
[----:B------:R-:W-:Y:S02]  /*a660*/  LOP3.LUT R37, R121, R37, RZ, 0xfc, !PT ;  /* 0x0000002579257212 */ /* 0x000fe400078efcff */
[----:B------:R-:W-:Y:S01]  /*a670*/  LOP3.LUT R36, R39, 0xff, R70, 0xf8, !PT ;  /* 0x000000ff27247812 */ /* 0x000fe200078ef846 */
[----:B------:R-:W-:-:S05]  /*a680*/  IMAD.WIDE.U32 R38, R104, R119, c[0x0][0x190] ;  /* 0x0000640068267625 */ /* 0x000fca00078e0077 */
[----:B------:R0:W-:Y:S02]  /*a690*/  STG.E.64 [R38.64], R36 ;  /* 0x0000002426007986 */ /* 0x0001e4000c101b06 */
.L_x_3455:
[----:B------:R-:W-:Y:S05]  /*a6a0*/  BSYNC B0 ;  /* 0x0000000000007941 */ /* 0x000fea0003800000 */
.L_x_3454:
        /* <DEDUP_REMOVED lines=33> */
.L_x_3546:
        /* <DEDUP_REMOVED lines=69> */
.L_x_3547:
        /* <DEDUP_REMOVED lines=13> */
[----:B------:R-:W-:Y:S01]  /*ade0*/  IMAD.MOV.U32 R108, RZ, RZ, RZ ;  /* 0x000000ffff6c7224 */ /* 0x000fe200078e00ff */
[----:B------:R-:W-:Y:S01]  /*adf0*/  @!P2 MOV R108, R96 ;  /* 0x00000060006ca202 */ /* 0x000fe20000000f00 */
[----:B------:R-:W-:Y:S03]  /*ae00*/  BSSY B0, `(.L_x_3538) ;  /* 0x00000a2000007945 */ /* 0x000fe60003800000 */
[----:B------:R-:W-:Y:S01]  /*ae10*/  I2F R125, R108 ;  /* 0x0000006c007d7306 */ /* 0x000fe20000201400 */
[----:B------:R-:W0:Y:S04]  /*ae20*/  SHFL.DOWN PT, R121, R108, 0x2, 0x1f ;  /* 0x08401f006c797f89 */ /* 0x000e2800000e0000 */
[----:B------:R1:W-:Y:S01]  /*ae30*/  @!P2 LDS.64 R36, [R106.X8] ;  /* 0x000000006a24a984 */ /* 0x0003e20000008a00 */
[----:B------:R-:W-:Y:S01]  /*ae40*/  ISETP.NE.AND P2, PT, RZ, UR8, PT ;  /* 0x00000008ff007c0c */ /* 0x000fe2000bf45270 */
[----:B0-----:R-:W-:-:S02]  /*ae50*/  IMAD.IADD R104, R121, 0x1, R108 ;  /* 0x0000000179687824 */ /* 0x001fc400078e026c */
[----:B------:R-:W-:Y:S03]  /*ae60*/  I2F R121, R121 ;  /* 0x0000007900797306 */ /* 0x000fe60000201400 */
[----:B------:R-:W0:Y:S05]  /*ae70*/  SHFL.DOWN PT, R119, R104, 0x1, 0x1f ;  /* 0x08201f0068777f89 */ /* 0x000e2a00000e0000 */
[----:B------:R-:W1:Y:S08]  /*ae80*/  I2F R38, R104 ;  /* 0x0000006800267306 */ /* 0x000e700000201400 */
[----:B-1----:R-:W-:Y:S01]  /*ae90*/  MUFU.RCP R106, R38 ;  /* 0x00000026006a7308 */ /* 0x002fe20000001000 */
[----:B0-----:R-:W-:Y:S01]  /*aea0*/  IMAD.IADD R108, R104, 0x1, R119 ;  /* 0x00000001686c7824 */ /* 0x001fe200078e0277 */
[----:B------:R-:W0:Y:S04]  /*aeb0*/  SHFL.DOWN PT, R123, R36, 0x2, 0x1f ;  /* 0x08401f00247b7f89 */ /* 0x000e2800000e0000 */
[----:B------:R-:W1:Y:S02]  /*aec0*/  SHFL.DOWN PT, R110, R37, 0x2, 0x1f ;  /* 0x08401f00256e7f89 */ /* 0x000e6400000e0000 */
[----:B------:R-:W2:Y:S08]  /*aed0*/  I2F R108, R108 ;  /* 0x0000006c006c7306 */ /* 0x000eb00000201400 */
[----:B------:R-:W3:Y:S08]  /*aee0*/  I2F R119, R119 ;  /* 0x0000007700777306 */ /* 0x000ef00000201400 */
[----:B--2---:R-:W2:Y:S01]  /*aef0*/  MUFU.RCP R104, R108 ;  /* 0x0000006c00687308 */ /* 0x004ea20000001000 */
[----:B0-----:R-:W-:-:S02]  /*af00*/  FADD.FTZ R112, -R123, R36 ;  /* 0x000000247b707221 */ /* 0x001fc40000010100 */
[----:B------:R-:W-:Y:S02]  /*af10*/  FMUL.FTZ R123, R123, R121 ;  /* 0x000000797b7b7220 */ /* 0x000fe40000410000 */
[----:B------:R-:W-:Y:S02]  /*af20*/  FMUL.FTZ R112, R112, R112 ;  /* 0x0000007070707220 */ /* 0x000fe40000410000 */
[----:B------:R-:W-:Y:S02]  /*af30*/  FFMA.FTZ R123, R125, R36, R123 ;  /* 0x000000247d7b7223 */ /* 0x000fe4000001007b */
[----:B------:R-:W-:-:S04]  /*af40*/  FMUL.FTZ R112, R112, R125 ;  /* 0x0000007d70707220 */ /* 0x000fc80000410000 */
[----:B------:R-:W-:Y:S02]  /*af50*/  FMUL.FTZ R112, R112, R121 ;  /* 0x0000007970707220 */ /* 0x000fe40000410000 */
[----:B------:R-:W-:Y:S02]  /*af60*/  FMUL.FTZ R121, R106, R123 ;  /* 0x0000007b6a797220 */ /* 0x000fe40000410000 */
[----:B-1----:R-:W-:-:S03]  /*af70*/  FADD.FTZ R123, R110, R37 ;  /* 0x000000256e7b7221 */ /* 0x002fc60000010000 */
[----:B------:R-:W0:Y:S01]  /*af80*/  SHFL.DOWN PT, R36, R121, 0x1, 0x1f ;  /* 0x08201f0079247f89 */ /* 0x000e2200000e0000 */
[----:B------:R-:W-:-:S05]  /*af90*/  FFMA.FTZ R112, R106, R112, R123 ;  /* 0x000000706a707223 */ /* 0x000fca000001007b */
[----:B------:R-:W1:Y:S01]  /*afa0*/  SHFL.DOWN PT, R37, R112, 0x1, 0x1f ;  /* 0x08201f0070257f89 */ /* 0x000e6200000e0000 */
[----:B0-----:R-:W-:Y:S02]  /*afb0*/  FADD.FTZ R106, R121, -R36 ;  /* 0x80000024796a7221 */ /* 0x001fe40000010000 */
[----:B---3--:R-:W-:Y:S02]  /*afc0*/  FMUL.FTZ R36, R36, R119 ;  /* 0x0000007724247220 */ /* 0x008fe40000410000 */
[----:B------:R-:W-:Y:S02]  /*afd0*/  FMUL.FTZ R123, R106, R106 ;  /* 0x0000006a6a7b7220 */ /* 0x000fe40000410000 */
[C---:B------:R-:W-:Y:S02]  /*afe0*/  FFMA.FTZ R125, R38.reuse, R121, R36 ;  /* 0x00000079267d7223 */ /* 0x040fe40000010024 */
[----:B------:R-:W-:Y:S01]  /*aff0*/  FMUL.FTZ R123, R38, R123 ;  /* 0x0000007b267b7220 */ /* 0x000fe20000410000 */
[----:B------:R-:W-:Y:S01]  /*b000*/  MOV R38, c[0x0][0x1e0] ;  /* 0x0000780000267a02 */ /* 0x000fe20000000f00 */
[----:B--2---:R-:W-:-:S02]  /*b010*/  FMUL.FTZ R125, R104, R125 ;  /* 0x0000007d687d7220 */ /* 0x004fc40000410000 */
[----:B-1----:R-:W-:Y:S02]  /*b020*/  FADD.FTZ R37, R112, R37 ;  /* 0x0000002570257221 */ /* 0x002fe40000010000 */
[----:B------:R-:W-:Y:S02]  /*b030*/  FMUL.FTZ R123, R123, R119 ;  /* 0x000000777b7b7220 */ /* 0x000fe40000410000 */
[----:B------:R-:W0:Y:S02]  /*b040*/  SHFL.IDX PT, R119, R125, RZ, 0x1f ;  /* 0x00001fff7d777589 */ /* 0x000e2400000e0000 */
        /* <DEDUP_REMOVED lines=26> */
[C---:B------:R-:W-:Y:S02]  /*b1f0*/  FMUL.FTZ R38, R121.reuse, R38 ;  /* 0x0000002679267220 */ /* 0x040fe40000410000 */
[----:B------:R-:W-:Y:S02]  /*b200*/  FMUL.FTZ R36, R121, R36 ;  /* 0x0000002479247220 */ /* 0x000fe40000410000 */
[----:B------:R-:W-:Y:S02]  /*b210*/  FFMA.FTZ R37, R18, R38, R9 ;  /* 0x0000002612257223 */ /* 0x000fe40000010009 */
[----:B------:R-:W-:-:S02]  /*b220*/  FADD.FTZ R38, R75, -R102 ;  /* 0x800000664b267221 */ /* 0x000fc40000010000 */
[--C-:B------:R-:W-:Y:S02]  /*b230*/  FADD.FTZ R106, R79, -R102.reuse ;  /* 0x800000664f6a7221 */ /* 0x100fe40000010000 */
[----:B------:R-:W-:Y:S02]  /*b240*/  FADD.FTZ R108, R81, -R102 ;  /* 0x80000066516c7221 */ /* 0x000fe40000010000 */
[----:B------:R-:W-:Y:S02]  /*b250*/  FFMA.FTZ R36, R17, R36, R10 ;  /* 0x0000002411247223 */ /* 0x000fe4000001000a */
[--C-:B------:R-:W-:Y:S02]  /*b260*/  FADD.FTZ R110, R83, -R102.reuse ;  /* 0x80000066536e7221 */ /* 0x100fe40000010000 */
[--C-:B------:R-:W-:Y:S01]  /*b270*/  FADD.FTZ R112, R85, -R102.reuse ;  /* 0x8000006655707221 */ /* 0x100fe20000010000 */
[----:B------:R-:W-:Y:S01]  /*b280*/  F2FP.PACK_AB R36, R37, R36 ;  /* 0x000000242524723e */ /* 0x000fe200000000ff */
        /* <DEDUP_REMOVED lines=10> */
[----:B------:R-:W-:Y:S02]  /*b330*/  FFMA.FTZ R110, R11, R110, R4 ;  /* 0x0000006e0b6e7223 */ /* 0x000fe40000010004 */
[----:B------:R-:W-:Y:S01]  /*b340*/  FFMA.FTZ R119, R12, R112, R3 ;  /* 0x000000700c777223 */ /* 0x000fe20000010003 */
[----:B------:R-:W-:Y:S01]  /*b350*/  F2FP.PACK_AB R38, R39, R38 ;  /* 0x000000262726723e */ /* 0x000fe200000000ff */
[----:B------:R-:W-:-:S02]  /*b360*/  FFMA.FTZ R104, R16, R104, R7 ;  /* 0x0000006810687223 */ /* 0x000fc40000010007 */
[----:B------:R-:W-:Y:S01]  /*b370*/  IMAD.MOV.U32 R123, RZ, RZ, 0x10 ;  /* 0x00000010ff7b7424 */ /* 0x000fe200078e00ff */
[----:B------:R-:W-:Y:S02]  /*b380*/  F2FP.PACK_AB R39, R119, R110 ;  /* 0x0000006e7727723e */ /* 0x000fe400000000ff */
[----:B------:R-:W-:Y:S01]  /*b390*/  F2FP.PACK_AB R37, R104, R37 ;  /* 0x000000256825723e */ /* 0x000fe200000000ff */
[C---:B------:R-:W-:Y:S01]  /*b3a0*/  IMAD.WIDE.U32 R118, R100.reuse, R123, c[0x0][0x208] ;  /* 0x0000820064767625 */ /* 0x040fe200078e007b */
[----:B------:R-:W-:-:S04]  /*b3b0*/  IADD3 R100, R100, 0x80, RZ ;  /* 0x0000008064647810 */ /* 0x000fc80007ffe0ff */
[----:B------:R0:W-:Y:S03]  /*b3c0*/  STG.E.128 [R118.64], R36 ;  /* 0x0000002476007986 */ /* 0x0001e6000c101d06 */
.L_x_3541:
[----:B------:R-:W-:Y:S05]  /*b3d0*/  BSYNC B1 ;  /* 0x0000000000017941 */ /* 0x000fea0003800000 */
.L_x_3540:
[----:B------:R-:W-:Y:S01]  /*b3e0*/  ISETP.NE.AND P2, PT, R0, RZ, PT ;  /* 0x000000ff0000720c */ /* 0x000fe20003f45270 */
[----:B------:R-:W-:-:S12]  /*b3f0*/  BSSY B1, `(.L_x_3542) ;  /* 0x0000022000017945 */ /* 0x000fd80003800000 */
[----:B------:R-:W-:Y:S05]  /*b400*/  @!P2 BRA `(.L_x_3543) ;  /* 0x000002000000a947 */ /* 0x000fea0003800000 */
[--C-:B0-----:R-:W-:Y:S02]  /*b410*/  FADD.FTZ R38, R89, -R102.reuse ;  /* 0x8000006659267221 */ /* 0x101fe40000010000 */
[--C-:B------:R-:W-:Y:S02]  /*b420*/  FADD.FTZ R36, R87, -R102.reuse ;  /* 0x8000006657247221 */ /* 0x100fe40000010000 */
[C---:B------:R-:W-:Y:S02]  /*b430*/  FMUL.FTZ R38, R121.reuse, R38 ;  /* 0x0000002679267220 */ /* 0x040fe40000410000 */
[----:B------:R-:W-:Y:S02]  /*b440*/  FMUL.FTZ R36, R121, R36 ;  /* 0x0000002479247220 */ /* 0x000fe40000410000 */
[----:B------:R-:W-:Y:S02]  /*b450*/  FFMA.FTZ R37, R26, R38, R49 ;  /* 0x000000261a257223 */ /* 0x000fe40000010031 */
[----:B------:R-:W-:-:S02]  /*b460*/  FADD.FTZ R38, R91, -R102 ;  /* 0x800000665b267221 */ /* 0x000fc40000010000 */
[--C-:B------:R-:W-:Y:S02]  /*b470*/  FADD.FTZ R106, R95, -R102.reuse ;  /* 0x800000665f6a7221 */ /* 0x100fe40000010000 */
[--C-:B------:R-:W-:Y:S02]  /*b480*/  FADD.FTZ R108, R97, -R102.reuse ;  /* 0x80000066616c7221 */ /* 0x100fe40000010000 */
        /* <DEDUP_REMOVED lines=24> */
.L_x_3543:
[----:B------:R-:W-:Y:S05]  /*b610*/  BSYNC B1 ;  /* 0x0000000000017941 */ /* 0x000fea0003800000 */
.L_x_3542:
[----:B------:R-:W-:Y:S05]  /*b620*/  @!P1 BRA `(.L_x_3539) ;  /* 0x000001f000009947 */ /* 0x000fea0003800000 */
[--C-:B0-----:R-:W-:Y:S01]  /*b630*/  FADD.FTZ R36, R103, -R102.reuse ;  /* 0x8000006667247221 */ /* 0x101fe20000010000 */
        /* <DEDUP_REMOVED lines=26> */
[----:B------:R-:W-:Y:S01]  /*b7e0*/  IMAD.WIDE.U32 R118, R100, R123, c[0x0][0x208] ;  /* 0x0000820064767625 */ /* 0x000fe200078e007b */
[----:B------:R-:W-:-:S02]  /*b7f0*/  F2FP.PACK_AB R38, R121, R38 ;  /* 0x000000267926723e */ /* 0x000fc400000000ff */
[----:B------:R-:W-:-:S05]  /*b800*/  F2FP.PACK_AB R37, R106, R37 ;  /* 0x000000256a25723e */ /* 0x000fca00000000ff */
[----:B------:R0:W-:Y:S02]  /*b810*/  STG.E.128 [R118.64], R36 ;  /* 0x0000002476007986 */ /* 0x0001e4000c101d06 */
.L_x_3539:
[----:B-1----:R-:W-:Y:S05]  /*b820*/  BSYNC B0 ;  /* 0x0000000000007941 */ /* 0x002fea0003800000 */
.L_x_3538:
[----:B------:R-:W-:Y:S02]  /*b830*/  IADD3 R19, R19, c[0x0][0x160], RZ ;  /* 0x0000580013137a10 */ /* 0x000fe40007ffe0ff */
[----:B------:R-:W-:Y:S02]  /*b840*/  LOP3.LUT P3, RZ, R69, 0xff, RZ, 0xc0, !PT ;  /* 0x000000ff45ff7812 */ /* 0x000fe4000786c0ff */
[----:B------:R-:W-:Y:S02]  /*b850*/  ISETP.GE.AND P2, PT, R19, c[0x0][0x164], PT ;  /* 0x0000590013007a0c */ /* 0x000fe40003f46270 */
[----:B------:R-:W-:-:S11]  /*b860*/  SEL R69, RZ, 0x1, P3 ;  /* 0x00000001ff457807 */ /* 0x000fd60001800000 */
[----:B0-----:R-:W-:Y:S01]  /*b870*/  @P2 CALL.REL.NOINC `(.L_x_3544) ;  /* 0x0000001000002944 */ /* 0x001fe20003c00000 */
[----:B------:R-:W-:Y:S05]  /*b880*/  BRA `(.L_x_3545) ;  /* 0xffff548000007947 */ /* 0x000fea000383ffff */
.L_x_3544:
[----:B------:R-:W-:Y:S05]  /*b890*/  EXIT ;  /* 0x000000000000794d */ /* 0x000fea0003800000 */
.L_x_3536:
[----:B------:R-:W-:Y:S01]  /*b8a0*/  IMAD.MOV.U32 R37, RZ, RZ, R36 ;  /* 0x000000ffff257224 */ /* 0x000fe200078e0024 */
[----:B------:R-:W-:Y:S01]  /*b8b0*/  MOV R106, 0x1f ;  /* 0x0000001f006a7802 */ /* 0x000fe20000000f00 */
[----:B------:R-:W-:Y:S01]  /*b8c0*/  IMAD.MOV.U32 R108, RZ, RZ, 0x1 ;  /* 0x00000001ff6c7424 */ /* 0x000fe200078e00ff */
[----:B------:R-:W-:Y:S01]  /*b8d0*/  MOV R38, 0xb900 ;  /* 0x0000b90000267802 */ /* 0x000fe20000000f00 */
[----:B------:R-:W-:Y:S02]  /*b8e0*/  IMAD.MOV.U32 R121, RZ, RZ, -0x1 ;  /* 0xffffffffff797424 */ /* 0x000fe400078e00ff */
[----:B-----5:R-:W-:Y:S05]  /*b8f0*/  CALL.REL.NOINC `($__internal_26_$__cuda_sm70_shflsync_bfly_p) ;  /* 0x000006b000007944 */ /* 0x020fea0003c00000 */
[----:B01----:R-:W-:Y:S01]  /*b900*/  IMAD.MOV.U32 R37, RZ, RZ, R108 ;  /* 0x000000ffff257224 */ /* 0x003fe200078e006c */
[----:B------:R-:W-:Y:S05]  /*b910*/  BRA `(.L_x_3546) ;  /* 0xffffefa000007947 */ /* 0x000fea000383ffff */
.L_x_3537:
[----:B------:R-:W-:Y:S01]  /*b920*/  HFMA2.MMA R108, -RZ, RZ, 0, 1.1920928955078125e-07 ;  /* 0x00000002ff6c7435 */ /* 0x000fe200000001ff */
[----:B------:R-:W-:Y:S01]  /*b930*/  IMAD.MOV.U32 R106, RZ, RZ, 0x1f ;  /* 0x0000001fff6a7424 */ /* 0x000fe200078e00ff */
[----:B------:R-:W-:Y:S01]  /*b940*/  MOV R38, 0xb970 ;  /* 0x0000b97000267802 */ /* 0x000fe20000000f00 */
[----:B------:R-:W-:-:S03]  /*b950*/  IMAD.MOV.U32 R121, RZ, RZ, -0x1 ;  /* 0xffffffffff797424 */ /* 0x000fc600078e00ff */
[----:B0----5:R-:W-:Y:S05]  /*b960*/  CALL.REL.NOINC `($__internal_26_$__cuda_sm70_shflsync_bfly_p) ;  /* 0x0000064000007944 */ /* 0x021fea0003c00000 */
[----:B01----:R-:W-:Y:S01]  /*b970*/  FADD.FTZ R37, R37, R108 ;  /* 0x0000006c25257221 */ /* 0x003fe20000010000 */
[----:B------:R-:W-:Y:S01]  /*b980*/  MOV R108, 0x4 ;  /* 0x00000004006c7802 */ /* 0x000fe20000000f00 */
[----:B------:R-:W-:Y:S01]  /*b990*/  IMAD.MOV.U32 R106, RZ, RZ, 0x1f ;  /* 0x0000001fff6a7424 */ /* 0x000fe200078e00ff */
[----:B------:R-:W-:Y:S01]  /*b9a0*/  MOV R38, 0xb9d0 ;  /* 0x0000b9d000267802 */ /* 0x000fe20000000f00 */
[----:B------:R-:W-:-:S02]  /*b9b0*/  IMAD.MOV.U32 R121, RZ, RZ, -0x1 ;  /* 0xffffffffff797424 */ /* 0x000fc400078e00ff */
[----:B------:R-:W-:Y:S05]  /*b9c0*/  CALL.REL.NOINC `($__internal_26_$__cuda_sm70_shflsync_bfly_p) ;  /* 0x000005e000007944 */ /* 0x000fea0003c00000 */
[----:B01----:R-:W-:Y:S01]  /*b9d0*/  FADD.FTZ R37, R37, R108 ;  /* 0x0000006c25257221 */ /* 0x003fe20000010000 */
[----:B------:R-:W-:Y:S01]  /*b9e0*/  HFMA2.MMA R108, -RZ, RZ, 0, 4.76837158203125e-07 ;  /* 0x00000008ff6c7435 */ /* 0x000fe200000001ff */
[----:B------:R-:W-:Y:S01]  /*b9f0*/  IMAD.MOV.U32 R106, RZ, RZ, 0x1f ;  /* 0x0000001fff6a7424 */ /* 0x000fe200078e00ff */
[----:B------:R-:W-:Y:S01]  /*ba00*/  MOV R38, 0xba30 ;  /* 0x0000ba3000267802 */ /* 0x000fe20000000f00 */
[----:B------:R-:W-:-:S03]  /*ba10*/  IMAD.MOV.U32 R121, RZ, RZ, -0x1 ;  /* 0xffffffffff797424 */ /* 0x000fc600078e00ff */
[----:B------:R-:W-:Y:S05]  /*ba20*/  CALL.REL.NOINC `($__internal_26_$__cuda_sm70_shflsync_bfly_p) ;  /* 0x0000058000007944 */ /* 0x000fea0003c00000 */
[----:B01----:R-:W-:Y:S01]  /*ba30*/  FADD.FTZ R37, R37, R108 ;  /* 0x0000006c25257221 */ /* 0x003fe20000010000 */
[----:B------:R-:W-:Y:S01]  /*ba40*/  MOV R108, 0x10 ;  /* 0x00000010006c7802 */ /* 0x000fe20000000f00 */
[----:B------:R-:W-:Y:S01]  /*ba50*/  IMAD.MOV.U32 R106, RZ, RZ, 0x1f ;  /* 0x0000001fff6a7424 */ /* 0x000fe200078e00ff */
[----:B------:R-:W-:Y:S01]  /*ba60*/  MOV R38, 0xba90 ;  /* 0x0000ba9000267802 */ /* 0x000fe20000000f00 */
[----:B------:R-:W-:-:S02]  /*ba70*/  IMAD.MOV.U32 R121, RZ, RZ, -0x1 ;  /* 0xffffffffff797424 */ /* 0x000fc400078e00ff */
[----:B------:R-:W-:Y:S05]  /*ba80*/  CALL.REL.NOINC `($__internal_26_$__cuda_sm70_shflsync_bfly_p) ;  /* 0x0000052000007944 */ /* 0x000fea0003c00000 */
[----:B01----:R-:W-:Y:S01]  /*ba90*/  FADD.FTZ R37, R37, R108 ;  /* 0x0000006c25257221 */ /* 0x003fe20000010000 */
[----:B------:R-:W-:Y:S01]  /*baa0*/  HFMA2.MMA R108, -RZ, RZ, 0, 5.9604644775390625e-08 ;  /* 0x00000001ff6c7435 */ /* 0x000fe200000001ff */
[----:B------:R-:W-:-:S02]  /*bab0*/  MOV R121, 0xffffffff ;  /* 0xffffffff00797802 */ /* 0x000fc40000000f00 */
        /* <DEDUP_REMOVED lines=52> */
[----:B------:R-:W-:Y:S05]  /*be00*/  CALL.REL.NOINC `($__internal_26_$__cuda_sm70_shflsync_bfly_p) ;  /* 0x000001a000007944 */ /* 0x000fea0003c00000 */
[----:B0-----:R-:W-:Y:S01]  /*be10*/  HFMA2.MMA R106, -RZ, RZ, 0, 1.847743988037109375e-06 ;  /* 0x0000001fff6a7435 */ /* 0x001fe200000001ff */
[----:B-1----:R-:W-:Y:S01]  /*be20*/  FADD.FTZ R37, R37, R108 ;  /* 0x0000006c25257221 */ /* 0x002fe20000010000 */
[----:B------:R-:W-:Y:S01]  /*be30*/  MOV R38, 0xbe70 ;  /* 0x0000be7000267802 */ /* 0x000fe20000000f00 */
[----:B------:R-:W-:Y:S02]  /*be40*/  IMAD.MOV.U32 R108, RZ, RZ, 0x2 ;  /* 0x00000002ff6c7424 */ /* 0x000fe400078e00ff */
[----:B------:R-:W-:Y:S02]  /*be50*/  IMAD.MOV.U32 R121, RZ, RZ, -0x1 ;  /* 0xffffffffff797424 */ /* 0x000fe400078e00ff */
[----:B------:R-:W-:Y:S05]  /*be60*/  CALL.REL.NOINC `($__internal_26_$__cuda_sm70_shflsync_bfly_p) ;  /* 0x0000014000007944 */ /* 0x000fea0003c00000 */
[----:B01----:R-:W-:Y:S01]  /*be70*/  FADD.FTZ R37, R37, R108 ;  /* 0x0000006c25257221 */ /* 0x003fe20000010000 */
[----:B------:R-:W-:Y:S01]  /*be80*/  MOV R108, 0x4 ;  /* 0x00000004006c7802 */ /* 0x000fe20000000f00 */
[----:B------:R-:W-:Y:S01]  /*be90*/  IMAD.MOV.U32 R106, RZ, RZ, 0x1f ;  /* 0x0000001fff6a7424 */ /* 0x000fe200078e00ff */
[----:B------:R-:W-:-:S02]  /*bea0*/  MOV R121, 0xffffffff ;  /* 0xffffffff00797802 */ /* 0x000fc40000000f00 */
[----:B------:R-:W-:Y:S02]  /*beb0*/  MOV R38, 0xbed0 ;  /* 0x0000bed000267802 */ /* 0x000fe40000000f00 */
[----:B------:R-:W-:Y:S05]  /*bec0*/  CALL.REL.NOINC `($__internal_26_$__cuda_sm70_shflsync_bfly_p) ;  /* 0x000000e000007944 */ /* 0x000fea0003c00000 */
[----:B0-----:R-:W-:Y:S01]  /*bed0*/  HFMA2.MMA R106, -RZ, RZ, 0, 1.847743988037109375e-06 ;  /* 0x0000001fff6a7435 */ /* 0x001fe200000001ff */
[----:B-1----:R-:W-:Y:S01]  /*bee0*/  FADD.FTZ R37, R37, R108 ;  /* 0x0000006c25257221 */ /* 0x002fe20000010000 */
[----:B------:R-:W-:Y:S01]  /*bef0*/  MOV R38, 0xbf30 ;  /* 0x0000bf3000267802 */ /* 0x000fe20000000f00 */
[----:B------:R-:W-:Y:S02]  /*bf00*/  IMAD.MOV.U32 R108, RZ, RZ, 0x8 ;  /* 0x00000008ff6c7424 */ /* 0x000fe400078e00ff */
[----:B------:R-:W-:Y:S02]  /*bf10*/  IMAD.MOV.U32 R121, RZ, RZ, -0x1 ;  /* 0xffffffffff797424 */ /* 0x000fe400078e00ff */
[----:B------:R-:W-:Y:S05]  /*bf20*/  CALL.REL.NOINC `($__internal_26_$__cuda_sm70_shflsync_bfly_p) ;  /* 0x0000008000007944 */ /* 0x000fea0003c00000 */
[----:B-1----:R-:W-:Y:S01]  /*bf30*/  FADD.FTZ R119, R37, R108 ;  /* 0x0000006c25777221 */ /* 0x002fe20000010000 */
[----:B------:R-:W-:Y:S01]  /*bf40*/  MOV R108, 0x10 ;  /* 0x00000010006c7802 */ /* 0x000fe20000000f00 */
[----:B0-----:R-:W-:Y:S01]  /*bf50*/  IMAD.MOV.U32 R106, RZ, RZ, 0x1f ;  /* 0x0000001fff6a7424 */ /* 0x001fe200078e00ff */
[----:B------:R-:W-:Y:S01]  /*bf60*/  MOV R121, 0xffffffff ;  /* 0xffffffff00797802 */ /* 0x000fe20000000f00 */
[----:B------:R-:W-:Y:S01]  /*bf70*/  IMAD.MOV.U32 R37, RZ, RZ, R119 ;  /* 0x000000ffff257224 */ /* 0x000fe200078e0077 */
[----:B------:R-:W-:-:S02]  /*bf80*/  MOV R38, 0xbfa0 ;  /* 0x0000bfa000267802 */ /* 0x000fc40000000f00 */
[----:B------:R-:W-:Y:S05]  /*bf90*/  CALL.REL.NOINC `($__internal_26_$__cuda_sm70_shflsync_bfly_p) ;  /* 0x0000001000007944 */ /* 0x000fea0003c00000 */
[----:B01----:R-:W-:Y:S05]  /*bfa0*/  BRA `(.L_x_3547) ;  /* 0xffffed6000007947 */ /* 0x003fea000383ffff */
        .weak           $__internal_26_$__cuda_sm70_shflsync_bfly_p
        .type           $__internal_26_$__cuda_sm70_shflsync_bfly_p,@function
        .size           $__internal_26_$__cuda_sm70_shflsync_bfly_p,(.L_x_22114 - $__internal_26_$__cuda_sm70_shflsync_bfly_p)
$__internal_26_$__cuda_sm70_shflsync_bfly_p:
[----:B------:R-:W-:Y:S01]  /*bfb0*/  HFMA2.MMA R39, -RZ, RZ, 0, 0 ;  /* 0x00000000ff277435 */ /* 0x000fe200000001ff */
[----:B------:R-:W-:Y:S04]  /*bfc0*/  WARPSYNC R121 ;  /* 0x0000007900007348 */ /* 0x000fe80003800000 */
[----:B------:R0:W1:Y:S01]  /*bfd0*/  SHFL.BFLY PT, R108, R37, R108, R106 ;  /* 0x0c00006c256c7389 */ /* 0x00006200000e006a */
[----:B------:R-:W-:Y:S05]  /*bfe0*/  RET.REL.NODEC R38 `(_ZN10layer_norm13ln_fwd_kernelINS_13Kernel_traitsI6__halfS2_S2_S2_fjLj3072ELj1ELj1ELj4ELj16ENS_18Kernel_traits_baseILj3072ES2_S2_S2_S2_fjLj128EEEEELb1ELb0ELb1ELb0EEEvNS_9FwdParamsE) ;  /* 0xffff401026007950 */ /* 0x000fea0003c3ffff */
.L_x_3548:
        /* <DEDUP_REMOVED lines=9> */
.L_x_22114:


//--------------------- .text._ZN10layer_norm13ln_fwd_kernelINS_13Kernel_traitsI6__halfS2_S2_S2_fjLj3072ELj1ELj1ELj4ELj16ENS_18Kernel_traits_baseILj3072ES2_S2_S2_S2_fjLj128EEEEELb1ELb0ELb1ELb1EEEvNS_9FwdParamsE --------------------------
	.section	.text._ZN10layer_norm13ln_fwd_kernelINS_13Kernel_traitsI6__halfS2_S2_S2_fjLj3072ELj1ELj1ELj4ELj16ENS_18Kernel_traits_baseILj3072ES2_S2_S2_S2_fjLj128EEEEELb1ELb0ELb1ELb1EEEvNS_9FwdParamsE,"ax",@progbits
	.sectioninfo	@"SHI_REGISTERS=127"
	.align	128
        .global         _ZN10layer_norm13ln_fwd_kernelINS_13Kernel_traitsI6__halfS2_S2_S2_fjLj3072ELj1ELj1ELj4ELj16ENS_18Kernel_traits_baseILj3072ES2_S2_S2_S2_fjLj128EEEEELb1ELb0ELb1ELb1EEEvNS_9FwdParamsE
        .type           _ZN10layer_norm13ln_fwd_kernelINS_13Kernel_traitsI6__halfS2_S2_S2_fjLj3072ELj1ELj1ELj4ELj16ENS_18Kernel_traits_baseILj3072ES2_S2_S2_S2_fjLj128EEEEELb1ELb0ELb1ELb1EEEvNS_9FwdParamsE,@function
        .size           _ZN10layer_norm13ln_fwd_kernelINS_13Kernel_traitsI6__halfS2_S2_S2_fjLj3072ELj1ELj1ELj4ELj16ENS_18Kernel_traits_baseILj3072ES2_S2_S2_S2_fjLj128EEEEELb1ELb0ELb1ELb1EEEvNS_9FwdParamsE,(.L_x_22115 - _ZN10layer_norm13ln_fwd_kernelINS_13Kernel_traitsI6__halfS2_S2_S2_fjLj3072ELj1ELj1ELj4ELj16ENS_18Kernel_traits_baseILj3072ES2_S2_S2_S2_fjLj128EEEEELb1ELb0ELb1ELb1EEEvNS_9FwdParamsE)
        .other          _ZN10layer_norm13ln_fwd_kernelINS_13Kernel_traitsI6__halfS2_S2_S2_fjLj3072ELj1ELj1ELj4ELj16ENS_18Kernel_traits_baseILj3072ES2_S2_S2_S2_fjLj128EEEEELb1ELb0ELb1ELb1EEEvNS_9FwdParamsE,@"STO_CUDA_ENTRY STV_DEFAULT"
_ZN10layer_norm13ln_fwd_kernelINS_13Kernel_traitsI6__halfS2_S2_S2_fjLj3072ELj1ELj1ELj4ELj16ENS_18Kernel_traits_baseILj3072ES2_S2_S2_S2_fjLj128EEEEELb1ELb0ELb1ELb1EEEvNS_9FwdParamsE:
.text._ZN10layer_norm13ln_fwd_kernelINS_13Kernel_traitsI6__halfS2_S2_S2_fjLj3072ELj1ELj1ELj4ELj16ENS_18Kernel_traits_baseILj3072ES2_S2_S2_S2_fjLj128EEEEELb1ELb0ELb1ELb1EEEvNS_9FwdParamsE:
        /* <DEDUP_REMOVED lines=92> */
[----:B------:R-:W-:Y:S01]  /*05c0*/  @!P0 CS2R R36, SRZ ;  /* 0x0000000000248805 */ /* 0x000fe2000001ff00 */
[----:B------:R0:W5:Y:S01]  /*05d0*/  LDG.E.128 R32, [R12.64] ;  /* 0x000000060c207981 */ /* 0x000162000c1e1d00 */
[--C-:B------:R-:W-:Y:S02]  /*05e0*/  HADD2.F32 R3, -RZ, R8.reuse.H0_H0 ;  /* 0x20000008ff037230 */ /* 0x100fe40000004100 */
[----:B------:R-:W-:Y:S01]  /*05f0*/  HADD2.F32 R4, -RZ, R8.H1_H1 ;  /* 0x30000008ff047230 */ /* 0x000fe20000004100 */
[----:B------:R0:W5:Y:S01]  /*0600*/  LDG.E.128 R28, [R12.64+0x800] ;  /* 0x000800060c1c7981 */ /* 0x000162000c1e1d00 */
[----:B------:R-:W-:-:S02]  /*0610*/  HADD2.F32 R5, -RZ, R9.H0_H0 ;  /* 0x20000009ff057230 */ /* 0x000fc40000004100 */
[----:B------:R-:W-:Y:S01]  /*0620*/  HADD2.F32 R6, -RZ, R9.H1_H1 ;  /* 0x30000009ff067230 */ /* 0x000fe20000004100 */
[----:B------:R0:W5:Y:S01]  /*0630*/  LDG.E.128 R24, [R12.64+0x1000] ;  /* 0x001000060c187981 */ /* 0x000162000c1e1d00 */
[--C-:B------:R-:W-:Y:S01]  /*0640*/  HADD2.F32 R7, -RZ, R10.reuse.H0_H0 ;  /* 0x2000000aff077230 */ /* 0x100fe20000004100 */
[----:B------:R-:W-:Y:S01]  /*0650*/  @!P0 CS2R R38, SRZ ;  /* 0x0000000000268805 */ /* 0x000fe2000001ff00 */
[----:B------:R-:W-:Y:S01]  /*0660*/  HADD2.F32 R8, -RZ, R10.H1_H1 ;  /* 0x3000000aff087230 */ /* 0x000fe20000004100 */
[----:B------:R-:W-:Y:S01]  /*0670*/  UIADD3 UR25, UR4, -0x700cb87f, URZ ;  /* 0x8ff3478104197890 */ /* 0x000fe2000fffe03f */
[--C-:B------:R-:W-:Y:S01]  /*0680*/  HADD2.F32 R9, -RZ, R11.reuse.H0_H0 ;  /* 0x2000000bff097230 */ /* 0x100fe20000004100 */
[----:B------:R-:W-:Y:S01]  /*0690*/  UIADD3 UR26, UR5, -0x695add53, URZ ;  /* 0x96a522ad051a7890 */ /* 0x000fe2000fffe03f */
[----:B------:R-:W-:Y:S01]  /*06a0*/  HADD2.F32 R10, -RZ, R11.H1_H1 ;  /* 0x3000000bff0a7230 */ /* 0x000fe20000004100 */
[----:B------:R-:W-:Y:S01]  /*06b0*/  IMAD.HI.U32 R77, R80, -0x326172a9, RZ ;  /* 0xcd9e8d57504d7827 */ /* 0x000fe200078e00ff */
[--C-:B------:R-:W-:Y:S01]  /*06c0*/  HADD2.F32 R11, -RZ, R16.reuse.H0_H0 ;  /* 0x20000010ff0b7230 */ /* 0x100fe20000004100 */
[----:B------:R-:W-:Y:S01]  /*06d0*/  HFMA2.MMA R63, -RZ, RZ, 0, 5.9604644775390625e-08 ;  /* 0x00000001ff3f7435 */ /* 0x000fe200000001ff */
[----:B0-----:R-:W-:Y:S01]  /*06e0*/  HADD2.F32 R12, -RZ, R16.H1_H1 ;  /* 0x30000010ff0c7230 */ /* 0x001fe20000004100 */
[----:B------:R-:W-:Y:S01]  /*06f0*/  IMAD.WIDE.U32 R86, R86, -0x2daee0ad, RZ ;  /* 0xd2511f5356567825 */ /* 0x000fe200078e00ff */
[--C-:B------:R-:W-:Y:S01]  /*0700*/  HADD2.F32 R13, -RZ, R17.reuse.H0_H0 ;  /* 0x20000011ff0d7230 */ /* 0x100fe20000004100 */
[----:B------:R-:W-:Y:S01]  /*0710*/  LOP3.LUT R90, R90, 0x3, RZ, 0xc0, !PT ;  /* 0x000000035a5a7812 */ /* 0x000fe200078ec0ff */
[----:B------:R-:W-:Y:S01]  /*0720*/  HADD2.F32 R14, -RZ, R17.H1_H1 ;  /* 0x30000011ff0e7230 */ /* 0x000fe20000004100 */
[----:B------:R-:W-:Y:S01]  /*0730*/  IMAD R80, R80, -0x326172a9, RZ ;  /* 0xcd9e8d5750507824 */ /* 0x000fe200078e02ff */
[--C-:B------:R-:W-:Y:S01]  /*0740*/  HADD2.F32 R15, -RZ, R18.reuse.H0_H0 ;  /* 0x20000012ff0f7230 */ /* 0x100fe20000004100 */
[----:B------:R-:W-:Y:S01]  /*0750*/  IMAD.MOV.U32 R62, RZ, RZ, RZ ;  /* 0x000000ffff3e7224 */ /* 0x000fe200078e00ff */
[----:B------:R-:W-:Y:S01]  /*0760*/  HADD2.F32 R16, -RZ, R18.H1_H1 ;  /* 0x30000012ff107230 */ /* 0x000fe20000004100 */
[----:B------:R-:W-:Y:S01]  /*0770*/  ULDC.U8 UR8, c[0x0][0x1f0] ;  /* 0x00007c0000087ab9 */ /* 0x000fe20000000000 */
[----:B------:R-:W-:-:S02]  /*0780*/  HADD2.F32 R17, -RZ, R19.H0_H0 ;  /* 0x20000013ff117230 */ /* 0x000fc40000004100 */
[----:B------:R-:W-:Y:S02]  /*0790*/  HADD2.F32 R18, -RZ, R19.H1_H1 ;  /* 0x30000013ff127230 */ /* 0x000fe40000004100 */
[--C-:B------:R-:W-:Y:S02]  /*07a0*/  HADD2.F32 R19, -RZ, R36.reuse.H0_H0 ;  /* 0x20000024ff137230 */ /* 0x100fe40000004100 */
[----:B------:R-:W-:Y:S01]  /*07b0*/  HADD2.F32 R20, -RZ, R36.H1_H1 ;  /* 0x30000024ff147230 */ /* 0x000fe20000004100 */
[----:B------:R-:W-:Y:S01]  /*07c0*/  IMAD R36, R40, -0x326172a9, RZ ;  /* 0xcd9e8d5728247824 */ /* 0x000fe200078e02ff */
[--C-:B------:R-:W-:Y:S02]  /*07d0*/  HADD2.F32 R21, -RZ, R37.reuse.H0_H0 ;  /* 0x20000025ff157230 */ /* 0x100fe40000004100 */
[----:B------:R-:W-:Y:S01]  /*07e0*/  HADD2.F32 R22, -RZ, R37.H1_H1 ;  /* 0x30000025ff167230 */ /* 0x000fe20000004100 */
[----:B------:R-:W-:Y:S01]  /*07f0*/  IMAD R37, R23, -0x2daee0ad, RZ ;  /* 0xd2511f5317257824 */ /* 0x000fe200078e02ff */
[--C-:B------:R-:W-:Y:S01]  /*0800*/  HADD2.F32 R23, -RZ, R38.reuse.H0_H0 ;  /* 0x20000026ff177230 */ /* 0x100fe20000004100 */
[----:B------:R-:W-:Y:S01]  /*0810*/  LOP3.LUT R77, R77, UR25, R36, 0x96, !PT ;  /* 0x000000194d4d7c12 */ /* 0x000fe2000f8e9624 */
[----:B------:R-:W-:-:S02]  /*0820*/  HADD2.F32 R56, -RZ, R38.H1_H1 ;  /* 0x30000026ff387230 */ /* 0x000fc40000004100 */
[--C-:B------:R-:W-:Y:S01]  /*0830*/  HADD2.F32 R57, -RZ, R39.reuse.H0_H0 ;  /* 0x20000027ff397230 */ /* 0x100fe20000004100 */
[----:B------:R-:W-:Y:S01]  /*0840*/  LOP3.LUT R76, R87, UR26, R37, 0x96, !PT ;  /* 0x0000001a574c7c12 */ /* 0x000fe2000f8e9625 */
[----:B------:R-:W-:Y:S02]  /*0850*/  HADD2.F32 R58, -RZ, R39.H1_H1 ;  /* 0x30000027ff3a7230 */ /* 0x000fe40000004100 */
.L_x_3800:
[----:B------:R-:W-:-:S04]  /*0860*/  IMAD.MOV.U32 R73, RZ, RZ, 0x4 ;  /* 0x00000004ff497424 */ /* 0x000fc800078e00ff */
[----:B------:R-:W-:-:S05]  /*0870*/  IMAD.WIDE R44, R2, R73, c[0x0][0x1d0] ;  /* 0x00007400022c7625 */ /* 0x000fca00078e0249 */
[----:B------:R0:W2:Y:S01]  /*0880*/  LDG.E R50, [R44.64] ;  /* 0x000000062c327981 */ /* 0x0000a2000c1e1900 */
[----:B------:R-:W-:Y:S01]  /*0890*/  ISETP.NE.U32.AND P0, PT, RZ, c[0x0][0x180], PT ;  /* 0x00006000ff007a0c */ /* 0x000fe20003f05070 */
[C---:B------:R-:W-:Y:S01]  /*08a0*/  IMAD R46, R2.reuse, c[0x0][0x168], RZ ;  /* 0x00005a00022e7a24 */ /* 0x040fe200078e02ff */
[----:B------:R-:W-:Y:S01]  /*08b0*/  MOV R82, RZ ;  /* 0x000000ff00527202 */ /* 0x000fe20000000f00 */
[----:B------:R-:W-:Y:S01]  /*08c0*/  IMAD.WIDE R72, R2, R73, c[0x0][0x1d8] ;  /* 0x0000760002487625 */ /* 0x000fe200078e0249 */
[----:B------:R-:W-:Y:S02]  /*08d0*/  ISETP.NE.AND.EX P0, PT, RZ, c[0x0][0x184], PT, P0 ;  /* 0x00006100ff007a0c */ /* 0x000fe40003f05300 */
[----:B0-----:R-:W-:-:S03]  /*08e0*/  LOP3.LUT R44, R0, 0x7f, RZ, 0xc0, !PT ;  /* 0x0000007f002c7812 */ /* 0x001fc600078ec0ff */
[----:B-----5:R0:W5:Y:S08]  /*08f0*/  LDG.E R72, [R72.64] ;  /* 0x0000000648487981 */ /* 0x020170000c1e1900 */
        /* <DEDUP_REMOVED lines=20> */
[----:B------:R-:W-:Y:S01]  /*0a40*/  IMAD.MOV.U32 R44, RZ, RZ, R90 ;  /* 0x000000ffff2c7224 */ /* 0x000fe200078e005a */
[----:B------:R-:W-:Y:S05]  /*0a50*/  @!P0 BRA `(.L_x_3551) ;  /* 0x0000058000008947 */ /* 0x000fea0003800000 */
[----:B------:R-:W-:Y:S01]  /*0a60*/  IMAD.MOV.U32 R44, RZ, RZ, R90 ;  /* 0x000000ffff2c7224 */ /* 0x000fe200078e005a */
[----:B-----5:R-:W-:Y:S01]  /*0a70*/  HADD2.F32 R55, -RZ, R36.H0_H0 ;  /* 0x20000024ff377230 */ /* 0x020fe20000004100 */
[----:B------:R-:W-:Y:S05]  /*0a80*/  BRA `(.L_x_3551) ;  /* 0x0000055000007947 */ /* 0x000fea0003800000 */
.L_x_3550:
        /* <DEDUP_REMOVED lines=12> */
.L_x_3553:
[----:B------:R-:W-:Y:S02]  /*0b50*/  MOV R48, R80 ;  /* 0x0000005000307202 */ /* 0x000fe40000000f00 */
.L_x_3554:
[----:B------:R-:W-:Y:S05]  /*0b60*/  BSYNC B1 ;  /* 0x0000000000017941 */ /* 0x000fea0003800000 */
.L_x_3552:
        /* <DEDUP_REMOVED lines=16> */
.L_x_3558:
[----:B------:R-:W-:Y:S05]  /*0c70*/  BSYNC B2 ;  /* 0x0000000000027941 */ /* 0x000fea0003800000 */
.L_x_3557:
        /* <DEDUP_REMOVED lines=42> */
.L_x_3556:
[----:B------:R-:W-:Y:S05]  /*0f20*/  BSYNC B1 ;  /* 0x0000000000017941 */ /* 0x000fea0003800000 */
.L_x_3555:
        /* <DEDUP_REMOVED lines=10> */
[----:B------:R-:W-:Y:S02]  /*0fd0*/  @P0 FADD.FTZ R55, R55, R50 ;  /* 0x0000003237370221 */ /* 0x000fe40000010000 */
.L_x_3551:
[----:B------:R-:W-:Y:S05]  /*0fe0*/  BSYNC B0 ;  /* 0x0000000000007941 */ /* 0x000fea0003800000 */
.L_x_3549:
        /* <DEDUP_REMOVED lines=8> */
.L_x_3560:
        /* <DEDUP_REMOVED lines=12> */
.L_x_3563:
[----:B------:R-:W-:Y:S02]  /*1130*/  MOV R48, R80 ;  /* 0x0000005000307202 */ /* 0x000fe40000000f00 */
.L_x_3564:
[----:B------:R-:W-:Y:S05]  /*1140*/  BSYNC B1 ;  /* 0x0000000000017941 */ /* 0x000fea0003800000 */
.L_x_3562:
        /* <DEDUP_REMOVED lines=16> */
.L_x_3568:
[----:B------:R-:W-:Y:S05]  /*1250*/  BSYNC B2 ;  /* 0x0000000000027941 */ /* 0x000fea0003800000 */
.L_x_3567:
        /* <DEDUP_REMOVED lines=41> */
[----:B------:R-:W-:Y:S02]  /*14f0*/  LOP3.LUT R76, R87, UR26, R76, 0x96, !PT ;  /* 0x0000001a574c7c12 */ /* 0x000fe4000f8e964c */
.L_x_3566:
[----:B------:R-:W-:Y:S05]  /*1500*/  BSYNC B1 ;  /* 0x0000000000017941 */ /* 0x000fea0003800000 */
.L_x_3565:
[----:B------:R-:W0:Y:S01]  /*1510*/  I2F.U32 R44, R48 ;  /* 0x00000030002c7306 */ /* 0x000e220000201000 */
[----:B-----5:R-:W-:Y:S01]  /*1520*/  HADD2.F32 R46, -RZ, R40.H1_H1 ;  /* 0x30000028ff2e7230 */ /* 0x020fe20000004100 */
[----:B------:R-:W-:-:S04]  /*1530*/  IMAD.MOV.U32 R47, RZ, RZ, 0x2f800000 ;  /* 0x2f800000ff2f7424 */ /* 0x000fc800078e00ff */
[----:B------:R-:W-:-:S04]  /*1540*/  FMUL.FTZ R46, R46, c[0x0][0x1ec] ;  /* 0x00007b002e2e7a20 */ /* 0x000fc80000410000 */
[----:B------:R-:W-:Y:S02]  /*1550*/  FMUL.FTZ R46, R46, c[0x0][0x1e8] ;  /* 0x00007a002e2e7a20 */ /* 0x000fe40000410000 */
[----:B0-----:R-:W-:Y:S01]  /*1560*/  FFMA.FTZ R44, R44, R47, 1.1641532182693481445e-10 ;  /* 0x2f0000002c2c7423 */ /* 0x001fe2000001002f */
[----:B------:R-:W-:-:S04]  /*1570*/  @P0 HADD2.F32 R47, -RZ, R36.H1_H1 ;  /* 0x30000024ff2f0230 */ /* 0x000fc80000004100 */
[----:B------:R-:W-:-:S04]  /*1580*/  FSETP.GTU.FTZ.AND P3, PT, R44, c[0x0][0x1e4], PT ;  /* 0x000079002c007a0b */ /* 0x000fc80003f7c000 */
[----:B------:R-:W-:Y:S02]  /*1590*/  FSEL R54, R46, RZ, !P3 ;  /* 0x000000ff2e367208 */ /* 0x000fe40005800000 */
[----:B------:R-:W-:-:S03]  /*15a0*/  SEL R65, RZ, 0x1, P3 ;  /* 0x00000001ff417807 */ /* 0x000fc60001800000 */
[----:B------:R-:W-:Y:S02]  /*15b0*/  @P0 FADD.FTZ R54, R54, R47 ;  /* 0x0000002f36360221 */ /* 0x000fe40000010000 */
.L_x_3561:
[----:B------:R-:W-:Y:S05]  /*15c0*/  BSYNC B0 ;  /* 0x0000000000007941 */ /* 0x000fea0003800000 */
.L_x_3559:
        /* <DEDUP_REMOVED lines=8> */
.L_x_3570:
        /* <DEDUP_REMOVED lines=12> */
.L_x_3573:
[----:B------:R-:W-:Y:S02]  /*1710*/  MOV R52, R80 ;  /* 0x0000005000347202 */ /* 0x000fe40000000f00 */
.L_x_3574:
[----:B------:R-:W-:Y:S05]  /*1720*/  BSYNC B1 ;  /* 0x0000000000017941 */ /* 0x000fea0003800000 */
.L_x_3572:
        /* <DEDUP_REMOVED lines=16> */
.L_x_3578:
[----:B------:R-:W-:Y:S05]  /*1830*/  BSYNC B2 ;  /* 0x0000000000027941 */ /* 0x000fea0003800000 */
.L_x_3577:
        /* <DEDUP_REMOVED lines=42> */
.L_x_3576:
[----:B------:R-:W-:Y:S05]  /*1ae0*/  BSYNC B1 ;  /* 0x0000000000017941 */ /* 0x000fea0003800000 */
.L_x_3575:
        /* <DEDUP_REMOVED lines=11> */
.L_x_3571:
[----:B------:R-:W-:Y:S05]  /*1ba0*/  BSYNC B0 ;  /* 0x0000000000007941 */ /* 0x000fea0003800000 */
.L_x_3569:
        /* <DEDUP_REMOVED lines=8> */
.L_x_3580:
        /* <DEDUP_REMOVED lines=12> */
.L_x_3583:
[----:B------:R-:W-:Y:S02]  /*1cf0*/  MOV R67, R80 ;  /* 0x0000005000437202 */ /* 0x000fe40000000f00 */
.L_x_3584:
[----:B------:R-:W-:Y:S05]  /*1d00*/  BSYNC B1 ;  /* 0x0000000000017941 */ /* 0x000fea0003800000 */
.L_x_3582:
        /* <DEDUP_REMOVED lines=16> */
.L_x_3588:
[----:B------:R-:W-:Y:S05]  /*1e10*/  BSYNC B2 ;  /* 0x0000000000027941 */ /* 0x000fea0003800000 */
.L_x_3587:
        /* <DEDUP_REMOVED lines=42> */
.L_x_3586:
[----:B------:R-:W-:Y:S05]  /*20c0*/  BSYNC B1 ;  /* 0x0000000000017941 */ /* 0x000fea0003800000 */
.L_x_3585:
        /* <DEDUP_REMOVED lines=10> */
[----:B------:R-:W-:Y:S01]  /*2170*/  @P0 FADD.FTZ R52, R52, R47 ;  /* 0x0000002f34340221 */ /* 0x000fe20000010000 */
[----:B------:R-:W-:Y:S02]  /*2180*/  PRMT R67, R44, 0x7610, R67 ;  /* 0x000076102c437816 */ /* 0x000fe40000000043 */
.L_x_3581:
[----:B------:R-:W-:Y:S05]  /*2190*/  BSYNC B0 ;  /* 0x0000000000007941 */ /* 0x000fea0003800000 */
.L_x_3579:
        /* <DEDUP_REMOVED lines=8> */
.L_x_3590:
        /* <DEDUP_REMOVED lines=12> */
.L_x_3593:
[----:B------:R-:W-:Y:S02]  /*22e0*/  MOV R68, R80 ;  /* 0x0000005000447202 */ /* 0x000fe40000000f00 */
.L_x_3594:
[----:B------:R-:W-:Y:S05]  /*22f0*/  BSYNC B1 ;  /* 0x0000000000017941 */ /* 0x000fea0003800000 */
.L_x_3592:
        /* <DEDUP_REMOVED lines=16> */
.L_x_3598:
[----:B------:R-:W-:Y:S05]  /*2400*/  BSYNC B2 ;  /* 0x0000000000027941 */ /* 0x000fea0003800000 */
.L_x_3597:
        /* <DEDUP_REMOVED lines=42> */
.L_x_3596:
[----:B------:R-:W-:Y:S05]  /*26b0*/  BSYNC B1 ;  /* 0x0000000000017941 */ /* 0x000fea0003800000 */
.L_x_3595:
        /* <DEDUP_REMOVED lines=12> */
.L_x_3591:
[----:B------:R-:W-:Y:S05]  /*2780*/  BSYNC B0 ;  /* 0x0000000000007941 */ /* 0x000fea0003800000 */
.L_x_3589:
        /* <DEDUP_REMOVED lines=8> */
.L_x_3600:
        /* <DEDUP_REMOVED lines=12> */
.L_x_3603:
[----:B------:R-:W-:Y:S02]  /*28d0*/  MOV R69, R80 ;  /* 0x0000005000457202 */ /* 0x000fe40000000f00 */
.L_x_3604:
[----:B------:R-:W-:Y:S05]  /*28e0*/  BSYNC B1 ;  /* 0x0000000000017941 */ /* 0x000fea0003800000 */
.L_x_3602:
        /* <DEDUP_REMOVED lines=16> */
.L_x_3608:
[----:B------:R-:W-:Y:S05]  /*29f0*/  BSYNC B2 ;  /* 0x0000000000027941 */ /* 0x000fea0003800000 */
.L_x_3607:
        /* <DEDUP_REMOVED lines=42> */
.L_x_3606:
[----:B------:R-:W-:Y:S05]  /*2ca0*/  BSYNC B1 ;  /* 0x0000000000017941 */ /* 0x000fea0003800000 */
.L_x_3605:
        /* <DEDUP_REMOVED lines=12> */
.L_x_3601:
[----:B------:R-:W-:Y:S05]  /*2d70*/  BSYNC B0 ;  /* 0x0000000000007941 */ /* 0x000fea0003800000 */
.L_x_3599:
        /* <DEDUP_REMOVED lines=8> */
.L_x_3610:
        /* <DEDUP_REMOVED lines=12> */
.L_x_3613:
[----:B------:R-:W-:Y:S02]  /*2ec0*/  MOV R70, R80 ;  /* 0x0000005000467202 */ /* 0x000fe40000000f00 */
.L_x_3614:
[----:B------:R-:W-:Y:S05]  /*2ed0*/  BSYNC B1 ;  /* 0x0000000000017941 */ /* 0x000fea0003800000 */
.L_x_3612:
        /* <DEDUP_REMOVED lines=16> */
.L_x_3618:
[----:B------:R-:W-:Y:S05]  /*2fe0*/  BSYNC B2 ;  /* 0x0000000000027941 */ /* 0x000fea0003800000 */
.L_x_3617:
        /* <DEDUP_REMOVED lines=42> */
.L_x_3616:
[----:B------:R-:W-:Y:S05]  /*3290*/  BSYNC B1 ;  /* 0x0000000000017941 */ /* 0x000fea0003800000 */
.L_x_3615:
        /* <DEDUP_REMOVED lines=12> */
.L_x_3611:
[----:B------:R-:W-:Y:S05]  /*3360*/  BSYNC B0 ;  /* 0x0000000000007941 */ /* 0x000fea0003800000 */
.L_x_3609:
        /* <DEDUP_REMOVED lines=8> */
.L_x_3620:
        /* <DEDUP_REMOVED lines=12> */
.L_x_3623:
[----:B------:R-:W-:Y:S02]  /*34b0*/  MOV R73, R80 ;  /* 0x0000005000497202 */ /* 0x000fe40000000f00 */
.L_x_3624:
[----:B------:R-:W-:Y:S05]  /*34c0*/  BSYNC B1 ;  /* 0x0000000000017941 */ /* 0x000fea0003800000 */
.L_x_3622:
        /* <DEDUP_REMOVED lines=16> */
.L_x_3628:
[----:B------:R-:W-:Y:S05]  /*35d0*/  BSYNC B2 ;  /* 0x0000000000027941 */ /* 0x000fea0003800000 */
.L_x_3627:
        /* <DEDUP_REMOVED lines=42> */
.L_x_3626:
[----:B------:R-:W-:Y:S05]  /*3880*/  BSYNC B1 ;  /* 0x0000000000017941 */ /* 0x000fea0003800000 */
.L_x_3625:
        /* <DEDUP_REMOVED lines=11> */
.L_x_3621:
[----:B------:R-:W-:Y:S05]  /*3940*/  BSYNC B0 ;  /* 0x0000000000007941 */ /* 0x000fea0003800000 */
.L_x_3619:
[----:B------:R-:W-:Y:S01]  /*3950*/  HFMA2.MMA R105, -RZ, RZ, 0, 9.5367431640625e-07 ;  /* 0x00000010ff697435 */ /* 0x000fe200000001ff */
[----:B------:R-:W-:Y:S01]  /*3960*/  F2FP.PACK_AB R47, R48, R49 ;  /* 0x00000031302f723e */ /* 0x000fe200000000ff */
[----:B------:R-:W-:Y:S01]  /*3970*/  BSSY B0, `(.L_x_3629) ;  /* 0x000001f000007945 */ /* 0x000fe20003800000 */
[----:B------:R-:W-:Y:S02]  /*3980*/  F2FP.PACK_AB R46, R50, R51 ;  /* 0x00000033322e723e */ /* 0x000fe400000000ff */
[----:B------:R-:W-:Y:S02]  /*3990*/  F2FP.PACK_AB R45, R52, R53 ;  /* 0x00000035342d723e */ /* 0x000fe400000000ff */
[----:B------:R-:W-:Y:S02]  /*39a0*/  F2FP.PACK_AB R44, R54, R55 ;  /* 0x00000037362c723e */ /* 0x000fe400000000ff */
[----:B------:R-:W-:Y:S01]  /*39b0*/  IADD3 R94, R82, 0x80, RZ ;  /* 0x00000080525e7810 */ /* 0x000fe20007ffe0ff */
[C---:B------:R-:W-:Y:S01]  /*39c0*/  IMAD.WIDE.U32 R90, R88.reuse, R105, c[0x0][0x188] ;  /* 0x00006200585a7625 */ /* 0x040fe200078e0069 */
[----:B------:R-:W-:-:S03]  /*39d0*/  IADD3 R92, R88, 0x80, RZ ;  /* 0x00000080585c7810 */ /* 0x000fc60007ffe0ff */
[-C--:B------:R-:W-:Y:S01]  /*39e0*/  @P1 IMAD.WIDE.U32 R78, R94, R105.reuse, c[0x0][0x170] ;  /* 0x00005c005e4e1625 */ /* 0x080fe200078e0069 */
[----:B------:R0:W-:Y:S03]  /*39f0*/  STG.E.128 [R90.64], R44 ;  /* 0x0000002c5a007986 */ /* 0x0001e6000c101d06 */
[----:B------:R-:W-:Y:S01]  /*3a00*/  @P0 IMAD.WIDE.U32 R74, R92, R105, c[0x0][0x180] ;  /* 0x000060005c4a0625 */ /* 0x000fe200078e0069 */
[----:B------:R-:W-:Y:S05]  /*3a10*/  @!P1 BRA `(.L_x_3630) ;  /* 0x0000014000009947 */ /* 0x000fea0003800000 */
[----:B0-----:R-:W-:Y:S01]  /*3a20*/  IMAD.U32 R45, R70, 0x10000, RZ ;  /* 0x00010000462d7824 */ /* 0x001fe200078e00ff */
[----:B------:R-:W-:Y:S01]  /*3a30*/  LOP3.LUT R44, R84, 0xffff, RZ, 0xc0, !PT ;  /* 0x0000ffff542c7812 */ /* 0x000fe200078ec0ff */
[----:B------:R-:W-:Y:S01]  /*3a40*/  IMAD.MOV.U32 R85, RZ, RZ, 0x8 ;  /* 0x00000008ff557424 */ /* 0x000fe200078e00ff */
[----:B------:R-:W-:Y:S02]  /*3a50*/  LOP3.LUT R90, R67, 0xff, RZ, 0xc0, !PT ;  /* 0x000000ff435a7812 */ /* 0x000fe400078ec0ff */
[----:B------:R-:W-:-:S02]  /*3a60*/  LOP3.LUT R47, R45, 0xff0000, RZ, 0xc0, !PT ;  /* 0x00ff00002d2f7812 */ /* 0x000fc400078ec0ff */
[----:B------:R-:W-:Y:S01]  /*3a70*/  PRMT R45, R69, 0x7104, RZ ;  /* 0x00007104452d7816 */ /* 0x000fe200000000ff */
[----:B------:R-:W-:Y:S01]  /*3a80*/  IMAD.WIDE.U32 R90, R90, 0x1000000, RZ ;  /* 0x010000005a5a7825 */ /* 0x000fe200078e00ff */
[----:B------:R-:W-:Y:S02]  /*3a90*/  PRMT R96, R47, 0x4210, R44 ;  /* 0x000042102f607816 */ /* 0x000fe4000000002c */
        /* <DEDUP_REMOVED lines=12> */
.L_x_3630:
[----:B------:R-:W-:Y:S05]  /*3b60*/  BSYNC B0 ;  /* 0x0000000000007941 */ /* 0x000fea0003800000 */
.L_x_3629:
[----:B-----5:R1:W5:Y:S04]  /*3b70*/  @P1 LDG.E.128 R40, [R78.64] ;  /* 0x000000064e281981 */ /* 0x020368000c1e1d00 */
[----:B------:R1:W5:Y:S01]  /*3b80*/  @P0 LDG.E.128 R36, [R74.64] ;  /* 0x000000064a240981 */ /* 0x000362000c1e1d00 */
[----:B------:R-:W-:Y:S01]  /*3b90*/  BSSY B0, `(.L_x_3631) ;  /* 0x000005e000007945 */ /* 0x000fe20003800000 */
[----:B------:R-:W-:Y:S05]  /*3ba0*/  @P2 BRA `(.L_x_3632) ;  /* 0x0000006000002947 */ /* 0x000fea0003800000 */
[----:B------:R-:W-:Y:S01]  /*3bb0*/  MOV R89, RZ ;  /* 0x000000ff00597202 */ /* 0x000fe20000000f00 */
[----:B0-----:R-:W-:Y:S01]  /*3bc0*/  IMAD.MOV.U32 R44, RZ, RZ, R81 ;  /* 0x000000ffff2c7224 */ /* 0x001fe200078e0051 */
[----:B------:R-:W-:Y:S05]  /*3bd0*/  @!P0 BRA `(.L_x_3633) ;  /* 0x0000059000008947 */ /* 0x000fea0003800000 */
[----:B------:R-:W-:Y:S01]  /*3be0*/  IMAD.MOV.U32 R44, RZ, RZ, R81 ;  /* 0x000000ffff2c7224 */ /* 0x000fe200078e0051 */
[----:B-----5:R-:W-:Y:S01]  /*3bf0*/  HADD2.F32 R89, -RZ, R36.H0_H0 ;  /* 0x20000024ff597230 */ /* 0x020fe20000004100 */
[----:B------:R-:W-:Y:S05]  /*3c00*/  BRA `(.L_x_3633) ;  /* 0x0000056000007947 */ /* 0x000fea0003800000 */
.L_x_3632:
        /* <DEDUP_REMOVED lines=12> */
.L_x_3635:
[----:B------:R-:W-:Y:S02]  /*3cd0*/  MOV R64, R80 ;  /* 0x0000005000407202 */ /* 0x000fe40000000f00 */
.L_x_3636:
[----:B------:R-:W-:Y:S05]  /*3ce0*/  BSYNC B1 ;  /* 0x0000000000017941 */ /* 0x000fea0003800000 */
.L_x_3634:
        /* <DEDUP_REMOVED lines=16> */
.L_x_3640:
[----:B------:R-:W-:Y:S05]  /*3df0*/  BSYNC B2 ;  /* 0x0000000000027941 */ /* 0x000fea0003800000 */
.L_x_3639:
[----:B------:R-:W-:Y:S01]  /*3e00*/  IMAD.HI.U32 R44, R59, -0x326172a9, RZ ;  /* 0xcd9e8d573b2c7827 */ /* 0x000fe200078e00ff */
[----:B------:R-:W-:-:S03]  /*3e10*/  LOP3.LUT R45, R45, UR5, R62, 0x96, !PT ;  /* 0x000000052d2d7c12 */ /* 0x000fc6000f8e963e */
[----:B------:R-:W-:Y:S01]  /*3e20*/  IMAD R73, R59, -0x326172a9, RZ ;  /* 0xcd9e8d573b497824 */ /* 0x000fe200078e02ff */
[----:B------:R-:W-:Y:S01]  /*3e30*/  LOP3.LUT R44, R44, UR4, R61, 0x96, !PT ;  /* 0x000000042c2c7c12 */ /* 0x000fe2000f8e963d */
[----:B------:R-:W-:-:S04]  /*3e40*/  IMAD.WIDE.U32 R46, R45, -0x326172a9, RZ ;  /* 0xcd9e8d572d2e7825 */ /* 0x000fc800078e00ff */
[----:B------:R-:W-:Y:S01]  /*3e50*/  IMAD R45, R60, -0x2daee0ad, RZ ;  /* 0xd2511f533c2d7824 */ /* 0x000fe200078e02ff */
[----:B------:R-:W-:Y:S01]  /*3e60*/  LOP3.LUT R73, R47, UR9, R73, 0x96, !PT ;  /* 0x000000092f497c12 */ /* 0x000fe2000f8e9649 */
[----:B-1----:R-:W-:-:S04]  /*3e70*/  IMAD.WIDE.U32 R74, R44, -0x2daee0ad, RZ ;  /* 0xd2511f532c4a7825 */ /* 0x002fc800078e00ff */
        /* <DEDUP_REMOVED lines=34> */
.L_x_3638:
[----:B------:R-:W-:Y:S05]  /*40a0*/  BSYNC B1 ;  /* 0x0000000000017941 */ /* 0x000fea0003800000 */
.L_x_3637:
        /* <DEDUP_REMOVED lines=12> */
.L_x_3633:
[----:B------:R-:W-:Y:S05]  /*4170*/  BSYNC B0 ;  /* 0x0000000000007941 */ /* 0x000fea0003800000 */
.L_x_3631:
        /* <DEDUP_REMOVED lines=8> */
.L_x_3642:
        /* <DEDUP_REMOVED lines=12> */
.L_x_3645:
[----:B------:R-:W-:Y:S02]  /*42c0*/  MOV R65, R80 ;  /* 0x0000005000417202 */ /* 0x000fe40000000f00 */
.L_x_3646:
[----:B------:R-:W-:Y:S05]  /*42d0*/  BSYNC B1 ;  /* 0x0000000000017941 */ /* 0x000fea0003800000 */
.L_x_3644:
        /* <DEDUP_REMOVED lines=16> */
.L_x_3650:
[----:B------:R-:W-:Y:S05]  /*43e0*/  BSYNC B2 ;  /* 0x0000000000027941 */ /* 0x000fea0003800000 */
.L_x_3649:
        /* <DEDUP_REMOVED lines=42> */
.L_x_3648:
[----:B------:R-:W-:Y:S05]  /*4690*/  BSYNC B1 ;  /* 0x0000000000017941 */ /* 0x000fea0003800000 */
.L_x_3647:
[----:B------:R-:W0:Y:S01]  /*46a0*/  I2F.U32 R44, R65 ;  /* 0x00000041002c7306 */ /* 0x000e220000201000 */
[----:B-----5:R-:W-:Y:S01]  /*46b0*/  HADD2.F32 R46, -RZ, R40.H1_H1 ;  /* 0x30000028ff2e7230 */ /* 0x020fe20000004100 */
[----:B------:R-:W-:Y:S01]  /*46c0*/  IMAD.MOV.U32 R47, RZ, RZ, 0x2f800000 ;  /* 0x2f800000ff2f7424 */ /* 0x000fe200078e00ff */
[----:B-1----:R-:W-:-:S03]  /*46d0*/  @P0 HADD2.F32 R74, -RZ, R36.H1_H1 ;  /* 0x30000024ff4a0230 */ /* 0x002fc60000004100 */
        /* <DEDUP_REMOVED lines=8> */
.L_x_3643:
[----:B------:R-:W-:Y:S05]  /*4760*/  BSYNC B0 ;  /* 0x0000000000007941 */ /* 0x000fea0003800000 */
.L_x_3641:
        /* <DEDUP_REMOVED lines=8> */
.L_x_3652:
        /* <DEDUP_REMOVED lines=12> */
.L_x_3655:
[----:B------:R-:W-:Y:S02]  /*48b0*/  MOV R66, R80 ;  /* 0x0000005000427202 */ /* 0x000fe40000000f00 */
.L_x_3656:
[----:B------:R-:W-:Y:S05]  /*48c0*/  BSYNC B1 ;  /* 0x0000000000017941 */ /* 0x000fea0003800000 */
.L_x_3654:
        /* <DEDUP_REMOVED lines=16> */
.L_x_3660:
[----:B------:R-:W-:Y:S05]  /*49d0*/  BSYNC B2 ;  /* 0x0000000000027941 */ /* 0x000fea0003800000 */
.L_x_3659:
[----:B------:R-:W-:Y:S01]  /*49e0*/  IMAD.HI.U32 R44, R59, -0x326172a9, RZ ;  /* 0xcd9e8d573b2c7827 */ /* 0x000fe200078e00ff */
[----:B------:R-:W-:-:S03]  /*49f0*/  LOP3.LUT R45, R45, UR5, R62, 0x96, !PT ;  /* 0x000000052d2d7c12 */ /* 0x000fc6000f8e963e */
[----:B------:R-:W-:Y:S01]  /*4a00*/  IMAD R47, R59, -0x326172a9, RZ ;  /* 0xcd9e8d573b2f7824 */ /* 0x000fe200078e02ff */
[----:B-1----:R-:W-:Y:S01]  /*4a10*/  LOP3.LUT R74, R44, UR4, R61, 0x96, !PT ;  /* 0x000000042c4a7c12 */ /* 0x002fe2000f8e963d */
        /* <DEDUP_REMOVED lines=39> */
.L_x_3658:
[----:B------:R-:W-:Y:S05]  /*4c90*/  BSYNC B1 ;  /* 0x0000000000017941 */ /* 0x000fea0003800000 */
.L_x_3657:
        /* <DEDUP_REMOVED lines=12> */
.L_x_3653:
[----:B------:R-:W-:Y:S05]  /*4d60*/  BSYNC B0 ;  /* 0x0000000000007941 */ /* 0x000fea0003800000 */
.L_x_3651:
        /* <DEDUP_REMOVED lines=8> */
.L_x_3662:
        /* <DEDUP_REMOVED lines=12> */
.L_x_3665:
[----:B------:R-:W-:Y:S02]  /*4eb0*/  IMAD.MOV.U32 R67, RZ, RZ, R80 ;  /* 0x000000ffff437224 */ /* 0x000fe400078e0050 */
.L_x_3666:
[----:B------:R-:W-:Y:S05]  /*4ec0*/  BSYNC B1 ;  /* 0x0000000000017941 */ /* 0x000fea0003800000 */
.L_x_3664:
        /* <DEDUP_REMOVED lines=16> */
.L_x_3670:
[----:B------:R-:W-:Y:S05]  /*4fd0*/  BSYNC B2 ;  /* 0x0000000000027941 */ /* 0x000fea0003800000 */
.L_x_3669:
        /* <DEDUP_REMOVED lines=43> */
.L_x_3668:
[----:B------:R-:W-:Y:S05]  /*5290*/  BSYNC B1 ;  /* 0x0000000000017941 */ /* 0x000fea0003800000 */
.L_x_3667:
        /* <DEDUP_REMOVED lines=12> */
.L_x_3663:
[----:B------:R-:W-:Y:S05]  /*5360*/  BSYNC B0 ;  /* 0x0000000000007941 */ /* 0x000fea0003800000 */
.L_x_3661:
        /* <DEDUP_REMOVED lines=8> */
.L_x_3672:
        /* <DEDUP_REMOVED lines=12> */
.L_x_3675:
[----:B------:R-:W-:Y:S02]  /*54b0*/  IMAD.MOV.U32 R68, RZ, RZ, R80 ;  /* 0x000000ffff447224 */ /* 0x000fe400078e0050 */
.L_x_3676:
[----:B------:R-:W-:Y:S05]  /*54c0*/  BSYNC B1 ;  /* 0x0000000000017941 */ /* 0x000fea0003800000 */
.L_x_3674:
        /* <DEDUP_REMOVED lines=16> */
.L_x_3680:
[----:B------:R-:W-:Y:S05]  /*55d0*/  BSYNC B2 ;  /* 0x0000000000027941 */ /* 0x000fea0003800000 */
.L_x_3679:
        /* <DEDUP_REMOVED lines=43> */
.L_x_3678:
[----:B------:R-:W-:Y:S05]  /*5890*/  BSYNC B1 ;  /* 0x0000000000017941 */ /* 0x000fea0003800000 */
.L_x_3677:
        /* <DEDUP_REMOVED lines=12> */
.L_x_3673:
[----:B------:R-:W-:Y:S05]  /*5960*/  BSYNC B0 ;  /* 0x0000000000007941 */ /* 0x000fea0003800000 */
.L_x_3671:
[----:B------:R-:W-:Y:S01]  /*5970*/  BSSY B0, `(.L_x_3681) ;  /* 0x0000060000007945 */ /* 0x000fe20003800000 */
[----:B------:R-:W-:Y:S05]  /*5980*/  @P2 BRA `(.L_x_3682) ;  /* 0x0000006000002947 */ /* 0x000fea0003800000 */
[----:B-1----:R-:W-:Y:S01]  /*5990*/  HFMA2.MMA R79, -RZ, RZ, 0, 0 ;  /* 0x00000000ff4f7435 */ /* 0x002fe200000001ff */
[----:B------:R-:W-:Y:S01]  /*59a0*/  IMAD.MOV.U32 R45, RZ, RZ, R44 ;  /* 0x000000ffff2d7224 */ /* 0x000fe200078e002c */
[----:B------:R-:W-:Y:S05]  /*59b0*/  @!P0 BRA `(.L_x_3683) ;  /* 0x000005b000008947 */ /* 0x000fea0003800000 */
[----:B------:R-:W-:Y:S01]  /*59c0*/  IMAD.MOV.U32 R45, RZ, RZ, R44 ;  /* 0x000000ffff2d7224 */ /* 0x000fe200078e002c */
[----:B-----5:R-:W-:Y:S01]  /*59d0*/  HADD2.F32 R79, -RZ, R38.H1_H1 ;  /* 0x30000026ff4f7230 */ /* 0x020fe20000004100 */
[----:B------:R-:W-:Y:S05]  /*59e0*/  BRA `(.L_x_3683) ;  /* 0x0000058000007947 */ /* 0x000fea0003800000 */
.L_x_3682:
        /* <DEDUP_REMOVED lines=12> */
.L_x_3685:
[----:B------:R-:W-:Y:S02]  /*5ab0*/  MOV R69, R80 ;  /* 0x0000005000457202 */ /* 0x000fe40000000f00 */
.L_x_3686:
[----:B------:R-:W-:Y:S05]  /*5ac0*/  BSYNC B1 ;  /* 0x0000000000017941 */ /* 0x000fea0003800000 */
.L_x_3684:
        /* <DEDUP_REMOVED lines=16> */
.L_x_3690:
[----:B------:R-:W-:Y:S05]  /*5bd0*/  BSYNC B2 ;  /* 0x0000000000027941 */ /* 0x000fea0003800000 */
.L_x_3689:
        /* <DEDUP_REMOVED lines=44> */
.L_x_3688:
[----:B------:R-:W-:Y:S05]  /*5ea0*/  BSYNC B1 ;  /* 0x0000000000017941 */ /* 0x000fea0003800000 */
.L_x_3687:
        /* <DEDUP_REMOVED lines=12> */
.L_x_3683:
[----:B------:R-:W-:Y:S05]  /*5f70*/  BSYNC B0 ;  /* 0x0000000000007941 */ /* 0x000fea0003800000 */
.L_x_3681:
        /* <DEDUP_REMOVED lines=8> */
.L_x_3692:
        /* <DEDUP_REMOVED lines=12> */
.L_x_3695:
[----:B------:R-:W-:Y:S02]  /*60c0*/  IMAD.MOV.U32 R70, RZ, RZ, R80 ;  /* 0x000000ffff467224 */ /* 0x000fe400078e0050 */
.L_x_3696:
[----:B------:R-:W-:Y:S05]  /*60d0*/  BSYNC B1 ;  /* 0x0000000000017941 */ /* 0x000fea0003800000 */
.L_x_3694:
        /* <DEDUP_REMOVED lines=16> */
.L_x_3700:
[----:B------:R-:W-:Y:S05]  /*61e0*/  BSYNC B2 ;  /* 0x0000000000027941 */ /* 0x000fea0003800000 */
.L_x_3699:
        /* <DEDUP_REMOVED lines=44> */
.L_x_3698:
[----:B------:R-:W-:Y:S05]  /*64b0*/  BSYNC B1 ;  /* 0x0000000000017941 */ /* 0x000fea0003800000 */
.L_x_3697:
        /* <DEDUP_REMOVED lines=12> */
.L_x_3693:
[----:B------:R-:W-:Y:S05]  /*6580*/  BSYNC B0 ;  /* 0x0000000000007941 */ /* 0x000fea0003800000 */
.L_x_3691:
        /* <DEDUP_REMOVED lines=8> */
.L_x_3702:
        /* <DEDUP_REMOVED lines=12> */
.L_x_3705:
[----:B------:R-:W-:Y:S02]  /*66d0*/  IMAD.MOV.U32 R84, RZ, RZ, R80 ;  /* 0x000000ffff547224 */ /* 0x000fe400078e0050 */
.L_x_3706:
[----:B------:R-:W-:Y:S05]  /*66e0*/  BSYNC B1 ;  /* 0x0000000000017941 */ /* 0x000fea0003800000 */
.L_x_3704:
        /* <DEDUP_REMOVED lines=16> */
.L_x_3710:
[----:B------:R-:W-:Y:S05]  /*67f0*/  BSYNC B2 ;  /* 0x0000000000027941 */ /* 0x000fea0003800000 */
.L_x_3709:
        /* <DEDUP_REMOVED lines=44> */
.L_x_3708:
[----:B------:R-:W-:Y:S05]  /*6ac0*/  BSYNC B1 ;  /* 0x0000000000017941 */ /* 0x000fea0003800000 */
.L_x_3707:
        /* <DEDUP_REMOVED lines=12> */
.L_x_3703:
[----:B------:R-:W-:Y:S05]  /*6b90*/  BSYNC B0 ;  /* 0x0000000000007941 */ /* 0x000fea0003800000 */
.L_x_3701:
[----:B------:R-:W-:Y:S01]  /*6ba0*/  IMAD.WIDE.U32 R92, R92, R105, c[0x0][0x188] ;  /* 0x000062005c5c7625 */ /* 0x000fe200078e0069 */
[----:B------:R-:W-:Y:S01]  /*6bb0*/  F2FP.PACK_AB R47, R73, R78 ;  /* 0x0000004e492f723e */ /* 0x000fe200000000ff */
[----:B------:R-:W-:Y:S01]  /*6bc0*/  BSSY B0, `(.L_x_3711) ;  /* 0x000001e000007945 */ /* 0x000fe20003800000 */
[----:B------:R-:W-:Y:S02]  /*6bd0*/  F2FP.PACK_AB R46, R79, R81 ;  /* 0x000000514f2e723e */ /* 0x000fe400000000ff */
[----:B------:R-:W-:Y:S02]  /*6be0*/  F2FP.PACK_AB R45, R83, R85 ;  /* 0x00000055532d723e */ /* 0x000fe400000000ff */
[----:B------:R-:W-:Y:S02]  /*6bf0*/  F2FP.PACK_AB R44, R87, R89 ;  /* 0x00000059572c723e */ /* 0x000fe400000000ff */
[----:B------:R-:W-:-:S02]  /*6c00*/  IADD3 R88, R88, 0x100, RZ ;  /* 0x0000010058587810 */ /* 0x000fc40007ffe0ff */
[----:B------:R-:W-:Y:S01]  /*6c10*/  IADD3 R82, R82, 0x100, RZ ;  /* 0x0000010052527810 */ /* 0x000fe20007ffe0ff */
[----:B------:R0:W-:Y:S02]  /*6c20*/  STG.E.128 [R92.64], R44 ;  /* 0x0000002c5c007986 */ /* 0x0001e4000c101d06 */
[----:B------:R-:W-:-:S04]  /*6c30*/  @P0 IMAD.WIDE.U32 R74, R88, R105, c[0x0][0x180] ;  /* 0x00006000584a0625 */ /* 0x000fc800078e0069 */
[----:B------:R-:W-:Y:S01]  /*6c40*/  @P1 IMAD.WIDE.U32 R90, R82, R105, c[0x0][0x170] ;  /* 0x00005c00525a1625 */ /* 0x000fe200078e0069 */
        /* <DEDUP_REMOVED lines=21> */
.L_x_3712:
[----:B------:R-:W-:Y:S05]  /*6da0*/  BSYNC B0 ;  /* 0x0000000000007941 */ /* 0x000fea0003800000 */
.L_x_3711:
[----:B-----5:R1:W5:Y:S04]  /*6db0*/  @P1 LDG.E.128 R40, [R90.64] ;  /* 0x000000065a281981 */ /* 0x020368000c1e1d00 */
[----:B------:R1:W5:Y:S01]  /*6dc0*/  @P0 LDG.E.128 R36, [R74.64] ;  /* 0x000000064a240981 */ /* 0x000362000c1e1d00 */
[----:B------:R-:W-:Y:S01]  /*6dd0*/  BSSY B0, `(.L_x_3713) ;  /* 0x0000060000007945 */ /* 0x000fe20003800000 */
[----:B------:R-:W-:Y:S05]  /*6de0*/  @P2 BRA `(.L_x_3714) ;  /* 0x0000006000002947 */ /* 0x000fea0003800000 */
[----:B0-----:R-:W-:Y:S01]  /*6df0*/  IMAD.MOV.U32 R93, RZ, RZ, RZ ;  /* 0x000000ffff5d7224 */ /* 0x001fe200078e00ff */
[----:B------:R-:W-:Y:S01]  /*6e00*/  MOV R44, R95 ;  /* 0x0000005f002c7202 */ /* 0x000fe20000000f00 */
[----:B------:R-:W-:Y:S05]  /*6e10*/  @!P0 BRA `(.L_x_3715) ;  /* 0x000005b000008947 */ /* 0x000fea0003800000 */
[----:B------:R-:W-:Y:S01]  /*6e20*/  IMAD.MOV.U32 R44, RZ, RZ, R95 ;  /* 0x000000ffff2c7224 */ /* 0x000fe200078e005f */
[----:B-----5:R-:W-:Y:S01]  /*6e30*/  HADD2.F32 R93, -RZ, R36.H0_H0 ;  /* 0x20000024ff5d7230 */ /* 0x020fe20000004100 */
[----:B------:R-:W-:Y:S05]  /*6e40*/  BRA `(.L_x_3715) ;  /* 0x0000058000007947 */ /* 0x000fea0003800000 */
.L_x_3714:
        /* <DEDUP_REMOVED lines=12> */
.L_x_3717:
[----:B------:R-:W-:Y:S02]  /*6f10*/  IMAD.MOV.U32 R64, RZ, RZ, R80 ;  /* 0x000000ffff407224 */ /* 0x000fe400078e0050 */
.L_x_3718:
[----:B------:R-:W-:Y:S05]  /*6f20*/  BSYNC B1 ;  /* 0x0000000000017941 */ /* 0x000fea0003800000 */
.L_x_3716:
        /* <DEDUP_REMOVED lines=16> */
.L_x_3722:
[----:B------:R-:W-:Y:S05]  /*7030*/  BSYNC B2 ;  /* 0x0000000000027941 */ /* 0x000fea0003800000 */
.L_x_3721:
[----:B------:R-:W-:Y:S01]  /*7040*/  IMAD.HI.U32 R44, R59, -0x326172a9, RZ ;  /* 0xcd9e8d573b2c7827 */ /* 0x000fe200078e00ff */
[----:B------:R-:W-:-:S03]  /*7050*/  LOP3.LUT R45, R45, UR5, R62, 0x96, !PT ;  /* 0x000000052d2d7c12 */ /* 0x000fc6000f8e963e */
[----:B-1----:R-:W-:Y:S01]  /*7060*/  IMAD R75, R59, -0x326172a9, RZ ;  /* 0xcd9e8d573b4b7824 */ /* 0x002fe200078e02ff */
        /* <DEDUP_REMOVED lines=41> */
.L_x_3720:
[----:B------:R-:W-:Y:S05]  /*7300*/  BSYNC B1 ;  /* 0x0000000000017941 */ /* 0x000fea0003800000 */
.L_x_3719:
        /* <DEDUP_REMOVED lines=12> */
.L_x_3715:
[----:B------:R-:W-:Y:S05]  /*73d0*/  BSYNC B0 ;  /* 0x0000000000007941 */ /* 0x000fea0003800000 */
.L_x_3713:
        /* <DEDUP_REMOVED lines=8> */
.L_x_3724:
        /* <DEDUP_REMOVED lines=12> */
.L_x_3727:
[----:B------:R-:W-:Y:S02]  /*7520*/  IMAD.MOV.U32 R65, RZ, RZ, R80 ;  /* 0x000000ffff417224 */ /* 0x000fe400078e0050 */
.L_x_3728:
[----:B------:R-:W-:Y:S05]  /*7530*/  BSYNC B1 ;  /* 0x0000000000017941 */ /* 0x000fea0003800000 */
.L_x_3726:
        /* <DEDUP_REMOVED lines=16> */
.L_x_3732:
[----:B------:R-:W-:Y:S05]  /*7640*/  BSYNC B2 ;  /* 0x0000000000027941 */ /* 0x000fea0003800000 */
.L_x_3731:
        /* <DEDUP_REMOVED lines=44> */
.L_x_3730:
[----:B------:R-:W-:Y:S05]  /*7910*/  BSYNC B1 ;  /* 0x0000000000017941 */ /* 0x000fea0003800000 */
.L_x_3729:
        /* <DEDUP_REMOVED lines=12> */
.L_x_3725:
[----:B------:R-:W-:Y:S05]  /*79e0*/  BSYNC B0 ;  /* 0x0000000000007941 */ /* 0x000fea0003800000 */
.L_x_3723:
        /* <DEDUP_REMOVED lines=8> */
.L_x_3734:
        /* <DEDUP_REMOVED lines=12> */
.L_x_3737:
[----:B------:R-:W-:Y:S02]  /*7b30*/  MOV R66, R80 ;  /* 0x0000005000427202 */ /* 0x000fe40000000f00 */
.L_x_3738:
[----:B------:R-:W-:Y:S05]  /*7b40*/  BSYNC B1 ;  /* 0x0000000000017941 */ /* 0x000fea0003800000 */
.L_x_3736:
        /* <DEDUP_REMOVED lines=16> */
.L_x_3742:
[----:B------:R-:W-:Y:S05]  /*7c50*/  BSYNC B2 ;  /* 0x0000000000027941 */ /* 0x000fea0003800000 */
.L_x_3741:
        /* <DEDUP_REMOVED lines=44> */
.L_x_3740:
[----:B------:R-:W-:Y:S05]  /*7f20*/  BSYNC B1 ;  /* 0x0000000000017941 */ /* 0x000fea0003800000 */
.L_x_3739:
        /* <DEDUP_REMOVED lines=12> */
.L_x_3735:
[----:B------:R-:W-:Y:S05]  /*7ff0*/  BSYNC B0 ;  /* 0x0000000000007941 */ /* 0x000fea0003800000 */
.L_x_3733:
        /* <DEDUP_REMOVED lines=8> */
.L_x_3744:
        /* <DEDUP_REMOVED lines=12> */
.L_x_3747:
[----:B------:R-:W-:Y:S02]  /*8140*/  IMAD.MOV.U32 R67, RZ, RZ, R80 ;  /* 0x000000ffff437224 */ /* 0x000fe400078e0050 */
.L_x_3748:
[----:B------:R-:W-:Y:S05]  /*8150*/  BSYNC B1 ;  /* 0x0000000000017941 */ /* 0x000fea0003800000 */
.L_x_3746:
        /* <DEDUP_REMOVED lines=16> */
.L_x_3752:
[----:B------:R-:W-:Y:S05]  /*8260*/  BSYNC B2 ;  /* 0x0000000000027941 */ /* 0x000fea0003800000 */
.L_x_3751:
        /* <DEDUP_REMOVED lines=44> */
.L_x_3750:
[----:B------:R-:W-:Y:S05]  /*8530*/  BSYNC B1 ;  /* 0x0000000000017941 */ /* 0x000fea0003800000 */
.L_x_3749:
[----:B------:R-:W0:Y:S01]  /*8540*/  I2F.U32 R44, R67 ;  /* 0x00000043002c7306 */ /* 0x000e220000201000 */
[----:B------:R-:W-:Y:S01]  /*8550*/  HFMA2.MMA R47, -RZ, RZ, 0.1171875, 0 ;  /* 0x2f800000ff2f7435 */ /* 0x000fe200000001ff */
[----:B-----5:R-:W-:Y:S02]  /*8560*/  HADD2.F32 R46, -RZ, R41.H1_H1 ;  /* 0x30000029ff2e7230 */ /* 0x020fe40000004100 */
        /* <DEDUP_REMOVED lines=9> */
.L_x_3745:
[----:B------:R-:W-:Y:S05]  /*8600*/  BSYNC B0 ;  /* 0x0000000000007941 */ /* 0x000fea0003800000 */
.L_x_3743:
        /* <DEDUP_REMOVED lines=8> */
.L_x_3754:
        /* <DEDUP_REMOVED lines=12> */
.L_x_3757:
[----:B------:R-:W-:Y:S02]  /*8750*/  IMAD.MOV.U32 R68, RZ, RZ, R80 ;  /* 0x000000ffff447224 */ /* 0x000fe400078e0050 */
.L_x_3758:
[----:B------:R-:W-:Y:S05]  /*8760*/  BSYNC B1 ;  /* 0x0000000000017941 */ /* 0x000fea0003800000 */
.L_x_3756:
        /* <DEDUP_REMOVED lines=16> */
.L_x_3762:
[----:B------:R-:W-:Y:S05]  /*8870*/  BSYNC B2 ;  /* 0x0000000000027941 */ /* 0x000fea0003800000 */
.L_x_3761:
        /* <DEDUP_REMOVED lines=44> */
.L_x_3760:
[----:B------:R-:W-:Y:S05]  /*8b40*/  BSYNC B1 ;  /* 0x0000000000017941 */ /* 0x000fea0003800000 */
.L_x_3759:
        /* <DEDUP_REMOVED lines=12> */
.L_x_3755:
[----:B------:R-:W-:Y:S05]  /*8c10*/  BSYNC B0 ;  /* 0x0000000000007941 */ /* 0x000fea0003800000 */
.L_x_3753:
        /* <DEDUP_REMOVED lines=8> */
.L_x_3764:
        /* <DEDUP_REMOVED lines=12> */
.L_x_3767:
[----:B------:R-:W-:Y:S02]  /*8d60*/  IMAD.MOV.U32 R69, RZ, RZ, R80 ;  /* 0x000000ffff457224 */ /* 0x000fe400078e0050 */
.L_x_3768:
[----:B------:R-:W-:Y:S05]  /*8d70*/  BSYNC B1 ;  /* 0x0000000000017941 */ /* 0x000fea0003800000 */
.L_x_3766:
        /* <DEDUP_REMOVED lines=16> */
.L_x_3772:
[----:B------:R-:W-:Y:S05]  /*8e80*/  BSYNC B2 ;  /* 0x0000000000027941 */ /* 0x000fea0003800000 */
.L_x_3771:
        /* <DEDUP_REMOVED lines=44> */
.L_x_3770:
[----:B------:R-:W-:Y:S05]  /*9150*/  BSYNC B1 ;  /* 0x0000000000017941 */ /* 0x000fea0003800000 */
.L_x_3769:
        /* <DEDUP_REMOVED lines=12> */
.L_x_3765:
[----:B------:R-:W-:Y:S05]  /*9220*/  BSYNC B0 ;  /* 0x0000000000007941 */ /* 0x000fea0003800000 */
.L_x_3763:
[----:B------:R-:W-:Y:S01]  /*9230*/  BSSY B0, `(.L_x_3773) ;  /* 0x0000060000007945 */ /* 0x000fe20003800000 */
[----:B------:R-:W-:Y:S05]  /*9240*/  @P2 BRA `(.L_x_3774) ;  /* 0x0000006000002947 */ /* 0x000fea0003800000 */
[----:B-1----:R-:W-:Y:S01]  /*9250*/  IMAD.MOV.U32 R91, RZ, RZ, RZ ;  /* 0x000000ffff5b7224 */ /* 0x002fe200078e00ff */
[----:B------:R-:W-:Y:S01]  /*9260*/  MOV R44, R45 ;  /* 0x0000002d002c7202 */ /* 0x000fe20000000f00 */
[----:B------:R-:W-:Y:S05]  /*9270*/  @!P0 BRA `(.L_x_3775) ;  /* 0x000005b000008947 */ /* 0x000fea0003800000 */
[----:B------:R-:W-:Y:S01]  /*9280*/  IMAD.MOV.U32 R44, RZ, RZ, R45 ;  /* 0x000000ffff2c7224 */ /* 0x000fe200078e002d */
[----:B-----5:R-:W-:Y:S01]  /*9290*/  HADD2.F32 R91, -RZ, R39.H0_H0 ;  /* 0x20000027ff5b7230 */ /* 0x020fe20000004100 */
[----:B------:R-:W-:Y:S05]  /*92a0*/  BRA `(.L_x_3775) ;  /* 0x0000058000007947 */ /* 0x000fea0003800000 */
.L_x_3774:
        /* <DEDUP_REMOVED lines=12> */
.L_x_3777:
[----:B------:R-:W-:Y:S02]  /*9370*/  IMAD.MOV.U32 R70, RZ, RZ, R80 ;  /* 0x000000ffff467224 */ /* 0x000fe400078e0050 */
.L_x_3778:
[----:B------:R-:W-:Y:S05]  /*9380*/  BSYNC B1 ;  /* 0x0000000000017941 */ /* 0x000fea0003800000 */
.L_x_3776:
        /* <DEDUP_REMOVED lines=16> */
.L_x_3782:
[----:B------:R-:W-:Y:S05]  /*9490*/  BSYNC B2 ;  /* 0x0000000000027941 */ /* 0x000fea0003800000 */
.L_x_3781:
        /* <DEDUP_REMOVED lines=44> */
.L_x_3780:
[----:B------:R-:W-:Y:S05]  /*9760*/  BSYNC B1 ;  /* 0x0000000000017941 */ /* 0x000fea0003800000 */
.L_x_3779:
        /* <DEDUP_REMOVED lines=8> */
[----:B-1----:R-:W-:Y:S02]  /*97f0*/  FSEL R91, R47, RZ, !P3 ;  /* 0x000000ff2f5b7208 */ /* 0x002fe40005800000 */
[----:B------:R-:W-:-:S03]  /*9800*/  SEL R45, RZ, 0x1, P3 ;  /* 0x00000001ff2d7807 */ /* 0x000fc60001800000 */
[----:B------:R-:W-:Y:S01]  /*9810*/  @P0 FADD.FTZ R91, R46, R91 ;  /* 0x0000005b2e5b0221 */ /* 0x000fe20000010000 */
[----:B------:R-:W-:Y:S02]  /*9820*/  PRMT R70, R45, 0x7610, R70 ;  /* 0x000076102d467816 */ /* 0x000fe40000000046 */
.L_x_3775:
[----:B------:R-:W-:Y:S05]  /*9830*/  BSYNC B0 ;  /* 0x0000000000007941 */ /* 0x000fea0003800000 */
.L_x_3773:
        /* <DEDUP_REMOVED lines=8> */
.L_x_3784:
        /* <DEDUP_REMOVED lines=12> */
.L_x_3787:
[----:B------:R-:W-:Y:S02]  /*9980*/  IMAD.MOV.U32 R84, RZ, RZ, R80 ;  /* 0x000000ffff547224 */ /* 0x000fe400078e0050 */
.L_x_3788:
[----:B------:R-:W-:Y:S05]  /*9990*/  BSYNC B1 ;  /* 0x0000000000017941 */ /* 0x000fea0003800000 */
.L_x_3786:
        /* <DEDUP_REMOVED lines=16> */
.L_x_3792:
[----:B------:R-:W-:Y:S05]  /*9aa0*/  BSYNC B2 ;  /* 0x0000000000027941 */ /* 0x000fea0003800000 */
.L_x_3791:
        /* <DEDUP_REMOVED lines=44> */
.L_x_3790:
[----:B------:R-:W-:Y:S05]  /*9d70*/  BSYNC B1 ;  /* 0x0000000000017941 */ /* 0x000fea0003800000 */
.L_x_3789:
        /* <DEDUP_REMOVED lines=12> */
.L_x_3785:
[----:B------:R-:W-:Y:S05]  /*9e40*/  BSYNC B0 ;  /* 0x0000000000007941 */ /* 0x000fea0003800000 */
.L_x_3783:
[----:B------:R-:W-:Y:S01]  /*9e50*/  FADD.FTZ R45, RZ, R55 ;  /* 0x00000037ff2d7221 */ /* 0x000fe20000010000 */
[----:B------:R-:W-:Y:S01]  /*9e60*/  F2FP.PACK_AB R47, R107, R91 ;  /* 0x0000005b6b2f723e */ /* 0x000fe200000000ff */
[----:B------:R-:W-:Y:S01]  /*9e70*/  IMAD.WIDE.U32 R74, R88, R105, c[0x0][0x188] ;  /* 0x00006200584a7625 */ /* 0x000fe200078e0069 */
[----:B------:R-:W-:Y:S01]  /*9e80*/  F2FP.PACK_AB R46, R103, R101 ;  /* 0x00000065672e723e */ /* 0x000fe200000000ff */
        /* <DEDUP_REMOVED lines=17> */
[----:B------:R-:W-:-:S03]  /*9fa0*/  F2FP.PACK_AB R45, R99, R97 ;  /* 0x00000061632d723e */ /* 0x000fc600000000ff */
[----:B------:R-:W-:-:S04]  /*9fb0*/  FADD.FTZ R44, R44, R73 ;  /* 0x000000492c2c7221 */ /* 0x000fc80000010000 */
[----:B------:R-:W-:-:S04]  /*9fc0*/  FADD.FTZ R44, R44, R93 ;  /* 0x0000005d2c2c7221 */ /* 0x000fc80000010000 */
[----:B------:R-:W-:-:S04]  /*9fd0*/  FADD.FTZ R44, R44, R95 ;  /* 0x0000005f2c2c7221 */ /* 0x000fc80000010000 */
[----:B------:R-:W-:Y:S01]  /*9fe0*/  FADD.FTZ R88, R44, R97 ;  /* 0x000000612c587221 */ /* 0x000fe20000010000 */
[----:B------:R-:W-:-:S03]  /*9ff0*/  F2FP.PACK_AB R44, R95, R93 ;  /* 0x0000005d5f2c723e */ /* 0x000fc600000000ff */
        /* <DEDUP_REMOVED lines=17> */
[----:B------:R-:W-:Y:S01]  /*a110*/  IMAD.WIDE.U32 R44, R46, 0x1000000, RZ ;  /* 0x010000002e2c7825 */ /* 0x000fe200078e00ff */
[----:B------:R-:W-:Y:S02]  /*a120*/  MOV R111, 0x8 ;  /* 0x00000008006f7802 */ /* 0x000fe40000000f00 */
        /* <DEDUP_REMOVED lines=9> */
.L_x_3794:
[----:B------:R-:W-:Y:S05]  /*a1c0*/  BSYNC B0 ;  /* 0x0000000000007941 */ /* 0x000fea0003800000 */
.L_x_3793:
[----:B------:R-:W-:Y:S01]  /*a1d0*/  @!P2 IADD3 R88, R88, 0x4, RZ ;  /* 0x000000045858a810 */ /* 0x000fe20007ffe0ff */
[----:B------:R-:W-:Y:S01]  /*a1e0*/  FADD.FTZ R82, R92, R107 ;  /* 0x0000006b5c527221 */ /* 0x000fe20000010000 */
[----:B------:R-:W-:Y:S05]  /*a1f0*/  BRA.DIV ~URZ, `(.L_x_3795) ;  /* 0x000010b27f007947 */ /* 0x000fea000b800000 */
[----:B0-----:R0:W1:Y:S02]  /*a200*/  SHFL.BFLY PT, R44, R82, 0x1, 0x1f ;  /* 0x0c201f00522c7f89 */ /* 0x00106400000e0000 */
.L_x_3801:
        /* <DEDUP_REMOVED lines=68> */
.L_x_3802:
        /* <DEDUP_REMOVED lines=12> */
[----:B------:R-:W-:Y:S02]  /*a710*/  @!P0 MOV R46, 0x300 ;  /* 0x00000300002e8802 */ /* 0x000fe40000000f00 */
[----:B------:R-:W-:Y:S01]  /*a720*/  ISETP.NE.AND P1, PT, RZ, UR8, PT ;  /* 0x00000008ff007c0c */ /* 0x000fe2000bf25270 */
[----:B------:R-:W-:Y:S01]  /*a730*/  BSSY B0, `(.L_x_3797) ;  /* 0x00000b0000007945 */ /* 0x000fe20003800000 */
        /* <DEDUP_REMOVED lines=53> */
[C---:B------:R-:W-:Y:S01]  /*aa90*/  FADD.FTZ R102, -R44.reuse, R83 ;  /* 0x000000532c667221 */ /* 0x040fe20000010100 */
[----:B------:R-:W-:Y:S01]  /*aaa0*/  HADD2.F32 R83, -RZ, R35.H1_H1 ;  /* 0x30000023ff537230 */ /* 0x000fe20000004100 */
[C---:B------:R-:W-:Y:S02]  /*aab0*/  FADD.FTZ R74, -R44.reuse, R53 ;  /* 0x000000352c4a7221 */ /* 0x040fe40000010100 */
[C---:B------:R-:W-:Y:S02]  /*aac0*/  FADD.FTZ R106, -R44.reuse, R79 ;  /* 0x0000004f2c6a7221 */ /* 0x040fe40000010100 */
[----:B------:R-:W-:Y:S02]  /*aad0*/  FMUL.FTZ R79, R75, R48 ;  /* 0x000000304b4f7220 */ /* 0x000fe40000410000 */
[----:B------:R-:W-:-:S02]  /*aae0*/  FADD.FTZ R52, -R44, R52 ;  /* 0x000000342c347221 */ /* 0x000fc40000010100 */
[----:B------:R-:W-:Y:S02]  /*aaf0*/  FMUL.FTZ R88, R75, R74 ;  /* 0x0000004a4b587220 */ /* 0x000fe40000410000 */
[----:B------:R-:W-:Y:S01]  /*ab00*/  FFMA.FTZ R74, R79, R83, R10 ;  /* 0x000000534f4a7223 */ /* 0x000fe2000001000a */
[----:B------:R-:W-:Y:S01]  /*ab10*/  HADD2.F32 R79, -RZ, R33.H0_H0 ;  /* 0x20000021ff4f7230 */ /* 0x000fe20000004100 */
[----:B------:R-:W-:Y:S01]  /*ab20*/  FADD.FTZ R46, -R44, R55 ;  /* 0x000000372c2e7221 */ /* 0x000fe20000010100 */
[----:B------:R-:W-:Y:S01]  /*ab30*/  IADD3 R83, R72, -0x1, RZ ;  /* 0xffffffff48537810 */ /* 0x000fe20007ffe0ff */
[C---:B------:R-:W-:Y:S01]  /*ab40*/  FADD.FTZ R54, -R44.reuse, R54 ;  /* 0x000000362c367221 */ /* 0x040fe20000010100 */
[----:B------:R-:W-:Y:S01]  /*ab50*/  HADD2.F32 R55, -RZ, R35.H0_H0 ;  /* 0x20000023ff377230 */ /* 0x000fe20000004100 */
[C---:B------:R-:W-:Y:S02]  /*ab60*/  FADD.FTZ R82, -R44.reuse, R51 ;  /* 0x000000332c527221 */ /* 0x040fe40000010100 */
[----:B------:R-:W-:-:S02]  /*ab70*/  FADD.FTZ R50, -R44, R50 ;  /* 0x000000322c327221 */ /* 0x000fc40000010100 */
[C---:B------:R-:W-:Y:S01]  /*ab80*/  FADD.FTZ R96, -R44.reuse, R89 ;  /* 0x000000592c607221 */ /* 0x040fe20000010100 */
[----:B------:R-:W-:Y:S01]  /*ab90*/  HADD2.F32 R89, -RZ, R33.H1_H1 ;  /* 0x30000021ff597230 */ /* 0x000fe20000004100 */
        /* <DEDUP_REMOVED lines=13> */
[----:B------:R-:W-:Y:S01]  /*ac70*/  HADD2.F32 R91, -RZ, R34.H1_H1 ;  /* 0x30000022ff5b7230 */ /* 0x000fe20000004100 */
        /* <DEDUP_REMOVED lines=23> */
[----:B------:R-:W-:Y:S01]  /*adf0*/  HADD2.F32 R75, -RZ, R34.H0_H0 ;  /* 0x20000022ff4b7230 */ /* 0x000fe20000004100 */
[----:B------:R-:W-:Y:S02]  /*ae00*/  FFMA.FTZ R79, R88, R79, R5 ;  /* 0x0000004f584f7223 */ /* 0x000fe40000010005 */
[----:B------:R-:W-:Y:S01]  /*ae10*/  FFMA.FTZ R88, R87, R89, R6 ;  /* 0x0000005957587223 */ /* 0x000fe20000010006 */
[--C-:B------:R-:W-:Y:S01]  /*ae20*/  HADD2.F32 R87, -RZ, R32.reuse.H1_H1 ;  /* 0x30000020ff577230 */ /* 0x100fe20000004100 */
[----:B------:R-:W-:Y:S01]  /*ae30*/  IMAD R83, R83, c[0x0][0x168], RZ ;  /* 0x00005a0053537a24 */ /* 0x000fe200078e02ff */
[--C-:B------:R-:W-:Y:S01]  /*ae40*/  HADD2.F32 R89, -RZ, R31.reuse.H0_H0 ;  /* 0x2000001fff597230 */ /* 0x100fe20000004100 */
[----:B------:R-:W-:Y:S02]  /*ae50*/  FFMA.FTZ R72, R92, R75, R7 ;  /* 0x0000004b5c487223 */ /* 0x000fe40000010007 */
[----:B------:R-:W-:Y:S01]  /*ae60*/  FFMA.FTZ R75, R85, R91, R8 ;  /* 0x0000005b554b7223 */ /* 0x000fe20000010008 */
[----:B------:R-:W-:Y:S01]  /*ae70*/  HADD2.F32 R85, -RZ, R32.H0_H0 ;  /* 0x20000020ff557230 */ /* 0x000fe20000004100 */
[----:B------:R-:W-:Y:S01]  /*ae80*/  FFMA.FTZ R71, R71, R87, R4 ;  /* 0x0000005747477223 */ /* 0x000fe20000010004 */
[--C-:B------:R-:W-:Y:S01]  /*ae90*/  HADD2.F32 R87, -RZ, R30.reuse.H0_H0 ;  /* 0x2000001eff577230 */ /* 0x100fe20000004100 */
[----:B------:R-:W-:Y:S01]  /*aea0*/  SHF.R.S32.HI R92, RZ, 0x1f, R83 ;  /* 0x0000001fff5c7819 */ /* 0x000fe20000011453 */
[----:B------:R-:W-:Y:S01]  /*aeb0*/  FFMA.FTZ R108, R108, R89, R17 ;  /* 0x000000596c6c7223 */ /* 0x000fe20000010011 */
[----:B------:R-:W-:Y:S01]  /*aec0*/  HADD2.F32 R89, -RZ, R30.H1_H1 ;  /* 0x3000001eff597230 */ /* 0x000fe20000004100 */
[----:B------:R-:W-:Y:S01]  /*aed0*/  FFMA.FTZ R78, R78, R85, R3 ;  /* 0x000000554e4e7223 */ /* 0x000fe20000010003 */
[----:B------:R-:W-:Y:S01]  /*aee0*/  HADD2.F32 R85, -RZ, R31.H1_H1 ;  /* 0x3000001fff557230 */ /* 0x000fe20000004100 */
[----:B------:R-:W-:Y:S01]  /*aef0*/  FFMA.FTZ R87, R82, R87, R15 ;  /* 0x0000005752577223 */ /* 0x000fe2000001000f */
[----:B------:R-:W-:Y:S01]  /*af00*/  LEA.HI R92, R92, R83, RZ, 0x3 ;  /* 0x000000535c5c7211 */ /* 0x000fe200078f18ff */
[----:B------:R-:W-:Y:S01]  /*af10*/  HADD2.F32 R82, -RZ, R28.H0_H0 ;  /* 0x2000001cff527230 */ /* 0x000fe20000004100 */
[----:B------:R-:W-:Y:S01]  /*af20*/  FFMA.FTZ R55, R94, R55, R9 ;  /* 0x000000375e377223 */ /* 0x000fe20000010009 */
[--C-:B------:R-:W-:Y:S01]  /*af30*/  HADD2.F32 R83, -RZ, R29.reuse.H0_H0 ;  /* 0x2000001dff537230 */ /* 0x100fe20000004100 */
[----:B------:R-:W-:Y:S01]  /*af40*/  FFMA.FTZ R93, R93, R85, R18 ;  /* 0x000000555d5d7223 */ /* 0x000fe20000010012 */
[----:B------:R-:W-:Y:S01]  /*af50*/  HADD2.F32 R85, -RZ, R29.H1_H1 ;  /* 0x3000001dff557230 */ /* 0x000fe20000004100 */
[----:B------:R-:W-:Y:S01]  /*af60*/  FFMA.FTZ R82, R44, R82, R11 ;  /* 0x000000522c527223 */ /* 0x000fe2000001000b */
[----:B------:R-:W-:Y:S01]  /*af70*/  HADD2.F32 R44, -RZ, R26.H0_H0 ;  /* 0x2000001aff2c7230 */ /* 0x000fe20000004100 */
[----:B------:R-:W-:Y:S01]  /*af80*/  FFMA.FTZ R83, R50, R83, R13 ;  /* 0x0000005332537223 */ /* 0x000fe2000001000d */
[----:B------:R-:W-:Y:S01]  /*af90*/  HADD2.F32 R50, -RZ, R28.H1_H1 ;  /* 0x3000001cff327230 */ /* 0x000fe20000004100 */
        /* <DEDUP_REMOVED lines=9> */
[----:B------:R-:W-:Y:S01]  /*b030*/  LOP3.LUT R91, R0, 0x7f, RZ, 0xc0, !PT ;  /* 0x0000007f005b7812 */ /* 0x000fe200078ec0ff */
[----:B------:R-:W-:Y:S01]  /*b040*/  FFMA.FTZ R100, R81, R85, R58 ;  /* 0x0000005551647223 */ /* 0x000fe2000001003a */
[--C-:B------:R-:W-:Y:S01]  /*b050*/  HADD2.F32 R50, -RZ, R25.reuse.H0_H0 ;  /* 0x20000019ff327230 */ /* 0x100fe20000004100 */
[----:B------:R-:W-:Y:S01]  /*b060*/  FFMA.FTZ R52, R46, R44, R19 ;  /* 0x0000002c2e347223 */ /* 0x000fe20000010013 */
[----:B------:R-:W-:Y:S01]  /*b070*/  F2FP.PACK_AB R46, R75, R72 ;  /* 0x000000484b2e723e */ /* 0x000fe200000000ff */
[----:B------:R-:W-:Y:S01]  /*b080*/  FFMA.FTZ R85, R51, R45, R56 ;  /* 0x0000002d33557223 */ /* 0x000fe20000010038 */
[----:B------:R-:W-:Y:S01]  /*b090*/  HADD2.F32 R45, -RZ, R24.H1_H1 ;  /* 0x30000018ff2d7230 */ /* 0x000fe20000004100 */
[----:B------:R-:W-:Y:S01]  /*b0a0*/  HFMA2.MMA R75, -RZ, RZ, 0, 9.5367431640625e-07 ;  /* 0x00000010ff4b7435 */ /* 0x000fe200000001ff */
[----:B------:R-:W-:Y:S01]  /*b0b0*/  HADD2.F32 R51, -RZ, R25.H1_H1 ;  /* 0x30000019ff337230 */ /* 0x000fe20000004100 */
[----:B------:R-:W-:Y:S01]  /*b0c0*/  LEA.HI.SX32 R92, R92, R91, 0x1d ;  /* 0x0000005b5c5c7211 */ /* 0x000fe200078feaff */
[----:B------:R-:W-:Y:S01]  /*b0d0*/  FFMA.FTZ R81, R48, R50, R21 ;  /* 0x0000003230517223 */ /* 0x000fe20000010015 */
[----:B------:R-:W-:Y:S01]  /*b0e0*/  F2FP.PACK_AB R44, R71, R78 ;  /* 0x0000004e472c723e */ /* 0x000fe200000000ff */
[----:B------:R-:W-:Y:S01]  /*b0f0*/  FFMA.FTZ R73, R47, R45, R20 ;  /* 0x0000002d2f497223 */ /* 0x000fe20000010014 */
[----:B------:R-:W-:Y:S01]  /*b100*/  F2FP.PACK_AB R47, R74, R55 ;  /* 0x000000374a2f723e */ /* 0x000fe200000000ff */
[----:B------:R-:W-:Y:S01]  /*b110*/  FFMA.FTZ R98, R49, R51, R22 ;  /* 0x0000003331627223 */ /* 0x000fe20000010016 */
[----:B------:R-:W-:-:S02]  /*b120*/  IADD3 R72, R92, 0x80, RZ ;  /* 0x000000805c487810 */ /* 0x000fc40007ffe0ff */
[----:B------:R-:W-:Y:S02]  /*b130*/  IADD3 R74, R92, 0x100, RZ ;  /* 0x000001005c4a7810 */ /* 0x000fe40007ffe0ff */
[----:B------:R-:W-:Y:S01]  /*b140*/  F2FP.PACK_AB R45, R88, R79 ;  /* 0x0000004f582d723e */ /* 0x000fe200000000ff */
[-C--:B------:R-:W-:Y:S01]  /*b150*/  IMAD.WIDE.U32 R78, R92, R75.reuse, c[0x0][0x208] ;  /* 0x000082005c4e7625 */ /* 0x080fe200078e004b */
[----:B------:R-:W-:Y:S02]  /*b160*/  F2FP.PACK_AB R52, R73, R52 ;  /* 0x000000344934723e */ /* 0x000fe400000000ff */
[----:B------:R-:W-:Y:S01]  /*b170*/  F2FP.PACK_AB R51, R93, R108 ;  /* 0x0000006c5d33723e */ /* 0x000fe200000000ff */
[----:B------:R-:W-:Y:S01]  /*b180*/  IMAD.WIDE.U32 R72, R72, R75, c[0x0][0x208] ;  /* 0x0000820048487625 */ /* 0x000fe200078e004b */
[----:B------:R-:W-:Y:S01]  /*b190*/  F2FP.PACK_AB R50, R96, R87 ;  /* 0x000000576032723e */ /* 0x000fe200000000ff */
[----:B------:R0:W-:Y:S01]  /*b1a0*/  STG.E.128 [R78.64], R44 ;  /* 0x0000002c4e007986 */ /* 0x0001e2000c101d06 */
[----:B------:R-:W-:Y:S01]  /*b1b0*/  F2FP.PACK_AB R49, R94, R83 ;  /* 0x000000535e31723e */ /* 0x000fe200000000ff */
[----:B------:R-:W-:Y:S01]  /*b1c0*/  IMAD.WIDE.U32 R74, R74, R75, c[0x0][0x208] ;  /* 0x000082004a4a7625 */ /* 0x000fe200078e004b */
[----:B------:R-:W-:-:S02]  /*b1d0*/  F2FP.PACK_AB R48, R53, R82 ;  /* 0x000000523530723e */ /* 0x000fc400000000ff */
[----:B------:R-:W-:Y:S02]  /*b1e0*/  F2FP.PACK_AB R55, R100, R89 ;  /* 0x000000596437723e */ /* 0x000fe400000000ff */
[----:B------:R-:W-:Y:S01]  /*b1f0*/  F2FP.PACK_AB R54, R85, R54 ;  /* 0x000000365536723e */ /* 0x000fe200000000ff */
[----:B------:R0:W-:Y:S01]  /*b200*/  STG.E.128 [R72.64], R48 ;  /* 0x0000003048007986 */ /* 0x0001e2000c101d06 */
[----:B------:R-:W-:-:S05]  /*b210*/  F2FP.PACK_AB R53, R98, R81 ;  /* 0x000000516235723e */ /* 0x000fca00000000ff */
[----:B------:R0:W-:Y:S02]  /*b220*/  STG.E.128 [R74.64], R52 ;  /* 0x000000344a007986 */ /* 0x0001e4000c101d06 */
.L_x_3798:
[----:B-1----:R-:W-:Y:S05]  /*b230*/  BSYNC B0 ;  /* 0x0000000000007941 */ /* 0x002fea0003800000 */
.L_x_3797:
[----:B------:R-:W-:Y:S02]  /*b240*/  IADD3 R2, R2, c[0x0][0x160], RZ ;  /* 0x0000580002027a10 */ /* 0x000fe40007ffe0ff */
[----:B------:R-:W-:Y:S02]  /*b250*/  LOP3.LUT P1, RZ, R63, 0xff, RZ, 0xc0, !PT ;  /* 0x000000ff3fff7812 */ /* 0x000fe4000782c0ff */
[----:B------:R-:W-:Y:S02]  /*b260*/  ISETP.GE.AND P0, PT, R2, c[0x0][0x164], PT ;  /* 0x0000590002007a0c */ /* 0x000fe40003f06270 */
[----:B------:R-:W-:-:S11]  /*b270*/  SEL R63, RZ, 0x1, P1 ;  /* 0x00000001ff3f7807 */ /* 0x000fd60000800000 */
[----:B0----5:R-:W-:Y:S01]  /*b280*/  @P0 CALL.REL.NOINC `(.L_x_3799) ;  /* 0x0000001000000944 */ /* 0x021fe20003c00000 */
[----:B------:R-:W-:Y:S05]  /*b290*/  BRA `(.L_x_3800) ;  /* 0xffff55c000007947 */ /* 0x000fea000383ffff */
.L_x_3799:
[----:B------:R-:W-:Y:S05]  /*b2a0*/  EXIT ;  /* 0x000000000000794d */ /* 0x000fea0003800000 */
.L_x_3795:
[----:B0-----:R-:W-:Y:S01]  /*b2b0*/  IMAD.MOV.U32 R75, RZ, RZ, 0x1 ;  /* 0x00000001ff4b7424 */ /* 0x001fe200078e00ff */
[----:B------:R-:W-:Y:S01]  /*b2c0*/  MOV R45, 0x1f ;  /* 0x0000001f002d7802 */ /* 0x000fe20000000f00 */
[----:B------:R-:W-:Y:S01]  /*b2d0*/  IMAD.MOV.U32 R74, RZ, RZ, -0x1 ;  /* 0xffffffffff4a7424 */ /* 0x000fe200078e00ff */
[----:B------:R-:W-:Y:S02]  /*b2e0*/  MOV R46, 0xb300 ;  /* 0x0000b300002e7802 */ /* 0x000fe40000000f00 */
[----:B-----5:R-:W-:Y:S05]  /*b2f0*/  CALL.REL.NOINC `($__internal_27_$__cuda_sm70_shflsync_bfly_p) ;  /* 0x0000069000007944 */ /* 0x020fea0003c00000 */
[----:B-1----:R-:W-:Y:S01]  /*b300*/  MOV R44, R75 ;  /* 0x0000004b002c7202 */ /* 0x002fe20000000f00 */
[----:B0-----:R-:W-:Y:S05]  /*b310*/  BRA `(.L_x_3801) ;  /* 0xffffeef000007947 */ /* 0x001fea000383ffff */
.L_x_3796:
[----:B------:R-:W-:Y:S01]  /*b320*/  HFMA2.MMA R45, -RZ, RZ, 0, 1.847743988037109375e-06 ;  /* 0x0000001fff2d7435 */ /* 0x000fe200000001ff */
[----:B------:R-:W-:Y:S01]  /*b330*/  IMAD.MOV.U32 R75, RZ, RZ, 0x2 ;  /* 0x00000002ff4b7424 */ /* 0x000fe200078e00ff */
[----:B------:R-:W-:Y:S01]  /*b340*/  MOV R46, 0xb370 ;  /* 0x0000b370002e7802 */ /* 0x000fe20000000f00 */
[----:B------:R-:W-:-:S03]  /*b350*/  IMAD.MOV.U32 R74, RZ, RZ, -0x1 ;  /* 0xffffffffff4a7424 */ /* 0x000fc600078e00ff */
[----:B-----5:R-:W-:Y:S05]  /*b360*/  CALL.REL.NOINC `($__internal_27_$__cuda_sm70_shflsync_bfly_p) ;  /* 0x0000062000007944 */ /* 0x020fea0003c00000 */
[----:B01----:R-:W-:Y:S01]  /*b370*/  FADD.FTZ R82, R82, R75 ;  /* 0x0000004b52527221 */ /* 0x003fe20000010000 */
[----:B------:R-:W-:Y:S01]  /*b380*/  MOV R75, 0x4 ;  /* 0x00000004004b7802 */ /* 0x000fe20000000f00 */
[----:B------:R-:W-:Y:S01]  /*b390*/  IMAD.MOV.U32 R45, RZ, RZ, 0x1f ;  /* 0x0000001fff2d7424 */ /* 0x000fe200078e00ff */
[----:B------:R-:W-:-:S02]  /*b3a0*/  MOV R74, 0xffffffff ;  /* 0xffffffff004a7802 */ /* 0x000fc40000000f00 */
[----:B------:R-:W-:Y:S02]  /*b3b0*/  MOV R46, 0xb3d0 ;  /* 0x0000b3d0002e7802 */ /* 0x000fe40000000f00 */
[----:B------:R-:W-:Y:S05]  /*b3c0*/  CALL.REL.NOINC `($__internal_27_$__cuda_sm70_shflsync_bfly_p) ;  /* 0x000005c000007944 */ /* 0x000fea0003c00000 */
[----:B0-----:R-:W-:Y:S01]  /*b3d0*/  HFMA2.MMA R45, -RZ, RZ, 0, 1.847743988037109375e-06 ;  /* 0x0000001fff2d7435 */ /* 0x001fe200000001ff */
[----:B-1----:R-:W-:Y:S01]  /*b3e0*/  FADD.FTZ R82, R82, R75 ;  /* 0x0000004b52527221 */ /* 0x002fe20000010000 */
[----:B------:R-:W-:Y:S01]  /*b3f0*/  MOV R46, 0xb430 ;  /* 0x0000b430002e7802 */ /* 0x000fe20000000f00 */
[----:B------:R-:W-:Y:S02]  /*b400*/  IMAD.MOV.U32 R75, RZ, RZ, 0x8 ;  /* 0x00000008ff4b7424 */ /* 0x000fe400078e00ff */
[----:B------:R-:W-:Y:S02]  /*b410*/  IMAD.MOV.U32 R74, RZ, RZ, -0x1 ;  /* 0xffffffffff4a7424 */ /* 0x000fe400078e00ff */
[----:B------:R-:W-:Y:S05]  /*b420*/  CALL.REL.NOINC `($__internal_27_$__cuda_sm70_shflsync_bfly_p) ;  /* 0x0000056000007944 */ /* 0x000fea0003c00000 */
[----:B01----:R-:W-:Y:S01]  /*b430*/  FADD.FTZ R82, R82, R75 ;  /* 0x0000004b52527221 */ /* 0x003fe20000010000 */
[----:B------:R-:W-:Y:S01]  /*b440*/  MOV R75, 0x10 ;  /* 0x00000010004b7802 */ /* 0x000fe20000000f00 */
[----:B------:R-:W-:Y:S01]  /*b450*/  IMAD.MOV.U32 R45, RZ, RZ, 0x1f ;  /* 0x0000001fff2d7424 */ /* 0x000fe200078e00ff */
[----:B------:R-:W-:Y:S02]  /*b460*/  MOV R74, 0xffffffff ;  /* 0xffffffff004a7802 */ /* 0x000fe40000000f00 */
[----:B------:R-:W-:-:S02]  /*b470*/  MOV R46, 0xb490 ;  /* 0x0000b490002e7802 */ /* 0x000fc40000000f00 */
[----:B------:R-:W-:Y:S05]  /*b480*/  CALL.REL.NOINC `($__internal_27_$__cuda_sm70_shflsync_bfly_p) ;  /* 0x0000050000007944 */ /* 0x000fea0003c00000 */
[----:B-1----:R-:W-:Y:S02]  /*b490*/  FADD.FTZ R44, R82, R75 ;  /* 0x0000004b522c7221 */ /* 0x002fe40000010000 */
[----:B------:R-:W-:-:S02]  /*b4a0*/  IMAD.MOV.U32 R75, RZ, RZ, 0x1 ;  /* 0x00000001ff4b7424 */ /* 0x000fc400078e00ff */
        /* <DEDUP_REMOVED lines=50> */
[----:B------:R-:W-:Y:S01]  /*b7d0*/  HFMA2.MMA R45, -RZ, RZ, 0, 1.847743988037109375e-06 ;  /* 0x0000001fff2d7435 */ /* 0x000fe200000001ff */
[----:B------:R-:W-:-:S05]  /*b7e0*/  MOV R46, 0xb800 ;  /* 0x0000b800002e7802 */ /* 0x000fca0000000f00 */
[----:B------:R-:W-:Y:S05]  /*b7f0*/  CALL.REL.NOINC `($__internal_27_$__cuda_sm70_shflsync_bfly_p) ;  /* 0x0000019000007944 */ /* 0x000fea0003c00000 */
[----:B01----:R-:W-:Y:S01]  /*b800*/  FADD.FTZ R82, R82, R75 ;  /* 0x0000004b52527221 */ /* 0x003fe20000010000 */
[----:B------:R-:W-:Y:S01]  /*b810*/  MOV R75, 0x2 ;  /* 0x00000002004b7802 */ /* 0x000fe20000000f00 */
[----:B------:R-:W-:Y:S01]  /*b820*/  IMAD.MOV.U32 R45, RZ, RZ, 0x1f ;  /* 0x0000001fff2d7424 */ /* 0x000fe200078e00ff */
[----:B------:R-:W-:Y:S02]  /*b830*/  MOV R74, 0xffffffff ;  /* 0xffffffff004a7802 */ /* 0x000fe40000000f00 */
[----:B------:R-:W-:Y:S02]  /*b840*/  MOV R46, 0xb860 ;  /* 0x0000b860002e7802 */ /* 0x000fe40000000f00 */
[----:B------:R-:W-:Y:S05]  /*b850*/  CALL.REL.NOINC `($__internal_27_$__cuda_sm70_shflsync_bfly_p) ;  /* 0x0000013000007944 */ /* 0x000fea0003c00000 */
[----:B0-----:R-:W-:Y:S01]  /*b860*/  HFMA2.MMA R45, -RZ, RZ, 0, 1.847743988037109375e-06 ;  /* 0x0000001fff2d7435 */ /* 0x001fe200000001ff */
[----:B-1----:R-:W-:Y:S01]  /*b870*/  FADD.FTZ R82, R82, R75 ;  /* 0x0000004b52527221 */ /* 0x002fe20000010000 */
[----:B------:R-:W-:Y:S01]  /*b880*/  MOV R46, 0xb8c0 ;  /* 0x0000b8c0002e7802 */ /* 0x000fe20000000f00 */
[----:B------:R-:W-:-:S02]  /*b890*/  IMAD.MOV.U32 R75, RZ, RZ, 0x4 ;  /* 0x00000004ff4b7424 */ /* 0x000fc400078e00ff */
[----:B------:R-:W-:Y:S02]  /*b8a0*/  IMAD.MOV.U32 R74, RZ, RZ, -0x1 ;  /* 0xffffffffff4a7424 */ /* 0x000fe400078e00ff */
        /* <DEDUP_REMOVED lines=10> */
[----:B------:R-:W-:Y:S02]  /*b950*/  IMAD.MOV.U32 R75, RZ, RZ, 0x10 ;  /* 0x00000010ff4b7424 */ /* 0x000fe400078e00ff */
[----:B------:R-:W-:-:S02]  /*b960*/  IMAD.MOV.U32 R74, RZ, RZ, -0x1 ;  /* 0xffffffffff4a7424 */ /* 0x000fc400078e00ff */
[----:B------:R-:W-:Y:S05]  /*b970*/  CALL.REL.NOINC `($__internal_27_$__cuda_sm70_shflsync_bfly_p) ;  /* 0x0000001000007944 */ /* 0x000fea0003c00000 */
[----:B01----:R-:W-:Y:S05]  /*b980*/  BRA `(.L_x_3802) ;  /* 0xffffecc000007947 */ /* 0x003fea000383ffff */
        .weak           $__internal_27_$__cuda_sm70_shflsync_bfly_p
        .type           $__internal_27_$__cuda_sm70_shflsync_bfly_p,@function
        .size           $__internal_27_$__cuda_sm70_shflsync_bfly_p,(.L_x_22115 - $__internal_27_$__cuda_sm70_shflsync_bfly_p)
$__internal_27_$__cuda_sm70_shflsync_bfly_p:
[----:B------:R-:W-:Y:S01]  /*b990*/  MOV R47, 0x0 ;  /* 0x00000000002f7802 */ /* 0x000fe20000000f00 */
[----:B------:R-:W-:Y:S04]  /*b9a0*/  WARPSYNC R74 ;  /* 0x0000004a00007348 */ /* 0x000fe80003800000 */
[----:B------:R0:W1:Y:S01]  /*b9b0*/  SHFL.BFLY PT, R75, R82, R75, R45 ;  /* 0x0c00004b524b7389 */ /* 0x00006200000e002d */
[----:B------:R-:W-:Y:S05]  /*b9c0*/  RET.REL.NODEC R46 `(_ZN10layer_norm13ln_fwd_kernelINS_13Kernel_traitsI6__halfS2_S2_S2_fjLj3072ELj1ELj1ELj4ELj16ENS_18Kernel_traits_baseILj3072ES2_S2_S2_S2_fjLj128EEEEELb1ELb0ELb1ELb1EEEvNS_9FwdParamsE) ;  /* 0xffff46302e007950 */ /* 0x000fea0003c3ffff */
.L_x_3803:
        /* <DEDUP_REMOVED lines=11> */
.L_x_22115:


//--------------------- .text._ZN10layer_norm13ln_fwd_kernelINS_13Kernel_traitsI6__halfS2_S2_S2_fjLj3072ELj1ELj1ELj4ELj16ENS_18Kernel_traits_baseILj3072ES2_S2_S2_S2_fjLj128EEEEELb1ELb1ELb0ELb0EEEvNS_9FwdParamsE --------------------------
	.section	.text._ZN10layer_norm13ln_fwd_kernelINS_13Kernel_traitsI6__halfS2_S2_S2_fjLj3072ELj1ELj1ELj4ELj16ENS_18Kernel_traits_baseILj3072ES2_S2_S2_S2_fjLj128EEEEELb1ELb1ELb0ELb0EEEvNS_9FwdParamsE,"ax",@progbits
	.sectioninfo	@"SHI_REGISTERS=154"
	.align	128
        .global         _ZN10layer_norm13ln_fwd_kernelINS_13Kernel_traitsI6__halfS2_S2_S2_fjLj3072ELj1ELj1ELj4ELj16ENS_18Kernel_traits_baseILj3072ES2_S2_S2_S2_fjLj128EEEEELb1ELb1ELb0ELb0EEEvNS_9FwdParamsE
        .type           _ZN10layer_norm13ln_fwd_kernelINS_13Kernel_traitsI6__halfS2_S2_S2_fjLj3072ELj1ELj1ELj4ELj16ENS_18Kernel_traits_baseILj3072ES2_S2_S2_S2_fjLj128EEEEELb1ELb1ELb0ELb0EEEvNS_9FwdParamsE,@function
        .size           _ZN10layer_norm13ln_fwd_kernelINS_13Kernel_traitsI6__halfS2_S2_S2_fjLj3072ELj1ELj1ELj4ELj16ENS_18Kernel_traits_baseILj3072ES2_S2_S2_S2_fjLj128EEEEELb1ELb1ELb0ELb0EEEvNS_9FwdParamsE,(.L_x_22116 - _ZN10layer_norm13ln_fwd_kernelINS_13Kernel_traitsI6__halfS2_S2_S2_fjLj3072ELj1ELj1ELj4ELj16ENS_18Kernel_traits_baseILj3072ES2_S2_S2_S2_fjLj128EEEEELb1ELb1ELb0ELb0EEEvNS_9FwdParamsE)
        .other          _ZN10layer_norm13ln_fwd_kernelINS_13Kernel_traitsI6__halfS2_S2_S2_fjLj3072ELj1ELj1ELj4ELj16ENS_18Kernel_traits_baseILj3072ES2_S2_S2_S2_fjLj128EEEEELb1ELb1ELb0ELb0EEEvNS_9FwdParamsE,@"STO_CUDA_ENTRY STV_DEFAULT"
_ZN10layer_norm13ln_fwd_kernelINS_13Kernel_traitsI6__halfS2_S2_S2_fjLj3072ELj1ELj1ELj4ELj16ENS_18Kernel_traits_baseILj3072ES2_S2_S2_S2_fjLj128EEEEELb1ELb1ELb0ELb0EEEvNS_9FwdParamsE:
.text._ZN10layer_norm13ln_fwd_kernelINS_13Kernel_traitsI6__halfS2_S2_S2_fjLj3072ELj1ELj1ELj4ELj16ENS_18Kernel_traits_baseILj3072ES2_S2_S2_S2_fjLj128EEEEELb1ELb1ELb0ELb0EEEvNS_9FwdParamsE:
        /* <DEDUP_REMOVED lines=103> */
.L_x_3805:
[----:B0-----:R-:W-:Y:S05]  /*0670*/  BSYNC B0 ;  /* 0x0000000000007941 */ /* 0x001fea0003800000 */
.L_x_3804:
        /* <DEDUP_REMOVED lines=16> */
.L_x_3807:
[----:B0-----:R-:W-:Y:S05]  /*0780*/  BSYNC B0 ;  /* 0x0000000000007941 */ /* 0x001fea0003800000 */
.L_x_3806:
        /* <DEDUP_REMOVED lines=15> */
.L_x_3809:
[----:B0-----:R-:W-:Y:S05]  /*0880*/  BSYNC B0 ;  /* 0x0000000000007941 */ /* 0x001fea0003800000 */
.L_x_3808:
[----:B------:R-:W-:Y:S02]  /*0890*/  ISETP.GE.AND P0, PT, R26, c[0x0][0x164], PT ;  /* 0x000059001a007a0c */ /* 0x000fe40003f06270 */
[----:B------:R-:W-:Y:S02]  /*08a0*/  LOP3.LUT R96, R19, UR23, R12, 0x96, !PT ;  /* 0x0000001713607c12 */ /* 0x000fe4000f8e960c */
[----:B------:R-:W-:-:S09]  /*08b0*/  LOP3.LUT R98, R17, UR24, R2, 0x96, !PT ;  /* 0x0000001811627c12 */ /* 0x000fd2000f8e9602 */
[----:B------:R-:W-:Y:S05]  /*08c0*/  @P0 EXIT ;  /* 0x000000000000094d */ /* 0x000fea0003800000 */
[----:B------:R-:W-:Y:S01]  /*08d0*/  SHF.R.S32.HI R74, RZ, 0x3, R70 ;  /* 0x00000003ff4a7819 */ /* 0x000fe20000011446 */
[----:B-----5:R-:W-:Y:S01]  /*08e0*/  HADD2.F32 R72, -RZ, R51.H1_H1 ;  /* 0x30000033ff487230 */ /* 0x020fe20000004100 */
[----:B------:R-:W-:Y:S01]  /*08f0*/  LOP3.LUT R75, R31, 0x60, RZ, 0xc0, !PT ;  /* 0x000000601f4b7812 */ /* 0x000fe200078ec0ff */
[----:B------:R-:W-:Y:S01]  /*0900*/  HADD2.F32 R78, -RZ, R37.H1_H1 ;  /* 0x30000025ff4e7230 */ /* 0x000fe20000004100 */
[----:B------:R-:W-:Y:S01]  /*0910*/  LOP3.LUT R82, R74, 0x7f, RZ, 0xc0, !PT ;  /* 0x0000007f4a527812 */ /* 0x000fe200078ec0ff */
[----:B------:R-:W-:Y:S01]  /*0920*/  HADD2.F32 R80, -RZ, R38.H1_H1 ;  /* 0x30000026ff507230 */ /* 0x000fe20000004100 */
[----:B------:R-:W-:Y:S01]  /*0930*/  SHF.R.U32.HI R77, RZ, 0x2, R74 ;  /* 0x00000002ff4d7819 */ /* 0x000fe2000001164a */
[--C-:B------:R-:W-:Y:S01]  /*0940*/  HADD2.F32 R25, -RZ, R8.reuse.H0_H0 ;  /* 0x20000008ff197230 */ /* 0x100fe20000004100 */
[----:B------:R-:W-:Y:S01]  /*0950*/  IMAD.HI.U32 R101, R98, -0x326172a9, RZ ;  /* 0xcd9e8d5762657827 */ /* 0x000fe200078e00ff */
[----:B------:R-:W-:Y:S01]  /*0960*/  HADD2.F32 R24, -RZ, R8.H1_H1 ;  /* 0x30000008ff187230 */ /* 0x000fe20000004100 */
[----:B------:R-:W-:Y:S01]  /*0970*/  LOP3.LUT R93, R77, 0x3fffffe0, RZ, 0xc0, !PT ;  /* 0x3fffffe04d5d7812 */ /* 0x000fe200078ec0ff */
[----:B------:R-:W-:Y:S01]  /*0980*/  HADD2.F32 R77, -RZ, R38.H0_H0 ;  /* 0x20000026ff4d7230 */ /* 0x000fe20000004100 */
[----:B------:R-:W-:Y:S01]  /*0990*/  IMAD.IADD R76, R82, 0x1, -R75 ;  /* 0x00000001524c7824 */ /* 0x000fe200078e0a4b */
[----:B------:R-:W-:Y:S01]  /*09a0*/  HADD2.F32 R75, -RZ, R51.H0_H0 ;  /* 0x20000033ff4b7230 */ /* 0x000fe20000004100 */
[----:B------:R-:W-:Y:S01]  /*09b0*/  IMAD.HI.U32 R99, R96, -0x2daee0ad, RZ ;  /* 0xd2511f5360637827 */ /* 0x000fe200078e00ff */
[--C-:B------:R-:W-:Y:S01]  /*09c0*/  HADD2.F32 R51, -RZ, R36.reuse.H0_H0 ;  /* 0x20000024ff337230 */ /* 0x100fe20000004100 */
[----:B------:R-:W-:Y:S01]  /*09d0*/  LOP3.LUT R97, R86, 0x3, RZ, 0xc0, !PT ;  /* 0x0000000356617812 */ /* 0x000fe200078ec0ff */
[--C-:B------:R-:W-:Y:S01]  /*09e0*/  HADD2.F32 R23, -RZ, R9.reuse.H0_H0 ;  /* 0x20000009ff177230 */ /* 0x100fe20000004100 */
[----:B------:R-:W-:Y:S01]  /*09f0*/  IMNMX R74, RZ, R76, !PT ;  /* 0x0000004cff4a7217 */ /* 0x000fe20007800200 */
[----:B------:R-:W-:Y:S01]  /*0a00*/  HADD2.F32 R76, -RZ, R36.H1_H1 ;  /* 0x30000024ff4c7230 */ /* 0x000fe20000004100 */
[----:B------:R-:W-:Y:S01]  /*0a10*/  IMAD.MOV.U32 R94, RZ, RZ, 0x1 ;  /* 0x00000001ff5e7424 */ /* 0x000fe200078e00ff */
[----:B------:R-:W-:Y:S01]  /*0a20*/  HADD2.F32 R22, -RZ, R9.H1_H1 ;  /* 0x30000009ff167230 */ /* 0x000fe20000004100 */
[----:B------:R-:W-:Y:S01]  /*0a30*/  IMNMX R36, R74, 0x20, PT ;  /* 0x000000204a247817 */ /* 0x000fe20003800200 */
[----:B------:R-:W-:Y:S01]  /*0a40*/  HADD2.F32 R74, -RZ, R37.H0_H0 ;  /* 0x20000025ff4a7230 */ /* 0x000fe20000004100 */
[----:B------:R-:W-:Y:S01]  /*0a50*/  IMAD.SHL.U32 R37, R31, 0x20, RZ ;  /* 0x000000201f257824 */ /* 0x000fe200078e00ff */
[--C-:B------:R-:W-:Y:S01]  /*0a60*/  HADD2.F32 R21, -RZ, R10.reuse.H0_H0 ;  /* 0x2000000aff157230 */ /* 0x100fe20000004100 */
[----:B------:R-:W-:Y:S01]  /*0a70*/  IMAD R98, R98, -0x326172a9, RZ ;  /* 0xcd9e8d5762627824 */ /* 0x000fe200078e02ff */
[----:B------:R-:W-:Y:S01]  /*0a80*/  HADD2.F32 R20, -RZ, R10.H1_H1 ;  /* 0x3000000aff147230 */ /* 0x000fe20000004100 */
[----:B------:R-:W-:Y:S01]  /*0a90*/  IMAD.IADD R36, R36, 0x1, R93 ;  /* 0x0000000124247824 */ /* 0x000fe200078e025d */
[----:B------:R-:W-:Y:S01]  /*0aa0*/  LOP3.LUT R37, R37, 0x3e0, RZ, 0xc0, !PT ;  /* 0x000003e025257812 */ /* 0x000fe200078ec0ff */
[--C-:B------:R-:W-:Y:S01]  /*0ab0*/  HADD2.F32 R19, -RZ, R11.reuse.H0_H0 ;  /* 0x2000000bff137230 */ /* 0x100fe20000004100 */
[----:B------:R-:W-:Y:S01]  /*0ac0*/  IMAD R96, R96, -0x2daee0ad, RZ ;  /* 0xd2511f5360607824 */ /* 0x000fe200078e02ff */
[----:B------:R-:W-:Y:S01]  /*0ad0*/  HADD2.F32 R18, -RZ, R11.H1_H1 ;  /* 0x3000000bff127230 */ /* 0x000fe20000004100 */
[----:B------:R-:W-:Y:S01]  /*0ae0*/  SHF.L.U32 R36, R36, 0x3, RZ ;  /* 0x0000000324247819 */ /* 0x000fe200000006ff */
[----:B------:R-:W-:Y:S01]  /*0af0*/  IMAD.IADD R37, R82, 0x1, -R37 ;  /* 0x0000000152257824 */ /* 0x000fe200078e0a25 */
[--C-:B------:R-:W-:Y:S01]  /*0b00*/  HADD2.F32 R13, -RZ, R6.reuse.H0_H0 ;  /* 0x20000006ff0d7230 */ /* 0x100fe20000004100 */
[----:B------:R-:W-:Y:S01]  /*0b10*/  MOV R95, RZ ;  /* 0x000000ff005f7202 */ /* 0x000fe20000000f00 */
[----:B------:R-:W-:Y:S01]  /*0b20*/  HADD2.F32 R12, -RZ, R6.H1_H1 ;  /* 0x30000006ff0c7230 */ /* 0x000fe20000004100 */
[----:B------:R-:W-:Y:S01]  /*0b30*/  ULDC.U8 UR8, c[0x0][0x1f0] ;  /* 0x00007c0000087ab9 */ /* 0x000fe20000000000 */
[----:B------:R-:W0:Y:S01]  /*0b40*/  I2F.U32 R36, R36 ;  /* 0x0000002400247306 */ /* 0x000e220000201000 */
[----:B------:R-:W-:Y:S01]  /*0b50*/  IMNMX R37, RZ, R37, !PT ;  /* 0x00000025ff257217 */ /* 0x000fe20007800200 */
[----:B------:R-:W-:-:S02]  /*0b60*/  HADD2.F32 R11, -RZ, R7.H0_H0 ;  /* 0x20000007ff0b7230 */ /* 0x000fc40000004100 */
[----:B------:R-:W-:Y:S01]  /*0b70*/  HADD2.F32 R10, -RZ, R7.H1_H1 ;  /* 0x30000007ff0a7230 */ /* 0x000fe20000004100 */
[----:B------:R-:W-:Y:S01]  /*0b80*/  IMNMX R38, R37, 0x20, PT ;  /* 0x0000002025267817 */ /* 0x000fe20003800200 */
[--C-:B------:R-:W-:Y:S02]  /*0b90*/  HADD2.F32 R9, -RZ, R60.reuse.H0_H0 ;  /* 0x2000003cff097230 */ /* 0x100fe40000004100 */
[----:B------:R-:W-:Y:S02]  /*0ba0*/  HADD2.F32 R8, -RZ, R60.H1_H1 ;  /* 0x3000003cff087230 */ /* 0x000fe40000004100 */
[--C-:B------:R-:W-:Y:S01]  /*0bb0*/  HADD2.F32 R82, -RZ, R40.reuse.H0_H0 ;  /* 0x20000028ff527230 */ /* 0x100fe20000004100 */
[----:B------:R-:W-:Y:S01]  /*0bc0*/  IMAD.IADD R38, R93, 0x1, R38 ;  /* 0x000000015d267824 */ /* 0x000fe200078e0226 */
[----:B------:R-:W-:Y:S01]  /*0bd0*/  HADD2.F32 R85, -RZ, R40.H1_H1 ;  /* 0x30000028ff557230 */ /* 0x000fe20000004100 */
[----:B------:R-:W-:Y:S01]  /*0be0*/  IMAD R40, R88, -0x2daee0ad, RZ ;  /* 0xd2511f5358287824 */ /* 0x000fe200078e02ff */
[--C-:B------:R-:W-:Y:S01]  /*0bf0*/  HADD2.F32 R84, -RZ, R42.reuse.H0_H0 ;  /* 0x2000002aff547230 */ /* 0x100fe20000004100 */
[----:B------:R-:W-:Y:S01]  /*0c00*/  IMAD.SHL.U32 R92, R38, 0x8, RZ ;  /* 0x00000008265c7824 */ /* 0x000fe200078e00ff */
[----:B0-----:R0:W1:Y:S01]  /*0c10*/  MUFU.RCP R100, R36 ;  /* 0x0000002400647308 */ /* 0x0010620000001000 */
        /* <DEDUP_REMOVED lines=32> */
[----:B------:R-:W-:Y:S02]  /*0e20*/  HADD2.F32 R0, -RZ, R52.H0_H0 ;  /* 0x20000034ff007230 */ /* 0x000fe40000004100 */
[----:B------:R-:W-:Y:S02]  /*0e30*/  HADD2.F32 R56, -RZ, R57.H0_H0 ;  /* 0x20000039ff387230 */ /* 0x000fe40000004100 */
[----:B------:R-:W-:Y:S02]  /*0e40*/  HADD2.F32 R64, -RZ, R58.H0_H0 ;  /* 0x2000003aff407230 */ /* 0x000fe40000004100 */
[----:B------:R-:W-:-:S02]  /*0e50*/  HADD2.F32 R46, -RZ, R47.H0_H0 ;  /* 0x2000002fff2e7230 */ /* 0x000fc40000004100 */
[----:B------:R-:W-:Y:S02]  /*0e60*/  HADD2.F32 R71, -RZ, R49.H0_H0 ;  /* 0x20000031ff477230 */ /* 0x000fe40000004100 */
[----:B------:R-:W-:Y:S02]  /*0e70*/  HADD2.F32 R48, -RZ, R50.H0_H0 ;  /* 0x20000032ff307230 */ /* 0x000fe40000004100 */
[----:B------:R-:W-:Y:S02]  /*0e80*/  HADD2.F32 R52, -RZ, R52.H1_H1 ;  /* 0x30000034ff347230 */ /* 0x000fe40000004100 */
[----:B------:R-:W-:Y:S02]  /*0e90*/  HADD2.F32 R57, -RZ, R57.H1_H1 ;  /* 0x30000039ff397230 */ /* 0x000fe40000004100 */
[----:B------:R-:W-:Y:S02]  /*0ea0*/  HADD2.F32 R58, -RZ, R58.H1_H1 ;  /* 0x3000003aff3a7230 */ /* 0x000fe40000004100 */
        /* <DEDUP_REMOVED lines=8> */
[----:B01----:R-:W-:Y:S02]  /*0f30*/  HADD2.F32 R102, -RZ, R43.H1_H1 ;  /* 0x3000002bff667230 */ /* 0x003fe40000004100 */
.L_x_3993:
        /* <DEDUP_REMOVED lines=36> */
.L_x_3813:
[----:B0-----:R-:W-:Y:S02]  /*1180*/  IMAD.MOV.U32 R106, RZ, RZ, R98 ;  /* 0x000000ffff6a7224 */ /* 0x001fe400078e0062 */
.L_x_3814:
[----:B------:R-:W-:Y:S05]  /*1190*/  BSYNC B1 ;  /* 0x0000000000017941 */ /* 0x000fea0003800000 */
.L_x_3812:
        /* <DEDUP_REMOVED lines=16> */
.L_x_3818:
[----:B------:R-:W-:Y:S05]  /*12a0*/  BSYNC B2 ;  /* 0x0000000000027941 */ /* 0x000fea0003800000 */
.L_x_3817:
        /* <DEDUP_REMOVED lines=41> */
[----:B------:R-:W-:Y:S02]  /*1540*/  LOP3.LUT R99, R97, UR26, R86, 0x96, !PT ;  /* 0x0000001a61637c12 */ /* 0x000fe4000f8e9656 */
.L_x_3816:
[----:B------:R-:W-:Y:S05]  /*1550*/  BSYNC B1 ;  /* 0x0000000000017941 */ /* 0x000fea0003800000 */
.L_x_3815:
[----:B------:R-:W0:Y:S01]  /*1560*/  I2F.U32 R87, R106 ;  /* 0x0000006a00577306 */ /* 0x000e220000201000 */
[----:B-----5:R-:W-:Y:S01]  /*1570*/  HADD2.F32 R93, -RZ, R40.H0_H0 ;  /* 0x20000028ff5d7230 */ /* 0x020fe20000004100 */
        /* <DEDUP_REMOVED lines=10> */
[----:B------:R-:W-:-:S05]  /*1620*/  @P0 HADD2.F32 R86, -RZ, R36.H0_H0 ;  /* 0x20000024ff560230 */ /* 0x000fca0000004100 */
[----:B------:R-:W-:Y:S01]  /*1630*/  @P0 FADD.FTZ R93, R86, R93 ;  /* 0x0000005d565d0221 */ /* 0x000fe20000010000 */
[----:B------:R-:W-:-:S03]  /*1640*/  IADD3 R86, R107, 0x1, RZ ;  /* 0x000000016b567810 */ /* 0x000fc60007ffe0ff */
        /* <DEDUP_REMOVED lines=9> */
.L_x_3820:
[----:B------:R-:W-:Y:S02]  /*16e0*/  IMAD.MOV.U32 R106, RZ, RZ, R98 ;  /* 0x000000ffff6a7224 */ /* 0x000fe400078e0062 */
.L_x_3821:
[----:B------:R-:W-:Y:S05]  /*16f0*/  BSYNC B1 ;  /* 0x0000000000017941 */ /* 0x000fea0003800000 */
.L_x_3819:
        /* <DEDUP_REMOVED lines=16> */
.L_x_3825:
[----:B------:R-:W-:Y:S05]  /*1800*/  BSYNC B2 ;  /* 0x0000000000027941 */ /* 0x000fea0003800000 */
.L_x_3824:
[----:B------:R-:W-:Y:S01]  /*1810*/  LOP3.LUT R86, R86, UR5, R95, 0x96, !PT ;  /* 0x0000000556567c12 */ /* 0x000fe2000f8e965f */
[----:B------:R-:W-:-:S04]  /*1820*/  IMAD.HI.U32 R87, R30, -0x326172a9, RZ ;  /* 0xcd9e8d571e577827 */ /* 0x000fc800078e00ff */
[----:B------:R-:W-:Y:S01]  /*1830*/  IMAD R97, R30, -0x326172a9, RZ ;  /* 0xcd9e8d571e617824 */ /* 0x000fe200078e02ff */
[----:B------:R-:W-:Y:S01]  /*1840*/  LOP3.LUT R87, R87, UR4, R28, 0x96, !PT ;  /* 0x0000000457577c12 */ /* 0x000fe2000f8e961c */
[----:B------:R-:W-:-:S05]  /*1850*/  IMAD.WIDE.U32 R98, R86, -0x326172a9, RZ ;  /* 0xcd9e8d5756627825 */ /* 0x000fca00078e00ff */
[----:B------:R-:W-:Y:S01]  /*1860*/  LOP3.LUT R86, R99, UR9, R97, 0x96, !PT ;  /* 0x0000000963567c12 */ /* 0x000fe2000f8e9661 */
[----:B------:R-:W-:Y:S02]  /*1870*/  IMAD R99, R29, -0x2daee0ad, RZ ;  /* 0xd2511f531d637824 */ /* 0x000fe400078e02ff */
[----:B------:R-:W-:-:S04]  /*1880*/  IMAD.WIDE.U32 R96, R87, -0x2daee0ad, RZ ;  /* 0xd2511f5357607825 */ /* 0x000fc800078e00ff */
[----:B------:R-:W-:Y:S01]  /*1890*/  IMAD.WIDE.U32 R86, R86, -0x2daee0ad, RZ ;  /* 0xd2511f5356567825 */ /* 0x000fe200078e00ff */
[----:B------:R-:W-:-:S04]  /*18a0*/  LOP3.LUT R97, R97, UR10, R99, 0x96, !PT ;  /* 0x0000000a61617c12 */ /* 0x000fc8000f8e9663 */
        /* <DEDUP_REMOVED lines=31> */
[----:B------:R-:W-:Y:S02]  /*1aa0*/  IMAD.MOV.U32 R86, RZ, RZ, RZ ;  /* 0x000000ffff567224 */ /* 0x000fe400078e00ff */
.L_x_3823:
[----:B------:R-:W-:Y:S05]  /*1ab0*/  BSYNC B1 ;  /* 0x0000000000017941 */ /* 0x000fea0003800000 */
.L_x_3822:
[----:B------:R-:W0:Y:S01]  /*1ac0*/  I2F.U32 R87, R106 ;  /* 0x0000006a00577306 */ /* 0x000e220000201000 */
[----:B------:R-:W-:Y:S01]  /*1ad0*/  HADD2.F32 R97, -RZ, R40.H1_H1 ;  /* 0x30000028ff617230 */ /* 0x000fe20000004100 */
[----:B------:R-:W-:Y:S01]  /*1ae0*/  BSSY B1, `(.L_x_3826) ;  /* 0x0000016000017945 */ /* 0x000fe20003800000 */
[----:B------:R-:W-:Y:S01]  /*1af0*/  @P0 HADD2.F32 R40, -RZ, R36.H1_H1 ;  /* 0x30000024ff280230 */ /* 0x000fe20000004100 */
[----:B------:R-:W-:Y:S02]  /*1b00*/  IADD3 R112, R86, 0x1, RZ ;  /* 0x0000000156707810 */ /* 0x000fe40007ffe0ff */
        /* <DEDUP_REMOVED lines=18> */
.L_x_3827:
[----:B------:R-:W-:Y:S02]  /*1c30*/  IMAD.MOV.U32 R40, RZ, RZ, R98 ;  /* 0x000000ffff287224 */ /* 0x000fe400078e0062 */
.L_x_3828:
[----:B------:R-:W-:Y:S05]  /*1c40*/  BSYNC B1 ;  /* 0x0000000000017941 */ /* 0x000fea0003800000 */
.L_x_3826:
        /* <DEDUP_REMOVED lines=16> */
.L_x_3832:
[----:B------:R-:W-:Y:S05]  /*1d50*/  BSYNC B2 ;  /* 0x0000000000027941 */ /* 0x000fea0003800000 */
.L_x_3831:
[----:B------:R-:W-:Y:S01]  /*1d60*/  LOP3.LUT R86, R86, UR5, R95, 0x96, !PT ;  /* 0x0000000556567c12 */ /* 0x000fe2000f8e965f */
[----:B------:R-:W-:-:S04]  /*1d70*/  IMAD.HI.U32 R87, R30, -0x326172a9, RZ ;  /* 0xcd9e8d571e577827 */ /* 0x000fc800078e00ff */
[----:B------:R-:W-:Y:S01]  /*1d80*/  IMAD R97, R30, -0x326172a9, RZ ;  /* 0xcd9e8d571e617824 */ /* 0x000fe200078e02ff */
[----:B------:R-:W-:Y:S01]  /*1d90*/  LOP3.LUT R87, R87, UR4, R28, 0x96, !PT ;  /* 0x0000000457577c12 */ /* 0x000fe2000f8e961c */
[----:B------:R-:W-:-:S04]  /*1da0*/  IMAD.WIDE.U32 R98, R86, -0x326172a9, RZ ;  /* 0xcd9e8d5756627825 */ /* 0x000fc800078e00ff */
[----:B------:R-:W-:Y:S01]  /*1db0*/  IMAD.MOV.U32 R112, RZ, RZ, RZ ;  /* 0x000000ffff707224 */ /* 0x000fe200078e00ff */
        /* <DEDUP_REMOVED lines=36> */
.L_x_3830:
[----:B------:R-:W-:Y:S05]  /*2000*/  BSYNC B1 ;  /* 0x0000000000017941 */ /* 0x000fea0003800000 */
.L_x_3829:
[----:B------:R-:W0:Y:S01]  /*2010*/  I2F.U32 R87, R40 ;  /* 0x0000002800577306 */ /* 0x000e220000201000 */
[----:B------:R-:W-:Y:S01]  /*2020*/  HADD2.F32 R97, -RZ, R41.H0_H0 ;  /* 0x20000029ff617230 */ /* 0x000fe20000004100 */
[----:B------:R-:W-:Y:S01]  /*2030*/  ISETP.NE.AND P2, PT, R112, 0x1, PT ;  /* 0x000000017000780c */ /* 0x000fe20003f45270 */
[----:B------:R-:W-:Y:S03]  /*2040*/  BSSY B1, `(.L_x_3833) ;  /* 0x0000014000017945 */ /* 0x000fe60003800000 */
[----:B------:R-:W-:-:S04]  /*2050*/  FMUL.FTZ R97, R97, R104 ;  /* 0x0000006861617220 */ /* 0x000fc80000410000 */
[----:B------:R-:W-:Y:S02]  /*2060*/  FMUL.FTZ R97, R97, c[0x0][0x1e8] ;  /* 0x00007a0061617a20 */ /* 0x000fe40000410000 */
[----:B0-----:R-:W-:-:S05]  /*2070*/  FFMA.FTZ R87, R87, R110, 1.1641532182693481445e-10 ;  /* 0x2f00000057577423 */ /* 0x001fca000001006e */
[----:B------:R-:W-:-:S04]  /*2080*/  FSETP.GTU.FTZ.AND P1, PT, R87, c[0x0][0x1e4], PT ;  /* 0x0000790057007a0b */ /* 0x000fc80003f3c000 */
[----:B------:R-:W-:-:S05]  /*2090*/  FSEL R86, R97, RZ, !P1 ;  /* 0x000000ff61567208 */ /* 0x000fca0004800000 */
[----:B------:R-:W-:Y:S01]  /*20a0*/  FMUL.FTZ R107, R23, R86 ;  /* 0x00000056176b7220 */ /* 0x000fe20000410000 */
[----:B------:R-:W-:-:S05]  /*20b0*/  @P0 HADD2.F32 R86, -RZ, R37.H0_H0 ;  /* 0x20000025ff560230 */ /* 0x000fca0000004100 */
[----:B------:R-:W-:Y:S01]  /*20c0*/  @P0 FADD.FTZ R107, R86, R107 ;  /* 0x0000006b566b0221 */ /* 0x000fe20000010000 */
[----:B------:R-:W-:Y:S01]  /*20d0*/  IADD3 R86, R112, 0x1, RZ ;  /* 0x0000000170567810 */ /* 0x000fe20007ffe0ff */
        /* <DEDUP_REMOVED lines=9> */
.L_x_3834:
[----:B------:R-:W-:Y:S02]  /*2170*/  IMAD.MOV.U32 R40, RZ, RZ, R98 ;  /* 0x000000ffff287224 */ /* 0x000fe400078e0062 */
.L_x_3835:
[----:B------:R-:W-:Y:S05]  /*2180*/  BSYNC B1 ;  /* 0x0000000000017941 */ /* 0x000fea0003800000 */
.L_x_3833:
        /* <DEDUP_REMOVED lines=16> */
.L_x_3839:
[----:B------:R-:W-:Y:S05]  /*2290*/  BSYNC B2 ;  /* 0x0000000000027941 */ /* 0x000fea0003800000 */
.L_x_3838:
        /* <DEDUP_REMOVED lines=42> */
.L_x_3837:
[----:B------:R-:W-:Y:S05]  /*2540*/  BSYNC B1 ;  /* 0x0000000000017941 */ /* 0x000fea0003800000 */
.L_x_3836:
        /* <DEDUP_REMOVED lines=22> */
.L_x_3841:
[----:B------:R-:W-:Y:S02]  /*26b0*/  IMAD.MOV.U32 R112, RZ, RZ, R98 ;  /* 0x000000ffff707224 */ /* 0x000fe400078e0062 */
.L_x_3842:
[----:B------:R-:W-:Y:S05]  /*26c0*/  BSYNC B1 ;  /* 0x0000000000017941 */ /* 0x000fea0003800000 */
.L_x_3840:
        /* <DEDUP_REMOVED lines=16> */
.L_x_3846:
[----:B------:R-:W-:Y:S05]  /*27d0*/  BSYNC B2 ;  /* 0x0000000000027941 */ /* 0x000fea0003800000 */
.L_x_3845:
        /* <DEDUP_REMOVED lines=38> */
[----:B------:R-:W-:Y:S01]  /*2a40*/  IMAD.MOV.U32 R41, RZ, RZ, RZ ;  /* 0x000000ffff297224 */ /* 0x000fe200078e00ff */
[----:B------:R-:W-:Y:S01]  /*2a50*/  LOP3.LUT R101, R99, UR25, R86, 0x96, !PT ;  /* 0x0000001963657c12 */ /* 0x000fe2000f8e9656 */
[----:B------:R-:W-:-:S05]  /*2a60*/  IMAD.WIDE.U32 R96, R96, -0x2daee0ad, RZ ;  /* 0xd2511f5360607825 */ /* 0x000fca00078e00ff */
[----:B------:R-:W-:Y:S02]  /*2a70*/  LOP3.LUT R99, R97, UR26, R40, 0x96, !PT ;  /* 0x0000001a61637c12 */ /* 0x000fe4000f8e9628 */
.L_x_3844:
[----:B------:R-:W-:Y:S05]  /*2a80*/  BSYNC B1 ;  /* 0x0000000000017941 */ /* 0x000fea0003800000 */
.L_x_3843:
        /* <DEDUP_REMOVED lines=22> */
.L_x_3848:
[----:B------:R-:W-:Y:S02]  /*2bf0*/  IMAD.MOV.U32 R112, RZ, RZ, R98 ;  /* 0x000000ffff707224 */ /* 0x000fe400078e0062 */
.L_x_3849:
[----:B------:R-:W-:Y:S05]  /*2c00*/  BSYNC B1 ;  /* 0x0000000000017941 */ /* 0x000fea0003800000 */
.L_x_3847:
        /* <DEDUP_REMOVED lines=16> */
.L_x_3853:
[----:B------:R-:W-:Y:S05]  /*2d10*/  BSYNC B2 ;  /* 0x0000000000027941 */ /* 0x000fea0003800000 */
.L_x_3852:
        /* <DEDUP_REMOVED lines=37> */
[----:B------:R-:W-:-:S04]  /*2f70*/  LOP3.LUT R96, R87, UR23, R96, 0x96, !PT ;  /* 0x0000001757607c12 */ /* 0x000fc8000f8e9660 */
[----:B------:R-:W-:Y:S01]  /*2f80*/  LOP3.LUT R101, R99, UR25, R86, 0x96, !PT ;  /* 0x0000001963657c12 */ /* 0x000fe2000f8e9656 */
[----:B------:R-:W-:-:S05]  /*2f90*/  IMAD.WIDE.U32 R96, R96, -0x2daee0ad, RZ ;  /* 0xd2511f5360607825 */ /* 0x000fca00078e00ff */
[----:B------:R-:W-:Y:S01]  /*2fa0*/  LOP3.LUT R99, R97, UR26, R40, 0x96, !PT ;  /* 0x0000001a61637c12 */ /* 0x000fe2000f8e9628 */
[----:B------:R-:W-:Y:S02]  /*2fb0*/  IMAD.MOV.U32 R40, RZ, RZ, RZ ;  /* 0x000000ffff287224 */ /* 0x000fe400078e00ff */
.L_x_3851:
[----:B------:R-:W-:Y:S05]  /*2fc0*/  BSYNC B1 ;  /* 0x0000000000017941 */ /* 0x000fea0003800000 */
.L_x_3850:
        /* <DEDUP_REMOVED lines=22> */
.L_x_3855:
[----:B------:R-:W-:Y:S02]  /*3130*/  IMAD.MOV.U32 R42, RZ, RZ, R98 ;  /* 0x000000ffff2a7224 */ /* 0x000fe400078e0062 */
.L_x_3856:
[----:B------:R-:W-:Y:S05]  /*3140*/  BSYNC B1 ;  /* 0x0000000000017941 */ /* 0x000fea0003800000 */
.L_x_3854:
        /* <DEDUP_REMOVED lines=16> */
.L_x_3860:
[----:B------:R-:W-:Y:S05]  /*3250*/  BSYNC B2 ;  /* 0x0000000000027941 */ /* 0x000fea0003800000 */
.L_x_3859:
        /* <DEDUP_REMOVED lines=42> */
.L_x_3858:
[----:B------:R-:W-:Y:S05]  /*3500*/  BSYNC B1 ;  /* 0x0000000000017941 */ /* 0x000fea0003800000 */
.L_x_3857:
        /* <DEDUP_REMOVED lines=8> */
[----:B------:R-:W-:Y:S02]  /*3590*/  FSEL R40, R97, RZ, !P5 ;  /* 0x000000ff61287208 */ /* 0x000fe40006800000 */
[----:B------:R-:W-:-:S03]  /*35a0*/  IADD3 R97, R41, 0x1, RZ ;  /* 0x0000000129617810 */ /* 0x000fc60007ffe0ff */
[----:B------:R-:W-:Y:S01]  /*35b0*/  FMUL.FTZ R139, R19, R40 ;  /* 0x00000028138b7220 */ /* 0x000fe20000410000 */
[----:B------:R-:W-:-:S05]  /*35c0*/  @P0 HADD2.F32 R40, -RZ, R39.H0_H0 ;  /* 0x20000027ff280230 */ /* 0x000fca0000004100 */
        /* <DEDUP_REMOVED lines=10> */
.L_x_3862:
[----:B------:R-:W-:Y:S02]  /*3670*/  IMAD.MOV.U32 R42, RZ, RZ, R98 ;  /* 0x000000ffff2a7224 */ /* 0x000fe400078e0062 */
.L_x_3863:
[----:B------:R-:W-:Y:S05]  /*3680*/  BSYNC B1 ;  /* 0x0000000000017941 */ /* 0x000fea0003800000 */
.L_x_3861:
        /* <DEDUP_REMOVED lines=18> */
.L_x_3867:
[----:B------:R-:W-:Y:S05]  /*37b0*/  BSYNC B2 ;  /* 0x0000000000027941 */ /* 0x000fea0003800000 */
.L_x_3866:
        /* <DEDUP_REMOVED lines=43> */
.L_x_3865:
[----:B------:R-:W-:Y:S05]  /*3a70*/  BSYNC B1 ;  /* 0x0000000000017941 */ /* 0x000fea0003800000 */
.L_x_3864:
[----:B------:R0:W1:Y:S01]  /*3a80*/  I2F.U32 R41, R42 ;  /* 0x0000002a00297306 */ /* 0x0000620000201000 */
[----:B------:R-:W-:Y:S01]  /*3a90*/  HADD2.F32 R43, -RZ, R43.H1_H1 ;  /* 0x3000002bff2b7230 */ /* 0x000fe20000004100 */
[----:B------:R-:W-:Y:S01]  /*3aa0*/  SEL R149, RZ, 0x10000, P5 ;  /* 0x00010000ff957807 */ /* 0x000fe20002800000 */
[----:B------:R-:W-:Y:S01]  /*3ab0*/  @P0 HADD2.F32 R40, -RZ, R39.H1_H1 ;  /* 0x30000027ff280230 */ /* 0x000fe20000004100 */
[----:B------:R-:W-:Y:S02]  /*3ac0*/  ISETP.NE.AND P5, PT, R106, RZ, PT ;  /* 0x000000ff6a00720c */ /* 0x000fe40003fa5270 */
[----:B------:R-:W-:Y:S01]  /*3ad0*/  FMUL.FTZ R43, R43, R104 ;  /* 0x000000682b2b7220 */ /* 0x000fe20000410000 */
[----:B------:R-:W-:Y:S02]  /*3ae0*/  SEL R106, RZ, 0x100, P4 ;  /* 0x00000100ff6a7807 */ /* 0x000fe40002000000 */
[----:B------:R-:W-:Y:S01]  /*3af0*/  SEL R148, RZ, 0x1, P2 ;  /* 0x00000001ff947807 */ /* 0x000fe20001000000 */
[----:B------:R-:W-:Y:S01]  /*3b00*/  FMUL.FTZ R43, R43, c[0x0][0x1e8] ;  /* 0x00007a002b2b7a20 */ /* 0x000fe20000410000 */
[----:B------:R-:W-:-:S02]  /*3b10*/  SEL R151, RZ, 0x1, P3 ;  /* 0x00000001ff977807 */ /* 0x000fc40001800000 */
[----:B0-----:R-:W-:Y:S01]  /*3b20*/  F2FP.PACK_AB R42, R141, R123 ;  /* 0x0000007b8d2a723e */ /* 0x001fe200000000ff */
[----:B-1----:R-:W-:-:S05]  /*3b30*/  FFMA.FTZ R41, R41, R110, 1.1641532182693481445e-10 ;  /* 0x2f00000029297423 */ /* 0x002fca000001006e */
[----:B------:R-:W-:Y:S02]  /*3b40*/  FSETP.GTU.FTZ.AND P6, PT, R41, c[0x0][0x1e4], PT ;  /* 0x0000790029007a0b */ /* 0x000fe40003fdc000 */
[----:B------:R-:W-:Y:S02]  /*3b50*/  F2FP.PACK_AB R41, R125, R107 ;  /* 0x0000006b7d29723e */ /* 0x000fe400000000ff */
[----:B------:R-:W-:-:S05]  /*3b60*/  FSEL R43, R43, RZ, !P6 ;  /* 0x000000ff2b2b7208 */ /* 0x000fca0007000000 */
[----:B------:R-:W-:-:S04]  /*3b70*/  FMUL.FTZ R143, R18, R43 ;  /* 0x0000002b128f7220 */ /* 0x000fc80000410000 */
[----:B------:R-:W-:Y:S01]  /*3b80*/  @P0 FADD.FTZ R143, R40, R143 ;  /* 0x0000008f288f0221 */ /* 0x000fe20000010000 */
[C---:B------:R-:W-:Y:S02]  /*3b90*/  LEA R86, P0, R90.reuse, c[0x0][0x188], 0x4 ;  /* 0x000062005a567a11 */ /* 0x040fe400078020ff */
[----:B------:R-:W-:Y:S02]  /*3ba0*/  F2FP.PACK_AB R40, R109, R93 ;  /* 0x0000005d6d28723e */ /* 0x000fe400000000ff */
[----:B------:R-:W-:Y:S02]  /*3bb0*/  LEA.HI.X R87, R90, c[0x0][0x18c], RZ, 0x4, P0 ;  /* 0x000063005a577a11 */ /* 0x000fe400000f24ff */
[----:B------:R-:W-:Y:S02]  /*3bc0*/  ISETP.NE.AND P0, PT, R108, RZ, PT ;  /* 0x000000ff6c00720c */ /* 0x000fe40003f05270 */
[----:B------:R-:W-:Y:S02]  /*3bd0*/  SEL R108, RZ, 0x1000000, P6 ;  /* 0x01000000ff6c7807 */ /* 0x000fe40003000000 */
[----:B------:R-:W-:-:S02]  /*3be0*/  F2FP.PACK_AB R43, R143, R139 ;  /* 0x0000008b8f2b723e */ /* 0x000fc400000000ff */
        /* <DEDUP_REMOVED lines=16> */
.L_x_3811:
[----:B------:R-:W-:Y:S05]  /*3cf0*/  BSYNC B0 ;  /* 0x0000000000007941 */ /* 0x000fea0003800000 */
.L_x_3810:
        /* <DEDUP_REMOVED lines=23> */
.L_x_3871:
[----:B0-----:R-:W-:Y:S02]  /*3e70*/  MOV R108, R98 ;  /* 0x00000062006c7202 */ /* 0x001fe40000000f00 */
.L_x_3872:
[----:B------:R-:W-:Y:S05]  /*3e80*/  BSYNC B1 ;  /* 0x0000000000017941 */ /* 0x000fea0003800000 */
.L_x_3870:
        /* <DEDUP_REMOVED lines=16> */
.L_x_3876:
[----:B------:R-:W-:Y:S05]  /*3f90*/  BSYNC B2 ;  /* 0x0000000000027941 */ /* 0x000fea0003800000 */
.L_x_3875:
[----:B------:R-:W-:Y:S01]  /*3fa0*/  LOP3.LUT R86, R86, UR5, R95, 0x96, !PT ;  /* 0x0000000556567c12 */ /* 0x000fe2000f8e965f */
[----:B------:R-:W-:Y:S01]  /*3fb0*/  IMAD.HI.U32 R87, R30, -0x326172a9, RZ ;  /* 0xcd9e8d571e577827 */ /* 0x000fe200078e00ff */
[----:B------:R-:W-:-:S03]  /*3fc0*/  MOV R111, RZ ;  /* 0x000000ff006f7202 */ /* 0x000fc60000000f00 */
        /* <DEDUP_REMOVED lines=39> */
.L_x_3874:
[----:B------:R-:W-:Y:S05]  /*4240*/  BSYNC B1 ;  /* 0x0000000000017941 */ /* 0x000fea0003800000 */
.L_x_3873:
        /* <DEDUP_REMOVED lines=24> */
.L_x_3878:
[----:B------:R-:W-:Y:S02]  /*43d0*/  IMAD.MOV.U32 R108, RZ, RZ, R98 ;  /* 0x000000ffff6c7224 */ /* 0x000fe400078e0062 */
.L_x_3879:
[----:B------:R-:W-:Y:S05]  /*43e0*/  BSYNC B1 ;  /* 0x0000000000017941 */ /* 0x000fea0003800000 */
.L_x_3877:
        /* <DEDUP_REMOVED lines=16> */
.L_x_3883:
[----:B------:R-:W-:Y:S05]  /*44f0*/  BSYNC B2 ;  /* 0x0000000000027941 */ /* 0x000fea0003800000 */
.L_x_3882:
        /* <DEDUP_REMOVED lines=41> */
[----:B------:R-:W-:-:S06]  /*4790*/  HFMA2.MMA R86, -RZ, RZ, 0, 0 ;  /* 0x00000000ff567435 */ /* 0x000fcc00000001ff */
.L_x_3881:
[----:B------:R-:W-:Y:S05]  /*47a0*/  BSYNC B1 ;  /* 0x0000000000017941 */ /* 0x000fea0003800000 */
.L_x_3880:
        /* <DEDUP_REMOVED lines=23> */
.L_x_3885:
[----:B------:R-:W-:Y:S02]  /*4920*/  IMAD.MOV.U32 R40, RZ, RZ, R98 ;  /* 0x000000ffff287224 */ /* 0x000fe400078e0062 */
.L_x_3886:
[----:B------:R-:W-:Y:S05]  /*4930*/  BSYNC B1 ;  /* 0x0000000000017941 */ /* 0x000fea0003800000 */
.L_x_3884:
        /* <DEDUP_REMOVED lines=16> */
.L_x_3890:
[----:B------:R-:W-:Y:S05]  /*4a40*/  BSYNC B2 ;  /* 0x0000000000027941 */ /* 0x000fea0003800000 */
.L_x_3889:
        /* <DEDUP_REMOVED lines=42> */
.L_x_3888:
[----:B------:R-:W-:Y:S05]  /*4cf0*/  BSYNC B1 ;  /* 0x0000000000017941 */ /* 0x000fea0003800000 */
.L_x_3887:
        /* <DEDUP_REMOVED lines=22> */
.L_x_3892:
[----:B------:R-:W-:Y:S02]  /*4e60*/  MOV R40, R98 ;  /* 0x0000006200287202 */ /* 0x000fe40000000f00 */
.L_x_3893:
[----:B------:R-:W-:Y:S05]  /*4e70*/  BSYNC B1 ;  /* 0x0000000000017941 */ /* 0x000fea0003800000 */
.L_x_3891:
        /* <DEDUP_REMOVED lines=16> */
.L_x_3897:
[----:B------:R-:W-:Y:S05]  /*4f80*/  BSYNC B2 ;  /* 0x0000000000027941 */ /* 0x000fea0003800000 */
.L_x_3896:
        /* <DEDUP_REMOVED lines=42> */
.L_x_3895:
[----:B------:R-:W-:Y:S05]  /*5230*/  BSYNC B1 ;  /* 0x0000000000017941 */ /* 0x000fea0003800000 */
.L_x_3894:
        /* <DEDUP_REMOVED lines=22> */
.L_x_3899:
[----:B------:R-:W-:Y:S02]  /*53a0*/  IMAD.MOV.U32 R114, RZ, RZ, R98 ;  /* 0x000000ffff727224 */ /* 0x000fe400078e0062 */
.L_x_3900:
[----:B------:R-:W-:Y:S05]  /*53b0*/  BSYNC B1 ;  /* 0x0000000000017941 */ /* 0x000fea0003800000 */
.L_x_3898:
        /* <DEDUP_REMOVED lines=16> */
.L_x_3904:
[----:B------:R-:W-:Y:S05]  /*54c0*/  BSYNC B2 ;  /* 0x0000000000027941 */ /* 0x000fea0003800000 */
.L_x_3903:
        /* <DEDUP_REMOVED lines=35> */
[----:B------:R-:W-:Y:S01]  /*5700*/  IMAD.WIDE.U32 R86, R87, -0x326172a9, RZ ;  /* 0xcd9e8d5757567825 */ /* 0x000fe200078e00ff */
[----:B------:R-:W-:-:S03]  /*5710*/  HFMA2.MMA R41, -RZ, RZ, 0, 0 ;  /* 0x00000000ff297435 */ /* 0x000fc600000001ff */
[----:B------:R-:W-:Y:S01]  /*5720*/  IMAD.WIDE.U32 R98, R98, -0x326172a9, RZ ;  /* 0xcd9e8d5762627825 */ /* 0x000fe200078e00ff */
[----:B------:R-:W-:-:S04]  /*5730*/  LOP3.LUT R96, R87, UR23, R96, 0x96, !PT ;  /* 0x0000001757607c12 */ /* 0x000fc8000f8e9660 */
[----:B------:R-:W-:Y:S01]  /*5740*/  LOP3.LUT R101, R99, UR25, R86, 0x96, !PT ;  /* 0x0000001963657c12 */ /* 0x000fe2000f8e9656 */
[----:B------:R-:W-:-:S05]  /*5750*/  IMAD.WIDE.U32 R96, R96, -0x2daee0ad, RZ ;  /* 0xd2511f5360607825 */ /* 0x000fca00078e00ff */
[----:B------:R-:W-:Y:S02]  /*5760*/  LOP3.LUT R99, R97, UR26, R40, 0x96, !PT ;  /* 0x0000001a61637c12 */ /* 0x000fe4000f8e9628 */
.L_x_3902:
[----:B------:R-:W-:Y:S05]  /*5770*/  BSYNC B1 ;  /* 0x0000000000017941 */ /* 0x000fea0003800000 */
.L_x_3901:
        /* <DEDUP_REMOVED lines=22> */
.L_x_3906:
[----:B------:R-:W-:Y:S02]  /*58e0*/  IMAD.MOV.U32 R114, RZ, RZ, R98 ;  /* 0x000000ffff727224 */ /* 0x000fe400078e0062 */
.L_x_3907:
[----:B------:R-:W-:Y:S05]  /*58f0*/  BSYNC B1 ;  /* 0x0000000000017941 */ /* 0x000fea0003800000 */
.L_x_3905:
        /* <DEDUP_REMOVED lines=16> */
.L_x_3911:
[----:B------:R-:W-:Y:S05]  /*5a00*/  BSYNC B2 ;  /* 0x0000000000027941 */ /* 0x000fea0003800000 */
.L_x_3910:
        /* <DEDUP_REMOVED lines=41> */
[----:B------:R-:W-:Y:S01]  /*5ca0*/  HFMA2.MMA R40, -RZ, RZ, 0, 0 ;  /* 0x00000000ff287435 */ /* 0x000fe200000001ff */
[----:B------:R-:W-:-:S05]  /*5cb0*/  LOP3.LUT R101, R41, UR25, R86, 0x96, !PT ;  /* 0x0000001929657c12 */ /* 0x000fca000f8e9656 */
.L_x_3909:
[----:B------:R-:W-:Y:S05]  /*5cc0*/  BSYNC B1 ;  /* 0x0000000000017941 */ /* 0x000fea0003800000 */
.L_x_3908:
        /* <DEDUP_REMOVED lines=22> */
.L_x_3913:
[----:B------:R-:W-:Y:S02]  /*5e30*/  IMAD.MOV.U32 R42, RZ, RZ, R98 ;  /* 0x000000ffff2a7224 */ /* 0x000fe400078e0062 */
.L_x_3914:
[----:B------:R-:W-:Y:S05]  /*5e40*/  BSYNC B1 ;  /* 0x0000000000017941 */ /* 0x000fea0003800000 */
.L_x_3912:
        /* <DEDUP_REMOVED lines=16> */
.L_x_3918:
[----:B------:R-:W-:Y:S05]  /*5f50*/  BSYNC B2 ;  /* 0x0000000000027941 */ /* 0x000fea0003800000 */
.L_x_3917:
        /* <DEDUP_REMOVED lines=42> */
[----:B------:R-:W-:-:S06]  /*6200*/  HFMA2.MMA R41, -RZ, RZ, 0, 0 ;  /* 0x00000000ff297435 */ /* 0x000fcc00000001ff */
.L_x_3916:
[----:B------:R-:W-:Y:S05]  /*6210*/  BSYNC B1 ;  /* 0x0000000000017941 */ /* 0x000fea0003800000 */
.L_x_3915:
        /* <DEDUP_REMOVED lines=22> */
.L_x_3920:
[----:B------:R-:W-:Y:S02]  /*6380*/  IMAD.MOV.U32 R42, RZ, RZ, R98 ;  /* 0x000000ffff2a7224 */ /* 0x000fe400078e0062 */
.L_x_3921:
[----:B------:R-:W-:Y:S05]  /*6390*/  BSYNC B1 ;  /* 0x0000000000017941 */ /* 0x000fea0003800000 */
.L_x_3919:
        /* <DEDUP_REMOVED lines=18> */
.L_x_3925:
[----:B------:R-:W-:Y:S05]  /*64c0*/  BSYNC B2 ;  /* 0x0000000000027941 */ /* 0x000fea0003800000 */
.L_x_3924:
        /* <DEDUP_REMOVED lines=39> */
[----:B------:R-:W-:Y:S01]  /*6740*/  IMAD.WIDE.U32 R40, R41, -0x326172a9, RZ ;  /* 0xcd9e8d5729287825 */ /* 0x000fe200078e00ff */
[----:B------:R-:W-:-:S03]  /*6750*/  HFMA2.MMA R97, -RZ, RZ, 0, 0 ;  /* 0x00000000ff617435 */ /* 0x000fc600000001ff */
[----:B------:R-:W-:Y:S01]  /*6760*/  IMAD.MOV.U32 R98, RZ, RZ, R40 ;  /* 0x000000ffff627224 */ /* 0x000fe200078e0028 */
[----:B------:R-:W-:Y:S02]  /*6770*/  LOP3.LUT R101, R41, UR25, R86, 0x96, !PT ;  /* 0x0000001929657c12 */ /* 0x000fe4000f8e9656 */
.L_x_3923:
[----:B------:R-:W-:Y:S05]  /*6780*/  BSYNC B1 ;  /* 0x0000000000017941 */ /* 0x000fea0003800000 */
.L_x_3922:
        /* <DEDUP_REMOVED lines=39> */
.L_x_3869:
[----:B------:R-:W-:Y:S05]  /*6a00*/  BSYNC B0 ;  /* 0x0000000000007941 */ /* 0x000fea0003800000 */
.L_x_3868:
        /* <DEDUP_REMOVED lines=23> */
.L_x_3929:
[----:B0-----:R-:W-:Y:S02]  /*6b80*/  IMAD.MOV.U32 R108, RZ, RZ, R98 ;  /* 0x000000ffff6c7224 */ /* 0x001fe400078e0062 */
.L_x_3930:
[----:B------:R-:W-:Y:S05]  /*6b90*/  BSYNC B1 ;  /* 0x0000000000017941 */ /* 0x000fea0003800000 */
.L_x_3928:
        /* <DEDUP_REMOVED lines=16> */
.L_x_3934:
[----:B------:R-:W-:Y:S05]  /*6ca0*/  BSYNC B2 ;  /* 0x0000000000027941 */ /* 0x000fea0003800000 */
.L_x_3933:
[----:B------:R-:W-:Y:S01]  /*6cb0*/  LOP3.LUT R86, R86, UR5, R95, 0x96, !PT ;  /* 0x0000000556567c12 */ /* 0x000fe2000f8e965f */
[----:B------:R-:W-:Y:S01]  /*6cc0*/  IMAD.HI.U32 R87, R30, -0x326172a9, RZ ;  /* 0xcd9e8d571e577827 */ /* 0x000fe200078e00ff */
[----:B------:R-:W-:-:S03]  /*6cd0*/  HFMA2.MMA R114, -RZ, RZ, 0, 0 ;  /* 0x00000000ff727435 */ /* 0x000fc600000001ff */
        /* <DEDUP_REMOVED lines=39> */
.L_x_3932:
[----:B------:R-:W-:Y:S05]  /*6f50*/  BSYNC B1 ;  /* 0x0000000000017941 */ /* 0x000fea0003800000 */
.L_x_3931:
        /* <DEDUP_REMOVED lines=24> */
.L_x_3936:
[----:B------:R-:W-:Y:S02]  /*70e0*/  IMAD.MOV.U32 R108, RZ, RZ, R98 ;  /* 0x000000ffff6c7224 */ /* 0x000fe400078e0062 */
.L_x_3937:
[----:B------:R-:W-:Y:S05]  /*70f0*/  BSYNC B1 ;  /* 0x0000000000017941 */ /* 0x000fea0003800000 */
.L_x_3935:
        /* <DEDUP_REMOVED lines=16> */
.L_x_3941:
[----:B------:R-:W-:Y:S05]  /*7200*/  BSYNC B2 ;  /* 0x0000000000027941 */ /* 0x000fea0003800000 */
.L_x_3940:
        /* <DEDUP_REMOVED lines=42> */
.L_x_3939:
[----:B------:R-:W-:Y:S05]  /*74b0*/  BSYNC B1 ;  /* 0x0000000000017941 */ /* 0x000fea0003800000 */
.L_x_3938:
        /* <DEDUP_REMOVED lines=23> */
.L_x_3943:
[----:B------:R-:W-:Y:S02]  /*7630*/  IMAD.MOV.U32 R40, RZ, RZ, R98 ;  /* 0x000000ffff287224 */ /* 0x000fe400078e0062 */
.L_x_3944:
[----:B------:R-:W-:Y:S05]  /*7640*/  BSYNC B1 ;  /* 0x0000000000017941 */ /* 0x000fea0003800000 */
.L_x_3942:
        /* <DEDUP_REMOVED lines=16> */
.L_x_3948:
[----:B------:R-:W-:Y:S05]  /*7750*/  BSYNC B2 ;  /* 0x0000000000027941 */ /* 0x000fea0003800000 */
.L_x_3947:
        /* <DEDUP_REMOVED lines=42> */
.L_x_3946:
[----:B------:R-:W-:Y:S05]  /*7a00*/  BSYNC B1 ;  /* 0x0000000000017941 */ /* 0x000fea0003800000 */
.L_x_3945:
        /* <DEDUP_REMOVED lines=22> */
.L_x_3950:
[----:B------:R-:W-:Y:S02]  /*7b70*/  MOV R40, R98 ;  /* 0x0000006200287202 */ /* 0x000fe40000000f00 */
.L_x_3951:
[----:B------:R-:W-:Y:S05]  /*7b80*/  BSYNC B1 ;  /* 0x0000000000017941 */ /* 0x000fea0003800000 */
.L_x_3949:
        /* <DEDUP_REMOVED lines=16> */
.L_x_3955:
[----:B------:R-:W-:Y:S05]  /*7c90*/  BSYNC B2 ;  /* 0x0000000000027941 */ /* 0x000fea0003800000 */
.L_x_3954:
        /* <DEDUP_REMOVED lines=42> */
.L_x_3953:
[----:B------:R-:W-:Y:S05]  /*7f40*/  BSYNC B1 ;  /* 0x0000000000017941 */ /* 0x000fea0003800000 */
.L_x_3952:
        /* <DEDUP_REMOVED lines=22> */
.L_x_3957:
[----:B------:R-:W-:Y:S02]  /*80b0*/  IMAD.MOV.U32 R114, RZ, RZ, R98 ;  /* 0x000000ffff727224 */ /* 0x000fe400078e0062 */
.L_x_3958:
[----:B------:R-:W-:Y:S05]  /*80c0*/  BSYNC B1 ;  /* 0x0000000000017941 */ /* 0x000fea0003800000 */
.L_x_3956:
        /* <DEDUP_REMOVED lines=16> */
.L_x_3962:
[----:B------:R-:W-:Y:S05]  /*81d0*/  BSYNC B2 ;  /* 0x0000000000027941 */ /* 0x000fea0003800000 */
.L_x_3961:
        /* <DEDUP_REMOVED lines=42> */
.L_x_3960:
[----:B------:R-:W-:Y:S05]  /*8480*/  BSYNC B1 ;  /* 0x0000000000017941 */ /* 0x000fea0003800000 */
.L_x_3959:
        /* <DEDUP_REMOVED lines=22> */
.L_x_3964:
[----:B------:R-:W-:Y:S02]  /*85f0*/  IMAD.MOV.U32 R114, RZ, RZ, R98 ;  /* 0x000000ffff727224 */ /* 0x000fe400078e0062 */
.L_x_3965:
[----:B------:R-:W-:Y:S05]  /*8600*/  BSYNC B1 ;  /* 0x0000000000017941 */ /* 0x000fea0003800000 */
.L_x_3963:
        /* <DEDUP_REMOVED lines=16> */
.L_x_3969:
[----:B------:R-:W-:Y:S05]  /*8710*/  BSYNC B2 ;  /* 0x0000000000027941 */ /* 0x000fea0003800000 */
.L_x_3968:
        /* <DEDUP_REMOVED lines=43> */
.L_x_3967:
[----:B------:R-:W-:Y:S05]  /*89d0*/  BSYNC B1 ;  /* 0x0000000000017941 */ /* 0x000fea0003800000 */
.L_x_3966:
        /* <DEDUP_REMOVED lines=22> */
.L_x_3971:
[----:B------:R-:W-:Y:S02]  /*8b40*/  IMAD.MOV.U32 R42, RZ, RZ, R98 ;  /* 0x000000ffff2a7224 */ /* 0x000fe400078e0062 */
.L_x_3972:
[----:B------:R-:W-:Y:S05]  /*8b50*/  BSYNC B1 ;  /* 0x0000000000017941 */ /* 0x000fea0003800000 */
.L_x_3970:
        /* <DEDUP_REMOVED lines=16> */
.L_x_3976:
[----:B------:R-:W-:Y:S05]  /*8c60*/  BSYNC B2 ;  /* 0x0000000000027941 */ /* 0x000fea0003800000 */
.L_x_3975:
        /* <DEDUP_REMOVED lines=43> */
.L_x_3974:
[----:B------:R-:W-:Y:S05]  /*8f20*/  BSYNC B1 ;  /* 0x0000000000017941 */ /* 0x000fea0003800000 */
.L_x_3973:
        /* <DEDUP_REMOVED lines=22> */
.L_x_3978:
[----:B------:R-:W-:Y:S02]  /*9090*/  IMAD.MOV.U32 R42, RZ, RZ, R98 ;  /* 0x000000ffff2a7224 */ /* 0x000fe400078e0062 */
.L_x_3979:
[----:B------:R-:W-:Y:S05]  /*90a0*/  BSYNC B1 ;  /* 0x0000000000017941 */ /* 0x000fea0003800000 */
.L_x_3977:
        /* <DEDUP_REMOVED lines=18> */
.L_x_3983:
[----:B------:R-:W-:Y:S05]  /*91d0*/  BSYNC B2 ;  /* 0x0000000000027941 */ /* 0x000fea0003800000 */
.L_x_3982:
        /* <DEDUP_REMOVED lines=43> */
.L_x_3981:
[----:B------:R-:W-:Y:S05]  /*9490*/  BSYNC B1 ;  /* 0x0000000000017941 */ /* 0x000fea0003800000 */
.L_x_3980:
        /* <DEDUP_REMOVED lines=22> */
[----:B------:R-:W-:Y:S02]  /*9600*/  F2FP.PACK_AB R40, R115, R105 ;  /* 0x000000697328723e */ /* 0x000fe400000000ff */
[----:B------:R-:W-:Y:S02]  /*9610*/  LEA.HI.X R87, R106, c[0x0][0x18c], RZ, 0x4, P0 ;  /* 0x000063006a577a11 */ /* 0x000fe400000f24ff */
[----:B------:R-:W-:Y:S02]  /*9620*/  F2FP.PACK_AB R43, R147, R131 ;  /* 0x00000083932b723e */ /* 0x000fe400000000ff */
        /* <DEDUP_REMOVED lines=13> */
.L_x_3927:
[----:B------:R-:W-:Y:S05]  /*9700*/  BSYNC B0 ;  /* 0x0000000000007941 */ /* 0x000fea0003800000 */
.L_x_3926:
        /* <DEDUP_REMOVED lines=34> */
.L_x_3994:
        /* <DEDUP_REMOVED lines=70> */
.L_x_3995:
        /* <DEDUP_REMOVED lines=12> */
[----:B------:R-:W-:Y:S01]  /*9e50*/  MOV R43, RZ ;  /* 0x000000ff002b7202 */ /* 0x000fe20000000f00 */
[----:B------:R-:W-:Y:S01]  /*9e60*/  @!P0 IMAD.MOV.U32 R43, RZ, RZ, R92 ;  /* 0x000000ffff2b8224 */ /* 0x000fe200078e005c */
[----:B------:R-:W-:Y:S01]  /*9e70*/  ISETP.NE.AND P1, PT, RZ, UR8, PT ;  /* 0x00000008ff007c0c */ /* 0x000fe2000bf25270 */
[----:B------:R-:W-:Y:S01]  /*9e80*/  BSSY B0, `(.L_x_3986) ;  /* 0x0000055000007945 */ /* 0x000fe20003800000 */
[----:B------:R-:W-:Y:S01]  /*9e90*/  ISETP.NE.AND P2, PT, R32, RZ, PT ;  /* 0x000000ff2000720c */ /* 0x000fe20003f45270 */
        /* <DEDUP_REMOVED lines=18> */
[C---:B0-----:R-:W-:Y:S01]  /*9fc0*/  FFMA.FTZ R86, R43.reuse, R106, R86 ;  /* 0x0000006a2b567223 */ /* 0x041fe20000010056 */
[----:B-1----:R-:W-:Y:S01]  /*9fd0*/  IADD3 R106, R104, R87, RZ ;  /* 0x00000057686a7210 */ /* 0x002fe20007ffe0ff */
[----:B------:R-:W-:-:S04]  /*9fe0*/  FMUL.FTZ R43, R43, R108 ;  /* 0x0000006c2b2b7220 */ /* 0x000fc80000410000 */
[----:B------:R-:W0:Y:S01]  /*9ff0*/  I2F R87, R87 ;  /* 0x0000005700577306 */ /* 0x000e220000201400 */
[----:B------:R-:W1:Y:S07]  /*a000*/  SHFL.DOWN PT, R42, R43, 0x1, 0x1f ;  /* 0x08201f002b2a7f89 */ /* 0x000e6e00000e0000 */
[----:B------:R-:W2:Y:S01]  /*a010*/  I2F R106, R106 ;  /* 0x0000006a006a7306 */ /* 0x000ea20000201400 */
[----:B-1----:R-:W-:Y:S02]  /*a020*/  FADD.FTZ R108, R43, -R42 ;  /* 0x8000002a2b6c7221 */ /* 0x002fe40000010000 */
[----:B0-----:R-:W-:-:S02]  /*a030*/  FMUL.FTZ R42, R42, R87 ;  /* 0x000000572a2a7220 */ /* 0x001fc40000410000 */
[----:B------:R-:W-:Y:S02]  /*a040*/  FMUL.FTZ R41, R108, R108 ;  /* 0x0000006c6c297220 */ /* 0x000fe40000410000 */
[C---:B------:R-:W-:Y:S02]  /*a050*/  FFMA.FTZ R149, R40.reuse, R43, R42 ;  /* 0x0000002b28957223 */ /* 0x040fe4000001002a */
[----:B------:R-:W-:Y:S02]  /*a060*/  FMUL.FTZ R41, R40, R41 ;  /* 0x0000002928297220 */ /* 0x000fe40000410000 */
[----:B--2---:R-:W0:Y:S02]  /*a070*/  MUFU.RCP R40, R106 ;  /* 0x0000006a00287308 */ /* 0x004e240000001000 */
[----:B------:R-:W-:Y:S02]  /*a080*/  FMUL.FTZ R108, R41, R87 ;  /* 0x00000057296c7220 */ /* 0x000fe40000410000 */
        /* <DEDUP_REMOVED lines=10> */
[----:B-1----:R-:W-:Y:S01]  /*a130*/  FFMA.FTZ R40, R41, R40, c[0x0][0x228] ;  /* 0x00008a0029287623 */ /* 0x002fe20000010028 */
[----:B------:R-:W-:-:S03]  /*a140*/  @!P0 MOV R41, 0x4 ;  /* 0x0000000400298802 */ /* 0x000fc60000000f00 */
        /* <DEDUP_REMOVED lines=18> */
[----:B------:R-:W-:Y:S01]  /*a270*/  F2FP.PACK_AB R40, R41, R40 ;  /* 0x000000282928723e */ /* 0x000fe200000000ff */
[----:B------:R-:W-:-:S02]  /*a280*/  FFMA.FTZ R41, R35, R42, R56 ;  /* 0x0000002a23297223 */ /* 0x000fc40000010038 */
[----:B------:R-:W-:Y:S02]  /*a290*/  FFMA.FTZ R86, R60, R86, R57 ;  /* 0x000000563c567223 */ /* 0x000fe40000010039 */
[--C-:B------:R-:W-:Y:S02]  /*a2a0*/  FADD.FTZ R42, R123, -R104.reuse ;  /* 0x800000687b2a7221 */ /* 0x100fe40000010000 */
[--C-:B------:R-:W-:Y:S01]  /*a2b0*/  FADD.FTZ R106, R143, -R104.reuse ;  /* 0x800000688f6a7221 */ /* 0x100fe20000010000 */
[----:B------:R-:W-:Y:S01]  /*a2c0*/  F2FP.PACK_AB R41, R86, R41 ;  /* 0x000000295629723e */ /* 0x000fe200000000ff */
[----:B------:R-:W-:Y:S02]  /*a2d0*/  FADD.FTZ R86, R141, -R104 ;  /* 0x800000688d567221 */ /* 0x000fe40000010000 */
[C---:B------:R-:W-:Y:S02]  /*a2e0*/  FMUL.FTZ R42, R149.reuse, R42 ;  /* 0x0000002a952a7220 */ /* 0x040fe40000410000 */
[----:B------:R-:W-:-:S02]  /*a2f0*/  FMUL.FTZ R86, R149, R86 ;  /* 0x0000005695567220 */ /* 0x000fc40000410000 */
[----:B------:R-:W-:Y:S02]  /*a300*/  FFMA.FTZ R42, R53, R42, R64 ;  /* 0x0000002a352a7223 */ /* 0x000fe40000010040 */
[----:B------:R-:W-:Y:S02]  /*a310*/  FFMA.FTZ R43, R61, R86, R58 ;  /* 0x000000563d2b7223 */ /* 0x000fe4000001003a */
[----:B------:R-:W-:Y:S02]  /*a320*/  FADD.FTZ R86, R139, -R104 ;  /* 0x800000688b567221 */ /* 0x000fe40000010000 */
[----:B------:R-:W-:Y:S01]  /*a330*/  FMUL.FTZ R106, R149, R106 ;  /* 0x0000006a956a7220 */ /* 0x000fe20000410000 */
[----:B------:R-:W-:Y:S01]  /*a340*/  F2FP.PACK_AB R42, R43, R42 ;  /* 0x0000002a2b2a723e */ /* 0x000fe200000000ff */
[----:B------:R-:W-:Y:S02]  /*a350*/  FMUL.FTZ R86, R149, R86 ;  /* 0x0000005695567220 */ /* 0x000fe40000410000 */
[----:B------:R-:W-:-:S02]  /*a360*/  FFMA.FTZ R106, R62, R106, R67 ;  /* 0x0000006a3e6a7223 */ /* 0x000fc40000010043 */
[----:B------:R-:W-:Y:S02]  /*a370*/  FFMA.FTZ R43, R54, R86, R65 ;  /* 0x00000056362b7223 */ /* 0x000fe40000010041 */
[----:B------:R-:W-:-:S03]  /*a380*/  IMAD.MOV.U32 R87, RZ, RZ, 0x10 ;  /* 0x00000010ff577424 */ /* 0x000fc600078e00ff */
[----:B------:R-:W-:Y:S01]  /*a390*/  F2FP.PACK_AB R43, R106, R43 ;  /* 0x0000002b6a2b723e */ /* 0x000fe200000000ff */
[C---:B------:R-:W-:Y:S01]  /*a3a0*/  IMAD.WIDE.U32 R86, R90.reuse, R87, c[0x0][0x208] ;  /* 0x000082005a567625 */ /* 0x040fe200078e0057 */
[----:B------:R-:W-:-:S04]  /*a3b0*/  IADD3 R90, R90, 0x80, RZ ;  /* 0x000000805a5a7810 */ /* 0x000fc80007ffe0ff */
[----:B------:R0:W-:Y:S03]  /*a3c0*/  STG.E.128 [R86.64], R40 ;  /* 0x0000002856007986 */ /* 0x0001e6000c101d06 */
.L_x_3987:
[----:B------:R-:W-:Y:S05]  /*a3d0*/  BSYNC B0 ;  /* 0x0000000000007941 */ /* 0x000fea0003800000 */
.L_x_3986:
        /* <DEDUP_REMOVED lines=13> */
[----:B------:R-:W-:Y:S01]  /*a4b0*/  F2FP.PACK_AB R40, R41, R40 ;  /* 0x000000282928723e */ /* 0x000fe200000000ff */
[----:B------:R-:W-:Y:S02]  /*a4c0*/  FFMA.FTZ R41, R44, R42, R71 ;  /* 0x0000002a2c297223 */ /* 0x000fe40000010047 */
[----:B------:R-:W-:-:S02]  /*a4d0*/  FFMA.FTZ R86, R68, R86, R49 ;  /* 0x0000005644567223 */ /* 0x000fc40000010031 */
[--C-:B------:R-:W-:Y:S02]  /*a4e0*/  FADD.FTZ R42, R119, -R104.reuse ;  /* 0x80000068772a7221 */ /* 0x100fe40000010000 */
[--C-:B------:R-:W-:Y:S01]  /*a4f0*/  FADD.FTZ R106, R145, -R104.reuse ;  /* 0x80000068916a7221 */ /* 0x100fe20000010000 */
[----:B------:R-:W-:Y:S01]  /*a500*/  F2FP.PACK_AB R41, R86, R41 ;  /* 0x000000295629723e */ /* 0x000fe200000000ff */
[----:B------:R-:W-:Y:S02]  /*a510*/  FADD.FTZ R86, R137, -R104 ;  /* 0x8000006889567221 */ /* 0x000fe40000010000 */
[C---:B------:R-:W-:Y:S02]  /*a520*/  FMUL.FTZ R42, R149.reuse, R42 ;  /* 0x0000002a952a7220 */ /* 0x040fe40000410000 */
[----:B------:R-:W-:Y:S02]  /*a530*/  FMUL.FTZ R86, R149, R86 ;  /* 0x0000005695567220 */ /* 0x000fe40000410000 */
[----:B------:R-:W-:-:S02]  /*a540*/  FFMA.FTZ R42, R45, R42, R48 ;  /* 0x0000002a2d2a7223 */ /* 0x000fc40000010030 */
[----:B------:R-:W-:Y:S02]  /*a550*/  FFMA.FTZ R43, R69, R86, R50 ;  /* 0x00000056452b7223 */ /* 0x000fe40000010032 */
[----:B------:R-:W-:Y:S02]  /*a560*/  FADD.FTZ R86, R135, -R104 ;  /* 0x8000006887567221 */ /* 0x000fe40000010000 */
[----:B------:R-:W-:Y:S01]  /*a570*/  FMUL.FTZ R106, R149, R106 ;  /* 0x0000006a956a7220 */ /* 0x000fe20000410000 */
[----:B------:R-:W-:Y:S01]  /*a580*/  F2FP.PACK_AB R42, R43, R42 ;  /* 0x0000002a2b2a723e */ /* 0x000fe200000000ff */
[----:B------:R-:W-:Y:S02]  /*a590*/  FMUL.FTZ R86, R149, R86 ;  /* 0x0000005695567220 */ /* 0x000fe40000410000 */
[----:B------:R-:W-:Y:S02]  /*a5a0*/  FFMA.FTZ R106, R47, R106, R72 ;  /* 0x0000006a2f6a7223 */ /* 0x000fe40000010048 */
[----:B------:R-:W-:-:S02]  /*a5b0*/  FFMA.FTZ R43, R46, R86, R75 ;  /* 0x000000562e2b7223 */ /* 0x000fc4000001004b */
[----:B------:R-:W-:-:S03]  /*a5c0*/  IMAD.MOV.U32 R87, RZ, RZ, 0x10 ;  /* 0x00000010ff577424 */ /* 0x000fc600078e00ff */
[----:B------:R-:W-:Y:S01]  /*a5d0*/  F2FP.PACK_AB R43, R106, R43 ;  /* 0x0000002b6a2b723e */ /* 0x000fe200000000ff */
[C---:B------:R-:W-:Y:S01]  /*a5e0*/  IMAD.WIDE.U32 R86, R90.reuse, R87, c[0x0][0x208] ;  /* 0x000082005a567625 */ /* 0x040fe200078e0057 */
[----:B------:R-:W-:-:S04]  /*a5f0*/  IADD3 R90, R90, 0x80, RZ ;  /* 0x000000805a5a7810 */ /* 0x000fc80007ffe0ff */
[----:B------:R0:W-:Y:S03]  /*a600*/  STG.E.128 [R86.64], R40 ;  /* 0x0000002856007986 */ /* 0x0001e6000c101d06 */
.L_x_3989:
[----:B------:R-:W-:Y:S05]  /*a610*/  BSYNC B0 ;  /* 0x0000000000007941 */ /* 0x000fea0003800000 */
.L_x_3988:
[----:B------:R-:W-:Y:S01]  /*a620*/  ISETP.NE.AND P0, PT, R34, RZ, PT ;  /* 0x000000ff2200720c */ /* 0x000fe20003f05270 */
[----:B------:R-:W-:-:S12]  /*a630*/  BSSY B0, `(.L_x_3990) ;  /* 0x0000021000007945 */ /* 0x000fd80003800000 */
[----:B------:R-:W-:Y:S05]  /*a640*/  @!P0 BRA `(.L_x_3991) ;  /* 0x000001f000008947 */ /* 0x000fea0003800000 */
[--C-:B01----:R-:W-:Y:S02]  /*a650*/  FADD.FTZ R40, R105, -R104.reuse ;  /* 0x8000006869287221 */ /* 0x103fe40000010000 */
        /* <DEDUP_REMOVED lines=25> */
[----:B------:R-:W-:-:S02]  /*a7f0*/  FFMA.FTZ R106, R78, R106, R89 ;  /* 0x0000006a4e6a7223 */ /* 0x000fc40000010059 */
[----:B------:R-:W-:Y:S01]  /*a800*/  IMAD.WIDE.U32 R86, R90, R87, c[0x0][0x208] ;  /* 0x000082005a567625 */ /* 0x000fe200078e0057 */
[----:B------:R-:W-:Y:S02]  /*a810*/  F2FP.PACK_AB R42, R149, R108 ;  /* 0x0000006c952a723e */ /* 0x000fe400000000ff */
[----:B------:R-:W-:-:S05]  /*a820*/  F2FP.PACK_AB R41, R106, R41 ;  /* 0x000000296a29723e */ /* 0x000fca00000000ff */
[----:B------:R0:W-:Y:S02]  /*a830*/  STG.E.128 [R86.64], R40 ;  /* 0x0000002856007986 */ /* 0x0001e4000c101d06 */
.L_x_3991:
[----:B------:R-:W-:Y:S05]  /*a840*/  BSYNC B0 ;  /* 0x0000000000007941 */ /* 0x000fea0003800000 */
.L_x_3990:
[----:B------:R-:W-:Y:S02]  /*a850*/  IADD3 R26, R26, c[0x0][0x160], RZ ;  /* 0x000058001a1a7a10 */ /* 0x000fe40007ffe0ff */
[----:B------:R-:W-:Y:S02]  /*a860*/  LOP3.LUT P1, RZ, R94, 0xff, RZ, 0xc0, !PT ;  /* 0x000000ff5eff7812 */ /* 0x000fe4000782c0ff */
[----:B------:R-:W-:Y:S02]  /*a870*/  ISETP.GE.AND P0, PT, R26, c[0x0][0x164], PT ;  /* 0x000059001a007a0c */ /* 0x000fe40003f06270 */
[----:B------:R-:W-:-:S11]  /*a880*/  SEL R94, RZ, 0x1, P1 ;  /* 0x00000001ff5e7807 */ /* 0x000fd60000800000 */
[----:B01----:R-:W-:Y:S01]  /*a890*/  @P0 CALL.REL.NOINC `(.L_x_3992) ;  /* 0x0000001000000944 */ /* 0x003fe20003c00000 */
[----:B------:R-:W-:Y:S05]  /*a8a0*/  BRA `(.L_x_3993) ;  /* 0xffff669000007947 */ /* 0x000fea000383ffff */
.L_x_3992:
[----:B------:R-:W-:Y:S05]  /*a8b0*/  EXIT ;  /* 0x000000000000794d */ /* 0x000fea0003800000 */
.L_x_3984:
[----:B------:R-:W-:Y:S01]  /*a8c0*/  IMAD.MOV.U32 R104, RZ, RZ, R40 ;  /* 0x000000ffff687224 */ /* 0x000fe200078e0028 */
[----:B------:R-:W-:Y:S01]  /*a8d0*/  MOV R87, 0x1f ;  /* 0x0000001f00577802 */ /* 0x000fe20000000f00 */
[----:B------:R-:W-:Y:S01]  /*a8e0*/  IMAD.MOV.U32 R41, RZ, RZ, 0x1 ;  /* 0x00000001ff297424 */ /* 0x000fe200078e00ff */
[----:B------:R-:W-:Y:S01]  /*a8f0*/  MOV R42, 0xa920 ;  /* 0x0000a920002a7802 */ /* 0x000fe20000000f00 */
[----:B------:R-:W-:Y:S02]  /*a900*/  IMAD.MOV.U32 R108, RZ, RZ, -0x1 ;  /* 0xffffffffff6c7424 */ /* 0x000fe400078e00ff */
[----:B------:R-:W-:Y:S05]  /*a910*/  CALL.REL.NOINC `($__internal_28_$__cuda_sm70_shflsync_bfly_p) ;  /* 0x000006c000007944 */ /* 0x000fea0003c00000 */
[----:B01----:R-:W-:Y:S05]  /*a920*/  BRA `(.L_x_3994) ;  /* 0xfffff00000007947 */ /* 0x003fea000383ffff */
.L_x_3985:
[----:B------:R-:W-:Y:S01]  /*a930*/  HFMA2.MMA R87, -RZ, RZ, 0, 1.847743988037109375e-06 ;  /* 0x0000001fff577435 */ /* 0x000fe200000001ff */
[----:B------:R-:W-:Y:S01]  /*a940*/  IMAD.MOV.U32 R41, RZ, RZ, 0x2 ;  /* 0x00000002ff297424 */ /* 0x000fe200078e00ff */
[----:B------:R-:W-:Y:S01]  /*a950*/  MOV R42, 0xa980 ;  /* 0x0000a980002a7802 */ /* 0x000fe20000000f00 */
[----:B------:R-:W-:-:S03]  /*a960*/  IMAD.MOV.U32 R108, RZ, RZ, -0x1 ;  /* 0xffffffffff6c7424 */ /* 0x000fc600078e00ff */
[----:B0-----:R-:W-:Y:S05]  /*a970*/  CALL.REL.NOINC `($__internal_28_$__cuda_sm70_shflsync_bfly_p) ;  /* 0x0000066000007944 */ /* 0x001fea0003c00000 */
[----:B01----:R-:W-:Y:S01]  /*a980*/  FADD.FTZ R104, R104, R41 ;  /* 0x0000002968687221 */ /* 0x003fe20000010000 */
[----:B------:R-:W-:Y:S01]  /*a990*/  MOV R87, 0x1f ;  /* 0x0000001f00577802 */ /* 0x000fe20000000f00 */
[----:B------:R-:W-:Y:S01]  /*a9a0*/  IMAD.MOV.U32 R41, RZ, RZ, 0x4 ;  /* 0x00000004ff297424 */ /* 0x000fe200078e00ff */
[----:B------:R-:W-:Y:S01]  /*a9b0*/  MOV R42, 0xa9e0 ;  /* 0x0000a9e0002a7802 */ /* 0x000fe20000000f00 */
[----:B------:R-:W-:-:S02]  /*a9c0*/  IMAD.MOV.U32 R108, RZ, RZ, -0x1 ;  /* 0xffffffffff6c7424 */ /* 0x000fc400078e00ff */
[----:B------:R-:W-:Y:S05]  /*a9d0*/  CALL.REL.NOINC `($__internal_28_$__cuda_sm70_shflsync_bfly_p) ;  /* 0x0000060000007944 */ /* 0x000fea0003c00000 */
[----:B0-----:R-:W-:Y:S01]  /*a9e0*/  HFMA2.MMA R87, -RZ, RZ, 0, 1.847743988037109375e-06 ;  /* 0x0000001fff577435 */ /* 0x001fe200000001ff */
[----:B-1----:R-:W-:Y:S01]  /*a9f0*/  FADD.FTZ R104, R104, R41 ;  /* 0x0000002968687221 */ /* 0x002fe20000010000 */
[----:B------:R-:W-:Y:S01]  /*aa00*/  MOV R42, 0xaa40 ;  /* 0x0000aa40002a7802 */ /* 0x000fe20000000f00 */
[----:B------:R-:W-:-:S02]  /*aa10*/  IMAD.MOV.U32 R41, RZ, RZ, 0x8 ;  /* 0x00000008ff297424 */ /* 0x000fc400078e00ff */
[----:B------:R-:W-:Y:S02]  /*aa20*/  IMAD.MOV.U32 R108, RZ, RZ, -0x1 ;  /* 0xffffffffff6c7424 */ /* 0x000fe400078e00ff */
[----:B------:R-:W-:Y:S05]  /*aa30*/  CALL.REL.NOINC `($__internal_28_$__cuda_sm70_shflsync_bfly_p) ;  /* 0x000005a000007944 */ /* 0x000fea0003c00000 */
[----:B01----:R-:W-:Y:S01]  /*aa40*/  FADD.FTZ R104, R104, R41 ;  /* 0x0000002968687221 */ /* 0x003fe20000010000 */
[----:B------:R-:W-:Y:S01]  /*aa50*/  MOV R87, 0x1f ;  /* 0x0000001f00577802 */ /* 0x000fe20000000f00 */
[----:B------:R-:W-:Y:S01]  /*aa60*/  IMAD.MOV.U32 R41, RZ, RZ, 0x10 ;  /* 0x00000010ff297424 */ /* 0x000fe200078e00ff */
[----:B------:R-:W-:Y:S01]  /*aa70*/  MOV R42, 0xaaa0 ;  /* 0x0000aaa0002a7802 */ /* 0x000fe20000000f00 */
[----:B------:R-:W-:Y:S02]  /*aa80*/  IMAD.MOV.U32 R108, RZ, RZ, -0x1 ;  /* 0xffffffffff6c7424 */ /* 0x000fe400078e00ff */
[----:B------:R-:W-:Y:S05]  /*aa90*/  CALL.REL.NOINC `($__internal_28_$__cuda_sm70_shflsync_bfly_p) ;  /* 0x0000054000007944 */ /* 0x000fea0003c00000 */
[----:B-1----:R-:W-:Y:S01]  /*aaa0*/  FADD.FTZ R41, R104, R41 ;  /* 0x0000002968297221 */ /* 0x002fe20000010000 */
[----:B------:R-:W-:Y:S01]  /*aab0*/  ISETP.NE.AND P0, PT, R32, RZ, PT ;  /* 0x000000ff2000720c */ /* 0x000fe20003f05270 */
[----:B0-----:R-:W-:Y:S01]  /*aac0*/  HFMA2.MMA R87, -RZ, RZ, 0, 1.847743988037109375e-06 ;  /* 0x0000001fff577435 */ /* 0x001fe200000001ff */
[----:B------:R-:W-:Y:S02]  /*aad0*/  IMAD.MOV.U32 R108, RZ, RZ, -0x1 ;  /* 0xffffffffff6c7424 */ /* 0x000fe400078e00ff */
        /* <DEDUP_REMOVED lines=52> */
[----:B------:R-:W-:Y:S05]  /*ae20*/  CALL.REL.NOINC `($__internal_28_$__cuda_sm70_shflsync_bfly_p) ;  /* 0x000001b000007944 */ /* 0x000fea0003c00000 */
[----:B01----:R-:W-:Y:S01]  /*ae30*/  FADD.FTZ R104, R104, R41 ;  /* 0x0000002968687221 */ /* 0x003fe20000010000 */
[----:B------:R-:W-:Y:S01]  /*ae40*/  MOV R87, 0x1f ;  /* 0x0000001f00577802 */ /* 0x000fe20000000f00 */
[----:B------:R-:W-:Y:S01]  /*ae50*/  IMAD.MOV.U32 R41, RZ, RZ, 0x2 ;  /* 0x00000002ff297424 */ /* 0x000fe200078e00ff */
[----:B------:R-:W-:Y:S01]  /*ae60*/  MOV R42, 0xae90 ;  /* 0x0000ae90002a7802 */ /* 0x000fe20000000f00 */
[----:B------:R-:W-:Y:S02]  /*ae70*/  IMAD.MOV.U32 R108, RZ, RZ, -0x1 ;  /* 0xffffffffff6c7424 */ /* 0x000fe400078e00ff */
[----:B------:R-:W-:Y:S05]  /*ae80*/  CALL.REL.NOINC `($__internal_28_$__cuda_sm70_shflsync_bfly_p) ;  /* 0x0000015000007944 */ /* 0x000fea0003c00000 */
[----:B0-----:R-:W-:Y:S01]  /*ae90*/  HFMA2.MMA R87, -RZ, RZ, 0, 1.847743988037109375e-06 ;  /* 0x0000001fff577435 */ /* 0x001fe200000001ff */
[----:B-1----:R-:W-:Y:S01]  /*aea0*/  FADD.FTZ R104, R104, R41 ;  /* 0x0000002968687221 */ /* 0x002fe20000010000 */
[----:B------:R-:W-:Y:S01]  /*aeb0*/  MOV R42, 0xaef0 ;  /* 0x0000aef0002a7802 */ /* 0x000fe20000000f00 */
[----:B------:R-:W-:Y:S02]  /*aec0*/  IMAD.MOV.U32 R41, RZ, RZ, 0x4 ;  /* 0x00000004ff297424 */ /* 0x000fe400078e00ff */
[----:B------:R-:W-:-:S02]  /*aed0*/  IMAD.MOV.U32 R108, RZ, RZ, -0x1 ;  /* 0xffffffffff6c7424 */ /* 0x000fc400078e00ff */
[----:B------:R-:W-:Y:S05]  /*aee0*/  CALL.REL.NOINC `($__internal_28_$__cuda_sm70_shflsync_bfly_p) ;  /* 0x000000f000007944 */ /* 0x000fea0003c00000 */
[----:B01----:R-:W-:Y:S01]  /*aef0*/  FADD.FTZ R104, R104, R41 ;  /* 0x0000002968687221 */ /* 0x003fe20000010000 */
[----:B------:R-:W-:Y:S01]  /*af00*/  MOV R87, 0x1f ;  /* 0x0000001f00577802 */ /* 0x000fe20000000f00 */
[----:B------:R-:W-:Y:S01]  /*af10*/  IMAD.MOV.U32 R41, RZ, RZ, 0x8 ;  /* 0x00000008ff297424 */ /* 0x000fe200078e00ff */
[----:B------:R-:W-:Y:S01]  /*af20*/  MOV R42, 0xaf50 ;  /* 0x0000af50002a7802 */ /* 0x000fe20000000f00 */
[----:B------:R-:W-:-:S02]  /*af30*/  IMAD.MOV.U32 R108, RZ, RZ, -0x1 ;  /* 0xffffffffff6c7424 */ /* 0x000fc400078e00ff */
[----:B------:R-:W-:Y:S05]  /*af40*/  CALL.REL.NOINC `($__internal_28_$__cuda_sm70_shflsync_bfly_p) ;  /* 0x0000009000007944 */ /* 0x000fea0003c00000 */
[----:B-1----:R-:W-:Y:S01]  /*af50*/  FADD.FTZ R106, R104, R41 ;  /* 0x00000029686a7221 */ /* 0x002fe20000010000 */
[----:B0-----:R-:W-:Y:S01]  /*af60*/  HFMA2.MMA R87, -RZ, RZ, 0, 1.847743988037109375e-06 ;  /* 0x0000001fff577435 */ /* 0x001fe200000001ff */
[----:B------:R-:W-:Y:S01]  /*af70*/  IMAD.MOV.U32 R41, RZ, RZ, 0x10 ;  /* 0x00000010ff297424 */ /* 0x000fe200078e00ff */
[----:B------:R-:W-:Y:S01]  /*af80*/  MOV R42, 0xafc0 ;  /* 0x0000afc0002a7802 */ /* 0x000fe20000000f00 */
[----:B------:R-:W-:-:S02]  /*af90*/  IMAD.MOV.U32 R108, RZ, RZ, -0x1 ;  /* 0xffffffffff6c7424 */ /* 0x000fc400078e00ff */
[----:B------:R-:W-:Y:S02]  /*afa0*/  IMAD.MOV.U32 R104, RZ, RZ, R106 ;  /* 0x000000ffff687224 */ /* 0x000fe400078e006a */
[----:B------:R-:W-:Y:S05]  /*afb0*/  CALL.REL.NOINC `($__internal_28_$__cuda_sm70_shflsync_bfly_p) ;  /* 0x0000002000007944 */ /* 0x000fea0003c00000 */
[----:B-1----:R-:W-:Y:S01]  /*afc0*/  MOV R43, R41 ;  /* 0x00000029002b7202 */ /* 0x002fe20000000f00 */
[----:B0-----:R-:W-:Y:S05]  /*afd0*/  BRA `(.L_x_3995) ;  /* 0xffffedb000007947 */ /* 0x001fea000383ffff */
        .weak           $__internal_28_$__cuda_sm70_shflsync_bfly_p
        .type           $__internal_28_$__cuda_sm70_shflsync_bfly_p,@function
        .size           $__internal_28_$__cuda_sm70_shflsync_bfly_p,(.L_x_22116 - $__internal_28_$__cuda_sm70_shflsync_bfly_p)
$__internal_28_$__cuda_sm70_shflsync_bfly_p:
[----:B------:R-:W-:Y:S01]  /*afe0*/  IMAD.MOV.U32 R43, RZ, RZ, 0x0 ;  /* 0x00000000ff2b7424 */ /* 0x000fe200078e00ff */
[----:B------:R-:W-:Y:S04]  /*aff0*/  WARPSYNC R108 ;  /* 0x0000006c00007348 */ /* 0x000fe80003800000 */
[----:B------:R0:W1:Y:S01]  /*b000*/  SHFL.BFLY PT, R41, R104, R41, R87 ;  /* 0x0c00002968297389 */ /* 0x00006200000e0057 */
[----:B------:R-:W-:Y:S05]  /*b010*/  RET.REL.NODEC R42 `(_ZN10layer_norm13ln_fwd_kernelINS_13Kernel_traitsI6__halfS2_S2_S2_fjLj3072ELj1ELj1ELj4ELj16ENS_18Kernel_traits_baseILj3072ES2_S2_S2_S2_fjLj128EEEEELb1ELb1ELb0ELb0EEEvNS_9FwdParamsE) ;  /* 0xffff4fe02a007950 */ /* 0x000fea0003c3ffff */
.L_x_3996:
        /* <DEDUP_REMOVED lines=14> */
.L_x_22116:


//--------------------- .text._ZN10layer_norm13ln_fwd_kernelINS_13Kernel_traitsI6__halfS2_S2_S2_fjLj3072ELj1ELj1ELj4ELj16ENS_18Kernel_traits_baseILj3072ES2_S2_S2_S2_fjLj128EEEEELb1ELb1ELb0ELb1EEEvNS_9FwdParamsE --------------------------
	.section	.text._ZN10layer_norm13ln_fwd_kernelINS_13Kernel_traitsI6__halfS2_S2_S2_fjLj3072ELj1ELj1ELj4ELj16ENS_18Kernel_traits_baseILj3072ES2_S2_S2_S2_fjLj128EEEEELb1ELb1ELb0ELb1EEEvNS_9FwdParamsE,"ax",@progbits
	.sectioninfo	@"SHI_REGISTERS=127"
	.align	128
        .global         _ZN10layer_norm13ln_fwd_kernelINS_13Kernel_traitsI6__halfS2_S2_S2_fjLj3072ELj1ELj1ELj4ELj16ENS_18Kernel_traits_baseILj3072ES2_S2_S2_S2_fjLj128EEEEELb1ELb1ELb0ELb1EEEvNS_9FwdParamsE
        .type           _ZN10layer_norm13ln_fwd_kernelINS_13Kernel_traitsI6__halfS2_S2_S2_fjLj3072ELj1ELj1ELj4ELj16ENS_18Kernel_traits_baseILj3072ES2_S2_S2_S2_fjLj128EEEEELb1ELb1ELb0ELb1EEEvNS_9FwdParamsE,@function
        .size           _ZN10layer_norm13ln_fwd_kernelINS_13Kernel_traitsI6__halfS2_S2_S2_fjLj3072ELj1ELj1ELj4ELj16ENS_18Kernel_traits_baseILj3072ES2_S2_S2_S2_fjLj128EEEEELb1ELb1ELb0ELb1EEEvNS_9FwdParamsE,(.L_x_22117 - _ZN10layer_norm13ln_fwd_kernelINS_13Kernel_traitsI6__halfS2_S2_S2_fjLj3072ELj1ELj1ELj4ELj16ENS_18Kernel_traits_baseILj3072ES2_S2_S2_S2_fjLj128EEEEELb1ELb1ELb0ELb1EEEvNS_9FwdParamsE)
        .other          _ZN10layer_norm13ln_fwd_kernelINS_13Kernel_traitsI6__halfS2_S2_S2_fjLj3072ELj1ELj1ELj4ELj16ENS_18Kernel_traits_baseILj3072ES2_S2_S2_S2_fjLj128EEEEELb1ELb1ELb0ELb1EEEvNS_9FwdParamsE,@"STO_CUDA_ENTRY STV_DEFAULT"
_ZN10layer_norm13ln_fwd_kernelINS_13Kernel_traitsI6__halfS2_S2_S2_fjLj3072ELj1ELj1ELj4ELj16ENS_18Kernel_traits_baseILj3072ES2_S2_S2_S2_fjLj128EEEEELb1ELb1ELb0ELb1EEEvNS_9FwdParamsE:
.text._ZN10layer_norm13ln_fwd_kernelINS_13Kernel_traitsI6__halfS2_S2_S2_fjLj3072ELj1ELj1ELj4ELj16ENS_18Kernel_traits_baseILj3072ES2_S2_S2_S2_fjLj128EEEEELb1ELb1ELb0ELb1EEEvNS_9FwdParamsE:
[----:B------:R-:W-:Y:S02]  /*0000*/  IMAD.MOV.U32 R1, RZ, RZ, c[0x0][0x28] ;  /* 0x00000a00ff017624 */ /* 0x000fe400078e00ff */
[----:B------:R-:W-:Y:S01]  /*0010*/  ULDC.U8 UR4, c[0x0][0x244] ;  /* 0x0000910000047ab9 */ /* 0x000fe20000000000 */
[----:B------:R-:W-:Y:S01]  /*0020*/  IMAD.MOV.U32 R96, RZ, RZ, c[0x0][0x238] ;  /* 0x00008e00ff607624 */ /* 0x000fe200078e00ff */
[----:B------:R-:W-:Y:S01]  /*0030*/  ISETP.NE.AND P0, PT, RZ, UR4, PT ;  /* 0x00000004ff007c0c */ /* 0x000fe2000bf05270 */
[----:B------:R-:W-:Y:S02]  /*0040*/  ULDC.64 UR4, c[0x0][0x230] ;  /* 0x00008c0000047ab9 */ /* 0x000fe40000000a00 */
[----:B------:R-:W-:Y:S01]  /*0050*/  IMAD.U32 R2, RZ, RZ, UR4 ;  /* 0x00000004ff027e24 */ /* 0x000fe2000f8e00ff */
[----:B------:R-:W-:Y:S01]  /*0060*/  MOV R3, UR5 ;  /* 0x0000000500037c02 */ /* 0x000fe20008000f00 */
[----:B------:R-:W-:Y:S01]  /*0070*/  IMAD.MOV.U32 R97, RZ, RZ, c[0x0][0x23c] ;  /* 0x00008f00ff617624 */ /* 0x000fe200078e00ff */
[----:B------:R-:W-:-:S07]  /*0080*/  ULDC.64 UR6, c[0x0][0x118] ;  /* 0x0000460000067ab9 */ /* 0x000fce0000000a00 */
        /* <DEDUP_REMOVED lines=22> */
[----:B------:R-:W-:Y:S01]  /*01f0*/  SHF.L.U32 R0, R22, 0x4, RZ ;  /* 0x0000000416007819 */ /* 0x000fe200000006ff */
[----:B--2---:R-:W-:Y:S01]  /*0200*/  UIADD3 UR10, UR5, -0x4498517b, URZ ;  /* 0xbb67ae85050a7890 */ /* 0x004fe2000fffe03f */
[----:B------:R-:W-:Y:S01]  /*0210*/  LOP3.LUT R8, R5, UR5, RZ, 0x3c, !PT ;  /* 0x0000000505087c12 */ /* 0x000fe2000f8e3cff */
[----:B------:R-:W-:Y:S01]  /*0220*/  UIADD3 UR12, UR5, 0x76cf5d0a, URZ ;  /* 0x76cf5d0a050c7890 */ /* 0x000fe2000fffe03f */
[----:B------:R-:W-:Y:S01]  /*0230*/  LOP3.LUT R24, R0, 0x7f0, RZ, 0xc0, !PT ;  /* 0x000007f000187812 */ /* 0x000fe200078ec0ff */
[----:B------:R-:W-:-:S02]  /*0240*/  UIADD3 UR14, UR5, 0x32370b8f, URZ ;  /* 0x32370b8f050e7890 */ /* 0x000fc4000fffe03f */
[----:B------:R-:W-:Y:S01]  /*0250*/  IMAD.WIDE.U32 R8, R8, -0x326172a9, RZ ;  /* 0xcd9e8d5708087825 */ /* 0x000fe200078e00ff */
[----:B------:R-:W-:Y:S01]  /*0260*/  LOP3.LUT R7, R3, UR10, R4, 0x96, !PT ;  /* 0x0000000a03077c12 */ /* 0x000fe2000f8e9604 */
[----:B------:R-:W-:Y:S02]  /*0270*/  UIADD3 UR15, UR4, 0x78dde6e4, URZ ;  /* 0x78dde6e4040f7890 */ /* 0x000fe4000fffe03f */
[----:B------:R-:W-:Y:S01]  /*0280*/  UIADD3 UR16, UR5, -0x126145ec, URZ ;  /* 0xed9eba1405107890 */ /* 0x000fe2000fffe03f */
[----:B------:R-:W-:Y:S01]  /*0290*/  LOP3.LUT R4, R9, UR9, R6, 0x96, !PT ;  /* 0x0000000909047c12 */ /* 0x000fe2000f8e9606 */
[----:B------:R-:W-:Y:S01]  /*02a0*/  IMAD.WIDE.U32 R6, R7, -0x326172a9, RZ ;  /* 0xcd9e8d5707067825 */ /* 0x000fe200078e00ff */
[----:B------:R-:W-:Y:S02]  /*02b0*/  UIADD3 UR18, UR5, -0x56f99767, URZ ;  /* 0xa906689905127890 */ /* 0x000fe4000fffe03f */
[----:B------:R-:W-:Y:S01]  /*02c0*/  UIADD3 UR17, UR4, 0x1715609d, URZ ;  /* 0x1715609d04117890 */ /* 0x000fe2000fffe03f */
[----:B------:R-:W-:Y:S01]  /*02d0*/  IMAD.WIDE.U32 R4, R4, -0x2daee0ad, RZ ;  /* 0xd2511f5304047825 */ /* 0x000fe200078e00ff */
[----:B------:R-:W-:-:S04]  /*02e0*/  LOP3.LUT R3, R7, UR11, R8, 0x96, !PT ;  /* 0x0000000b07037c12 */ /* 0x000fc8000f8e9608 */
[----:B------:R-:W-:Y:S01]  /*02f0*/  LOP3.LUT R8, R5, UR12, R2, 0x96, !PT ;  /* 0x0000000c05087c12 */ /* 0x000fe2000f8e9602 */
[----:B------:R-:W-:-:S04]  /*0300*/  IMAD.WIDE.U32 R2, R3, -0x2daee0ad, RZ ;  /* 0xd2511f5303027825 */ /* 0x000fc800078e00ff */
[----:B------:R-:W-:Y:S01]  /*0310*/  IMAD.WIDE.U32 R8, R8, -0x326172a9, RZ ;  /* 0xcd9e8d5708087825 */ /* 0x000fe200078e00ff */
[----:B------:R-:W-:Y:S01]  /*0320*/  LOP3.LUT R12, R3, UR14, R4, 0x96, !PT ;  /* 0x0000000e030c7c12 */ /* 0x000fe2000f8e9604 */
[----:B------:R-:W-:Y:S01]  /*0330*/  UIADD3 UR19, UR4, -0x4ab325aa, URZ ;  /* 0xb54cda5604137890 */ /* 0x000fe2000fffe03f */
[----:B------:R-:W-:Y:S02]  /*0340*/  IADD3 R4, P1, R24, c[0x0][0x218], RZ ;  /* 0x0000860018047a10 */ /* 0x000fe40007f3e0ff */
[----:B------:R-:W-:Y:S01]  /*0350*/  LOP3.LUT R6, R9, UR13, R6, 0x96, !PT ;  /* 0x0000000d09067c12 */ /* 0x000fe2000f8e9606 */
[----:B------:R-:W-:-:S04]  /*0360*/  IMAD.WIDE.U32 R12, R12, -0x326172a9, RZ ;  /* 0xcd9e8d570c0c7825 */ /* 0x000fc800078e00ff */
[----:B------:R-:W-:Y:S01]  /*0370*/  IMAD.WIDE.U32 R6, R6, -0x2daee0ad, RZ ;  /* 0xd2511f5306067825 */ /* 0x000fe200078e00ff */
[----:B------:R-:W-:Y:S01]  /*0380*/  LOP3.LUT R3, R13, UR15, R8, 0x96, !PT ;  /* 0x0000000f0d037c12 */ /* 0x000fe2000f8e9608 */
[----:B------:R-:W-:Y:S01]  /*0390*/  UIADD3 UR20, UR5, 0x646e171e, URZ ;  /* 0x646e171e05147890 */ /* 0x000fe2000fffe03f */
[----:B------:R-:W-:Y:S01]  /*03a0*/  LEA.HI R0, R22, R23, RZ, 0x19 ;  /* 0x0000001716007211 */ /* 0x000fe200078fc8ff */
[----:B------:R-:W-:Y:S01]  /*03b0*/  IMAD.X R5, RZ, RZ, c[0x0][0x21c], P1 ;  /* 0x00008700ff057624 */ /* 0x000fe200008e06ff */
[----:B------:R-:W-:Y:S01]  /*03c0*/  LOP3.LUT R14, R7, UR16, R2, 0x96, !PT ;  /* 0x00000010070e7c12 */ /* 0x000fe2000f8e9602 */
[----:B------:R-:W-:Y:S01]  /*03d0*/  IMAD.WIDE.U32 R2, R3, -0x2daee0ad, RZ ;  /* 0xd2511f5303027825 */ /* 0x000fe200078e00ff */
[----:B------:R-:W-:Y:S01]  /*03e0*/  UIADD3 UR22, UR5, 0x1fd5c5a3, URZ ;  /* 0x1fd5c5a305167890 */ /* 0x000fe2000fffe03f */
[----:B------:R-:W-:Y:S01]  /*03f0*/  ISETP.GE.AND P1, PT, R0, c[0x0][0x164], PT ;  /* 0x0000590000007a0c */ /* 0x000fe20003f26270 */
[----:B------:R-:W-:Y:S01]  /*0400*/  UIADD3 UR21, UR4, 0x5384540f, URZ ;  /* 0x5384540f04157890 */ /* 0x000fe2000fffe03f */
[----:B------:R-:W-:Y:S01]  /*0410*/  IMAD.WIDE.U32 R14, R14, -0x326172a9, RZ ;  /* 0xcd9e8d570e0e7825 */ /* 0x000fe200078e00ff */
[----:B------:R-:W-:Y:S01]  /*0420*/  LOP3.LUT R13, R3, UR18, R6, 0x96, !PT ;  /* 0x00000012030d7c12 */ /* 0x000fe2000f8e9606 */
[----:B------:R0:W5:Y:S03]  /*0430*/  @P0 LDG.E.128 R8, [R4.64] ;  /* 0x0000000604080981 */ /* 0x000166000c1e1d00 */
[----:B------:R-:W-:Y:S01]  /*0440*/  LOP3.LUT R6, R15, UR17, R12, 0x96, !PT ;  /* 0x000000110f067c12 */ /* 0x000fe2000f8e960c */
[----:B------:R-:W-:Y:S01]  /*0450*/  IMAD.WIDE.U32 R12, R13, -0x326172a9, RZ ;  /* 0xcd9e8d570d0c7825 */ /* 0x000fe200078e00ff */
[----:B------:R0:W5:Y:S03]  /*0460*/  @P0 LDG.E.128 R16, [R4.64+0x800] ;  /* 0x0008000604100981 */ /* 0x000166000c1e1d00 */
[----:B------:R-:W-:Y:S01]  /*0470*/  IMAD.WIDE.U32 R6, R6, -0x2daee0ad, RZ ;  /* 0xd2511f5306067825 */ /* 0x000fe200078e00ff */
[----:B------:R-:W-:Y:S01]  /*0480*/  LOP3.LUT R14, R13, UR19, R14, 0x96, !PT ;  /* 0x000000130d0e7c12 */ /* 0x000fe2000f8e960e */
[----:B------:R0:W5:Y:S03]  /*0490*/  @P0 LDG.E.128 R44, [R4.64+0x1000] ;  /* 0x00100006042c0981 */ /* 0x000166000c1e1d00 */
[----:B------:R-:W-:Y:S01]  /*04a0*/  LOP3.LUT R20, R7, UR20, R2, 0x96, !PT ;  /* 0x0000001407147c12 */ /* 0x000fe2000f8e9602 */
[----:B------:R-:W-:-:S04]  /*04b0*/  IMAD.WIDE.U32 R14, R14, -0x2daee0ad, RZ ;  /* 0xd2511f530e0e7825 */ /* 0x000fc800078e00ff */
[----:B------:R-:W-:Y:S01]  /*04c0*/  IMAD.WIDE.U32 R20, R20, -0x326172a9, RZ ;  /* 0xcd9e8d5714147825 */ /* 0x000fe200078e00ff */
[----:B------:R-:W-:Y:S02]  /*04d0*/  LOP3.LUT R23, R15, UR22, R6, 0x96, !PT ;  /* 0x000000160f177c12 */ /* 0x000fe4000f8e9606 */
[----:B------:R-:W-:Y:S02]  /*04e0*/  LOP3.LUT R2, R22, 0x7f, RZ, 0xc0, !PT ;  /* 0x0000007f16027812 */ /* 0x000fe400078ec0ff */
[----:B------:R-:W-:Y:S01]  /*04f0*/  LOP3.LUT R65, R21, UR21, R12, 0x96, !PT ;  /* 0x0000001515417c12 */ /* 0x000fe2000f8e960c */
[----:B------:R-:W-:Y:S01]  /*0500*/  UIADD3 UR23, UR4, -0xe443238, URZ ;  /* 0xf1bbcdc804177890 */ /* 0x000fe2000fffe03f */
[----:B------:R-:W-:Y:S01]  /*0510*/  LEA R6, P2, R2, c[0x0][0x1c8], 0x4 ;  /* 0x0000720002067a11 */ /* 0x000fe200078420ff */
[----:B------:R-:W-:Y:S01]  /*0520*/  UIADD3 UR24, UR5, -0x24c28bd8, URZ ;  /* 0xdb3d742805187890 */ /* 0x000fe2000fffe03f */
[----:B0-----:R-:W-:-:S04]  /*0530*/  IMAD.HI.U32 R5, R23, -0x326172a9, RZ ;  /* 0xcd9e8d5717057827 */ /* 0x001fc800078e00ff */
[----:B------:R-:W-:Y:S01]  /*0540*/  IMAD.HI.U32 R3, R65, -0x2daee0ad, RZ ;  /* 0xd2511f5341037827 */ /* 0x000fe200078e00ff */
[----:B------:R-:W-:-:S03]  /*0550*/  LOP3.LUT R84, R5, UR23, R20, 0x96, !PT ;  /* 0x0000001705547c12 */ /* 0x000fc6000f8e9614 */
[----:B------:R-:W-:Y:S01]  /*0560*/  IMAD.X R7, RZ, RZ, c[0x0][0x1cc], P2 ;  /* 0x00007300ff077624 */ /* 0x000fe200010e06ff */
[----:B------:R-:W-:Y:S01]  /*0570*/  LOP3.LUT R82, R3, UR24, R14, 0x96, !PT ;  /* 0x0000001803527c12 */ /* 0x000fe2000f8e960e */
[----:B------:R-:W-:Y:S06]  /*0580*/  @P1 EXIT ;  /* 0x000000000000194d */ /* 0x000fec0003800000 */
[----:B------:R0:W2:Y:S01]  /*0590*/  LDG.E.128 R48, [R6.64+0x1000] ;  /* 0x0010000606307981 */ /* 0x0000a2000c1e1d00 */
[----:B------:R-:W-:Y:S01]  /*05a0*/  IADD3 R12, P1, R24, c[0x0][0x1b0], RZ ;  /* 0x00006c00180c7a10 */ /* 0x000fe20007f3e0ff */
[----:B-----5:R-:W-:Y:S01]  /*05b0*/  @!P0 CS2R R8, SRZ ;  /* 0x0000000000088805 */ /* 0x020fe2000001ff00 */
[----:B------:R-:W-:Y:S01]  /*05c0*/  @!P0 CS2R R44, SRZ ;  /* 0x00000000002c8805 */ /* 0x000fe2000001ff00 */
[----:B------:R-:W-:Y:S01]  /*05d0*/  @!P0 CS2R R10, SRZ ;  /* 0x00000000000a8805 */ /* 0x000fe2000001ff00 */
[----:B------:R-:W-:Y:S01]  /*05e0*/  IADD3.X R13, RZ, c[0x0][0x1b4], RZ, P1, !PT ;  /* 0x00006d00ff0d7a10 */ /* 0x000fe20000ffe4ff */
[----:B------:R-:W-:Y:S01]  /*05f0*/  @!P0 CS2R R16, SRZ ;  /* 0x0000000000108805 */ /* 0x000fe2000001ff00 */
[----:B------:R-:W-:Y:S01]  /*0600*/  @!P0 CS2R R18, SRZ ;  /* 0x0000000000128805 */ /* 0x000fe2000001ff00 */
[----:B------:R0:W5:Y:S01]  /*0610*/  LDG.E.128 R40, [R6.64] ;  /* 0x0000000606287981 */ /* 0x000162000c1e1d00 */
[--C-:B------:R-:W-:Y:S01]  /*0620*/  HADD2.F32 R3, -RZ, R8.reuse.H0_H0 ;  /* 0x20000008ff037230 */ /* 0x100fe20000004100 */
[----:B------:R-:W-:Y:S01]  /*0630*/  @!P0 CS2R R46, SRZ ;  /* 0x00000000002e8805 */ /* 0x000fe2000001ff00 */
[----:B------:R-:W-:Y:S01]  /*0640*/  HADD2.F32 R4, -RZ, R8.H1_H1 ;  /* 0x30000008ff047230 */ /* 0x000fe20000004100 */
[----:B------:R0:W5:Y:S01]  /*0650*/  LDG.E.128 R36, [R6.64+0x800] ;  /* 0x0008000606247981 */ /* 0x000162000c1e1d00 */
[----:B------:R-:W-:Y:S01]  /*0660*/  UIADD3 UR25, UR4, -0x700cb87f, URZ ;  /* 0x8ff3478104197890 */ /* 0x000fe2000fffe03f */
[--C-:B------:R-:W-:Y:S01]  /*0670*/  HADD2.F32 R21, -RZ, R45.reuse.H0_H0 ;  /* 0x2000002dff157230 */ /* 0x100fe20000004100 */
[----:B------:R-:W-:Y:S01]  /*0680*/  UIADD3 UR26, UR5, -0x695add53, URZ ;  /* 0x96a522ad051a7890 */ /* 0x000fe2000fffe03f */
[----:B------:R-:W-:Y:S01]  /*0690*/  HADD2.F32 R22, -RZ, R45.H1_H1 ;  /* 0x3000002dff167230 */ /* 0x000fe20000004100 */
[----:B------:R-:W-:Y:S01]  /*06a0*/  IMAD R65, R65, -0x2daee0ad, RZ ;  /* 0xd2511f5341417824 */ /* 0x000fe200078e02ff */
[--C-:B------:R-:W-:Y:S01]  /*06b0*/  HADD2.F32 R5, -RZ, R9.reuse.H0_H0 ;  /* 0x20000009ff057230 */ /* 0x100fe20000004100 */
[----:B------:R-:W-:Y:S01]  /*06c0*/  IMAD R45, R23, -0x326172a9, RZ ;  /* 0xcd9e8d57172d7824 */ /* 0x000fe200078e02ff */
[--C-:B------:R-:W-:Y:S01]  /*06d0*/  HADD2.F32 R8, -RZ, R10.reuse.H1_H1 ;  /* 0x3000000aff087230 */ /* 0x100fe20000004100 */
[----:B------:R-:W-:Y:S01]  /*06e0*/  IMAD.HI.U32 R64, R82, -0x326172a9, RZ ;  /* 0xcd9e8d5752407827 */ /* 0x000fe200078e00ff */
[----:B0-----:R-:W-:Y:S01]  /*06f0*/  HADD2.F32 R6, -RZ, R9.H1_H1 ;  /* 0x30000009ff067230 */ /* 0x001fe20000004100 */
[----:B------:R0:W5:Y:S01]  /*0700*/  LDG.E.128 R32, [R12.64] ;  /* 0x000000060c207981 */ /* 0x000162000c1e1d00 */
[----:B------:R-:W-:Y:S01]  /*0710*/  HADD2.F32 R7, -RZ, R10.H0_H0 ;  /* 0x2000000aff077230 */ /* 0x000fe20000004100 */
[----:B------:R-:W-:Y:S01]  /*0720*/  IMAD.WIDE.U32 R84, R84, -0x2daee0ad, RZ ;  /* 0xd2511f5354547825 */ /* 0x000fe200078e00ff */
[--C-:B------:R-:W-:Y:S01]  /*0730*/  HADD2.F32 R9, -RZ, R11.reuse.H0_H0 ;  /* 0x2000000bff097230 */ /* 0x100fe20000004100 */
[----:B------:R0:W5:Y:S01]  /*0740*/  LDG.E.128 R28, [R12.64+0x800] ;  /* 0x000800060c1c7981 */ /* 0x000162000c1e1d00 */
[----:B------:R-:W-:-:S02]  /*0750*/  HADD2.F32 R10, -RZ, R11.H1_H1 ;  /* 0x3000000bff0a7230 */ /* 0x000fc40000004100 */
[----:B------:R-:W-:Y:S01]  /*0760*/  HADD2.F32 R11, -RZ, R16.H0_H0 ;  /* 0x20000010ff0b7230 */ /* 0x000fe20000004100 */
[----:B------:R0:W5:Y:S01]  /*0770*/  LDG.E.128 R24, [R12.64+0x1000] ;  /* 0x001000060c187981 */ /* 0x000162000c1e1d00 */
[--C-:B------:R-:W-:Y:S01]  /*0780*/  HADD2.F32 R14, -RZ, R17.reuse.H1_H1 ;  /* 0x30000011ff0e7230 */ /* 0x100fe20000004100 */
[----:B------:R-:W-:Y:S01]  /*0790*/  LOP3.LUT R64, R64, UR25, R45, 0x96, !PT ;  /* 0x0000001940407c12 */ /* 0x000fe2000f8e962d */
[----:B------:R-:W-:Y:S01]  /*07a0*/  HADD2.F32 R15, -RZ, R18.H0_H0 ;  /* 0x20000012ff0f7230 */ /* 0x000fe20000004100 */
[----:B------:R-:W-:Y:S01]  /*07b0*/  LOP3.LUT R65, R85, UR26, R65, 0x96, !PT ;  /* 0x0000001a55417c12 */ /* 0x000fe2000f8e9641 */
[----:B------:R-:W-:Y:S01]  /*07c0*/  HADD2.F32 R20, -RZ, R44.H1_H1 ;  /* 0x3000002cff147230 */ /* 0x000fe20000004100 */
[----:B------:R-:W-:Y:S01]  /*07d0*/  IMAD.MOV.U32 R77, RZ, RZ, 0x1 ;  /* 0x00000001ff4d7424 */ /* 0x000fe200078e00ff */
[--C-:B------:R-:W-:Y:S01]  /*07e0*/  HADD2.F32 R23, -RZ, R46.reuse.H0_H0 ;  /* 0x2000002eff177230 */ /* 0x100fe20000004100 */
[----:B------:R-:W-:Y:S01]  /*07f0*/  LOP3.LUT R96, R96, 0x3, RZ, 0xc0, !PT ;  /* 0x0000000360607812 */ /* 0x000fe200078ec0ff */
[----:B------:R-:W-:Y:S01]  /*0800*/  HADD2.F32 R60, -RZ, R46.H1_H1 ;  /* 0x3000002eff3c7230 */ /* 0x000fe20000004100 */
[----:B------:R-:W-:Y:S01]  /*0810*/  IMAD R82, R82, -0x326172a9, RZ ;  /* 0xcd9e8d5752527824 */ /* 0x000fe200078e02ff */
[----:B0-----:R-:W-:Y:S01]  /*0820*/  HADD2.F32 R12, -RZ, R16.H1_H1 ;  /* 0x30000010ff0c7230 */ /* 0x001fe20000004100 */
[----:B------:R-:W-:Y:S01]  /*0830*/  IMAD.MOV.U32 R76, RZ, RZ, RZ ;  /* 0x000000ffff4c7224 */ /* 0x000fe200078e00ff */
[----:B------:R-:W-:Y:S01]  /*0840*/  HADD2.F32 R13, -RZ, R17.H0_H0 ;  /* 0x20000011ff0d7230 */ /* 0x000fe20000004100 */
[----:B------:R-:W-:Y:S01]  /*0850*/  ULDC.U8 UR8, c[0x0][0x1f0] ;  /* 0x00007c0000087ab9 */ /* 0x000fe20000000000 */
[----:B------:R-:W-:-:S02]  /*0860*/  HADD2.F32 R16, -RZ, R18.H1_H1 ;  /* 0x30000012ff107230 */ /* 0x000fc40000004100 */
[--C-:B------:R-:W-:Y:S02]  /*0870*/  HADD2.F32 R17, -RZ, R19.reuse.H0_H0 ;  /* 0x20000013ff117230 */ /* 0x100fe40000004100 */
[----:B------:R-:W-:Y:S02]  /*0880*/  HADD2.F32 R18, -RZ, R19.H1_H1 ;  /* 0x30000013ff127230 */ /* 0x000fe40000004100 */
[----:B------:R-:W-:Y:S02]  /*0890*/  HADD2.F32 R19, -RZ, R44.H0_H0 ;  /* 0x2000002cff137230 */ /* 0x000fe40000004100 */
[--C-:B------:R-:W-:Y:S02]  /*08a0*/  HADD2.F32 R61, -RZ, R47.reuse.H0_H0 ;  /* 0x2000002fff3d7230 */ /* 0x100fe40000004100 */
[----:B------:R-:W-:Y:S02]  /*08b0*/  HADD2.F32 R62, -RZ, R47.H1_H1 ;  /* 0x3000002fff3e7230 */ /* 0x000fe40000004100 */
[----:B--2---:R-:W-:-:S02]  /*08c0*/  HADD2.F32 R63, -RZ, R48.H0_H0 ;  /* 0x20000030ff3f7230 */ /* 0x004fc40000004100 */
[----:B------:R-:W-:Y:S02]  /*08d0*/  HADD2.F32 R66, -RZ, R48.H1_H1 ;  /* 0x30000030ff427230 */ /* 0x000fe40000004100 */
[--C-:B------:R-:W-:Y:S02]  /*08e0*/  HADD2.F32 R67, -RZ, R49.reuse.H0_H0 ;  /* 0x20000031ff437230 */ /* 0x100fe40000004100 */
[----:B------:R-:W-:Y:S02]  /*08f0*/  HADD2.F32 R68, -RZ, R49.H1_H1 ;  /* 0x30000031ff447230 */ /* 0x000fe40000004100 */
[--C-:B------:R-:W-:Y:S02]  /*0900*/  HADD2.F32 R69, -RZ, R50.reuse.H0_H0 ;  /* 0x20000032ff457230 */ /* 0x100fe40000004100 */
[----:B------:R-:W-:Y:S02]  /*0910*/  HADD2.F32 R70, -RZ, R50.H1_H1 ;  /* 0x30000032ff467230 */ /* 0x000fe40000004100 */
[----:B------:R-:W-:-:S02]  /*0920*/  HADD2.F32 R71, -RZ, R51.H0_H0 ;  /* 0x20000033ff477230 */ /* 0x000fc40000004100 */
[----:B------:R-:W-:Y:S02]  /*0930*/  HADD2.F32 R72, -RZ, R51.H1_H1 ;  /* 0x30000033ff487230 */ /* 0x000fe40000004100 */
.L_x_4168:
[----:B------:R-:W-:Y:S01]  /*0940*/  ISETP.NE.U32.AND P1, PT, RZ, c[0x0][0x1c0], PT ;  /* 0x00007000ff007a0c */ /* 0x000fe20003f25070 */
[----:B------:R-:W-:Y:S01]  /*0950*/  IMAD R48, R0, c[0x0][0x168], RZ ;  /* 0x00005a0000307a24 */ /* 0x000fe200078e02ff */
[----:B------:R-:W-:Y:S01]  /*0960*/  ISETP.NE.U32.AND P0, PT, RZ, c[0x0][0x180], PT ;  /* 0x00006000ff007a0c */ /* 0x000fe20003f05070 */
[----:B------:R-:W-:Y:S01]  /*0970*/  IMAD.MOV.U32 R90, RZ, RZ, 0x10 ;  /* 0x00000010ff5a7424 */ /* 0x000fe200078e00ff */
[----:B------:R-:W-:Y:S02]  /*0980*/  ISETP.NE.AND.EX P1, PT, RZ, c[0x0][0x1c4], PT, P1 ;  /* 0x00007100ff007a0c */ /* 0x000fe40003f25310 */
        /* <DEDUP_REMOVED lines=14> */
[----:B------:R-:W-:Y:S01]  /*0a70*/  IADD3 R58, R96, 0x1, RZ ;  /* 0x00000001603a7810 */ /* 0x000fe20007ffe0ff */
[----:B--2---:R-:W-:-:S09]  /*0a80*/  @P1 HADD2.F32 R89, -RZ, R52.H0_H0 ;  /* 0x20000034ff591230 */ /* 0x004fd20000004100 */
        /* <DEDUP_REMOVED lines=9> */
.L_x_3998:
[----:B0-----:R-:W-:Y:S02]  /*0b20*/  MOV R57, R82 ;  /* 0x0000005200397202 */ /* 0x001fe40000000f00 */
.L_x_3999:
[----:B------:R-:W-:Y:S05]  /*0b30*/  BSYNC B0 ;  /* 0x0000000000007941 */ /* 0x000fea0003800000 */
.L_x_3997:
        /* <DEDUP_REMOVED lines=16> */
.L_x_4003:
[----:B------:R-:W-:Y:S05]  /*0c40*/  BSYNC B1 ;  /* 0x0000000000017941 */ /* 0x000fea0003800000 */
.L_x_4002:
        /* <DEDUP_REMOVED lines=42> */
.L_x_4001:
[----:B------:R-:W-:Y:S05]  /*0ef0*/  BSYNC B0 ;  /* 0x0000000000007941 */ /* 0x000fea0003800000 */
.L_x_4000:
[----:B------:R-:W0:Y:S01]  /*0f00*/  I2F.U32 R53, R57 ;  /* 0x0000003900357306 */ /* 0x000e220000201000 */
[----:B-----5:R-:W-:Y:S01]  /*0f10*/  HADD2.F32 R52, -RZ, R48.H0_H0 ;  /* 0x20000030ff347230 */ /* 0x020fe20000004100 */
[----:B------:R-:W-:Y:S01]  /*0f20*/  IMAD.MOV.U32 R88, RZ, RZ, 0x2f800000 ;  /* 0x2f800000ff587424 */ /* 0x000fe200078e00ff */
[----:B------:R-:W-:Y:S01]  /*0f30*/  @P0 HADD2.F32 R54, -RZ, R44.H0_H0 ;  /* 0x2000002cff360230 */ /* 0x000fe20000004100 */
[----:B------:R-:W-:Y:S02]  /*0f40*/  BSSY B0, `(.L_x_4004) ;  /* 0x0000016000007945 */ /* 0x000fe40003800000 */
[----:B------:R-:W-:-:S04]  /*0f50*/  FMUL.FTZ R52, R52, R89 ;  /* 0x0000005934347220 */ /* 0x000fc80000410000 */
[----:B------:R-:W-:Y:S02]  /*0f60*/  FMUL.FTZ R52, R52, c[0x0][0x1e8] ;  /* 0x00007a0034347a20 */ /* 0x000fe40000410000 */
[----:B0-----:R-:W-:-:S05]  /*0f70*/  FFMA.FTZ R53, R53, R88, 1.1641532182693481445e-10 ;  /* 0x2f00000035357423 */ /* 0x001fca0000010058 */
[----:B------:R-:W-:Y:S01]  /*0f80*/  FSETP.GTU.FTZ.AND P1, PT, R53, c[0x0][0x1e4], PT ;  /* 0x0000790035007a0b */ /* 0x000fe20003f3c000 */
[----:B------:R-:W-:-:S03]  /*0f90*/  HADD2.F32 R53, -RZ, R40.H0_H0 ;  /* 0x20000028ff357230 */ /* 0x000fc60000004100 */
[----:B------:R-:W-:Y:S02]  /*0fa0*/  P2R R79, PR, RZ, 0x2 ;  /* 0x00000002ff4f7803 */ /* 0x000fe40000000000 */
[----:B------:R-:W-:Y:S02]  /*0fb0*/  FSEL R52, R52, RZ, !P1 ;  /* 0x000000ff34347208 */ /* 0x000fe40004800000 */
[----:B------:R-:W-:-:S03]  /*0fc0*/  ISETP.NE.AND P1, PT, R58, 0x1, PT ;  /* 0x000000013a00780c */ /* 0x000fc60003f25270 */
[----:B------:R-:W-:Y:S01]  /*0fd0*/  FMUL.FTZ R57, R52, R53 ;  /* 0x0000003534397220 */ /* 0x000fe20000410000 */
[----:B------:R-:W-:-:S03]  /*0fe0*/  IADD3 R52, R58, 0x1, RZ ;  /* 0x000000013a347810 */ /* 0x000fc60007ffe0ff */
[----:B------:R-:W-:-:S06]  /*0ff0*/  @P0 FADD.FTZ R57, R57, R54 ;  /* 0x0000003639390221 */ /* 0x000fcc0000010000 */
        /* <DEDUP_REMOVED lines=9> */
.L_x_4005:
[----:B------:R-:W-:Y:S02]  /*1090*/  MOV R80, R82 ;  /* 0x0000005200507202 */ /* 0x000fe40000000f00 */
.L_x_4006:
[----:B------:R-:W-:Y:S05]  /*10a0*/  BSYNC B0 ;  /* 0x0000000000007941 */ /* 0x000fea0003800000 */
.L_x_4004:
        /* <DEDUP_REMOVED lines=16> */
.L_x_4010:
[----:B------:R-:W-:Y:S05]  /*11b0*/  BSYNC B1 ;  /* 0x0000000000017941 */ /* 0x000fea0003800000 */
.L_x_4009:
        /* <DEDUP_REMOVED lines=41> */
[----:B------:R-:W-:Y:S02]  /*1450*/  IMAD.MOV.U32 R52, RZ, RZ, RZ ;  /* 0x000000ffff347224 */ /* 0x000fe400078e00ff */
.L_x_4008:
[----:B------:R-:W-:Y:S05]  /*1460*/  BSYNC B0 ;  /* 0x0000000000007941 */ /* 0x000fea0003800000 */
.L_x_4007:
        /* <DEDUP_REMOVED lines=8> */
[----:B------:R-:W-:Y:S01]  /*14f0*/  FSETP.GTU.FTZ.AND P1, PT, R53, c[0x0][0x1e4], PT ;  /* 0x0000790035007a0b */ /* 0x000fe20003f3c000 */
[----:B------:R-:W-:-:S03]  /*1500*/  HADD2.F32 R53, -RZ, R40.H1_H1 ;  /* 0x30000028ff357230 */ /* 0x000fc60000004100 */
        /* <DEDUP_REMOVED lines=14> */
.L_x_4012:
[----:B------:R-:W-:Y:S02]  /*15f0*/  IMAD.MOV.U32 R48, RZ, RZ, R82 ;  /* 0x000000ffff307224 */ /* 0x000fe400078e0052 */
.L_x_4013:
[----:B------:R-:W-:Y:S05]  /*1600*/  BSYNC B0 ;  /* 0x0000000000007941 */ /* 0x000fea0003800000 */
.L_x_4011:
        /* <DEDUP_REMOVED lines=16> */
.L_x_4017:
[----:B------:R-:W-:Y:S05]  /*1710*/  BSYNC B1 ;  /* 0x0000000000017941 */ /* 0x000fea0003800000 */
.L_x_4016:
        /* <DEDUP_REMOVED lines=37> */
[----:B------:R-:W-:Y:S01]  /*1970*/  IMAD.WIDE.U32 R82, R82, -0x326172a9, RZ ;  /* 0xcd9e8d5752527825 */ /* 0x000fe200078e00ff */
[----:B------:R-:W-:-:S03]  /*1980*/  HFMA2.MMA R54, -RZ, RZ, 0, 0 ;  /* 0x00000000ff367435 */ /* 0x000fc600000001ff */
[----:B------:R-:W-:Y:S01]  /*1990*/  IMAD.WIDE.U32 R84, R84, -0x2daee0ad, RZ ;  /* 0xd2511f5354547825 */ /* 0x000fe200078e00ff */
[----:B------:R-:W-:-:S04]  /*19a0*/  LOP3.LUT R64, R83, UR25, R64, 0x96, !PT ;  /* 0x0000001953407c12 */ /* 0x000fc8000f8e9640 */
[----:B------:R-:W-:Y:S02]  /*19b0*/  LOP3.LUT R65, R85, UR26, R52, 0x96, !PT ;  /* 0x0000001a55417c12 */ /* 0x000fe4000f8e9634 */
.L_x_4015:
[----:B------:R-:W-:Y:S05]  /*19c0*/  BSYNC B0 ;  /* 0x0000000000007941 */ /* 0x000fea0003800000 */
.L_x_4014:
        /* <DEDUP_REMOVED lines=9> */
[----:B------:R-:W-:Y:S01]  /*1a60*/  FSETP.GTU.FTZ.AND P1, PT, R53, c[0x0][0x1e4], PT ;  /* 0x0000790035007a0b */ /* 0x000fe20003f3c000 */
[----:B------:R-:W-:-:S03]  /*1a70*/  HADD2.F32 R53, -RZ, R41.H0_H0 ;  /* 0x20000029ff357230 */ /* 0x000fc60000004100 */
        /* <DEDUP_REMOVED lines=12> */
.L_x_4019:
[----:B------:R-:W-:Y:S02]  /*1b40*/  IMAD.MOV.U32 R48, RZ, RZ, R82 ;  /* 0x000000ffff307224 */ /* 0x000fe400078e0052 */
.L_x_4020:
[----:B------:R-:W-:Y:S05]  /*1b50*/  BSYNC B0 ;  /* 0x0000000000007941 */ /* 0x000fea0003800000 */
.L_x_4018:
        /* <DEDUP_REMOVED lines=16> */
.L_x_4024:
[----:B------:R-:W-:Y:S05]  /*1c60*/  BSYNC B1 ;  /* 0x0000000000017941 */ /* 0x000fea0003800000 */
.L_x_4023:
        /* <DEDUP_REMOVED lines=41> */
[----:B------:R-:W-:Y:S02]  /*1f00*/  LOP3.LUT R65, R85, UR26, R52, 0x96, !PT ;  /* 0x0000001a55417c12 */ /* 0x000fe4000f8e9634 */
.L_x_4022:
[----:B------:R-:W-:Y:S05]  /*1f10*/  BSYNC B0 ;  /* 0x0000000000007941 */ /* 0x000fea0003800000 */
.L_x_4021:
[----:B------:R-:W0:Y:S01]  /*1f20*/  I2F.U32 R53, R48 ;  /* 0x0000003000357306 */ /* 0x000e220000201000 */
[----:B------:R-:W-:Y:S01]  /*1f30*/  HADD2.F32 R52, -RZ, R49.H1_H1 ;  /* 0x30000031ff347230 */ /* 0x000fe20000004100 */
[----:B------:R-:W-:Y:S01]  /*1f40*/  ISETP.NE.AND P3, PT, R80, 0x1, PT ;  /* 0x000000015000780c */ /* 0x000fe20003f65270 */
[----:B------:R-:W-:Y:S01]  /*1f50*/  HADD2.F32 R59, -RZ, R41.H1_H1 ;  /* 0x30000029ff3b7230 */ /* 0x000fe20000004100 */
[----:B------:R-:W-:Y:S01]  /*1f60*/  BSSY B0, `(.L_x_4025) ;  /* 0x0000014000007945 */ /* 0x000fe20003800000 */
[----:B------:R-:W-:Y:S01]  /*1f70*/  @P0 HADD2.F32 R54, -RZ, R45.H1_H1 ;  /* 0x3000002dff360230 */ /* 0x000fe20000004100 */
        /* <DEDUP_REMOVED lines=17> */
.L_x_4026:
[----:B------:R-:W-:Y:S02]  /*2090*/  MOV R81, R82 ;  /* 0x0000005200517202 */ /* 0x000fe40000000f00 */
.L_x_4027:
[----:B------:R-:W-:Y:S05]  /*20a0*/  BSYNC B0 ;  /* 0x0000000000007941 */ /* 0x000fea0003800000 */
.L_x_4025:
        /* <DEDUP_REMOVED lines=16> */
.L_x_4031:
[----:B------:R-:W-:Y:S05]  /*21b0*/  BSYNC B1 ;  /* 0x0000000000017941 */ /* 0x000fea0003800000 */
.L_x_4030:
        /* <DEDUP_REMOVED lines=42> */
.L_x_4029:
[----:B------:R-:W-:Y:S05]  /*2460*/  BSYNC B0 ;  /* 0x0000000000007941 */ /* 0x000fea0003800000 */
.L_x_4028:
        /* <DEDUP_REMOVED lines=23> */
.L_x_4033:
[----:B------:R-:W-:Y:S02]  /*25e0*/  IMAD.MOV.U32 R87, RZ, RZ, R82 ;  /* 0x000000ffff577224 */ /* 0x000fe400078e0052 */
.L_x_4034:
[----:B------:R-:W-:Y:S05]  /*25f0*/  BSYNC B0 ;  /* 0x0000000000007941 */ /* 0x000fea0003800000 */
.L_x_4032:
        /* <DEDUP_REMOVED lines=16> */
.L_x_4038:
[----:B------:R-:W-:Y:S05]  /*2700*/  BSYNC B1 ;  /* 0x0000000000017941 */ /* 0x000fea0003800000 */
.L_x_4037:
        /* <DEDUP_REMOVED lines=42> */
.L_x_4036:
[----:B------:R-:W-:Y:S05]  /*29b0*/  BSYNC B0 ;  /* 0x0000000000007941 */ /* 0x000fea0003800000 */
.L_x_4035:
        /* <DEDUP_REMOVED lines=23> */
.L_x_4040:
[----:B------:R-:W-:Y:S02]  /*2b30*/  IMAD.MOV.U32 R50, RZ, RZ, R82 ;  /* 0x000000ffff327224 */ /* 0x000fe400078e0052 */
.L_x_4041:
[----:B------:R-:W-:Y:S05]  /*2b40*/  BSYNC B0 ;  /* 0x0000000000007941 */ /* 0x000fea0003800000 */
.L_x_4039:
        /* <DEDUP_REMOVED lines=16> */
.L_x_4045:
[----:B------:R-:W-:Y:S05]  /*2c50*/  BSYNC B1 ;  /* 0x0000000000017941 */ /* 0x000fea0003800000 */
.L_x_4044:
        /* <DEDUP_REMOVED lines=42> */
.L_x_4043:
[----:B------:R-:W-:Y:S05]  /*2f00*/  BSYNC B0 ;  /* 0x0000000000007941 */ /* 0x000fea0003800000 */
.L_x_4042:
[----:B------:R-:W0:Y:S01]  /*2f10*/  I2F.U32 R53, R50 ;  /* 0x0000003200357306 */ /* 0x000e220000201000 */
[----:B------:R-:W-:Y:S01]  /*2f20*/  HADD2.F32 R48, -RZ, R51.H0_H0 ;  /* 0x20000033ff307230 */ /* 0x000fe20000004100 */
[C---:B------:R-:W-:Y:S01]  /*2f30*/  ISETP.NE.AND P6, PT, R49.reuse, 0x1, PT ;  /* 0x000000013100780c */ /* 0x040fe20003fc5270 */
[----:B------:R-:W-:Y:S01]  /*2f40*/  HADD2.F32 R83, -RZ, R43.H0_H0 ;  /* 0x2000002bff537230 */ /* 0x000fe20000004100 */
[----:B------:R-:W-:Y:S01]  /*2f50*/  BSSY B0, `(.L_x_4046) ;  /* 0x0000014000007945 */ /* 0x000fe20003800000 */
[----:B------:R-:W-:Y:S01]  /*2f60*/  @P0 HADD2.F32 R52, -RZ, R47.H0_H0 ;  /* 0x2000002fff340230 */ /* 0x000fe20000004100 */
        /* <DEDUP_REMOVED lines=17> */
.L_x_4047:
[----:B------:R-:W-:Y:S02]  /*3080*/  MOV R50, R82 ;  /* 0x0000005200327202 */ /* 0x000fe40000000f00 */
.L_x_4048:
[----:B------:R-:W-:Y:S05]  /*3090*/  BSYNC B0 ;  /* 0x0000000000007941 */ /* 0x000fea0003800000 */
.L_x_4046:
        /* <DEDUP_REMOVED lines=18> */
.L_x_4052:
[----:B------:R-:W-:Y:S05]  /*31c0*/  BSYNC B1 ;  /* 0x0000000000017941 */ /* 0x000fea0003800000 */
.L_x_4051:
        /* <DEDUP_REMOVED lines=43> */
.L_x_4050:
[----:B------:R-:W-:Y:S05]  /*3480*/  BSYNC B0 ;  /* 0x0000000000007941 */ /* 0x000fea0003800000 */
.L_x_4049:
[----:B------:R0:W1:Y:S01]  /*3490*/  I2F.U32 R49, R50 ;  /* 0x0000003200317306 */ /* 0x0000620000201000 */
[----:B------:R-:W-:Y:S01]  /*34a0*/  SEL R55, RZ, 0x100, P4 ;  /* 0x00000100ff377807 */ /* 0x000fe20002000000 */
[----:B------:R-:W-:Y:S01]  /*34b0*/  HADD2.F32 R48, -RZ, R51.H1_H1 ;  /* 0x30000033ff307230 */ /* 0x000fe20000004100 */
[----:B------:R-:W-:Y:S01]  /*34c0*/  SEL R54, RZ, 0x10000, P5 ;  /* 0x00010000ff367807 */ /* 0x000fe20002800000 */
[----:B------:R-:W-:Y:S01]  /*34d0*/  HADD2.F32 R85, -RZ, R43.H1_H1 ;  /* 0x3000002bff557230 */ /* 0x000fe20000004100 */
[----:B------:R-:W-:Y:S01]  /*34e0*/  ISETP.NE.AND P5, PT, R86, RZ, PT ;  /* 0x000000ff5600720c */ /* 0x000fe20003fa5270 */
[----:B------:R-:W-:Y:S01]  /*34f0*/  @P0 HADD2.F32 R86, -RZ, R47.H1_H1 ;  /* 0x3000002fff560230 */ /* 0x000fe20000004100 */
[----:B------:R-:W-:Y:S01]  /*3500*/  FMUL.FTZ R48, R48, R89 ;  /* 0x0000005930307220 */ /* 0x000fe20000410000 */
[----:B------:R-:W-:Y:S01]  /*3510*/  SEL R52, RZ, 0x1, P2 ;  /* 0x00000001ff347807 */ /* 0x000fe20001000000 */
[----:B------:R-:W-:Y:S01]  /*3520*/  IMAD.WIDE.U32 R98, R56, R90, c[0x0][0x188] ;  /* 0x0000620038627625 */ /* 0x000fe200078e005a */
[----:B------:R-:W-:-:S02]  /*3530*/  SEL R51, RZ, 0x1, P1 ;  /* 0x00000001ff337807 */ /* 0x000fc40000800000 */
[----:B------:R-:W-:Y:S02]  /*3540*/  ISETP.NE.AND P6, PT, R79, RZ, PT ;  /* 0x000000ff4f00720c */ /* 0x000fe40003fc5270 */
[----:B------:R-:W-:Y:S01]  /*3550*/  SEL R79, RZ, 0x1, P3 ;  /* 0x00000001ff4f7807 */ /* 0x000fe20001800000 */
[----:B0-----:R-:W-:Y:S01]  /*3560*/  IMAD.WIDE.U32 R50, R51, 0x10000, RZ ;  /* 0x0001000033327825 */ /* 0x001fe200078e00ff */
[----:B------:R-:W-:Y:S02]  /*3570*/  SEL R93, RZ, 0x1, P6 ;  /* 0x00000001ff5d7807 */ /* 0x000fe40003000000 */
[----:B------:R-:W-:Y:S01]  /*3580*/  IADD3 R109, R56, 0x80, RZ ;  /* 0x00000080386d7810 */ /* 0x000fe20007ffe0ff */
[----:B-1----:R-:W-:-:S04]  /*3590*/  FFMA.FTZ R49, R49, R88, 1.1641532182693481445e-10 ;  /* 0x2f00000031317423 */ /* 0x002fc80000010058 */
[----:B------:R-:W-:Y:S01]  /*35a0*/  @P0 IMAD.WIDE.U32 R94, R109, R90, c[0x0][0x180] ;  /* 0x000060006d5e0625 */ /* 0x000fe200078e005a */
[----:B------:R-:W-:Y:S02]  /*35b0*/  FSETP.GTU.FTZ.AND P4, PT, R49, c[0x0][0x1e4], PT ;  /* 0x0000790031007a0b */ /* 0x000fe40003f9c000 */
[----:B------:R-:W-:Y:S02]  /*35c0*/  SEL R49, RZ, 0x1, P5 ;  /* 0x00000001ff317807 */ /* 0x000fe40002800000 */
[----:B------:R-:W-:-:S04]  /*35d0*/  SEL R53, RZ, 0x1000000, P4 ;  /* 0x01000000ff357807 */ /* 0x000fc80002000000 */
[----:B------:R-:W-:Y:S01]  /*35e0*/  LOP3.LUT R55, R55, R53, R54, 0xfe, !PT ;  /* 0x0000003537377212 */ /* 0x000fe200078efe36 */
[----:B------:R-:W-:Y:S02]  /*35f0*/  FMUL.FTZ R54, R48, c[0x0][0x1e8] ;  /* 0x00007a0030367a20 */ /* 0x000fe40000410000 */
[----:B------:R-:W-:-:S03]  /*3600*/  IMAD.WIDE.U32 R52, R52, 0x1000000, RZ ;  /* 0x0100000034347825 */ /* 0x000fc600078e00ff */
[----:B------:R-:W-:Y:S01]  /*3610*/  FSEL R54, R54, RZ, !P4 ;  /* 0x000000ff36367208 */ /* 0x000fe20006000000 */
[----:B------:R-:W-:Y:S01]  /*3620*/  IMAD.WIDE.U32 R48, R49, 0x100, RZ ;  /* 0x0000010031307825 */ /* 0x000fe200078e00ff */
[----:B------:R-:W-:Y:S02]  /*3630*/  LOP3.LUT R79, R53, R55, R79, 0xfe, !PT ;  /* 0x00000037354f7212 */ /* 0x000fe400078efe4f */
[----:B------:R-:W-:Y:S01]  /*3640*/  F2FP.PACK_AB R53, R59, R58 ;  /* 0x0000003a3b35723e */ /* 0x000fe200000000ff */
[----:B------:R-:W-:Y:S01]  /*3650*/  FMUL.FTZ R85, R54, R85 ;  /* 0x0000005536557220 */ /* 0x000fe20000410000 */
[----:B------:R-:W-:Y:S02]  /*3660*/  LOP3.LUT R92, R48, R52, R50, 0xfe, !PT ;  /* 0x00000034305c7212 */ /* 0x000fe400078efe32 */
[----:B------:R-:W-:Y:S01]  /*3670*/  F2FP.PACK_AB R54, R81, R80 ;  /* 0x000000505136723e */ /* 0x000fe200000000ff */
[----:B------:R-:W-:Y:S01]  /*3680*/  @P0 FADD.FTZ R85, R85, R86 ;  /* 0x0000005655550221 */ /* 0x000fe20000010000 */
[----:B------:R-:W-:Y:S01]  /*3690*/  HFMA2.MMA R86, -RZ, RZ, 0, 4.76837158203125e-07 ;  /* 0x00000008ff567435 */ /* 0x000fe200000001ff */
[----:B------:R-:W-:-:S02]  /*36a0*/  LOP3.LUT R92, R92, R93, RZ, 0xfc, !PT ;  /* 0x0000005d5c5c7212 */ /* 0x000fc400078efcff */
[----:B------:R-:W-:Y:S02]  /*36b0*/  F2FP.PACK_AB R52, R78, R57 ;  /* 0x000000394e34723e */ /* 0x000fe400000000ff */
[----:B------:R-:W-:Y:S02]  /*36c0*/  F2FP.PACK_AB R55, R85, R83 ;  /* 0x000000535537723e */ /* 0x000fe400000000ff */
[----:B------:R-:W-:Y:S01]  /*36d0*/  LOP3.LUT R93, R49, R79, R51, 0xfe, !PT ;  /* 0x0000004f315d7212 */ /* 0x000fe200078efe33 */
[----:B------:R-:W-:Y:S02]  /*36e0*/  IMAD.WIDE.U32 R48, R109, R90, c[0x0][0x170] ;  /* 0x00005c006d307625 */ /* 0x000fe400078e005a */
[----:B------:R0:W-:Y:S02]  /*36f0*/  STG.E.128 [R98.64], R52 ;  /* 0x0000003462007986 */ /* 0x0001e4000c101d06 */
[----:B------:R-:W-:-:S05]  /*3700*/  IMAD.WIDE.U32 R96, R56, R86, c[0x0][0x190] ;  /* 0x0000640038607625 */ /* 0x000fca00078e0056 */
        /* <DEDUP_REMOVED lines=15> */
.L_x_4054:
[----:B0-----:R-:W-:Y:S02]  /*3800*/  IMAD.MOV.U32 R79, RZ, RZ, R82 ;  /* 0x000000ffff4f7224 */ /* 0x001fe400078e0052 */
.L_x_4055:
[----:B------:R-:W-:Y:S05]  /*3810*/  BSYNC B0 ;  /* 0x0000000000007941 */ /* 0x000fea0003800000 */
.L_x_4053:
        /* <DEDUP_REMOVED lines=16> */
.L_x_4059:
[----:B------:R-:W-:Y:S05]  /*3920*/  BSYNC B1 ;  /* 0x0000000000017941 */ /* 0x000fea0003800000 */
.L_x_4058:
        /* <DEDUP_REMOVED lines=44> */
.L_x_4057:
[----:B------:R-:W-:Y:S05]  /*3bf0*/  BSYNC B0 ;  /* 0x0000000000007941 */ /* 0x000fea0003800000 */
.L_x_4056:
[----:B------:R-:W0:Y:S01]  /*3c00*/  I2F.U32 R53, R79 ;  /* 0x0000004f00357306 */ /* 0x000e220000201000 */
[----:B-----5:R-:W-:Y:S01]  /*3c10*/  HADD2.F32 R52, -RZ, R48.H0_H0 ;  /* 0x20000030ff347230 */ /* 0x020fe20000004100 */
[----:B------:R-:W-:Y:S01]  /*3c20*/  BSSY B0, `(.L_x_4060) ;  /* 0x0000017000007945 */ /* 0x000fe20003800000 */
[----:B------:R-:W-:Y:S01]  /*3c30*/  HADD2.F32 R87, -RZ, R36.H0_H0 ;  /* 0x20000024ff577230 */ /* 0x000fe20000004100 */
[----:B------:R-:W-:Y:S01]  /*3c40*/  IADD3 R55, R100, 0x1, RZ ;  /* 0x0000000164377810 */ /* 0x000fe20007ffe0ff */
[----:B------:R-:W-:Y:S01]  /*3c50*/  @P0 HADD2.F32 R54, -RZ, R44.H0_H0 ;  /* 0x2000002cff360230 */ /* 0x000fe20000004100 */
        /* <DEDUP_REMOVED lines=18> */
.L_x_4061:
[----:B------:R-:W-:Y:S02]  /*3d80*/  IMAD.MOV.U32 R91, RZ, RZ, R82 ;  /* 0x000000ffff5b7224 */ /* 0x000fe400078e0052 */
.L_x_4062:
[----:B------:R-:W-:Y:S05]  /*3d90*/  BSYNC B0 ;  /* 0x0000000000007941 */ /* 0x000fea0003800000 */
.L_x_4060:
        /* <DEDUP_REMOVED lines=16> */
.L_x_4066:
[----:B------:R-:W-:Y:S05]  /*3ea0*/  BSYNC B1 ;  /* 0x0000000000017941 */ /* 0x000fea0003800000 */
.L_x_4065:
        /* <DEDUP_REMOVED lines=44> */
.L_x_4064:
[----:B------:R-:W-:Y:S05]  /*4170*/  BSYNC B0 ;  /* 0x0000000000007941 */ /* 0x000fea0003800000 */
.L_x_4063:
[----:B------:R-:W0:Y:S01]  /*4180*/  I2F.U32 R53, R91 ;  /* 0x0000005b00357306 */ /* 0x000e220000201000 */
[----:B------:R-:W-:Y:S01]  /*4190*/  HADD2.F32 R48, -RZ, R48.H1_H1 ;  /* 0x30000030ff307230 */ /* 0x000fe20000004100 */
[----:B------:R-:W-:Y:S01]  /*41a0*/  BSSY B0, `(.L_x_4067) ;  /* 0x0000017000007945 */ /* 0x000fe20003800000 */
[----:B------:R-:W-:Y:S01]  /*41b0*/  HADD2.F32 R93, -RZ, R36.H1_H1 ;  /* 0x30000024ff5d7230 */ /* 0x000fe20000004100 */
[----:B------:R-:W-:Y:S01]  /*41c0*/  IADD3 R94, R55, 0x1, RZ ;  /* 0x00000001375e7810 */ /* 0x000fe20007ffe0ff */
[----:B------:R-:W-:Y:S01]  /*41d0*/  @P0 HADD2.F32 R52, -RZ, R44.H1_H1 ;  /* 0x3000002cff340230 */ /* 0x000fe20000004100 */
        /* <DEDUP_REMOVED lines=18> */
.L_x_4068:
[----:B------:R-:W-:Y:S02]  /*4300*/  MOV R48, R82 ;  /* 0x0000005200307202 */ /* 0x000fe40000000f00 */
.L_x_4069:
[----:B------:R-:W-:Y:S05]  /*4310*/  BSYNC B0 ;  /* 0x0000000000007941 */ /* 0x000fea0003800000 */
.L_x_4067:
        /* <DEDUP_REMOVED lines=16> */
.L_x_4073:
[----:B------:R-:W-:Y:S05]  /*4420*/  BSYNC B1 ;  /* 0x0000000000017941 */ /* 0x000fea0003800000 */
.L_x_4072:
        /* <DEDUP_REMOVED lines=44> */
.L_x_4071:
[----:B------:R-:W-:Y:S05]  /*46f0*/  BSYNC B0 ;  /* 0x0000000000007941 */ /* 0x000fea0003800000 */
.L_x_4070:
[----:B------:R-:W0:Y:S01]  /*4700*/  I2F.U32 R53, R48 ;  /* 0x0000003000357306 */ /* 0x000e220000201000 */
[----:B------:R-:W-:Y:S01]  /*4710*/  HADD2.F32 R52, -RZ, R49.H0_H0 ;  /* 0x20000031ff347230 */ /* 0x000fe20000004100 */
[----:B------:R-:W-:Y:S01]  /*4720*/  ISETP.NE.AND P2, PT, R94, 0x1, PT ;  /* 0x000000015e00780c */ /* 0x000fe20003f45270 */
        /* <DEDUP_REMOVED lines=20> */
.L_x_4075:
[----:B------:R-:W-:Y:S02]  /*4870*/  IMAD.MOV.U32 R48, RZ, RZ, R82 ;  /* 0x000000ffff307224 */ /* 0x000fe400078e0052 */
.L_x_4076:
[----:B------:R-:W-:Y:S05]  /*4880*/  BSYNC B0 ;  /* 0x0000000000007941 */ /* 0x000fea0003800000 */
.L_x_4074:
        /* <DEDUP_REMOVED lines=16> */
.L_x_4080:
[----:B------:R-:W-:Y:S05]  /*4990*/  BSYNC B1 ;  /* 0x0000000000017941 */ /* 0x000fea0003800000 */
.L_x_4079:
        /* <DEDUP_REMOVED lines=44> */
.L_x_4078:
[----:B------:R-:W-:Y:S05]  /*4c60*/  BSYNC B0 ;  /* 0x0000000000007941 */ /* 0x000fea0003800000 */
.L_x_4077:
        /* <DEDUP_REMOVED lines=23> */
.L_x_4082:
[----:B------:R-:W-:Y:S02]  /*4de0*/  IMAD.MOV.U32 R94, RZ, RZ, R82 ;  /* 0x000000ffff5e7224 */ /* 0x000fe400078e0052 */
.L_x_4083:
[----:B------:R-:W-:Y:S05]  /*4df0*/  BSYNC B0 ;  /* 0x0000000000007941 */ /* 0x000fea0003800000 */
.L_x_4081:
        /* <DEDUP_REMOVED lines=16> */
.L_x_4087:
[----:B------:R-:W-:Y:S05]  /*4f00*/  BSYNC B1 ;  /* 0x0000000000017941 */ /* 0x000fea0003800000 */
.L_x_4086:
        /* <DEDUP_REMOVED lines=44> */
.L_x_4085:
[----:B------:R-:W-:Y:S05]  /*51d0*/  BSYNC B0 ;  /* 0x0000000000007941 */ /* 0x000fea0003800000 */
.L_x_4084:
        /* <DEDUP_REMOVED lines=23> */
.L_x_4089:
[----:B------:R-:W-:Y:S02]  /*5350*/  IMAD.MOV.U32 R94, RZ, RZ, R82 ;  /* 0x000000ffff5e7224 */ /* 0x000fe400078e0052 */
.L_x_4090:
[----:B------:R-:W-:Y:S05]  /*5360*/  BSYNC B0 ;  /* 0x0000000000007941 */ /* 0x000fea0003800000 */
.L_x_4088:
        /* <DEDUP_REMOVED lines=16> */
.L_x_4094:
[----:B------:R-:W-:Y:S05]  /*5470*/  BSYNC B1 ;  /* 0x0000000000017941 */ /* 0x000fea0003800000 */
.L_x_4093:
        /* <DEDUP_REMOVED lines=44> */
.L_x_4092:
[----:B------:R-:W-:Y:S05]  /*5740*/  BSYNC B0 ;  /* 0x0000000000007941 */ /* 0x000fea0003800000 */
.L_x_4091:
[----:B------:R-:W0:Y:S01]  /*5750*/  I2F.U32 R49, R94 ;  /* 0x0000005e00317306 */ /* 0x000e220000201000 */
[----:B------:R-:W-:Y:S01]  /*5760*/  HADD2.F32 R50, -RZ, R50.H1_H1 ;  /* 0x30000032ff327230 */ /* 0x000fe20000004100 */
[----:B------:R-:W-:Y:S01]  /*5770*/  ISETP.NE.AND P5, PT, R54, 0x1, PT ;  /* 0x000000013600780c */ /* 0x000fe20003fa5270 */
[----:B------:R-:W-:Y:S01]  /*5780*/  HADD2.F32 R101, -RZ, R38.H1_H1 ;  /* 0x30000026ff657230 */ /* 0x000fe20000004100 */
[----:B------:R-:W-:Y:S01]  /*5790*/  BSSY B0, `(.L_x_4095) ;  /* 0x0000014000007945 */ /* 0x000fe20003800000 */
[----:B------:R-:W-:Y:S01]  /*57a0*/  @P0 HADD2.F32 R52, -RZ, R46.H1_H1 ;  /* 0x3000002eff340230 */ /* 0x000fe20000004100 */
        /* <DEDUP_REMOVED lines=17> */
.L_x_4096:
[----:B------:R-:W-:Y:S02]  /*58c0*/  IMAD.MOV.U32 R50, RZ, RZ, R82 ;  /* 0x000000ffff327224 */ /* 0x000fe400078e0052 */
.L_x_4097:
[----:B------:R-:W-:Y:S05]  /*58d0*/  BSYNC B0 ;  /* 0x0000000000007941 */ /* 0x000fea0003800000 */
.L_x_4095:
        /* <DEDUP_REMOVED lines=16> */
.L_x_4101:
[----:B------:R-:W-:Y:S05]  /*59e0*/  BSYNC B1 ;  /* 0x0000000000017941 */ /* 0x000fea0003800000 */
.L_x_4100:
        /* <DEDUP_REMOVED lines=44> */
.L_x_4099:
[----:B------:R-:W-:Y:S05]  /*5cb0*/  BSYNC B0 ;  /* 0x0000000000007941 */ /* 0x000fea0003800000 */
.L_x_4098:
        /* <DEDUP_REMOVED lines=23> */
.L_x_4103:
[----:B------:R-:W-:Y:S02]  /*5e30*/  IMAD.MOV.U32 R50, RZ, RZ, R82 ;  /* 0x000000ffff327224 */ /* 0x000fe400078e0052 */
.L_x_4104:
[----:B------:R-:W-:Y:S05]  /*5e40*/  BSYNC B0 ;  /* 0x0000000000007941 */ /* 0x000fea0003800000 */
.L_x_4102:
        /* <DEDUP_REMOVED lines=18> */
.L_x_4108:
[----:B------:R-:W-:Y:S05]  /*5f70*/  BSYNC B1 ;  /* 0x0000000000017941 */ /* 0x000fea0003800000 */
.L_x_4107:
        /* <DEDUP_REMOVED lines=44> */
.L_x_4106:
[----:B------:R-:W-:Y:S05]  /*6240*/  BSYNC B0 ;  /* 0x0000000000007941 */ /* 0x000fea0003800000 */
.L_x_4105:
[----:B------:R-:W0:Y:S01]  /*6250*/  I2F.U32 R49, R50 ;  /* 0x0000003200317306 */ /* 0x000e220000201000 */
        /* <DEDUP_REMOVED lines=10> */
[----:B------:R-:W-:Y:S01]  /*6300*/  ISETP.NE.AND P6, PT, R79, RZ, PT ;  /* 0x000000ff4f00720c */ /* 0x000fe20003fc5270 */
[----:B------:R-:W-:Y:S01]  /*6310*/  IMAD.WIDE.U32 R108, R109, R86, c[0x0][0x190] ;  /* 0x000064006d6c7625 */ /* 0x000fe200078e0056 */
[----:B------:R-:W-:Y:S02]  /*6320*/  IADD3 R79, R56, 0x100, RZ ;  /* 0x00000100384f7810 */ /* 0x000fe40007ffe0ff */
[----:B------:R-:W-:Y:S01]  /*6330*/  SEL R105, RZ, 0x1, P6 ;  /* 0x00000001ff697807 */ /* 0x000fe20003000000 */
[----:B0-----:R-:W-:Y:S02]  /*6340*/  FFMA.FTZ R49, R49, R88, 1.1641532182693481445e-10 ;  /* 0x2f00000031317423 */ /* 0x001fe40000010058 */
[----:B------:R-:W-:-:S03]  /*6350*/  IMAD.WIDE.U32 R50, R51, 0x10000, RZ ;  /* 0x0001000033327825 */ /* 0x000fc600078e00ff */
[----:B------:R-:W-:Y:S01]  /*6360*/  FSETP.GTU.FTZ.AND P4, PT, R49, c[0x0][0x1e4], PT ;  /* 0x0000790031007a0b */ /* 0x000fe20003f9c000 */
[----:B------:R-:W-:Y:S01]  /*6370*/  @P0 IMAD.WIDE.U32 R106, R90, R79, c[0x0][0x180] ;  /* 0x000060005a6a0625 */ /* 0x000fe200078e004f */
[----:B------:R-:W-:Y:S02]  /*6380*/  SEL R49, RZ, 0x1, P5 ;  /* 0x00000001ff317807 */ /* 0x000fe40002800000 */
[----:B------:R-:W-:-:S04]  /*6390*/  SEL R53, RZ, 0x1000000, P4 ;  /* 0x01000000ff357807 */ /* 0x000fc80002000000 */
[----:B------:R-:W-:Y:S01]  /*63a0*/  LOP3.LUT R55, R55, R53, R54, 0xfe, !PT ;  /* 0x0000003537377212 */ /* 0x000fe200078efe36 */
[----:B------:R-:W-:Y:S02]  /*63b0*/  FMUL.FTZ R54, R48, c[0x0][0x1e8] ;  /* 0x00007a0030367a20 */ /* 0x000fe40000410000 */
[----:B------:R-:W-:-:S03]  /*63c0*/  IMAD.WIDE.U32 R52, R52, 0x1000000, RZ ;  /* 0x0100000034347825 */ /* 0x000fc600078e00ff */
[----:B------:R-:W-:Y:S01]  /*63d0*/  FSEL R54, R54, RZ, !P4 ;  /* 0x000000ff36367208 */ /* 0x000fe20006000000 */
[----:B------:R-:W-:-:S04]  /*63e0*/  IMAD.WIDE.U32 R48, R49, 0x100, RZ ;  /* 0x0000010031307825 */ /* 0x000fc800078e00ff */
[----:B------:R-:W-:Y:S01]  /*63f0*/  FMUL.FTZ R103, R54, R103 ;  /* 0x0000006736677220 */ /* 0x000fe20000410000 */
[----:B------:R-:W-:Y:S02]  /*6400*/  LOP3.LUT R104, R48, R52, R50, 0xfe, !PT ;  /* 0x0000003430687212 */ /* 0x000fe400078efe32 */
[----:B------:R-:W-:Y:S01]  /*6410*/  SEL R52, RZ, 0x1, P3 ;  /* 0x00000001ff347807 */ /* 0x000fe20001800000 */
[----:B------:R-:W-:Y:S01]  /*6420*/  @P0 FADD.FTZ R103, R92, R103 ;  /* 0x000000675c670221 */ /* 0x000fe20000010000 */
[----:B------:R-:W-:Y:S02]  /*6430*/  LOP3.LUT R104, R104, R105, RZ, 0xfc, !PT ;  /* 0x0000006968687212 */ /* 0x000fe400078efcff */
[----:B------:R-:W-:Y:S02]  /*6440*/  LOP3.LUT R105, R53, R55, R52, 0xfe, !PT ;  /* 0x0000003735697212 */ /* 0x000fe400078efe34 */
[----:B------:R-:W-:Y:S02]  /*6450*/  F2FP.PACK_AB R54, R101, R95 ;  /* 0x0000005f6536723e */ /* 0x000fe400000000ff */
[----:B------:R-:W-:-:S02]  /*6460*/  F2FP.PACK_AB R53, R97, R91 ;  /* 0x0000005b6135723e */ /* 0x000fc400000000ff */
[----:B------:R-:W-:Y:S02]  /*6470*/  F2FP.PACK_AB R52, R93, R87 ;  /* 0x000000575d34723e */ /* 0x000fe400000000ff */
[----:B------:R-:W-:Y:S02]  /*6480*/  F2FP.PACK_AB R55, R103, R99 ;  /* 0x000000636737723e */ /* 0x000fe400000000ff */
        /* <DEDUP_REMOVED lines=16> */
[----:B------:R-:W-:Y:S01]  /*6590*/  MOV R92, R84 ;  /* 0x00000054005c7202 */ /* 0x000fe20000000f00 */
[----:B------:R-:W-:Y:S05]  /*65a0*/  BRA `(.L_x_4111) ;  /* 0x0000001000007947 */ /* 0x000fea0003800000 */
.L_x_4110:
[----:B0-----:R-:W-:Y:S02]  /*65b0*/  IMAD.MOV.U32 R92, RZ, RZ, R82 ;  /* 0x000000ffff5c7224 */ /* 0x001fe400078e0052 */
.L_x_4111:
[----:B------:R-:W-:Y:S05]  /*65c0*/  BSYNC B0 ;  /* 0x0000000000007941 */ /* 0x000fea0003800000 */
.L_x_4109:
        /* <DEDUP_REMOVED lines=16> */
.L_x_4115:
[----:B------:R-:W-:Y:S05]  /*66d0*/  BSYNC B1 ;  /* 0x0000000000017941 */ /* 0x000fea0003800000 */
.L_x_4114:
        /* <DEDUP_REMOVED lines=44> */
.L_x_4113:
[----:B------:R-:W-:Y:S05]  /*69a0*/  BSYNC B0 ;  /* 0x0000000000007941 */ /* 0x000fea0003800000 */
.L_x_4112:
[----:B------:R-:W0:Y:S01]  /*69b0*/  I2F.U32 R53, R92 ;  /* 0x0000005c00357306 */ /* 0x000e220000201000 */
[----:B-----5:R-:W-:Y:S01]  /*69c0*/  HADD2.F32 R52, -RZ, R48.H0_H0 ;  /* 0x20000030ff347230 */ /* 0x020fe20000004100 */
[----:B------:R-:W-:Y:S01]  /*69d0*/  BSSY B0, `(.L_x_4116) ;  /* 0x0000016000007945 */ /* 0x000fe20003800000 */
[----:B------:R-:W-:-:S03]  /*69e0*/  @P0 HADD2.F32 R54, -RZ, R44.H0_H0 ;  /* 0x2000002cff360230 */ /* 0x000fc60000004100 */
        /* <DEDUP_REMOVED lines=19> */
.L_x_4117:
[----:B------:R-:W-:Y:S02]  /*6b20*/  IMAD.MOV.U32 R94, RZ, RZ, R82 ;  /* 0x000000ffff5e7224 */ /* 0x000fe400078e0052 */
.L_x_4118:
[----:B------:R-:W-:Y:S05]  /*6b30*/  BSYNC B0 ;  /* 0x0000000000007941 */ /* 0x000fea0003800000 */
.L_x_4116:
        /* <DEDUP_REMOVED lines=16> */
.L_x_4122:
[----:B------:R-:W-:Y:S05]  /*6c40*/  BSYNC B1 ;  /* 0x0000000000017941 */ /* 0x000fea0003800000 */
.L_x_4121:
        /* <DEDUP_REMOVED lines=44> */
.L_x_4120:
[----:B------:R-:W-:Y:S05]  /*6f10*/  BSYNC B0 ;  /* 0x0000000000007941 */ /* 0x000fea0003800000 */
.L_x_4119:
[----:B------:R-:W0:Y:S01]  /*6f20*/  I2F.U32 R53, R94 ;  /* 0x0000005e00357306 */ /* 0x000e220000201000 */
[----:B------:R-:W-:Y:S01]  /*6f30*/  HADD2.F32 R48, -RZ, R48.H1_H1 ;  /* 0x30000030ff307230 */ /* 0x000fe20000004100 */
[----:B------:R-:W-:Y:S04]  /*6f40*/  BSSY B0, `(.L_x_4123) ;  /* 0x0000016000007945 */ /* 0x000fe80003800000 */
[----:B------:R-:W-:-:S04]  /*6f50*/  FMUL.FTZ R48, R48, R89 ;  /* 0x0000005930307220 */ /* 0x000fc80000410000 */
[----:B------:R-:W-:Y:S02]  /*6f60*/  FMUL.FTZ R48, R48, c[0x0][0x1e8] ;  /* 0x00007a0030307a20 */ /* 0x000fe40000410000 */
[----:B0-----:R-:W-:-:S05]  /*6f70*/  FFMA.FTZ R53, R53, R88, 1.1641532182693481445e-10 ;  /* 0x2f00000035357423 */ /* 0x001fca0000010058 */
[----:B------:R-:W-:Y:S02]  /*6f80*/  FSETP.GTU.FTZ.AND P1, PT, R53, c[0x0][0x1e4], PT ;  /* 0x0000790035007a0b */ /* 0x000fe40003f3c000 */
[----:B------:R-:W-:Y:S02]  /*6f90*/  IADD3 R53, R52, 0x1, RZ ;  /* 0x0000000134357810 */ /* 0x000fe40007ffe0ff */
[----:B------:R-:W-:Y:S02]  /*6fa0*/  P2R R94, PR, RZ, 0x2 ;  /* 0x00000002ff5e7803 */ /* 0x000fe40000000000 */
[----:B------:R-:W-:Y:S01]  /*6fb0*/  FSEL R109, R48, RZ, !P1 ;  /* 0x000000ff306d7208 */ /* 0x000fe20004800000 */
[----:B------:R-:W-:Y:S01]  /*6fc0*/  @P0 HADD2.F32 R48, -RZ, R44.H1_H1 ;  /* 0x3000002cff300230 */ /* 0x000fe20000004100 */
        /* <DEDUP_REMOVED lines=12> */
.L_x_4124:
[----:B------:R-:W-:Y:S02]  /*7090*/  IMAD.MOV.U32 R48, RZ, RZ, R82 ;  /* 0x000000ffff307224 */ /* 0x000fe400078e0052 */
.L_x_4125:
[----:B------:R-:W-:Y:S05]  /*70a0*/  BSYNC B0 ;  /* 0x0000000000007941 */ /* 0x000fea0003800000 */
.L_x_4123:
        /* <DEDUP_REMOVED lines=16> */
.L_x_4129:
[----:B------:R-:W-:Y:S05]  /*71b0*/  BSYNC B1 ;  /* 0x0000000000017941 */ /* 0x000fea0003800000 */
.L_x_4128:
        /* <DEDUP_REMOVED lines=44> */
.L_x_4127:
[----:B------:R-:W-:Y:S05]  /*7480*/  BSYNC B0 ;  /* 0x0000000000007941 */ /* 0x000fea0003800000 */
.L_x_4126:
        /* <DEDUP_REMOVED lines=22> */
.L_x_4131:
[----:B------:R-:W-:Y:S02]  /*75f0*/  IMAD.MOV.U32 R48, RZ, RZ, R82 ;  /* 0x000000ffff307224 */ /* 0x000fe400078e0052 */
.L_x_4132:
[----:B------:R-:W-:Y:S05]  /*7600*/  BSYNC B0 ;  /* 0x0000000000007941 */ /* 0x000fea0003800000 */
.L_x_4130:
        /* <DEDUP_REMOVED lines=16> */
.L_x_4136:
[----:B------:R-:W-:Y:S05]  /*7710*/  BSYNC B1 ;  /* 0x0000000000017941 */ /* 0x000fea0003800000 */
.L_x_4135:
        /* <DEDUP_REMOVED lines=44> */
.L_x_4134:
[----:B------:R-:W-:Y:S05]  /*79e0*/  BSYNC B0 ;  /* 0x0000000000007941 */ /* 0x000fea0003800000 */
.L_x_4133:
[----:B------:R-:W0:Y:S01]  /*79f0*/  I2F.U32 R53, R48 ;  /* 0x0000003000357306 */ /* 0x000e220000201000 */
[----:B------:R-:W-:Y:S01]  /*7a00*/  HADD2.F32 R54, -RZ, R49.H1_H1 ;  /* 0x30000031ff367230 */ /* 0x000fe20000004100 */
[C---:B------:R-:W-:Y:S01]  /*7a10*/  ISETP.NE.AND P3, PT, R52.reuse, 0x1, PT ;  /* 0x000000013400780c */ /* 0x040fe20003f65270 */
[----:B------:R-:W-:Y:S01]  /*7a20*/  BSSY B0, `(.L_x_4137) ;  /* 0x0000014000007945 */ /* 0x000fe20003800000 */
[----:B------:R-:W-:Y:S02]  /*7a30*/  IADD3 R49, R52, 0x1, RZ ;  /* 0x0000000134317810 */ /* 0x000fe40007ffe0ff */
[----:B------:R-:W-:-:S04]  /*7a40*/  FMUL.FTZ R54, R54, R89 ;  /* 0x0000005936367220 */ /* 0x000fc80000410000 */
[----:B------:R-:W-:Y:S02]  /*7a50*/  FMUL.FTZ R54, R54, c[0x0][0x1e8] ;  /* 0x00007a0036367a20 */ /* 0x000fe40000410000 */
[----:B0-----:R-:W-:-:S05]  /*7a60*/  FFMA.FTZ R53, R53, R88, 1.1641532182693481445e-10 ;  /* 0x2f00000035357423 */ /* 0x001fca0000010058 */
[----:B------:R-:W-:-:S04]  /*7a70*/  FSETP.GTU.FTZ.AND P2, PT, R53, c[0x0][0x1e4], PT ;  /* 0x0000790035007a0b */ /* 0x000fc80003f5c000 */
[----:B------:R-:W-:Y:S01]  /*7a80*/  FSEL R113, R54, RZ, !P2 ;  /* 0x000000ff36717208 */ /* 0x000fe20005000000 */
[----:B------:R-:W-:-:S04]  /*7a90*/  @P0 HADD2.F32 R54, -RZ, R45.H1_H1 ;  /* 0x3000002dff360230 */ /* 0x000fc80000004100 */
        /* <DEDUP_REMOVED lines=11> */
.L_x_4138:
[----:B------:R-:W-:Y:S02]  /*7b50*/  IMAD.MOV.U32 R96, RZ, RZ, R82 ;  /* 0x000000ffff607224 */ /* 0x000fe400078e0052 */
.L_x_4139:
[----:B------:R-:W-:Y:S05]  /*7b60*/  BSYNC B0 ;  /* 0x0000000000007941 */ /* 0x000fea0003800000 */
.L_x_4137:
        /* <DEDUP_REMOVED lines=16> */
.L_x_4143:
[----:B------:R-:W-:Y:S05]  /*7c70*/  BSYNC B1 ;  /* 0x0000000000017941 */ /* 0x000fea0003800000 */
.L_x_4142:
        /* <DEDUP_REMOVED lines=44> */
.L_x_4141:
[----:B------:R-:W-:Y:S05]  /*7f40*/  BSYNC B0 ;  /* 0x0000000000007941 */ /* 0x000fea0003800000 */
.L_x_4140:
        /* <DEDUP_REMOVED lines=22> */
.L_x_4145:
[----:B------:R-:W-:Y:S02]  /*80b0*/  IMAD.MOV.U32 R96, RZ, RZ, R82 ;  /* 0x000000ffff607224 */ /* 0x000fe400078e0052 */
.L_x_4146:
[----:B------:R-:W-:Y:S05]  /*80c0*/  BSYNC B0 ;  /* 0x0000000000007941 */ /* 0x000fea0003800000 */
.L_x_4144:
        /* <DEDUP_REMOVED lines=16> */
.L_x_4150:
[----:B------:R-:W-:Y:S05]  /*81d0*/  BSYNC B1 ;  /* 0x0000000000017941 */ /* 0x000fea0003800000 */
.L_x_4149:
        /* <DEDUP_REMOVED lines=44> */
.L_x_4148:
[----:B------:R-:W-:Y:S05]  /*84a0*/  BSYNC B0 ;  /* 0x0000000000007941 */ /* 0x000fea0003800000 */
.L_x_4147:
[----:B------:R-:W0:Y:S01]  /*84b0*/  I2F.U32 R49, R96 ;  /* 0x0000006000317306 */ /* 0x000e220000201000 */
[----:B------:R-:W-:Y:S01]  /*84c0*/  HADD2.F32 R50, -RZ, R50.H1_H1 ;  /* 0x30000032ff327230 */ /* 0x000fe20000004100 */
[----:B------:R-:W-:Y:S01]  /*84d0*/  ISETP.NE.AND P5, PT, R48, 0x1, PT ;  /* 0x000000013000780c */ /* 0x000fe20003fa5270 */
[----:B------:R-:W-:Y:S03]  /*84e0*/  BSSY B0, `(.L_x_4151) ;  /* 0x0000014000007945 */ /* 0x000fe60003800000 */
[----:B------:R-:W-:-:S04]  /*84f0*/  FMUL.FTZ R50, R50, R89 ;  /* 0x0000005932327220 */ /* 0x000fc80000410000 */
[----:B------:R-:W-:Y:S02]  /*8500*/  FMUL.FTZ R50, R50, c[0x0][0x1e8] ;  /* 0x00007a0032327a20 */ /* 0x000fe40000410000 */
[----:B0-----:R-:W-:-:S05]  /*8510*/  FFMA.FTZ R49, R49, R88, 1.1641532182693481445e-10 ;  /* 0x2f00000031317423 */ /* 0x001fca0000010058 */
[----:B------:R-:W-:Y:S02]  /*8520*/  FSETP.GTU.FTZ.AND P4, PT, R49, c[0x0][0x1e4], PT ;  /* 0x0000790031007a0b */ /* 0x000fe40003f9c000 */
[----:B------:R-:W-:Y:S02]  /*8530*/  IADD3 R49, R48, 0x1, RZ ;  /* 0x0000000130317810 */ /* 0x000fe40007ffe0ff */
        /* <DEDUP_REMOVED lines=13> */
.L_x_4152:
[----:B------:R-:W-:Y:S02]  /*8610*/  IMAD.MOV.U32 R50, RZ, RZ, R82 ;  /* 0x000000ffff327224 */ /* 0x000fe400078e0052 */
.L_x_4153:
[----:B------:R-:W-:Y:S05]  /*8620*/  BSYNC B0 ;  /* 0x0000000000007941 */ /* 0x000fea0003800000 */
.L_x_4151:
        /* <DEDUP_REMOVED lines=16> */
.L_x_4157:
[----:B------:R-:W-:Y:S05]  /*8730*/  BSYNC B1 ;  /* 0x0000000000017941 */ /* 0x000fea0003800000 */
.L_x_4156:
        /* <DEDUP_REMOVED lines=44> */
.L_x_4155:
[----:B------:R-:W-:Y:S05]  /*8a00*/  BSYNC B0 ;  /* 0x0000000000007941 */ /* 0x000fea0003800000 */
.L_x_4154:
        /* <DEDUP_REMOVED lines=22> */
.L_x_4159:
[----:B------:R-:W-:Y:S02]  /*8b70*/  IMAD.MOV.U32 R50, RZ, RZ, R82 ;  /* 0x000000ffff327224 */ /* 0x000fe400078e0052 */
.L_x_4160:
[----:B------:R-:W-:Y:S05]  /*8b80*/  BSYNC B0 ;  /* 0x0000000000007941 */ /* 0x000fea0003800000 */
.L_x_4158:
        /* <DEDUP_REMOVED lines=18> */
.L_x_4164:
[----:B------:R-:W-:Y:S05]  /*8cb0*/  BSYNC B1 ;  /* 0x0000000000017941 */ /* 0x000fea0003800000 */
.L_x_4163:
        /* <DEDUP_REMOVED lines=44> */
.L_x_4162:
[----:B------:R-:W-:Y:S05]  /*8f80*/  BSYNC B0 ;  /* 0x0000000000007941 */ /* 0x000fea0003800000 */
.L_x_4161:
[----:B------:R-:W-:Y:S01]  /*8f90*/  FADD.FTZ R49, RZ, R57 ;  /* 0x00000039ff317221 */ /* 0x000fe20000010000 */
[----:B------:R-:W-:Y:S02]  /*8fa0*/  SEL R52, RZ, 0x1, P2 ;  /* 0x00000001ff347807 */ /* 0x000fe40001000000 */
[----:B------:R-:W-:Y:S01]  /*8fb0*/  ISETP.NE.AND P2, PT, R94, RZ, PT ;  /* 0x000000ff5e00720c */ /* 0x000fe20003f45270 */
[----:B------:R-:W-:Y:S01]  /*8fc0*/  FADD.FTZ R49, R49, R78 ;  /* 0x0000004e31317221 */ /* 0x000fe20000010000 */
[----:B------:R-:W-:Y:S02]  /*8fd0*/  SEL R119, RZ, 0x10000, P5 ;  /* 0x00010000ff777807 */ /* 0x000fe40002800000 */
[----:B------:R-:W-:Y:S01]  /*8fe0*/  SEL R121, RZ, 0x1, P3 ;  /* 0x00000001ff797807 */ /* 0x000fe20001800000 */
[----:B------:R-:W-:Y:S01]  /*8ff0*/  FADD.FTZ R48, R49, R58 ;  /* 0x0000003a31307221 */ /* 0x000fe20000010000 */
[----:B------:R-:W-:Y:S01]  /*9000*/  ISETP.NE.AND P6, PT, R92, RZ, PT ;  /* 0x000000ff5c00720c */ /* 0x000fe20003fc5270 */
[----:B------:R-:W0:Y:S01]  /*9010*/  I2F.U32 R49, R50 ;  /* 0x0000003200317306 */ /* 0x000e220000201000 */
[----:B------:R-:W1:Y:S01]  /*9020*/  S2R R92, SR_TID.X ;  /* 0x00000000005c7919 */ /* 0x000e620000002100 */
[----:B------:R-:W-:-:S04]  /*9030*/  FADD.FTZ R53, R48, R59 ;  /* 0x0000003b30357221 */ /* 0x000fc80000010000 */
[----:B------:R-:W-:Y:S01]  /*9040*/  FADD.FTZ R48, R53, R80 ;  /* 0x0000005035307221 */ /* 0x000fe20000010000 */
[----:B------:R-:W-:-:S03]  /*9050*/  SEL R53, RZ, 0x1, P2 ;  /* 0x00000001ff357807 */ /* 0x000fc60001000000 */
[----:B------:R-:W-:-:S04]  /*9060*/  FADD.FTZ R48, R48, R81 ;  /* 0x0000005130307221 */ /* 0x000fc80000010000 */
[----:B------:R-:W-:Y:S01]  /*9070*/  FADD.FTZ R54, R48, R83 ;  /* 0x0000005330367221 */ /* 0x000fe20000010000 */
[----:B------:R-:W-:Y:S01]  /*9080*/  HADD2.F32 R48, -RZ, R51.H1_H1 ;  /* 0x30000033ff307230 */ /* 0x000fe20000004100 */
[----:B0-----:R-:W-:Y:S01]  /*9090*/  FFMA.FTZ R49, R49, R88, 1.1641532182693481445e-10 ;  /* 0x2f00000031317423 */ /* 0x001fe20000010058 */
[----:B------:R-:W-:Y:S01]  /*90a0*/  SEL R51, RZ, 0x1, P6 ;  /* 0x00000001ff337807 */ /* 0x000fe20003000000 */
[----:B------:R-:W-:Y:S02]  /*90b0*/  FADD.FTZ R54, R54, R85 ;  /* 0x0000005536367221 */ /* 0x000fe40000010000 */
[----:B------:R-:W-:Y:S02]  /*90c0*/  FMUL.FTZ R89, R48, R89 ;  /* 0x0000005930597220 */ /* 0x000fe40000410000 */
[----:B------:R-:W-:Y:S01]  /*90d0*/  FADD.FTZ R88, R54, R87 ;  /* 0x0000005736587221 */ /* 0x000fe20000010000 */
[----:B------:R-:W-:Y:S01]  /*90e0*/  SEL R54, RZ, 0x1, P1 ;  /* 0x00000001ff367807 */ /* 0x000fe20000800000 */
[----:B------:R-:W-:Y:S01]  /*90f0*/  FMUL.FTZ R89, R89, c[0x0][0x1e8] ;  /* 0x00007a0059597a20 */ /* 0x000fe20000410000 */
[----:B------:R-:W-:Y:S01]  /*9100*/  FSETP.GTU.FTZ.AND P1, PT, R49, c[0x0][0x1e4], PT ;  /* 0x0000790031007a0b */ /* 0x000fe20003f3c000 */
[----:B------:R-:W-:-:S02]  /*9110*/  FADD.FTZ R88, R88, R93 ;  /* 0x0000005d58587221 */ /* 0x000fc40000010000 */
[----:B------:R-:W-:Y:S01]  /*9120*/  IMAD.WIDE.U32 R48, R52, 0x1000000, RZ ;  /* 0x0100000034307825 */ /* 0x000fe200078e00ff */
[----:B------:R-:W-:Y:S02]  /*9130*/  SEL R50, RZ, 0x1000000, P1 ;  /* 0x01000000ff327807 */ /* 0x000fe40000800000 */
[----:B------:R-:W-:Y:S01]  /*9140*/  FSEL R89, R89, RZ, !P1 ;  /* 0x000000ff59597208 */ /* 0x000fe20004800000 */
[----:B------:R-:W-:Y:S01]  /*9150*/  FADD.FTZ R88, R88, R91 ;  /* 0x0000005b58587221 */ /* 0x000fe20000010000 */
[----:B------:R-:W-:Y:S01]  /*9160*/  LOP3.LUT P1, RZ, R77, 0xff, RZ, 0xc0, !PT ;  /* 0x000000ff4dff7812 */ /* 0x000fe2000782c0ff */
[----:B------:R-:W-:-:S04]  /*9170*/  IMAD.WIDE.U32 R54, R54, 0x10000, RZ ;  /* 0x0001000036367825 */ /* 0x000fc800078e00ff */
[----:B------:R-:W-:Y:S02]  /*9180*/  FADD.FTZ R88, R88, R97 ;  /* 0x0000006158587221 */ /* 0x000fe40000010000 */
[----:B------:R-:W-:-:S04]  /*9190*/  IMAD.WIDE.U32 R52, R53, 0x100, RZ ;  /* 0x0000010035347825 */ /* 0x000fc800078e00ff */
[----:B------:R-:W-:Y:S01]  /*91a0*/  FADD.FTZ R88, R88, R95 ;  /* 0x0000005f58587221 */ /* 0x000fe20000010000 */
[----:B------:R-:W-:Y:S02]  /*91b0*/  LOP3.LUT R52, R52, R48, R54, 0xfe, !PT ;  /* 0x0000003034347212 */ /* 0x000fe400078efe36 */
[----:B------:R-:W-:Y:S01]  /*91c0*/  SEL R48, RZ, 0x100, P4 ;  /* 0x00000100ff307807 */ /* 0x000fe20002000000 */
[----:B------:R-:W-:Y:S01]  /*91d0*/  FADD.FTZ R88, R88, R101 ;  /* 0x0000006558587221 */ /* 0x000fe20000010000 */
[----:B------:R-:W-:Y:S02]  /*91e0*/  LOP3.LUT R52, R52, R51, RZ, 0xfc, !PT ;  /* 0x0000003334347212 */ /* 0x000fe400078efcff */
[----:B------:R-:W-:Y:S01]  /*91f0*/  LOP3.LUT R48, R48, R50, R119, 0xfe, !PT ;  /* 0x0000003230307212 */ /* 0x000fe200078efe77 */
[----:B------:R-:W-:Y:S01]  /*9200*/  FADD.FTZ R88, R88, R99 ;  /* 0x0000006358587221 */ /* 0x000fe20000010000 */
[----:B------:R-:W-:Y:S01]  /*9210*/  @P0 HADD2.F32 R50, -RZ, R47.H1_H1 ;  /* 0x3000002fff320230 */ /* 0x000fe20000004100 */
[----:B------:R-:W-:Y:S01]  /*9220*/  FMUL.FTZ R119, R72, R89 ;  /* 0x0000005948777220 */ /* 0x000fe20000410000 */
[----:B------:R-:W-:Y:S01]  /*9230*/  LOP3.LUT R121, R49, R48, R121, 0xfe, !PT ;  /* 0x0000003031797212 */ /* 0x000fe200078efe79 */
[----:B------:R-:W-:Y:S01]  /*9240*/  FADD.FTZ R48, R88, R103 ;  /* 0x0000006758307221 */ /* 0x000fe20000010000 */
[----:B------:R-:W-:Y:S01]  /*9250*/  F2FP.PACK_AB R49, R113, R107 ;  /* 0x0000006b7131723e */ /* 0x000fe200000000ff */
[----:B------:R-:W-:Y:S01]  /*9260*/  @P0 FADD.FTZ R119, R50, R119 ;  /* 0x0000007732770221 */ /* 0x000fe20000010000 */
[----:B------:R-:W-:Y:S01]  /*9270*/  F2FP.PACK_AB R50, R115, R111 ;  /* 0x0000006f7332723e */ /* 0x000fe200000000ff */
[----:B------:R-:W-:Y:S01]  /*9280*/  FADD.FTZ R54, R48, R105 ;  /* 0x0000006930367221 */ /* 0x000fe20000010000 */
[----:B------:R-:W-:Y:S01]  /*9290*/  F2FP.PACK_AB R48, R109, R105 ;  /* 0x000000696d30723e */ /* 0x000fe200000000ff */
[----:B------:R-:W-:Y:S01]  /*92a0*/  IMAD.WIDE.U32 R88, R79, R90, c[0x0][0x188] ;  /* 0x000062004f587625 */ /* 0x000fe200078e005a */
[----:B------:R-:W-:-:S02]  /*92b0*/  F2FP.PACK_AB R51, R119, R117 ;  /* 0x000000757733723e */ /* 0x000fc400000000ff */
[----:B------:R-:W-:Y:S01]  /*92c0*/  LOP3.LUT R53, R53, R121, R55, 0xfe, !PT ;  /* 0x0000007935357212 */ /* 0x000fe200078efe37 */
[----:B------:R-:W-:Y:S01]  /*92d0*/  FADD.FTZ R90, R54, R109 ;  /* 0x0000006d365a7221 */ /* 0x000fe20000010000 */
[----:B-1----:R-:W-:Y:S01]  /*92e0*/  LOP3.LUT P0, RZ, R92, 0x1f, RZ, 0xc0, !PT ;  /* 0x0000001f5cff7812 */ /* 0x002fe2000780c0ff */
[----:B------:R-:W-:Y:S01]  /*92f0*/  IMAD.WIDE.U32 R54, R79, R86, c[0x0][0x190] ;  /* 0x000064004f367625 */ /* 0x000fe200078e0056 */
[----:B------:R0:W-:Y:S01]  /*9300*/  STG.E.128 [R88.64], R48 ;  /* 0x0000003058007986 */ /* 0x0001e2000c101d06 */
[----:B------:R-:W-:Y:S02]  /*9310*/  SHF.R.U32.HI R86, RZ, 0x5, R92 ;  /* 0x00000005ff567819 */ /* 0x000fe4000001165c */
[----:B------:R-:W-:Y:S01]  /*9320*/  FADD.FTZ R90, R90, R107 ;  /* 0x0000006b5a5a7221 */ /* 0x000fe20000010000 */
[----:B------:R1:W-:Y:S01]  /*9330*/  STG.E.64 [R54.64], R52 ;  /* 0x0000003436007986 */ /* 0x0003e2000c101b06 */
[----:B------:R-:W-:Y:S02]  /*9340*/  LOP3.LUT R86, R86, 0x7fffffc, RZ, 0xc0, !PT ;  /* 0x07fffffc56567812 */ /* 0x000fe400078ec0ff */
[----:B------:R-:W-:-:S02]  /*9350*/  FADD.FTZ R90, R90, R113 ;  /* 0x000000715a5a7221 */ /* 0x000fc40000010000 */
[----:B------:R-:W-:Y:S02]  /*9360*/  @!P1 IADD3 R86, R86, 0x4, RZ ;  /* 0x0000000456569810 */ /* 0x000fe40007ffe0ff */
[----:B------:R-:W-:-:S04]  /*9370*/  FADD.FTZ R90, R90, R111 ;  /* 0x0000006f5a5a7221 */ /* 0x000fc80000010000 */
[----:B------:R-:W-:-:S04]  /*9380*/  FADD.FTZ R90, R90, R115 ;  /* 0x000000735a5a7221 */ /* 0x000fc80000010000 */
[----:B------:R-:W-:-:S04]  /*9390*/  FADD.FTZ R90, R90, R117 ;  /* 0x000000755a5a7221 */ /* 0x000fc80000010000 */
[----:B0-----:R-:W-:Y:S01]  /*93a0*/  FADD.FTZ R89, R90, R119 ;  /* 0x000000775a597221 */ /* 0x001fe20000010000 */
[----:B------:R-:W-:Y:S05]  /*93b0*/  BRA.DIV ~URZ, `(.L_x_4165) ;  /* 0x000010527f007947 */ /* 0x000fea000b800000 */
[----:B-1----:R0:W1:Y:S02]  /*93c0*/  SHFL.BFLY PT, R48, R89, 0x1, 0x1f ;  /* 0x0c201f0059307f89 */ /* 0x00206400000e0000 */
.L_x_4169:
        /* <DEDUP_REMOVED lines=68> */
.L_x_4170:
[----:B------:R-:W3:Y:S01]  /*9810*/  S2R R52, SR_TID.X ;  /* 0x0000000000347919 */ /* 0x000ee20000002100 */
[----:B------:R-:W-:Y:S01]  /*9820*/  @!P0 SHF.R.U32.HI R51, RZ, 0x5, R92 ;  /* 0x00000005ff338819 */ /* 0x000fe2000001165c */
[----:B--2---:R-:W-:Y:S01]  /*9830*/  FADD.FTZ R49, R53, R54 ;  /* 0x0000003635317221 */ /* 0x004fe20000010000 */
[----:B------:R-:W-:Y:S01]  /*9840*/  WARPSYNC 0xffffffff ;  /* 0xffffffff00007948 */ /* 0x000fe20003800000 */
[----:B-1----:R-:W-:Y:S01]  /*9850*/  HFMA2.MMA R54, -RZ, RZ, 0, 0 ;  /* 0x00000000ff367435 */ /* 0x002fe200000001ff */
        /* <DEDUP_REMOVED lines=50> */
[----:B------:R-:W-:-:S02]  /*9b80*/  @!P0 MOV R51, 0x4 ;  /* 0x0000000400338802 */ /* 0x000fc40000000f00 */
[----:B------:R-:W-:Y:S01]  /*9b90*/  @!P0 MOV R121, 0x4 ;  /* 0x0000000400798802 */ /* 0x000fe20000000f00 */
[----:B0-----:R-:W-:Y:S02]  /*9ba0*/  FMUL.FTZ R48, R89, R89 ;  /* 0x0000005959307220 */ /* 0x001fe40000410000 */
[----:B------:R-:W-:-:S03]  /*9bb0*/  @!P0 IMAD.WIDE R50, R0, R51, c[0x0][0x1a0] ;  /* 0x0000680000328625 */ /* 0x000fc600078e0233 */
[----:B------:R-:W-:Y:S02]  /*9bc0*/  FSEL R49, R48, RZ, P1 ;  /* 0x000000ff30317208 */ /* 0x000fe40000800000 */
[----:B------:R0:W-:Y:S01]  /*9bd0*/  @!P0 STG.E [R50.64], R89 ;  /* 0x0000005932008986 */ /* 0x0001e2000c101906 */
[----:B-1----:R-:W-:Y:S01]  /*9be0*/  FFMA.FTZ R48, R55, R52, c[0x0][0x228] ;  /* 0x00008a0037307623 */ /* 0x002fe20000010034 */
[----:B------:R-:W-:-:S03]  /*9bf0*/  FSEL R52, R89, RZ, !P1 ;  /* 0x000000ff59347208 */ /* 0x000fc60004800000 */
[----:B------:R-:W-:Y:S02]  /*9c00*/  FADD.FTZ R53, R48, R49 ;  /* 0x0000003130357221 */ /* 0x000fe40000010000 */
[C---:B------:R-:W-:Y:S01]  /*9c10*/  FADD.FTZ R90, -R52.reuse, R83 ;  /* 0x00000053345a7221 */ /* 0x040fe20000010100 */
[--C-:B------:R-:W-:Y:S01]  /*9c20*/  HADD2.F32 R83, -RZ, R35.reuse.H0_H0 ;  /* 0x20000023ff537230 */ /* 0x100fe20000004100 */
[C---:B------:R-:W-:Y:S01]  /*9c30*/  FADD.FTZ R94, -R52.reuse, R81 ;  /* 0x00000051345e7221 */ /* 0x040fe20000010100 */
[----:B0-----:R-:W0:Y:S01]  /*9c40*/  MUFU.RSQ R51, R53 ;  /* 0x0000003500337308 */ /* 0x001e220000001400 */
[C---:B------:R-:W-:Y:S01]  /*9c50*/  FADD.FTZ R88, -R52.reuse, R85 ;  /* 0x0000005534587221 */ /* 0x040fe20000010100 */
[--C-:B------:R-:W-:Y:S01]  /*9c60*/  HADD2.F32 R89, -RZ, R34.reuse.H1_H1 ;  /* 0x30000022ff597230 */ /* 0x100fe20000004100 */
[C---:B------:R-:W-:Y:S01]  /*9c70*/  FADD.FTZ R54, -R52.reuse, R80 ;  /* 0x0000005034367221 */ /* 0x040fe20000010100 */
[----:B------:R-:W-:Y:S01]  /*9c80*/  HADD2.F32 R85, -RZ, R34.H0_H0 ;  /* 0x20000022ff557230 */ /* 0x000fe20000004100 */
[C---:B------:R-:W-:Y:S01]  /*9c90*/  FADD.FTZ R104, -R52.reuse, R97 ;  /* 0x0000006134687221 */ /* 0x040fe20000010100 */
[----:B------:R-:W-:Y:S01]  /*9ca0*/  HADD2.F32 R97, -RZ, R35.H1_H1 ;  /* 0x30000023ff617230 */ /* 0x000fe20000004100 */
[----:B------:R-:W-:-:S02]  /*9cb0*/  FADD.FTZ R86, -R52, R57 ;  /* 0x0000003934567221 */ /* 0x000fc40000010100 */
[C---:B------:R-:W-:Y:S02]  /*9cc0*/  FADD.FTZ R106, -R52.reuse, R95 ;  /* 0x0000005f346a7221 */ /* 0x040fe40000010100 */
[C---:B------:R-:W-:Y:S02]  /*9cd0*/  FADD.FTZ R92, -R52.reuse, R58 ;  /* 0x0000003a345c7221 */ /* 0x040fe40000010100 */
[C---:B------:R-:W-:Y:S02]  /*9ce0*/  FADD.FTZ R58, -R52.reuse, R59 ;  /* 0x0000003b343a7221 */ /* 0x040fe40000010100 */
[----:B------:R-:W-:Y:S01]  /*9cf0*/  FADD.FTZ R110, -R52, R99 ;  /* 0x00000063346e7221 */ /* 0x000fe20000010100 */
[----:B------:R-:W-:Y:S01]  /*9d00*/  HADD2.F32 R99, -RZ, R30.H1_H1 ;  /* 0x3000001eff637230 */ /* 0x000fe20000004100 */
[C---:B0-----:R-:W-:Y:S02]  /*9d10*/  FMUL.FTZ R90, R51.reuse, R90 ;  /* 0x0000005a335a7220 */ /* 0x041fe40000410000 */
[----:B------:R-:W-:-:S02]  /*9d20*/  FMUL.FTZ R94, R51, R94 ;  /* 0x0000005e335e7220 */ /* 0x000fc40000410000 */
[C---:B------:R-:W-:Y:S02]  /*9d30*/  FMUL.FTZ R95, R51.reuse, R88 ;  /* 0x00000058335f7220 */ /* 0x040fe40000410000 */
[C---:B------:R-:W-:Y:S02]  /*9d40*/  FMUL.FTZ R98, R51.reuse, R54 ;  /* 0x0000003633627220 */ /* 0x040fe40000410000 */
[----:B------:R-:W-:Y:S02]  /*9d50*/  FFMA.FTZ R83, R90, R83, R9 ;  /* 0x000000535a537223 */ /* 0x000fe40000010009 */
[----:B------:R-:W-:Y:S02]  /*9d60*/  FMUL.FTZ R80, R51, R86 ;  /* 0x0000005633507220 */ /* 0x000fe40000410000 */
[----:B------:R-:W-:Y:S01]  /*9d70*/  FFMA.FTZ R90, R94, R89, R8 ;  /* 0x000000595e5a7223 */ /* 0x000fe20000010008 */
[--C-:B------:R-:W-:Y:S01]  /*9d80*/  HADD2.F32 R89, -RZ, R33.reuse.H0_H0 ;  /* 0x20000021ff597230 */ /* 0x100fe20000004100 */
[----:B------:R-:W-:Y:S01]  /*9d90*/  FFMA.FTZ R86, R95, R97, R10 ;  /* 0x000000615f567223 */ /* 0x000fe2000001000a */
[----:B------:R-:W-:Y:S01]  /*9da0*/  HADD2.F32 R97, -RZ, R33.H1_H1 ;  /* 0x30000021ff617230 */ /* 0x000fe20000004100 */
[----:B------:R-:W-:Y:S01]  /*9db0*/  FADD.FTZ R102, -R52, R91 ;  /* 0x0000005b34667221 */ /* 0x000fe20000010100 */
[--C-:B------:R-:W-:Y:S01]  /*9dc0*/  HADD2.F32 R94, -RZ, R32.reuse.H0_H0 ;  /* 0x20000020ff5e7230 */ /* 0x100fe20000004100 */
[C---:B------:R-:W-:Y:S01]  /*9dd0*/  FMUL.FTZ R92, R51.reuse, R92 ;  /* 0x0000005c335c7220 */ /* 0x040fe20000410000 */
[----:B------:R-:W-:Y:S01]  /*9de0*/  HADD2.F32 R95, -RZ, R32.H1_H1 ;  /* 0x30000020ff5f7230 */ /* 0x000fe20000004100 */
[----:B------:R-:W-:Y:S01]  /*9df0*/  FFMA.FTZ R85, R98, R85, R7 ;  /* 0x0000005562557223 */ /* 0x000fe20000010007 */
[----:B------:R-:W-:Y:S01]  /*9e00*/  HADD2.F32 R98, -RZ, R31.H0_H0 ;  /* 0x2000001fff627230 */ /* 0x000fe20000004100 */
[----:B------:R-:W-:-:S02]  /*9e10*/  FMUL.FTZ R91, R51, R58 ;  /* 0x0000003a335b7220 */ /* 0x000fc40000410000 */
[----:B------:R-:W-:Y:S02]  /*9e20*/  FMUL.FTZ R110, R51, R110 ;  /* 0x0000006e336e7220 */ /* 0x000fe40000410000 */
[----:B------:R-:W-:Y:S02]  /*9e30*/  FADD.FTZ R78, -R52, R78 ;  /* 0x0000004e344e7221 */ /* 0x000fe40000010100 */
[----:B------:R-:W-:Y:S02]  /*9e40*/  FFMA.FTZ R89, R92, R89, R5 ;  /* 0x000000595c597223 */ /* 0x000fe40000010005 */
[----:B------:R-:W-:Y:S01]  /*9e50*/  FFMA.FTZ R92, R91, R97, R6 ;  /* 0x000000615b5c7223 */ /* 0x000fe20000010006 */
[----:B------:R-:W-:Y:S01]  /*9e60*/  HADD2.F32 R97, -RZ, R29.H1_H1 ;  /* 0x3000001dff617230 */ /* 0x000fe20000004100 */
[----:B------:R-:W-:Y:S02]  /*9e70*/  FADD.FTZ R112, -R52, R103 ;  /* 0x0000006734707221 */ /* 0x000fe40000010100 */
[----:B------:R-:W-:Y:S01]  /*9e80*/  FFMA.FTZ R91, R110, R98, R17 ;  /* 0x000000626e5b7223 */ /* 0x000fe20000010011 */
[----:B------:R-:W-:Y:S01]  /*9e90*/  HADD2.F32 R98, -RZ, R30.H0_H0 ;  /* 0x2000001eff627230 */ /* 0x000fe20000004100 */
[----:B------:R-:W-:-:S02]  /*9ea0*/  FMUL.FTZ R81, R51, R78 ;  /* 0x0000004e33517220 */ /* 0x000fc40000410000 */
[----:B------:R-:W-:Y:S02]  /*9eb0*/  FMUL.FTZ R88, R51, R106 ;  /* 0x0000006a33587220 */ /* 0x000fe40000410000 */
[----:B------:R-:W-:Y:S01]  /*9ec0*/  FFMA.FTZ R80, R80, R94, R3 ;  /* 0x0000005e50507223 */ /* 0x000fe20000010003 */
[----:B------:R-:W-:Y:S01]  /*9ed0*/  HADD2.F32 R94, -RZ, R31.H1_H1 ;  /* 0x3000001fff5e7230 */ /* 0x000fe20000004100 */
[C---:B------:R-:W-:Y:S01]  /*9ee0*/  @!P0 IMAD.WIDE R48, R0.reuse, R121, c[0x0][0x1a8] ;  /* 0x00006a0000308625 */ /* 0x040fe200078e0279 */
[----:B------:R-:W-:-:S03]  /*9ef0*/  IADD3 R0, R0, c[0x0][0x160], RZ ;  /* 0x0000580000007a10 */ /* 0x000fc60007ffe0ff */
[C---:B------:R-:W-:Y:S01]  /*9f00*/  FADD.FTZ R100, -R52.reuse, R93 ;  /* 0x0000005d34647221 */ /* 0x040fe20000010100 */
[----:B------:R0:W-:Y:S01]  /*9f10*/  @!P0 STG.E [R48.64], R51 ;  /* 0x0000003330008986 */ /* 0x0001e2000c101906 */
[C---:B------:R-:W-:Y:S02]  /*9f20*/  FMUL.FTZ R59, R51.reuse, R104 ;  /* 0x00000068333b7220 */ /* 0x040fe40000410000 */
[C---:B------:R-:W-:Y:S02]  /*9f30*/  FADD.FTZ R108, -R52.reuse, R101 ;  /* 0x00000065346c7221 */ /* 0x040fe40000010100 */
[----:B------:R-:W-:Y:S02]  /*9f40*/  FMUL.FTZ R93, R51, R112 ;  /* 0x00000070335d7220 */ /* 0x000fe40000410000 */
        /* <DEDUP_REMOVED lines=8> */
[----:B------:R-:W-:Y:S01]  /*9fd0*/  FFMA.FTZ R81, R81, R95, R4 ;  /* 0x0000005f51517223 */ /* 0x000fe20000010004 */
[----:B------:R-:W-:Y:S01]  /*9fe0*/  HADD2.F32 R95, -RZ, R29.H0_H0 ;  /* 0x2000001dff5f7230 */ /* 0x000fe20000004100 */
[----:B------:R-:W-:Y:S02]  /*9ff0*/  FFMA.FTZ R98, R88, R98, R15 ;  /* 0x0000006258627223 */ /* 0x000fe4000001000f */
[----:B------:R-:W-:Y:S02]  /*a000*/  FADD.FTZ R119, -R52, R119 ;  /* 0x0000007734777221 */ /* 0x000fe40000010100 */
[----:B------:R-:W-:Y:S01]  /*a010*/  FFMA.FTZ R88, R59, R97, R14 ;  /* 0x000000613b587223 */ /* 0x000fe2000001000e */
[----:B------:R-:W-:Y:S01]  /*a020*/  HADD2.F32 R97, -RZ, R27.H0_H0 ;  /* 0x2000001bff617230 */ /* 0x000fe20000004100 */
[C---:B------:R-:W-:Y:S01]  /*a030*/  FMUL.FTZ R78, R51.reuse, R102 ;  /* 0x00000066334e7220 */ /* 0x040fe20000410000 */
[----:B------:R-:W-:Y:S01]  /*a040*/  HADD2.F32 R59, -RZ, R28.H0_H0 ;  /* 0x2000001cff3b7230 */ /* 0x000fe20000004100 */
[----:B------:R-:W-:-:S02]  /*a050*/  FMUL.FTZ R87, R51, R108 ;  /* 0x0000006c33577220 */ /* 0x000fc40000410000 */
[----:B------:R-:W-:Y:S01]  /*a060*/  FFMA.FTZ R94, R93, R94, R18 ;  /* 0x0000005e5d5e7223 */ /* 0x000fe20000010012 */
[----:B------:R-:W-:Y:S01]  /*a070*/  HADD2.F32 R93, -RZ, R26.H0_H0 ;  /* 0x2000001aff5d7230 */ /* 0x000fe20000004100 */
[C---:B0-----:R-:W-:Y:S02]  /*a080*/  FMUL.FTZ R48, R51.reuse, R50 ;  /* 0x0000003233307220 */ /* 0x041fe40000410000 */
        /* <DEDUP_REMOVED lines=9> */
[----:B------:R-:W-:Y:S02]  /*a120*/  FMUL.FTZ R51, R51, R119 ;  /* 0x0000007733337220 */ /* 0x000fe40000410000 */
[----:B------:R-:W-:-:S02]  /*a130*/  FFMA.FTZ R87, R87, R99, R16 ;  /* 0x0000006357577223 */ /* 0x000fc40000010010 */
[----:B------:R-:W-:Y:S01]  /*a140*/  FFMA.FTZ R95, R78, R95, R13 ;  /* 0x0000005f4e5f7223 */ /* 0x000fe2000001000d */
[----:B------:R-:W-:Y:S01]  /*a150*/  HADD2.F32 R78, -RZ, R28.H1_H1 ;  /* 0x3000001cff4e7230 */ /* 0x000fe20000004100 */
[----:B------:R-:W-:Y:S02]  /*a160*/  FFMA.FTZ R99, R58, R97, R61 ;  /* 0x000000613a637223 */ /* 0x000fe4000001003d */
[----:B------:R-:W-:Y:S01]  /*a170*/  FFMA.FTZ R58, R52, R93, R23 ;  /* 0x0000005d343a7223 */ /* 0x000fe20000010017 */
[----:B------:R-:W-:Y:S01]  /*a180*/  HADD2.F32 R93, -RZ, R26.H1_H1 ;  /* 0x3000001aff5d7230 */ /* 0x000fe20000004100 */
[----:B------:R-:W-:Y:S01]  /*a190*/  FFMA.FTZ R59, R48, R59, R11 ;  /* 0x0000003b303b7223 */ /* 0x000fe2000001000b */
[--C-:B------:R-:W-:Y:S01]  /*a1a0*/  HADD2.F32 R48, -RZ, R24.reuse.H0_H0 ;  /* 0x20000018ff307230 */ /* 0x100fe20000004100 */
[----:B------:R-:W-:Y:S01]  /*a1b0*/  FFMA.FTZ R104, R51, R100, R62 ;  /* 0x0000006433687223 */ /* 0x000fe2000001003e */
[--C-:B------:R-:W-:Y:S01]  /*a1c0*/  HADD2.F32 R51, -RZ, R25.reuse.H0_H0 ;  /* 0x20000019ff337230 */ /* 0x100fe20000004100 */
[----:B------:R-:W-:Y:S01]  /*a1d0*/  FFMA.FTZ R78, R49, R78, R12 ;  /* 0x0000004e314e7223 */ /* 0x000fe2000001000c */
[----:B------:R-:W-:Y:S01]  /*a1e0*/  HADD2.F32 R52, -RZ, R25.H1_H1 ;  /* 0x30000019ff347230 */ /* 0x000fe20000004100 */
[----:B------:R-:W-:Y:S01]  /*a1f0*/  FFMA.FTZ R97, R57, R93, R60 ;  /* 0x0000005d39617223 */ /* 0x000fe2000001003c */
[----:B------:R-:W-:Y:S01]  /*a200*/  HADD2.F32 R49, -RZ, R24.H1_H1 ;  /* 0x30000018ff317230 */ /* 0x000fe20000004100 */
[----:B------:R-:W-:Y:S01]  /*a210*/  FFMA.FTZ R57, R50, R51, R21 ;  /* 0x0000003332397223 */ /* 0x000fe20000010015 */
[----:B------:R-:W-:Y:S01]  /*a220*/  F2FP.PACK_AB R51, R86, R83 ;  /* 0x000000535633723e */ /* 0x000fe200000000ff */
[----:B------:R-:W-:Y:S01]  /*a230*/  FFMA.FTZ R93, R54, R48, R19 ;  /* 0x00000030365d7223 */ /* 0x000fe20000010013 */
[----:B------:R-:W-:Y:S01]  /*a240*/  F2FP.PACK_AB R48, R81, R80 ;  /* 0x000000505130723e */ /* 0x000fe200000000ff */
[----:B------:R-:W-:Y:S01]  /*a250*/  FFMA.FTZ R102, R55, R52, R22 ;  /* 0x0000003437667223 */ /* 0x000fe20000010016 */
[----:B------:R-:W-:Y:S01]  /*a260*/  F2FP.PACK_AB R54, R87, R98 ;  /* 0x000000625736723e */ /* 0x000fe200000000ff */
[----:B------:R-:W-:Y:S01]  /*a270*/  FFMA.FTZ R100, R53, R49, R20 ;  /* 0x0000003135647223 */ /* 0x000fe20000010014 */
[C---:B------:R-:W-:Y:S01]  /*a280*/  IADD3 R86, R56.reuse, 0x80, RZ ;  /* 0x0000008038567810 */ /* 0x040fe20007ffe0ff */
[----:B------:R-:W-:Y:S01]  /*a290*/  IMAD.MOV.U32 R87, RZ, RZ, 0x10 ;  /* 0x00000010ff577424 */ /* 0x000fe200078e00ff */
[----:B------:R-:W-:-:S02]  /*a2a0*/  LEA R80, P0, R56, c[0x0][0x208], 0x4 ;  /* 0x0000820038507a11 */ /* 0x000fc400078020ff */
[----:B------:R-:W-:Y:S01]  /*a2b0*/  F2FP.PACK_AB R52, R78, R59 ;  /* 0x0000003b4e34723e */ /* 0x000fe200000000ff */
[----:B------:R-:W-:Y:S01]  /*a2c0*/  IMAD.WIDE.U32 R86, R86, R87, c[0x0][0x208] ;  /* 0x0000820056567625 */ /* 0x000fe200078e0057 */
[----:B------:R-:W-:Y:S02]  /*a2d0*/  LEA R78, P1, R79, c[0x0][0x208], 0x4 ;  /* 0x000082004f4e7a11 */ /* 0x000fe400078220ff */
[----:B------:R-:W-:Y:S02]  /*a2e0*/  F2FP.PACK_AB R50, R90, R85 ;  /* 0x000000555a32723e */ /* 0x000fe400000000ff */
[----:B------:R-:W-:Y:S02]  /*a2f0*/  F2FP.PACK_AB R49, R92, R89 ;  /* 0x000000595c31723e */ /* 0x000fe400000000ff */
[----:B------:R-:W-:Y:S02]  /*a300*/  LEA.HI.X R81, R56, c[0x0][0x20c], RZ, 0x4, P0 ;  /* 0x0000830038517a11 */ /* 0x000fe400000f24ff */
[----:B------:R-:W-:-:S02]  /*a310*/  F2FP.PACK_AB R55, R94, R91 ;  /* 0x0000005b5e37723e */ /* 0x000fc400000000ff */
[----:B------:R-:W-:Y:S01]  /*a320*/  F2FP.PACK_AB R53, R88, R95 ;  /* 0x0000005f5835723e */ /* 0x000fe200000000ff */
[----:B------:R0:W-:Y:S01]  /*a330*/  STG.E.128 [R80.64], R48 ;  /* 0x0000003050007986 */ /* 0x0001e2000c101d06 */
[----:B------:R-:W-:Y:S02]  /*a340*/  F2FP.PACK_AB R59, R104, R99 ;  /* 0x00000063683b723e */ /* 0x000fe400000000ff */
[----:B------:R-:W-:Y:S01]  /*a350*/  F2FP.PACK_AB R58, R97, R58 ;  /* 0x0000003a613a723e */ /* 0x000fe200000000ff */
[----:B------:R0:W-:Y:S01]  /*a360*/  STG.E.128 [R86.64], R52 ;  /* 0x0000003456007986 */ /* 0x0001e2000c101d06 */
[----:B------:R-:W-:Y:S02]  /*a370*/  F2FP.PACK_AB R57, R102, R57 ;  /* 0x000000396639723e */ /* 0x000fe400000000ff */
[----:B------:R-:W-:Y:S02]  /*a380*/  LEA.HI.X R79, R79, c[0x0][0x20c], RZ, 0x4, P1 ;  /* 0x000083004f4f7a11 */ /* 0x000fe400008f24ff */
[----:B------:R-:W-:-:S02]  /*a390*/  F2FP.PACK_AB R56, R100, R93 ;  /* 0x0000005d6438723e */ /* 0x000fc400000000ff */
[----:B------:R-:W-:Y:S02]  /*a3a0*/  ISETP.GE.AND P0, PT, R0, c[0x0][0x164], PT ;  /* 0x0000590000007a0c */ /* 0x000fe40003f06270 */
[----:B------:R-:W-:Y:S01]  /*a3b0*/  LOP3.LUT P1, RZ, R77, 0xff, RZ, 0xc0, !PT ;  /* 0x000000ff4dff7812 */ /* 0x000fe2000782c0ff */
[----:B------:R0:W-:Y:S03]  /*a3c0*/  STG.E.128 [R78.64], R56 ;  /* 0x000000384e007986 */ /* 0x0001e6000c101d06 */
[----:B------:R-:W-:-:S07]  /*a3d0*/  SEL R77, RZ, 0x1, P1 ;  /* 0x00000001ff4d7807 */ /* 0x000fce0000800000 */
[----:B0-----:R-:W-:Y:S01]  /*a3e0*/  @P0 CALL.REL.NOINC `(.L_x_4167) ;  /* 0x0000001000000944 */ /* 0x001fe20003c00000 */
[----:B------:R-:W-:Y:S05]  /*a3f0*/  BRA `(.L_x_4168) ;  /* 0xffff654000007947 */ /* 0x000fea000383ffff */
.L_x_4167:
[----:B------:R-:W-:Y:S05]  /*a400*/  EXIT ;  /* 0x000000000000794d */ /* 0x000fea0003800000 */
.L_x_4165:
[----:B-1----:R-:W-:Y:S01]  /*a410*/  HFMA2.MMA R49, -RZ, RZ, 0, 1.847743988037109375e-06 ;  /* 0x0000001fff317435 */ /* 0x002fe200000001ff */
[----:B------:R-:W-:Y:S01]  /*a420*/  MOV R54, R89 ;  /* 0x0000005900367202 */ /* 0x000fe20000000f00 */
[----:B------:R-:W-:Y:S01]  /*a430*/  IMAD.MOV.U32 R53, RZ, RZ, 0x1 ;  /* 0x00000001ff357424 */ /* 0x000fe200078e00ff */
[----:B------:R-:W-:Y:S01]  /*a440*/  MOV R50, 0xa470 ;  /* 0x0000a47000327802 */ /* 0x000fe20000000f00 */
[----:B------:R-:W-:Y:S02]  /*a450*/  IMAD.MOV.U32 R52, RZ, RZ, -0x1 ;  /* 0xffffffffff347424 */ /* 0x000fe400078e00ff */
[----:B------:R-:W-:Y:S05]  /*a460*/  CALL.REL.NOINC `($__internal_29_$__cuda_sm70_shflsync_bfly_p) ;  /* 0x0000069000007944 */ /* 0x000fea0003c00000 */
[----:B-1----:R-:W-:Y:S01]  /*a470*/  MOV R48, R53 ;  /* 0x0000003500307202 */ /* 0x002fe20000000f00 */
[----:B0-----:R-:W-:Y:S05]  /*a480*/  BRA `(.L_x_4169) ;  /* 0xffffef4000007947 */ /* 0x001fea000383ffff */
.L_x_4166:
[----:B------:R-:W-:Y:S01]  /*a490*/  HFMA2.MMA R49, -RZ, RZ, 0, 1.847743988037109375e-06 ;  /* 0x0000001fff317435 */ /* 0x000fe200000001ff */
[----:B------:R-:W-:Y:S01]  /*a4a0*/  IMAD.MOV.U32 R53, RZ, RZ, 0x2 ;  /* 0x00000002ff357424 */ /* 0x000fe200078e00ff */
[----:B------:R-:W-:Y:S01]  /*a4b0*/  MOV R50, 0xa4e0 ;  /* 0x0000a4e000327802 */ /* 0x000fe20000000f00 */
[----:B------:R-:W-:-:S03]  /*a4c0*/  IMAD.MOV.U32 R52, RZ, RZ, -0x1 ;  /* 0xffffffffff347424 */ /* 0x000fc600078e00ff */
[----:B0-----:R-:W-:Y:S05]  /*a4d0*/  CALL.REL.NOINC `($__internal_29_$__cuda_sm70_shflsync_bfly_p) ;  /* 0x0000062000007944 */ /* 0x001fea0003c00000 */
[----:B01----:R-:W-:Y:S01]  /*a4e0*/  FADD.FTZ R54, R54, R53 ;  /* 0x0000003536367221 */ /* 0x003fe20000010000 */
[----:B------:R-:W-:Y:S01]  /*a4f0*/  MOV R53, 0x4 ;  /* 0x0000000400357802 */ /* 0x000fe20000000f00 */
[----:B------:R-:W-:Y:S01]  /*a500*/  IMAD.MOV.U32 R49, RZ, RZ, 0x1f ;  /* 0x0000001fff317424 */ /* 0x000fe200078e00ff */
[----:B------:R-:W-:-:S02]  /*a510*/  MOV R52, 0xffffffff ;  /* 0xffffffff00347802 */ /* 0x000fc40000000f00 */
[----:B------:R-:W-:Y:S02]  /*a520*/  MOV R50, 0xa540 ;  /* 0x0000a54000327802 */ /* 0x000fe40000000f00 */
[----:B------:R-:W-:Y:S05]  /*a530*/  CALL.REL.NOINC `($__internal_29_$__cuda_sm70_shflsync_bfly_p) ;  /* 0x000005c000007944 */ /* 0x000fea0003c00000 */
[----:B0-----:R-:W-:Y:S01]  /*a540*/  HFMA2.MMA R49, -RZ, RZ, 0, 1.847743988037109375e-06 ;  /* 0x0000001fff317435 */ /* 0x001fe200000001ff */
[----:B-1----:R-:W-:Y:S01]  /*a550*/  FADD.FTZ R54, R54, R53 ;  /* 0x0000003536367221 */ /* 0x002fe20000010000 */
[----:B------:R-:W-:Y:S01]  /*a560*/  MOV R50, 0xa5a0 ;  /* 0x0000a5a000327802 */ /* 0x000fe20000000f00 */
[----:B------:R-:W-:Y:S02]  /*a570*/  IMAD.MOV.U32 R53, RZ, RZ, 0x8 ;  /* 0x00000008ff357424 */ /* 0x000fe400078e00ff */
[----:B------:R-:W-:Y:S02]  /*a580*/  IMAD.MOV.U32 R52, RZ, RZ, -0x1 ;  /* 0xffffffffff347424 */ /* 0x000fe400078e00ff */
[----:B------:R-:W-:Y:S05]  /*a590*/  CALL.REL.NOINC `($__internal_29_$__cuda_sm70_shflsync_bfly_p) ;  /* 0x0000056000007944 */ /* 0x000fea0003c00000 */
[----:B01----:R-:W-:Y:S01]  /*a5a0*/  FADD.FTZ R54, R54, R53 ;  /* 0x0000003536367221 */ /* 0x003fe20000010000 */
[----:B------:R-:W-:Y:S01]  /*a5b0*/  MOV R53, 0x10 ;  /* 0x0000001000357802 */ /* 0x000fe20000000f00 */
[----:B------:R-:W-:Y:S01]  /*a5c0*/  IMAD.MOV.U32 R49, RZ, RZ, 0x1f ;  /* 0x0000001fff317424 */ /* 0x000fe200078e00ff */
[----:B------:R-:W-:Y:S02]  /*a5d0*/  MOV R52, 0xffffffff ;  /* 0xffffffff00347802 */ /* 0x000fe40000000f00 */
[----:B------:R-:W-:-:S02]  /*a5e0*/  MOV R50, 0xa600 ;  /* 0x0000a60000327802 */ /* 0x000fc40000000f00 */
[----:B------:R-:W-:Y:S05]  /*a5f0*/  CALL.REL.NOINC `($__internal_29_$__cuda_sm70_shflsync_bfly_p) ;  /* 0x0000050000007944 */ /* 0x000fea0003c00000 */
        /* <DEDUP_REMOVED lines=54> */
[----:B------:R-:W-:Y:S05]  /*a960*/  CALL.REL.NOINC `($__internal_29_$__cuda_sm70_shflsync_bfly_p) ;  /* 0x0000019000007944 */ /* 0x000fea0003c00000 */
[----:B01----:R-:W-:Y:S01]  /*a970*/  FADD.FTZ R54, R54, R53 ;  /* 0x0000003536367221 */ /* 0x003fe20000010000 */
[----:B------:R-:W-:Y:S01]  /*a980*/  MOV R53, 0x2 ;  /* 0x0000000200357802 */ /* 0x000fe20000000f00 */
[----:B------:R-:W-:Y:S01]  /*a990*/  IMAD.MOV.U32 R49, RZ, RZ, 0x1f ;  /* 0x0000001fff317424 */ /* 0x000fe200078e00ff */
[----:B------:R-:W-:Y:S02]  /*a9a0*/  MOV R52, 0xffffffff ;  /* 0xffffffff00347802 */ /* 0x000fe40000000f00 */
[----:B------:R-:W-:Y:S02]  /*a9b0*/  MOV R50, 0xa9d0 ;  /* 0x0000a9d000327802 */ /* 0x000fe40000000f00 */
[----:B------:R-:W-:Y:S05]  /*a9c0*/  CALL.REL.NOINC `($__internal_29_$__cuda_sm70_shflsync_bfly_p) ;  /* 0x0000013000007944 */ /* 0x000fea0003c00000 */
[----:B0-----:R-:W-:Y:S01]  /*a9d0*/  HFMA2.MMA R49, -RZ, RZ, 0, 1.847743988037109375e-06 ;  /* 0x0000001fff317435 */ /* 0x001fe200000001ff */
[----:B-1----:R-:W-:Y:S01]  /*a9e0*/  FADD.FTZ R54, R54, R53 ;  /* 0x0000003536367221 */ /* 0x002fe20000010000 */
[----:B------:R-:W-:Y:S01]  /*a9f0*/  MOV R50, 0xaa30 ;  /* 0x0000aa3000327802 */ /* 0x000fe20000000f00 */
[----:B------:R-:W-:-:S02]  /*aa00*/  IMAD.MOV.U32 R53, RZ, RZ, 0x4 ;  /* 0x00000004ff357424 */ /* 0x000fc400078e00ff */
[----:B------:R-:W-:Y:S02]  /*aa10*/  IMAD.MOV.U32 R52, RZ, RZ, -0x1 ;  /* 0xffffffffff347424 */ /* 0x000fe400078e00ff */
        /* <DEDUP_REMOVED lines=10> */
[----:B------:R-:W-:Y:S02]  /*aac0*/  IMAD.MOV.U32 R53, RZ, RZ, 0x10 ;  /* 0x00000010ff357424 */ /* 0x000fe400078e00ff */
[----:B------:R-:W-:-:S02]  /*aad0*/  IMAD.MOV.U32 R52, RZ, RZ, -0x1 ;  /* 0xffffffffff347424 */ /* 0x000fc400078e00ff */
[----:B------:R-:W-:Y:S05]  /*aae0*/  CALL.REL.NOINC `($__internal_29_$__cuda_sm70_shflsync_bfly_p) ;  /* 0x0000001000007944 */ /* 0x000fea0003c00000 */
[----:B01----:R-:W-:Y:S05]  /*aaf0*/  BRA `(.L_x_4170) ;  /* 0xffffed1000007947 */ /* 0x003fea000383ffff */
        .weak           $__internal_29_$__cuda_sm70_shflsync_bfly_p
        .type           $__internal_29_$__cuda_sm70_shflsync_bfly_p,@function
        .size           $__internal_29_$__cuda_sm70_shflsync_bfly_p,(.L_x_22117 - $__internal_29_$__cuda_sm70_shflsync_bfly_p)
$__internal_29_$__cuda_sm70_shflsync_bfly_p:
[----:B------:R-:W-:Y:S01]  /*ab00*/  MOV R51, 0x0 ;  /* 0x0000000000337802 */ /* 0x000fe20000000f00 */
[----:B------:R-:W-:Y:S04]  /*ab10*/  WARPSYNC R52 ;  /* 0x0000003400007348 */ /* 0x000fe80003800000 */
[----:B------:R0:W1:Y:S01]  /*ab20*/  SHFL.BFLY PT, R53, R54, R53, R49 ;  /* 0x0c00003536357389 */ /* 0x00006200000e0031 */
[----:B------:R-:W-:Y:S05]  /*ab30*/  RET.REL.NODEC R50 `(_ZN10layer_norm13ln_fwd_kernelINS_13Kernel_traitsI6__halfS2_S2_S2_fjLj3072ELj1ELj1ELj4ELj16ENS_18Kernel_traits_baseILj3072ES2_S2_S2_S2_fjLj128EEEEELb1ELb1ELb0ELb1EEEvNS_9FwdParamsE) ;  /* 0xffff54c032007950 */ /* 0x000fea0003c3ffff */
.L_x_4171:
        /* <DEDUP_REMOVED lines=12> */
.L_x_22117:


//--------------------- .text._ZN10layer_norm13ln_fwd_kernelINS_13Kernel_traitsI6__halfS2_S2_S2_fjLj3072ELj1ELj1ELj4ELj16ENS_18Kernel_traits_baseILj3072ES2_S2_S2_S2_fjLj128EEEEELb1ELb1ELb1ELb0EEEvNS_9FwdParamsE --------------------------
	.section	.text._ZN10layer_norm13ln_fwd_kernelINS_13Kernel_traitsI6__halfS2_S2_S2_fjLj3072ELj1ELj1ELj4ELj16ENS_18Kernel_traits_baseILj3072ES2_S2_S2_S2_fjLj128EEEEELb1ELb1ELb1ELb0EEEvNS_9FwdParamsE,"ax",@progbits
	.sectioninfo	@"SHI_REGISTERS=160"
	.align	128
        .global         _ZN10layer_norm13ln_fwd_kernelINS_13Kernel_traitsI6__halfS2_S2_S2_fjLj3072ELj1ELj1ELj4ELj16ENS_18Kernel_traits_baseILj3072ES2_S2_S2_S2_fjLj128EEEEELb1ELb1ELb1ELb0EEEvNS_9FwdParamsE
        .type           _ZN10layer_norm13ln_fwd_kernelINS_13Kernel_traitsI6__halfS2_S2_S2_fjLj3072ELj1ELj1ELj4ELj16ENS_18Kernel_traits_baseILj3072ES2_S2_S2_S2_fjLj128EEEEELb1ELb1ELb1ELb0EEEvNS_9FwdParamsE,@function
        .size           _ZN10layer_norm13ln_fwd_kernelINS_13Kernel_traitsI6__halfS2_S2_S2_fjLj3072ELj1ELj1ELj4ELj16ENS_18Kernel_traits_baseILj3072ES2_S2_S2_S2_fjLj128EEEEELb1ELb1ELb1ELb0EEEvNS_9FwdParamsE,(.L_x_22118 - _ZN10layer_norm13ln_fwd_kernelINS_13Kernel_traitsI6__halfS2_S2_S2_fjLj3072ELj1ELj1ELj4ELj16ENS_18Kernel_traits_baseILj3072ES2_S2_S2_S2_fjLj128EEEEELb1ELb1ELb1ELb0EEEvNS_9FwdParamsE)
        .other          _ZN10layer_norm13ln_fwd_kernelINS_13Kernel_traitsI6__halfS2_S2_S2_fjLj3072ELj1ELj1ELj4ELj16ENS_18Kernel_traits_baseILj3072ES2_S2_S2_S2_fjLj128EEEEELb1ELb1ELb1ELb0EEEvNS_9FwdParamsE,@"STO_CUDA_ENTRY STV_DEFAULT"
_ZN10layer_norm13ln_fwd_kernelINS_13Kernel_traitsI6__halfS2_S2_S2_fjLj3072ELj1ELj1ELj4ELj16ENS_18Kernel_traits_baseILj3072ES2_S2_S2_S2_fjLj128EEEEELb1ELb1ELb1ELb0EEEvNS_9FwdParamsE:
.text._ZN10layer_norm13ln_fwd_kernelINS_13Kernel_traitsI6__halfS2_S2_S2_fjLj3072ELj1ELj1ELj4ELj16ENS_18Kernel_traits_baseILj3072ES2_S2_S2_S2_fjLj128EEEEELb1ELb1ELb1ELb0EEEvNS_9FwdParamsE:
        /* <DEDUP_REMOVED lines=65> */
[----:B------:R-:W-:Y:S02]  /*0410*/  LOP3.LUT R7, R3, UR18, R4, 0x96, !PT ;  /* 0x0000001203077c12 */ /* 0x000fe4000f8e9604 */
[----:B------:R-:W-:Y:S02]  /*0420*/  MOV R3, c[0x0][0x168] ;  /* 0x00005a0000037a02 */ /* 0x000fe40000000f00 */
[----:B------:R-:W-:Y:S01]  /*0430*/  LOP3.LUT R4, R9, UR17, R6, 0x96, !PT ;  /* 0x0000001109047c12 */ /* 0x000fe2000f8e9606 */
[----:B------:R-:W-:Y:S01]  /*0440*/  IMAD.WIDE.U32 R6, R7, -0x326172a9, RZ ;  /* 0xcd9e8d5707067825 */ /* 0x000fe200078e00ff */
[----:B------:R-:W-:-:S03]  /*0450*/  SHF.R.S32.HI R3, RZ, 0x1f, R3 ;  /* 0x0000001fff037819 */ /* 0x000fc60000011403 */
[----:B------:R-:W-:Y:S01]  /*0460*/  IMAD.WIDE.U32 R4, R4, -0x2daee0ad, RZ ;  /* 0xd2511f5304047825 */ /* 0x000fe200078e00ff */
[----:B------:R-:W-:Y:S02]  /*0470*/  LEA.HI R71, R3, c[0x0][0x168], RZ, 0x3 ;  /* 0x00005a0003477a11 */ /* 0x000fe400078f18ff */
[----:B------:R-:W-:Y:S02]  /*0480*/  LOP3.LUT R12, R7, UR19, R8, 0x96, !PT ;  /* 0x00000013070c7c12 */ /* 0x000fe4000f8e9608 */
[----:B------:R-:W-:Y:S02]  /*0490*/  LOP3.LUT R14, R5, UR20, R2, 0x96, !PT ;  /* 0x00000014050e7c12 */ /* 0x000fe4000f8e9602 */
[----:B------:R-:W-:Y:S01]  /*04a0*/  LOP3.LUT R2, R36, 0x7f, RZ, 0x3c, !PT ;  /* 0x0000007f24027812 */ /* 0x000fe200078e3cff */
[----:B------:R-:W-:-:S03]  /*04b0*/  IMAD.WIDE.U32 R12, R12, -0x2daee0ad, RZ ;  /* 0xd2511f530c0c7825 */ /* 0x000fc600078e00ff */
[----:B------:R-:W-:Y:S01]  /*04c0*/  LEA.HI.SX32 R2, R71, R2, 0x1d ;  /* 0x0000000247027211 */ /* 0x000fe200078feaff */
[----:B------:R-:W-:Y:S01]  /*04d0*/  IMAD.WIDE.U32 R14, R14, -0x326172a9, RZ ;  /* 0xcd9e8d570e0e7825 */ /* 0x000fe200078e00ff */
[----:B------:R-:W-:Y:S02]  /*04e0*/  LOP3.LUT R92, R13, UR22, R4, 0x96, !PT ;  /* 0x000000160d5c7c12 */ /* 0x000fe4000f8e9604 */
[----:B------:R-:W-:Y:S02]  /*04f0*/  LOP3.LUT P0, RZ, R2, 0xffffff80, RZ, 0xc0, !PT ;  /* 0xffffff8002ff7812 */ /* 0x000fe4000780c0ff */
        /* <DEDUP_REMOVED lines=21> */
.L_x_4173:
[----:B0-----:R-:W-:Y:S05]  /*0650*/  BSYNC B0 ;  /* 0x0000000000007941 */ /* 0x001fea0003800000 */
.L_x_4172:
        /* <DEDUP_REMOVED lines=16> */
.L_x_4175:
[----:B0-----:R-:W-:Y:S05]  /*0760*/  BSYNC B0 ;  /* 0x0000000000007941 */ /* 0x001fea0003800000 */
.L_x_4174:
        /* <DEDUP_REMOVED lines=15> */
.L_x_4177:
[----:B0-----:R-:W-:Y:S05]  /*0860*/  BSYNC B0 ;  /* 0x0000000000007941 */ /* 0x001fea0003800000 */
.L_x_4176:
[----:B------:R-:W-:Y:S02]  /*0870*/  ISETP.GE.AND P2, PT, R28, c[0x0][0x164], PT ;  /* 0x000059001c007a0c */ /* 0x000fe40003f46270 */
[----:B------:R-:W-:Y:S02]  /*0880*/  LOP3.LUT R100, R7, UR23, R14, 0x96, !PT ;  /* 0x0000001707647c12 */ /* 0x000fe4000f8e960e */
[----:B------:R-:W-:-:S09]  /*0890*/  LOP3.LUT R98, R3, UR24, R12, 0x96, !PT ;  /* 0x0000001803627c12 */ /* 0x000fd2000f8e960c */
[----:B------:R-:W-:Y:S05]  /*08a0*/  @P2 EXIT ;  /* 0x000000000000294d */ /* 0x000fea0003800000 */
[--C-:B-----5:R-:W-:Y:S01]  /*08b0*/  HADD2.F32 R64, -RZ, R58.reuse.H0_H0 ;  /* 0x2000003aff407230 */ /* 0x120fe20000004100 */
[----:B------:R-:W-:Y:S01]  /*08c0*/  IMAD.HI.U32 R93, R98, -0x326172a9, RZ ;  /* 0xcd9e8d57625d7827 */ /* 0x000fe200078e00ff */
[----:B------:R-:W-:Y:S01]  /*08d0*/  HADD2.F32 R63, -RZ, R58.H1_H1 ;  /* 0x3000003aff3f7230 */ /* 0x000fe20000004100 */
[----:B------:R-:W-:Y:S01]  /*08e0*/  LOP3.LUT R97, R90, 0x3, RZ, 0xc0, !PT ;  /* 0x000000035a617812 */ /* 0x000fe200078ec0ff */
[--C-:B------:R-:W-:Y:S01]  /*08f0*/  HADD2.F32 R58, -RZ, R44.reuse.H0_H0 ;  /* 0x2000002cff3a7230 */ /* 0x100fe20000004100 */
[----:B------:R-:W-:Y:S01]  /*0900*/  IMAD.HI.U32 R96, R100, -0x2daee0ad, RZ ;  /* 0xd2511f5364607827 */ /* 0x000fe200078e00ff */
[----:B------:R-:W-:Y:S01]  /*0910*/  HADD2.F32 R65, -RZ, R44.H1_H1 ;  /* 0x3000002cff417230 */ /* 0x000fe20000004100 */
[----:B------:R-:W-:Y:S01]  /*0920*/  SHF.R.S32.HI R44, RZ, 0x3, R71 ;  /* 0x00000003ff2c7819 */ /* 0x000fe20000011447 */
[--C-:B------:R-:W-:Y:S01]  /*0930*/  HADD2.F32 R60, -RZ, R56.reuse.H0_H0 ;  /* 0x20000038ff3c7230 */ /* 0x100fe20000004100 */
[----:B------:R-:W-:Y:S01]  /*0940*/  IMAD.MOV.U32 R101, RZ, RZ, 0x1 ;  /* 0x00000001ff657424 */ /* 0x000fe200078e00ff */
[----:B------:R-:W-:Y:S01]  /*0950*/  HADD2.F32 R61, -RZ, R56.H1_H1 ;  /* 0x30000038ff3d7230 */ /* 0x000fe20000004100 */
[----:B------:R-:W-:Y:S01]  /*0960*/  IMAD R98, R98, -0x326172a9, RZ ;  /* 0xcd9e8d5762627824 */ /* 0x000fe200078e02ff */
        /* <DEDUP_REMOVED lines=8> */
[----:B------:R-:W-:Y:S01]  /*09f0*/  HADD2.F32 R68, -RZ, R45.H1_H1 ;  /* 0x3000002dff447230 */ /* 0x000fe20000004100 */
[----:B------:R-:W-:Y:S01]  /*0a00*/  LOP3.LUT R45, R44, 0x7f, RZ, 0xc0, !PT ;  /* 0x0000007f2c2d7812 */ /* 0x000fe200078ec0ff */
[--C-:B------:R-:W-:Y:S01]  /*0a10*/  HADD2.F32 R67, -RZ, R46.reuse.H0_H0 ;  /* 0x2000002eff437230 */ /* 0x100fe20000004100 */
[----:B------:R-:W-:Y:S01]  /*0a20*/  SHF.R.U32.HI R44, RZ, 0x2, R44 ;  /* 0x00000002ff2c7819 */ /* 0x000fe2000001162c */
[----:B------:R-:W-:Y:S01]  /*0a30*/  HADD2.F32 R70, -RZ, R46.H1_H1 ;  /* 0x3000002eff467230 */ /* 0x000fe20000004100 */
[----:B------:R-:W-:Y:S01]  /*0a40*/  LOP3.LUT R46, R0, 0x60, RZ, 0xc0, !PT ;  /* 0x00000060002e7812 */ /* 0x000fe200078ec0ff */
[--C-:B------:R-:W-:Y:S02]  /*0a50*/  HADD2.F32 R69, -RZ, R47.reuse.H0_H0 ;  /* 0x2000002fff457230 */ /* 0x100fe40000004100 */
[----:B------:R-:W-:Y:S01]  /*0a60*/  HADD2.F32 R72, -RZ, R47.H1_H1 ;  /* 0x3000002fff487230 */ /* 0x000fe20000004100 */
[----:B------:R-:W-:Y:S01]  /*0a70*/  LOP3.LUT R47, R44, 0x3fffffe0, RZ, 0xc0, !PT ;  /* 0x3fffffe02c2f7812 */ /* 0x000fe200078ec0ff */
[----:B------:R-:W-:Y:S01]  /*0a80*/  IMAD.IADD R46, R45, 0x1, -R46 ;  /* 0x000000012d2e7824 */ /* 0x000fe200078e0a2e */
        /* <DEDUP_REMOVED lines=9> */
[----:B------:R-:W-:Y:S01]  /*0b20*/  IMAD.SHL.U32 R36, R0, 0x20, RZ ;  /* 0x0000002000247824 */ /* 0x000fe200078e00ff */
[----:B------:R-:W-:-:S02]  /*0b30*/  HADD2.F32 R3, -RZ, R8.H0_H0 ;  /* 0x20000008ff037230 */ /* 0x000fc40000004100 */
[----:B------:R-:W-:Y:S01]  /*0b40*/  HADD2.F32 R4, -RZ, R8.H1_H1 ;  /* 0x30000008ff047230 */ /* 0x000fe20000004100 */
[----:B------:R-:W-:Y:S01]  /*0b50*/  IMAD.SHL.U32 R46, R46, 0x8, RZ ;  /* 0x000000082e2e7824 */ /* 0x000fe200078e00ff */
[----:B------:R-:W-:Y:S01]  /*0b60*/  LOP3.LUT R36, R36, 0x3e0, RZ, 0xc0, !PT ;  /* 0x000003e024247812 */ /* 0x000fe200078ec0ff */
[--C-:B------:R-:W-:Y:S02]  /*0b70*/  HADD2.F32 R5, -RZ, R9.reuse.H0_H0 ;  /* 0x20000009ff057230 */ /* 0x100fe40000004100 */
[----:B------:R-:W-:Y:S02]  /*0b80*/  HADD2.F32 R6, -RZ, R9.H1_H1 ;  /* 0x30000009ff067230 */ /* 0x000fe40000004100 */
[----:B------:R-:W0:Y:S01]  /*0b90*/  I2F.U32 R46, R46 ;  /* 0x0000002e002e7306 */ /* 0x000e220000201000 */
[----:B------:R-:W-:Y:S01]  /*0ba0*/  IMAD.IADD R36, R45, 0x1, -R36 ;  /* 0x000000012d247824 */ /* 0x000fe200078e0a24 */
[--C-:B------:R-:W-:Y:S02]  /*0bb0*/  HADD2.F32 R7, -RZ, R10.reuse.H0_H0 ;  /* 0x2000000aff077230 */ /* 0x100fe40000004100 */
[----:B------:R-:W-:-:S02]  /*0bc0*/  HADD2.F32 R8, -RZ, R10.H1_H1 ;  /* 0x3000000aff087230 */ /* 0x000fc40000004100 */
        /* <DEDUP_REMOVED lines=8> */
[----:B0-----:R0:W1:Y:S01]  /*0c50*/  MUFU.RCP R95, R46 ;  /* 0x0000002e005f7308 */ /* 0x0010620000001000 */
[----:B------:R-:W-:Y:S01]  /*0c60*/  HADD2.F32 R14, -RZ, R17.H1_H1 ;  /* 0x30000011ff0e7230 */ /* 0x000fe20000004100 */
[----:B------:R-:W-:Y:S01]  /*0c70*/  SHF.L.U32 R102, R36, 0x3, RZ ;  /* 0x0000000324667819 */ /* 0x000fe200000006ff */
[----:B------:R-:W-:-:S02]  /*0c80*/  HADD2.F32 R15, -RZ, R18.H0_H0 ;  /* 0x20000012ff0f7230 */ /* 0x000fc40000004100 */
[----:B------:R-:W-:Y:S02]  /*0c90*/  HADD2.F32 R16, -RZ, R18.H1_H1 ;  /* 0x30000012ff107230 */ /* 0x000fe40000004100 */
[--C-:B------:R-:W-:Y:S02]  /*0ca0*/  HADD2.F32 R17, -RZ, R19.reuse.H0_H0 ;  /* 0x20000013ff117230 */ /* 0x100fe40000004100 */
[----:B------:R-:W-:Y:S02]  /*0cb0*/  HADD2.F32 R18, -RZ, R19.H1_H1 ;  /* 0x30000013ff127230 */ /* 0x000fe40000004100 */
[--C-:B------:R-:W-:Y:S02]  /*0cc0*/  HADD2.F32 R77, -RZ, R37.reuse.H0_H0 ;  /* 0x20000025ff4d7230 */ /* 0x100fe40000004100 */
[----:B------:R-:W-:Y:S01]  /*0cd0*/  HADD2.F32 R80, -RZ, R37.H1_H1 ;  /* 0x30000025ff507230 */ /* 0x000fe20000004100 */
[----:B------:R-:W-:Y:S01]  /*0ce0*/  IMAD R37, R91, -0x2daee0ad, RZ ;  /* 0xd2511f535b257824 */ /* 0x000fe200078e02ff */
[----:B------:R-:W-:-:S02]  /*0cf0*/  HADD2.F32 R79, -RZ, R38.H0_H0 ;  /* 0x20000026ff4f7230 */ /* 0x000fc40000004100 */
[----:B------:R-:W-:Y:S01]  /*0d00*/  HADD2.F32 R82, -RZ, R38.H1_H1 ;  /* 0x30000026ff527230 */ /* 0x000fe20000004100 */
[----:B------:R-:W-:Y:S01]  /*0d10*/  IMAD R38, R92, -0x326172a9, RZ ;  /* 0xcd9e8d575c267824 */ /* 0x000fe200078e02ff */
[--C-:B------:R-:W-:Y:S01]  /*0d20*/  HADD2.F32 R19, -RZ, R24.reuse.H0_H0 ;  /* 0x20000018ff137230 */ /* 0x100fe20000004100 */
[----:B------:R-:W-:Y:S01]  /*0d30*/  LOP3.LUT R96, R96, UR26, R37, 0x96, !PT ;  /* 0x0000001a60607c12 */ /* 0x000fe2000f8e9625 */
[----:B------:R-:W-:Y:S02]  /*0d40*/  HADD2.F32 R20, -RZ, R24.H1_H1 ;  /* 0x30000018ff147230 */ /* 0x000fe40000004100 */
[--C-:B------:R-:W-:Y:S01]  /*0d50*/  HADD2.F32 R21, -RZ, R25.reuse.H0_H0 ;  /* 0x20000019ff157230 */ /* 0x100fe20000004100 */
[----:B------:R-:W-:Y:S01]  /*0d60*/  LOP3.LUT R93, R93, UR25, R38, 0x96, !PT ;  /* 0x000000195d5d7c12 */ /* 0x000fe2000f8e9626 */
        /* <DEDUP_REMOVED lines=9> */
[----:B------:R-:W-:Y:S02]  /*0e00*/  HADD2.F32 R33, -RZ, R53.H0_H0 ;  /* 0x20000035ff217230 */ /* 0x000fe40000004100 */
[----:B------:R-:W-:Y:S02]  /*0e10*/  HADD2.F32 R35, -RZ, R54.H0_H0 ;  /* 0x20000036ff237230 */ /* 0x000fe40000004100 */
[----:B------:R-:W-:Y:S02]  /*0e20*/  HADD2.F32 R52, -RZ, R55.H0_H0 ;  /* 0x20000037ff347230 */ /* 0x000fe40000004100 */
[----:B------:R-:W-:Y:S02]  /*0e30*/  HADD2.F32 R48, -RZ, R49.H0_H0 ;  /* 0x20000031ff307230 */ /* 0x000fe40000004100 */
[----:B------:R-:W-:-:S02]  /*0e40*/  HADD2.F32 R53, -RZ, R53.H1_H1 ;  /* 0x30000035ff357230 */ /* 0x000fc40000004100 */
[----:B------:R-:W-:Y:S02]  /*0e50*/  HADD2.F32 R54, -RZ, R54.H1_H1 ;  /* 0x30000036ff367230 */ /* 0x000fe40000004100 */
[----:B------:R-:W-:Y:S02]  /*0e60*/  HADD2.F32 R55, -RZ, R55.H1_H1 ;  /* 0x30000037ff377230 */ /* 0x000fe40000004100 */
        /* <DEDUP_REMOVED lines=10> */
[----:B01----:R-:W-:Y:S02]  /*0f10*/  HADD2.F32 R94, -RZ, R43.H1_H1 ;  /* 0x3000002bff5e7230 */ /* 0x003fe40000004100 */
.L_x_4437:
        /* <DEDUP_REMOVED lines=37> */
.L_x_4181:
        /* <DEDUP_REMOVED lines=12> */
.L_x_4184:
[----:B------:R-:W-:Y:S02]  /*1230*/  IMAD.MOV.U32 R104, RZ, RZ, R98 ;  /* 0x000000ffff687224 */ /* 0x000fe400078e0062 */
.L_x_4185:
[----:B------:R-:W-:Y:S05]  /*1240*/  BSYNC B2 ;  /* 0x0000000000027941 */ /* 0x000fea0003800000 */
.L_x_4183:
        /* <DEDUP_REMOVED lines=16> */
.L_x_4189:
[----:B------:R-:W-:Y:S05]  /*1350*/  BSYNC B3 ;  /* 0x0000000000037941 */ /* 0x000fea0003800000 */
.L_x_4188:
        /* <DEDUP_REMOVED lines=44> */
.L_x_4187:
[----:B------:R-:W-:Y:S05]  /*1620*/  BSYNC B2 ;  /* 0x0000000000027941 */ /* 0x000fea0003800000 */
.L_x_4186:
        /* <DEDUP_REMOVED lines=10> */
[----:B------:R-:W-:Y:S01]  /*16d0*/  FMUL.FTZ R103, R3, R46 ;  /* 0x0000002e03677220 */ /* 0x000fe20000410000 */
[----:B------:R-:W-:-:S03]  /*16e0*/  PRMT R104, R45, 0x7610, R104 ;  /* 0x000076102d687816 */ /* 0x000fc60000000068 */
[----:B------:R-:W-:Y:S02]  /*16f0*/  @P3 FADD.FTZ R103, R90, R103 ;  /* 0x000000675a673221 */ /* 0x000fe40000010000 */
.L_x_4182:
[----:B------:R-:W-:Y:S05]  /*1700*/  BSYNC B1 ;  /* 0x0000000000017941 */ /* 0x000fea0003800000 */
.L_x_4180:
        /* <DEDUP_REMOVED lines=8> */
.L_x_4191:
        /* <DEDUP_REMOVED lines=12> */
.L_x_4194:
[----:B------:R-:W-:Y:S02]  /*1850*/  IMAD.MOV.U32 R106, RZ, RZ, R98 ;  /* 0x000000ffff6a7224 */ /* 0x000fe400078e0062 */
.L_x_4195:
[----:B------:R-:W-:Y:S05]  /*1860*/  BSYNC B2 ;  /* 0x0000000000027941 */ /* 0x000fea0003800000 */
.L_x_4193:
        /* <DEDUP_REMOVED lines=16> */
.L_x_4199:
[----:B------:R-:W-:Y:S05]  /*1970*/  BSYNC B3 ;  /* 0x0000000000037941 */ /* 0x000fea0003800000 */
.L_x_4198:
        /* <DEDUP_REMOVED lines=44> */
.L_x_4197:
[----:B------:R-:W-:Y:S05]  /*1c40*/  BSYNC B2 ;  /* 0x0000000000027941 */ /* 0x000fea0003800000 */
.L_x_4196:
[----:B------:R-:W0:Y:S01]  /*1c50*/  I2F.U32 R44, R106 ;  /* 0x0000006a002c7306 */ /* 0x000e220000201000 */
[----:B-----5:R-:W-:Y:S01]  /*1c60*/  HADD2.F32 R46, -RZ, R36.H1_H1 ;  /* 0x30000024ff2e7230 */ /* 0x020fe20000004100 */
[----:B------:R-:W-:-:S04]  /*1c70*/  IMAD.MOV.U32 R47, RZ, RZ, 0x2f800000 ;  /* 0x2f800000ff2f7424 */ /* 0x000fc800078e00ff */
[----:B------:R-:W-:-:S04]  /*1c80*/  FMUL.FTZ R46, R46, c[0x0][0x1ec] ;  /* 0x00007b002e2e7a20 */ /* 0x000fc80000410000 */
[----:B------:R-:W-:Y:S02]  /*1c90*/  FMUL.FTZ R46, R46, c[0x0][0x1e8] ;  /* 0x00007a002e2e7a20 */ /* 0x000fe40000410000 */
[----:B0-----:R-:W-:-:S05]  /*1ca0*/  FFMA.FTZ R44, R44, R47, 1.1641532182693481445e-10 ;  /* 0x2f0000002c2c7423 */ /* 0x001fca000001002f */
[----:B------:R-:W-:-:S04]  /*1cb0*/  FSETP.GTU.FTZ.AND P5, PT, R44, c[0x0][0x1e4], PT ;  /* 0x000079002c007a0b */ /* 0x000fc80003fbc000 */
[----:B------:R-:W-:Y:S01]  /*1cc0*/  FSEL R105, R46, RZ, !P5 ;  /* 0x000000ff2e697208 */ /* 0x000fe20006800000 */
[----:B------:R-:W-:Y:S01]  /*1cd0*/  @P3 HADD2.F32 R46, -RZ, R40.H1_H1 ;  /* 0x30000028ff2e3230 */ /* 0x000fe20000004100 */
[----:B------:R-:W-:-:S03]  /*1ce0*/  SEL R44, RZ, 0x1, P5 ;  /* 0x00000001ff2c7807 */ /* 0x000fc60002800000 */
[----:B------:R-:W-:Y:S01]  /*1cf0*/  FMUL.FTZ R105, R4, R105 ;  /* 0x0000006904697220 */ /* 0x000fe20000410000 */
[----:B------:R-:W-:-:S03]  /*1d00*/  PRMT R106, R44, 0x7610, R106 ;  /* 0x000076102c6a7816 */ /* 0x000fc6000000006a */
[----:B------:R-:W-:Y:S02]  /*1d10*/  @P3 FADD.FTZ R105, R46, R105 ;  /* 0x000000692e693221 */ /* 0x000fe40000010000 */
.L_x_4192:
[----:B------:R-:W-:Y:S05]  /*1d20*/  BSYNC B1 ;  /* 0x0000000000017941 */ /* 0x000fea0003800000 */
.L_x_4190:
        /* <DEDUP_REMOVED lines=8> */
.L_x_4201:
        /* <DEDUP_REMOVED lines=12> */
.L_x_4204:
[----:B------:R-:W-:Y:S02]  /*1e70*/  MOV R108, R98 ;  /* 0x00000062006c7202 */ /* 0x000fe40000000f00 */
.L_x_4205:
[----:B------:R-:W-:Y:S05]  /*1e80*/  BSYNC B2 ;  /* 0x0000000000027941 */ /* 0x000fea0003800000 */
.L_x_4203:
        /* <DEDUP_REMOVED lines=16> */
.L_x_4209:
[----:B------:R-:W-:Y:S05]  /*1f90*/  BSYNC B3 ;  /* 0x0000000000037941 */ /* 0x000fea0003800000 */
.L_x_4208:
        /* <DEDUP_REMOVED lines=44> */
.L_x_4207:
[----:B------:R-:W-:Y:S05]  /*2260*/  BSYNC B2 ;  /* 0x0000000000027941 */ /* 0x000fea0003800000 */
.L_x_4206:
        /* <DEDUP_REMOVED lines=13> */
.L_x_4202:
[----:B------:R-:W-:Y:S05]  /*2340*/  BSYNC B1 ;  /* 0x0000000000017941 */ /* 0x000fea0003800000 */
.L_x_4200:
        /* <DEDUP_REMOVED lines=8> */
.L_x_4211:
        /* <DEDUP_REMOVED lines=12> */
.L_x_4214:
[----:B------:R-:W-:Y:S02]  /*2490*/  IMAD.MOV.U32 R110, RZ, RZ, R98 ;  /* 0x000000ffff6e7224 */ /* 0x000fe400078e0062 */
.L_x_4215:
[----:B------:R-:W-:Y:S05]  /*24a0*/  BSYNC B2 ;  /* 0x0000000000027941 */ /* 0x000fea0003800000 */
.L_x_4213:
        /* <DEDUP_REMOVED lines=16> */
.L_x_4219:
[----:B------:R-:W-:Y:S05]  /*25b0*/  BSYNC B3 ;  /* 0x0000000000037941 */ /* 0x000fea0003800000 */
.L_x_4218:
        /* <DEDUP_REMOVED lines=44> */
.L_x_4217:
[----:B------:R-:W-:Y:S05]  /*2880*/  BSYNC B2 ;  /* 0x0000000000027941 */ /* 0x000fea0003800000 */
.L_x_4216:
[----:B------:R-:W0:Y:S01]  /*2890*/  I2F.U32 R44, R110 ;  /* 0x0000006e002c7306 */ /* 0x000e220000201000 */
[----:B------:R-:W-:Y:S01]  /*28a0*/  HFMA2.MMA R47, -RZ, RZ, 0.1171875, 0 ;  /* 0x2f800000ff2f7435 */ /* 0x000fe200000001ff */
[----:B-----5:R-:W-:-:S05]  /*28b0*/  HADD2.F32 R46, -RZ, R37.H1_H1 ;  /* 0x30000025ff2e7230 */ /* 0x020fca0000004100 */
        /* <DEDUP_REMOVED lines=10> */
.L_x_4212:
[----:B------:R-:W-:Y:S05]  /*2960*/  BSYNC B1 ;  /* 0x0000000000017941 */ /* 0x000fea0003800000 */
.L_x_4210:
        /* <DEDUP_REMOVED lines=8> */
.L_x_4221:
        /* <DEDUP_REMOVED lines=12> */
.L_x_4224:
[----:B------:R-:W-:Y:S02]  /*2ab0*/  IMAD.MOV.U32 R112, RZ, RZ, R98 ;  /* 0x000000ffff707224 */ /* 0x000fe400078e0062 */
.L_x_4225:
[----:B------:R-:W-:Y:S05]  /*2ac0*/  BSYNC B2 ;  /* 0x0000000000027941 */ /* 0x000fea0003800000 */
.L_x_4223:
        /* <DEDUP_REMOVED lines=16> */
.L_x_4229:
[----:B------:R-:W-:Y:S05]  /*2bd0*/  BSYNC B3 ;  /* 0x0000000000037941 */ /* 0x000fea0003800000 */
.L_x_4228:
        /* <DEDUP_REMOVED lines=44> */
.L_x_4227:
[----:B------:R-:W-:Y:S05]  /*2ea0*/  BSYNC B2 ;  /* 0x0000000000027941 */ /* 0x000fea0003800000 */
.L_x_4226:
        /* <DEDUP_REMOVED lines=13> */
.L_x_4222:
[----:B------:R-:W-:Y:S05]  /*2f80*/  BSYNC B1 ;  /* 0x0000000000017941 */ /* 0x000fea0003800000 */
.L_x_4220:
        /* <DEDUP_REMOVED lines=8> */
.L_x_4231:
        /* <DEDUP_REMOVED lines=12> */
.L_x_4234:
[----:B------:R-:W-:Y:S02]  /*30d0*/  MOV R114, R98 ;  /* 0x0000006200727202 */ /* 0x000fe40000000f00 */
.L_x_4235:
[----:B------:R-:W-:Y:S05]  /*30e0*/  BSYNC B2 ;  /* 0x0000000000027941 */ /* 0x000fea0003800000 */
.L_x_4233:
        /* <DEDUP_REMOVED lines=16> */
.L_x_4239:
[----:B------:R-:W-:Y:S05]  /*31f0*/  BSYNC B3 ;  /* 0x0000000000037941 */ /* 0x000fea0003800000 */
.L_x_4238:
        /* <DEDUP_REMOVED lines=44> */
.L_x_4237:
[----:B------:R-:W-:Y:S05]  /*34c0*/  BSYNC B2 ;  /* 0x0000000000027941 */ /* 0x000fea0003800000 */
.L_x_4236:
        /* <DEDUP_REMOVED lines=13> */
.L_x_4232:
[----:B------:R-:W-:Y:S05]  /*35a0*/  BSYNC B1 ;  /* 0x0000000000017941 */ /* 0x000fea0003800000 */
.L_x_4230:
        /* <DEDUP_REMOVED lines=8> */
.L_x_4241:
        /* <DEDUP_REMOVED lines=12> */
.L_x_4244:
[----:B------:R-:W-:Y:S02]  /*36f0*/  IMAD.MOV.U32 R116, RZ, RZ, R98 ;  /* 0x000000ffff747224 */ /* 0x000fe400078e0062 */
.L_x_4245:
[----:B------:R-:W-:Y:S05]  /*3700*/  BSYNC B2 ;  /* 0x0000000000027941 */ /* 0x000fea0003800000 */
.L_x_4243:
        /* <DEDUP_REMOVED lines=16> */
.L_x_4249:
[----:B------:R-:W-:Y:S05]  /*3810*/  BSYNC B3 ;  /* 0x0000000000037941 */ /* 0x000fea0003800000 */
.L_x_4248:
        /* <DEDUP_REMOVED lines=44> */
.L_x_4247:
[----:B------:R-:W-:Y:S05]  /*3ae0*/  BSYNC B2 ;  /* 0x0000000000027941 */ /* 0x000fea0003800000 */
.L_x_4246:
        /* <DEDUP_REMOVED lines=13> */
.L_x_4242:
[----:B------:R-:W-:Y:S05]  /*3bc0*/  BSYNC B1 ;  /* 0x0000000000017941 */ /* 0x000fea0003800000 */
.L_x_4240:
        /* <DEDUP_REMOVED lines=8> */
.L_x_4251:
        /* <DEDUP_REMOVED lines=12> */
.L_x_4254:
[----:B------:R-:W-:Y:S02]  /*3d10*/  IMAD.MOV.U32 R118, RZ, RZ, R98 ;  /* 0x000000ffff767224 */ /* 0x000fe400078e0062 */
.L_x_4255:
[----:B------:R-:W-:Y:S05]  /*3d20*/  BSYNC B2 ;  /* 0x0000000000027941 */ /* 0x000fea0003800000 */
.L_x_4253:
        /* <DEDUP_REMOVED lines=16> */
.L_x_4259:
[----:B------:R-:W-:Y:S05]  /*3e30*/  BSYNC B3 ;  /* 0x0000000000037941 */ /* 0x000fea0003800000 */
.L_x_4258:
        /* <DEDUP_REMOVED lines=44> */
.L_x_4257:
[----:B------:R-:W-:Y:S05]  /*4100*/  BSYNC B2 ;  /* 0x0000000000027941 */ /* 0x000fea0003800000 */
.L_x_4256:
        /* <DEDUP_REMOVED lines=13> */
.L_x_4252:
[----:B------:R-:W-:Y:S05]  /*41e0*/  BSYNC B1 ;  /* 0x0000000000017941 */ /* 0x000fea0003800000 */
.L_x_4250:
        /* <DEDUP_REMOVED lines=29> */
.L_x_4261:
[----:B------:R-:W-:Y:S05]  /*43c0*/  BSYNC B1 ;  /* 0x0000000000017941 */ /* 0x000fea0003800000 */
.L_x_4260:
[----:B------:R-:W-:Y:S02]  /*43d0*/  IADD3 R124, R124, 0x80, RZ ;  /* 0x000000807c7c7810 */ /* 0x000fe40007ffe0ff */
[----:B------:R-:W-:Y:S02]  /*43e0*/  IADD3 R122, R122, 0x80, RZ ;  /* 0x000000807a7a7810 */ /* 0x000fe40007ffe0ff */
.L_x_4179:
[----:B-1----:R-:W-:Y:S05]  /*43f0*/  BSYNC B0 ;  /* 0x0000000000007941 */ /* 0x002fea0003800000 */
.L_x_4178:
        /* <DEDUP_REMOVED lines=20> */
.L_x_4265:
        /* <DEDUP_REMOVED lines=12> */
.L_x_4268:
[----:B------:R-:W-:Y:S02]  /*4600*/  IMAD.MOV.U32 R104, RZ, RZ, R98 ;  /* 0x000000ffff687224 */ /* 0x000fe400078e0062 */
.L_x_4269:
[----:B------:R-:W-:Y:S05]  /*4610*/  BSYNC B2 ;  /* 0x0000000000027941 */ /* 0x000fea0003800000 */
.L_x_4267:
        /* <DEDUP_REMOVED lines=16> */
.L_x_4273:
[----:B------:R-:W-:Y:S05]  /*4720*/  BSYNC B3 ;  /* 0x0000000000037941 */ /* 0x000fea0003800000 */
.L_x_4272:
        /* <DEDUP_REMOVED lines=44> */
.L_x_4271:
[----:B------:R-:W-:Y:S05]  /*49f0*/  BSYNC B2 ;  /* 0x0000000000027941 */ /* 0x000fea0003800000 */
.L_x_4270:
[----:B------:R-:W0:Y:S01]  /*4a00*/  I2F.U32 R45, R104 ;  /* 0x00000068002d7306 */ /* 0x000e220000201000 */
[----:B------:R-:W-:Y:S01]  /*4a10*/  HFMA2.MMA R46, -RZ, RZ, 0.1171875, 0 ;  /* 0x2f800000ff2e7435 */ /* 0x000fe200000001ff */
[----:B-----5:R-:W-:Y:S02]  /*4a20*/  HADD2.F32 R47, -RZ, R36.H0_H0 ;  /* 0x20000024ff2f7230 */ /* 0x020fe40000004100 */
[----:B------:R-:W-:-:S03]  /*4a30*/  @P3 HADD2.F32 R90, -RZ, R40.H0_H0 ;  /* 0x20000028ff5a3230 */ /* 0x000fc60000004100 */
[----:B------:R-:W-:-:S04]  /*4a40*/  FMUL.FTZ R47, R47, c[0x0][0x1ec] ;  /* 0x00007b002f2f7a20 */ /* 0x000fc80000410000 */
[----:B0-----:R-:W-:Y:S02]  /*4a50*/  FFMA.FTZ R45, R45, R46, 1.1641532182693481445e-10 ;  /* 0x2f0000002d2d7423 */ /* 0x001fe4000001002e */
[----:B------:R-:W-:-:S03]  /*4a60*/  FMUL.FTZ R46, R47, c[0x0][0x1e8] ;  /* 0x00007a002f2e7a20 */ /* 0x000fc60000410000 */
[----:B------:R-:W-:-:S04]  /*4a70*/  FSETP.GTU.FTZ.AND P5, PT, R45, c[0x0][0x1e4], PT ;  /* 0x000079002d007a0b */ /* 0x000fc80003fbc000 */
[----:B------:R-:W-:Y:S02]  /*4a80*/  FSEL R46, R46, RZ, !P5 ;  /* 0x000000ff2e2e7208 */ /* 0x000fe40006800000 */
[----:B------:R-:W-:-:S03]  /*4a90*/  SEL R45, RZ, 0x1, P5 ;  /* 0x00000001ff2d7807 */ /* 0x000fc60002800000 */
[----:B------:R-:W-:Y:S01]  /*4aa0*/  FMUL.FTZ R119, R11, R46 ;  /* 0x0000002e0b777220 */ /* 0x000fe20000410000 */
[----:B------:R-:W-:-:S03]  /*4ab0*/  PRMT R104, R45, 0x7610, R104 ;  /* 0x000076102d687816 */ /* 0x000fc60000000068 */
[----:B------:R-:W-:Y:S02]  /*4ac0*/  @P3 FADD.FTZ R119, R90, R119 ;  /* 0x000000775a773221 */ /* 0x000fe40000010000 */
.L_x_4266:
[----:B------:R-:W-:Y:S05]  /*4ad0*/  BSYNC B1 ;  /* 0x0000000000017941 */ /* 0x000fea0003800000 */
.L_x_4264:
        /* <DEDUP_REMOVED lines=8> */
.L_x_4275:
        /* <DEDUP_REMOVED lines=12> */
.L_x_4278:
[----:B------:R-:W-:Y:S02]  /*4c20*/  IMAD.MOV.U32 R106, RZ, RZ, R98 ;  /* 0x000000ffff6a7224 */ /* 0x000fe400078e0062 */
.L_x_4279:
[----:B------:R-:W-:Y:S05]  /*4c30*/  BSYNC B2 ;  /* 0x0000000000027941 */ /* 0x000fea0003800000 */
.L_x_4277:
        /* <DEDUP_REMOVED lines=16> */
.L_x_4283:
[----:B------:R-:W-:Y:S05]  /*4d40*/  BSYNC B3 ;  /* 0x0000000000037941 */ /* 0x000fea0003800000 */
.L_x_4282:
        /* <DEDUP_REMOVED lines=44> */
.L_x_4281:
[----:B------:R-:W-:Y:S05]  /*5010*/  BSYNC B2 ;  /* 0x0000000000027941 */ /* 0x000fea0003800000 */
.L_x_4280:
        /* <DEDUP_REMOVED lines=13> */
.L_x_4276:
[----:B------:R-:W-:Y:S05]  /*50f0*/  BSYNC B1 ;  /* 0x0000000000017941 */ /* 0x000fea0003800000 */
.L_x_4274:
        /* <DEDUP_REMOVED lines=8> */
.L_x_4285:
        /* <DEDUP_REMOVED lines=12> */
.L_x_4288:
[----:B------:R-:W-:Y:S02]  /*5240*/  MOV R108, R98 ;  /* 0x00000062006c7202 */ /* 0x000fe40000000f00 */
.L_x_4289:
[----:B------:R-:W-:Y:S05]  /*5250*/  BSYNC B2 ;  /* 0x0000000000027941 */ /* 0x000fea0003800000 */
.L_x_4287:
        /* <DEDUP_REMOVED lines=16> */
.L_x_4293:
[----:B------:R-:W-:Y:S05]  /*5360*/  BSYNC B3 ;  /* 0x0000000000037941 */ /* 0x000fea0003800000 */
.L_x_4292:
        /* <DEDUP_REMOVED lines=44> */
.L_x_4291:
[----:B------:R-:W-:Y:S05]  /*5630*/  BSYNC B2 ;  /* 0x0000000000027941 */ /* 0x000fea0003800000 */
.L_x_4290:
[----:B------:R-:W0:Y:S01]  /*5640*/  I2F.U32 R45, R108 ;  /* 0x0000006c002d7306 */ /* 0x000e220000201000 */
[----:B-----5:R-:W-:Y:S01]  /*5650*/  HADD2.F32 R47, -RZ, R37.H0_H0 ;  /* 0x20000025ff2f7230 */ /* 0x020fe20000004100 */
[----:B------:R-:W-:Y:S01]  /*5660*/  IMAD.MOV.U32 R46, RZ, RZ, 0x2f800000 ;  /* 0x2f800000ff2e7424 */ /* 0x000fe200078e00ff */
[----:B------:R-:W-:-:S03]  /*5670*/  @P3 HADD2.F32 R90, -RZ, R41.H0_H0 ;  /* 0x20000029ff5a3230 */ /* 0x000fc60000004100 */
[----:B------:R-:W-:Y:S02]  /*5680*/  FMUL.FTZ R47, R47, c[0x0][0x1ec] ;  /* 0x00007b002f2f7a20 */ /* 0x000fe40000410000 */
        /* <DEDUP_REMOVED lines=8> */
.L_x_4286:
[----:B------:R-:W-:Y:S05]  /*5710*/  BSYNC B1 ;  /* 0x0000000000017941 */ /* 0x000fea0003800000 */
.L_x_4284:
        /* <DEDUP_REMOVED lines=8> */
.L_x_4295:
        /* <DEDUP_REMOVED lines=12> */
.L_x_4298:
[----:B------:R-:W-:Y:S02]  /*5860*/  IMAD.MOV.U32 R110, RZ, RZ, R98 ;  /* 0x000000ffff6e7224 */ /* 0x000fe400078e0062 */
.L_x_4299:
[----:B------:R-:W-:Y:S05]  /*5870*/  BSYNC B2 ;  /* 0x0000000000027941 */ /* 0x000fea0003800000 */
.L_x_4297:
        /* <DEDUP_REMOVED lines=16> */
.L_x_4303:
[----:B------:R-:W-:Y:S05]  /*5980*/  BSYNC B3 ;  /* 0x0000000000037941 */ /* 0x000fea0003800000 */
.L_x_4302:
        /* <DEDUP_REMOVED lines=44> */
.L_x_4301:
[----:B------:R-:W-:Y:S05]  /*5c50*/  BSYNC B2 ;  /* 0x0000000000027941 */ /* 0x000fea0003800000 */
.L_x_4300:
        /* <DEDUP_REMOVED lines=13> */
.L_x_4296:
[----:B------:R-:W-:Y:S05]  /*5d30*/  BSYNC B1 ;  /* 0x0000000000017941 */ /* 0x000fea0003800000 */
.L_x_4294:
        /* <DEDUP_REMOVED lines=8> */
.L_x_4305:
        /* <DEDUP_REMOVED lines=12> */
.L_x_4308:
[----:B------:R-:W-:Y:S02]  /*5e80*/  IMAD.MOV.U32 R112, RZ, RZ, R98 ;  /* 0x000000ffff707224 */ /* 0x000fe400078e0062 */
.L_x_4309:
[----:B------:R-:W-:Y:S05]  /*5e90*/  BSYNC B2 ;  /* 0x0000000000027941 */ /* 0x000fea0003800000 */
.L_x_4307:
        /* <DEDUP_REMOVED lines=16> */
.L_x_4313:
[----:B------:R-:W-:Y:S05]  /*5fa0*/  BSYNC B3 ;  /* 0x0000000000037941 */ /* 0x000fea0003800000 */
.L_x_4312:
        /* <DEDUP_REMOVED lines=44> */
.L_x_4311:
[----:B------:R-:W-:Y:S05]  /*6270*/  BSYNC B2 ;  /* 0x0000000000027941 */ /* 0x000fea0003800000 */
.L_x_4310:
        /* <DEDUP_REMOVED lines=13> */
.L_x_4306:
[----:B------:R-:W-:Y:S05]  /*6350*/  BSYNC B1 ;  /* 0x0000000000017941 */ /* 0x000fea0003800000 */
.L_x_4304:
        /* <DEDUP_REMOVED lines=8> */
.L_x_4315:
        /* <DEDUP_REMOVED lines=12> */
.L_x_4318:
[----:B------:R-:W-:Y:S02]  /*64a0*/  MOV R114, R98 ;  /* 0x0000006200727202 */ /* 0x000fe40000000f00 */
.L_x_4319:
[----:B------:R-:W-:Y:S05]  /*64b0*/  BSYNC B2 ;  /* 0x0000000000027941 */ /* 0x000fea0003800000 */
.L_x_4317:
        /* <DEDUP_REMOVED lines=16> */
.L_x_4323:
[----:B------:R-:W-:Y:S05]  /*65c0*/  BSYNC B3 ;  /* 0x0000000000037941 */ /* 0x000fea0003800000 */
.L_x_4322:
        /* <DEDUP_REMOVED lines=44> */
.L_x_4321:
[----:B------:R-:W-:Y:S05]  /*6890*/  BSYNC B2 ;  /* 0x0000000000027941 */ /* 0x000fea0003800000 */
.L_x_4320:
        /* <DEDUP_REMOVED lines=13> */
.L_x_4316:
[----:B------:R-:W-:Y:S05]  /*6970*/  BSYNC B1 ;  /* 0x0000000000017941 */ /* 0x000fea0003800000 */
.L_x_4314:
        /* <DEDUP_REMOVED lines=8> */
.L_x_4325:
        /* <DEDUP_REMOVED lines=12> */
.L_x_4328:
[----:B------:R-:W-:Y:S02]  /*6ac0*/  IMAD.MOV.U32 R116, RZ, RZ, R98 ;  /* 0x000000ffff747224 */ /* 0x000fe400078e0062 */
.L_x_4329:
[----:B------:R-:W-:Y:S05]  /*6ad0*/  BSYNC B2 ;  /* 0x0000000000027941 */ /* 0x000fea0003800000 */
.L_x_4327:
        /* <DEDUP_REMOVED lines=16> */
.L_x_4333:
[----:B------:R-:W-:Y:S05]  /*6be0*/  BSYNC B3 ;  /* 0x0000000000037941 */ /* 0x000fea0003800000 */
.L_x_4332:
        /* <DEDUP_REMOVED lines=44> */
.L_x_4331:
[----:B------:R-:W-:Y:S05]  /*6eb0*/  BSYNC B2 ;  /* 0x0000000000027941 */ /* 0x000fea0003800000 */
.L_x_4330:
        /* <DEDUP_REMOVED lines=13> */
.L_x_4326:
[----:B------:R-:W-:Y:S05]  /*6f90*/  BSYNC B1 ;  /* 0x0000000000017941 */ /* 0x000fea0003800000 */
.L_x_4324:
        /* <DEDUP_REMOVED lines=8> */
.L_x_4335:
        /* <DEDUP_REMOVED lines=12> */
.L_x_4338:
[----:B------:R-:W-:Y:S02]  /*70e0*/  IMAD.MOV.U32 R118, RZ, RZ, R98 ;  /* 0x000000ffff767224 */ /* 0x000fe400078e0062 */
.L_x_4339:
[----:B------:R-:W-:Y:S05]  /*70f0*/  BSYNC B2 ;  /* 0x0000000000027941 */ /* 0x000fea0003800000 */
.L_x_4337:
        /* <DEDUP_REMOVED lines=16> */
.L_x_4343:
[----:B------:R-:W-:Y:S05]  /*7200*/  BSYNC B3 ;  /* 0x0000000000037941 */ /* 0x000fea0003800000 */
.L_x_4342:
        /* <DEDUP_REMOVED lines=44> */
.L_x_4341:
[----:B------:R-:W-:Y:S05]  /*74d0*/  BSYNC B2 ;  /* 0x0000000000027941 */ /* 0x000fea0003800000 */
.L_x_4340:
        /* <DEDUP_REMOVED lines=13> */
.L_x_4336:
[----:B------:R-:W-:Y:S05]  /*75b0*/  BSYNC B1 ;  /* 0x0000000000017941 */ /* 0x000fea0003800000 */
.L_x_4334:
        /* <DEDUP_REMOVED lines=29> */
.L_x_4345:
[----:B------:R-:W-:Y:S05]  /*7790*/  BSYNC B1 ;  /* 0x0000000000017941 */ /* 0x000fea0003800000 */
.L_x_4344:
[----:B------:R-:W-:Y:S02]  /*77a0*/  IADD3 R124, R124, 0x80, RZ ;  /* 0x000000807c7c7810 */ /* 0x000fe40007ffe0ff */
[----:B------:R-:W-:Y:S02]  /*77b0*/  IADD3 R122, R122, 0x80, RZ ;  /* 0x000000807a7a7810 */ /* 0x000fe40007ffe0ff */
.L_x_4263:
[----:B------:R-:W-:Y:S05]  /*77c0*/  BSYNC B0 ;  /* 0x0000000000007941 */ /* 0x000fea0003800000 */
.L_x_4262:
        /* <DEDUP_REMOVED lines=19> */
.L_x_4349:
        /* <DEDUP_REMOVED lines=12> */
.L_x_4352:
[----:B------:R-:W-:Y:S02]  /*79c0*/  IMAD.MOV.U32 R104, RZ, RZ, R98 ;  /* 0x000000ffff687224 */ /* 0x000fe400078e0062 */
.L_x_4353:
[----:B------:R-:W-:Y:S05]  /*79d0*/  BSYNC B2 ;  /* 0x0000000000027941 */ /* 0x000fea0003800000 */
.L_x_4351:
        /* <DEDUP_REMOVED lines=16> */
.L_x_4357:
[----:B------:R-:W-:Y:S05]  /*7ae0*/  BSYNC B3 ;  /* 0x0000000000037941 */ /* 0x000fea0003800000 */
.L_x_4356:
        /* <DEDUP_REMOVED lines=44> */
.L_x_4355:
[----:B------:R-:W-:Y:S05]  /*7db0*/  BSYNC B2 ;  /* 0x0000000000027941 */ /* 0x000fea0003800000 */
.L_x_4354:
        /* <DEDUP_REMOVED lines=13> */
.L_x_4350:
[----:B------:R-:W-:Y:S05]  /*7e90*/  BSYNC B1 ;  /* 0x0000000000017941 */ /* 0x000fea0003800000 */
.L_x_4348:
        /* <DEDUP_REMOVED lines=8> */
.L_x_4359:
        /* <DEDUP_REMOVED lines=12> */
.L_x_4362:
[----:B------:R-:W-:Y:S02]  /*7fe0*/  IMAD.MOV.U32 R106, RZ, RZ, R98 ;  /* 0x000000ffff6a7224 */ /* 0x000fe400078e0062 */
.L_x_4363:
[----:B------:R-:W-:Y:S05]  /*7ff0*/  BSYNC B2 ;  /* 0x0000000000027941 */ /* 0x000fea0003800000 */
.L_x_4361:
        /* <DEDUP_REMOVED lines=16> */
.L_x_4367:
[----:B------:R-:W-:Y:S05]  /*8100*/  BSYNC B3 ;  /* 0x0000000000037941 */ /* 0x000fea0003800000 */
.L_x_4366:
        /* <DEDUP_REMOVED lines=44> */
.L_x_4365:
[----:B------:R-:W-:Y:S05]  /*83d0*/  BSYNC B2 ;  /* 0x0000000000027941 */ /* 0x000fea0003800000 */
.L_x_4364:
        /* <DEDUP_REMOVED lines=13> */
.L_x_4360:
[----:B------:R-:W-:Y:S05]  /*84b0*/  BSYNC B1 ;  /* 0x0000000000017941 */ /* 0x000fea0003800000 */
.L_x_4358:
        /* <DEDUP_REMOVED lines=8> */
.L_x_4369:
        /* <DEDUP_REMOVED lines=12> */
.L_x_4372:
[----:B------:R-:W-:Y:S02]  /*8600*/  MOV R108, R98 ;  /* 0x00000062006c7202 */ /* 0x000fe40000000f00 */
.L_x_4373:
[----:B------:R-:W-:Y:S05]  /*8610*/  BSYNC B2 ;  /* 0x0000000000027941 */ /* 0x000fea0003800000 */
.L_x_4371:
        /* <DEDUP_REMOVED lines=16> */
.L_x_4377:
[----:B------:R-:W-:Y:S05]  /*8720*/  BSYNC B3 ;  /* 0x0000000000037941 */ /* 0x000fea0003800000 */
.L_x_4376:
        /* <DEDUP_REMOVED lines=44> */
.L_x_4375:
[----:B------:R-:W-:Y:S05]  /*89f0*/  BSYNC B2 ;  /* 0x0000000000027941 */ /* 0x000fea0003800000 */
.L_x_4374:
        /* <DEDUP_REMOVED lines=13> */
.L_x_4370:
[----:B------:R-:W-:Y:S05]  /*8ad0*/  BSYNC B1 ;  /* 0x0000000000017941 */ /* 0x000fea0003800000 */
.L_x_4368:
        /* <DEDUP_REMOVED lines=8> */
.L_x_4379:
        /* <DEDUP_REMOVED lines=12> */
.L_x_4382:
[----:B------:R-:W-:Y:S02]  /*8c20*/  IMAD.MOV.U32 R110, RZ, RZ, R98 ;  /* 0x000000ffff6e7224 */ /* 0x000fe400078e0062 */
.L_x_4383:
[----:B------:R-:W-:Y:S05]  /*8c30*/  BSYNC B2 ;  /* 0x0000000000027941 */ /* 0x000fea0003800000 */
.L_x_4381:
        /* <DEDUP_REMOVED lines=16> */
.L_x_4387:
[----:B------:R-:W-:Y:S05]  /*8d40*/  BSYNC B3 ;  /* 0x0000000000037941 */ /* 0x000fea0003800000 */
.L_x_4386:
        /* <DEDUP_REMOVED lines=44> */
.L_x_4385:
[----:B------:R-:W-:Y:S05]  /*9010*/  BSYNC B2 ;  /* 0x0000000000027941 */ /* 0x000fea0003800000 */
.L_x_4384:
        /* <DEDUP_REMOVED lines=13> */
.L_x_4380:
[----:B------:R-:W-:Y:S05]  /*90f0*/  BSYNC B1 ;  /* 0x0000000000017941 */ /* 0x000fea0003800000 */
.L_x_4378:
        /* <DEDUP_REMOVED lines=8> */
.L_x_4389:
        /* <DEDUP_REMOVED lines=12> */
.L_x_4392:
[----:B------:R-:W-:Y:S02]  /*9240*/  IMAD.MOV.U32 R112, RZ, RZ, R98 ;  /* 0x000000ffff707224 */ /* 0x000fe400078e0062 */
.L_x_4393:
[----:B------:R-:W-:Y:S05]  /*9250*/  BSYNC B2 ;  /* 0x0000000000027941 */ /* 0x000fea0003800000 */
.L_x_4391:
        /* <DEDUP_REMOVED lines=16> */
.L_x_4397:
[----:B------:R-:W-:Y:S05]  /*9360*/  BSYNC B3 ;  /* 0x0000000000037941 */ /* 0x000fea0003800000 */
.L_x_4396:
        /* <DEDUP_REMOVED lines=44> */
.L_x_4395:
[----:B------:R-:W-:Y:S05]  /*9630*/  BSYNC B2 ;  /* 0x0000000000027941 */ /* 0x000fea0003800000 */
.L_x_4394:
        /* <DEDUP_REMOVED lines=13> */
.L_x_4390:
[----:B------:R-:W-:Y:S05]  /*9710*/  BSYNC B1 ;  /* 0x0000000000017941 */ /* 0x000fea0003800000 */
.L_x_4388:
        /* <DEDUP_REMOVED lines=8> */
.L_x_4399:
        /* <DEDUP_REMOVED lines=12> */
.L_x_4402:
[----:B------:R-:W-:Y:S02]  /*9860*/  MOV R114, R98 ;  /* 0x0000006200727202 */ /* 0x000fe40000000f00 */
.L_x_4403:
[----:B------:R-:W-:Y:S05]  /*9870*/  BSYNC B2 ;  /* 0x0000000000027941 */ /* 0x000fea0003800000 */
.L_x_4401:
        /* <DEDUP_REMOVED lines=16> */
.L_x_4407:
[----:B------:R-:W-:Y:S05]  /*9980*/  BSYNC B3 ;  /* 0x0000000000037941 */ /* 0x000fea0003800000 */
.L_x_4406:
        /* <DEDUP_REMOVED lines=44> */
.L_x_4405:
[----:B------:R-:W-:Y:S05]  /*9c50*/  BSYNC B2 ;  /* 0x0000000000027941 */ /* 0x000fea0003800000 */
.L_x_4404:
        /* <DEDUP_REMOVED lines=13> */
.L_x_4400:
[----:B------:R-:W-:Y:S05]  /*9d30*/  BSYNC B1 ;  /* 0x0000000000017941 */ /* 0x000fea0003800000 */
.L_x_4398:
        /* <DEDUP_REMOVED lines=8> */
.L_x_4409:
        /* <DEDUP_REMOVED lines=12> */
.L_x_4412:
[----:B------:R-:W-:Y:S02]  /*9e80*/  IMAD.MOV.U32 R116, RZ, RZ, R98 ;  /* 0x000000ffff747224 */ /* 0x000fe400078e0062 */
.L_x_4413:
[----:B------:R-:W-:Y:S05]  /*9e90*/  BSYNC B2 ;  /* 0x0000000000027941 */ /* 0x000fea0003800000 */
.L_x_4411:
        /* <DEDUP_REMOVED lines=16> */
.L_x_4417:
[----:B------:R-:W-:Y:S05]  /*9fa0*/  BSYNC B3 ;  /* 0x0000000000037941 */ /* 0x000fea0003800000 */
.L_x_4416:
        /* <DEDUP_REMOVED lines=44> */
.L_x_4415:
[----:B------:R-:W-:Y:S05]  /*a270*/  BSYNC B2 ;  /* 0x0000000000027941 */ /* 0x000fea0003800000 */
.L_x_4414:
        /* <DEDUP_REMOVED lines=13> */
.L_x_4410:
[----:B------:R-:W-:Y:S05]  /*a350*/  BSYNC B1 ;  /* 0x0000000000017941 */ /* 0x000fea0003800000 */
.L_x_4408:
        /* <DEDUP_REMOVED lines=8> */
.L_x_4419:
        /* <DEDUP_REMOVED lines=12> */
.L_x_4422:
[----:B------:R-:W-:Y:S02]  /*a4a0*/  IMAD.MOV.U32 R118, RZ, RZ, R98 ;  /* 0x000000ffff767224 */ /* 0x000fe400078e0062 */
.L_x_4423:
[----:B------:R-:W-:Y:S05]  /*a4b0*/  BSYNC B2 ;  /* 0x0000000000027941 */ /* 0x000fea0003800000 */
.L_x_4421:
        /* <DEDUP_REMOVED lines=16> */
.L_x_4427:
[----:B------:R-:W-:Y:S05]  /*a5c0*/  BSYNC B3 ;  /* 0x0000000000037941 */ /* 0x000fea0003800000 */
.L_x_4426:
        /* <DEDUP_REMOVED lines=40> */
[----:B------:R-:W-:Y:S02]  /*a850*/  LOP3.LUT R93, R47, UR25, R90, 0x96, !PT ;  /* 0x000000192f5d7c12 */ /* 0x000fe4000f8e965a */
[----:B------:R-:W-:Y:S01]  /*a860*/  MOV R98, R46 ;  /* 0x0000002e00627202 */ /* 0x000fe20000000f00 */
[----:B------:R-:W-:Y:S01]  /*a870*/  IMAD.MOV.U32 R100, RZ, RZ, R44 ;  /* 0x000000ffff647224 */ /* 0x000fe200078e002c */
[----:B------:R-:W-:Y:S02]  /*a880*/  LOP3.LUT R96, R45, UR26, R96, 0x96, !PT ;  /* 0x0000001a2d607c12 */ /* 0x000fe4000f8e9660 */
.L_x_4425:
[----:B------:R-:W-:Y:S05]  /*a890*/  BSYNC B2 ;  /* 0x0000000000027941 */ /* 0x000fea0003800000 */
.L_x_4424:
        /* <DEDUP_REMOVED lines=13> */
.L_x_4420:
[----:B------:R-:W-:Y:S05]  /*a970*/  BSYNC B1 ;  /* 0x0000000000017941 */ /* 0x000fea0003800000 */
.L_x_4418:
[----:B------:R-:W-:Y:S02]  /*a980*/  MOV R91, 0x10 ;  /* 0x00000010005b7802 */ /* 0x000fe40000000f00 */
[----:B------:R-:W-:Y:S02]  /*a990*/  F2FP.PACK_AB R47, R149, R147 ;  /* 0x00000093952f723e */ /* 0x000fe400000000ff */
[----:B------:R-:W-:Y:S01]  /*a9a0*/  F2FP.PACK_AB R46, R145, R143 ;  /* 0x0000008f912e723e */ /* 0x000fe200000000ff */
[----:B------:R-:W-:Y:S01]  /*a9b0*/  IMAD.WIDE.U32 R90, R124, R91, c[0x0][0x188] ;  /* 0x000062007c5a7625 */ /* 0x000fe200078e005b */
[----:B------:R-:W-:Y:S02]  /*a9c0*/  F2FP.PACK_AB R45, R141, R139 ;  /* 0x0000008b8d2d723e */ /* 0x000fe400000000ff */
[----:B------:R-:W-:-:S05]  /*a9d0*/  F2FP.PACK_AB R44, R137, R135 ;  /* 0x00000087892c723e */ /* 0x000fca00000000ff */
[----:B------:R0:W-:Y:S01]  /*a9e0*/  STG.E.128 [R90.64], R44 ;  /* 0x0000002c5a007986 */ /* 0x0001e2000c101d06 */
        /* <DEDUP_REMOVED lines=21> */
.L_x_4347:
[----:B------:R-:W-:Y:S05]  /*ab40*/  BSYNC B0 ;  /* 0x0000000000007941 */ /* 0x000fea0003800000 */
.L_x_4346:
        /* <DEDUP_REMOVED lines=33> */
.L_x_4438:
        /* <DEDUP_REMOVED lines=69> */
.L_x_4439:
        /* <DEDUP_REMOVED lines=12> */
[----:B------:R-:W-:Y:S01]  /*b270*/  IMAD.MOV.U32 R46, RZ, RZ, RZ ;  /* 0x000000ffff2e7224 */ /* 0x000fe200078e00ff */
[----:B------:R-:W-:Y:S02]  /*b280*/  @!P2 MOV R46, R102 ;  /* 0x00000066002ea202 */ /* 0x000fe40000000f00 */
[----:B------:R-:W-:Y:S01]  /*b290*/  LOP3.LUT P3, RZ, R47, 0x1f, R0, 0xf8, !PT ;  /* 0x0000001f2fff7812 */ /* 0x000fe2000786f800 */
[----:B------:R-:W-:Y:S01]  /*b2a0*/  BSSY B0, `(.L_x_4430) ;  /* 0x00000a2000007945 */ /* 0x000fe20003800000 */
        /* <DEDUP_REMOVED lines=92> */
.L_x_4433:
[----:B------:R-:W-:Y:S05]  /*b870*/  BSYNC B1 ;  /* 0x0000000000017941 */ /* 0x000fea0003800000 */
.L_x_4432:
        /* <DEDUP_REMOVED lines=35> */
.L_x_4435:
[----:B------:R-:W-:Y:S05]  /*bab0*/  BSYNC B1 ;  /* 0x0000000000017941 */ /* 0x000fea0003800000 */
.L_x_4434:
        /* <DEDUP_REMOVED lines=17> */
[----:B------:R-:W-:Y:S01]  /*bbd0*/  MOV R153, 0x10 ;  /* 0x0000001000997802 */ /* 0x000fe20000000f00 */
        /* <DEDUP_REMOVED lines=14> */
.L_x_4431:
[----:B-1----:R-:W-:Y:S05]  /*bcc0*/  BSYNC B0 ;  /* 0x0000000000007941 */ /* 0x002fea0003800000 */
.L_x_4430:
[----:B------:R-:W-:Y:S02]  /*bcd0*/  IADD3 R28, R28, c[0x0][0x160], RZ ;  /* 0x000058001c1c7a10 */ /* 0x000fe40007ffe0ff */
[----:B------:R-:W-:Y:S02]  /*bce0*/  LOP3.LUT P3, RZ, R101, 0xff, RZ, 0xc0, !PT ;  /* 0x000000ff65ff7812 */ /* 0x000fe4000786c0ff */
[----:B------:R-:W-:Y:S02]  /*bcf0*/  ISETP.GE.AND P2, PT, R28, c[0x0][0x164], PT ;  /* 0x000059001c007a0c */ /* 0x000fe40003f46270 */
[----:B------:R-:W-:-:S11]  /*bd00*/  SEL R101, RZ, 0x1, P3 ;  /* 0x00000001ff657807 */ /* 0x000fd60001800000 */
[----:B0-----:R-:W-:Y:S01]  /*bd10*/  @P2 CALL.REL.NOINC `(.L_x_4436) ;  /* 0x0000001000002944 */ /* 0x001fe20003c00000 */
[----:B------:R-:W-:Y:S05]  /*bd20*/  BRA `(.L_x_4437) ;  /* 0xffff51f000007947 */ /* 0x000fea000383ffff */
.L_x_4436:
[----:B------:R-:W-:Y:S05]  /*bd30*/  EXIT ;  /* 0x000000000000794d */ /* 0x000fea0003800000 */
.L_x_4428:
[----:B------:R-:W-:Y:S01]  /*bd40*/  HFMA2.MMA R122, -RZ, RZ, 0, 5.9604644775390625e-08 ;  /* 0x00000001ff7a7435 */ /* 0x000fe200000001ff */
[----:B------:R-:W-:Y:S01]  /*bd50*/  IMAD.MOV.U32 R45, RZ, RZ, R44 ;  /* 0x000000ffff2d7224 */ /* 0x000fe200078e002c */
[----:B------:R-:W-:Y:S01]  /*bd60*/  MOV R126, 0xffffffff ;  /* 0xffffffff007e7802 */ /* 0x000fe20000000f00 */
[----:B------:R-:W-:Y:S01]  /*bd70*/  IMAD.MOV.U32 R153, RZ, RZ, 0x1f ;  /* 0x0000001fff997424 */ /* 0x000fe200078e00ff */
[----:B------:R-:W-:Y:S02]  /*bd80*/  MOV R46, 0xbda0 ;  /* 0x0000bda0002e7802 */ /* 0x000fe40000000f00 */
[----:B-----5:R-:W-:Y:S05]  /*bd90*/  CALL.REL.NOINC `($__internal_30_$__cuda_sm70_shflsync_bfly_p) ;  /* 0x000006b000007944 */ /* 0x020fea0003c00000 */
[----:B01----:R-:W-:Y:S01]  /*bda0*/  IMAD.MOV.U32 R45, RZ, RZ, R153 ;  /* 0x000000ffff2d7224 */ /* 0x003fe200078e0099 */
[----:B------:R-:W-:Y:S05]  /*bdb0*/  BRA `(.L_x_4438) ;  /* 0xffffefa000007947 */ /* 0x000fea000383ffff */
.L_x_4429:
[----:B------:R-:W-:Y:S01]  /*bdc0*/  HFMA2.MMA R122, -RZ, RZ, 0, 1.1920928955078125e-07 ;  /* 0x00000002ff7a7435 */ /* 0x000fe200000001ff */
[----:B------:R-:W-:Y:S01]  /*bdd0*/  IMAD.MOV.U32 R153, RZ, RZ, 0x1f ;  /* 0x0000001fff997424 */ /* 0x000fe200078e00ff */
[----:B------:R-:W-:Y:S02]  /*bde0*/  MOV R126, 0xffffffff ;  /* 0xffffffff007e7802 */ /* 0x000fe40000000f00 */
[----:B------:R-:W-:Y:S02]  /*bdf0*/  MOV R46, 0xbe10 ;  /* 0x0000be10002e7802 */ /* 0x000fe40000000f00 */
[----:B0----5:R-:W-:Y:S05]  /*be00*/  CALL.REL.NOINC `($__internal_30_$__cuda_sm70_shflsync_bfly_p) ;  /* 0x0000064000007944 */ /* 0x021fea0003c00000 */
[----:B01----:R-:W-:Y:S01]  /*be10*/  FADD.FTZ R45, R45, R153 ;  /* 0x000000992d2d7221 */ /* 0x003fe20000010000 */
[----:B------:R-:W-:Y:S01]  /*be20*/  HFMA2.MMA R153, -RZ, RZ, 0, 1.847743988037109375e-06 ;  /* 0x0000001fff997435 */ /* 0x000fe200000001ff */
[----:B------:R-:W-:Y:S01]  /*be30*/  IMAD.MOV.U32 R122, RZ, RZ, 0x4 ;  /* 0x00000004ff7a7424 */ /* 0x000fe200078e00ff */
[----:B------:R-:W-:Y:S01]  /*be40*/  MOV R46, 0xbe70 ;  /* 0x0000be70002e7802 */ /* 0x000fe20000000f00 */
[----:B------:R-:W-:-:S03]  /*be50*/  IMAD.MOV.U32 R126, RZ, RZ, -0x1 ;  /* 0xffffffffff7e7424 */ /* 0x000fc600078e00ff */
[----:B------:R-:W-:Y:S05]  /*be60*/  CALL.REL.NOINC `($__internal_30_$__cuda_sm70_shflsync_bfly_p) ;  /* 0x000005e000007944 */ /* 0x000fea0003c00000 */
[----:B01----:R-:W-:Y:S01]  /*be70*/  FADD.FTZ R45, R45, R153 ;  /* 0x000000992d2d7221 */ /* 0x003fe20000010000 */
[----:B------:R-:W-:Y:S01]  /*be80*/  MOV R122, 0x8 ;  /* 0x00000008007a7802 */ /* 0x000fe20000000f00 */
[----:B------:R-:W-:Y:S01]  /*be90*/  IMAD.MOV.U32 R153, RZ, RZ, 0x1f ;  /* 0x0000001fff997424 */ /* 0x000fe200078e00ff */
[----:B------:R-:W-:-:S02]  /*bea0*/  MOV R126, 0xffffffff ;  /* 0xffffffff007e7802 */ /* 0x000fc40000000f00 */
[----:B------:R-:W-:Y:S02]  /*beb0*/  MOV R46, 0xbed0 ;  /* 0x0000bed0002e7802 */ /* 0x000fe40000000f00 */
[----:B------:R-:W-:Y:S05]  /*bec0*/  CALL.REL.NOINC `($__internal_30_$__cuda_sm70_shflsync_bfly_p) ;  /* 0x0000058000007944 */ /* 0x000fea0003c00000 */
[----:B01----:R-:W-:Y:S01]  /*bed0*/  FADD.FTZ R45, R45, R153 ;  /* 0x000000992d2d7221 */ /* 0x003fe20000010000 */
[----:B------:R-:W-:Y:S01]  /*bee0*/  HFMA2.MMA R153, -RZ, RZ, 0, 1.847743988037109375e-06 ;  /* 0x0000001fff997435 */ /* 0x000fe200000001ff */
[----:B------:R-:W-:Y:S01]  /*bef0*/  IMAD.MOV.U32 R122, RZ, RZ, 0x10 ;  /* 0x00000010ff7a7424 */ /* 0x000fe200078e00ff */
[----:B------:R-:W-:Y:S01]  /*bf00*/  MOV R46, 0xbf30 ;  /* 0x0000bf30002e7802 */ /* 0x000fe20000000f00 */
[----:B------:R-:W-:-:S03]  /*bf10*/  IMAD.MOV.U32 R126, RZ, RZ, -0x1 ;  /* 0xffffffffff7e7424 */ /* 0x000fc600078e00ff */
[----:B------:R-:W-:Y:S05]  /*bf20*/  CALL.REL.NOINC `($__internal_30_$__cuda_sm70_shflsync_bfly_p) ;  /* 0x0000052000007944 */ /* 0x000fea0003c00000 */
[----:B-1----:R-:W-:Y:S01]  /*bf30*/  FADD.FTZ R44, R45, R153 ;  /* 0x000000992d2c7221 */ /* 0x002fe20000010000 */
[----:B0-----:R-:W-:Y:S01]  /*bf40*/  MOV R126, 0xffffffff ;  /* 0xffffffff007e7802 */ /* 0x001fe20000000f00 */
[----:B------:R-:W-:Y:S02]  /*bf50*/  IMAD.MOV.U32 R153, RZ, RZ, 0x1f ;  /* 0x0000001fff997424 */ /* 0x000fe400078e00ff */
        /* <DEDUP_REMOVED lines=62> */
[----:B------:R-:W-:Y:S02]  /*c340*/  MOV R126, 0xffffffff ;  /* 0xffffffff007e7802 */ /* 0x000fe40000000f00 */
[----:B------:R-:W-:-:S02]  /*c350*/  MOV R46, 0xc370 ;  /* 0x0000c370002e7802 */ /* 0x000fc40000000f00 */
        /* <DEDUP_REMOVED lines=9> */
[----:B------:R-:W-:Y:S01]  /*c3f0*/  IMAD.MOV.U32 R153, RZ, RZ, 0x1f ;  /* 0x0000001fff997424 */ /* 0x000fe200078e00ff */
[----:B------:R-:W-:Y:S01]  /*c400*/  MOV R126, 0xffffffff ;  /* 0xffffffff007e7802 */ /* 0x000fe20000000f00 */
[----:B------:R-:W-:Y:S01]  /*c410*/  IMAD.MOV.U32 R45, RZ, RZ, R124 ;  /* 0x000000ffff2d7224 */ /* 0x000fe200078e007c */
[----:B------:R-:W-:-:S02]  /*c420*/  MOV R46, 0xc440 ;  /* 0x0000c440002e7802 */ /* 0x000fc40000000f00 */
[----:B------:R-:W-:Y:S05]  /*c430*/  CALL.REL.NOINC `($__internal_30_$__cuda_sm70_shflsync_bfly_p) ;  /* 0x0000001000007944 */ /* 0x000fea0003c00000 */
[----:B01----:R-:W-:Y:S05]  /*c440*/  BRA `(.L_x_4439) ;  /* 0xffffed6000007947 */ /* 0x003fea000383ffff */
        .weak           $__internal_30_$__cuda_sm70_shflsync_bfly_p
        .type           $__internal_30_$__cuda_sm70_shflsync_bfly_p,@function
        .size           $__internal_30_$__cuda_sm70_shflsync_bfly_p,(.L_x_22118 - $__internal_30_$__cuda_sm70_shflsync_bfly_p)
$__internal_30_$__cuda_sm70_shflsync_bfly_p:
[----:B------:R-:W-:Y:S01]  /*c450*/  HFMA2.MMA R47, -RZ, RZ, 0, 0 ;  /* 0x00000000ff2f7435 */ /* 0x000fe200000001ff */
[----:B------:R-:W-:Y:S04]  /*c460*/  WARPSYNC R126 ;  /* 0x0000007e00007348 */ /* 0x000fe80003800000 */
[----:B------:R0:W1:Y:S01]  /*c470*/  SHFL.BFLY PT, R153, R45, R122, R153 ;  /* 0x0c00007a2d997389 */ /* 0x00006200000e0099 */
[----:B------:R-:W-:Y:S05]  /*c480*/  RET.REL.NODEC R46 `(_ZN10layer_norm13ln_fwd_kernelINS_13Kernel_traitsI6__halfS2_S2_S2_fjLj3072ELj1ELj1ELj4ELj16ENS_18Kernel_traits_baseILj3072ES2_S2_S2_S2_fjLj128EEEEELb1ELb1ELb1ELb0EEEvNS_9FwdParamsE) ;  /* 0xffff3b702e007950 */ /* 0x000fea0003c3ffff */
.L_x_4440:
        /* <DEDUP_REMOVED lines=15> */
.L_x_22118:


//--------------------- .text._ZN10layer_norm13ln_fwd_kernelINS_13Kernel_traitsI6__halfS2_S2_S2_fjLj3072ELj1ELj1ELj4ELj16ENS_18Kernel_traits_baseILj3072ES2_S2_S2_S2_fjLj128EEEEELb1ELb1ELb1ELb1EEEvNS_9FwdParamsE --------------------------
	.section	.text._ZN10layer_norm13ln_fwd_kernelINS_13Kernel_traitsI6__halfS2_S2_S2_fjLj3072ELj1ELj1ELj4ELj16ENS_18Kernel_traits_baseILj3072ES2_S2_S2_S2_fjLj128EEEEELb1ELb1ELb1ELb1EEEvNS_9FwdParamsE,"ax",@progbits
	.sectioninfo	@"SHI_REGISTERS=128"
	.align	128
        .global         _ZN10layer_norm13ln_fwd_kernelINS_13Kernel_traitsI6__halfS2_S2_S2_fjLj3072ELj1ELj1ELj4ELj16ENS_18Kernel_traits_baseILj3072ES2_S2_S2_S2_fjLj128EEEEELb1ELb1ELb1ELb1EEEvNS_9FwdParamsE
        .type           _ZN10layer_norm13ln_fwd_kernelINS_13Kernel_traitsI6__halfS2_S2_S2_fjLj3072ELj1ELj1ELj4ELj16ENS_18Kernel_traits_baseILj3072ES2_S2_S2_S2_fjLj128EEEEELb1ELb1ELb1ELb1EEEvNS_9FwdParamsE,@function
        .size           _ZN10layer_norm13ln_fwd_kernelINS_13Kernel_traitsI6__halfS2_S2_S2_fjLj3072ELj1ELj1ELj4ELj16ENS_18Kernel_traits_baseILj3072ES2_S2_S2_S2_fjLj128EEEEELb1ELb1ELb1ELb1EEEvNS_9FwdParamsE,(.L_x_22119 - _ZN10layer_norm13ln_fwd_kernelINS_13Kernel_traitsI6__halfS2_S2_S2_fjLj3072ELj1ELj1ELj4ELj16ENS_18Kernel_traits_baseILj3072ES2_S2_S2_S2_fjLj128EEEEELb1ELb1ELb1ELb1EEEvNS_9FwdParamsE)
        .other          _ZN10layer_norm13ln_fwd_kernelINS_13Kernel_traitsI6__halfS2_S2_S2_fjLj3072ELj1ELj1ELj4ELj16ENS_18Kernel_traits_baseILj3072ES2_S2_S2_S2_fjLj128EEEEELb1ELb1ELb1ELb1EEEvNS_9FwdParamsE,@"STO_CUDA_ENTRY STV_DEFAULT"
_ZN10layer_norm13ln_fwd_kernelINS_13Kernel_traitsI6__halfS2_S2_S2_fjLj3072ELj1ELj1ELj4ELj16ENS_18Kernel_traits_baseILj3072ES2_S2_S2_S2_fjLj128EEEEELb1ELb1ELb1ELb1EEEvNS_9FwdParamsE:
.text._ZN10layer_norm13ln_fwd_kernelINS_13Kernel_traitsI6__halfS2_S2_S2_fjLj3072ELj1ELj1ELj4ELj16ENS_18Kernel_traits_baseILj3072ES2_S2_S2_S2_fjLj128EEEEELb1ELb1ELb1ELb1EEEvNS_9FwdParamsE:
        /* <DEDUP_REMOVED lines=17> */
[----:B------:R-:W-:Y:S01]  /*0110*/  LEA.HI R19, R18, R19, RZ, 0x19 ;  /* 0x0000001312137211 */ /* 0x000fe200078fc8ff */
        /* <DEDUP_REMOVED lines=49> */
[----:B------:R-:W-:Y:S01]  /*0430*/  UIADD3 UR23, UR4, -0xe443238, URZ ;  /* 0xf1bbcdc804177890 */ /* 0x000fe2000fffe03f */
[----:B------:R-:W-:Y:S01]  /*0440*/  LOP3.LUT R18, R18, 0x7f, RZ, 0xc0, !PT ;  /* 0x0000007f12127812 */ /* 0x000fe200078ec0ff */
[----:B------:R-:W-:Y:S01]  /*0450*/  UIADD3 UR24, UR5, -0x24c28bd8, URZ ;  /* 0xdb3d742805187890 */ /* 0x000fe2000fffe03f */
        /* <DEDUP_REMOVED lines=9> */
[----:B------:R-:W-:-:S02]  /*04f0*/  LEA R8, P3, R18, c[0x0][0x1c8], 0x4 ;  /* 0x0000720012087a11 */ /* 0x000fc400078620ff */
[----:B------:R-:W-:Y:S01]  /*0500*/  IMAD.WIDE.U32 R16, R16, -0x326172a9, RZ ;  /* 0xcd9e8d5710107825 */ /* 0x000fe200078e00ff */
[----:B------:R-:W-:-:S03]  /*0510*/  LOP3.LUT R53, R11, UR22, R12, 0x96, !PT ;  /* 0x000000160b357c12 */ /* 0x000fc6000f8e960c */
[----:B------:R-:W-:Y:S01]  /*0520*/  IMAD.X R9, RZ, RZ, c[0x0][0x1cc], P3 ;  /* 0x00007300ff097624 */ /* 0x000fe200018e06ff */
[----:B------:R-:W-:Y:S01]  /*0530*/  LOP3.LUT R52, R17, UR21, R14, 0x96, !PT ;  /* 0x0000001511347c12 */ /* 0x000fe2000f8e960e */
[----:B------:R-:W-:Y:S01]  /*0540*/  IMAD.HI.U32 R13, R53, -0x326172a9, RZ ;  /* 0xcd9e8d57350d7827 */ /* 0x000fe200078e00ff */
[----:B0-----:R-:W-:-:S03]  /*0550*/  IADD3 R2, P2, R0, c[0x0][0x1b0], RZ ;  /* 0x00006c0000027a10 */ /* 0x001fc60007f5e0ff */
[----:B------:R-:W-:Y:S01]  /*0560*/  IMAD.HI.U32 R11, R52, -0x2daee0ad, RZ ;  /* 0xd2511f53340b7827 */ /* 0x000fe200078e00ff */
[----:B------:R-:W-:Y:S02]  /*0570*/  IADD3.X R3, RZ, c[0x0][0x1b4], RZ, P2, !PT ;  /* 0x00006d00ff037a10 */ /* 0x000fe400017fe4ff */
[----:B------:R-:W-:Y:S02]  /*0580*/  LOP3.LUT R76, R13, UR23, R16, 0x96, !PT ;  /* 0x000000170d4c7c12 */ /* 0x000fe4000f8e9610 */
[----:B------:R-:W-:Y:S01]  /*0590*/  LOP3.LUT R72, R11, UR24, R10, 0x96, !PT ;  /* 0x000000180b487c12 */ /* 0x000fe2000f8e960a */
[----:B------:R-:W-:Y:S06]  /*05a0*/  @P1 EXIT ;  /* 0x000000000000194d */ /* 0x000fec0003800000 */
[----:B-----5:R-:W-:Y:S01]  /*05b0*/  @!P0 CS2R R6, SRZ ;  /* 0x0000000000068805 */ /* 0x020fe2000001ff00 */
[----:B------:R-:W-:Y:S01]  /*05c0*/  @!P0 CS2R R48, SRZ ;  /* 0x0000000000308805 */ /* 0x000fe2000001ff00 */
[----:B------:R-:W-:Y:S01]  /*05d0*/  @!P0 CS2R R44, SRZ ;  /* 0x00000000002c8805 */ /* 0x000fe2000001ff00 */
[----:B------:R-:W-:Y:S01]  /*05e0*/  @!P0 CS2R R4, SRZ ;  /* 0x0000000000048805 */ /* 0x000fe2000001ff00 */
[----:B------:R-:W-:Y:S01]  /*05f0*/  @!P0 CS2R R50, SRZ ;  /* 0x0000000000328805 */ /* 0x000fe2000001ff00 */
[----:B------:R-:W-:Y:S01]  /*0600*/  @!P0 CS2R R46, SRZ ;  /* 0x00000000002e8805 */ /* 0x000fe2000001ff00 */
[--C-:B------:R-:W-:Y:S01]  /*0610*/  HADD2.F32 R13, -RZ, R6.reuse.H0_H0 ;  /* 0x20000006ff0d7230 */ /* 0x100fe20000004100 */
[----:B------:R-:W-:Y:S01]  /*0620*/  UIADD3 UR25, UR4, -0x700cb87f, URZ ;  /* 0x8ff3478104197890 */ /* 0x000fe2000fffe03f */
[----:B------:R-:W-:Y:S01]  /*0630*/  HADD2.F32 R12, -RZ, R6.H1_H1 ;  /* 0x30000006ff0c7230 */ /* 0x000fe20000004100 */
[----:B------:R-:W-:Y:S01]  /*0640*/  UIADD3 UR26, UR5, -0x695add53, URZ ;  /* 0x96a522ad051a7890 */ /* 0x000fe2000fffe03f */
[--C-:B------:R-:W-:Y:S01]  /*0650*/  HADD2.F32 R11, -RZ, R7.reuse.H0_H0 ;  /* 0x20000007ff0b7230 */ /* 0x100fe20000004100 */
[----:B------:R0:W5:Y:S01]  /*0660*/  LDG.E.128 R40, [R2.64] ;  /* 0x0000000602287981 */ /* 0x000162000c1e1d00 */
[----:B------:R-:W-:Y:S01]  /*0670*/  HADD2.F32 R10, -RZ, R7.H1_H1 ;  /* 0x30000007ff0a7230 */ /* 0x000fe20000004100 */
[----:B------:R-:W-:Y:S01]  /*0680*/  IMAD.HI.U32 R78, R72, -0x326172a9, RZ ;  /* 0xcd9e8d57484e7827 */ /* 0x000fe200078e00ff */
[--C-:B------:R-:W-:Y:S01]  /*0690*/  HADD2.F32 R7, -RZ, R49.reuse.H0_H0 ;  /* 0x20000031ff077230 */ /* 0x100fe20000004100 */
[----:B------:R0:W5:Y:S01]  /*06a0*/  LDG.E.128 R36, [R2.64+0x800] ;  /* 0x0008000602247981 */ /* 0x000162000c1e1d00 */
[----:B------:R-:W-:Y:S01]  /*06b0*/  HADD2.F32 R6, -RZ, R49.H1_H1 ;  /* 0x30000031ff067230 */ /* 0x000fe20000004100 */
[----:B------:R-:W-:Y:S01]  /*06c0*/  IMAD R49, R53, -0x326172a9, RZ ;  /* 0xcd9e8d5735317824 */ /* 0x000fe200078e02ff */
[--C-:B------:R-:W-:Y:S01]  /*06d0*/  HADD2.F32 R64, -RZ, R45.reuse.H0_H0 ;  /* 0x2000002dff407230 */ /* 0x100fe20000004100 */
[----:B------:R-:W-:Y:S01]  /*06e0*/  IMAD.WIDE.U32 R76, R76, -0x2daee0ad, RZ ;  /* 0xd2511f534c4c7825 */ /* 0x000fe200078e00ff */
[----:B------:R-:W-:Y:S01]  /*06f0*/  HADD2.F32 R67, -RZ, R45.H1_H1 ;  /* 0x3000002dff437230 */ /* 0x000fe20000004100 */
[----:B------:R0:W5:Y:S02]  /*0700*/  LDG.E.128 R32, [R2.64+0x1000] ;  /* 0x0010000602207981 */ /* 0x000164000c1e1d00 */
[----:B------:R-:W-:Y:S01]  /*0710*/  IMAD R45, R52, -0x2daee0ad, RZ ;  /* 0xd2511f53342d7824 */ /* 0x000fe200078e02ff */
[--C-:B------:R-:W-:Y:S01]  /*0720*/  HADD2.F32 R17, -RZ, R4.reuse.H0_H0 ;  /* 0x20000004ff117230 */ /* 0x100fe20000004100 */
[----:B------:R1:W5:Y:S01]  /*0730*/  LDG.E.128 R28, [R8.64] ;  /* 0x00000006081c7981 */ /* 0x000362000c1e1d00 */
[----:B------:R-:W-:Y:S01]  /*0740*/  HADD2.F32 R16, -RZ, R4.H1_H1 ;  /* 0x30000004ff107230 */ /* 0x000fe20000004100 */
[----:B------:R-:W-:Y:S01]  /*0750*/  LOP3.LUT R78, R78, UR25, R49, 0x96, !PT ;  /* 0x000000194e4e7c12 */ /* 0x000fe2000f8e9631 */
[--C-:B------:R-:W-:Y:S01]  /*0760*/  HADD2.F32 R15, -RZ, R5.reuse.H0_H0 ;  /* 0x20000005ff0f7230 */ /* 0x100fe20000004100 */
[----:B------:R1:W5:Y:S01]  /*0770*/  LDG.E.128 R24, [R8.64+0x800] ;  /* 0x0008000608187981 */ /* 0x000362000c1e1d00 */
[----:B------:R-:W-:Y:S01]  /*0780*/  HADD2.F32 R14, -RZ, R5.H1_H1 ;  /* 0x30000005ff0e7230 */ /* 0x000fe20000004100 */
[----:B------:R-:W-:Y:S01]  /*0790*/  LOP3.LUT R77, R77, UR26, R45, 0x96, !PT ;  /* 0x0000001a4d4d7c12 */ /* 0x000fe2000f8e962d */
[--C-:B------:R-:W-:Y:S01]  /*07a0*/  HADD2.F32 R5, -RZ, R50.reuse.H0_H0 ;  /* 0x20000032ff057230 */ /* 0x100fe20000004100 */
[----:B------:R1:W5:Y:S01]  /*07b0*/  LDG.E.128 R20, [R8.64+0x1000] ;  /* 0x0010000608147981 */ /* 0x000362000c1e1d00 */
[----:B------:R-:W-:Y:S01]  /*07c0*/  HADD2.F32 R4, -RZ, R50.H1_H1 ;  /* 0x30000032ff047230 */ /* 0x000fe20000004100 */
[----:B------:R-:W-:Y:S01]  /*07d0*/  IMAD.MOV.U32 R70, RZ, RZ, 0x1 ;  /* 0x00000001ff467424 */ /* 0x000fe200078e00ff */
[--C-:B0-----:R-:W-:Y:S01]  /*07e0*/  HADD2.F32 R3, -RZ, R51.reuse.H0_H0 ;  /* 0x20000033ff037230 */ /* 0x101fe20000004100 */
[----:B------:R-:W-:Y:S01]  /*07f0*/  LOP3.LUT R88, R88, 0x3, RZ, 0xc0, !PT ;  /* 0x0000000358587812 */ /* 0x000fe200078ec0ff */
[----:B------:R-:W-:Y:S01]  /*0800*/  HADD2.F32 R2, -RZ, R51.H1_H1 ;  /* 0x30000033ff027230 */ /* 0x000fe20000004100 */
[----:B------:R-:W-:Y:S01]  /*0810*/  IMAD R72, R72, -0x326172a9, RZ ;  /* 0xcd9e8d5748487824 */ /* 0x000fe200078e02ff */
[--C-:B------:R-:W-:Y:S01]  /*0820*/  HADD2.F32 R0, -RZ, R44.reuse.H0_H0 ;  /* 0x2000002cff007230 */ /* 0x100fe20000004100 */
[----:B------:R-:W-:Y:S01]  /*0830*/  IMAD.MOV.U32 R71, RZ, RZ, RZ ;  /* 0x000000ffff477224 */ /* 0x000fe200078e00ff */
[----:B------:R-:W-:Y:S01]  /*0840*/  HADD2.F32 R65, -RZ, R44.H1_H1 ;  /* 0x3000002cff417230 */ /* 0x000fe20000004100 */
[----:B------:R-:W-:Y:S01]  /*0850*/  ULDC.U8 UR8, c[0x0][0x1f0] ;  /* 0x00007c0000087ab9 */ /* 0x000fe20000000000 */
[----:B-1----:R-:W-:-:S02]  /*0860*/  HADD2.F32 R9, -RZ, R48.H0_H0 ;  /* 0x20000030ff097230 */ /* 0x002fc40000004100 */
[----:B------:R-:W-:Y:S02]  /*0870*/  HADD2.F32 R8, -RZ, R48.H1_H1 ;  /* 0x30000030ff087230 */ /* 0x000fe40000004100 */
[--C-:B------:R-:W-:Y:S02]  /*0880*/  HADD2.F32 R66, -RZ, R46.reuse.H0_H0 ;  /* 0x2000002eff427230 */ /* 0x100fe40000004100 */
[----:B------:R-:W-:Y:S02]  /*0890*/  HADD2.F32 R69, -RZ, R46.H1_H1 ;  /* 0x3000002eff457230 */ /* 0x000fe40000004100 */
[--C-:B------:R-:W-:Y:S02]  /*08a0*/  HADD2.F32 R68, -RZ, R47.reuse.H0_H0 ;  /* 0x2000002fff447230 */ /* 0x100fe40000004100 */
[----:B------:R-:W-:Y:S02]  /*08b0*/  HADD2.F32 R79, -RZ, R47.H1_H1 ;  /* 0x3000002fff4f7230 */ /* 0x000fe40000004100 */
.L_x_4692:
        /* <DEDUP_REMOVED lines=28> */
[----:B-1----:R-:W-:Y:S02]  /*0a80*/  IMAD.MOV.U32 R97, RZ, RZ, RZ ;  /* 0x000000ffff617224 */ /* 0x002fe400078e00ff */
[----:B------:R-:W-:Y:S01]  /*0a90*/  IMAD.MOV.U32 R52, RZ, RZ, R88 ;  /* 0x000000ffff347224 */ /* 0x000fe200078e0058 */
[----:B------:R-:W-:Y:S05]  /*0aa0*/  @!P0 BRA `(.L_x_4443) ;  /* 0x000005b000008947 */ /* 0x000fea0003800000 */
[----:B------:R-:W-:Y:S01]  /*0ab0*/  MOV R52, R88 ;  /* 0x0000005800347202 */ /* 0x000fe20000000f00 */
[----:B-----5:R-:W-:Y:S01]  /*0ac0*/  HADD2.F32 R97, -RZ, R44.H0_H0 ;  /* 0x2000002cff617230 */ /* 0x020fe20000004100 */
[----:B------:R-:W-:Y:S05]  /*0ad0*/  BRA `(.L_x_4443) ;  /* 0x0000058000007947 */ /* 0x000fea0003800000 */
.L_x_4442:
        /* <DEDUP_REMOVED lines=12> */
.L_x_4445:
[----:B------:R-:W-:Y:S02]  /*0ba0*/  IMAD.MOV.U32 R59, RZ, RZ, R72 ;  /* 0x000000ffff3b7224 */ /* 0x000fe400078e0048 */
.L_x_4446:
[----:B------:R-:W-:Y:S05]  /*0bb0*/  BSYNC B1 ;  /* 0x0000000000017941 */ /* 0x000fea0003800000 */
.L_x_4444:
        /* <DEDUP_REMOVED lines=16> */
.L_x_4450:
[----:B------:R-:W-:Y:S05]  /*0cc0*/  BSYNC B2 ;  /* 0x0000000000027941 */ /* 0x000fea0003800000 */
.L_x_4449:
        /* <DEDUP_REMOVED lines=43> */
.L_x_4448:
[----:B------:R-:W-:Y:S05]  /*0f80*/  BSYNC B1 ;  /* 0x0000000000017941 */ /* 0x000fea0003800000 */
.L_x_4447:
[----:B------:R-:W0:Y:S01]  /*0f90*/  I2F.U32 R53, R59 ;  /* 0x0000003b00357306 */ /* 0x000e220000201000 */
[----:B-----5:R-:W-:Y:S01]  /*0fa0*/  HADD2.F32 R54, -RZ, R48.H0_H0 ;  /* 0x20000030ff367230 */ /* 0x020fe20000004100 */
[----:B------:R-:W-:Y:S01]  /*0fb0*/  IMAD.MOV.U32 R56, RZ, RZ, 0x2f800000 ;  /* 0x2f800000ff387424 */ /* 0x000fe200078e00ff */
[----:B------:R-:W-:-:S03]  /*0fc0*/  HADD2.F32 R97, -RZ, R28.H0_H0 ;  /* 0x2000001cff617230 */ /* 0x000fc60000004100 */
[----:B------:R-:W-:-:S04]  /*0fd0*/  FMUL.FTZ R54, R54, c[0x0][0x1ec] ;  /* 0x00007b0036367a20 */ /* 0x000fc80000410000 */
[----:B------:R-:W-:Y:S02]  /*0fe0*/  FMUL.FTZ R54, R54, c[0x0][0x1e8] ;  /* 0x00007a0036367a20 */ /* 0x000fe40000410000 */
[----:B0-----:R-:W-:Y:S01]  /*0ff0*/  FFMA.FTZ R53, R53, R56, 1.1641532182693481445e-10 ;  /* 0x2f00000035357423 */ /* 0x001fe20000010038 */
[----:B------:R-:W-:-:S04]  /*1000*/  @P0 HADD2.F32 R56, -RZ, R44.H0_H0 ;  /* 0x2000002cff380230 */ /* 0x000fc80000004100 */
[----:B------:R-:W-:-:S04]  /*1010*/  FSETP.GTU.FTZ.AND P3, PT, R53, c[0x0][0x1e4], PT ;  /* 0x0000790035007a0b */ /* 0x000fc80003f7c000 */
[----:B------:R-:W-:Y:S02]  /*1020*/  FSEL R54, R54, RZ, !P3 ;  /* 0x000000ff36367208 */ /* 0x000fe40005800000 */
[----:B------:R-:W-:-:S03]  /*1030*/  SEL R80, RZ, 0x1, P3 ;  /* 0x00000001ff507807 */ /* 0x000fc60001800000 */
[----:B------:R-:W-:-:S04]  /*1040*/  FMUL.FTZ R97, R54, R97 ;  /* 0x0000006136617220 */ /* 0x000fc80000410000 */
[----:B------:R-:W-:Y:S02]  /*1050*/  @P0 FADD.FTZ R97, R97, R56 ;  /* 0x0000003861610221 */ /* 0x000fe40000010000 */
.L_x_4443:
[----:B------:R-:W-:Y:S05]  /*1060*/  BSYNC B0 ;  /* 0x0000000000007941 */ /* 0x000fea0003800000 */
.L_x_4441:
        /* <DEDUP_REMOVED lines=8> */
.L_x_4452:
        /* <DEDUP_REMOVED lines=12> */
.L_x_4455:
[----:B------:R-:W-:Y:S02]  /*11b0*/  IMAD.MOV.U32 R59, RZ, RZ, R72 ;  /* 0x000000ffff3b7224 */ /* 0x000fe400078e0048 */
.L_x_4456:
[----:B------:R-:W-:Y:S05]  /*11c0*/  BSYNC B1 ;  /* 0x0000000000017941 */ /* 0x000fea0003800000 */
.L_x_4454:
        /* <DEDUP_REMOVED lines=16> */
.L_x_4460:
[----:B------:R-:W-:Y:S05]  /*12d0*/  BSYNC B2 ;  /* 0x0000000000027941 */ /* 0x000fea0003800000 */
.L_x_4459:
        /* <DEDUP_REMOVED lines=43> */
.L_x_4458:
[----:B------:R-:W-:Y:S05]  /*1590*/  BSYNC B1 ;  /* 0x0000000000017941 */ /* 0x000fea0003800000 */
.L_x_4457:
[----:B------:R-:W0:Y:S01]  /*15a0*/  I2F.U32 R52, R59 ;  /* 0x0000003b00347306 */ /* 0x000e220000201000 */
[----:B-----5:R-:W-:Y:S01]  /*15b0*/  HADD2.F32 R54, -RZ, R48.H1_H1 ;  /* 0x30000030ff367230 */ /* 0x020fe20000004100 */
[----:B------:R-:W-:Y:S01]  /*15c0*/  IMAD.MOV.U32 R55, RZ, RZ, 0x2f800000 ;  /* 0x2f800000ff377424 */ /* 0x000fe200078e00ff */
[----:B------:R-:W-:-:S03]  /*15d0*/  HADD2.F32 R95, -RZ, R28.H1_H1 ;  /* 0x3000001cff5f7230 */ /* 0x000fc60000004100 */
[----:B------:R-:W-:-:S04]  /*15e0*/  FMUL.FTZ R54, R54, c[0x0][0x1ec] ;  /* 0x00007b0036367a20 */ /* 0x000fc80000410000 */
[----:B------:R-:W-:Y:S02]  /*15f0*/  FMUL.FTZ R54, R54, c[0x0][0x1e8] ;  /* 0x00007a0036367a20 */ /* 0x000fe40000410000 */
[----:B0-----:R-:W-:-:S05]  /*1600*/  FFMA.FTZ R52, R52, R55, 1.1641532182693481445e-10 ;  /* 0x2f00000034347423 */ /* 0x001fca0000010037 */
[----:B------:R-:W-:Y:S01]  /*1610*/  FSETP.GTU.FTZ.AND P3, PT, R52, c[0x0][0x1e4], PT ;  /* 0x0000790034007a0b */ /* 0x000fe20003f7c000 */
[----:B------:R-:W-:-:S03]  /*1620*/  @P0 HADD2.F32 R52, -RZ, R44.H1_H1 ;  /* 0x3000002cff340230 */ /* 0x000fc60000004100 */
[----:B------:R-:W-:Y:S02]  /*1630*/  FSEL R54, R54, RZ, !P3 ;  /* 0x000000ff36367208 */ /* 0x000fe40005800000 */
[----:B------:R-:W-:-:S03]  /*1640*/  SEL R81, RZ, 0x1, P3 ;  /* 0x00000001ff517807 */ /* 0x000fc60001800000 */
[----:B------:R-:W-:-:S04]  /*1650*/  FMUL.FTZ R95, R54, R95 ;  /* 0x0000005f365f7220 */ /* 0x000fc80000410000 */
[----:B------:R-:W-:Y:S02]  /*1660*/  @P0 FADD.FTZ R95, R95, R52 ;  /* 0x000000345f5f0221 */ /* 0x000fe40000010000 */
.L_x_4453:
[----:B------:R-:W-:Y:S05]  /*1670*/  BSYNC B0 ;  /* 0x0000000000007941 */ /* 0x000fea0003800000 */
.L_x_4451:
        /* <DEDUP_REMOVED lines=8> */
.L_x_4462:
        /* <DEDUP_REMOVED lines=12> */
.L_x_4465:
[----:B------:R-:W-:Y:S02]  /*17c0*/  MOV R59, R72 ;  /* 0x00000048003b7202 */ /* 0x000fe40000000f00 */
.L_x_4466:
[----:B------:R-:W-:Y:S05]  /*17d0*/  BSYNC B1 ;  /* 0x0000000000017941 */ /* 0x000fea0003800000 */
.L_x_4464:
        /* <DEDUP_REMOVED lines=16> */
.L_x_4470:
[----:B------:R-:W-:Y:S05]  /*18e0*/  BSYNC B2 ;  /* 0x0000000000027941 */ /* 0x000fea0003800000 */
.L_x_4469:
        /* <DEDUP_REMOVED lines=43> */
.L_x_4468:
[----:B------:R-:W-:Y:S05]  /*1ba0*/  BSYNC B1 ;  /* 0x0000000000017941 */ /* 0x000fea0003800000 */
.L_x_4467:
[----:B------:R-:W0:Y:S01]  /*1bb0*/  I2F.U32 R53, R59 ;  /* 0x0000003b00357306 */ /* 0x000e220000201000 */
[----:B------:R-:W-:Y:S01]  /*1bc0*/  HFMA2.MMA R56, -RZ, RZ, 0.1171875, 0 ;  /* 0x2f800000ff387435 */ /* 0x000fe200000001ff */
[----:B-----5:R-:W-:Y:S02]  /*1bd0*/  HADD2.F32 R54, -RZ, R49.H0_H0 ;  /* 0x20000031ff367230 */ /* 0x020fe40000004100 */
        /* <DEDUP_REMOVED lines=10> */
.L_x_4463:
[----:B------:R-:W-:Y:S05]  /*1c80*/  BSYNC B0 ;  /* 0x0000000000007941 */ /* 0x000fea0003800000 */
.L_x_4461:
        /* <DEDUP_REMOVED lines=8> */
.L_x_4472:
        /* <DEDUP_REMOVED lines=12> */
.L_x_4475:
[----:B------:R-:W-:Y:S02]  /*1dd0*/  IMAD.MOV.U32 R59, RZ, RZ, R72 ;  /* 0x000000ffff3b7224 */ /* 0x000fe400078e0048 */
.L_x_4476:
[----:B------:R-:W-:Y:S05]  /*1de0*/  BSYNC B1 ;  /* 0x0000000000017941 */ /* 0x000fea0003800000 */
.L_x_4474:
        /* <DEDUP_REMOVED lines=16> */
.L_x_4480:
[----:B------:R-:W-:Y:S05]  /*1ef0*/  BSYNC B2 ;  /* 0x0000000000027941 */ /* 0x000fea0003800000 */
.L_x_4479:
        /* <DEDUP_REMOVED lines=43> */
.L_x_4478:
[----:B------:R-:W-:Y:S05]  /*21b0*/  BSYNC B1 ;  /* 0x0000000000017941 */ /* 0x000fea0003800000 */
.L_x_4477:
        /* <DEDUP_REMOVED lines=13> */
.L_x_4473:
[----:B------:R-:W-:Y:S05]  /*2290*/  BSYNC B0 ;  /* 0x0000000000007941 */ /* 0x000fea0003800000 */
.L_x_4471:
        /* <DEDUP_REMOVED lines=8> */
.L_x_4482:
        /* <DEDUP_REMOVED lines=12> */
.L_x_4485:
[----:B------:R-:W-:Y:S02]  /*23e0*/  IMAD.MOV.U32 R59, RZ, RZ, R72 ;  /* 0x000000ffff3b7224 */ /* 0x000fe400078e0048 */
.L_x_4486:
[----:B------:R-:W-:Y:S05]  /*23f0*/  BSYNC B1 ;  /* 0x0000000000017941 */ /* 0x000fea0003800000 */
.L_x_4484:
        /* <DEDUP_REMOVED lines=16> */
.L_x_4490:
[----:B------:R-:W-:Y:S05]  /*2500*/  BSYNC B2 ;  /* 0x0000000000027941 */ /* 0x000fea0003800000 */
.L_x_4489:
        /* <DEDUP_REMOVED lines=43> */
.L_x_4488:
[----:B------:R-:W-:Y:S05]  /*27c0*/  BSYNC B1 ;  /* 0x0000000000017941 */ /* 0x000fea0003800000 */
.L_x_4487:
        /* <DEDUP_REMOVED lines=13> */
.L_x_4483:
[----:B------:R-:W-:Y:S05]  /*28a0*/  BSYNC B0 ;  /* 0x0000000000007941 */ /* 0x000fea0003800000 */
.L_x_4481:
        /* <DEDUP_REMOVED lines=8> */
.L_x_4492:
        /* <DEDUP_REMOVED lines=12> */
.L_x_4495:
[----:B------:R-:W-:Y:S02]  /*29f0*/  MOV R59, R72 ;  /* 0x00000048003b7202 */ /* 0x000fe40000000f00 */
.L_x_4496:
[----:B------:R-:W-:Y:S05]  /*2a00*/  BSYNC B1 ;  /* 0x0000000000017941 */ /* 0x000fea0003800000 */
.L_x_4494:
        /* <DEDUP_REMOVED lines=16> */
.L_x_4500:
[----:B------:R-:W-:Y:S05]  /*2b10*/  BSYNC B2 ;  /* 0x0000000000027941 */ /* 0x000fea0003800000 */
.L_x_4499:
        /* <DEDUP_REMOVED lines=43> */
.L_x_4498:
[----:B------:R-:W-:Y:S05]  /*2dd0*/  BSYNC B1 ;  /* 0x0000000000017941 */ /* 0x000fea0003800000 */
.L_x_4497:
[----:B------:R-:W0:Y:S01]  /*2de0*/  I2F.U32 R52, R59 ;  /* 0x0000003b00347306 */ /* 0x000e220000201000 */
[----:B------:R-:W-:Y:S01]  /*2df0*/  HFMA2.MMA R55, -RZ, RZ, 0.1171875, 0 ;  /* 0x2f800000ff377435 */ /* 0x000fe200000001ff */
[----:B-----5:R-:W-:Y:S02]  /*2e00*/  HADD2.F32 R54, -RZ, R50.H1_H1 ;  /* 0x30000032ff367230 */ /* 0x020fe40000004100 */
        /* <DEDUP_REMOVED lines=10> */
.L_x_4493:
[----:B------:R-:W-:Y:S05]  /*2eb0*/  BSYNC B0 ;  /* 0x0000000000007941 */ /* 0x000fea0003800000 */
.L_x_4491:
        /* <DEDUP_REMOVED lines=8> */
.L_x_4502:
        /* <DEDUP_REMOVED lines=12> */
.L_x_4505:
[----:B------:R-:W-:Y:S02]  /*3000*/  IMAD.MOV.U32 R59, RZ, RZ, R72 ;  /* 0x000000ffff3b7224 */ /* 0x000fe400078e0048 */
.L_x_4506:
[----:B------:R-:W-:Y:S05]  /*3010*/  BSYNC B1 ;  /* 0x0000000000017941 */ /* 0x000fea0003800000 */
.L_x_4504:
        /* <DEDUP_REMOVED lines=16> */
.L_x_4510:
[----:B------:R-:W-:Y:S05]  /*3120*/  BSYNC B2 ;  /* 0x0000000000027941 */ /* 0x000fea0003800000 */
.L_x_4509:
        /* <DEDUP_REMOVED lines=43> */
.L_x_4508:
[----:B------:R-:W-:Y:S05]  /*33e0*/  BSYNC B1 ;  /* 0x0000000000017941 */ /* 0x000fea0003800000 */
.L_x_4507:
        /* <DEDUP_REMOVED lines=13> */
.L_x_4503:
[----:B------:R-:W-:Y:S05]  /*34c0*/  BSYNC B0 ;  /* 0x0000000000007941 */ /* 0x000fea0003800000 */
.L_x_4501:
        /* <DEDUP_REMOVED lines=8> */
.L_x_4512:
        /* <DEDUP_REMOVED lines=12> */
.L_x_4515:
[----:B------:R-:W-:Y:S02]  /*3610*/  IMAD.MOV.U32 R59, RZ, RZ, R72 ;  /* 0x000000ffff3b7224 */ /* 0x000fe400078e0048 */
.L_x_4516:
[----:B------:R-:W-:Y:S05]  /*3620*/  BSYNC B1 ;  /* 0x0000000000017941 */ /* 0x000fea0003800000 */
.L_x_4514:
        /* <DEDUP_REMOVED lines=16> */
.L_x_4520:
[----:B------:R-:W-:Y:S05]  /*3730*/  BSYNC B2 ;  /* 0x0000000000027941 */ /* 0x000fea0003800000 */
.L_x_4519:
        /* <DEDUP_REMOVED lines=43> */
.L_x_4518:
[----:B------:R-:W-:Y:S05]  /*39f0*/  BSYNC B1 ;  /* 0x0000000000017941 */ /* 0x000fea0003800000 */
.L_x_4517:
[----:B------:R-:W0:Y:S01]  /*3a00*/  I2F.U32 R52, R59 ;  /* 0x0000003b00347306 */ /* 0x000e220000201000 */
[----:B-----5:R-:W-:Y:S01]  /*3a10*/  HADD2.F32 R53, -RZ, R51.H1_H1 ;  /* 0x30000033ff357230 */ /* 0x020fe20000004100 */
[----:B------:R-:W-:Y:S01]  /*3a20*/  IMAD.MOV.U32 R55, RZ, RZ, 0x2f800000 ;  /* 0x2f800000ff377424 */ /* 0x000fe200078e00ff */
[----:B------:R-:W-:-:S03]  /*3a30*/  @P0 HADD2.F32 R54, -RZ, R47.H1_H1 ;  /* 0x3000002fff360230 */ /* 0x000fc60000004100 */
[----:B------:R-:W-:-:S04]  /*3a40*/  FMUL.FTZ R53, R53, c[0x0][0x1ec] ;  /* 0x00007b0035357a20 */ /* 0x000fc80000410000 */
[----:B------:R-:W-:Y:S02]  /*3a50*/  FMUL.FTZ R53, R53, c[0x0][0x1e8] ;  /* 0x00007a0035357a20 */ /* 0x000fe40000410000 */
[----:B0-----:R-:W-:-:S05]  /*3a60*/  FFMA.FTZ R52, R52, R55, 1.1641532182693481445e-10 ;  /* 0x2f00000034347423 */ /* 0x001fca0000010037 */
[----:B------:R-:W-:Y:S01]  /*3a70*/  FSETP.GTU.FTZ.AND P3, PT, R52, c[0x0][0x1e4], PT ;  /* 0x0000790034007a0b */ /* 0x000fe20003f7c000 */
[----:B------:R-:W-:-:S03]  /*3a80*/  HADD2.F32 R52, -RZ, R31.H1_H1 ;  /* 0x3000001fff347230 */ /* 0x000fc60000004100 */
[----:B------:R-:W-:Y:S02]  /*3a90*/  FSEL R53, R53, RZ, !P3 ;  /* 0x000000ff35357208 */ /* 0x000fe40005800000 */
[----:B------:R-:W-:-:S03]  /*3aa0*/  SEL R87, RZ, 0x1, P3 ;  /* 0x00000001ff577807 */ /* 0x000fc60001800000 */
[----:B------:R-:W-:-:S04]  /*3ab0*/  FMUL.FTZ R59, R53, R52 ;  /* 0x00000034353b7220 */ /* 0x000fc80000410000 */
[----:B------:R-:W-:Y:S02]  /*3ac0*/  @P0 FADD.FTZ R59, R59, R54 ;  /* 0x000000363b3b0221 */ /* 0x000fe40000010000 */
.L_x_4513:
[----:B------:R-:W-:Y:S05]  /*3ad0*/  BSYNC B0 ;  /* 0x0000000000007941 */ /* 0x000fea0003800000 */
.L_x_4511:
        /* <DEDUP_REMOVED lines=33> */
.L_x_4522:
[----:B------:R-:W-:Y:S05]  /*3cf0*/  BSYNC B0 ;  /* 0x0000000000007941 */ /* 0x000fea0003800000 */
.L_x_4521:
        /* <DEDUP_REMOVED lines=10> */
.L_x_4524:
        /* <DEDUP_REMOVED lines=12> */
.L_x_4527:
[----:B------:R-:W-:Y:S02]  /*3e60*/  MOV R62, R72 ;  /* 0x00000048003e7202 */ /* 0x000fe40000000f00 */
.L_x_4528:
[----:B------:R-:W-:Y:S05]  /*3e70*/  BSYNC B1 ;  /* 0x0000000000017941 */ /* 0x000fea0003800000 */
.L_x_4526:
        /* <DEDUP_REMOVED lines=16> */
.L_x_4532:
[----:B------:R-:W-:Y:S05]  /*3f80*/  BSYNC B2 ;  /* 0x0000000000027941 */ /* 0x000fea0003800000 */
.L_x_4531:
        /* <DEDUP_REMOVED lines=43> */
.L_x_4530:
[----:B------:R-:W-:Y:S05]  /*4240*/  BSYNC B1 ;  /* 0x0000000000017941 */ /* 0x000fea0003800000 */
.L_x_4529:
[----:B------:R-:W0:Y:S01]  /*4250*/  I2F.U32 R53, R62 ;  /* 0x0000003e00357306 */ /* 0x000e220000201000 */
[----:B------:R-:W-:Y:S01]  /*4260*/  HFMA2.MMA R54, -RZ, RZ, 0.1171875, 0 ;  /* 0x2f800000ff367435 */ /* 0x000fe200000001ff */
[----:B-----5:R-:W-:Y:S02]  /*4270*/  HADD2.F32 R55, -RZ, R48.H0_H0 ;  /* 0x20000030ff377230 */ /* 0x020fe40000004100 */
[----:B-1----:R-:W-:-:S03]  /*4280*/  @P0 HADD2.F32 R56, -RZ, R44.H0_H0 ;  /* 0x2000002cff380230 */ /* 0x002fc60000004100 */
[----:B------:R-:W-:-:S04]  /*4290*/  FMUL.FTZ R55, R55, c[0x0][0x1ec] ;  /* 0x00007b0037377a20 */ /* 0x000fc80000410000 */
[----:B------:R-:W-:Y:S02]  /*42a0*/  FMUL.FTZ R55, R55, c[0x0][0x1e8] ;  /* 0x00007a0037377a20 */ /* 0x000fe40000410000 */
[----:B0-----:R-:W-:Y:S01]  /*42b0*/  FFMA.FTZ R53, R53, R54, 1.1641532182693481445e-10 ;  /* 0x2f00000035357423 */ /* 0x001fe20000010036 */
[----:B------:R-:W-:-:S04]  /*42c0*/  HADD2.F32 R54, -RZ, R24.H0_H0 ;  /* 0x20000018ff367230 */ /* 0x000fc80000004100 */
[----:B------:R-:W-:-:S04]  /*42d0*/  FSETP.GTU.FTZ.AND P3, PT, R53, c[0x0][0x1e4], PT ;  /* 0x0000790035007a0b */ /* 0x000fc80003f7c000 */
[----:B------:R-:W-:Y:S02]  /*42e0*/  FSEL R113, R55, RZ, !P3 ;  /* 0x000000ff37717208 */ /* 0x000fe40005800000 */
[----:B------:R-:W-:-:S03]  /*42f0*/  SEL R80, RZ, 0x1, P3 ;  /* 0x00000001ff507807 */ /* 0x000fc60001800000 */
[----:B------:R-:W-:-:S04]  /*4300*/  FMUL.FTZ R113, R113, R54 ;  /* 0x0000003671717220 */ /* 0x000fc80000410000 */
[----:B------:R-:W-:Y:S02]  /*4310*/  @P0 FADD.FTZ R113, R56, R113 ;  /* 0x0000007138710221 */ /* 0x000fe40000010000 */
.L_x_4525:
[----:B------:R-:W-:Y:S05]  /*4320*/  BSYNC B0 ;  /* 0x0000000000007941 */ /* 0x000fea0003800000 */
.L_x_4523:
        /* <DEDUP_REMOVED lines=8> */
.L_x_4534:
        /* <DEDUP_REMOVED lines=12> */
.L_x_4537:
[----:B------:R-:W-:Y:S02]  /*4470*/  IMAD.MOV.U32 R62, RZ, RZ, R72 ;  /* 0x000000ffff3e7224 */ /* 0x000fe400078e0048 */
.L_x_4538:
[----:B------:R-:W-:Y:S05]  /*4480*/  BSYNC B1 ;  /* 0x0000000000017941 */ /* 0x000fea0003800000 */
.L_x_4536:
        /* <DEDUP_REMOVED lines=16> */
.L_x_4542:
[----:B------:R-:W-:Y:S05]  /*4590*/  BSYNC B2 ;  /* 0x0000000000027941 */ /* 0x000fea0003800000 */
.L_x_4541:
        /* <DEDUP_REMOVED lines=43> */
.L_x_4540:
[----:B------:R-:W-:Y:S05]  /*4850*/  BSYNC B1 ;  /* 0x0000000000017941 */ /* 0x000fea0003800000 */
.L_x_4539:
[----:B------:R-:W0:Y:S01]  /*4860*/  I2F.U32 R52, R62 ;  /* 0x0000003e00347306 */ /* 0x000e220000201000 */
[----:B-----5:R-:W-:Y:S01]  /*4870*/  HADD2.F32 R54, -RZ, R48.H1_H1 ;  /* 0x30000030ff367230 */ /* 0x020fe20000004100 */
[----:B------:R-:W-:-:S04]  /*4880*/  IMAD.MOV.U32 R55, RZ, RZ, 0x2f800000 ;  /* 0x2f800000ff377424 */ /* 0x000fc800078e00ff */
[----:B------:R-:W-:-:S04]  /*4890*/  FMUL.FTZ R54, R54, c[0x0][0x1ec] ;  /* 0x00007b0036367a20 */ /* 0x000fc80000410000 */
[----:B------:R-:W-:Y:S02]  /*48a0*/  FMUL.FTZ R54, R54, c[0x0][0x1e8] ;  /* 0x00007a0036367a20 */ /* 0x000fe40000410000 */
[----:B0-----:R-:W-:-:S05]  /*48b0*/  FFMA.FTZ R52, R52, R55, 1.1641532182693481445e-10 ;  /* 0x2f00000034347423 */ /* 0x001fca0000010037 */
[----:B------:R-:W-:Y:S01]  /*48c0*/  FSETP.GTU.FTZ.AND P3, PT, R52, c[0x0][0x1e4], PT ;  /* 0x0000790034007a0b */ /* 0x000fe20003f7c000 */
[----:B------:R-:W-:-:S03]  /*48d0*/  HADD2.F32 R52, -RZ, R24.H1_H1 ;  /* 0x30000018ff347230 */ /* 0x000fc60000004100 */
[----:B------:R-:W-:Y:S01]  /*48e0*/  FSEL R111, R54, RZ, !P3 ;  /* 0x000000ff366f7208 */ /* 0x000fe20005800000 */
[----:B------:R-:W-:Y:S01]  /*48f0*/  @P0 HADD2.F32 R54, -RZ, R44.H1_H1 ;  /* 0x3000002cff360230 */ /* 0x000fe20000004100 */
[----:B------:R-:W-:-:S03]  /*4900*/  SEL R81, RZ, 0x1, P3 ;  /* 0x00000001ff517807 */ /* 0x000fc60001800000 */
[----:B------:R-:W-:-:S04]  /*4910*/  FMUL.FTZ R111, R111, R52 ;  /* 0x000000346f6f7220 */ /* 0x000fc80000410000 */
[----:B------:R-:W-:Y:S02]  /*4920*/  @P0 FADD.FTZ R111, R54, R111 ;  /* 0x0000006f366f0221 */ /* 0x000fe40000010000 */
.L_x_4535:
[----:B------:R-:W-:Y:S05]  /*4930*/  BSYNC B0 ;  /* 0x0000000000007941 */ /* 0x000fea0003800000 */
.L_x_4533:
        /* <DEDUP_REMOVED lines=8> */
.L_x_4544:
        /* <DEDUP_REMOVED lines=12> */
.L_x_4547:
[----:B------:R-:W-:Y:S02]  /*4a80*/  IMAD.MOV.U32 R62, RZ, RZ, R72 ;  /* 0x000000ffff3e7224 */ /* 0x000fe400078e0048 */
.L_x_4548:
[----:B------:R-:W-:Y:S05]  /*4a90*/  BSYNC B1 ;  /* 0x0000000000017941 */ /* 0x000fea0003800000 */
.L_x_4546:
        /* <DEDUP_REMOVED lines=16> */
.L_x_4552:
[----:B------:R-:W-:Y:S05]  /*4ba0*/  BSYNC B2 ;  /* 0x0000000000027941 */ /* 0x000fea0003800000 */
.L_x_4551:
        /* <DEDUP_REMOVED lines=43> */
.L_x_4550:
[----:B------:R-:W-:Y:S05]  /*4e60*/  BSYNC B1 ;  /* 0x0000000000017941 */ /* 0x000fea0003800000 */
.L_x_4549:
[----:B------:R-:W0:Y:S01]  /*4e70*/  I2F.U32 R53, R62 ;  /* 0x0000003e00357306 */ /* 0x000e220000201000 */
[----:B-----5:R-:W-:Y:S01]  /*4e80*/  HADD2.F32 R55, -RZ, R49.H0_H0 ;  /* 0x20000031ff377230 */ /* 0x020fe20000004100 */
[----:B------:R-:W-:Y:S01]  /*4e90*/  IMAD.MOV.U32 R54, RZ, RZ, 0x2f800000 ;  /* 0x2f800000ff367424 */ /* 0x000fe200078e00ff */
        /* <DEDUP_REMOVED lines=10> */
.L_x_4545:
[----:B------:R-:W-:Y:S05]  /*4f40*/  BSYNC B0 ;  /* 0x0000000000007941 */ /* 0x000fea0003800000 */
.L_x_4543:
        /* <DEDUP_REMOVED lines=8> */
.L_x_4554:
        /* <DEDUP_REMOVED lines=12> */
.L_x_4557:
[----:B------:R-:W-:Y:S02]  /*5090*/  MOV R62, R72 ;  /* 0x00000048003e7202 */ /* 0x000fe40000000f00 */
.L_x_4558:
[----:B------:R-:W-:Y:S05]  /*50a0*/  BSYNC B1 ;  /* 0x0000000000017941 */ /* 0x000fea0003800000 */
.L_x_4556:
        /* <DEDUP_REMOVED lines=16> */
.L_x_4562:
[----:B------:R-:W-:Y:S05]  /*51b0*/  BSYNC B2 ;  /* 0x0000000000027941 */ /* 0x000fea0003800000 */
.L_x_4561:
        /* <DEDUP_REMOVED lines=43> */
.L_x_4560:
[----:B------:R-:W-:Y:S05]  /*5470*/  BSYNC B1 ;  /* 0x0000000000017941 */ /* 0x000fea0003800000 */
.L_x_4559:
[----:B------:R-:W0:Y:S01]  /*5480*/  I2F.U32 R52, R62 ;  /* 0x0000003e00347306 */ /* 0x000e220000201000 */
[----:B------:R-:W-:Y:S01]  /*5490*/  HFMA2.MMA R55, -RZ, RZ, 0.1171875, 0 ;  /* 0x2f800000ff377435 */ /* 0x000fe200000001ff */
[----:B-----5:R-:W-:-:S05]  /*54a0*/  HADD2.F32 R54, -RZ, R49.H1_H1 ;  /* 0x30000031ff367230 */ /* 0x020fca0000004100 */
        /* <DEDUP_REMOVED lines=10> */
.L_x_4555:
[----:B------:R-:W-:Y:S05]  /*5550*/  BSYNC B0 ;  /* 0x0000000000007941 */ /* 0x000fea0003800000 */
.L_x_4553:
        /* <DEDUP_REMOVED lines=8> */
.L_x_4564:
        /* <DEDUP_REMOVED lines=12> */
.L_x_4567:
[----:B------:R-:W-:Y:S02]  /*56a0*/  IMAD.MOV.U32 R62, RZ, RZ, R72 ;  /* 0x000000ffff3e7224 */ /* 0x000fe400078e0048 */
.L_x_4568:
[----:B------:R-:W-:Y:S05]  /*56b0*/  BSYNC B1 ;  /* 0x0000000000017941 */ /* 0x000fea0003800000 */
.L_x_4566:
        /* <DEDUP_REMOVED lines=16> */
.L_x_4572:
[----:B------:R-:W-:Y:S05]  /*57c0*/  BSYNC B2 ;  /* 0x0000000000027941 */ /* 0x000fea0003800000 */
.L_x_4571:
        /* <DEDUP_REMOVED lines=43> */
.L_x_4570:
[----:B------:R-:W-:Y:S05]  /*5a80*/  BSYNC B1 ;  /* 0x0000000000017941 */ /* 0x000fea0003800000 */
.L_x_4569:
        /* <DEDUP_REMOVED lines=13> */
.L_x_4565:
[----:B------:R-:W-:Y:S05]  /*5b60*/  BSYNC B0 ;  /* 0x0000000000007941 */ /* 0x000fea0003800000 */
.L_x_4563:
[----:B------:R-:W-:Y:S01]  /*5b70*/  BSSY B0, `(.L_x_4573) ;  /* 0x0000060000007945 */ /* 0x000fe20003800000 */
[----:B------:R-:W-:Y:S05]  /*5b80*/  @P2 BRA `(.L_x_4574) ;  /* 0x0000006000002947 */ /* 0x000fea0003800000 */
[----:B------:R-:W-:Y:S01]  /*5b90*/  MOV R103, RZ ;  /* 0x000000ff00677202 */ /* 0x000fe20000000f00 */
[----:B------:R-:W-:Y:S01]  /*5ba0*/  IMAD.MOV.U32 R53, RZ, RZ, R52 ;  /* 0x000000ffff357224 */ /* 0x000fe200078e0034 */
[----:B------:R-:W-:Y:S05]  /*5bb0*/  @!P0 BRA `(.L_x_4575) ;  /* 0x000005b000008947 */ /* 0x000fea0003800000 */
[----:B------:R-:W-:Y:S01]  /*5bc0*/  MOV R53, R52 ;  /* 0x0000003400357202 */ /* 0x000fe20000000f00 */
[----:B-----5:R-:W-:Y:S01]  /*5bd0*/  HADD2.F32 R103, -RZ, R46.H1_H1 ;  /* 0x3000002eff677230 */ /* 0x020fe20000004100 */
[----:B------:R-:W-:Y:S05]  /*5be0*/  BRA `(.L_x_4575) ;  /* 0x0000058000007947 */ /* 0x000fea0003800000 */
.L_x_4574:
        /* <DEDUP_REMOVED lines=12> */
.L_x_4577:
[----:B------:R-:W-:Y:S02]  /*5cb0*/  MOV R62, R72 ;  /* 0x00000048003e7202 */ /* 0x000fe40000000f00 */
.L_x_4578:
[----:B------:R-:W-:Y:S05]  /*5cc0*/  BSYNC B1 ;  /* 0x0000000000017941 */ /* 0x000fea0003800000 */
.L_x_4576:
        /* <DEDUP_REMOVED lines=16> */
.L_x_4582:
[----:B------:R-:W-:Y:S05]  /*5dd0*/  BSYNC B2 ;  /* 0x0000000000027941 */ /* 0x000fea0003800000 */
.L_x_4581:
        /* <DEDUP_REMOVED lines=43> */
.L_x_4580:
[----:B------:R-:W-:Y:S05]  /*6090*/  BSYNC B1 ;  /* 0x0000000000017941 */ /* 0x000fea0003800000 */
.L_x_4579:
        /* <DEDUP_REMOVED lines=13> */
.L_x_4575:
[----:B------:R-:W-:Y:S05]  /*6170*/  BSYNC B0 ;  /* 0x0000000000007941 */ /* 0x000fea0003800000 */
.L_x_4573:
        /* <DEDUP_REMOVED lines=8> */
.L_x_4584:
        /* <DEDUP_REMOVED lines=12> */
.L_x_4587:
[----:B------:R-:W-:Y:S02]  /*62c0*/  IMAD.MOV.U32 R62, RZ, RZ, R72 ;  /* 0x000000ffff3e7224 */ /* 0x000fe400078e0048 */
.L_x_4588:
[----:B------:R-:W-:Y:S05]  /*62d0*/  BSYNC B1 ;  /* 0x0000000000017941 */ /* 0x000fea0003800000 */
.L_x_4586:
        /* <DEDUP_REMOVED lines=16> */
.L_x_4592:
[----:B------:R-:W-:Y:S05]  /*63e0*/  BSYNC B2 ;  /* 0x0000000000027941 */ /* 0x000fea0003800000 */
.L_x_4591:
        /* <DEDUP_REMOVED lines=43> */
.L_x_4590:
[----:B------:R-:W-:Y:S05]  /*66a0*/  BSYNC B1 ;  /* 0x0000000000017941 */ /* 0x000fea0003800000 */
.L_x_4589:
        /* <DEDUP_REMOVED lines=13> */
.L_x_4585:
[----:B------:R-:W-:Y:S05]  /*6780*/  BSYNC B0 ;  /* 0x0000000000007941 */ /* 0x000fea0003800000 */
.L_x_4583:
[----:B------:R-:W-:Y:S01]  /*6790*/  BSSY B0, `(.L_x_4593) ;  /* 0x0000060000007945 */ /* 0x000fe20003800000 */
[----:B------:R-:W-:Y:S05]  /*67a0*/  @P2 BRA `(.L_x_4594) ;  /* 0x0000006000002947 */ /* 0x000fea0003800000 */
[----:B-1----:R-:W-:Y:S01]  /*67b0*/  MOV R99, RZ ;  /* 0x000000ff00637202 */ /* 0x002fe20000000f00 */
[----:B------:R-:W-:Y:S01]  /*67c0*/  IMAD.MOV.U32 R88, RZ, RZ, R52 ;  /* 0x000000ffff587224 */ /* 0x000fe200078e0034 */
[----:B------:R-:W-:Y:S05]  /*67d0*/  @!P0 BRA `(.L_x_4595) ;  /* 0x000005b000008947 */ /* 0x000fea0003800000 */
[----:B------:R-:W-:Y:S01]  /*67e0*/  MOV R88, R52 ;  /* 0x0000003400587202 */ /* 0x000fe20000000f00 */
[----:B-----5:R-:W-:Y:S01]  /*67f0*/  HADD2.F32 R99, -RZ, R47.H1_H1 ;  /* 0x3000002fff637230 */ /* 0x020fe20000004100 */
[----:B------:R-:W-:Y:S05]  /*6800*/  BRA `(.L_x_4595) ;  /* 0x0000058000007947 */ /* 0x000fea0003800000 */
.L_x_4594:
        /* <DEDUP_REMOVED lines=12> */
.L_x_4597:
[----:B------:R-:W-:Y:S02]  /*68d0*/  MOV R62, R72 ;  /* 0x00000048003e7202 */ /* 0x000fe40000000f00 */
.L_x_4598:
[----:B------:R-:W-:Y:S05]  /*68e0*/  BSYNC B1 ;  /* 0x0000000000017941 */ /* 0x000fea0003800000 */
.L_x_4596:
        /* <DEDUP_REMOVED lines=16> */
.L_x_4602:
[----:B------:R-:W-:Y:S05]  /*69f0*/  BSYNC B2 ;  /* 0x0000000000027941 */ /* 0x000fea0003800000 */
.L_x_4601:
        /* <DEDUP_REMOVED lines=43> */
.L_x_4600:
[----:B------:R-:W-:Y:S05]  /*6cb0*/  BSYNC B1 ;  /* 0x0000000000017941 */ /* 0x000fea0003800000 */
.L_x_4599:
        /* <DEDUP_REMOVED lines=8> */
[----:B-1----:R-:W-:Y:S01]  /*6d40*/  FSEL R99, R54, RZ, !P3 ;  /* 0x000000ff36637208 */ /* 0x002fe20005800000 */
[----:B------:R-:W-:Y:S01]  /*6d50*/  @P0 HADD2.F32 R54, -RZ, R47.H1_H1 ;  /* 0x3000002fff360230 */ /* 0x000fe20000004100 */
[----:B------:R-:W-:-:S03]  /*6d60*/  SEL R87, RZ, 0x1, P3 ;  /* 0x00000001ff577807 */ /* 0x000fc60001800000 */
[----:B------:R-:W-:-:S04]  /*6d70*/  FMUL.FTZ R99, R99, R52 ;  /* 0x0000003463637220 */ /* 0x000fc80000410000 */
[----:B------:R-:W-:Y:S02]  /*6d80*/  @P0 FADD.FTZ R99, R54, R99 ;  /* 0x0000006336630221 */ /* 0x000fe40000010000 */
.L_x_4595:
[----:B------:R-:W-:Y:S05]  /*6d90*/  BSYNC B0 ;  /* 0x0000000000007941 */ /* 0x000fea0003800000 */
.L_x_4593:
[-C--:B------:R-:W-:Y:S01]  /*6da0*/  IMAD.WIDE.U32 R116, R117, R96.reuse, c[0x0][0x188] ;  /* 0x0000620075747625 */ /* 0x080fe200078e0060 */
[----:B------:R-:W-:Y:S01]  /*6db0*/  F2FP.PACK_AB R55, R99, R101 ;  /* 0x000000656337723e */ /* 0x000fe200000000ff */
[----:B------:R-:W-:Y:S01]  /*6dc0*/  BSSY B0, `(.L_x_4603) ;  /* 0x000001e000007945 */ /* 0x000fe20003800000 */
[----:B------:R-:W-:Y:S02]  /*6dd0*/  F2FP.PACK_AB R54, R103, R105 ;  /* 0x000000696736723e */ /* 0x000fe400000000ff */
[----:B------:R-:W-:Y:S02]  /*6de0*/  F2FP.PACK_AB R53, R107, R109 ;  /* 0x0000006d6b35723e */ /* 0x000fe400000000ff */
[----:B------:R-:W-:Y:S02]  /*6df0*/  F2FP.PACK_AB R52, R111, R113 ;  /* 0x000000716f34723e */ /* 0x000fe400000000ff */
[----:B------:R-:W-:Y:S02]  /*6e00*/  IADD3 R98, R115, 0x100, RZ ;  /* 0x0000010073627810 */ /* 0x000fe40007ffe0ff */
[----:B------:R-:W-:Y:S01]  /*6e10*/  IADD3 R92, R92, 0x100, RZ ;  /* 0x000001005c5c7810 */ /* 0x000fe20007ffe0ff */
[----:B------:R0:W-:Y:S02]  /*6e20*/  STG.E.128 [R116.64], R52 ;  /* 0x0000003474007986 */ /* 0x0001e4000c101d06 */
[----:B------:R-:W-:-:S04]  /*6e30*/  @P0 IMAD.WIDE.U32 R56, R98, R96, c[0x0][0x180] ;  /* 0x0000600062380625 */ /* 0x000fc800078e0060 */
[----:B------:R-:W-:Y:S01]  /*6e40*/  @P1 IMAD.WIDE.U32 R114, R92, R96, c[0x0][0x170] ;  /* 0x00005c005c721625 */ /* 0x000fe200078e0060 */
        /* <DEDUP_REMOVED lines=11> */
[----:B------:R-:W-:Y:S01]  /*6f00*/  IMAD.WIDE.U32 R54, R54, 0x10000, RZ ;  /* 0x0001000036367825 */ /* 0x000fe200078e00ff */
[----:B------:R-:W-:Y:S02]  /*6f10*/  MOV R62, 0x8 ;  /* 0x00000008003e7802 */ /* 0x000fe40000000f00 */
        /* <DEDUP_REMOVED lines=8> */
.L_x_4604:
[----:B------:R-:W-:Y:S05]  /*6fa0*/  BSYNC B0 ;  /* 0x0000000000007941 */ /* 0x000fea0003800000 */
.L_x_4603:
[----:B-----5:R1:W5:Y:S04]  /*6fb0*/  @P1 LDG.E.128 R48, [R114.64] ;  /* 0x0000000672301981 */ /* 0x020368000c1e1d00 */
[----:B------:R1:W5:Y:S01]  /*6fc0*/  @P0 LDG.E.128 R44, [R56.64] ;  /* 0x00000006382c0981 */ /* 0x000362000c1e1d00 */
[----:B------:R-:W-:Y:S01]  /*6fd0*/  BSSY B0, `(.L_x_4605) ;  /* 0x0000060000007945 */ /* 0x000fe20003800000 */
[----:B------:R-:W-:Y:S05]  /*6fe0*/  @P2 BRA `(.L_x_4606) ;  /* 0x0000006000002947 */ /* 0x000fea0003800000 */
[----:B-1----:R-:W-:Y:S01]  /*6ff0*/  IMAD.MOV.U32 R115, RZ, RZ, RZ ;  /* 0x000000ffff737224 */ /* 0x002fe200078e00ff */
[----:B0-----:R-:W-:Y:S01]  /*7000*/  MOV R52, R88 ;  /* 0x0000005800347202 */ /* 0x001fe20000000f00 */
[----:B------:R-:W-:Y:S05]  /*7010*/  @!P0 BRA `(.L_x_4607) ;  /* 0x000005b000008947 */ /* 0x000fea0003800000 */
[----:B------:R-:W-:Y:S01]  /*7020*/  IMAD.MOV.U32 R52, RZ, RZ, R88 ;  /* 0x000000ffff347224 */ /* 0x000fe200078e0058 */
[----:B-----5:R-:W-:Y:S01]  /*7030*/  HADD2.F32 R115, -RZ, R44.H0_H0 ;  /* 0x2000002cff737230 */ /* 0x020fe20000004100 */
[----:B------:R-:W-:Y:S05]  /*7040*/  BRA `(.L_x_4607) ;  /* 0x0000058000007947 */ /* 0x000fea0003800000 */
.L_x_4606:
        /* <DEDUP_REMOVED lines=12> */
.L_x_4609:
[----:B------:R-:W-:Y:S02]  /*7110*/  IMAD.MOV.U32 R62, RZ, RZ, R72 ;  /* 0x000000ffff3e7224 */ /* 0x000fe400078e0048 */
.L_x_4610:
[----:B------:R-:W-:Y:S05]  /*7120*/  BSYNC B1 ;  /* 0x0000000000017941 */ /* 0x000fea0003800000 */
.L_x_4608:
        /* <DEDUP_REMOVED lines=16> */
.L_x_4614:
[----:B------:R-:W-:Y:S05]  /*7230*/  BSYNC B2 ;  /* 0x0000000000027941 */ /* 0x000fea0003800000 */
.L_x_4613:
        /* <DEDUP_REMOVED lines=43> */
.L_x_4612:
[----:B------:R-:W-:Y:S05]  /*74f0*/  BSYNC B1 ;  /* 0x0000000000017941 */ /* 0x000fea0003800000 */
.L_x_4611:
        /* <DEDUP_REMOVED lines=13> */
.L_x_4607:
[----:B------:R-:W-:Y:S05]  /*75d0*/  BSYNC B0 ;  /* 0x0000000000007941 */ /* 0x000fea0003800000 */
.L_x_4605:
        /* <DEDUP_REMOVED lines=8> */
.L_x_4616:
        /* <DEDUP_REMOVED lines=12> */
.L_x_4619:
[----:B------:R-:W-:Y:S02]  /*7720*/  MOV R62, R72 ;  /* 0x00000048003e7202 */ /* 0x000fe40000000f00 */
.L_x_4620:
[----:B------:R-:W-:Y:S05]  /*7730*/  BSYNC B1 ;  /* 0x0000000000017941 */ /* 0x000fea0003800000 */
.L_x_4618:
        /* <DEDUP_REMOVED lines=16> */
.L_x_4624:
[----:B------:R-:W-:Y:S05]  /*7840*/  BSYNC B2 ;  /* 0x0000000000027941 */ /* 0x000fea0003800000 */
.L_x_4623:
        /* <DEDUP_REMOVED lines=43> */
.L_x_4622:
[----:B------:R-:W-:Y:S05]  /*7b00*/  BSYNC B1 ;  /* 0x0000000000017941 */ /* 0x000fea0003800000 */
.L_x_4621:
        /* <DEDUP_REMOVED lines=13> */
.L_x_4617:
[----:B------:R-:W-:Y:S05]  /*7be0*/  BSYNC B0 ;  /* 0x0000000000007941 */ /* 0x000fea0003800000 */
.L_x_4615:
        /* <DEDUP_REMOVED lines=8> */
.L_x_4626:
        /* <DEDUP_REMOVED lines=12> */
.L_x_4629:
[----:B------:R-:W-:Y:S02]  /*7d30*/  IMAD.MOV.U32 R62, RZ, RZ, R72 ;  /* 0x000000ffff3e7224 */ /* 0x000fe400078e0048 */
.L_x_4630:
[----:B------:R-:W-:Y:S05]  /*7d40*/  BSYNC B1 ;  /* 0x0000000000017941 */ /* 0x000fea0003800000 */
.L_x_4628:
        /* <DEDUP_REMOVED lines=16> */
.L_x_4634:
[----:B------:R-:W-:Y:S05]  /*7e50*/  BSYNC B2 ;  /* 0x0000000000027941 */ /* 0x000fea0003800000 */
.L_x_4633:
        /* <DEDUP_REMOVED lines=43> */
.L_x_4632:
[----:B------:R-:W-:Y:S05]  /*8110*/  BSYNC B1 ;  /* 0x0000000000017941 */ /* 0x000fea0003800000 */
.L_x_4631:
[----:B------:R-:W0:Y:S01]  /*8120*/  I2F.U32 R53, R62 ;  /* 0x0000003e00357306 */ /* 0x000e220000201000 */
[----:B-----5:R-:W-:Y:S01]  /*8130*/  HADD2.F32 R55, -RZ, R49.H0_H0 ;  /* 0x20000031ff377230 */ /* 0x020fe20000004100 */
[----:B------:R-:W-:Y:S01]  /*8140*/  IMAD.MOV.U32 R54, RZ, RZ, 0x2f800000 ;  /* 0x2f800000ff367424 */ /* 0x000fe200078e00ff */
[----:B------:R-:W-:-:S03]  /*8150*/  @P0 HADD2.F32 R56, -RZ, R45.H0_H0 ;  /* 0x2000002dff380230 */ /* 0x000fc60000004100 */
        /* <DEDUP_REMOVED lines=9> */
.L_x_4627:
[----:B------:R-:W-:Y:S05]  /*81f0*/  BSYNC B0 ;  /* 0x0000000000007941 */ /* 0x000fea0003800000 */
.L_x_4625:
        /* <DEDUP_REMOVED lines=8> */
.L_x_4636:
        /* <DEDUP_REMOVED lines=12> */
.L_x_4639:
[----:B------:R-:W-:Y:S02]  /*8340*/  MOV R62, R72 ;  /* 0x00000048003e7202 */ /* 0x000fe40000000f00 */
.L_x_4640:
[----:B------:R-:W-:Y:S05]  /*8350*/  BSYNC B1 ;  /* 0x0000000000017941 */ /* 0x000fea0003800000 */
.L_x_4638:
        /* <DEDUP_REMOVED lines=16> */
.L_x_4644:
[----:B------:R-:W-:Y:S05]  /*8460*/  BSYNC B2 ;  /* 0x0000000000027941 */ /* 0x000fea0003800000 */
.L_x_4643:
        /* <DEDUP_REMOVED lines=43> */
.L_x_4642:
[----:B------:R-:W-:Y:S05]  /*8720*/  BSYNC B1 ;  /* 0x0000000000017941 */ /* 0x000fea0003800000 */
.L_x_4641:
        /* <DEDUP_REMOVED lines=13> */
.L_x_4637:
[----:B------:R-:W-:Y:S05]  /*8800*/  BSYNC B0 ;  /* 0x0000000000007941 */ /* 0x000fea0003800000 */
.L_x_4635:
        /* <DEDUP_REMOVED lines=8> */
.L_x_4646:
        /* <DEDUP_REMOVED lines=12> */
.L_x_4649:
[----:B------:R-:W-:Y:S02]  /*8950*/  IMAD.MOV.U32 R62, RZ, RZ, R72 ;  /* 0x000000ffff3e7224 */ /* 0x000fe400078e0048 */
.L_x_4650:
[----:B------:R-:W-:Y:S05]  /*8960*/  BSYNC B1 ;  /* 0x0000000000017941 */ /* 0x000fea0003800000 */
.L_x_4648:
        /* <DEDUP_REMOVED lines=16> */
.L_x_4654:
[----:B------:R-:W-:Y:S05]  /*8a70*/  BSYNC B2 ;  /* 0x0000000000027941 */ /* 0x000fea0003800000 */
.L_x_4653:
        /* <DEDUP_REMOVED lines=43> */
.L_x_4652:
[----:B------:R-:W-:Y:S05]  /*8d30*/  BSYNC B1 ;  /* 0x0000000000017941 */ /* 0x000fea0003800000 */
.L_x_4651:
        /* <DEDUP_REMOVED lines=13> */
.L_x_4647:
[----:B------:R-:W-:Y:S05]  /*8e10*/  BSYNC B0 ;  /* 0x0000000000007941 */ /* 0x000fea0003800000 */
.L_x_4645:
        /* <DEDUP_REMOVED lines=8> */
.L_x_4656:
        /* <DEDUP_REMOVED lines=12> */
.L_x_4659:
[----:B------:R-:W-:Y:S02]  /*8f60*/  MOV R62, R72 ;  /* 0x00000048003e7202 */ /* 0x000fe40000000f00 */
.L_x_4660:
[----:B------:R-:W-:Y:S05]  /*8f70*/  BSYNC B1 ;  /* 0x0000000000017941 */ /* 0x000fea0003800000 */
.L_x_4658:
        /* <DEDUP_REMOVED lines=16> */
.L_x_4664:
[----:B------:R-:W-:Y:S05]  /*9080*/  BSYNC B2 ;  /* 0x0000000000027941 */ /* 0x000fea0003800000 */
.L_x_4663:
        /* <DEDUP_REMOVED lines=43> */
.L_x_4662:
[----:B------:R-:W-:Y:S05]  /*9340*/  BSYNC B1 ;  /* 0x0000000000017941 */ /* 0x000fea0003800000 */
.L_x_4661:
        /* <DEDUP_REMOVED lines=13> */
.L_x_4657:
[----:B------:R-:W-:Y:S05]  /*9420*/  BSYNC B0 ;  /* 0x0000000000007941 */ /* 0x000fea0003800000 */
.L_x_4655:
        /* <DEDUP_REMOVED lines=8> */
.L_x_4666:
        /* <DEDUP_REMOVED lines=12> */
.L_x_4669:
[----:B------:R-:W-:Y:S02]  /*9570*/  IMAD.MOV.U32 R62, RZ, RZ, R72 ;  /* 0x000000ffff3e7224 */ /* 0x000fe400078e0048 */
.L_x_4670:
[----:B------:R-:W-:Y:S05]  /*9580*/  BSYNC B1 ;  /* 0x0000000000017941 */ /* 0x000fea0003800000 */
.L_x_4668:
        /* <DEDUP_REMOVED lines=16> */
.L_x_4674:
[----:B------:R-:W-:Y:S05]  /*9690*/  BSYNC B2 ;  /* 0x0000000000027941 */ /* 0x000fea0003800000 */
.L_x_4673:
        /* <DEDUP_REMOVED lines=43> */
.L_x_4672:
[----:B------:R-:W-:Y:S05]  /*9950*/  BSYNC B1 ;  /* 0x0000000000017941 */ /* 0x000fea0003800000 */
.L_x_4671:
[----:B------:R-:W0:Y:S01]  /*9960*/  I2F.U32 R53, R62 ;  /* 0x0000003e00357306 */ /* 0x000e220000201000 */
[----:B-----5:R-:W-:Y:S01]  /*9970*/  HADD2.F32 R55, -RZ, R51.H0_H0 ;  /* 0x20000033ff377230 */ /* 0x020fe20000004100 */
[----:B------:R-:W-:-:S04]  /*9980*/  IMAD.MOV.U32 R54, RZ, RZ, 0x2f800000 ;  /* 0x2f800000ff367424 */ /* 0x000fc800078e00ff */
[----:B------:R-:W-:-:S04]  /*9990*/  FMUL.FTZ R55, R55, c[0x0][0x1ec] ;  /* 0x00007b0037377a20 */ /* 0x000fc80000410000 */
[----:B------:R-:W-:Y:S02]  /*99a0*/  FMUL.FTZ R55, R55, c[0x0][0x1e8] ;  /* 0x00007a0037377a20 */ /* 0x000fe40000410000 */
[----:B0-----:R-:W-:Y:S01]  /*99b0*/  FFMA.FTZ R53, R53, R54, 1.1641532182693481445e-10 ;  /* 0x2f00000035357423 */ /* 0x001fe20000010036 */
[----:B------:R-:W-:-:S04]  /*99c0*/  HADD2.F32 R54, -RZ, R23.H0_H0 ;  /* 0x20000017ff367230 */ /* 0x000fc80000004100 */
[----:B------:R-:W-:-:S04]  /*99d0*/  FSETP.GTU.FTZ.AND P3, PT, R53, c[0x0][0x1e4], PT ;  /* 0x0000790035007a0b */ /* 0x000fc80003f7c000 */
[----:B------:R-:W-:Y:S01]  /*99e0*/  FSEL R53, R55, RZ, !P3 ;  /* 0x000000ff37357208 */ /* 0x000fe20005800000 */
[----:B------:R-:W-:Y:S01]  /*99f0*/  @P0 HADD2.F32 R55, -RZ, R47.H0_H0 ;  /* 0x2000002fff370230 */ /* 0x000fe20000004100 */
[----:B------:R-:W-:-:S03]  /*9a00*/  SEL R86, RZ, 0x1, P3 ;  /* 0x00000001ff567807 */ /* 0x000fc60001800000 */
[----:B------:R-:W-:-:S04]  /*9a10*/  FMUL.FTZ R62, R53, R54 ;  /* 0x00000036353e7220 */ /* 0x000fc80000410000 */
[----:B------:R-:W-:Y:S02]  /*9a20*/  @P0 FADD.FTZ R62, R55, R62 ;  /* 0x0000003e373e0221 */ /* 0x000fe40000010000 */
.L_x_4667:
[----:B------:R-:W-:Y:S05]  /*9a30*/  BSYNC B0 ;  /* 0x0000000000007941 */ /* 0x000fea0003800000 */
.L_x_4665:
        /* <DEDUP_REMOVED lines=8> */
.L_x_4676:
        /* <DEDUP_REMOVED lines=12> */
.L_x_4679:
[----:B------:R-:W-:Y:S02]  /*9b80*/  MOV R87, R72 ;  /* 0x0000004800577202 */ /* 0x000fe40000000f00 */
.L_x_4680:
[----:B------:R-:W-:Y:S05]  /*9b90*/  BSYNC B1 ;  /* 0x0000000000017941 */ /* 0x000fea0003800000 */
.L_x_4678:
        /* <DEDUP_REMOVED lines=16> */
.L_x_4684:
[----:B------:R-:W-:Y:S05]  /*9ca0*/  BSYNC B2 ;  /* 0x0000000000027941 */ /* 0x000fea0003800000 */
.L_x_4683:
        /* <DEDUP_REMOVED lines=43> */
.L_x_4682:
[----:B------:R-:W-:Y:S05]  /*9f60*/  BSYNC B1 ;  /* 0x0000000000017941 */ /* 0x000fea0003800000 */
.L_x_4681:
[----:B------:R-:W0:Y:S01]  /*9f70*/  I2F.U32 R52, R87 ;  /* 0x0000005700347306 */ /* 0x000e220000201000 */
[----:B------:R-:W-:Y:S01]  /*9f80*/  HFMA2.MMA R53, -RZ, RZ, 0.1171875, 0 ;  /* 0x2f800000ff357435 */ /* 0x000fe200000001ff */
[----:B-----5:R-:W-:Y:S02]  /*9f90*/  HADD2.F32 R54, -RZ, R51.H1_H1 ;  /* 0x30000033ff367230 */ /* 0x020fe40000004100 */
[----:B------:R-:W-:-:S03]  /*9fa0*/  @P0 HADD2.F32 R55, -RZ, R47.H1_H1 ;  /* 0x3000002fff370230 */ /* 0x000fc60000004100 */
[----:B------:R-:W-:-:S04]  /*9fb0*/  FMUL.FTZ R54, R54, c[0x0][0x1ec] ;  /* 0x00007b0036367a20 */ /* 0x000fc80000410000 */
[----:B------:R-:W-:Y:S02]  /*9fc0*/  FMUL.FTZ R54, R54, c[0x0][0x1e8] ;  /* 0x00007a0036367a20 */ /* 0x000fe40000410000 */
[----:B0-----:R-:W-:Y:S01]  /*9fd0*/  FFMA.FTZ R52, R52, R53, 1.1641532182693481445e-10 ;  /* 0x2f00000034347423 */ /* 0x001fe20000010035 */
[----:B------:R-:W-:-:S04]  /*9fe0*/  HADD2.F32 R53, -RZ, R23.H1_H1 ;  /* 0x30000017ff357230 */ /* 0x000fc80000004100 */
[----:B------:R-:W-:-:S04]  /*9ff0*/  FSETP.GTU.FTZ.AND P2, PT, R52, c[0x0][0x1e4], PT ;  /* 0x0000790034007a0b */ /* 0x000fc80003f5c000 */
[----:B------:R-:W-:Y:S02]  /*a000*/  FSEL R90, R54, RZ, !P2 ;  /* 0x000000ff365a7208 */ /* 0x000fe40005000000 */
[----:B------:R-:W-:-:S03]  /*a010*/  SEL R52, RZ, 0x1, P2 ;  /* 0x00000001ff347807 */ /* 0x000fc60001000000 */
[----:B------:R-:W-:Y:S01]  /*a020*/  FMUL.FTZ R90, R90, R53 ;  /* 0x000000355a5a7220 */ /* 0x000fe20000410000 */
[----:B------:R-:W-:-:S03]  /*a030*/  PRMT R87, R52, 0x7610, R87 ;  /* 0x0000761034577816 */ /* 0x000fc60000000057 */
[----:B------:R-:W-:Y:S02]  /*a040*/  @P0 FADD.FTZ R90, R55, R90 ;  /* 0x0000005a375a0221 */ /* 0x000fe40000010000 */
.L_x_4677:
[----:B------:R-:W-:Y:S05]  /*a050*/  BSYNC B0 ;  /* 0x0000000000007941 */ /* 0x000fea0003800000 */
.L_x_4675:
[----:B------:R-:W-:Y:S01]  /*a060*/  FADD.FTZ R52, RZ, R97 ;  /* 0x00000061ff347221 */ /* 0x000fe20000010000 */
[----:B------:R-:W0:Y:S01]  /*a070*/  S2R R94, SR_TID.X ;  /* 0x00000000005e7919 */ /* 0x000e220000002100 */
[----:B------:R-:W-:Y:S01]  /*a080*/  IMAD.WIDE.U32 R56, R98, R96, c[0x0][0x188] ;  /* 0x0000620062387625 */ /* 0x000fe200078e0060 */
[----:B------:R-:W-:Y:S01]  /*a090*/  F2FP.PACK_AB R55, R90, R62 ;  /* 0x0000003e5a37723e */ /* 0x000fe200000000ff */
[----:B------:R-:W-:Y:S01]  /*a0a0*/  BSSY B0, `(.L_x_4685) ;  /* 0x0000034000007945 */ /* 0x000fe20003800000 */
[----:B------:R-:W-:Y:S01]  /*a0b0*/  F2FP.PACK_AB R54, R125, R123 ;  /* 0x0000007b7d36723e */ /* 0x000fe200000000ff */
[----:B------:R-:W-:Y:S01]  /*a0c0*/  FADD.FTZ R52, R52, R95 ;  /* 0x0000005f34347221 */ /* 0x000fe20000010000 */
[----:B------:R-:W-:Y:S02]  /*a0d0*/  F2FP.PACK_AB R53, R121, R119 ;  /* 0x000000777935723e */ /* 0x000fe400000000ff */
        /* <DEDUP_REMOVED lines=42> */
[----:B------:R-:W-:Y:S02]  /*a380*/  LOP3.LUT R55, R56, R52, R54, 0xfe, !PT ;  /* 0x0000003438377212 */ /* 0x000fe400078efe36 */
[----:B------:R-:W-:Y:S02]  /*a390*/  MOV R54, 0x8 ;  /* 0x0000000800367802 */ /* 0x000fe40000000f00 */
[----:B------:R-:W-:Y:S02]  /*a3a0*/  LOP3.LUT R52, R55, 0xff, R80, 0xf8, !PT ;  /* 0x000000ff37347812 */ /* 0x000fe400078ef850 */
[----:B------:R-:W-:Y:S01]  /*a3b0*/  LOP3.LUT R53, R53, R57, RZ, 0xfc, !PT ;  /* 0x0000003935357212 */ /* 0x000fe200078efcff */
[----:B------:R-:W-:-:S05]  /*a3c0*/  IMAD.WIDE.U32 R54, R92, R54, c[0x0][0x190] ;  /* 0x000064005c367625 */ /* 0x000fca00078e0036 */
[----:B------:R0:W-:Y:S02]  /*a3d0*/  STG.E.64 [R54.64], R52 ;  /* 0x0000003436007986 */ /* 0x0001e4000c101b06 */
.L_x_4686:
[----:B------:R-:W-:Y:S05]  /*a3e0*/  BSYNC B0 ;  /* 0x0000000000007941 */ /* 0x000fea0003800000 */
.L_x_4685:
[----:B------:R-:W-:Y:S01]  /*a3f0*/  @!P2 IADD3 R96, R96, 0x4, RZ ;  /* 0x000000046060a810 */ /* 0x000fe20007ffe0ff */
[----:B------:R-:W-:Y:S01]  /*a400*/  FADD.FTZ R92, R98, R90 ;  /* 0x0000005a625c7221 */ /* 0x000fe20000010000 */
[----:B------:R-:W-:Y:S05]  /*a410*/  BRA.DIV ~URZ, `(.L_x_4687) ;  /* 0x000010d27f007947 */ /* 0x000fea000b800000 */
[----:B0-----:R0:W1:Y:S02]  /*a420*/  SHFL.BFLY PT, R52, R92, 0x1, 0x1f ;  /* 0x0c201f005c347f89 */ /* 0x00106400000e0000 */
.L_x_4693:
        /* <DEDUP_REMOVED lines=68> */
.L_x_4694:
        /* <DEDUP_REMOVED lines=13> */
[----:B------:R-:W-:Y:S02]  /*a940*/  @!P0 MOV R56, 0x300 ;  /* 0x0000030000388802 */ /* 0x000fe40000000f00 */
[----:B------:R-:W-:Y:S01]  /*a950*/  ISETP.NE.AND P1, PT, RZ, UR8, PT ;  /* 0x00000008ff007c0c */ /* 0x000fe2000bf25270 */
[----:B------:R-:W-:Y:S01]  /*a960*/  BSSY B0, `(.L_x_4689) ;  /* 0x00000b1000007945 */ /* 0x000fe20003800000 */
        /* <DEDUP_REMOVED lines=53> */
[----:B-1----:R-:W-:Y:S01]  /*acc0*/  FSEL R98, R98, RZ, !P1 ;  /* 0x000000ff62627208 */ /* 0x002fe20004800000 */
[----:B------:R-:W-:Y:S01]  /*acd0*/  HADD2.F32 R102, -RZ, R43.H0_H0 ;  /* 0x2000002bff667230 */ /* 0x000fe20000004100 */
[----:B------:R-:W-:-:S03]  /*ace0*/  IADD3 R60, R60, -0x1, RZ ;  /* 0xffffffff3c3c7810 */ /* 0x000fc60007ffe0ff */
[C---:B------:R-:W-:Y:S02]  /*acf0*/  FADD.FTZ R94, -R98.reuse, R61 ;  /* 0x0000003d625e7221 */ /* 0x040fe40000010100 */
[C---:B------:R-:W-:Y:S02]  /*ad00*/  FADD.FTZ R56, -R98.reuse, R89 ;  /* 0x0000005962387221 */ /* 0x040fe40000010100 */
[C---:B------:R-:W-:Y:S02]  /*ad10*/  FADD.FTZ R89, -R98.reuse, R103 ;  /* 0x0000006762597221 */ /* 0x040fe40000010100 */
[C---:B------:R-:W-:Y:S02]  /*ad20*/  FADD.FTZ R104, -R98.reuse, R62 ;  /* 0x0000003e62687221 */ /* 0x040fe40000010100 */
[----:B------:R-:W-:Y:S02]  /*ad30*/  FMUL.FTZ R103, R57, R94 ;  /* 0x0000005e39677220 */ /* 0x000fe40000410000 */
[----:B------:R-:W-:-:S02]  /*ad40*/  FADD.FTZ R54, -R98, R63 ;  /* 0x0000003f62367221 */ /* 0x000fc40000010100 */
[C---:B------:R-:W-:Y:S02]  /*ad50*/  FADD.FTZ R52, -R98.reuse, R97 ;  /* 0x0000006162347221 */ /* 0x040fe40000010100 */
[----:B------:R-:W-:Y:S01]  /*ad60*/  FMUL.FTZ R97, R57, R104 ;  /* 0x0000006839617220 */ /* 0x000fe20000410000 */
[--C-:B------:R-:W-:Y:S01]  /*ad70*/  HADD2.F32 R104, -RZ, R42.reuse.H1_H1 ;  /* 0x3000002aff687230 */ /* 0x100fe20000004100 */
[C---:B------:R-:W-:Y:S02]  /*ad80*/  FADD.FTZ R118, -R98.reuse, R101 ;  /* 0x0000006562767221 */ /* 0x040fe40000010100 */
[C---:B------:R-:W-:Y:S02]  /*ad90*/  FADD.FTZ R120, -R98.reuse, R99 ;  /* 0x0000006362787221 */ /* 0x040fe40000010100 */
[----:B------:R-:W-:Y:S01]  /*ada0*/  FFMA.FTZ R102, R103, R102, R11 ;  /* 0x0000006667667223 */ /* 0x000fe2000001000b */
[----:B------:R-:W-:Y:S01]  /*adb0*/  HADD2.F32 R103, -RZ, R42.H0_H0 ;  /* 0x2000002aff677230 */ /* 0x000fe20000004100 */
        /* <DEDUP_REMOVED lines=17> */
[----:B------:R-:W-:Y:S02]  /*aed0*/  FMUL.FTZ R98, R57, R56 ;  /* 0x0000003839627220 */ /* 0x000fe40000410000 */
[----:B------:R-:W-:Y:S01]  /*aee0*/  FFMA.FTZ R99, R99, R104, R12 ;  /* 0x0000006863637223 */ /* 0x000fe2000001000c */
[----:B------:R-:W-:Y:S01]  /*aef0*/  HADD2.F32 R104, -RZ, R40.H0_H0 ;  /* 0x20000028ff687230 */ /* 0x000fe20000004100 */
[----:B------:R-:W-:Y:S01]  /*af00*/  FFMA.FTZ R98, R98, R103, R13 ;  /* 0x0000006762627223 */ /* 0x000fe2000001000d */
[----:B------:R-:W-:Y:S01]  /*af10*/  HADD2.F32 R103, -RZ, R41.H1_H1 ;  /* 0x30000029ff677230 */ /* 0x000fe20000004100 */
[----:B------:R-:W-:-:S02]  /*af20*/  FMUL.FTZ R52, R57, R52 ;  /* 0x0000003439347220 */ /* 0x000fc40000410000 */
[C---:B------:R-:W-:Y:S02]  /*af30*/  FMUL.FTZ R55, R57.reuse, R96 ;  /* 0x0000006039377220 */ /* 0x040fe40000410000 */
[C---:B------:R-:W-:Y:S01]  /*af40*/  FMUL.FTZ R90, R57.reuse, R105 ;  /* 0x00000069395a7220 */ /* 0x040fe20000410000 */
[----:B------:R-:W-:Y:S01]  /*af50*/  HADD2.F32 R105, -RZ, R40.H1_H1 ;  /* 0x30000028ff697230 */ /* 0x000fe20000004100 */
[C---:B------:R-:W-:Y:S02]  /*af60*/  FMUL.FTZ R107, R57.reuse, R100 ;  /* 0x00000064396b7220 */ /* 0x040fe40000410000 */
[C---:B------:R-:W-:Y:S02]  /*af70*/  FMUL.FTZ R53, R57.reuse, R92 ;  /* 0x0000005c39357220 */ /* 0x040fe40000410000 */
[C---:B------:R-:W-:Y:S01]  /*af80*/  FMUL.FTZ R93, R57.reuse, R106 ;  /* 0x0000006a395d7220 */ /* 0x040fe20000410000 */
[----:B------:R-:W-:Y:S01]  /*af90*/  HADD2.F32 R106, -RZ, R39.H0_H0 ;  /* 0x20000027ff6a7230 */ /* 0x000fe20000004100 */
[C---:B------:R-:W-:Y:S01]  /*afa0*/  FMUL.FTZ R100, R57.reuse, R101 ;  /* 0x0000006539647220 */ /* 0x040fe20000410000 */
[----:B------:R-:W-:Y:S01]  /*afb0*/  HADD2.F32 R101, -RZ, R41.H0_H0 ;  /* 0x20000029ff657230 */ /* 0x000fe20000004100 */
[----:B------:R-:W-:Y:S01]  /*afc0*/  FFMA.FTZ R52, R52, R104, R17 ;  /* 0x0000006834347223 */ /* 0x000fe20000010011 */
[----:B------:R-:W-:Y:S01]  /*afd0*/  HADD2.F32 R104, -RZ, R38.H1_H1 ;  /* 0x30000026ff687230 */ /* 0x000fe20000004100 */
[----:B------:R-:W-:-:S02]  /*afe0*/  FMUL.FTZ R58, R57, R58 ;  /* 0x0000003a393a7220 */ /* 0x000fc40000410000 */
[----:B------:R-:W-:Y:S02]  /*aff0*/  FMUL.FTZ R96, R57, R118 ;  /* 0x0000007639607220 */ /* 0x000fe40000410000 */
[----:B------:R-:W-:Y:S02]  /*b000*/  IMAD R60, R60, c[0x0][0x168], RZ ;  /* 0x00005a003c3c7a24 */ /* 0x000fe400078e02ff */
[----:B------:R-:W-:Y:S01]  /*b010*/  FFMA.FTZ R103, R55, R103, R14 ;  /* 0x0000006737677223 */ /* 0x000fe2000001000e */
[--C-:B------:R-:W-:Y:S01]  /*b020*/  HADD2.F32 R55, -RZ, R37.reuse.H1_H1 ;  /* 0x30000025ff377230 */ /* 0x100fe20000004100 */
[C---:B------:R-:W-:Y:S02]  /*b030*/  FMUL.FTZ R89, R57.reuse, R89 ;  /* 0x0000005939597220 */ /* 0x040fe40000410000 */
[----:B------:R-:W-:Y:S02]  /*b040*/  FMUL.FTZ R61, R57, R61 ;  /* 0x0000003d393d7220 */ /* 0x000fe40000410000 */
[----:B------:R-:W-:Y:S01]  /*b050*/  FFMA.FTZ R105, R53, R105, R16 ;  /* 0x0000006935697223 */ /* 0x000fe20000010010 */
[----:B------:R-:W-:Y:S01]  /*b060*/  HADD2.F32 R53, -RZ, R37.H0_H0 ;  /* 0x20000025ff357230 */ /* 0x000fe20000004100 */
[----:B------:R-:W-:-:S02]  /*b070*/  FMUL.FTZ R56, R57, R110 ;  /* 0x0000006e39387220 */ /* 0x000fc40000410000 */
[----:B------:R-:W-:Y:S01]  /*b080*/  FFMA.FTZ R58, R58, R101, R15 ;  /* 0x000000653a3a7223 */ /* 0x000fe2000001000f */
[----:B------:R-:W-:Y:S01]  /*b090*/  SHF.R.S32.HI R101, RZ, 0x1f, R60 ;  /* 0x0000001fff657819 */ /* 0x000fe2000001143c */
[----:B------:R-:W-:Y:S01]  /*b0a0*/  FFMA.FTZ R96, R96, R106, R3 ;  /* 0x0000006a60607223 */ /* 0x000fe20000010003 */
[----:B------:R-:W-:Y:S01]  /*b0b0*/  HADD2.F32 R106, -RZ, R39.H1_H1 ;  /* 0x30000027ff6a7230 */ /* 0x000fe20000004100 */
[----:B------:R-:W-:Y:S01]  /*b0c0*/  FFMA.FTZ R89, R89, R104, R4 ;  /* 0x0000006859597223 */ /* 0x000fe20000010004 */
[----:B------:R-:W-:Y:S01]  /*b0d0*/  HADD2.F32 R104, -RZ, R35.H0_H0 ;  /* 0x20000023ff687230 */ /* 0x000fe20000004100 */
[----:B------:R-:W-:Y:S01]  /*b0e0*/  FMUL.FTZ R95, R57, R120 ;  /* 0x00000078395f7220 */ /* 0x000fe20000410000 */
[----:B------:R-:W-:Y:S01]  /*b0f0*/  LEA.HI R101, R101, R60, RZ, 0x3 ;  /* 0x0000003c65657211 */ /* 0x000fe200078f18ff */
[----:B------:R-:W-:Y:S01]  /*b100*/  FFMA.FTZ R61, R61, R55, R6 ;  /* 0x000000373d3d7223 */ /* 0x000fe20000010006 */
[----:B------:R-:W-:Y:S01]  /*b110*/  HADD2.F32 R55, -RZ, R34.H0_H0 ;  /* 0x20000022ff377230 */ /* 0x000fe20000004100 */
[C---:B------:R-:W-:Y:S01]  /*b120*/  FMUL.FTZ R54, R57.reuse, R113 ;  /* 0x0000007139367220 */ /* 0x040fe20000410000 */
[----:B------:R-:W-:Y:S01]  /*b130*/  HADD2.F32 R60, -RZ, R38.H0_H0 ;  /* 0x20000026ff3c7230 */ /* 0x000fe20000004100 */
[----:B------:R-:W-:Y:S01]  /*b140*/  FMUL.FTZ R59, R57, R124 ;  /* 0x0000007c393b7220 */ /* 0x000fe20000410000 */
[----:B------:R-:W-:Y:S01]  /*b150*/  LEA.HI.SX32 R101, R101, R18, 0x1d ;  /* 0x0000001265657211 */ /* 0x000fe200078feaff */
[----:B------:R-:W-:Y:S01]  /*b160*/  FMUL.FTZ R63, R57, R114 ;  /* 0x00000072393f7220 */ /* 0x000fe20000410000 */
[----:B------:R-:W-:Y:S01]  /*b170*/  F2FP.PACK_AB R52, R105, R52 ;  /* 0x000000346934723e */ /* 0x000fe200000000ff */
[----:B------:R-:W-:-:S02]  /*b180*/  FMUL.FTZ R62, R57, R116 ;  /* 0x00000074393e7220 */ /* 0x000fc40000410000 */
[C---:B------:R-:W-:Y:S02]  /*b190*/  FMUL.FTZ R91, R57.reuse, R122 ;  /* 0x0000007a395b7220 */ /* 0x040fe40000410000 */
[C---:B------:R-:W-:Y:S01]  /*b1a0*/  FMUL.FTZ R92, R57.reuse, R108 ;  /* 0x0000006c395c7220 */ /* 0x040fe20000410000 */
[----:B------:R-:W-:Y:S01]  /*b1b0*/  HADD2.F32 R108, -RZ, R35.H1_H1 ;  /* 0x30000023ff6c7230 */ /* 0x000fe20000004100 */
[----:B------:R-:W-:Y:S01]  /*b1c0*/  FMUL.FTZ R94, R57, R112 ;  /* 0x00000070395e7220 */ /* 0x000fe20000410000 */
[----:B------:R-:W-:Y:S01]  /*b1d0*/  HADD2.F32 R57, -RZ, R43.H1_H1 ;  /* 0x3000002bff397230 */ /* 0x000fe20000004100 */
[----:B------:R-:W-:Y:S01]  /*b1e0*/  FFMA.FTZ R56, R56, R53, R7 ;  /* 0x0000003538387223 */ /* 0x000fe20000010007 */
[----:B------:R-:W-:Y:S01]  /*b1f0*/  HADD2.F32 R53, -RZ, R36.H1_H1 ;  /* 0x30000024ff357230 */ /* 0x000fe20000004100 */
[----:B------:R-:W-:Y:S02]  /*b200*/  FFMA.FTZ R95, R95, R106, R2 ;  /* 0x0000006a5f5f7223 */ /* 0x000fe40000010002 */
[----:B------:R-:W-:-:S02]  /*b210*/  FFMA.FTZ R106, R97, R104, R68 ;  /* 0x00000068616a7223 */ /* 0x000fc40000010044 */
        /* <DEDUP_REMOVED lines=11> */
[----:B------:R-:W-:Y:S01]  /*b2d0*/  F2FP.PACK_AB R55, R57, R102 ;  /* 0x000000663937723e */ /* 0x000fe200000000ff */
[----:B------:R-:W-:Y:S01]  /*b2e0*/  FFMA.FTZ R91, R63, R53, R0 ;  /* 0x000000353f5b7223 */ /* 0x000fe20000010000 */
[----:B------:R-:W-:Y:S01]  /*b2f0*/  F2FP.PACK_AB R53, R103, R58 ;  /* 0x0000003a6735723e */ /* 0x000fe200000000ff */
[----:B------:R-:W-:Y:S01]  /*b300*/  FFMA.FTZ R60, R54, R60, R9 ;  /* 0x0000003c363c7223 */ /* 0x000fe20000010009 */
[----:B------:R-:W-:Y:S01]  /*b310*/  HADD2.F32 R54, -RZ, R32.H1_H1 ;  /* 0x30000020ff367230 */ /* 0x000fe20000004100 */
[----:B------:R-:W-:Y:S01]  /*b320*/  F2FP.PACK_AB R58, R89, R90 ;  /* 0x0000005a593a723e */ /* 0x000fe200000000ff */
[----:B------:R-:W-:Y:S01]  /*b330*/  HFMA2.MMA R89, -RZ, RZ, 0, 9.5367431640625e-07 ;  /* 0x00000010ff597435 */ /* 0x000fe200000001ff */
[----:B------:R-:W-:Y:S01]  /*b340*/  FFMA.FTZ R109, R100, R108, R79 ;  /* 0x0000006c646d7223 */ /* 0x000fe2000001004f */
[----:B------:R-:W-:Y:S01]  /*b350*/  F2FP.PACK_AB R57, R61, R56 ;  /* 0x000000383d39723e */ /* 0x000fe200000000ff */
[----:B------:R-:W-:Y:S01]  /*b360*/  FFMA.FTZ R94, R62, R54, R65 ;  /* 0x000000363e5e7223 */ /* 0x000fe20000010041 */
[C---:B------:R-:W-:Y:S01]  /*b370*/  IADD3 R90, R101.reuse, 0x100, RZ ;  /* 0x00000100655a7810 */ /* 0x040fe20007ffe0ff */
[----:B------:R-:W-:Y:S01]  /*b380*/  FFMA.FTZ R100, R92, R59, R67 ;  /* 0x0000003b5c647223 */ /* 0x000fe20000010043 */
[----:B------:R-:W-:-:S02]  /*b390*/  IADD3 R92, R101, 0x80, RZ ;  /* 0x00000080655c7810 */ /* 0x000fc40007ffe0ff */
[----:B------:R-:W-:Y:S02]  /*b3a0*/  F2FP.PACK_AB R56, R107, R60 ;  /* 0x0000003c6b38723e */ /* 0x000fe400000000ff */
[----:B------:R-:W-:Y:S02]  /*b3b0*/  F2FP.PACK_AB R59, R95, R96 ;  /* 0x000000605f3b723e */ /* 0x000fe400000000ff */
[----:B------:R-:W-:Y:S01]  /*b3c0*/  F2FP.PACK_AB R60, R94, R91 ;  /* 0x0000005b5e3c723e */ /* 0x000fe200000000ff */
[----:B------:R-:W-:Y:S01]  /*b3d0*/  IMAD.WIDE.U32 R94, R101, R89, c[0x0][0x208] ;  /* 0x00008200655e7625 */ /* 0x000fe200078e0059 */
[----:B------:R-:W-:Y:S02]  /*b3e0*/  F2FP.PACK_AB R54, R99, R98 ;  /* 0x000000626336723e */ /* 0x000fe400000000ff */
[----:B------:R-:W-:Y:S01]  /*b3f0*/  F2FP.PACK_AB R61, R100, R93 ;  /* 0x0000005d643d723e */ /* 0x000fe200000000ff */
[----:B------:R-:W-:Y:S01]  /*b400*/  IMAD.WIDE.U32 R92, R92, R89, c[0x0][0x208] ;  /* 0x000082005c5c7625 */ /* 0x000fe200078e0059 */
[----:B------:R-:W-:Y:S01]  /*b410*/  F2FP.PACK_AB R63, R109, R106 ;  /* 0x0000006a6d3f723e */ /* 0x000fe200000000ff */
[----:B------:R0:W-:Y:S01]  /*b420*/  STG.E.128 [R94.64], R52 ;  /* 0x000000345e007986 */ /* 0x0001e2000c101d06 */
[----:B------:R-:W-:Y:S01]  /*b430*/  F2FP.PACK_AB R62, R104, R97 ;  /* 0x00000061683e723e */ /* 0x000fe200000000ff */
[----:B------:R-:W-:-:S02]  /*b440*/  IMAD.WIDE.U32 R90, R90, R89, c[0x0][0x208] ;  /* 0x000082005a5a7625 */ /* 0x000fc400078e0059 */
[----:B------:R0:W-:Y:S04]  /*b450*/  STG.E.128 [R92.64], R56 ;  /* 0x000000385c007986 */ /* 0x0001e8000c101d06 */
[----:B------:R0:W-:Y:S02]  /*b460*/  STG.E.128 [R90.64], R60 ;  /* 0x0000003c5a007986 */ /* 0x0001e4000c101d06 */
.L_x_4690:
[----:B-1----:R-:W-:Y:S05]  /*b470*/  BSYNC B0 ;  /* 0x0000000000007941 */ /* 0x002fea0003800000 */
.L_x_4689:
[----:B------:R-:W-:Y:S02]  /*b480*/  IADD3 R19, R19, c[0x0][0x160], RZ ;  /* 0x0000580013137a10 */ /* 0x000fe40007ffe0ff */
[----:B------:R-:W-:Y:S02]  /*b490*/  LOP3.LUT P1, RZ, R70, 0xff, RZ, 0xc0, !PT ;  /* 0x000000ff46ff7812 */ /* 0x000fe4000782c0ff */
[----:B------:R-:W-:Y:S02]  /*b4a0*/  ISETP.GE.AND P0, PT, R19, c[0x0][0x164], PT ;  /* 0x0000590013007a0c */ /* 0x000fe40003f06270 */
[----:B------:R-:W-:-:S11]  /*b4b0*/  SEL R70, RZ, 0x1, P1 ;  /* 0x00000001ff467807 */ /* 0x000fd60000800000 */
[----:B0----5:R-:W-:Y:S01]  /*b4c0*/  @P0 CALL.REL.NOINC `(.L_x_4691) ;  /* 0x0000001000000944 */ /* 0x021fe20003c00000 */
[----:B------:R-:W-:Y:S05]  /*b4d0*/  BRA `(.L_x_4692) ;  /* 0xffff53e000007947 */ /* 0x000fea000383ffff */
.L_x_4691:
[----:B------:R-:W-:Y:S05]  /*b4e0*/  EXIT ;  /* 0x000000000000794d */ /* 0x000fea0003800000 */
.L_x_4687:
[----:B0-----:R-:W-:Y:S01]  /*b4f0*/  IMAD.MOV.U32 R57, RZ, RZ, 0x1 ;  /* 0x00000001ff397424 */ /* 0x001fe200078e00ff */
[----:B------:R-:W-:Y:S01]  /*b500*/  MOV R53, 0x1f ;  /* 0x0000001f00357802 */ /* 0x000fe20000000f00 */
[----:B------:R-:W-:Y:S01]  /*b510*/  IMAD.MOV.U32 R56, RZ, RZ, -0x1 ;  /* 0xffffffffff387424 */ /* 0x000fe200078e00ff */
[----:B------:R-:W-:Y:S02]  /*b520*/  MOV R54, 0xb540 ;  /* 0x0000b54000367802 */ /* 0x000fe40000000f00 */
[----:B-----5:R-:W-:Y:S05]  /*b530*/  CALL.REL.NOINC `($__internal_31_$__cuda_sm70_shflsync_bfly_p) ;  /* 0x0000069000007944 */ /* 0x020fea0003c00000 */
[----:B-1----:R-:W-:Y:S01]  /*b540*/  MOV R52, R57 ;  /* 0x0000003900347202 */ /* 0x002fe20000000f00 */
[----:B0-----:R-:W-:Y:S05]  /*b550*/  BRA `(.L_x_4693) ;  /* 0xffffeed000007947 */ /* 0x001fea000383ffff */
.L_x_4688:
[----:B------:R-:W-:Y:S01]  /*b560*/  HFMA2.MMA R53, -RZ, RZ, 0, 1.847743988037109375e-06 ;  /* 0x0000001fff357435 */ /* 0x000fe200000001ff */
[----:B------:R-:W-:Y:S01]  /*b570*/  IMAD.MOV.U32 R57, RZ, RZ, 0x2 ;  /* 0x00000002ff397424 */ /* 0x000fe200078e00ff */
[----:B------:R-:W-:Y:S01]  /*b580*/  MOV R54, 0xb5b0 ;  /* 0x0000b5b000367802 */ /* 0x000fe20000000f00 */
[----:B------:R-:W-:-:S03]  /*b590*/  IMAD.MOV.U32 R56, RZ, RZ, -0x1 ;  /* 0xffffffffff387424 */ /* 0x000fc600078e00ff */
[----:B-----5:R-:W-:Y:S05]  /*b5a0*/  CALL.REL.NOINC `($__internal_31_$__cuda_sm70_shflsync_bfly_p) ;  /* 0x0000062000007944 */ /* 0x020fea0003c00000 */
[----:B01----:R-:W-:Y:S01]  /*b5b0*/  FADD.FTZ R92, R92, R57 ;  /* 0x000000395c5c7221 */ /* 0x003fe20000010000 */
[----:B------:R-:W-:Y:S01]  /*b5c0*/  MOV R57, 0x4 ;  /* 0x0000000400397802 */ /* 0x000fe20000000f00 */
[----:B------:R-:W-:Y:S01]  /*b5d0*/  IMAD.MOV.U32 R53, RZ, RZ, 0x1f ;  /* 0x0000001fff357424 */ /* 0x000fe200078e00ff */
[----:B------:R-:W-:-:S02]  /*b5e0*/  MOV R56, 0xffffffff ;  /* 0xffffffff00387802 */ /* 0x000fc40000000f00 */
[----:B------:R-:W-:Y:S02]  /*b5f0*/  MOV R54, 0xb610 ;  /* 0x0000b61000367802 */ /* 0x000fe40000000f00 */
[----:B------:R-:W-:Y:S05]  /*b600*/  CALL.REL.NOINC `($__internal_31_$__cuda_sm70_shflsync_bfly_p) ;  /* 0x000005c000007944 */ /* 0x000fea0003c00000 */
[----:B0-----:R-:W-:Y:S01]  /*b610*/  HFMA2.MMA R53, -RZ, RZ, 0, 1.847743988037109375e-06 ;  /* 0x0000001fff357435 */ /* 0x001fe200000001ff */
[----:B-1----:R-:W-:Y:S01]  /*b620*/  FADD.FTZ R92, R92, R57 ;  /* 0x000000395c5c7221 */ /* 0x002fe20000010000 */
[----:B------:R-:W-:Y:S01]  /*b630*/  MOV R54, 0xb670 ;  /* 0x0000b67000367802 */ /* 0x000fe20000000f00 */
[----:B------:R-:W-:Y:S02]  /*b640*/  IMAD.MOV.U32 R57, RZ, RZ, 0x8 ;  /* 0x00000008ff397424 */ /* 0x000fe400078e00ff */
[----:B------:R-:W-:Y:S02]  /*b650*/  IMAD.MOV.U32 R56, RZ, RZ, -0x1 ;  /* 0xffffffffff387424 */ /* 0x000fe400078e00ff */
[----:B------:R-:W-:Y:S05]  /*b660*/  CALL.REL.NOINC `($__internal_31_$__cuda_sm70_shflsync_bfly_p) ;  /* 0x0000056000007944 */ /* 0x000fea0003c00000 */
[----:B01----:R-:W-:Y:S01]  /*b670*/  FADD.FTZ R92, R92, R57 ;  /* 0x000000395c5c7221 */ /* 0x003fe20000010000 */
[----:B------:R-:W-:Y:S01]  /*b680*/  MOV R57, 0x10 ;  /* 0x0000001000397802 */ /* 0x000fe20000000f00 */
[----:B------:R-:W-:Y:S01]  /*b690*/  IMAD.MOV.U32 R53, RZ, RZ, 0x1f ;  /* 0x0000001fff357424 */ /* 0x000fe200078e00ff */
[----:B------:R-:W-:Y:S02]  /*b6a0*/  MOV R56, 0xffffffff ;  /* 0xffffffff00387802 */ /* 0x000fe40000000f00 */
[----:B------:R-:W-:-:S02]  /*b6b0*/  MOV R54, 0xb6d0 ;  /* 0x0000b6d000367802 */ /* 0x000fc40000000f00 */
[----:B------:R-:W-:Y:S05]  /*b6c0*/  CALL.REL.NOINC `($__internal_31_$__cuda_sm70_shflsync_bfly_p) ;  /* 0x0000050000007944 */ /* 0x000fea0003c00000 */
        /* <DEDUP_REMOVED lines=54> */
[----:B------:R-:W-:Y:S05]  /*ba30*/  CALL.REL.NOINC `($__internal_31_$__cuda_sm70_shflsync_bfly_p) ;  /* 0x0000019000007944 */ /* 0x000fea0003c00000 */
[----:B01----:R-:W-:Y:S01]  /*ba40*/  FADD.FTZ R92, R92, R57 ;  /* 0x000000395c5c7221 */ /* 0x003fe20000010000 */
[----:B------:R-:W-:Y:S01]  /*ba50*/  MOV R57, 0x2 ;  /* 0x0000000200397802 */ /* 0x000fe20000000f00 */
[----:B------:R-:W-:Y:S01]  /*ba60*/  IMAD.MOV.U32 R53, RZ, RZ, 0x1f ;  /* 0x0000001fff357424 */ /* 0x000fe200078e00ff */
[----:B------:R-:W-:Y:S02]  /*ba70*/  MOV R56, 0xffffffff ;  /* 0xffffffff00387802 */ /* 0x000fe40000000f00 */
[----:B------:R-:W-:Y:S02]  /*ba80*/  MOV R54, 0xbaa0 ;  /* 0x0000baa000367802 */ /* 0x000fe40000000f00 */
[----:B------:R-:W-:Y:S05]  /*ba90*/  CALL.REL.NOINC `($__internal_31_$__cuda_sm70_shflsync_bfly_p) ;  /* 0x0000013000007944 */ /* 0x000fea0003c00000 */
[----:B0-----:R-:W-:Y:S01]  /*baa0*/  HFMA2.MMA R53, -RZ, RZ, 0, 1.847743988037109375e-06 ;  /* 0x0000001fff357435 */ /* 0x001fe200000001ff */
[----:B-1----:R-:W-:Y:S01]  /*bab0*/  FADD.FTZ R92, R92, R57 ;  /* 0x000000395c5c7221 */ /* 0x002fe20000010000 */
[----:B------:R-:W-:Y:S01]  /*bac0*/  MOV R54, 0xbb00 ;  /* 0x0000bb0000367802 */ /* 0x000fe20000000f00 */
[----:B------:R-:W-:-:S02]  /*bad0*/  IMAD.MOV.U32 R57, RZ, RZ, 0x4 ;  /* 0x00000004ff397424 */ /* 0x000fc400078e00ff */
[----:B------:R-:W-:Y:S02]  /*bae0*/  IMAD.MOV.U32 R56, RZ, RZ, -0x1 ;  /* 0xffffffffff387424 */ /* 0x000fe400078e00ff */
        /* <DEDUP_REMOVED lines=10> */
[----:B------:R-:W-:Y:S02]  /*bb90*/  IMAD.MOV.U32 R57, RZ, RZ, 0x10 ;  /* 0x00000010ff397424 */ /* 0x000fe400078e00ff */
[----:B------:R-:W-:-:S02]  /*bba0*/  IMAD.MOV.U32 R56, RZ, RZ, -0x1 ;  /* 0xffffffffff387424 */ /* 0x000fc400078e00ff */
[----:B------:R-:W-:Y:S05]  /*bbb0*/  CALL.REL.NOINC `($__internal_31_$__cuda_sm70_shflsync_bfly_p) ;  /* 0x0000001000007944 */ /* 0x000fea0003c00000 */
[----:B01----:R-:W-:Y:S05]  /*bbc0*/  BRA `(.L_x_4694) ;  /* 0xffffeca000007947 */ /* 0x003fea000383ffff */
        .weak           $__internal_31_$__cuda_sm70_shflsync_bfly_p
        .type           $__internal_31_$__cuda_sm70_shflsync_bfly_p,@function
        .size           $__internal_31_$__cuda_sm70_shflsync_bfly_p,(.L_x_22119 - $__internal_31_$__cuda_sm70_shflsync_bfly_p)
$__internal_31_$__cuda_sm70_shflsync_bfly_p:
[----:B------:R-:W-:Y:S01]  /*bbd0*/  MOV R55, 0x0 ;  /* 0x0000000000377802 */ /* 0x000fe20000000f00 */
[----:B------:R-:W-:Y:S04]  /*bbe0*/  WARPSYNC R56 ;  /* 0x0000003800007348 */ /* 0x000fe80003800000 */
[----:B------:R0:W1:Y:S01]  /*bbf0*/  SHFL.BFLY PT, R57, R92, R57, R53 ;  /* 0x0c0000395c397389 */ /* 0x00006200000e0035 */
[----:B------:R-:W-:Y:S05]  /*bc00*/  RET.REL.NODEC R54 `(_ZN10layer_norm13ln_fwd_kernelINS_13Kernel_traitsI6__halfS2_S2_S2_fjLj3072ELj1ELj1ELj4ELj16ENS_18Kernel_traits_baseILj3072ES2_S2_S2_S2_fjLj128EEEEELb1ELb1ELb1ELb1EEEvNS_9FwdParamsE) ;  /* 0xffff43f036007950 */ /* 0x000fea0003c3ffff */
.L_x_4695:
        /* <DEDUP_REMOVED lines=15> */
.L_x_22119:


//--------------------- .text._ZN10layer_norm13ln_fwd_kernelINS_13Kernel_traitsIf13__nv_bfloat16S2_S2_fjLj3072ELj1ELj1ELj4ELj16ENS_18Kernel_traits_baseILj3072EfS2_S2_S2_fjLj128EEEEELb0ELb0ELb0ELb0EEEvNS_9FwdParamsE --------------------------
	.section	.text._ZN10layer_norm13ln_fwd_kernelINS_13Kernel_traitsIf13__nv_bfloat16S2_S2_fjLj3072ELj1ELj1ELj4ELj16ENS_18Kernel_traits_baseILj3072EfS2_S2_S2_fjLj128EEEEELb0ELb0ELb0ELb0EEEvNS_9FwdParamsE,"ax",@progbits
	.sectioninfo	@"SHI_REGISTERS=126"
	.align	128
        .global         _ZN10layer_norm13ln_fwd_kernelINS_13Kernel_traitsIf13__nv_bfloat16S2_S2_fjLj3072ELj1ELj1ELj4ELj16ENS_18Kernel_traits_baseILj3072EfS2_S2_S2_fjLj128EEEEELb0ELb0ELb0ELb0EEEvNS_9FwdParamsE
        .type           _ZN10layer_norm13ln_fwd_kernelINS_13Kernel_traitsIf13__nv_bfloat16S2_S2_fjLj3072ELj1ELj1ELj4ELj16ENS_18Kernel_traits_baseILj3072EfS2_S2_S2_fjLj128EEEEELb0ELb0ELb0ELb0EEEvNS_9FwdParamsE,@function
        .size           _ZN10layer_norm13ln_fwd_kernelINS_13Kernel_traitsIf13__nv_bfloat16S2_S2_fjLj3072ELj1ELj1ELj4ELj16ENS_18Kernel_traits_baseILj3072EfS2_S2_S2_fjLj128EEEEELb0ELb0ELb0ELb0EEEvNS_9FwdParamsE,(.L_x_22120 - _ZN10layer_norm13ln_fwd_kernelINS_13Kernel_traitsIf13__nv_bfloat16S2_S2_fjLj3072ELj1ELj1ELj4ELj16ENS_18Kernel_traits_baseILj3072EfS2_S2_S2_fjLj128EEEEELb0ELb0ELb0ELb0EEEvNS_9FwdParamsE)
        .other          _ZN10layer_norm13ln_fwd_kernelINS_13Kernel_traitsIf13__nv_bfloat16S2_S2_fjLj3072ELj1ELj1ELj4ELj16ENS_18Kernel_traits_baseILj3072EfS2_S2_S2_fjLj128EEEEELb0ELb0ELb0ELb0EEEvNS_9FwdParamsE,@"STO_CUDA_ENTRY STV_DEFAULT"
_ZN10layer_norm13ln_fwd_kernelINS_13Kernel_traitsIf13__nv_bfloat16S2_S2_fjLj3072ELj1ELj1ELj4ELj16ENS_18Kernel_traits_baseILj3072EfS2_S2_S2_fjLj128EEEEELb0ELb0ELb0ELb0EEEvNS_9FwdParamsE:
.text._ZN10layer_norm13ln_fwd_kernelINS_13Kernel_traitsIf13__nv_bfloat16S2_S2_fjLj3072ELj1ELj1ELj4ELj16ENS_18Kernel_traits_baseILj3072EfS2_S2_S2_fjLj128EEEEELb0ELb0ELb0ELb0EEEvNS_9FwdParamsE:
        /* <DEDUP_REMOVED lines=15> */
[----:B------:R-:W-:Y:S01]  /*00f0*/  HFMA2.MMA R3, -RZ, RZ, 0, 1.9073486328125e-06 ;  /* 0x00000020ff037435 */ /* 0x000fe200000001ff */
[----:B------:R-:W-:Y:S01]  /*0100*/  CS2R R6, SRZ ;  /* 0x0000000000067805 */ /* 0x000fe2000001ff00 */
[----:B------:R-:W-:Y:S01]  /*0110*/  CS2R R4, SRZ ;  /* 0x0000000000047805 */ /* 0x000fe2000001ff00 */
[----:B------:R-:W-:Y:S01]  /*0120*/  ISETP.NE.AND.EX P0, PT, RZ, c[0x0][0x21c], PT, P0 ;  /* 0x00008700ff007a0c */ /* 0x000fe20003f05300 */
[----:B------:R-:W-:Y:S01]  /*0130*/  CS2R R10, SRZ ;  /* 0x00000000000a7805 */ /* 0x000fe2000001ff00 */
[----:B------:R-:W-:-:S05]  /*0140*/  CS2R R8, SRZ ;  /* 0x0000000000087805 */ /* 0x000fca000001ff00 */
[----:B------:R-:W-:-:S05]  /*0150*/  IMAD.WIDE.U32 R2, R40, R3, c[0x0][0x1b0] ;  /* 0x00006c0028027625 */ /* 0x000fca00078e0003 */
[----:B------:R0:W5:Y:S01]  /*0160*/  LDG.E.128 R12, [R2.64] ;  /* 0x00000004020c7981 */ /* 0x000162000c1e1d00 */
[----:B------:R-:W-:-:S03]  /*0170*/  @P0 LEA R20, P1, R40, c[0x0][0x218], 0x5 ;  /* 0x0000860028140a11 */ /* 0x000fc600078228ff */
[----:B------:R0:W5:Y:S01]  /*0180*/  LDG.E.128 R16, [R2.64+0x10] ;  /* 0x0000100402107981 */ /* 0x000162000c1e1d00 */
[----:B------:R-:W-:-:S05]  /*0190*/  @P0 LEA.HI.X R21, R40, c[0x0][0x21c], RZ, 0x5, P1 ;  /* 0x0000870028150a11 */ /* 0x000fca00008f2cff */
[----:B------:R0:W5:Y:S04]  /*01a0*/  @P0 LDG.E.128 R4, [R20.64] ;  /* 0x0000000414040981 */ /* 0x000168000c1e1d00 */
[----:B------:R0:W5:Y:S01]  /*01b0*/  @P0 LDG.E.128 R8, [R20.64+0x10] ;  /* 0x0000100414080981 */ /* 0x000162000c1e1d00 */
[----:B------:R-:W-:-:S03]  /*01c0*/  LOP3.LUT R40, R40, 0x80, RZ, 0xfc, !PT ;  /* 0x0000008028287812 */ /* 0x000fc600078efcff */
.L_x_4697:
[----:B------:R-:W-:Y:S05]  /*01d0*/  BSYNC B0 ;  /* 0x0000000000007941 */ /* 0x000fea0003800000 */
.L_x_4696:
[----:B------:R-:W-:Y:S01]  /*01e0*/  BSSY B0, `(.L_x_4698) ;  /* 0x0000011000007945 */ /* 0x000fe20003800000 */
[----:B------:R-:W-:Y:S05]  /*01f0*/  @!P3 BRA `(.L_x_4699) ;  /* 0x000000f00000b947 */ /* 0x000fea0003800000 */
[----:B------:R-:W-:Y:S01]  /*0200*/  ISETP.NE.U32.AND P0, PT, RZ, c[0x0][0x218], PT ;  /* 0x00008600ff007a0c */ /* 0x000fe20003f05070 */
[----:B------:R-:W-:Y:S01]  /*0210*/  CS2R R22, SRZ ;  /* 0x0000000000167805 */ /* 0x000fe2000001ff00 */
[----:B------:R-:W-:Y:S01]  /*0220*/  MOV R37, 0x20 ;  /* 0x0000002000257802 */ /* 0x000fe20000000f00 */
[----:B0-----:R-:W-:Y:S01]  /*0230*/  CS2R R20, SRZ ;  /* 0x0000000000147805 */ /* 0x001fe2000001ff00 */
[----:B------:R-:W-:Y:S01]  /*0240*/  ISETP.NE.AND.EX P0, PT, RZ, c[0x0][0x21c], PT, P0 ;  /* 0x00008700ff007a0c */ /* 0x000fe20003f05300 */
[----:B------:R-:W-:Y:S01]  /*0250*/  CS2R R26, SRZ ;  /* 0x00000000001a7805 */ /* 0x000fe2000001ff00 */
[----:B------:R-:W-:Y:S01]  /*0260*/  CS2R R24, SRZ ;  /* 0x0000000000187805 */ /* 0x000fe2000001ff00 */
[----:B------:R-:W-:-:S05]  /*0270*/  IMAD.WIDE.U32 R36, R40, R37, c[0x0][0x1b0] ;  /* 0x00006c0028247625 */ /* 0x000fca00078e0025 */
[----:B------:R0:W5:Y:S04]  /*0280*/  LDG.E.128 R28, [R36.64] ;  /* 0x00000004241c7981 */ /* 0x000168000c1e1d00 */
[----:B------:R0:W5:Y:S01]  /*0290*/  LDG.E.128 R32, [R36.64+0x10] ;  /* 0x0000100424207981 */ /* 0x000162000c1e1d00 */
[----:B------:R-:W-:-:S04]  /*02a0*/  @P0 LEA R2, P1, R40, c[0x0][0x218], 0x5 ;  /* 0x0000860028020a11 */ /* 0x000fc800078228ff */
[----:B------:R-:W-:-:S05]  /*02b0*/  @P0 LEA.HI.X R3, R40, c[0x0][0x21c], RZ, 0x5, P1 ;  /* 0x0000870028030a11 */ /* 0x000fca00008f2cff */
[----:B------:R0:W5:Y:S04]  /*02c0*/  @P0 LDG.E.128 R20, [R2.64] ;  /* 0x0000000402140981 */ /* 0x000168000c1e1d00 */
[----:B------:R0:W5:Y:S01]  /*02d0*/  @P0 LDG.E.128 R24, [R2.64+0x10] ;  /* 0x0000100402180981 */ /* 0x000162000c1e1d00 */
[----:B------:R-:W-:-:S03]  /*02e0*/  IADD3 R40, R40, 0x80, RZ ;  /* 0x0000008028287810 */ /* 0x000fc60007ffe0ff */
.L_x_4699:
[----:B------:R-:W-:Y:S05]  /*02f0*/  BSYNC B0 ;  /* 0x0000000000007941 */ /* 0x000fea0003800000 */
.L_x_4698:
[----:B------:R-:W-:Y:S01]  /*0300*/  BSSY B0, `(.L_x_4700) ;  /* 0x0000010000007945 */ /* 0x000fe20003800000 */
[----:B------:R-:W-:Y:S05]  /*0310*/  @!P2 BRA `(.L_x_4701) ;  /* 0x000000e00000a947 */ /* 0x000fea0003800000 */
[----:B------:R-:W-:Y:S01]  /*0320*/  ISETP.NE.U32.AND P0, PT, RZ, c[0x0][0x218], PT ;  /* 0x00008600ff007a0c */ /* 0x000fe20003f05070 */
[----:B0-----:R-:W-:Y:S01]  /*0330*/  HFMA2.MMA R3, -RZ, RZ, 0, 1.9073486328125e-06 ;  /* 0x00000020ff037435 */ /* 0x001fe200000001ff */
[----:B------:R-:W-:Y:S01]  /*0340*/  CS2R R38, SRZ ;  /* 0x0000000000267805 */ /* 0x000fe2000001ff00 */
[----:B------:R-:W-:Y:S01]  /*0350*/  CS2R R36, SRZ ;  /* 0x0000000000247805 */ /* 0x000fe2000001ff00 */
[----:B------:R-:W-:Y:S01]  /*0360*/  ISETP.NE.AND.EX P0, PT, RZ, c[0x0][0x21c], PT, P0 ;  /* 0x00008700ff007a0c */ /* 0x000fe20003f05300 */
[----:B------:R-:W-:-:S06]  /*0370*/  CS2R R42, SRZ ;  /* 0x00000000002a7805 */ /* 0x000fcc000001ff00 */
[----:B------:R-:W-:-:S05]  /*0380*/  IMAD.WIDE.U32 R2, R40, R3, c[0x0][0x1b0] ;  /* 0x00006c0028027625 */ /* 0x000fca00078e0003 */
[----:B------:R0:W5:Y:S01]  /*0390*/  LDG.E.128 R44, [R2.64] ;  /* 0x00000004022c7981 */ /* 0x000162000c1e1d00 */
[----:B------:R-:W-:-:S03]  /*03a0*/  @P0 LEA R52, P1, R40, c[0x0][0x218], 0x5 ;  /* 0x0000860028340a11 */ /* 0x000fc600078228ff */
[----:B------:R0:W5:Y:S01]  /*03b0*/  LDG.E.128 R48, [R2.64+0x10] ;  /* 0x0000100402307981 */ /* 0x000162000c1e1d00 */
[----:B------:R-:W-:Y:S02]  /*03c0*/  @P0 LEA.HI.X R53, R40, c[0x0][0x21c], RZ, 0x5, P1 ;  /* 0x0000870028350a11 */ /* 0x000fe400008f2cff */
[----:B------:R-:W-:-:S03]  /*03d0*/  CS2R R40, SRZ ;  /* 0x0000000000287805 */ /* 0x000fc6000001ff00 */
[----:B------:R0:W5:Y:S04]  /*03e0*/  @P0 LDG.E.128 R36, [R52.64] ;  /* 0x0000000434240981 */ /* 0x000168000c1e1d00 */
[----:B------:R0:W5:Y:S02]  /*03f0*/  @P0 LDG.E.128 R40, [R52.64+0x10] ;  /* 0x0000100434280981 */ /* 0x000164000c1e1d00 */
.L_x_4701:
[----:B------:R-:W-:Y:S05]  /*0400*/  BSYNC B0 ;  /* 0x0000000000007941 */ /* 0x000fea0003800000 */
.L_x_4700:
[----:B------:R-:W1:Y:S02]  /*0410*/  S2UR UR6, SR_CTAID.X ;  /* 0x00000000000679c3 */ /* 0x000e640000002500 */
[----:B-1----:R-:W-:-:S04]  /*0420*/  LEA.HI R68, R72, UR6, RZ, 0x19 ;  /* 0x0000000648447c11 */ /* 0x002fc8000f8fc8ff */
[----:B------:R-:W-:-:S13]  /*0430*/  ISETP.GE.AND P0, PT, R68, c[0x0][0x164], PT ;  /* 0x0000590044007a0c */ /* 0x000fda0003f06270 */
[----:B------:R-:W-:Y:S05]  /*0440*/  @P0 EXIT ;  /* 0x000000000000094d */ /* 0x000fea0003800000 */
[----:B------:R-:W-:Y:S01]  /*0450*/  SHF.R.S32.HI R0, RZ, 0x3, R0 ;  /* 0x00000003ff007819 */ /* 0x000fe20000011400 */
[----:B------:R-:W-:Y:S01]  /*0460*/  HFMA2.MMA R66, -RZ, RZ, 0, 5.9604644775390625e-08 ;  /* 0x00000001ff427435 */ /* 0x000fe200000001ff */
[----:B0-----:R-:W-:Y:S01]  /*0470*/  LOP3.LUT R3, R72, 0x60, RZ, 0xc0, !PT ;  /* 0x0000006048037812 */ /* 0x001fe200078ec0ff */
[----:B------:R-:W-:Y:S01]  /*0480*/  ULDC.U8 UR6, c[0x0][0x1f0] ;  /* 0x00007c0000067ab9 */ /* 0x000fe20000000000 */
[----:B------:R-:W-:Y:S02]  /*0490*/  LOP3.LUT R2, R0, 0x7f, RZ, 0xc0, !PT ;  /* 0x0000007f00027812 */ /* 0x000fe400078ec0ff */
[----:B------:R-:W-:Y:S02]  /*04a0*/  SHF.R.U32.HI R0, RZ, 0x2, R0 ;  /* 0x00000002ff007819 */ /* 0x000fe40000011600 */
[----:B------:R-:W-:Y:S02]  /*04b0*/  IADD3 R3, R2, -R3, RZ ;  /* 0x8000000302037210 */ /* 0x000fe40007ffe0ff */
[----:B------:R-:W-:-:S02]  /*04c0*/  LOP3.LUT R0, R0, 0x3fffffe0, RZ, 0xc0, !PT ;  /* 0x3fffffe000007812 */ /* 0x000fc400078ec0ff */
[----:B------:R-:W-:Y:S02]  /*04d0*/  IMNMX R3, RZ, R3, !PT ;  /* 0x00000003ff037217 */ /* 0x000fe40007800200 */
[----:B------:R-:W-:Y:S02]  /*04e0*/  SHF.L.U32 R52, R72, 0x5, RZ ;  /* 0x0000000548347819 */ /* 0x000fe400000006ff */
[----:B------:R-:W-:Y:S02]  /*04f0*/  IMNMX R3, R3, 0x20, PT ;  /* 0x0000002003037817 */ /* 0x000fe40003800200 */
[----:B------:R-:W-:Y:S02]  /*0500*/  LOP3.LUT R53, R52, 0x3e0, RZ, 0xc0, !PT ;  /* 0x000003e034357812 */ /* 0x000fe400078ec0ff */
[----:B------:R-:W-:Y:S02]  /*0510*/  IADD3 R3, R3, R0, RZ ;  /* 0x0000000003037210 */ /* 0x000fe40007ffe0ff */
[----:B------:R-:W-:-:S02]  /*0520*/  IADD3 R53, R2, -R53, RZ ;  /* 0x8000003502357210 */ /* 0x000fc40007ffe0ff */
[----:B------:R-:W-:Y:S02]  /*0530*/  SHF.L.U32 R3, R3, 0x3, RZ ;  /* 0x0000000303037819 */ /* 0x000fe400000006ff */
[----:B------:R-:W-:Y:S02]  /*0540*/  IMNMX R53, RZ, R53, !PT ;  /* 0x00000035ff357217 */ /* 0x000fe40007800200 */
[----:B------:R-:W-:Y:S02]  /*0550*/  MOV R2, c[0x0][0x180] ;  /* 0x0000600000027a02 */ /* 0x000fe40000000f00 */
[----:B------:R-:W0:Y:S01]  /*0560*/  I2F.U32 R3, R3 ;  /* 0x0000000300037306 */ /* 0x000e220000201000 */
[----:B------:R-:W-:Y:S02]  /*0570*/  IMNMX R53, R53, 0x20, PT ;  /* 0x0000002035357817 */ /* 0x000fe40003800200 */
[----:B------:R-:W-:Y:S02]  /*0580*/  LOP3.LUT P0, RZ, R2, c[0x0][0x1c0], RZ, 0xfc, !PT ;  /* 0x0000700002ff7a12 */ /* 0x000fe4000780fcff */
[----:B------:R-:W-:-:S02]  /*0590*/  MOV R2, c[0x0][0x184] ;  /* 0x0000610000027a02 */ /* 0x000fc40000000f00 */
[----:B------:R-:W-:Y:S02]  /*05a0*/  IADD3 R53, R0, R53, RZ ;  /* 0x0000003500357210 */ /* 0x000fe40007ffe0ff */
[----:B------:R-:W-:Y:S02]  /*05b0*/  LOP3.LUT P0, RZ, R2, c[0x0][0x1c4], RZ, 0xfc, P0 ;  /* 0x0000710002ff7a12 */ /* 0x000fe4000000fcff */
[----:B------:R-:W-:Y:S01]  /*05c0*/  SHF.L.U32 R64, R53, 0x3, RZ ;  /* 0x0000000335407819 */ /* 0x000fe200000006ff */
[----:B0-----:R0:W1:Y:S08]  /*05d0*/  MUFU.RCP R70, R3 ;  /* 0x0000000300467308 */ /* 0x0010700000001000 */
.L_x_4789:
        /* <DEDUP_REMOVED lines=9> */
[----:B0-----:R-:W-:-:S04]  /*0670*/  SHF.R.S32.HI R3, RZ, 0x1f, R0 ;  /* 0x0000001fff037819 */ /* 0x001fc80000011400 */
        /* <DEDUP_REMOVED lines=18> */
[----:B0-----:R-:W-:Y:S05]  /*07a0*/  @P0 BRA `(.L_x_4705) ;  /* 0x0000003000000947 */ /* 0x001fea0003800000 */
[----:B------:R-:W-:Y:S05]  /*07b0*/  BRA `(.L_x_4706) ;  /* 0x0000004000007947 */ /* 0x000fea0003800000 */
.L_x_4704:
[----:B0----5:R-:W-:-:S05]  /*07c0*/  PRMT R74, RZ, 0x5410, R52 ;  /* 0x00005410ff4a7816 */ /* 0x021fca0000000034 */
[----:B------:R-:W-:-:S05]  /*07d0*/  FADD.FTZ R69, R74, R69 ;  /* 0x000000454a457221 */ /* 0x000fca0000010000 */
.L_x_4705:
[----:B------:R-:W-:-:S04]  /*07e0*/  F2FP.BF16.PACK_AB R3, RZ, R69 ;  /* 0x00000045ff03723e */ /* 0x000fc800000010ff */
[----:B------:R-:W-:Y:S02]  /*07f0*/  PRMT R56, R3, 0x7610, R56 ;  /* 0x0000761003387816 */ /* 0x000fe40000000038 */
.L_x_4706:
[----:B------:R-:W-:-:S05]  /*0800*/  PRMT R83, RZ, 0x7610, R60 ;  /* 0x00007610ff537816 */ /* 0x000fca000000003c */
[----:B------:R-:W-:Y:S01]  /*0810*/  FMUL.FTZ R83, R83, R2 ;  /* 0x0000000253537220 */ /* 0x000fe20000410000 */
[----:B------:R-:W-:Y:S05]  /*0820*/  @P1 BRA `(.L_x_4707) ;  /* 0x0000002000001947 */ /* 0x000fea0003800000 */
[----:B------:R-:W-:Y:S05]  /*0830*/  @P0 BRA `(.L_x_4708) ;  /* 0x0000003000000947 */ /* 0x000fea0003800000 */
[----:B------:R-:W-:Y:S05]  /*0840*/  BRA `(.L_x_4709) ;  /* 0x0000004000007947 */ /* 0x000fea0003800000 */
.L_x_4707:
[----:B-----5:R-:W-:-:S05]  /*0850*/  PRMT R60, RZ, 0x7610, R52 ;  /* 0x00007610ff3c7816 */ /* 0x020fca0000000034 */
[----:B------:R-:W-:-:S05]  /*0860*/  FADD.FTZ R83, R60, R83 ;  /* 0x000000533c537221 */ /* 0x000fca0000010000 */
.L_x_4708:
[----:B------:R-:W-:-:S04]  /*0870*/  F2FP.BF16.PACK_AB R3, RZ, R83 ;  /* 0x00000053ff03723e */ /* 0x000fc800000010ff */
[----:B------:R-:W-:Y:S02]  /*0880*/  PRMT R56, R56, 0x5410, R3 ;  /* 0x0000541038387816 */ /* 0x000fe40000000003 */
.L_x_4709:
[----:B------:R-:W-:-:S05]  /*0890*/  PRMT R81, RZ, 0x5410, R61 ;  /* 0x00005410ff517816 */ /* 0x000fca000000003d */
[----:B------:R-:W-:Y:S01]  /*08a0*/  FMUL.FTZ R81, R81, R2 ;  /* 0x0000000251517220 */ /* 0x000fe20000410000 */
[----:B------:R-:W-:Y:S05]  /*08b0*/  @P1 BRA `(.L_x_4710) ;  /* 0x0000002000001947 */ /* 0x000fea0003800000 */
[----:B------:R-:W-:Y:S05]  /*08c0*/  @P0 BRA `(.L_x_4711) ;  /* 0x0000003000000947 */ /* 0x000fea0003800000 */
[----:B------:R-:W-:Y:S05]  /*08d0*/  BRA `(.L_x_4712) ;  /* 0x0000004000007947 */ /* 0x000fea0003800000 */
.L_x_4710:
[----:B-----5:R-:W-:-:S05]  /*08e0*/  PRMT R60, RZ, 0x5410, R53 ;  /* 0x00005410ff3c7816 */ /* 0x020fca0000000035 */
[----:B------:R-:W-:-:S05]  /*08f0*/  FADD.FTZ R81, R60, R81 ;  /* 0x000000513c517221 */ /* 0x000fca0000010000 */
.L_x_4711:
[----:B------:R-:W-:-:S04]  /*0900*/  F2FP.BF16.PACK_AB R3, RZ, R81 ;  /* 0x00000051ff03723e */ /* 0x000fc800000010ff */
[----:B------:R-:W-:Y:S02]  /*0910*/  PRMT R57, R3, 0x7610, R57 ;  /* 0x0000761003397816 */ /* 0x000fe40000000039 */
.L_x_4712:
[----:B------:R-:W-:-:S05]  /*0920*/  PRMT R61, RZ, 0x7610, R61 ;  /* 0x00007610ff3d7816 */ /* 0x000fca000000003d */
[----:B------:R-:W-:Y:S01]  /*0930*/  FMUL.FTZ R85, R61, R2 ;  /* 0x000000023d557220 */ /* 0x000fe20000410000 */
[----:B------:R-:W-:Y:S05]  /*0940*/  @P1 BRA `(.L_x_4713) ;  /* 0x0000002000001947 */ /* 0x000fea0003800000 */
[----:B------:R-:W-:Y:S05]  /*0950*/  @P0 BRA `(.L_x_4714) ;  /* 0x0000003000000947 */ /* 0x000fea0003800000 */
[----:B------:R-:W-:Y:S05]  /*0960*/  BRA `(.L_x_4715) ;  /* 0x0000004000007947 */ /* 0x000fea0003800000 */
.L_x_4713:
[----:B-----5:R-:W-:-:S05]  /*0970*/  PRMT R60, RZ, 0x7610, R53 ;  /* 0x00007610ff3c7816 */ /* 0x020fca0000000035 */
[----:B------:R-:W-:-:S05]  /*0980*/  FADD.FTZ R85, R60, R85 ;  /* 0x000000553c557221 */ /* 0x000fca0000010000 */
.L_x_4714:
[----:B------:R-:W-:-:S04]  /*0990*/  F2FP.BF16.PACK_AB R3, RZ, R85 ;  /* 0x00000055ff03723e */ /* 0x000fc800000010ff */
[----:B------:R-:W-:Y:S02]  /*09a0*/  PRMT R57, R57, 0x5410, R3 ;  /* 0x0000541039397816 */ /* 0x000fe40000000003 */
.L_x_4715:
[----:B------:R-:W-:-:S05]  /*09b0*/  PRMT R87, RZ, 0x5410, R62 ;  /* 0x00005410ff577816 */ /* 0x000fca000000003e */
[----:B------:R-:W-:Y:S01]  /*09c0*/  FMUL.FTZ R87, R87, R2 ;  /* 0x0000000257577220 */ /* 0x000fe20000410000 */
[----:B------:R-:W-:Y:S05]  /*09d0*/  @P1 BRA `(.L_x_4716) ;  /* 0x0000002000001947 */ /* 0x000fea0003800000 */
[----:B------:R-:W-:Y:S05]  /*09e0*/  @P0 BRA `(.L_x_4717) ;  /* 0x0000003000000947 */ /* 0x000fea0003800000 */
[----:B------:R-:W-:Y:S05]  /*09f0*/  BRA `(.L_x_4718) ;  /* 0x0000004000007947 */ /* 0x000fea0003800000 */
.L_x_4716:
[----:B-----5:R-:W-:-:S05]  /*0a00*/  PRMT R60, RZ, 0x5410, R54 ;  /* 0x00005410ff3c7816 */ /* 0x020fca0000000036 */
[----:B------:R-:W-:-:S05]  /*0a10*/  FADD.FTZ R87, R60, R87 ;  /* 0x000000573c577221 */ /* 0x000fca0000010000 */
.L_x_4717:
[----:B------:R-:W-:-:S04]  /*0a20*/  F2FP.BF16.PACK_AB R3, RZ, R87 ;  /* 0x00000057ff03723e */ /* 0x000fc800000010ff */
[----:B------:R-:W-:Y:S02]  /*0a30*/  PRMT R58, R3, 0x7610, R58 ;  /* 0x00007610033a7816 */ /* 0x000fe4000000003a */
.L_x_4718:
[----:B------:R-:W-:-:S05]  /*0a40*/  PRMT R89, RZ, 0x7610, R62 ;  /* 0x00007610ff597816 */ /* 0x000fca000000003e */
[----:B------:R-:W-:Y:S01]  /*0a50*/  FMUL.FTZ R89, R89, R2 ;  /* 0x0000000259597220 */ /* 0x000fe20000410000 */
[----:B------:R-:W-:Y:S05]  /*0a60*/  @P1 BRA `(.L_x_4719) ;  /* 0x0000002000001947 */ /* 0x000fea0003800000 */
[----:B------:R-:W-:Y:S05]  /*0a70*/  @P0 BRA `(.L_x_4720) ;  /* 0x0000003000000947 */ /* 0x000fea0003800000 */
[----:B------:R-:W-:Y:S05]  /*0a80*/  BRA `(.L_x_4721) ;  /* 0x0000004000007947 */ /* 0x000fea0003800000 */
.L_x_4719:
[----:B-----5:R-:W-:-:S05]  /*0a90*/  PRMT R60, RZ, 0x7610, R54 ;  /* 0x00007610ff3c7816 */ /* 0x020fca0000000036 */
[----:B------:R-:W-:-:S05]  /*0aa0*/  FADD.FTZ R89, R60, R89 ;  /* 0x000000593c597221 */ /* 0x000fca0000010000 */
.L_x_4720:
[----:B------:R-:W-:-:S04]  /*0ab0*/  F2FP.BF16.PACK_AB R3, RZ, R89 ;  /* 0x00000059ff03723e */ /* 0x000fc800000010ff */
[----:B------:R-:W-:Y:S02]  /*0ac0*/  PRMT R58, R58, 0x5410, R3 ;  /* 0x000054103a3a7816 */ /* 0x000fe40000000003 */
.L_x_4721:
[----:B------:R-:W-:-:S05]  /*0ad0*/  PRMT R91, RZ, 0x5410, R63 ;  /* 0x00005410ff5b7816 */ /* 0x000fca000000003f */
[----:B------:R-:W-:Y:S01]  /*0ae0*/  FMUL.FTZ R91, R91, R2 ;  /* 0x000000025b5b7220 */ /* 0x000fe20000410000 */
[----:B------:R-:W-:Y:S05]  /*0af0*/  @P1 BRA `(.L_x_4722) ;  /* 0x0000002000001947 */ /* 0x000fea0003800000 */
[----:B------:R-:W-:Y:S05]  /*0b00*/  @P0 BRA `(.L_x_4723) ;  /* 0x0000003000000947 */ /* 0x000fea0003800000 */
[----:B------:R-:W-:Y:S05]  /*0b10*/  BRA `(.L_x_4724) ;  /* 0x0000004000007947 */ /* 0x000fea0003800000 */
.L_x_4722:
[----:B-----5:R-:W-:-:S05]  /*0b20*/  PRMT R60, RZ, 0x5410, R55 ;  /* 0x00005410ff3c7816 */ /* 0x020fca0000000037 */
[----:B------:R-:W-:-:S05]  /*0b30*/  FADD.FTZ R91, R60, R91 ;  /* 0x0000005b3c5b7221 */ /* 0x000fca0000010000 */
.L_x_4723:
[----:B------:R-:W-:-:S04]  /*0b40*/  F2FP.BF16.PACK_AB R3, RZ, R91 ;  /* 0x0000005bff03723e */ /* 0x000fc800000010ff */
[----:B------:R-:W-:Y:S02]  /*0b50*/  PRMT R59, R3, 0x7610, R59 ;  /* 0x00007610033b7816 */ /* 0x000fe4000000003b */
.L_x_4724:
[----:B------:R-:W-:-:S05]  /*0b60*/  PRMT R63, RZ, 0x7610, R63 ;  /* 0x00007610ff3f7816 */ /* 0x000fca000000003f */
[----:B------:R-:W-:Y:S01]  /*0b70*/  FMUL.FTZ R113, R63, R2 ;  /* 0x000000023f717220 */ /* 0x000fe20000410000 */
[----:B------:R-:W-:Y:S05]  /*0b80*/  @P1 BRA `(.L_x_4725) ;  /* 0x0000002000001947 */ /* 0x000fea0003800000 */
[----:B------:R-:W-:Y:S05]  /*0b90*/  @P0 BRA `(.L_x_4726) ;  /* 0x0000003000000947 */ /* 0x000fea0003800000 */
[----:B------:R-:W-:Y:S05]  /*0ba0*/  BRA `(.L_x_4727) ;  /* 0x0000004000007947 */ /* 0x000fea0003800000 */
.L_x_4725:
[----:B-----5:R-:W-:-:S05]  /*0bb0*/  PRMT R60, RZ, 0x7610, R55 ;  /* 0x00007610ff3c7816 */ /* 0x020fca0000000037 */
[----:B------:R-:W-:-:S05]  /*0bc0*/  FADD.FTZ R113, R60, R113 ;  /* 0x000000713c717221 */ /* 0x000fca0000010000 */
.L_x_4726:
[----:B------:R-:W-:-:S04]  /*0bd0*/  F2FP.BF16.PACK_AB R3, RZ, R113 ;  /* 0x00000071ff03723e */ /* 0x000fc800000010ff */
[----:B------:R-:W-:Y:S02]  /*0be0*/  PRMT R59, R59, 0x5410, R3 ;  /* 0x000054103b3b7816 */ /* 0x000fe40000000003 */
.L_x_4727:
[C---:B------:R-:W-:Y:S02]  /*0bf0*/  @P0 LEA R60, P1, R0.reuse, c[0x0][0x188], 0x4 ;  /* 0x00006200003c0a11 */ /* 0x040fe400078220ff */
[C---:B------:R-:W-:Y:S02]  /*0c00*/  IADD3 R3, R0.reuse, 0x80, RZ ;  /* 0x0000008000037810 */ /* 0x040fe40007ffe0ff */
[----:B------:R-:W-:-:S05]  /*0c10*/  @P0 LEA.HI.X R61, R0, c[0x0][0x18c], RZ, 0x4, P1 ;  /* 0x00006300003d0a11 */ /* 0x000fca00008f24ff */
[----:B------:R0:W-:Y:S04]  /*0c20*/  @P0 STG.E.128 [R60.64], R56 ;  /* 0x000000383c000986 */ /* 0x0001e8000c101d04 */
.L_x_4703:
[----:B------:R-:W-:Y:S05]  /*0c30*/  BSYNC B0 ;  /* 0x0000000000007941 */ /* 0x000fea0003800000 */
.L_x_4702:
        /* <DEDUP_REMOVED lines=17> */
.L_x_4730:
[----:B0----5:R-:W-:-:S05]  /*0d50*/  PRMT R74, RZ, 0x5410, R52 ;  /* 0x00005410ff4a7816 */ /* 0x021fca0000000034 */
[----:B------:R-:W-:-:S05]  /*0d60*/  FADD.FTZ R67, R74, R67 ;  /* 0x000000434a437221 */ /* 0x000fca0000010000 */
.L_x_4731:
[----:B------:R-:W-:-:S04]  /*0d70*/  F2FP.BF16.PACK_AB R74, RZ, R67 ;  /* 0x00000043ff4a723e */ /* 0x000fc800000010ff */
[----:B------:R-:W-:Y:S02]  /*0d80*/  PRMT R56, R74, 0x7610, R56 ;  /* 0x000076104a387816 */ /* 0x000fe40000000038 */
.L_x_4732:
[----:B------:R-:W-:-:S05]  /*0d90*/  PRMT R79, RZ, 0x7610, R60 ;  /* 0x00007610ff4f7816 */ /* 0x000fca000000003c */
[----:B------:R-:W-:Y:S01]  /*0da0*/  FMUL.FTZ R79, R79, R2 ;  /* 0x000000024f4f7220 */ /* 0x000fe20000410000 */
[----:B------:R-:W-:Y:S05]  /*0db0*/  @P1 BRA `(.L_x_4733) ;  /* 0x0000002000001947 */ /* 0x000fea0003800000 */
[----:B------:R-:W-:Y:S05]  /*0dc0*/  @P0 BRA `(.L_x_4734) ;  /* 0x0000003000000947 */ /* 0x000fea0003800000 */
[----:B------:R-:W-:Y:S05]  /*0dd0*/  BRA `(.L_x_4735) ;  /* 0x0000004000007947 */ /* 0x000fea0003800000 */
.L_x_4733:
[----:B-----5:R-:W-:-:S05]  /*0de0*/  PRMT R60, RZ, 0x7610, R52 ;  /* 0x00007610ff3c7816 */ /* 0x020fca0000000034 */
[----:B------:R-:W-:-:S05]  /*0df0*/  FADD.FTZ R79, R60, R79 ;  /* 0x0000004f3c4f7221 */ /* 0x000fca0000010000 */
.L_x_4734:
[----:B------:R-:W-:-:S04]  /*0e00*/  F2FP.BF16.PACK_AB R60, RZ, R79 ;  /* 0x0000004fff3c723e */ /* 0x000fc800000010ff */
[----:B------:R-:W-:Y:S02]  /*0e10*/  PRMT R56, R56, 0x5410, R60 ;  /* 0x0000541038387816 */ /* 0x000fe4000000003c */
.L_x_4735:
[----:B------:R-:W-:-:S05]  /*0e20*/  PRMT R77, RZ, 0x5410, R61 ;  /* 0x00005410ff4d7816 */ /* 0x000fca000000003d */
[----:B------:R-:W-:Y:S01]  /*0e30*/  FMUL.FTZ R77, R77, R2 ;  /* 0x000000024d4d7220 */ /* 0x000fe20000410000 */
[----:B------:R-:W-:Y:S05]  /*0e40*/  @P1 BRA `(.L_x_4736) ;  /* 0x0000002000001947 */ /* 0x000fea0003800000 */
[----:B------:R-:W-:Y:S05]  /*0e50*/  @P0 BRA `(.L_x_4737) ;  /* 0x0000003000000947 */ /* 0x000fea0003800000 */
[----:B------:R-:W-:Y:S05]  /*0e60*/  BRA `(.L_x_4738) ;  /* 0x0000004000007947 */ /* 0x000fea0003800000 */
.L_x_4736:
[----:B-----5:R-:W-:-:S05]  /*0e70*/  PRMT R60, RZ, 0x5410, R53 ;  /* 0x00005410ff3c7816 */ /* 0x020fca0000000035 */
[----:B------:R-:W-:-:S05]  /*0e80*/  FADD.FTZ R77, R60, R77 ;  /* 0x0000004d3c4d7221 */ /* 0x000fca0000010000 */
.L_x_4737:
[----:B------:R-:W-:-:S04]  /*0e90*/  F2FP.BF16.PACK_AB R60, RZ, R77 ;  /* 0x0000004dff3c723e */ /* 0x000fc800000010ff */
[----:B------:R-:W-:Y:S02]  /*0ea0*/  PRMT R57, R60, 0x7610, R57 ;  /* 0x000076103c397816 */ /* 0x000fe40000000039 */
.L_x_4738:
[----:B------:R-:W-:-:S05]  /*0eb0*/  PRMT R61, RZ, 0x7610, R61 ;  /* 0x00007610ff3d7816 */ /* 0x000fca000000003d */
[----:B------:R-:W-:Y:S01]  /*0ec0*/  FMUL.FTZ R93, R61, R2 ;  /* 0x000000023d5d7220 */ /* 0x000fe20000410000 */
[----:B------:R-:W-:Y:S05]  /*0ed0*/  @P1 BRA `(.L_x_4739) ;  /* 0x0000002000001947 */ /* 0x000fea0003800000 */
[----:B------:R-:W-:Y:S05]  /*0ee0*/  @P0 BRA `(.L_x_4740) ;  /* 0x0000003000000947 */ /* 0x000fea0003800000 */
[----:B------:R-:W-:Y:S05]  /*0ef0*/  BRA `(.L_x_4741) ;  /* 0x0000004000007947 */ /* 0x000fea0003800000 */
.L_x_4739:
[----:B-----5:R-:W-:-:S05]  /*0f00*/  PRMT R60, RZ, 0x7610, R53 ;  /* 0x00007610ff3c7816 */ /* 0x020fca0000000035 */
[----:B------:R-:W-:-:S05]  /*0f10*/  FADD.FTZ R93, R60, R93 ;  /* 0x0000005d3c5d7221 */ /* 0x000fca0000010000 */
.L_x_4740:
[----:B------:R-:W-:-:S04]  /*0f20*/  F2FP.BF16.PACK_AB R60, RZ, R93 ;  /* 0x0000005dff3c723e */ /* 0x000fc800000010ff */
[----:B------:R-:W-:Y:S02]  /*0f30*/  PRMT R57, R57, 0x5410, R60 ;  /* 0x0000541039397816 */ /* 0x000fe4000000003c */
.L_x_4741:
[----:B------:R-:W-:-:S05]  /*0f40*/  PRMT R95, RZ, 0x5410, R62 ;  /* 0x00005410ff5f7816 */ /* 0x000fca000000003e */
[----:B------:R-:W-:Y:S01]  /*0f50*/  FMUL.FTZ R95, R95, R2 ;  /* 0x000000025f5f7220 */ /* 0x000fe20000410000 */
[----:B------:R-:W-:Y:S05]  /*0f60*/  @P1 BRA `(.L_x_4742) ;  /* 0x0000002000001947 */ /* 0x000fea0003800000 */
[----:B------:R-:W-:Y:S05]  /*0f70*/  @P0 BRA `(.L_x_4743) ;  /* 0x0000003000000947 */ /* 0x000fea0003800000 */
[----:B------:R-:W-:Y:S05]  /*0f80*/  BRA `(.L_x_4744) ;  /* 0x0000004000007947 */ /* 0x000fea0003800000 */
.L_x_4742:
[----:B-----5:R-:W-:-:S05]  /*0f90*/  PRMT R60, RZ, 0x5410, R54 ;  /* 0x00005410ff3c7816 */ /* 0x020fca0000000036 */
[----:B------:R-:W-:-:S05]  /*0fa0*/  FADD.FTZ R95, R60, R95 ;  /* 0x0000005f3c5f7221 */ /* 0x000fca0000010000 */
.L_x_4743:
[----:B------:R-:W-:-:S04]  /*0fb0*/  F2FP.BF16.PACK_AB R60, RZ, R95 ;  /* 0x0000005fff3c723e */ /* 0x000fc800000010ff */
[----:B------:R-:W-:Y:S02]  /*0fc0*/  PRMT R58, R60, 0x7610, R58 ;  /* 0x000076103c3a7816 */ /* 0x000fe4000000003a */
.L_x_4744:
[----:B------:R-:W-:-:S05]  /*0fd0*/  PRMT R97, RZ, 0x7610, R62 ;  /* 0x00007610ff617816 */ /* 0x000fca000000003e */
[----:B------:R-:W-:Y:S01]  /*0fe0*/  FMUL.FTZ R97, R97, R2 ;  /* 0x0000000261617220 */ /* 0x000fe20000410000 */
[----:B------:R-:W-:Y:S05]  /*0ff0*/  @P1 BRA `(.L_x_4745) ;  /* 0x0000002000001947 */ /* 0x000fea0003800000 */
[----:B------:R-:W-:Y:S05]  /*1000*/  @P0 BRA `(.L_x_4746) ;  /* 0x0000003000000947 */ /* 0x000fea0003800000 */
[----:B------:R-:W-:Y:S05]  /*1010*/  BRA `(.L_x_4747) ;  /* 0x0000004000007947 */ /* 0x000fea0003800000 */
.L_x_4745:
[----:B-----5:R-:W-:-:S05]  /*1020*/  PRMT R60, RZ, 0x7610, R54 ;  /* 0x00007610ff3c7816 */ /* 0x020fca0000000036 */
[----:B------:R-:W-:-:S05]  /*1030*/  FADD.FTZ R97, R60, R97 ;  /* 0x000000613c617221 */ /* 0x000fca0000010000 */
.L_x_4746:
[----:B------:R-:W-:-:S04]  /*1040*/  F2FP.BF16.PACK_AB R60, RZ, R97 ;  /* 0x00000061ff3c723e */ /* 0x000fc800000010ff */
[----:B------:R-:W-:Y:S02]  /*1050*/  PRMT R58, R58, 0x5410, R60 ;  /* 0x000054103a3a7816 */ /* 0x000fe4000000003c */
.L_x_4747:
[----:B------:R-:W-:-:S05]  /*1060*/  PRMT R99, RZ, 0x5410, R63 ;  /* 0x00005410ff637816 */ /* 0x000fca000000003f */
[----:B------:R-:W-:Y:S01]  /*1070*/  FMUL.FTZ R99, R99, R2 ;  /* 0x0000000263637220 */ /* 0x000fe20000410000 */
[----:B------:R-:W-:Y:S05]  /*1080*/  @P1 BRA `(.L_x_4748) ;  /* 0x0000002000001947 */ /* 0x000fea0003800000 */
[----:B------:R-:W-:Y:S05]  /*1090*/  @P0 BRA `(.L_x_4749) ;  /* 0x0000003000000947 */ /* 0x000fea0003800000 */
[----:B------:R-:W-:Y:S05]  /*10a0*/  BRA `(.L_x_4750) ;  /* 0x0000004000007947 */ /* 0x000fea0003800000 */
.L_x_4748:
[----:B-----5:R-:W-:-:S05]  /*10b0*/  PRMT R60, RZ, 0x5410, R55 ;  /* 0x00005410ff3c7816 */ /* 0x020fca0000000037 */
[----:B------:R-:W-:-:S05]  /*10c0*/  FADD.FTZ R99, R60, R99 ;  /* 0x000000633c637221 */ /* 0x000fca0000010000 */
.L_x_4749:
[----:B------:R-:W-:-:S04]  /*10d0*/  F2FP.BF16.PACK_AB R60, RZ, R99 ;  /* 0x00000063ff3c723e */ /* 0x000fc800000010ff */
[----:B------:R-:W-:Y:S02]  /*10e0*/  PRMT R59, R60, 0x7610, R59 ;  /* 0x000076103c3b7816 */ /* 0x000fe4000000003b */
.L_x_4750:
[----:B------:R-:W-:-:S05]  /*10f0*/  PRMT R63, RZ, 0x7610, R63 ;  /* 0x00007610ff3f7816 */ /* 0x000fca000000003f */
[----:B------:R-:W-:Y:S01]  /*1100*/  FMUL.FTZ R111, R63, R2 ;  /* 0x000000023f6f7220 */ /* 0x000fe20000410000 */
[----:B------:R-:W-:Y:S05]  /*1110*/  @P1 BRA `(.L_x_4751) ;  /* 0x0000002000001947 */ /* 0x000fea0003800000 */
[----:B------:R-:W-:Y:S05]  /*1120*/  @P0 BRA `(.L_x_4752) ;  /* 0x0000003000000947 */ /* 0x000fea0003800000 */
[----:B------:R-:W-:Y:S05]  /*1130*/  BRA `(.L_x_4753) ;  /* 0x0000004000007947 */ /* 0x000fea0003800000 */
.L_x_4751:
[----:B-----5:R-:W-:-:S05]  /*1140*/  PRMT R60, RZ, 0x7610, R55 ;  /* 0x00007610ff3c7816 */ /* 0x020fca0000000037 */
[----:B------:R-:W-:-:S05]  /*1150*/  FADD.FTZ R111, R60, R111 ;  /* 0x0000006f3c6f7221 */ /* 0x000fca0000010000 */
.L_x_4752:
[----:B------:R-:W-:-:S04]  /*1160*/  F2FP.BF16.PACK_AB R60, RZ, R111 ;  /* 0x0000006fff3c723e */ /* 0x000fc800000010ff */
[----:B------:R-:W-:Y:S02]  /*1170*/  PRMT R59, R59, 0x5410, R60 ;  /* 0x000054103b3b7816 */ /* 0x000fe4000000003c */
.L_x_4753:
[----:B------:R-:W-:-:S04]  /*1180*/  @P0 LEA R60, P1, R3, c[0x0][0x188], 0x4 ;  /* 0x00006200033c0a11 */ /* 0x000fc800078220ff */
[C---:B------:R-:W-:Y:S02]  /*1190*/  @P0 LEA.HI.X R61, R3.reuse, c[0x0][0x18c], RZ, 0x4, P1 ;  /* 0x00006300033d0a11 */ /* 0x040fe400008f24ff */
[----:B------:R-:W-:-:S03]  /*11a0*/  IADD3 R3, R3, 0x80, RZ ;  /* 0x0000008003037810 */ /* 0x000fc60007ffe0ff */
[----:B------:R0:W-:Y:S04]  /*11b0*/  @P0 STG.E.128 [R60.64], R56 ;  /* 0x000000383c000986 */ /* 0x0001e8000c101d04 */
.L_x_4729:
[----:B------:R-:W-:Y:S05]  /*11c0*/  BSYNC B0 ;  /* 0x0000000000007941 */ /* 0x000fea0003800000 */
.L_x_4728:
        /* <DEDUP_REMOVED lines=17> */
.L_x_4756:
[----:B0----5:R-:W-:-:S05]  /*12e0*/  PRMT R74, RZ, 0x5410, R52 ;  /* 0x00005410ff4a7816 */ /* 0x021fca0000000034 */
[----:B------:R-:W-:-:S05]  /*12f0*/  FADD.FTZ R65, R74, R65 ;  /* 0x000000414a417221 */ /* 0x000fca0000010000 */
.L_x_4757:
[----:B------:R-:W-:-:S04]  /*1300*/  F2FP.BF16.PACK_AB R73, RZ, R65 ;  /* 0x00000041ff49723e */ /* 0x000fc800000010ff */
[----:B------:R-:W-:Y:S02]  /*1310*/  PRMT R56, R73, 0x7610, R56 ;  /* 0x0000761049387816 */ /* 0x000fe40000000038 */
.L_x_4758:
[----:B------:R-:W-:-:S05]  /*1320*/  PRMT R75, RZ, 0x7610, R60 ;  /* 0x00007610ff4b7816 */ /* 0x000fca000000003c */
[----:B------:R-:W-:Y:S01]  /*1330*/  FMUL.FTZ R75, R75, R2 ;  /* 0x000000024b4b7220 */ /* 0x000fe20000410000 */
[----:B------:R-:W-:Y:S05]  /*1340*/  @P1 BRA `(.L_x_4759) ;  /* 0x0000002000001947 */ /* 0x000fea0003800000 */
[----:B------:R-:W-:Y:S05]  /*1350*/  @P0 BRA `(.L_x_4760) ;  /* 0x0000003000000947 */ /* 0x000fea0003800000 */
[----:B------:R-:W-:Y:S05]  /*1360*/  BRA `(.L_x_4761) ;  /* 0x0000004000007947 */ /* 0x000fea0003800000 */
.L_x_4759:
[----:B-----5:R-:W-:-:S05]  /*1370*/  PRMT R60, RZ, 0x7610, R52 ;  /* 0x00007610ff3c7816 */ /* 0x020fca0000000034 */
[----:B------:R-:W-:-:S05]  /*1380*/  FADD.FTZ R75, R60, R75 ;  /* 0x0000004b3c4b7221 */ /* 0x000fca0000010000 */
.L_x_4760:
[----:B------:R-:W-:-:S04]  /*1390*/  F2FP.BF16.PACK_AB R60, RZ, R75 ;  /* 0x0000004bff3c723e */ /* 0x000fc800000010ff */
[----:B------:R-:W-:Y:S02]  /*13a0*/  PRMT R56, R56, 0x5410, R60 ;  /* 0x0000541038387816 */ /* 0x000fe4000000003c */
.L_x_4761:
[----:B------:R-:W-:-:S05]  /*13b0*/  PRMT R73, RZ, 0x5410, R61 ;  /* 0x00005410ff497816 */ /* 0x000fca000000003d */
[----:B------:R-:W-:Y:S01]  /*13c0*/  FMUL.FTZ R73, R73, R2 ;  /* 0x0000000249497220 */ /* 0x000fe20000410000 */
[----:B------:R-:W-:Y:S05]  /*13d0*/  @P1 BRA `(.L_x_4762) ;  /* 0x0000002000001947 */ /* 0x000fea0003800000 */
[----:B------:R-:W-:Y:S05]  /*13e0*/  @P0 BRA `(.L_x_4763) ;  /* 0x0000003000000947 */ /* 0x000fea0003800000 */
[----:B------:R-:W-:Y:S05]  /*13f0*/  BRA `(.L_x_4764) ;  /* 0x0000004000007947 */ /* 0x000fea0003800000 */
.L_x_4762:
[----:B-----5:R-:W-:-:S05]  /*1400*/  PRMT R60, RZ, 0x5410, R53 ;  /* 0x00005410ff3c7816 */ /* 0x020fca0000000035 */
[----:B------:R-:W-:-:S05]  /*1410*/  FADD.FTZ R73, R60, R73 ;  /* 0x000000493c497221 */ /* 0x000fca0000010000 */
.L_x_4763:
[----:B------:R-:W-:-:S04]  /*1420*/  F2FP.BF16.PACK_AB R60, RZ, R73 ;  /* 0x00000049ff3c723e */ /* 0x000fc800000010ff */
[----:B------:R-:W-:Y:S02]  /*1430*/  PRMT R57, R60, 0x7610, R57 ;  /* 0x000076103c397816 */ /* 0x000fe40000000039 */
.L_x_4764:
[----:B------:R-:W-:-:S05]  /*1440*/  PRMT R61, RZ, 0x7610, R61 ;  /* 0x00007610ff3d7816 */ /* 0x000fca000000003d */
[----:B------:R-:W-:Y:S01]  /*1450*/  FMUL.FTZ R101, R61, R2 ;  /* 0x000000023d657220 */ /* 0x000fe20000410000 */
[----:B------:R-:W-:Y:S05]  /*1460*/  @P1 BRA `(.L_x_4765) ;  /* 0x0000002000001947 */ /* 0x000fea0003800000 */
[----:B------:R-:W-:Y:S05]  /*1470*/  @P0 BRA `(.L_x_4766) ;  /* 0x0000003000000947 */ /* 0x000fea0003800000 */
[----:B------:R-:W-:Y:S05]  /*1480*/  BRA `(.L_x_4767) ;  /* 0x0000004000007947 */ /* 0x000fea0003800000 */
.L_x_4765:
[----:B-----5:R-:W-:-:S05]  /*1490*/  PRMT R60, RZ, 0x7610, R53 ;  /* 0x00007610ff3c7816 */ /* 0x020fca0000000035 */
[----:B------:R-:W-:-:S05]  /*14a0*/  FADD.FTZ R101, R60, R101 ;  /* 0x000000653c657221 */ /* 0x000fca0000010000 */
.L_x_4766:
[----:B------:R-:W-:-:S04]  /*14b0*/  F2FP.BF16.PACK_AB R60, RZ, R101 ;  /* 0x00000065ff3c723e */ /* 0x000fc800000010ff */
[----:B------:R-:W-:Y:S02]  /*14c0*/  PRMT R57, R57, 0x5410, R60 ;  /* 0x0000541039397816 */ /* 0x000fe4000000003c */
.L_x_4767:
[----:B------:R-:W-:-:S05]  /*14d0*/  PRMT R103, RZ, 0x5410, R62 ;  /* 0x00005410ff677816 */ /* 0x000fca000000003e */
[----:B------:R-:W-:Y:S01]  /*14e0*/  FMUL.FTZ R103, R103, R2 ;  /* 0x0000000267677220 */ /* 0x000fe20000410000 */
[----:B------:R-:W-:Y:S05]  /*14f0*/  @P1 BRA `(.L_x_4768) ;  /* 0x0000002000001947 */ /* 0x000fea0003800000 */
[----:B------:R-:W-:Y:S05]  /*1500*/  @P0 BRA `(.L_x_4769) ;  /* 0x0000003000000947 */ /* 0x000fea0003800000 */
[----:B------:R-:W-:Y:S05]  /*1510*/  BRA `(.L_x_4770) ;  /* 0x0000004000007947 */ /* 0x000fea0003800000 */
.L_x_4768:
[----:B-----5:R-:W-:-:S05]  /*1520*/  PRMT R60, RZ, 0x5410, R54 ;  /* 0x00005410ff3c7816 */ /* 0x020fca0000000036 */
[----:B------:R-:W-:-:S05]  /*1530*/  FADD.FTZ R103, R60, R103 ;  /* 0x000000673c677221 */ /* 0x000fca0000010000 */
.L_x_4769:
[----:B------:R-:W-:-:S04]  /*1540*/  F2FP.BF16.PACK_AB R60, RZ, R103 ;  /* 0x00000067ff3c723e */ /* 0x000fc800000010ff */
[----:B------:R-:W-:Y:S02]  /*1550*/  PRMT R58, R60, 0x7610, R58 ;  /* 0x000076103c3a7816 */ /* 0x000fe4000000003a */
.L_x_4770:
[----:B------:R-:W-:-:S05]  /*1560*/  PRMT R105, RZ, 0x7610, R62 ;  /* 0x00007610ff697816 */ /* 0x000fca000000003e */
[----:B------:R-:W-:Y:S01]  /*1570*/  FMUL.FTZ R105, R105, R2 ;  /* 0x0000000269697220 */ /* 0x000fe20000410000 */
[----:B------:R-:W-:Y:S05]  /*1580*/  @P1 BRA `(.L_x_4771) ;  /* 0x0000002000001947 */ /* 0x000fea0003800000 */
[----:B------:R-:W-:Y:S05]  /*1590*/  @P0 BRA `(.L_x_4772) ;  /* 0x0000003000000947 */ /* 0x000fea0003800000 */
[----:B------:R-:W-:Y:S05]  /*15a0*/  BRA `(.L_x_4773) ;  /* 0x0000004000007947 */ /* 0x000fea0003800000 */
.L_x_4771:
[----:B-----5:R-:W-:-:S05]  /*15b0*/  PRMT R60, RZ, 0x7610, R54 ;  /* 0x00007610ff3c7816 */ /* 0x020fca0000000036 */
[----:B------:R-:W-:-:S05]  /*15c0*/  FADD.FTZ R105, R60, R105 ;  /* 0x000000693c697221 */ /* 0x000fca0000010000 */
.L_x_4772:
[----:B------:R-:W-:-:S04]  /*15d0*/  F2FP.BF16.PACK_AB R60, RZ, R105 ;  /* 0x00000069ff3c723e */ /* 0x000fc800000010ff */
[----:B------:R-:W-:Y:S02]  /*15e0*/  PRMT R58, R58, 0x5410, R60 ;  /* 0x000054103a3a7816 */ /* 0x000fe4000000003c */
.L_x_4773:
[----:B------:R-:W-:-:S05]  /*15f0*/  PRMT R107, RZ, 0x5410, R63 ;  /* 0x00005410ff6b7816 */ /* 0x000fca000000003f */
[----:B------:R-:W-:Y:S01]  /*1600*/  FMUL.FTZ R107, R107, R2 ;  /* 0x000000026b6b7220 */ /* 0x000fe20000410000 */
[----:B------:R-:W-:Y:S05]  /*1610*/  @P1 BRA `(.L_x_4774) ;  /* 0x0000002000001947 */ /* 0x000fea0003800000 */
[----:B------:R-:W-:Y:S05]  /*1620*/  @P0 BRA `(.L_x_4775) ;  /* 0x0000003000000947 */ /* 0x000fea0003800000 */
[----:B------:R-:W-:Y:S05]  /*1630*/  BRA `(.L_x_4776) ;  /* 0x0000004000007947 */ /* 0x000fea0003800000 */
.L_x_4774:
[----:B-----5:R-:W-:-:S05]  /*1640*/  PRMT R60, RZ, 0x5410, R55 ;  /* 0x00005410ff3c7816 */ /* 0x020fca0000000037 */
[----:B------:R-:W-:-:S05]  /*1650*/  FADD.FTZ R107, R60, R107 ;  /* 0x0000006b3c6b7221 */ /* 0x000fca0000010000 */
.L_x_4775:
[----:B------:R-:W-:-:S04]  /*1660*/  F2FP.BF16.PACK_AB R60, RZ, R107 ;  /* 0x0000006bff3c723e */ /* 0x000fc800000010ff */
[----:B------:R-:W-:Y:S02]  /*1670*/  PRMT R59, R60, 0x7610, R59 ;  /* 0x000076103c3b7816 */ /* 0x000fe4000000003b */
.L_x_4776:
[----:B------:R-:W-:-:S05]  /*1680*/  PRMT R63, RZ, 0x7610, R63 ;  /* 0x00007610ff3f7816 */ /* 0x000fca000000003f */
[----:B------:R-:W-:Y:S01]  /*1690*/  FMUL.FTZ R109, R63, R2 ;  /* 0x000000023f6d7220 */ /* 0x000fe20000410000 */
[----:B------:R-:W-:Y:S05]  /*16a0*/  @P1 BRA `(.L_x_4777) ;  /* 0x0000002000001947 */ /* 0x000fea0003800000 */
[----:B------:R-:W-:Y:S05]  /*16b0*/  @P0 BRA `(.L_x_4778) ;  /* 0x0000003000000947 */ /* 0x000fea0003800000 */
[----:B------:R-:W-:Y:S05]  /*16c0*/  BRA `(.L_x_4779) ;  /* 0x0000004000007947 */ /* 0x000fea0003800000 */
.L_x_4777:
[----:B-----5:R-:W-:-:S05]  /*16d0*/  PRMT R2, RZ, 0x7610, R55 ;  /* 0x00007610ff027816 */ /* 0x020fca0000000037 */
[----:B------:R-:W-:-:S05]  /*16e0*/  FADD.FTZ R109, R2, R109 ;  /* 0x0000006d026d7221 */ /* 0x000fca0000010000 */
.L_x_4778:
[----:B------:R-:W-:-:S04]  /*16f0*/  F2FP.BF16.PACK_AB R2, RZ, R109 ;  /* 0x0000006dff02723e */ /* 0x000fc800000010ff */
[----:B------:R-:W-:Y:S02]  /*1700*/  PRMT R59, R59, 0x5410, R2 ;  /* 0x000054103b3b7816 */ /* 0x000fe40000000002 */
.L_x_4779:
[----:B------:R-:W-:-:S04]  /*1710*/  @P0 LEA R2, P1, R3, c[0x0][0x188], 0x4 ;  /* 0x0000620003020a11 */ /* 0x000fc800078220ff */
[----:B------:R-:W-:-:S05]  /*1720*/  @P0 LEA.HI.X R3, R3, c[0x0][0x18c], RZ, 0x4, P1 ;  /* 0x0000630003030a11 */ /* 0x000fca00008f24ff */
[----:B------:R0:W-:Y:S04]  /*1730*/  @P0 STG.E.128 [R2.64], R56 ;  /* 0x0000003802000986 */ /* 0x0001e8000c101d04 */
.L_x_4755:
[----:B------:R-:W-:Y:S05]  /*1740*/  BSYNC B0 ;  /* 0x0000000000007941 */ /* 0x000fea0003800000 */
.L_x_4754:
        /* <DEDUP_REMOVED lines=33> */
.L_x_4790:
[----:B--2---:R-:W-:Y:S01]  /*1960*/  FADD.FTZ R3, R2, R3 ;  /* 0x0000000302037221 */ /* 0x004fe20000010000 */
        /* <DEDUP_REMOVED lines=68> */
.L_x_4791:
[C---:B------:R-:W-:Y:S01]  /*1db0*/  LOP3.LUT P1, RZ, R72.reuse, 0x1f, RZ, 0xc0, !PT ;  /* 0x0000001f48ff7812 */ /* 0x040fe2000782c0ff */
        /* <DEDUP_REMOVED lines=19> */
[----:B01----:R-:W-:Y:S01]  /*1ef0*/  IADD3 R76, R63, R60, RZ ;  /* 0x0000003c3f4c7210 */ /* 0x003fe20007ffe0ff */
[----:B------:R-:W-:Y:S10]  /*1f00*/  I2F R82, R63 ;  /* 0x0000003f00527306 */ /* 0x000ff40000201400 */
[----:B------:R-:W-:Y:S01]  /*1f10*/  @!P1 MOV R61, 0x4 ;  /* 0x00000004003d9802 */ /* 0x000fe20000000f00 */
[----:B------:R-:W-:Y:S01]  /*1f20*/  SHFL.DOWN PT, R119, R76, 0x1, 0x1f ;  /* 0x08201f004c777f89 */ /* 0x000fe200000e0000 */
        /* <DEDUP_REMOVED lines=34> */
[----:B-1----:R-:W-:Y:S02]  /*2150*/  FFMA.FTZ R3, R60, R63, c[0x0][0x228] ;  /* 0x00008a003c037623 */ /* 0x002fe4000001003f */
[----:B------:R-:W-:-:S04]  /*2160*/  @!P1 IMAD.WIDE R60, R68, R61, c[0x0][0x1a8] ;  /* 0x00006a00443c9625 */ /* 0x000fc800078e023d */
[----:B------:R-:W-:Y:S01]  /*2170*/  FADD.FTZ R62, R3, R62 ;  /* 0x0000003e033e7221 */ /* 0x000fe20000010000 */
[----:B------:R-:W-:-:S03]  /*2180*/  @!P1 MOV R3, 0x4 ;  /* 0x0000000400039802 */ /* 0x000fc60000000f00 */
[----:B------:R-:W0:Y:S02]  /*2190*/  MUFU.RSQ R74, R62 ;  /* 0x0000003e004a7308 */ /* 0x000e240000001400 */
[----:B------:R-:W-:-:S05]  /*21a0*/  @!P1 IMAD.WIDE R2, R68, R3, c[0x0][0x1a0] ;  /* 0x0000680044029625 */ /* 0x000fca00078e0203 */
[----:B------:R1:W-:Y:S04]  /*21b0*/  @!P1 STG.E [R2.64], R117 ;  /* 0x0000007502009986 */ /* 0x0003e8000c101904 */
[----:B0-----:R1:W-:Y:S01]  /*21c0*/  @!P1 STG.E [R60.64], R74 ;  /* 0x0000004a3c009986 */ /* 0x0013e2000c101904 */
[----:B------:R-:W-:Y:S05]  /*21d0*/  @!P4 BRA `(.L_x_4783) ;  /* 0x000002000000c947 */ /* 0x000fea0003800000 */
[--C-:B------:R-:W-:Y:S02]  /*21e0*/  FADD.FTZ R115, R85, -R76.reuse ;  /* 0x8000004c55737221 */ /* 0x100fe40000010000 */
[--C-:B-1----:R-:W-:Y:S02]  /*21f0*/  FADD.FTZ R3, R69, -R76.reuse ;  /* 0x8000004c45037221 */ /* 0x102fe40000010000 */
[--C-:B------:R-:W-:Y:S02]  /*2200*/  FADD.FTZ R61, R83, -R76.reuse ;  /* 0x8000004c533d7221 */ /* 0x100fe40000010000 */
[----:B------:R-:W-:-:S02]  /*2210*/  FADD.FTZ R63, R81, -R76 ;  /* 0x8000004c513f7221 */ /* 0x000fc40000010000 */
[--C-:B------:R-:W-:Y:S02]  /*2220*/  FADD.FTZ R117, R87, -R76.reuse ;  /* 0x8000004c57757221 */ /* 0x100fe40000010000 */
[--C-:B------:R-:W-:Y:S02]  /*2230*/  FADD.FTZ R119, R89, -R76.reuse ;  /* 0x8000004c59777221 */ /* 0x100fe40000010000 */
[--C-:B------:R-:W-:Y:S02]  /*2240*/  FADD.FTZ R121, R91, -R76.reuse ;  /* 0x8000004c5b797221 */ /* 0x100fe40000010000 */
[----:B------:R-:W-:Y:S02]  /*2250*/  FADD.FTZ R123, R113, -R76 ;  /* 0x8000004c717b7221 */ /* 0x000fe40000010000 */
[C---:B------:R-:W-:Y:S01]  /*2260*/  FMUL.FTZ R60, R74.reuse, R115 ;  /* 0x000000734a3c7220 */ /* 0x040fe20000410000 */
[----:B------:R-:W-:Y:S01]  /*2270*/  HFMA2.MMA R115, -RZ, RZ, 0, 9.5367431640625e-07 ;  /* 0x00000010ff737435 */ /* 0x000fe200000001ff */
[----:B------:R-:W-:-:S02]  /*2280*/  FMUL.FTZ R3, R74, R3 ;  /* 0x000000034a037220 */ /* 0x000fc40000410000 */
[C---:B------:R-:W-:Y:S02]  /*2290*/  FMUL.FTZ R2, R74.reuse, R61 ;  /* 0x0000003d4a027220 */ /* 0x040fe40000410000 */
[C---:B------:R-:W-:Y:S02]  /*22a0*/  FMUL.FTZ R63, R74.reuse, R63 ;  /* 0x0000003f4a3f7220 */ /* 0x040fe40000410000 */
[C---:B------:R-:W-:Y:S02]  /*22b0*/  FMUL.FTZ R117, R74.reuse, R117 ;  /* 0x000000754a757220 */ /* 0x040fe40000410000 */
[C---:B------:R-:W-:Y:S02]  /*22c0*/  FMUL.FTZ R78, R74.reuse, R119 ;  /* 0x000000774a4e7220 */ /* 0x040fe40000410000 */
[C---:B------:R-:W-:Y:S02]  /*22d0*/  FMUL.FTZ R121, R74.reuse, R121 ;  /* 0x000000794a797220 */ /* 0x040fe40000410000 */
[----:B------:R-:W-:-:S02]  /*22e0*/  FMUL.FTZ R80, R74, R123 ;  /* 0x0000007b4a507220 */ /* 0x000fc40000410000 */
[----:B-----5:R-:W-:Y:S02]  /*22f0*/  FFMA.FTZ R3, R12, R3, R4 ;  /* 0x000000030c037223 */ /* 0x020fe40000010004 */
        /* <DEDUP_REMOVED lines=14> */
.L_x_4783:
[----:B------:R-:W-:Y:S05]  /*23e0*/  BSYNC B0 ;  /* 0x0000000000007941 */ /* 0x000fea0003800000 */
.L_x_4782:
        /* <DEDUP_REMOVED lines=13> */
[C---:B------:R-:W-:Y:S01]  /*24c0*/  FMUL.FTZ R60, R74.reuse, R115 ;  /* 0x000000734a3c7220 */ /* 0x040fe20000410000 */
[----:B------:R-:W-:Y:S01]  /*24d0*/  MOV R115, 0x10 ;  /* 0x0000001000737802 */ /* 0x000fe20000000f00 */
[----:B------:R-:W-:-:S02]  /*24e0*/  FMUL.FTZ R117, R74, R117 ;  /* 0x000000754a757220 */ /* 0x000fc40000410000 */
[C---:B------:R-:W-:Y:S02]  /*24f0*/  FMUL.FTZ R78, R74.reuse, R119 ;  /* 0x000000774a4e7220 */ /* 0x040fe40000410000 */
[C---:B------:R-:W-:Y:S02]  /*2500*/  FMUL.FTZ R121, R74.reuse, R121 ;  /* 0x000000794a797220 */ /* 0x040fe40000410000 */
[----:B------:R-:W-:Y:S02]  /*2510*/  FMUL.FTZ R80, R74, R123 ;  /* 0x0000007b4a507220 */ /* 0x000fe40000410000 */
[----:B-----5:R-:W-:Y:S02]  /*2520*/  FFMA.FTZ R3, R28, R3, R20 ;  /* 0x000000031c037223 */ /* 0x020fe40000010014 */
[----:B------:R-:W-:Y:S02]  /*2530*/  FFMA.FTZ R2, R29, R2, R21 ;  /* 0x000000021d027223 */ /* 0x000fe40000010015 */
[----:B------:R-:W-:-:S02]  /*2540*/  FFMA.FTZ R61, R30, R63, R22 ;  /* 0x0000003f1e3d7223 */ /* 0x000fc40000010016 */
        /* <DEDUP_REMOVED lines=12> */
.L_x_4785:
[----:B------:R-:W-:Y:S05]  /*2610*/  BSYNC B0 ;  /* 0x0000000000007941 */ /* 0x000fea0003800000 */
.L_x_4784:
[----:B------:R-:W-:Y:S01]  /*2620*/  BSSY B0, `(.L_x_4786) ;  /* 0x0000021000007945 */ /* 0x000fe20003800000 */
[----:B------:R-:W-:Y:S05]  /*2630*/  @!P2 BRA `(.L_x_4787) ;  /* 0x000001f00000a947 */ /* 0x000fea0003800000 */
[--C-:B-1----:R-:W-:Y:S02]  /*2640*/  FADD.FTZ R117, R103, -R76.reuse ;  /* 0x8000004c67757221 */ /* 0x102fe40000010000 */
[--C-:B0-----:R-:W-:Y:S02]  /*2650*/  FADD.FTZ R63, R73, -R76.reuse ;  /* 0x8000004c493f7221 */ /* 0x101fe40000010000 */
[--C-:B------:R-:W-:Y:S02]  /*2660*/  FADD.FTZ R115, R101, -R76.reuse ;  /* 0x8000004c65737221 */ /* 0x100fe40000010000 */
[----:B------:R-:W-:Y:S02]  /*2670*/  FMUL.FTZ R117, R74, R117 ;  /* 0x000000754a757220 */ /* 0x000fe40000410000 */
[--C-:B------:R-:W-:Y:S02]  /*2680*/  FADD.FTZ R3, R65, -R76.reuse ;  /* 0x8000004c41037221 */ /* 0x100fe40000010000 */
[----:B------:R-:W-:-:S02]  /*2690*/  FADD.FTZ R61, R75, -R76 ;  /* 0x8000004c4b3d7221 */ /* 0x000fc40000010000 */
[--C-:B------:R-:W-:Y:S02]  /*26a0*/  FADD.FTZ R119, R105, -R76.reuse ;  /* 0x8000004c69777221 */ /* 0x100fe40000010000 */
[--C-:B------:R-:W-:Y:S02]  /*26b0*/  FADD.FTZ R121, R107, -R76.reuse ;  /* 0x8000004c6b797221 */ /* 0x100fe40000010000 */
[----:B------:R-:W-:Y:S02]  /*26c0*/  FADD.FTZ R123, R109, -R76 ;  /* 0x8000004c6d7b7221 */ /* 0x000fe40000010000 */
[C---:B------:R-:W-:Y:S02]  /*26d0*/  FMUL.FTZ R63, R74.reuse, R63 ;  /* 0x0000003f4a3f7220 */ /* 0x040fe40000410000 */
[----:B------:R-:W-:Y:S02]  /*26e0*/  FMUL.FTZ R60, R74, R115 ;  /* 0x000000734a3c7220 */ /* 0x000fe40000410000 */
[----:B-----5:R-:W-:Y:S01]  /*26f0*/  FFMA.FTZ R62, R48, R117, R40 ;  /* 0x00000075303e7223 */ /* 0x020fe20000010028 */
[----:B------:R-:W-:Y:S01]  /*2700*/  HFMA2.MMA R117, -RZ, RZ, 0, 9.5367431640625e-07 ;  /* 0x00000010ff757435 */ /* 0x000fe200000001ff */
        /* <DEDUP_REMOVED lines=14> */
[----:B------:R-:W-:Y:S01]  /*27f0*/  IMAD.WIDE.U32 R2, R0, R117, c[0x0][0x208] ;  /* 0x0000820000027625 */ /* 0x000fe200078e0075 */
[----:B------:R-:W-:-:S02]  /*2800*/  F2FP.BF16.PACK_AB R63, R74, R63 ;  /* 0x0000003f4a3f723e */ /* 0x000fc400000010ff */
[----:B------:R-:W-:-:S05]  /*2810*/  F2FP.BF16.PACK_AB R62, R115, R62 ;  /* 0x0000003e733e723e */ /* 0x000fca00000010ff */
[----:B------:R0:W-:Y:S02]  /*2820*/  STG.E.128 [R2.64], R60 ;  /* 0x0000003c02007986 */ /* 0x0001e4000c101d04 */
.L_x_4787:
[----:B------:R-:W-:Y:S05]  /*2830*/  BSYNC B0 ;  /* 0x0000000000007941 */ /* 0x000fea0003800000 */
.L_x_4786:
[----:B------:R-:W-:Y:S02]  /*2840*/  IADD3 R68, R68, c[0x0][0x160], RZ ;  /* 0x0000580044447a10 */ /* 0x000fe40007ffe0ff */
[----:B------:R-:W-:Y:S02]  /*2850*/  LOP3.LUT P5, RZ, R66, 0xff, RZ, 0xc0, !PT ;  /* 0x000000ff42ff7812 */ /* 0x000fe400078ac0ff */
[----:B------:R-:W-:Y:S02]  /*2860*/  ISETP.GE.AND P1, PT, R68, c[0x0][0x164], PT ;  /* 0x0000590044007a0c */ /* 0x000fe40003f26270 */
[----:B------:R-:W-:-:S11]  /*2870*/  SEL R66, RZ, 0x1, P5 ;  /* 0x00000001ff427807 */ /* 0x000fd60002800000 */
[----:B01---5:R-:W-:Y:S01]  /*2880*/  @P1 CALL.REL.NOINC `(.L_x_4788) ;  /* 0x0000001000001944 */ /* 0x023fe20003c00000 */
[----:B------:R-:W-:Y:S05]  /*2890*/  BRA `(.L_x_4789) ;  /* 0xffffdd4000007947 */ /* 0x000fea000383ffff */
.L_x_4788:
[----:B------:R-:W-:Y:S05]  /*28a0*/  EXIT ;  /* 0x000000000000794d */ /* 0x000fea0003800000 */
.L_x_4780:
[----:B------:R-:W-:Y:S01]  /*28b0*/  HFMA2.MMA R74, -RZ, RZ, 0, 5.9604644775390625e-08 ;  /* 0x00000001ff4a7435 */ /* 0x000fe200000001ff */
[----:B------:R-:W-:Y:S02]  /*28c0*/  MOV R3, R2 ;  /* 0x0000000200037202 */ /* 0x000fe40000000f00 */
[----:B------:R-:W-:Y:S02]  /*28d0*/  MOV R115, 0x1f ;  /* 0x0000001f00737802 */ /* 0x000fe40000000f00 */
[----:B------:R-:W-:Y:S02]  /*28e0*/  MOV R78, 0xffffffff ;  /* 0xffffffff004e7802 */ /* 0x000fe40000000f00 */
[----:B------:R-:W-:Y:S02]  /*28f0*/  MOV R60, 0x2910 ;  /* 0x00002910003c7802 */ /* 0x000fe40000000f00 */
[----:B-1---5:R-:W-:Y:S05]  /*2900*/  CALL.REL.NOINC `($__internal_32_$__cuda_sm70_shflsync_bfly_p) ;  /* 0x000006b000007944 */ /* 0x022fea0003c00000 */
[----:B01----:R-:W-:Y:S01]  /*2910*/  MOV R3, R115 ;  /* 0x0000007300037202 */ /* 0x003fe20000000f00 */
[----:B------:R-:W-:Y:S05]  /*2920*/  BRA `(.L_x_4790) ;  /* 0xfffff03000007947 */ /* 0x000fea000383ffff */
.L_x_4781:
[----:B------:R-:W-:Y:S01]  /*2930*/  HFMA2.MMA R74, -RZ, RZ, 0, 1.1920928955078125e-07 ;  /* 0x00000002ff4a7435 */ /* 0x000fe200000001ff */
[----:B------:R-:W-:Y:S02]  /*2940*/  MOV R115, 0x1f ;  /* 0x0000001f00737802 */ /* 0x000fe40000000f00 */
[----:B------:R-:W-:-:S02]  /*2950*/  MOV R78, 0xffffffff ;  /* 0xffffffff004e7802 */ /* 0x000fc40000000f00 */
[----:B------:R-:W-:Y:S02]  /*2960*/  MOV R60, 0x2980 ;  /* 0x00002980003c7802 */ /* 0x000fe40000000f00 */
[----:B01---5:R-:W-:Y:S05]  /*2970*/  CALL.REL.NOINC `($__internal_32_$__cuda_sm70_shflsync_bfly_p) ;  /* 0x0000064000007944 */ /* 0x023fea0003c00000 */
[----:B0-----:R-:W-:Y:S01]  /*2980*/  HFMA2.MMA R74, -RZ, RZ, 0, 2.384185791015625e-07 ;  /* 0x00000004ff4a7435 */ /* 0x001fe200000001ff */
[----:B-1----:R-:W-:Y:S01]  /*2990*/  FADD.FTZ R3, R3, R115 ;  /* 0x0000007303037221 */ /* 0x002fe20000010000 */
[----:B------:R-:W-:Y:S02]  /*29a0*/  MOV R115, 0x1f ;  /* 0x0000001f00737802 */ /* 0x000fe40000000f00 */
[----:B------:R-:W-:Y:S02]  /*29b0*/  MOV R78, 0xffffffff ;  /* 0xffffffff004e7802 */ /* 0x000fe40000000f00 */
[----:B------:R-:W-:Y:S02]  /*29c0*/  MOV R60, 0x29e0 ;  /* 0x000029e0003c7802 */ /* 0x000fe40000000f00 */
[----:B------:R-:W-:Y:S05]  /*29d0*/  CALL.REL.NOINC `($__internal_32_$__cuda_sm70_shflsync_bfly_p) ;  /* 0x000005e000007944 */ /* 0x000fea0003c00000 */
[----:B0-----:R-:W-:Y:S01]  /*29e0*/  HFMA2.MMA R74, -RZ, RZ, 0, 4.76837158203125e-07 ;  /* 0x00000008ff4a7435 */ /* 0x001fe200000001ff */
[----:B-1----:R-:W-:Y:S01]  /*29f0*/  FADD.FTZ R3, R3, R115 ;  /* 0x0000007303037221 */ /* 0x002fe20000010000 */
[----:B------:R-:W-:Y:S02]  /*2a00*/  MOV R115, 0x1f ;  /* 0x0000001f00737802 */ /* 0x000fe40000000f00 */
[----:B------:R-:W-:-:S02]  /*2a10*/  MOV R78, 0xffffffff ;  /* 0xffffffff004e7802 */ /* 0x000fc40000000f00 */
[----:B------:R-:W-:Y:S02]  /*2a20*/  MOV R60, 0x2a40 ;  /* 0x00002a40003c7802 */ /* 0x000fe40000000f00 */
[----:B------:R-:W-:Y:S05]  /*2a30*/  CALL.REL.NOINC `($__internal_32_$__cuda_sm70_shflsync_bfly_p) ;  /* 0x0000058000007944 */ /* 0x000fea0003c00000 */
[----:B0-----:R-:W-:Y:S01]  /*2a40*/  HFMA2.MMA R74, -RZ, RZ, 0, 9.5367431640625e-07 ;  /* 0x00000010ff4a7435 */ /* 0x001fe200000001ff */
[----:B-1----:R-:W-:Y:S01]  /*2a50*/  FADD.FTZ R3, R3, R115 ;  /* 0x0000007303037221 */ /* 0x002fe20000010000 */
[----:B------:R-:W-:Y:S02]  /*2a60*/  MOV R115, 0x1f ;  /* 0x0000001f00737802 */ /* 0x000fe40000000f00 */
[----:B------:R-:W-:Y:S02]  /*2a70*/  MOV R78, 0xffffffff ;  /* 0xffffffff004e7802 */ /* 0x000fe40000000f00 */
[----:B------:R-:W-:Y:S02]  /*2a80*/  MOV R60, 0x2aa0 ;  /* 0x00002aa0003c7802 */ /* 0x000fe40000000f00 */
[----:B------:R-:W-:Y:S05]  /*2a90*/  CALL.REL.NOINC `($__internal_32_$__cuda_sm70_shflsync_bfly_p) ;  /* 0x0000052000007944 */ /* 0x000fea0003c00000 */
[----:B-1----:R-:W-:Y:S01]  /*2aa0*/  FADD.FTZ R115, R3, R115 ;  /* 0x0000007303737221 */ /* 0x002fe20000010000 */
[----:B0-----:R-:W-:-:S03]  /*2ab0*/  MOV R78, 0xffffffff ;  /* 0xffffffff004e7802 */ /* 0x001fc60000000f00 */
[----:B------:R-:W-:Y:S01]  /*2ac0*/  FMUL.FTZ R2, R70, R115 ;  /* 0x0000007346027220 */ /* 0x000fe20000410000 */
[----:B------:R-:W-:-:S03]  /*2ad0*/  MOV R115, 0x1f ;  /* 0x0000001f00737802 */ /* 0x000fc60000000f00 */
        /* <DEDUP_REMOVED lines=50> */
[----:B------:R-:W-:-:S06]  /*2e00*/  HFMA2.MMA R74, -RZ, RZ, 0, 5.9604644775390625e-08 ;  /* 0x00000001ff4a7435 */ /* 0x000fcc00000001ff */
[----:B------:R-:W-:Y:S05]  /*2e10*/  CALL.REL.NOINC `($__internal_32_$__cuda_sm70_shflsync_bfly_p) ;  /* 0x000001a000007944 */ /* 0x000fea0003c00000 */
[----:B0-----:R-:W-:Y:S01]  /*2e20*/  HFMA2.MMA R74, -RZ, RZ, 0, 1.1920928955078125e-07 ;  /* 0x00000002ff4a7435 */ /* 0x001fe200000001ff */
[----:B-1----:R-:W-:Y:S01]  /*2e30*/  FADD.FTZ R3, R3, R115 ;  /* 0x0000007303037221 */ /* 0x002fe20000010000 */
[----:B------:R-:W-:Y:S02]  /*2e40*/  MOV R115, 0x1f ;  /* 0x0000001f00737802 */ /* 0x000fe40000000f00 */
[----:B------:R-:W-:Y:S02]  /*2e50*/  MOV R78, 0xffffffff ;  /* 0xffffffff004e7802 */ /* 0x000fe40000000f00 */
[----:B------:R-:W-:Y:S02]  /*2e60*/  MOV R60, 0x2e80 ;  /* 0x00002e80003c7802 */ /* 0x000fe40000000f00 */
[----:B------:R-:W-:Y:S05]  /*2e70*/  CALL.REL.NOINC `($__internal_32_$__cuda_sm70_shflsync_bfly_p) ;  /* 0x0000014000007944 */ /* 0x000fea0003c00000 */
[----:B0-----:R-:W-:Y:S01]  /*2e80*/  HFMA2.MMA R74, -RZ, RZ, 0, 2.384185791015625e-07 ;  /* 0x00000004ff4a7435 */ /* 0x001fe200000001ff */
[----:B-1----:R-:W-:Y:S01]  /*2e90*/  FADD.FTZ R3, R3, R115 ;  /* 0x0000007303037221 */ /* 0x002fe20000010000 */
[----:B------:R-:W-:Y:S02]  /*2ea0*/  MOV R115, 0x1f ;  /* 0x0000001f00737802 */ /* 0x000fe40000000f00 */
[----:B------:R-:W-:-:S02]  /*2eb0*/  MOV R78, 0xffffffff ;  /* 0xffffffff004e7802 */ /* 0x000fc40000000f00 */
[----:B------:R-:W-:Y:S02]  /*2ec0*/  MOV R60, 0x2ee0 ;  /* 0x00002ee0003c7802 */ /* 0x000fe40000000f00 */
[----:B------:R-:W-:Y:S05]  /*2ed0*/  CALL.REL.NOINC `($__internal_32_$__cuda_sm70_shflsync_bfly_p) ;  /* 0x000000e000007944 */ /* 0x000fea0003c00000 */
[----:B0-----:R-:W-:Y:S01]  /*2ee0*/  HFMA2.MMA R74, -RZ, RZ, 0, 4.76837158203125e-07 ;  /* 0x00000008ff4a7435 */ /* 0x001fe200000001ff */
[----:B-1----:R-:W-:Y:S01]  /*2ef0*/  FADD.FTZ R3, R3, R115 ;  /* 0x0000007303037221 */ /* 0x002fe20000010000 */
[----:B------:R-:W-:Y:S02]  /*2f00*/  MOV R115, 0x1f ;  /* 0x0000001f00737802 */ /* 0x000fe40000000f00 */
[----:B------:R-:W-:Y:S02]  /*2f10*/  MOV R78, 0xffffffff ;  /* 0xffffffff004e7802 */ /* 0x000fe40000000f00 */
[----:B------:R-:W-:Y:S02]  /*2f20*/  MOV R60, 0x2f40 ;  /* 0x00002f40003c7802 */ /* 0x000fe40000000f00 */
[----:B------:R-:W-:Y:S05]  /*2f30*/  CALL.REL.NOINC `($__internal_32_$__cuda_sm70_shflsync_bfly_p) ;  /* 0x0000008000007944 */ /* 0x000fea0003c00000 */
[----:B-1----:R-:W-:Y:S01]  /*2f40*/  FADD.FTZ R76, R3, R115 ;  /* 0x00000073034c7221 */ /* 0x002fe20000010000 */
[----:B0-----:R-:W-:Y:S01]  /*2f50*/  HFMA2.MMA R74, -RZ, RZ, 0, 9.5367431640625e-07 ;  /* 0x00000010ff4a7435 */ /* 0x001fe200000001ff */
[----:B------:R-:W-:Y:S02]  /*2f60*/  MOV R115, 0x1f ;  /* 0x0000001f00737802 */ /* 0x000fe40000000f00 */
[----:B------:R-:W-:-:S02]  /*2f70*/  MOV R78, 0xffffffff ;  /* 0xffffffff004e7802 */ /* 0x000fc40000000f00 */
[----:B------:R-:W-:Y:S02]  /*2f80*/  MOV R3, R76 ;  /* 0x0000004c00037202 */ /* 0x000fe40000000f00 */
[----:B------:R-:W-:Y:S02]  /*2f90*/  MOV R60, 0x2fb0 ;  /* 0x00002fb0003c7802 */ /* 0x000fe40000000f00 */
[----:B------:R-:W-:Y:S05]  /*2fa0*/  CALL.REL.NOINC `($__internal_32_$__cuda_sm70_shflsync_bfly_p) ;  /* 0x0000001000007944 */ /* 0x000fea0003c00000 */
[----:B01----:R-:W-:Y:S05]  /*2fb0*/  BRA `(.L_x_4791) ;  /* 0xffffedf000007947 */ /* 0x003fea000383ffff */
        .weak           $__internal_32_$__cuda_sm70_shflsync_bfly_p
        .type           $__internal_32_$__cuda_sm70_shflsync_bfly_p,@function
        .size           $__internal_32_$__cuda_sm70_shflsync_bfly_p,(.L_x_22120 - $__internal_32_$__cuda_sm70_shflsync_bfly_p)
$__internal_32_$__cuda_sm70_shflsync_bfly_p:
[----:B------:R-:W-:Y:S01]  /*2fc0*/  HFMA2.MMA R61, -RZ, RZ, 0, 0 ;  /* 0x00000000ff3d7435 */ /* 0x000fe200000001ff */
[----:B------:R-:W-:Y:S04]  /*2fd0*/  WARPSYNC R78 ;  /* 0x0000004e00007348 */ /* 0x000fe80003800000 */
[----:B------:R0:W1:Y:S01]  /*2fe0*/  SHFL.BFLY PT, R115, R3, R74, R115 ;  /* 0x0c00004a03737389 */ /* 0x00006200000e0073 */
[----:B------:R-:W-:Y:S05]  /*2ff0*/  RET.REL.NODEC R60 `(_ZN10layer_norm13ln_fwd_kernelINS_13Kernel_traitsIf13__nv_bfloat16S2_S2_fjLj3072ELj1ELj1ELj4ELj16ENS_18Kernel_traits_baseILj3072EfS2_S2_S2_fjLj128EEEEELb0ELb0ELb0ELb0EEEvNS_9FwdParamsE) ;  /* 0xffffd0003c007950 */ /* 0x000fea0003c3ffff */
.L_x_4792:
        /* <DEDUP_REMOVED lines=16> */
.L_x_22120:


//--------------------- .text._ZN10layer_norm13ln_fwd_kernelINS_13Kernel_traitsIf13__nv_bfloat16S2_S2_fjLj3072ELj1ELj1ELj4ELj16ENS_18Kernel_traits_baseILj3072EfS2_S2_S2_fjLj128EEEEELb0ELb0ELb0ELb1EEEvNS_9FwdParamsE --------------------------
	.section	.text._ZN10layer_norm13ln_fwd_kernelINS_13Kernel_traitsIf13__nv_bfloat16S2_S2_fjLj3072ELj1ELj1ELj4ELj16ENS_18Kernel_traits_baseILj3072EfS2_S2_S2_fjLj128EEEEELb0ELb0ELb0ELb1EEEvNS_9FwdParamsE,"ax",@progbits
	.sectioninfo	@"SHI_REGISTERS=96"
	.align	128
        .global         _ZN10layer_norm13ln_fwd_kernelINS_13Kernel_traitsIf13__nv_bfloat16S2_S2_fjLj3072ELj1ELj1ELj4ELj16ENS_18Kernel_traits_baseILj3072EfS2_S2_S2_fjLj128EEEEELb0ELb0ELb0ELb1EEEvNS_9FwdParamsE
        .type           _ZN10layer_norm13ln_fwd_kernelINS_13Kernel_traitsIf13__nv_bfloat16S2_S2_fjLj3072ELj1ELj1ELj4ELj16ENS_18Kernel_traits_baseILj3072EfS2_S2_S2_fjLj128EEEEELb0ELb0ELb0ELb1EEEvNS_9FwdParamsE,@function
        .size           _ZN10layer_norm13ln_fwd_kernelINS_13Kernel_traitsIf13__nv_bfloat16S2_S2_fjLj3072ELj1ELj1ELj4ELj16ENS_18Kernel_traits_baseILj3072EfS2_S2_S2_fjLj128EEEEELb0ELb0ELb0ELb1EEEvNS_9FwdParamsE,(.L_x_22121 - _ZN10layer_norm13ln_fwd_kernelINS_13Kernel_traitsIf13__nv_bfloat16S2_S2_fjLj3072ELj1ELj1ELj4ELj16ENS_18Kernel_traits_baseILj3072EfS2_S2_S2_fjLj128EEEEELb0ELb0ELb0ELb1EEEvNS_9FwdParamsE)
        .other          _ZN10layer_norm13ln_fwd_kernelINS_13Kernel_traitsIf13__nv_bfloat16S2_S2_fjLj3072ELj1ELj1ELj4ELj16ENS_18Kernel_traits_baseILj3072EfS2_S2_S2_fjLj128EEEEELb0ELb0ELb0ELb1EEEvNS_9FwdParamsE,@"STO_CUDA_ENTRY STV_DEFAULT"
_ZN10layer_norm13ln_fwd_kernelINS_13Kernel_traitsIf13__nv_bfloat16S2_S2_fjLj3072ELj1ELj1ELj4ELj16ENS_18Kernel_traits_baseILj3072EfS2_S2_S2_fjLj128EEEEELb0ELb0ELb0ELb1EEEvNS_9FwdParamsE:
.text._ZN10layer_norm13ln_fwd_kernelINS_13Kernel_traitsIf13__nv_bfloat16S2_S2_fjLj3072ELj1ELj1ELj4ELj16ENS_18Kernel_traits_baseILj3072EfS2_S2_S2_fjLj128EEEEELb0ELb0ELb0ELb1EEEvNS_9FwdParamsE:
[----:B------:R-:W-:Y:S02]  /*0000*/  MOV R1, c[0x0][0x28] ;  /* 0x00000a0000017a02 */ /* 0x000fe40000000f00 */
[----:B------:R-:W0:Y:S01]  /*0010*/  S2R R92, SR_TID.X ;  /* 0x00000000005c7919 */ /* 0x000e220000002100 */
[----:B------:R-:W-:Y:S01]  /*0020*/  ISETP.NE.U32.AND P0, PT, RZ, c[0x0][0x218], PT ;  /* 0x00008600ff007a0c */ /* 0x000fe20003f05070 */
[----:B------:R-:W-:Y:S01]  /*0030*/  CS2R R60, SRZ ;  /* 0x00000000003c7805 */ /* 0x000fe2000001ff00 */
[----:B------:R-:W-:Y:S01]  /*0040*/  CS2R R62, SRZ ;  /* 0x00000000003e7805 */ /* 0x000fe2000001ff00 */
[----:B------:R-:W-:Y:S01]  /*0050*/  CS2R R56, SRZ ;  /* 0x0000000000387805 */ /* 0x000fe2000001ff00 */
[----:B------:R-:W-:Y:S01]  /*0060*/  ISETP.NE.AND.EX P0, PT, RZ, c[0x0][0x21c], PT, P0 ;  /* 0x00008700ff007a0c */ /* 0x000fe20003f05300 */
[----:B------:R-:W-:Y:S01]  /*0070*/  CS2R R58, SRZ ;  /* 0x00000000003a7805 */ /* 0x000fe2000001ff00 */
        /* <DEDUP_REMOVED lines=8> */
[----:B------:R-:W-:Y:S01]  /*0100*/  ULDC.64 UR4, c[0x0][0x118] ;  /* 0x0000460000047ab9 */ /* 0x000fe20000000a00 */
[----:B------:R-:W1:Y:S01]  /*0110*/  S2UR UR6, SR_CTAID.X ;  /* 0x00000000000679c3 */ /* 0x000e620000002500 */
[----:B0-----:R-:W-:-:S04]  /*0120*/  SHF.L.U32 R0, R92, 0x5, RZ ;  /* 0x000000055c007819 */ /* 0x001fc800000006ff */
[----:B------:R-:W-:-:S04]  /*0130*/  LOP3.LUT R2, R0, 0xfe0, RZ, 0xc0, !PT ;  /* 0x00000fe000027812 */ /* 0x000fc800078ec0ff */
[C---:B------:R-:W-:Y:S02]  /*0140*/  IADD3 R4, P1, R2.reuse, c[0x0][0x218], RZ ;  /* 0x0000860002047a10 */ /* 0x040fe40007f3e0ff */
[----:B------:R-:W-:Y:S02]  /*0150*/  IADD3 R2, P2, R2, c[0x0][0x1b0], RZ ;  /* 0x00006c0002027a10 */ /* 0x000fe40007f5e0ff */
[----:B------:R-:W-:Y:S02]  /*0160*/  IADD3.X R5, RZ, c[0x0][0x21c], RZ, P1, !PT ;  /* 0x00008700ff057a10 */ /* 0x000fe40000ffe4ff */
[----:B------:R-:W-:Y:S02]  /*0170*/  IADD3.X R3, RZ, c[0x0][0x1b4], RZ, P2, !PT ;  /* 0x00006d00ff037a10 */ /* 0x000fe400017fe4ff */
[----:B-1----:R-:W-:Y:S01]  /*0180*/  LEA.HI R0, R92, UR6, RZ, 0x19 ;  /* 0x000000065c007c11 */ /* 0x002fe2000f8fc8ff */
[----:B------:R0:W5:Y:S03]  /*0190*/  @P0 LDG.E.128 R60, [R4.64] ;  /* 0x00000004043c0981 */ /* 0x000166000c1e1d00 */
[----:B------:R-:W-:Y:S01]  /*01a0*/  ISETP.GE.AND P1, PT, R0, c[0x0][0x164], PT ;  /* 0x0000590000007a0c */ /* 0x000fe20003f26270 */
[----:B------:R0:W5:Y:S04]  /*01b0*/  @P0 LDG.E.128 R56, [R4.64+0x10] ;  /* 0x0000100404380981 */ /* 0x000168000c1e1d00 */
[----:B------:R0:W5:Y:S04]  /*01c0*/  @P0 LDG.E.128 R52, [R4.64+0x1000] ;  /* 0x0010000404340981 */ /* 0x000168000c1e1d00 */
[----:B------:R0:W5:Y:S04]  /*01d0*/  @P0 LDG.E.128 R48, [R4.64+0x1010] ;  /* 0x0010100404300981 */ /* 0x000168000c1e1d00 */
[----:B------:R0:W5:Y:S04]  /*01e0*/  @P0 LDG.E.128 R44, [R4.64+0x2000] ;  /* 0x00200004042c0981 */ /* 0x000168000c1e1d00 */
[----:B------:R0:W5:Y:S01]  /*01f0*/  @P0 LDG.E.128 R40, [R4.64+0x2010] ;  /* 0x0020100404280981 */ /* 0x000162000c1e1d00 */
[----:B------:R-:W-:Y:S05]  /*0200*/  @P1 EXIT ;  /* 0x000000000000194d */ /* 0x000fea0003800000 */
[----:B------:R1:W5:Y:S04]  /*0210*/  LDG.E.128 R36, [R2.64] ;  /* 0x0000000402247981 */ /* 0x000368000c1e1d00 */
[----:B------:R1:W5:Y:S04]  /*0220*/  LDG.E.128 R32, [R2.64+0x10] ;  /* 0x0000100402207981 */ /* 0x000368000c1e1d00 */
[----:B------:R1:W5:Y:S04]  /*0230*/  LDG.E.128 R28, [R2.64+0x1000] ;  /* 0x00100004021c7981 */ /* 0x000368000c1e1d00 */
[----:B------:R1:W5:Y:S04]  /*0240*/  LDG.E.128 R24, [R2.64+0x1010] ;  /* 0x0010100402187981 */ /* 0x000368000c1e1d00 */
[----:B------:R1:W5:Y:S04]  /*0250*/  LDG.E.128 R20, [R2.64+0x2000] ;  /* 0x0020000402147981 */ /* 0x000368000c1e1d00 */
[----:B------:R1:W5:Y:S01]  /*0260*/  LDG.E.128 R16, [R2.64+0x2010] ;  /* 0x0020100402107981 */ /* 0x000362000c1e1d00 */
[----:B0-----:R-:W-:Y:S01]  /*0270*/  MOV R4, c[0x0][0x180] ;  /* 0x0000600000047a02 */ /* 0x001fe20000000f00 */
[----:B------:R-:W-:Y:S01]  /*0280*/  HFMA2.MMA R91, -RZ, RZ, 0, 5.9604644775390625e-08 ;  /* 0x00000001ff5b7435 */ /* 0x000fe200000001ff */
[----:B------:R-:W-:-:S02]  /*0290*/  ULDC.U8 UR6, c[0x0][0x1f0] ;  /* 0x00007c0000067ab9 */ /* 0x000fc40000000000 */
[----:B------:R-:W-:Y:S02]  /*02a0*/  LOP3.LUT P0, RZ, R4, c[0x0][0x1c0], RZ, 0xfc, !PT ;  /* 0x0000700004ff7a12 */ /* 0x000fe4000780fcff */
[----:B------:R-:W-:-:S04]  /*02b0*/  MOV R4, c[0x0][0x184] ;  /* 0x0000610000047a02 */ /* 0x000fc80000000f00 */
[----:B-1----:R-:W-:Y:S02]  /*02c0*/  LOP3.LUT P0, RZ, R4, c[0x0][0x1c4], RZ, 0xfc, P0 ;  /* 0x0000710004ff7a12 */ /* 0x002fe4000000fcff */
.L_x_4868:
[----:B------:R-:W-:Y:S01]  /*02d0*/  ISETP.NE.U32.AND P1, PT, RZ, c[0x0][0x1c0], PT ;  /* 0x00007000ff007a0c */ /* 0x000fe20003f25070 */
[----:B------:R-:W-:Y:S01]  /*02e0*/  IMAD R3, R0, c[0x0][0x168], RZ ;  /* 0x00005a0000037a24 */ /* 0x000fe200078e02ff */
[----:B------:R-:W-:Y:S02]  /*02f0*/  LOP3.LUT R2, R92, 0x7f, RZ, 0xc0, !PT ;  /* 0x0000007f5c027812 */ /* 0x000fe400078ec0ff */
[----:B------:R-:W-:Y:S02]  /*0300*/  ISETP.NE.AND.EX P1, PT, RZ, c[0x0][0x1c4], PT, P1 ;  /* 0x00007100ff007a0c */ /* 0x000fe40003f25310 */
[----:B------:R-:W-:Y:S02]  /*0310*/  SHF.R.S32.HI R4, RZ, 0x1f, R3 ;  /* 0x0000001fff047819 */ /* 0x000fe40000011403 */
[----:B------:R-:W-:Y:S02]  /*0320*/  ISETP.NE.U32.AND P2, PT, RZ, c[0x0][0x180], PT ;  /* 0x00006000ff007a0c */ /* 0x000fe40003f45070 */
[----:B------:R-:W-:-:S02]  /*0330*/  LEA.HI R3, R4, R3, RZ, 0x3 ;  /* 0x0000000304037211 */ /* 0x000fc400078f18ff */
[----:B------:R-:W-:Y:S02]  /*0340*/  MOV R89, 0x10 ;  /* 0x0000001000597802 */ /* 0x000fe40000000f00 */
[----:B------:R-:W-:Y:S02]  /*0350*/  LEA.HI.SX32 R2, R3, R2, 0x1d ;  /* 0x0000000203027211 */ /* 0x000fe400078feaff */
[----:B------:R-:W-:Y:S02]  /*0360*/  ISETP.NE.AND.EX P2, PT, RZ, c[0x0][0x184], PT, P2 ;  /* 0x00006100ff007a0c */ /* 0x000fe40003f45320 */
[----:B------:R-:W-:Y:S01]  /*0370*/  @P1 MOV R5, 0x2 ;  /* 0x0000000200051802 */ /* 0x000fe20000000f00 */
[----:B------:R-:W-:-:S04]  /*0380*/  IMAD.WIDE.U32 R64, R2, R89, c[0x0][0x170] ;  /* 0x00005c0002407625 */ /* 0x000fc800078e0059 */
[----:B------:R-:W-:Y:S02]  /*0390*/  @P1 IMAD.WIDE R4, R0, R5, c[0x0][0x1c0] ;  /* 0x0000700000041625 */ /* 0x000fe400078e0205 */
[----:B------:R-:W2:Y:S04]  /*03a0*/  LDG.E.128 R64, [R64.64] ;  /* 0x0000000440407981 */ /* 0x000ea8000c1e1d00 */
[----:B------:R-:W3:Y:S01]  /*03b0*/  @P1 LDG.E.U16 R4, [R4.64] ;  /* 0x0000000404041981 */ /* 0x000ee2000c1e1500 */
[----:B------:R-:W-:-:S05]  /*03c0*/  @P2 IMAD.WIDE.U32 R6, R2, R89, c[0x0][0x180] ;  /* 0x0000600002062625 */ /* 0x000fca00078e0059 */
[----:B-----5:R0:W5:Y:S01]  /*03d0*/  @P2 LDG.E.128 R12, [R6.64] ;  /* 0x00000004060c2981 */ /* 0x020162000c1e1d00 */
[----:B------:R-:W-:-:S04]  /*03e0*/  ISETP.NE.U32.AND P3, PT, RZ, c[0x0][0x180], PT ;  /* 0x00006000ff007a0c */ /* 0x000fc80003f65070 */
[----:B------:R-:W-:Y:S02]  /*03f0*/  ISETP.NE.AND.EX P3, PT, RZ, c[0x0][0x184], PT, P3 ;  /* 0x00006100ff007a0c */ /* 0x000fe40003f65330 */
[----:B------:R-:W-:Y:S02]  /*0400*/  MOV R79, 0x3f800000 ;  /* 0x3f800000004f7802 */ /* 0x000fe40000000f00 */
[----:B---3--:R-:W-:Y:S02]  /*0410*/  @P1 PRMT R79, RZ, 0x5410, R4 ;  /* 0x00005410ff4f1816 */ /* 0x008fe40000000004 */
[----:B--2---:R-:W-:-:S05]  /*0420*/  PRMT R4, RZ, 0x5410, R64 ;  /* 0x00005410ff047816 */ /* 0x004fca0000000040 */
[----:B------:R-:W-:Y:S02]  /*0430*/  FMUL.FTZ R3, R4, R79 ;  /* 0x0000004f04037220 */ /* 0x000fe40000410000 */
[----:B------:R-:W-:Y:S05]  /*0440*/  @P3 BRA `(.L_x_4793) ;  /* 0x0000002000003947 */ /* 0x000fea0003800000 */
[----:B0-----:R-:W-:Y:S05]  /*0450*/  @P0 BRA `(.L_x_4794) ;  /* 0x0000003000000947 */ /* 0x001fea0003800000 */
[----:B------:R-:W-:Y:S05]  /*0460*/  BRA `(.L_x_4795) ;  /* 0x0000004000007947 */ /* 0x000fea0003800000 */
.L_x_4793:
[----:B0----5:R-:W-:-:S05]  /*0470*/  PRMT R4, RZ, 0x5410, R12 ;  /* 0x00005410ff047816 */ /* 0x021fca000000000c */
[----:B------:R-:W-:-:S05]  /*0480*/  FADD.FTZ R3, R3, R4 ;  /* 0x0000000403037221 */ /* 0x000fca0000010000 */
.L_x_4794:
[----:B------:R-:W-:-:S04]  /*0490*/  F2FP.BF16.PACK_AB R4, RZ, R3 ;  /* 0x00000003ff04723e */ /* 0x000fc800000010ff */
[----:B------:R-:W-:Y:S02]  /*04a0*/  PRMT R8, R4, 0x7610, R8 ;  /* 0x0000761004087816 */ /* 0x000fe40000000008 */
.L_x_4795:
[----:B------:R-:W-:-:S05]  /*04b0*/  PRMT R4, RZ, 0x7610, R64 ;  /* 0x00007610ff047816 */ /* 0x000fca0000000040 */
[----:B------:R-:W-:Y:S01]  /*04c0*/  FMUL.FTZ R4, R4, R79 ;  /* 0x0000004f04047220 */ /* 0x000fe20000410000 */
[----:B------:R-:W-:Y:S05]  /*04d0*/  @P3 BRA `(.L_x_4796) ;  /* 0x0000002000003947 */ /* 0x000fea0003800000 */
[----:B------:R-:W-:Y:S05]  /*04e0*/  @P0 BRA `(.L_x_4797) ;  /* 0x0000003000000947 */ /* 0x000fea0003800000 */
[----:B------:R-:W-:Y:S05]  /*04f0*/  BRA `(.L_x_4798) ;  /* 0x0000004000007947 */ /* 0x000fea0003800000 */
.L_x_4796:
[----:B-----5:R-:W-:-:S05]  /*0500*/  PRMT R5, RZ, 0x7610, R12 ;  /* 0x00007610ff057816 */ /* 0x020fca000000000c */
[----:B------:R-:W-:-:S05]  /*0510*/  FADD.FTZ R4, R4, R5 ;  /* 0x0000000504047221 */ /* 0x000fca0000010000 */
.L_x_4797:
[----:B------:R-:W-:-:S04]  /*0520*/  F2FP.BF16.PACK_AB R5, RZ, R4 ;  /* 0x00000004ff05723e */ /* 0x000fc800000010ff */
[----:B------:R-:W-:Y:S02]  /*0530*/  PRMT R8, R8, 0x5410, R5 ;  /* 0x0000541008087816 */ /* 0x000fe40000000005 */
.L_x_4798:
[----:B------:R-:W-:-:S05]  /*0540*/  PRMT R6, RZ, 0x5410, R65 ;  /* 0x00005410ff067816 */ /* 0x000fca0000000041 */
[----:B------:R-:W-:Y:S01]  /*0550*/  FMUL.FTZ R5, R6, R79 ;  /* 0x0000004f06057220 */ /* 0x000fe20000410000 */
[----:B------:R-:W-:Y:S05]  /*0560*/  @P3 BRA `(.L_x_4799) ;  /* 0x0000002000003947 */ /* 0x000fea0003800000 */
[----:B------:R-:W-:Y:S05]  /*0570*/  @P0 BRA `(.L_x_4800) ;  /* 0x0000003000000947 */ /* 0x000fea0003800000 */
[----:B------:R-:W-:Y:S05]  /*0580*/  BRA `(.L_x_4801) ;  /* 0x0000004000007947 */ /* 0x000fea0003800000 */
.L_x_4799:
[----:B-----5:R-:W-:-:S05]  /*0590*/  PRMT R6, RZ, 0x5410, R13 ;  /* 0x00005410ff067816 */ /* 0x020fca000000000d */
[----:B------:R-:W-:-:S05]  /*05a0*/  FADD.FTZ R5, R5, R6 ;  /* 0x0000000605057221 */ /* 0x000fca0000010000 */
.L_x_4800:
[----:B------:R-:W-:-:S04]  /*05b0*/  F2FP.BF16.PACK_AB R6, RZ, R5 ;  /* 0x00000005ff06723e */ /* 0x000fc800000010ff */
[----:B------:R-:W-:Y:S02]  /*05c0*/  PRMT R9, R6, 0x7610, R9 ;  /* 0x0000761006097816 */ /* 0x000fe40000000009 */
.L_x_4801:
[----:B------:R-:W-:-:S05]  /*05d0*/  PRMT R6, RZ, 0x7610, R65 ;  /* 0x00007610ff067816 */ /* 0x000fca0000000041 */
[----:B------:R-:W-:Y:S01]  /*05e0*/  FMUL.FTZ R6, R6, R79 ;  /* 0x0000004f06067220 */ /* 0x000fe20000410000 */
[----:B------:R-:W-:Y:S05]  /*05f0*/  @P3 BRA `(.L_x_4802) ;  /* 0x0000002000003947 */ /* 0x000fea0003800000 */
[----:B------:R-:W-:Y:S05]  /*0600*/  @P0 BRA `(.L_x_4803) ;  /* 0x0000003000000947 */ /* 0x000fea0003800000 */
[----:B------:R-:W-:Y:S05]  /*0610*/  BRA `(.L_x_4804) ;  /* 0x0000004000007947 */ /* 0x000fea0003800000 */
.L_x_4802:
[----:B-----5:R-:W-:-:S05]  /*0620*/  PRMT R7, RZ, 0x7610, R13 ;  /* 0x00007610ff077816 */ /* 0x020fca000000000d */
[----:B------:R-:W-:-:S05]  /*0630*/  FADD.FTZ R6, R6, R7 ;  /* 0x0000000706067221 */ /* 0x000fca0000010000 */
.L_x_4803:
[----:B------:R-:W-:-:S04]  /*0640*/  F2FP.BF16.PACK_AB R7, RZ, R6 ;  /* 0x00000006ff07723e */ /* 0x000fc800000010ff */
[----:B------:R-:W-:Y:S02]  /*0650*/  PRMT R9, R9, 0x5410, R7 ;  /* 0x0000541009097816 */ /* 0x000fe40000000007 */
.L_x_4804:
[----:B------:R-:W-:-:S05]  /*0660*/  PRMT R64, RZ, 0x5410, R66 ;  /* 0x00005410ff407816 */ /* 0x000fca0000000042 */
[----:B------:R-:W-:Y:S01]  /*0670*/  FMUL.FTZ R7, R64, R79 ;  /* 0x0000004f40077220 */ /* 0x000fe20000410000 */
[----:B------:R-:W-:Y:S05]  /*0680*/  @P3 BRA `(.L_x_4805) ;  /* 0x0000002000003947 */ /* 0x000fea0003800000 */
[----:B------:R-:W-:Y:S05]  /*0690*/  @P0 BRA `(.L_x_4806) ;  /* 0x0000003000000947 */ /* 0x000fea0003800000 */
[----:B------:R-:W-:Y:S05]  /*06a0*/  BRA `(.L_x_4807) ;  /* 0x0000004000007947 */ /* 0x000fea0003800000 */
.L_x_4805:
[----:B-----5:R-:W-:-:S05]  /*06b0*/  PRMT R64, RZ, 0x5410, R14 ;  /* 0x00005410ff407816 */ /* 0x020fca000000000e */
[----:B------:R-:W-:-:S05]  /*06c0*/  FADD.FTZ R7, R7, R64 ;  /* 0x0000004007077221 */ /* 0x000fca0000010000 */
.L_x_4806:
[----:B------:R-:W-:-:S04]  /*06d0*/  F2FP.BF16.PACK_AB R64, RZ, R7 ;  /* 0x00000007ff40723e */ /* 0x000fc800000010ff */
[----:B------:R-:W-:Y:S02]  /*06e0*/  PRMT R10, R64, 0x7610, R10 ;  /* 0x00007610400a7816 */ /* 0x000fe4000000000a */
.L_x_4807:
[----:B------:R-:W-:-:S05]  /*06f0*/  PRMT R66, RZ, 0x7610, R66 ;  /* 0x00007610ff427816 */ /* 0x000fca0000000042 */
[----:B------:R-:W-:Y:S01]  /*0700*/  FMUL.FTZ R68, R66, R79 ;  /* 0x0000004f42447220 */ /* 0x000fe20000410000 */
[----:B------:R-:W-:Y:S05]  /*0710*/  @P3 BRA `(.L_x_4808) ;  /* 0x0000002000003947 */ /* 0x000fea0003800000 */
[----:B------:R-:W-:Y:S05]  /*0720*/  @P0 BRA `(.L_x_4809) ;  /* 0x0000003000000947 */ /* 0x000fea0003800000 */
[----:B------:R-:W-:Y:S05]  /*0730*/  BRA `(.L_x_4810) ;  /* 0x0000004000007947 */ /* 0x000fea0003800000 */
.L_x_4808:
[----:B-----5:R-:W-:-:S05]  /*0740*/  PRMT R65, RZ, 0x7610, R14 ;  /* 0x00007610ff417816 */ /* 0x020fca000000000e */
[----:B------:R-:W-:-:S05]  /*0750*/  FADD.FTZ R68, R68, R65 ;  /* 0x0000004144447221 */ /* 0x000fca0000010000 */
.L_x_4809:
[----:B------:R-:W-:-:S04]  /*0760*/  F2FP.BF16.PACK_AB R64, RZ, R68 ;  /* 0x00000044ff40723e */ /* 0x000fc800000010ff */
[----:B------:R-:W-:Y:S02]  /*0770*/  PRMT R10, R10, 0x5410, R64 ;  /* 0x000054100a0a7816 */ /* 0x000fe40000000040 */
.L_x_4810:
[----:B------:R-:W-:-:S05]  /*0780*/  PRMT R64, RZ, 0x5410, R67 ;  /* 0x00005410ff407816 */ /* 0x000fca0000000043 */
[----:B------:R-:W-:Y:S01]  /*0790*/  FMUL.FTZ R69, R64, R79 ;  /* 0x0000004f40457220 */ /* 0x000fe20000410000 */
[----:B------:R-:W-:Y:S05]  /*07a0*/  @P3 BRA `(.L_x_4811) ;  /* 0x0000002000003947 */ /* 0x000fea0003800000 */
[----:B------:R-:W-:Y:S05]  /*07b0*/  @P0 BRA `(.L_x_4812) ;  /* 0x0000003000000947 */ /* 0x000fea0003800000 */
[----:B------:R-:W-:Y:S05]  /*07c0*/  BRA `(.L_x_4813) ;  /* 0x0000004000007947 */ /* 0x000fea0003800000 */
.L_x_4811:
[----:B-----5:R-:W-:-:S05]  /*07d0*/  PRMT R64, RZ, 0x5410, R15 ;  /* 0x00005410ff407816 */ /* 0x020fca000000000f */
[----:B------:R-:W-:-:S05]  /*07e0*/  FADD.FTZ R69, R69, R64 ;  /* 0x0000004045457221 */ /* 0x000fca0000010000 */
.L_x_4812:
[----:B------:R-:W-:-:S04]  /*07f0*/  F2FP.BF16.PACK_AB R64, RZ, R69 ;  /* 0x00000045ff40723e */ /* 0x000fc800000010ff */
[----:B------:R-:W-:Y:S02]  /*0800*/  PRMT R11, R64, 0x7610, R11 ;  /* 0x00007610400b7816 */ /* 0x000fe4000000000b */
.L_x_4813:
[----:B------:R-:W-:-:S05]  /*0810*/  PRMT R72, RZ, 0x7610, R67 ;  /* 0x00007610ff487816 */ /* 0x000fca0000000043 */
[----:B------:R-:W-:Y:S01]  /*0820*/  FMUL.FTZ R72, R72, R79 ;  /* 0x0000004f48487220 */ /* 0x000fe20000410000 */
[----:B------:R-:W-:Y:S05]  /*0830*/  @P3 BRA `(.L_x_4814) ;  /* 0x0000002000003947 */ /* 0x000fea0003800000 */
[----:B------:R-:W-:Y:S05]  /*0840*/  @P0 BRA `(.L_x_4815) ;  /* 0x0000003000000947 */ /* 0x000fea0003800000 */
[----:B------:R-:W-:Y:S05]  /*0850*/  BRA `(.L_x_4816) ;  /* 0x0000004000007947 */ /* 0x000fea0003800000 */
.L_x_4814:
[----:B-----5:R-:W-:-:S05]  /*0860*/  PRMT R65, RZ, 0x7610, R15 ;  /* 0x00007610ff417816 */ /* 0x020fca000000000f */
[----:B------:R-:W-:-:S05]  /*0870*/  FADD.FTZ R72, R72, R65 ;  /* 0x0000004148487221 */ /* 0x000fca0000010000 */
.L_x_4815:
[----:B------:R-:W-:-:S04]  /*0880*/  F2FP.BF16.PACK_AB R64, RZ, R72 ;  /* 0x00000048ff40723e */ /* 0x000fc800000010ff */
[----:B------:R-:W-:Y:S02]  /*0890*/  PRMT R11, R11, 0x5410, R64 ;  /* 0x000054100b0b7816 */ /* 0x000fe40000000040 */
.L_x_4816:
[C---:B------:R-:W-:Y:S01]  /*08a0*/  IADD3 R71, R2.reuse, 0x80, RZ ;  /* 0x0000008002477810 */ /* 0x040fe20007ffe0ff */
[----:B------:R-:W-:-:S04]  /*08b0*/  @P0 IMAD.WIDE.U32 R74, R2, R89, c[0x0][0x188] ;  /* 0x00006200024a0625 */ /* 0x000fc800078e0059 */
[----:B------:R-:W-:Y:S01]  /*08c0*/  IMAD.WIDE.U32 R64, R71, R89, c[0x0][0x170] ;  /* 0x00005c0047407625 */ /* 0x000fe200078e0059 */
[----:B------:R0:W-:Y:S05]  /*08d0*/  @P0 STG.E.128 [R74.64], R8 ;  /* 0x000000084a000986 */ /* 0x0001ea000c101d04 */
[----:B------:R-:W2:Y:S01]  /*08e0*/  LDG.E.128 R64, [R64.64] ;  /* 0x0000000440407981 */ /* 0x000ea2000c1e1d00 */
[----:B------:R-:W-:-:S05]  /*08f0*/  @P2 IMAD.WIDE.U32 R76, R89, R71, c[0x0][0x180] ;  /* 0x00006000594c2625 */ /* 0x000fca00078e0047 */
[----:B-----5:R0:W5:Y:S01]  /*0900*/  @P2 LDG.E.128 R12, [R76.64] ;  /* 0x000000044c0c2981 */ /* 0x020162000c1e1d00 */
[----:B--2---:R-:W-:-:S05]  /*0910*/  PRMT R70, RZ, 0x5410, R64 ;  /* 0x00005410ff467816 */ /* 0x004fca0000000040 */
[----:B------:R-:W-:Y:S01]  /*0920*/  FMUL.FTZ R70, R70, R79 ;  /* 0x0000004f46467220 */ /* 0x000fe20000410000 */
[----:B------:R-:W-:Y:S05]  /*0930*/  @P3 BRA `(.L_x_4817) ;  /* 0x0000002000003947 */ /* 0x000fea0003800000 */
[----:B0-----:R-:W-:Y:S05]  /*0940*/  @P0 BRA `(.L_x_4818) ;  /* 0x0000003000000947 */ /* 0x001fea0003800000 */
[----:B------:R-:W-:Y:S05]  /*0950*/  BRA `(.L_x_4819) ;  /* 0x0000004000007947 */ /* 0x000fea0003800000 */
.L_x_4817:
[----:B0----5:R-:W-:-:S05]  /*0960*/  PRMT R73, RZ, 0x5410, R12 ;  /* 0x00005410ff497816 */ /* 0x021fca000000000c */
[----:B------:R-:W-:-:S05]  /*0970*/  FADD.FTZ R70, R73, R70 ;  /* 0x0000004649467221 */ /* 0x000fca0000010000 */
.L_x_4818:
[----:B------:R-:W-:-:S04]  /*0980*/  F2FP.BF16.PACK_AB R73, RZ, R70 ;  /* 0x00000046ff49723e */ /* 0x000fc800000010ff */
[----:B------:R-:W-:Y:S02]  /*0990*/  PRMT R8, R73, 0x7610, R8 ;  /* 0x0000761049087816 */ /* 0x000fe40000000008 */
.L_x_4819:
[----:B------:R-:W-:-:S05]  /*09a0*/  PRMT R64, RZ, 0x7610, R64 ;  /* 0x00007610ff407816 */ /* 0x000fca0000000040 */
[----:B------:R-:W-:Y:S01]  /*09b0*/  FMUL.FTZ R73, R64, R79 ;  /* 0x0000004f40497220 */ /* 0x000fe20000410000 */
[----:B------:R-:W-:Y:S05]  /*09c0*/  @P3 BRA `(.L_x_4820) ;  /* 0x0000002000003947 */ /* 0x000fea0003800000 */
[----:B------:R-:W-:Y:S05]  /*09d0*/  @P0 BRA `(.L_x_4821) ;  /* 0x0000003000000947 */ /* 0x000fea0003800000 */
[----:B------:R-:W-:Y:S05]  /*09e0*/  BRA `(.L_x_4822) ;  /* 0x0000004000007947 */ /* 0x000fea0003800000 */
.L_x_4820:
[----:B-----5:R-:W-:-:S05]  /*09f0*/  PRMT R64, RZ, 0x7610, R12 ;  /* 0x00007610ff407816 */ /* 0x020fca000000000c */
[----:B------:R-:W-:-:S05]  /*0a00*/  FADD.FTZ R73, R64, R73 ;  /* 0x0000004940497221 */ /* 0x000fca0000010000 */
.L_x_4821:
[----:B------:R-:W-:-:S04]  /*0a10*/  F2FP.BF16.PACK_AB R64, RZ, R73 ;  /* 0x00000049ff40723e */ /* 0x000fc800000010ff */
[----:B------:R-:W-:Y:S02]  /*0a20*/  PRMT R8, R8, 0x5410, R64 ;  /* 0x0000541008087816 */ /* 0x000fe40000000040 */
.L_x_4822:
[----:B------:R-:W-:-:S05]  /*0a30*/  PRMT R74, RZ, 0x5410, R65 ;  /* 0x00005410ff4a7816 */ /* 0x000fca0000000041 */
[----:B------:R-:W-:Y:S01]  /*0a40*/  FMUL.FTZ R74, R74, R79 ;  /* 0x0000004f4a4a7220 */ /* 0x000fe20000410000 */
[----:B------:R-:W-:Y:S05]  /*0a50*/  @P3 BRA `(.L_x_4823) ;  /* 0x0000002000003947 */ /* 0x000fea0003800000 */
[----:B------:R-:W-:Y:S05]  /*0a60*/  @P0 BRA `(.L_x_4824) ;  /* 0x0000003000000947 */ /* 0x000fea0003800000 */
[----:B------:R-:W-:Y:S05]  /*0a70*/  BRA `(.L_x_4825) ;  /* 0x0000004000007947 */ /* 0x000fea0003800000 */
.L_x_4823:
[----:B-----5:R-:W-:-:S05]  /*0a80*/  PRMT R75, RZ, 0x5410, R13 ;  /* 0x00005410ff4b7816 */ /* 0x020fca000000000d */
[----:B------:R-:W-:-:S05]  /*0a90*/  FADD.FTZ R74, R75, R74 ;  /* 0x0000004a4b4a7221 */ /* 0x000fca0000010000 */
.L_x_4824:
[----:B------:R-:W-:-:S04]  /*0aa0*/  F2FP.BF16.PACK_AB R64, RZ, R74 ;  /* 0x0000004aff40723e */ /* 0x000fc800000010ff */
[----:B------:R-:W-:Y:S02]  /*0ab0*/  PRMT R9, R64, 0x7610, R9 ;  /* 0x0000761040097816 */ /* 0x000fe40000000009 */
.L_x_4825:
[----:B------:R-:W-:-:S05]  /*0ac0*/  PRMT R76, RZ, 0x7610, R65 ;  /* 0x00007610ff4c7816 */ /* 0x000fca0000000041 */
[----:B------:R-:W-:Y:S01]  /*0ad0*/  FMUL.FTZ R76, R76, R79 ;  /* 0x0000004f4c4c7220 */ /* 0x000fe20000410000 */
[----:B------:R-:W-:Y:S05]  /*0ae0*/  @P3 BRA `(.L_x_4826) ;  /* 0x0000002000003947 */ /* 0x000fea0003800000 */
[----:B------:R-:W-:Y:S05]  /*0af0*/  @P0 BRA `(.L_x_4827) ;  /* 0x0000003000000947 */ /* 0x000fea0003800000 */
[----:B------:R-:W-:Y:S05]  /*0b00*/  BRA `(.L_x_4828) ;  /* 0x0000004000007947 */ /* 0x000fea0003800000 */
.L_x_4826:
[----:B-----5:R-:W-:-:S05]  /*0b10*/  PRMT R65, RZ, 0x7610, R13 ;  /* 0x00007610ff417816 */ /* 0x020fca000000000d */
[----:B------:R-:W-:-:S05]  /*0b20*/  FADD.FTZ R76, R65, R76 ;  /* 0x0000004c414c7221 */ /* 0x000fca0000010000 */
.L_x_4827:
[----:B------:R-:W-:-:S04]  /*0b30*/  F2FP.BF16.PACK_AB R64, RZ, R76 ;  /* 0x0000004cff40723e */ /* 0x000fc800000010ff */
[----:B------:R-:W-:Y:S02]  /*0b40*/  PRMT R9, R9, 0x5410, R64 ;  /* 0x0000541009097816 */ /* 0x000fe40000000040 */
.L_x_4828:
[----:B------:R-:W-:-:S05]  /*0b50*/  PRMT R64, RZ, 0x5410, R66 ;  /* 0x00005410ff407816 */ /* 0x000fca0000000042 */
[----:B------:R-:W-:Y:S01]  /*0b60*/  FMUL.FTZ R75, R64, R79 ;  /* 0x0000004f404b7220 */ /* 0x000fe20000410000 */
[----:B------:R-:W-:Y:S05]  /*0b70*/  @P3 BRA `(.L_x_4829) ;  /* 0x0000002000003947 */ /* 0x000fea0003800000 */
[----:B------:R-:W-:Y:S05]  /*0b80*/  @P0 BRA `(.L_x_4830) ;  /* 0x0000003000000947 */ /* 0x000fea0003800000 */
[----:B------:R-:W-:Y:S05]  /*0b90*/  BRA `(.L_x_4831) ;  /* 0x0000004000007947 */ /* 0x000fea0003800000 */
.L_x_4829:
[----:B-----5:R-:W-:-:S05]  /*0ba0*/  PRMT R64, RZ, 0x5410, R14 ;  /* 0x00005410ff407816 */ /* 0x020fca000000000e */
[----:B------:R-:W-:-:S05]  /*0bb0*/  FADD.FTZ R75, R64, R75 ;  /* 0x0000004b404b7221 */ /* 0x000fca0000010000 */
.L_x_4830:
[----:B------:R-:W-:-:S04]  /*0bc0*/  F2FP.BF16.PACK_AB R64, RZ, R75 ;  /* 0x0000004bff40723e */ /* 0x000fc800000010ff */
[----:B------:R-:W-:Y:S02]  /*0bd0*/  PRMT R10, R64, 0x7610, R10 ;  /* 0x00007610400a7816 */ /* 0x000fe4000000000a */
.L_x_4831:
[----:B------:R-:W-:-:S05]  /*0be0*/  PRMT R66, RZ, 0x7610, R66 ;  /* 0x00007610ff427816 */ /* 0x000fca0000000042 */
[----:B------:R-:W-:Y:S01]  /*0bf0*/  FMUL.FTZ R78, R66, R79 ;  /* 0x0000004f424e7220 */ /* 0x000fe20000410000 */
[----:B------:R-:W-:Y:S05]  /*0c00*/  @P3 BRA `(.L_x_4832) ;  /* 0x0000002000003947 */ /* 0x000fea0003800000 */
[----:B------:R-:W-:Y:S05]  /*0c10*/  @P0 BRA `(.L_x_4833) ;  /* 0x0000003000000947 */ /* 0x000fea0003800000 */
[----:B------:R-:W-:Y:S05]  /*0c20*/  BRA `(.L_x_4834) ;  /* 0x0000004000007947 */ /* 0x000fea0003800000 */
.L_x_4832:
[----:B-----5:R-:W-:-:S05]  /*0c30*/  PRMT R65, RZ, 0x7610, R14 ;  /* 0x00007610ff417816 */ /* 0x020fca000000000e */
[----:B------:R-:W-:-:S05]  /*0c40*/  FADD.FTZ R78, R65, R78 ;  /* 0x0000004e414e7221 */ /* 0x000fca0000010000 */
.L_x_4833:
[----:B------:R-:W-:-:S04]  /*0c50*/  F2FP.BF16.PACK_AB R64, RZ, R78 ;  /* 0x0000004eff40723e */ /* 0x000fc800000010ff */
[----:B------:R-:W-:Y:S02]  /*0c60*/  PRMT R10, R10, 0x5410, R64 ;  /* 0x000054100a0a7816 */ /* 0x000fe40000000040 */
.L_x_4834:
[----:B------:R-:W-:-:S05]  /*0c70*/  PRMT R64, RZ, 0x5410, R67 ;  /* 0x00005410ff407816 */ /* 0x000fca0000000043 */
[----:B------:R-:W-:Y:S01]  /*0c80*/  FMUL.FTZ R77, R64, R79 ;  /* 0x0000004f404d7220 */ /* 0x000fe20000410000 */
[----:B------:R-:W-:Y:S05]  /*0c90*/  @P3 BRA `(.L_x_4835) ;  /* 0x0000002000003947 */ /* 0x000fea0003800000 */
[----:B------:R-:W-:Y:S05]  /*0ca0*/  @P0 BRA `(.L_x_4836) ;  /* 0x0000003000000947 */ /* 0x000fea0003800000 */
[----:B------:R-:W-:Y:S05]  /*0cb0*/  BRA `(.L_x_4837) ;  /* 0x0000004000007947 */ /* 0x000fea0003800000 */
.L_x_4835:
[----:B-----5:R-:W-:-:S05]  /*0cc0*/  PRMT R64, RZ, 0x5410, R15 ;  /* 0x00005410ff407816 */ /* 0x020fca000000000f */
[----:B------:R-:W-:-:S05]  /*0cd0*/  FADD.FTZ R77, R64, R77 ;  /* 0x0000004d404d7221 */ /* 0x000fca0000010000 */
.L_x_4836:
[----:B------:R-:W-:-:S04]  /*0ce0*/  F2FP.BF16.PACK_AB R64, RZ, R77 ;  /* 0x0000004dff40723e */ /* 0x000fc800000010ff */
[----:B------:R-:W-:Y:S02]  /*0cf0*/  PRMT R11, R64, 0x7610, R11 ;  /* 0x00007610400b7816 */ /* 0x000fe4000000000b */
.L_x_4837:
[----:B------:R-:W-:-:S05]  /*0d00*/  PRMT R80, RZ, 0x7610, R67 ;  /* 0x00007610ff507816 */ /* 0x000fca0000000043 */
[----:B------:R-:W-:Y:S01]  /*0d10*/  FMUL.FTZ R80, R80, R79 ;  /* 0x0000004f50507220 */ /* 0x000fe20000410000 */
[----:B------:R-:W-:Y:S05]  /*0d20*/  @P3 BRA `(.L_x_4838) ;  /* 0x0000002000003947 */ /* 0x000fea0003800000 */
[----:B------:R-:W-:Y:S05]  /*0d30*/  @P0 BRA `(.L_x_4839) ;  /* 0x0000003000000947 */ /* 0x000fea0003800000 */
[----:B------:R-:W-:Y:S05]  /*0d40*/  BRA `(.L_x_4840) ;  /* 0x0000004000007947 */ /* 0x000fea0003800000 */
.L_x_4838:
[----:B-----5:R-:W-:-:S05]  /*0d50*/  PRMT R65, RZ, 0x7610, R15 ;  /* 0x00007610ff417816 */ /* 0x020fca000000000f */
[----:B------:R-:W-:-:S05]  /*0d60*/  FADD.FTZ R80, R65, R80 ;  /* 0x0000005041507221 */ /* 0x000fca0000010000 */
.L_x_4839:
[----:B------:R-:W-:-:S04]  /*0d70*/  F2FP.BF16.PACK_AB R64, RZ, R80 ;  /* 0x00000050ff40723e */ /* 0x000fc800000010ff */
[----:B------:R-:W-:Y:S02]  /*0d80*/  PRMT R11, R11, 0x5410, R64 ;  /* 0x000054100b0b7816 */ /* 0x000fe40000000040 */
.L_x_4840:
[----:B------:R-:W-:Y:S01]  /*0d90*/  IADD3 R81, R2, 0x100, RZ ;  /* 0x0000010002517810 */ /* 0x000fe20007ffe0ff */
[----:B------:R-:W-:-:S04]  /*0da0*/  @P0 IMAD.WIDE.U32 R64, R89, R71, c[0x0][0x188] ;  /* 0x0000620059400625 */ /* 0x000fc800078e0047 */
[----:B------:R-:W-:Y:S01]  /*0db0*/  IMAD.WIDE.U32 R66, R81, R89, c[0x0][0x170] ;  /* 0x00005c0051427625 */ /* 0x000fe200078e0059 */
[----:B------:R0:W-:Y:S05]  /*0dc0*/  @P0 STG.E.128 [R64.64], R8 ;  /* 0x0000000840000986 */ /* 0x0001ea000c101d04 */
[----:B0-----:R-:W2:Y:S01]  /*0dd0*/  LDG.E.128 R64, [R66.64] ;  /* 0x0000000442407981 */ /* 0x001ea2000c1e1d00 */
[----:B------:R-:W-:-:S05]  /*0de0*/  @P2 IMAD.WIDE.U32 R82, R89, R81, c[0x0][0x180] ;  /* 0x0000600059522625 */ /* 0x000fca00078e0051 */
[----:B-----5:R2:W5:Y:S02]  /*0df0*/  @P2 LDG.E.128 R12, [R82.64] ;  /* 0x00000004520c2981 */ /* 0x020564000c1e1d00 */
[----:B--2---:R-:W-:-:S05]  /*0e00*/  PRMT R82, RZ, 0x5410, R64 ;  /* 0x00005410ff527816 */ /* 0x004fca0000000040 */
[----:B------:R-:W-:Y:S01]  /*0e10*/  FMUL.FTZ R82, R82, R79 ;  /* 0x0000004f52527220 */ /* 0x000fe20000410000 */
[----:B------:R-:W-:Y:S05]  /*0e20*/  @P3 BRA `(.L_x_4841) ;  /* 0x0000002000003947 */ /* 0x000fea0003800000 */
[----:B------:R-:W-:Y:S05]  /*0e30*/  @P0 BRA `(.L_x_4842) ;  /* 0x0000003000000947 */ /* 0x000fea0003800000 */
[----:B------:R-:W-:Y:S05]  /*0e40*/  BRA `(.L_x_4843) ;  /* 0x0000004000007947 */ /* 0x000fea0003800000 */
.L_x_4841:
[----:B-----5:R-:W-:-:S05]  /*0e50*/  PRMT R83, RZ, 0x5410, R12 ;  /* 0x00005410ff537816 */ /* 0x020fca000000000c */
[----:B------:R-:W-:-:S05]  /*0e60*/  FADD.FTZ R82, R83, R82 ;  /* 0x0000005253527221 */ /* 0x000fca0000010000 */
.L_x_4842:
[----:B------:R-:W-:-:S04]  /*0e70*/  F2FP.BF16.PACK_AB R83, RZ, R82 ;  /* 0x00000052ff53723e */ /* 0x000fc800000010ff */
[----:B------:R-:W-:Y:S02]  /*0e80*/  PRMT R8, R83, 0x7610, R8 ;  /* 0x0000761053087816 */ /* 0x000fe40000000008 */
.L_x_4843:
[----:B------:R-:W-:-:S05]  /*0e90*/  PRMT R64, RZ, 0x7610, R64 ;  /* 0x00007610ff407816 */ /* 0x000fca0000000040 */
[----:B------:R-:W-:Y:S01]  /*0ea0*/  FMUL.FTZ R84, R64, R79 ;  /* 0x0000004f40547220 */ /* 0x000fe20000410000 */
[----:B------:R-:W-:Y:S05]  /*0eb0*/  @P3 BRA `(.L_x_4844) ;  /* 0x0000002000003947 */ /* 0x000fea0003800000 */
[----:B------:R-:W-:Y:S05]  /*0ec0*/  @P0 BRA `(.L_x_4845) ;  /* 0x0000003000000947 */ /* 0x000fea0003800000 */
[----:B------:R-:W-:Y:S05]  /*0ed0*/  BRA `(.L_x_4846) ;  /* 0x0000004000007947 */ /* 0x000fea0003800000 */
.L_x_4844:
[----:B-----5:R-:W-:-:S05]  /*0ee0*/  PRMT R83, RZ, 0x7610, R12 ;  /* 0x00007610ff537816 */ /* 0x020fca000000000c */
[----:B------:R-:W-:-:S05]  /*0ef0*/  FADD.FTZ R84, R83, R84 ;  /* 0x0000005453547221 */ /* 0x000fca0000010000 */
.L_x_4845:
[----:B------:R-:W-:-:S04]  /*0f00*/  F2FP.BF16.PACK_AB R64, RZ, R84 ;  /* 0x00000054ff40723e */ /* 0x000fc800000010ff */
[----:B------:R-:W-:Y:S02]  /*0f10*/  PRMT R8, R8, 0x5410, R64 ;  /* 0x0000541008087816 */ /* 0x000fe40000000040 */
.L_x_4846:
[----:B------:R-:W-:-:S05]  /*0f20*/  PRMT R64, RZ, 0x5410, R65 ;  /* 0x00005410ff407816 */ /* 0x000fca0000000041 */
[----:B------:R-:W-:Y:S01]  /*0f30*/  FMUL.FTZ R83, R64, R79 ;  /* 0x0000004f40537220 */ /* 0x000fe20000410000 */
[----:B------:R-:W-:Y:S05]  /*0f40*/  @P3 BRA `(.L_x_4847) ;  /* 0x0000002000003947 */ /* 0x000fea0003800000 */
[----:B------:R-:W-:Y:S05]  /*0f50*/  @P0 BRA `(.L_x_4848) ;  /* 0x0000003000000947 */ /* 0x000fea0003800000 */
[----:B------:R-:W-:Y:S05]  /*0f60*/  BRA `(.L_x_4849) ;  /* 0x0000004000007947 */ /* 0x000fea0003800000 */
.L_x_4847:
[----:B-----5:R-:W-:-:S05]  /*0f70*/  PRMT R64, RZ, 0x5410, R13 ;  /* 0x00005410ff407816 */ /* 0x020fca000000000d */
[----:B------:R-:W-:-:S05]  /*0f80*/  FADD.FTZ R83, R64, R83 ;  /* 0x0000005340537221 */ /* 0x000fca0000010000 */
.L_x_4848:
[----:B------:R-:W-:-:S04]  /*0f90*/  F2FP.BF16.PACK_AB R64, RZ, R83 ;  /* 0x00000053ff40723e */ /* 0x000fc800000010ff */
[----:B------:R-:W-:Y:S02]  /*0fa0*/  PRMT R9, R64, 0x7610, R9 ;  /* 0x0000761040097816 */ /* 0x000fe40000000009 */
.L_x_4849:
[----:B------:R-:W-:-:S05]  /*0fb0*/  PRMT R86, RZ, 0x7610, R65 ;  /* 0x00007610ff567816 */ /* 0x000fca0000000041 */
[----:B------:R-:W-:Y:S01]  /*0fc0*/  FMUL.FTZ R86, R86, R79 ;  /* 0x0000004f56567220 */ /* 0x000fe20000410000 */
[----:B------:R-:W-:Y:S05]  /*0fd0*/  @P3 BRA `(.L_x_4850) ;  /* 0x0000002000003947 */ /* 0x000fea0003800000 */
[----:B------:R-:W-:Y:S05]  /*0fe0*/  @P0 BRA `(.L_x_4851) ;  /* 0x0000003000000947 */ /* 0x000fea0003800000 */
[----:B------:R-:W-:Y:S05]  /*0ff0*/  BRA `(.L_x_4852) ;  /* 0x0000004000007947 */ /* 0x000fea0003800000 */
.L_x_4850:
[----:B-----5:R-:W-:-:S05]  /*1000*/  PRMT R65, RZ, 0x7610, R13 ;  /* 0x00007610ff417816 */ /* 0x020fca000000000d */
[----:B------:R-:W-:-:S05]  /*1010*/  FADD.FTZ R86, R65, R86 ;  /* 0x0000005641567221 */ /* 0x000fca0000010000 */
.L_x_4851:
[----:B------:R-:W-:-:S04]  /*1020*/  F2FP.BF16.PACK_AB R64, RZ, R86 ;  /* 0x00000056ff40723e */ /* 0x000fc800000010ff */
[----:B------:R-:W-:Y:S02]  /*1030*/  PRMT R9, R9, 0x5410, R64 ;  /* 0x0000541009097816 */ /* 0x000fe40000000040 */
.L_x_4852:
[----:B------:R-:W-:-:S05]  /*1040*/  PRMT R64, RZ, 0x5410, R66 ;  /* 0x00005410ff407816 */ /* 0x000fca0000000042 */
[----:B------:R-:W-:Y:S01]  /*1050*/  FMUL.FTZ R85, R64, R79 ;  /* 0x0000004f40557220 */ /* 0x000fe20000410000 */
[----:B------:R-:W-:Y:S05]  /*1060*/  @P3 BRA `(.L_x_4853) ;  /* 0x0000002000003947 */ /* 0x000fea0003800000 */
[----:B------:R-:W-:Y:S05]  /*1070*/  @P0 BRA `(.L_x_4854) ;  /* 0x0000003000000947 */ /* 0x000fea0003800000 */
[----:B------:R-:W-:Y:S05]  /*1080*/  BRA `(.L_x_4855) ;  /* 0x0000004000007947 */ /* 0x000fea0003800000 */
.L_x_4853:
[----:B-----5:R-:W-:-:S05]  /*1090*/  PRMT R64, RZ, 0x5410, R14 ;  /* 0x00005410ff407816 */ /* 0x020fca000000000e */
[----:B------:R-:W-:-:S05]  /*10a0*/  FADD.FTZ R85, R64, R85 ;  /* 0x0000005540557221 */ /* 0x000fca0000010000 */
.L_x_4854:
[----:B------:R-:W-:-:S04]  /*10b0*/  F2FP.BF16.PACK_AB R64, RZ, R85 ;  /* 0x00000055ff40723e */ /* 0x000fc800000010ff */
[----:B------:R-:W-:Y:S02]  /*10c0*/  PRMT R10, R64, 0x7610, R10 ;  /* 0x00007610400a7816 */ /* 0x000fe4000000000a */
.L_x_4855:
[----:B------:R-:W-:-:S05]  /*10d0*/  PRMT R66, RZ, 0x7610, R66 ;  /* 0x00007610ff427816 */ /* 0x000fca0000000042 */
[----:B------:R-:W-:Y:S01]  /*10e0*/  FMUL.FTZ R88, R66, R79 ;  /* 0x0000004f42587220 */ /* 0x000fe20000410000 */
[----:B------:R-:W-:Y:S05]  /*10f0*/  @P3 BRA `(.L_x_4856) ;  /* 0x0000002000003947 */ /* 0x000fea0003800000 */
[----:B------:R-:W-:Y:S05]  /*1100*/  @P0 BRA `(.L_x_4857) ;  /* 0x0000003000000947 */ /* 0x000fea0003800000 */
[----:B------:R-:W-:Y:S05]  /*1110*/  BRA `(.L_x_4858) ;  /* 0x0000004000007947 */ /* 0x000fea0003800000 */
.L_x_4856:
[----:B-----5:R-:W-:-:S05]  /*1120*/  PRMT R65, RZ, 0x7610, R14 ;  /* 0x00007610ff417816 */ /* 0x020fca000000000e */
[----:B------:R-:W-:-:S05]  /*1130*/  FADD.FTZ R88, R65, R88 ;  /* 0x0000005841587221 */ /* 0x000fca0000010000 */
.L_x_4857:
[----:B------:R-:W-:-:S04]  /*1140*/  F2FP.BF16.PACK_AB R64, RZ, R88 ;  /* 0x00000058ff40723e */ /* 0x000fc800000010ff */
[----:B------:R-:W-:Y:S02]  /*1150*/  PRMT R10, R10, 0x5410, R64 ;  /* 0x000054100a0a7816 */ /* 0x000fe40000000040 */
.L_x_4858:
[----:B------:R-:W-:-:S05]  /*1160*/  PRMT R64, RZ, 0x5410, R67 ;  /* 0x00005410ff407816 */ /* 0x000fca0000000043 */
[----:B------:R-:W-:Y:S01]  /*1170*/  FMUL.FTZ R87, R64, R79 ;  /* 0x0000004f40577220 */ /* 0x000fe20000410000 */
[----:B------:R-:W-:Y:S05]  /*1180*/  @P3 BRA `(.L_x_4859) ;  /* 0x0000002000003947 */ /* 0x000fea0003800000 */
[----:B------:R-:W-:Y:S05]  /*1190*/  @P0 BRA `(.L_x_4860) ;  /* 0x0000003000000947 */ /* 0x000fea0003800000 */
[----:B------:R-:W-:Y:S05]  /*11a0*/  BRA `(.L_x_4861) ;  /* 0x0000004000007947 */ /* 0x000fea0003800000 */
.L_x_4859:
[----:B-----5:R-:W-:-:S05]  /*11b0*/  PRMT R64, RZ, 0x5410, R15 ;  /* 0x00005410ff407816 */ /* 0x020fca000000000f */
[----:B------:R-:W-:-:S05]  /*11c0*/  FADD.FTZ R87, R64, R87 ;  /* 0x0000005740577221 */ /* 0x000fca0000010000 */
.L_x_4860:
[----:B------:R-:W-:-:S04]  /*11d0*/  F2FP.BF16.PACK_AB R64, RZ, R87 ;  /* 0x00000057ff40723e */ /* 0x000fc800000010ff */
[----:B------:R-:W-:Y:S02]  /*11e0*/  PRMT R11, R64, 0x7610, R11 ;  /* 0x00007610400b7816 */ /* 0x000fe4000000000b */
.L_x_4861:
[----:B------:R-:W-:-:S05]  /*11f0*/  PRMT R64, RZ, 0x7610, R67 ;  /* 0x00007610ff407816 */ /* 0x000fca0000000043 */
[----:B------:R-:W-:Y:S01]  /*1200*/  FMUL.FTZ R79, R64, R79 ;  /* 0x0000004f404f7220 */ /* 0x000fe20000410000 */
[----:B------:R-:W-:Y:S05]  /*1210*/  @P3 BRA `(.L_x_4862) ;  /* 0x0000002000003947 */ /* 0x000fea0003800000 */
[----:B------:R-:W-:Y:S05]  /*1220*/  @P0 BRA `(.L_x_4863) ;  /* 0x0000003000000947 */ /* 0x000fea0003800000 */
[----:B------:R-:W-:Y:S05]  /*1230*/  BRA `(.L_x_4864) ;  /* 0x0000004000007947 */ /* 0x000fea0003800000 */
.L_x_4862:
[----:B-----5:R-:W-:-:S05]  /*1240*/  PRMT R64, RZ, 0x7610, R15 ;  /* 0x00007610ff407816 */ /* 0x020fca000000000f */
[----:B------:R-:W-:-:S05]  /*1250*/  FADD.FTZ R79, R64, R79 ;  /* 0x0000004f404f7221 */ /* 0x000fca0000010000 */
.L_x_4863:
[----:B------:R-:W-:-:S04]  /*1260*/  F2FP.BF16.PACK_AB R64, RZ, R79 ;  /* 0x0000004fff40723e */ /* 0x000fc800000010ff */
[----:B------:R-:W-:Y:S02]  /*1270*/  PRMT R11, R11, 0x5410, R64 ;  /* 0x000054100b0b7816 */ /* 0x000fe40000000040 */
.L_x_4864:
[----:B------:R-:W-:Y:S01]  /*1280*/  FADD.FTZ R67, RZ, R3 ;  /* 0x00000003ff437221 */ /* 0x000fe20000010000 */
[----:B------:R-:W-:Y:S01]  /*1290*/  LOP3.LUT P2, RZ, R91, 0xff, RZ, 0xc0, !PT ;  /* 0x000000ff5bff7812 */ /* 0x000fe2000784c0ff */
[----:B------:R-:W-:Y:S01]  /*12a0*/  @P0 IMAD.WIDE.U32 R64, R89, R81, c[0x0][0x188] ;  /* 0x0000620059400625 */ /* 0x000fe200078e0051 */
[----:B------:R-:W-:Y:S02]  /*12b0*/  SHF.R.U32.HI R89, RZ, 0x5, R92 ;  /* 0x00000005ff597819 */ /* 0x000fe4000001165c */
[----:B------:R-:W-:Y:S01]  /*12c0*/  LOP3.LUT P1, RZ, R92, 0x1f, RZ, 0xc0, !PT ;  /* 0x0000001f5cff7812 */ /* 0x000fe2000782c0ff */
[----:B------:R-:W-:Y:S01]  /*12d0*/  FADD.FTZ R66, R67, R4 ;  /* 0x0000000443427221 */ /* 0x000fe20000010000 */
[----:B------:R0:W-:Y:S01]  /*12e0*/  @P0 STG.E.128 [R64.64], R8 ;  /* 0x0000000840000986 */ /* 0x0001e2000c101d04 */
[----:B------:R-:W-:Y:S02]  /*12f0*/  LOP3.LUT R89, R89, 0x7fffffc, RZ, 0xc0, !PT ;  /* 0x07fffffc59597812 */ /* 0x000fe400078ec0ff */
[----:B------:R-:W-:-:S04]  /*1300*/  FADD.FTZ R67, R66, R5 ;  /* 0x0000000542437221 */ /* 0x000fc80000010000 */
[----:B------:R-:W-:Y:S01]  /*1310*/  FADD.FTZ R66, R67, R6 ;  /* 0x0000000643427221 */ /* 0x000fe20000010000 */
[----:B------:R-:W-:-:S03]  /*1320*/  @!P2 IADD3 R89, R89, 0x4, RZ ;  /* 0x000000045959a810 */ /* 0x000fc60007ffe0ff */
[----:B------:R-:W-:-:S04]  /*1330*/  FADD.FTZ R67, R66, R7 ;  /* 0x0000000742437221 */ /* 0x000fc80000010000 */
[----:B------:R-:W-:-:S04]  /*1340*/  FADD.FTZ R66, R67, R68 ;  /* 0x0000004443427221 */ /* 0x000fc80000010000 */
[----:B------:R-:W-:-:S04]  /*1350*/  FADD.FTZ R67, R66, R69 ;  /* 0x0000004542437221 */ /* 0x000fc80000010000 */
[----:B------:R-:W-:-:S04]  /*1360*/  FADD.FTZ R67, R67, R72 ;  /* 0x0000004843437221 */ /* 0x000fc80000010000 */
[----:B------:R-:W-:-:S04]  /*1370*/  FADD.FTZ R66, R67, R70 ;  /* 0x0000004643427221 */ /* 0x000fc80000010000 */
[----:B------:R-:W-:-:S04]  /*1380*/  FADD.FTZ R67, R66, R73 ;  /* 0x0000004942437221 */ /* 0x000fc80000010000 */
[----:B------:R-:W-:-:S04]  /*1390*/  FADD.FTZ R67, R67, R74 ;  /* 0x0000004a43437221 */ /* 0x000fc80000010000 */
[----:B0-----:R-:W-:-:S04]  /*13a0*/  FADD.FTZ R64, R67, R76 ;  /* 0x0000004c43407221 */ /* 0x001fc80000010000 */
        /* <DEDUP_REMOVED lines=12> */
[----:B------:R-:W-:Y:S05]  /*1470*/  BRA.DIV ~URZ, `(.L_x_4865) ;  /* 0x00000e727f007947 */ /* 0x000fea000b800000 */
[----:B------:R0:W1:Y:S02]  /*1480*/  SHFL.BFLY PT, R65, R64, 0x1, 0x1f ;  /* 0x0c201f0040417f89 */ /* 0x00006400000e0000 */
.L_x_4869:
        /* <DEDUP_REMOVED lines=68> */
.L_x_4870:
[----:B------:R-:W-:Y:S01]  /*18d0*/  SHF.R.U32.HI R66, RZ, 0x5, R92 ;  /* 0x00000005ff427819 */ /* 0x000fe2000001165c */
[----:B-1----:R-:W-:Y:S01]  /*18e0*/  FADD.FTZ R65, R65, R90 ;  /* 0x0000005a41417221 */ /* 0x002fe20000010000 */
[----:B------:R-:W-:Y:S01]  /*18f0*/  WARPSYNC 0xffffffff ;  /* 0xffffffff00007948 */ /* 0x000fe20003800000 */
[----:B0-----:R-:W-:Y:S01]  /*1900*/  LOP3.LUT R90, R92, 0x1f, RZ, 0xc0, !PT ;  /* 0x0000001f5c5a7812 */ /* 0x001fe200078ec0ff */
[----:B------:R-:W-:Y:S01]  /*1910*/  HFMA2.MMA R93, -RZ, RZ, 0, 0 ;  /* 0x00000000ff5d7435 */ /* 0x000fe200000001ff */
[----:B------:R-:W-:Y:S02]  /*1920*/  LOP3.LUT R66, R66, 0x3, RZ, 0xc0, !PT ;  /* 0x0000000342427812 */ /* 0x000fe400078ec0ff */
[----:B------:R-:W-:Y:S02]  /*1930*/  ISETP.GT.U32.AND P2, PT, R90, 0x3, PT ;  /* 0x000000035a00780c */ /* 0x000fe40003f44070 */
[----:B------:R-:W-:Y:S02]  /*1940*/  @!P1 IADD3 R67, R89, R66, RZ ;  /* 0x0000004259439210 */ /* 0x000fe40007ffe0ff */
[----:B------:R-:W-:-:S03]  /*1950*/  ISETP.NE.AND P3, PT, RZ, UR6, PT ;  /* 0x00000006ff007c0c */ /* 0x000fc6000bf65270 */
[----:B------:R0:W-:Y:S04]  /*1960*/  @!P1 STS.64 [R67.X8], R64 ;  /* 0x0000004043009388 */ /* 0x0001e80000008a00 */
[----:B------:R-:W-:Y:S01]  /*1970*/  BAR.SYNC.DEFER_BLOCKING 0x0 ;  /* 0x0000000000007b1d */ /* 0x000fe20000010000 */
[----:B------:R-:W-:Y:S02]  /*1980*/  LOP3.LUT P1, RZ, R91, 0xff, RZ, 0xc0, !PT ;  /* 0x000000ff5bff7812 */ /* 0x000fe4000782c0ff */
[----:B------:R-:W-:Y:S02]  /*1990*/  @!P2 IADD3 R89, R89, R90, RZ ;  /* 0x0000005a5959a210 */ /* 0x000fe40007ffe0ff */
[----:B------:R-:W-:Y:S01]  /*19a0*/  @!P2 MOV R93, 0x300 ;  /* 0x00000300005da802 */ /* 0x000fe20000000f00 */
[----:B0-----:R-:W-:-:S03]  /*19b0*/  CS2R R64, SRZ ;  /* 0x0000000000407805 */ /* 0x001fc6000001ff00 */
[----:B------:R0:W-:Y:S01]  /*19c0*/  I2F R91, R93 ;  /* 0x0000005d005b7306 */ /* 0x0001e20000201400 */
[----:B------:R-:W1:Y:S04]  /*19d0*/  SHFL.DOWN PT, R90, R93, 0x2, 0x1f ;  /* 0x08401f005d5a7f89 */ /* 0x000e6800000e0000 */
[----:B------:R-:W2:Y:S01]  /*19e0*/  @!P2 LDS.64 R64, [R89.X8] ;  /* 0x000000005940a984 */ /* 0x000ea20000008a00 */
[----:B------:R-:W-:Y:S02]  /*19f0*/  LOP3.LUT P2, RZ, R66, 0x1f, R92, 0xf8, !PT ;  /* 0x0000001f42ff7812 */ /* 0x000fe4000784f85c */
[----:B-1----:R-:W-:Y:S02]  /*1a00*/  IADD3 R66, R90, R93, RZ ;  /* 0x0000005d5a427210 */ /* 0x002fe40007ffe0ff */
[----:B------:R-:W1:Y:S03]  /*1a10*/  I2F R90, R90 ;  /* 0x0000005a005a7306 */ /* 0x000e660000201400 */
[----:B0-----:R-:W-:Y:S04]  /*1a20*/  SHFL.DOWN PT, R93, R66, 0x1, 0x1f ;  /* 0x08201f00425d7f89 */ /* 0x001fe800000e0000 */
[----:B--2---:R-:W0:Y:S02]  /*1a30*/  SHFL.DOWN PT, R89, R64, 0x2, 0x1f ;  /* 0x08401f0040597f89 */ /* 0x004e2400000e0000 */
[----:B0-----:R-:W-:-:S02]  /*1a40*/  FADD.FTZ R67, -R89, R64 ;  /* 0x0000004059437221 */ /* 0x001fc40000010100 */
[----:B-1----:R-:W-:Y:S02]  /*1a50*/  FMUL.FTZ R89, R89, R90 ;  /* 0x0000005a59597220 */ /* 0x002fe40000410000 */
[----:B------:R-:W-:-:S04]  /*1a60*/  FMUL.FTZ R67, R67, R67 ;  /* 0x0000004343437220 */ /* 0x000fc80000410000 */
[----:B------:R-:W-:Y:S02]  /*1a70*/  FMUL.FTZ R67, R67, R91 ;  /* 0x0000005b43437220 */ /* 0x000fe40000410000 */
[----:B------:R-:W-:Y:S02]  /*1a80*/  FFMA.FTZ R91, R91, R64, R89 ;  /* 0x000000405b5b7223 */ /* 0x000fe40000010059 */
[----:B------:R-:W0:Y:S01]  /*1a90*/  SHFL.DOWN PT, R89, R65, 0x2, 0x1f ;  /* 0x08401f0041597f89 */ /* 0x000e2200000e0000 */
[----:B------:R-:W1:Y:S01]  /*1aa0*/  I2F R64, R66 ;  /* 0x0000004200407306 */ /* 0x000e620000201400 */
[----:B------:R-:W-:Y:S02]  /*1ab0*/  FMUL.FTZ R67, R67, R90 ;  /* 0x0000005a43437220 */ /* 0x000fe40000410000 */
[----:B0-----:R-:W-:-:S05]  /*1ac0*/  FADD.FTZ R90, R89, R65 ;  /* 0x00000041595a7221 */ /* 0x001fca0000010000 */
[----:B-1----:R-:W0:Y:S02]  /*1ad0*/  MUFU.RCP R89, R64 ;  /* 0x0000004000597308 */ /* 0x002e240000001000 */
[C---:B0-----:R-:W-:Y:S02]  /*1ae0*/  FMUL.FTZ R91, R89.reuse, R91 ;  /* 0x0000005b595b7220 */ /* 0x041fe40000410000 */
[----:B------:R-:W-:Y:S01]  /*1af0*/  FFMA.FTZ R67, R89, R67, R90 ;  /* 0x0000004359437223 */ /* 0x000fe2000001005a */
[----:B------:R-:W-:Y:S02]  /*1b00*/  IADD3 R89, R66, R93, RZ ;  /* 0x0000005d42597210 */ /* 0x000fe40007ffe0ff */
[----:B------:R-:W0:Y:S01]  /*1b10*/  SHFL.DOWN PT, R90, R91, 0x1, 0x1f ;  /* 0x08201f005b5a7f89 */ /* 0x000e2200000e0000 */
[----:B------:R-:W-:Y:S08]  /*1b20*/  I2F R93, R93 ;  /* 0x0000005d005d7306 */ /* 0x000ff00000201400 */
[----:B------:R-:W1:Y:S01]  /*1b30*/  I2F R89, R89 ;  /* 0x0000005900597306 */ /* 0x000e620000201400 */
[----:B0-----:R-:W-:-:S07]  /*1b40*/  FADD.FTZ R65, R91, -R90 ;  /* 0x8000005a5b417221 */ /* 0x001fce0000010000 */
[----:B-1----:R-:W0:Y:S01]  /*1b50*/  MUFU.RCP R66, R89 ;  /* 0x0000005900427308 */ /* 0x002e220000001000 */
[----:B------:R-:W-:Y:S02]  /*1b60*/  FMUL.FTZ R90, R90, R93 ;  /* 0x0000005d5a5a7220 */ /* 0x000fe40000410000 */
[----:B------:R-:W-:Y:S02]  /*1b70*/  FMUL.FTZ R65, R65, R65 ;  /* 0x0000004141417220 */ /* 0x000fe40000410000 */
[C---:B------:R-:W-:Y:S02]  /*1b80*/  FFMA.FTZ R90, R64.reuse, R91, R90 ;  /* 0x0000005b405a7223 */ /* 0x040fe4000001005a */
[----:B------:R-:W-:Y:S02]  /*1b90*/  FMUL.FTZ R65, R64, R65 ;  /* 0x0000004140417220 */ /* 0x000fe40000410000 */
[----:B------:R-:W1:Y:S02]  /*1ba0*/  SHFL.DOWN PT, R64, R67, 0x1, 0x1f ;  /* 0x08201f0043407f89 */ /* 0x000e6400000e0000 */
[----:B------:R-:W-:-:S02]  /*1bb0*/  FMUL.FTZ R65, R65, R93 ;  /* 0x0000005d41417220 */ /* 0x000fc40000410000 */
[----:B0-----:R-:W-:-:S05]  /*1bc0*/  FMUL.FTZ R90, R66, R90 ;  /* 0x0000005a425a7220 */ /* 0x001fca0000410000 */
[----:B------:R-:W0:Y:S01]  /*1bd0*/  SHFL.IDX PT, R91, R90, RZ, 0x1f ;  /* 0x00001fff5a5b7589 */ /* 0x000e2200000e0000 */
[----:B-1----:R-:W-:Y:S01]  /*1be0*/  FADD.FTZ R64, R67, R64 ;  /* 0x0000004043407221 */ /* 0x002fe20000010000 */
[----:B------:R-:W-:-:S03]  /*1bf0*/  MOV R67, c[0x0][0x1e0] ;  /* 0x0000780000437a02 */ /* 0x000fc60000000f00 */
[----:B------:R-:W-:Y:S01]  /*1c00*/  FFMA.FTZ R66, R66, R65, R64 ;  /* 0x0000004142427223 */ /* 0x000fe20000010040 */
[----:B------:R-:W-:-:S05]  /*1c10*/  @!P2 MOV R65, 0x4 ;  /* 0x000000040041a802 */ /* 0x000fca0000000f00 */
[----:B------:R-:W1:Y:S01]  /*1c20*/  SHFL.IDX PT, R66, R66, RZ, 0x1f ;  /* 0x00001fff42427589 */ /* 0x000e6200000e0000 */
[----:B------:R-:W-:-:S04]  /*1c30*/  @!P2 IMAD.WIDE R64, R0, R65, c[0x0][0x1a0] ;  /* 0x000068000040a625 */ /* 0x000fc800078e0241 */
[----:B0-----:R-:W-:Y:S01]  /*1c40*/  FMUL.FTZ R89, R91, R91 ;  /* 0x0000005b5b597220 */ /* 0x001fe20000410000 */
[----:B------:R0:W-:Y:S04]  /*1c50*/  @!P2 STG.E [R64.64], R91 ;  /* 0x0000005b4000a986 */ /* 0x0001e8000c101904 */
[----:B------:R-:W-:Y:S02]  /*1c60*/  FSEL R89, R89, RZ, P3 ;  /* 0x000000ff59597208 */ /* 0x000fe40001800000 */
[----:B0-----:R-:W-:Y:S02]  /*1c70*/  FSEL R64, R91, RZ, !P3 ;  /* 0x000000ff5b407208 */ /* 0x001fe40005800000 */
[----:B------:R-:W-:-:S03]  /*1c80*/  SEL R91, RZ, 0x1, P1 ;  /* 0x00000001ff5b7807 */ /* 0x000fc60000800000 */
[----:B------:R-:W-:Y:S02]  /*1c90*/  FADD.FTZ R65, -R64, R5 ;  /* 0x0000000540417221 */ /* 0x000fe40000010100 */
[----:B-1----:R-:W-:Y:S02]  /*1ca0*/  FFMA.FTZ R67, R66, R67, c[0x0][0x228] ;  /* 0x00008a0042437623 */ /* 0x002fe40000010043 */
[C---:B------:R-:W-:Y:S02]  /*1cb0*/  FADD.FTZ R69, -R64.reuse, R69 ;  /* 0x0000004540457221 */ /* 0x040fe40000010100 */
[----:B------:R-:W-:Y:S02]  /*1cc0*/  FADD.FTZ R67, R67, R89 ;  /* 0x0000005943437221 */ /* 0x000fe40000010000 */
[C---:B------:R-:W-:Y:S02]  /*1cd0*/  FADD.FTZ R72, -R64.reuse, R72 ;  /* 0x0000004840487221 */ /* 0x040fe40000010100 */
[----:B------:R-:W0:Y:S01]  /*1ce0*/  MUFU.RSQ R5, R67 ;  /* 0x0000004300057308 */ /* 0x000e220000001400 */
[----:B------:R-:W-:-:S02]  /*1cf0*/  FADD.FTZ R3, -R64, R3 ;  /* 0x0000000340037221 */ /* 0x000fc40000010100 */
[C---:B------:R-:W-:Y:S02]  /*1d00*/  FADD.FTZ R4, -R64.reuse, R4 ;  /* 0x0000000440047221 */ /* 0x040fe40000010100 */
[C---:B------:R-:W-:Y:S02]  /*1d10*/  FADD.FTZ R7, -R64.reuse, R7 ;  /* 0x0000000740077221 */ /* 0x040fe40000010100 */
[C---:B------:R-:W-:Y:S02]  /*1d20*/  FADD.FTZ R68, -R64.reuse, R68 ;  /* 0x0000004440447221 */ /* 0x040fe40000010100 */
[C---:B------:R-:W-:Y:S02]  /*1d30*/  FADD.FTZ R70, -R64.reuse, R70 ;  /* 0x0000004640467221 */ /* 0x040fe40000010100 */
[C---:B------:R-:W-:Y:S02]  /*1d40*/  FADD.FTZ R73, -R64.reuse, R73 ;  /* 0x0000004940497221 */ /* 0x040fe40000010100 */
[----:B------:R-:W-:-:S02]  /*1d50*/  FADD.FTZ R6, -R64, R6 ;  /* 0x0000000640067221 */ /* 0x000fc40000010100 */
[----:B------:R-:W-:Y:S02]  /*1d60*/  FADD.FTZ R74, -R64, R74 ;  /* 0x0000004a404a7221 */ /* 0x000fe40000010100 */
[C---:B0-----:R-:W-:Y:S02]  /*1d70*/  FMUL.FTZ R69, R5.reuse, R69 ;  /* 0x0000004505457220 */ /* 0x041fe40000410000 */
[C---:B------:R-:W-:Y:S02]  /*1d80*/  FMUL.FTZ R72, R5.reuse, R72 ;  /* 0x0000004805487220 */ /* 0x040fe40000410000 */
[C---:B------:R-:W-:Y:S02]  /*1d90*/  FMUL.FTZ R3, R5.reuse, R3 ;  /* 0x0000000305037220 */ /* 0x040fe40000410000 */
[----:B------:R-:W-:Y:S02]  /*1da0*/  FMUL.FTZ R4, R5, R4 ;  /* 0x0000000405047220 */ /* 0x000fe40000410000 */
[----:B------:R-:W-:-:S02]  /*1db0*/  FFMA.FTZ R67, R34, R69, R58 ;  /* 0x0000004522437223 */ /* 0x000fc4000001003a */
[----:B------:R-:W-:Y:S02]  /*1dc0*/  FFMA.FTZ R66, R35, R72, R59 ;  /* 0x0000004823427223 */ /* 0x000fe4000001003b */
[C---:B------:R-:W-:Y:S02]  /*1dd0*/  FMUL.FTZ R7, R5.reuse, R7 ;  /* 0x0000000705077220 */ /* 0x040fe40000410000 */
[----:B------:R-:W-:Y:S01]  /*1de0*/  FMUL.FTZ R68, R5, R68 ;  /* 0x0000004405447220 */ /* 0x000fe20000410000 */
[----:B------:R-:W-:Y:S01]  /*1df0*/  F2FP.BF16.PACK_AB R67, R66, R67 ;  /* 0x000000434243723e */ /* 0x000fe200000010ff */
[----:B------:R-:W-:Y:S02]  /*1e00*/  FFMA.FTZ R3, R36, R3, R60 ;  /* 0x0000000324037223 */ /* 0x000fe4000001003c */
[----:B------:R-:W-:Y:S02]  /*1e10*/  FFMA.FTZ R4, R37, R4, R61 ;  /* 0x0000000425047223 */ /* 0x000fe4000001003d */
        /* <DEDUP_REMOVED lines=13> */
[----:B------:R-:W-:Y:S01]  /*1ef0*/  F2FP.BF16.PACK_AB R64, R4, R3 ;  /* 0x000000030440723e */ /* 0x000fe200000010ff */
[----:B------:R-:W-:-:S02]  /*1f00*/  FFMA.FTZ R7, R32, R7, R56 ;  /* 0x0000000720077223 */ /* 0x000fc40000010038 */
[----:B------:R-:W-:Y:S02]  /*1f10*/  FFMA.FTZ R66, R33, R68, R57 ;  /* 0x0000004421427223 */ /* 0x000fe40000010039 */
[C---:B------:R-:W-:Y:S01]  /*1f20*/  FMUL.FTZ R3, R5.reuse, R70 ;  /* 0x0000004605037220 */ /* 0x040fe20000410000 */
[----:B------:R-:W-:Y:S01]  /*1f30*/  HFMA2.MMA R70, -RZ, RZ, 0, 9.5367431640625e-07 ;  /* 0x00000010ff467435 */ /* 0x000fe200000001ff */
[C---:B------:R-:W-:Y:S01]  /*1f40*/  FMUL.FTZ R4, R5.reuse, R73 ;  /* 0x0000004905047220 */ /* 0x040fe20000410000 */
[----:B------:R-:W-:Y:S01]  /*1f50*/  F2FP.BF16.PACK_AB R66, R66, R7 ;  /* 0x000000074242723e */ /* 0x000fe200000010ff */
[C---:B------:R-:W-:Y:S02]  /*1f60*/  FMUL.FTZ R73, R5.reuse, R72 ;  /* 0x0000004805497220 */ /* 0x040fe40000410000 */
[C---:B------:R-:W-:Y:S02]  /*1f70*/  FMUL.FTZ R7, R5.reuse, R74 ;  /* 0x0000004a05077220 */ /* 0x040fe40000410000 */
[----:B------:R-:W-:-:S02]  /*1f80*/  FMUL.FTZ R76, R5, R76 ;  /* 0x0000004c054c7220 */ /* 0x000fc40000410000 */
[----:B------:R-:W-:Y:S02]  /*1f90*/  FFMA.FTZ R72, R28, R3, R52 ;  /* 0x000000031c487223 */ /* 0x000fe40000010034 */
[C---:B------:R-:W-:Y:S02]  /*1fa0*/  FMUL.FTZ R75, R5.reuse, R75 ;  /* 0x0000004b054b7220 */ /* 0x040fe40000410000 */
[----:B------:R-:W-:Y:S02]  /*1fb0*/  FMUL.FTZ R78, R5, R78 ;  /* 0x0000004e054e7220 */ /* 0x000fe40000410000 */
[----:B------:R-:W-:Y:S02]  /*1fc0*/  FFMA.FTZ R3, R29, R4, R53 ;  /* 0x000000041d037223 */ /* 0x000fe40000010035 */
[----:B------:R-:W-:Y:S02]  /*1fd0*/  FFMA.FTZ R7, R30, R7, R54 ;  /* 0x000000071e077223 */ /* 0x000fe40000010036 */
[----:B------:R-:W-:Y:S01]  /*1fe0*/  FFMA.FTZ R76, R31, R76, R55 ;  /* 0x0000004c1f4c7223 */ /* 0x000fe20000010037 */
[----:B------:R-:W-:Y:S01]  /*1ff0*/  F2FP.BF16.PACK_AB R72, R3, R72 ;  /* 0x000000480348723e */ /* 0x000fe200000010ff */
[----:B------:R-:W-:-:S02]  /*2000*/  FFMA.FTZ R74, R24, R75, R48 ;  /* 0x0000004b184a7223 */ /* 0x000fc40000010030 */
[----:B------:R-:W-:Y:S02]  /*2010*/  FFMA.FTZ R69, R25, R78, R49 ;  /* 0x0000004e19457223 */ /* 0x000fe40000010031 */
[C---:B------:R-:W-:Y:S02]  /*2020*/  FMUL.FTZ R65, R5.reuse, R65 ;  /* 0x0000004105417220 */ /* 0x040fe40000410000 */
[----:B------:R-:W-:Y:S01]  /*2030*/  FMUL.FTZ R6, R5, R6 ;  /* 0x0000000605067220 */ /* 0x000fe20000410000 */
[----:B------:R-:W-:Y:S01]  /*2040*/  F2FP.BF16.PACK_AB R74, R69, R74 ;  /* 0x0000004a454a723e */ /* 0x000fe200000010ff */
[C---:B------:R-:W-:Y:S01]  /*2050*/  FMUL.FTZ R85, R5.reuse, R85 ;  /* 0x0000005505557220 */ /* 0x040fe20000410000 */
[----:B------:R-:W-:Y:S01]  /*2060*/  @!P2 MOV R69, 0x4 ;  /* 0x000000040045a802 */ /* 0x000fe20000000f00 */
[C---:B------:R-:W-:Y:S02]  /*2070*/  FMUL.FTZ R88, R5.reuse, R88 ;  /* 0x0000005805587220 */ /* 0x040fe40000410000 */
[----:B------:R-:W-:-:S02]  /*2080*/  FMUL.FTZ R3, R5, R82 ;  /* 0x0000005205037220 */ /* 0x000fc40000410000 */
[C---:B------:R-:W-:Y:S02]  /*2090*/  FMUL.FTZ R84, R5.reuse, R84 ;  /* 0x0000005405547220 */ /* 0x040fe40000410000 */
[----:B------:R-:W-:Y:S01]  /*20a0*/  FFMA.FTZ R79, R18, R73, R42 ;  /* 0x00000049124f7223 */ /* 0x000fe2000001002a */
[----:B------:R-:W-:Y:S01]  /*20b0*/  F2FP.BF16.PACK_AB R73, R76, R7 ;  /* 0x000000074c49723e */ /* 0x000fe200000010ff */
[C---:B------:R-:W-:Y:S02]  /*20c0*/  FMUL.FTZ R77, R5.reuse, R77 ;  /* 0x0000004d054d7220 */ /* 0x040fe40000410000 */
[----:B------:R-:W-:Y:S02]  /*20d0*/  FMUL.FTZ R80, R5, R80 ;  /* 0x0000005005507220 */ /* 0x000fe40000410000 */
[----:B------:R-:W-:Y:S02]  /*20e0*/  FFMA.FTZ R65, R38, R65, R62 ;  /* 0x0000004126417223 */ /* 0x000fe4000001003e */
[----:B------:R-:W-:-:S02]  /*20f0*/  FFMA.FTZ R6, R39, R6, R63 ;  /* 0x0000000627067223 */ /* 0x000fc4000001003f */
[C---:B------:R-:W-:Y:S02]  /*2100*/  FMUL.FTZ R90, R5.reuse, R90 ;  /* 0x0000005a055a7220 */ /* 0x040fe40000410000 */
[C---:B------:R-:W-:Y:S01]  /*2110*/  FMUL.FTZ R83, R5.reuse, R83 ;  /* 0x0000005305537220 */ /* 0x040fe20000410000 */
[----:B------:R-:W-:Y:S01]  /*2120*/  F2FP.BF16.PACK_AB R65, R6, R65 ;  /* 0x000000410641723e */ /* 0x000fe200000010ff */
[----:B------:R-:W-:Y:S02]  /*2130*/  FMUL.FTZ R86, R5, R86 ;  /* 0x0000005605567220 */ /* 0x000fe40000410000 */
[----:B------:R-:W-:Y:S02]  /*2140*/  FFMA.FTZ R78, R16, R85, R40 ;  /* 0x00000055104e7223 */ /* 0x000fe40000010028 */
        /* <DEDUP_REMOVED lines=10> */
[----:B------:R-:W-:Y:S01]  /*21f0*/  FFMA.FTZ R86, R23, R86, R47 ;  /* 0x0000005617567223 */ /* 0x000fe2000001002f */
[----:B------:R-:W-:Y:S01]  /*2200*/  F2FP.BF16.PACK_AB R79, R90, R79 ;  /* 0x0000004f5a4f723e */ /* 0x000fe200000010ff */
[C---:B------:R-:W-:Y:S01]  /*2210*/  @!P2 IMAD.WIDE R6, R0.reuse, R69, c[0x0][0x1a8] ;  /* 0x00006a000006a625 */ /* 0x040fe200078e0245 */
[----:B------:R-:W-:-:S02]  /*2220*/  IADD3 R0, R0, c[0x0][0x160], RZ ;  /* 0x0000580000007a10 */ /* 0x000fc40007ffe0ff */
[----:B------:R-:W-:Y:S01]  /*2230*/  F2FP.BF16.PACK_AB R77, R86, R77 ;  /* 0x0000004d564d723e */ /* 0x000fe200000010ff */
[-C--:B------:R-:W-:Y:S01]  /*2240*/  IMAD.WIDE.U32 R2, R2, R70.reuse, c[0x0][0x208] ;  /* 0x0000820002027625 */ /* 0x080fe200078e0046 */
[----:B------:R0:W-:Y:S01]  /*2250*/  @!P2 STG.E [R6.64], R5 ;  /* 0x000000050600a986 */ /* 0x0001e2000c101904 */
[----:B------:R-:W-:Y:S02]  /*2260*/  ISETP.GE.AND P2, PT, R0, c[0x0][0x164], PT ;  /* 0x0000590000007a0c */ /* 0x000fe40003f46270 */
[-C--:B------:R-:W-:Y:S01]  /*2270*/  IMAD.WIDE.U32 R68, R71, R70.reuse, c[0x0][0x208] ;  /* 0x0000820047447625 */ /* 0x080fe200078e0046 */
[----:B------:R0:W-:Y:S03]  /*2280*/  STG.E.128 [R2.64], R64 ;  /* 0x0000004002007986 */ /* 0x0001e6000c101d04 */
[----:B------:R-:W-:Y:S01]  /*2290*/  IMAD.WIDE.U32 R70, R81, R70, c[0x0][0x208] ;  /* 0x0000820051467625 */ /* 0x000fe200078e0046 */
[----:B------:R0:W-:Y:S04]  /*22a0*/  STG.E.128 [R68.64], R72 ;  /* 0x0000004844007986 */ /* 0x0001e8000c101d04 */
[----:B------:R0:W-:Y:S02]  /*22b0*/  STG.E.128 [R70.64], R76 ;  /* 0x0000004c46007986 */ /* 0x0001e4000c101d04 */
[----:B0----5:R-:W-:Y:S01]  /*22c0*/  @P2 CALL.REL.NOINC `(.L_x_4867) ;  /* 0x0000001000002944 */ /* 0x021fe20003c00000 */
[----:B------:R-:W-:Y:S05]  /*22d0*/  BRA `(.L_x_4868) ;  /* 0xffffdff000007947 */ /* 0x000fea000383ffff */
.L_x_4867:
[----:B------:R-:W-:Y:S05]  /*22e0*/  EXIT ;  /* 0x000000000000794d */ /* 0x000fea0003800000 */
.L_x_4865:
[----:B------:R-:W-:Y:S01]  /*22f0*/  HFMA2.MMA R65, -RZ, RZ, 0, 5.9604644775390625e-08 ;  /* 0x00000001ff417435 */ /* 0x000fe200000001ff */
[----:B------:R-:W-:-:S02]  /*2300*/  MOV R90, R64 ;  /* 0x00000040005a7202 */ /* 0x000fc40000000f00 */
[----:B------:R-:W-:Y:S02]  /*2310*/  MOV R93, 0x1f ;  /* 0x0000001f005d7802 */ /* 0x000fe40000000f00 */
[----:B------:R-:W-:Y:S02]  /*2320*/  MOV R67, 0xffffffff ;  /* 0xffffffff00437802 */ /* 0x000fe40000000f00 */
[----:B------:R-:W-:Y:S02]  /*2330*/  MOV R66, 0x2350 ;  /* 0x0000235000427802 */ /* 0x000fe40000000f00 */
[----:B-----5:R-:W-:Y:S05]  /*2340*/  CALL.REL.NOINC `($__internal_33_$__cuda_sm70_shflsync_bfly_p) ;  /* 0x000006c000007944 */ /* 0x020fea0003c00000 */
[----:B-1----:R-:W-:Y:S05]  /*2350*/  BRA `(.L_x_4869) ;  /* 0xfffff13000007947 */ /* 0x002fea000383ffff */
.L_x_4866:
[----:B------:R-:W-:Y:S01]  /*2360*/  HFMA2.MMA R65, -RZ, RZ, 0, 1.1920928955078125e-07 ;  /* 0x00000002ff417435 */ /* 0x000fe200000001ff */
[----:B------:R-:W-:Y:S02]  /*2370*/  MOV R90, R64 ;  /* 0x00000040005a7202 */ /* 0x000fe40000000f00 */
[----:B------:R-:W-:Y:S02]  /*2380*/  MOV R93, 0x1f ;  /* 0x0000001f005d7802 */ /* 0x000fe40000000f00 */
[----:B------:R-:W-:Y:S02]  /*2390*/  MOV R67, 0xffffffff ;  /* 0xffffffff00437802 */ /* 0x000fe40000000f00 */
[----:B------:R-:W-:-:S02]  /*23a0*/  MOV R66, 0x23c0 ;  /* 0x000023c000427802 */ /* 0x000fc40000000f00 */
[----:B-----5:R-:W-:Y:S05]  /*23b0*/  CALL.REL.NOINC `($__internal_33_$__cuda_sm70_shflsync_bfly_p) ;  /* 0x0000065000007944 */ /* 0x020fea0003c00000 */
[----:B-1----:R-:W-:Y:S01]  /*23c0*/  FADD.FTZ R64, R64, R65 ;  /* 0x0000004140407221 */ /* 0x002fe20000010000 */
[----:B------:R-:W-:Y:S01]  /*23d0*/  HFMA2.MMA R65, -RZ, RZ, 0, 2.384185791015625e-07 ;  /* 0x00000004ff417435 */ /* 0x000fe200000001ff */
[----:B------:R-:W-:-:S02]  /*23e0*/  MOV R93, 0x1f ;  /* 0x0000001f005d7802 */ /* 0x000fc40000000f00 */
[----:B------:R-:W-:Y:S02]  /*23f0*/  MOV R67, 0xffffffff ;  /* 0xffffffff00437802 */ /* 0x000fe40000000f00 */
[----:B------:R-:W-:Y:S02]  /*2400*/  MOV R90, R64 ;  /* 0x00000040005a7202 */ /* 0x000fe40000000f00 */
[----:B------:R-:W-:Y:S02]  /*2410*/  MOV R66, 0x2430 ;  /* 0x0000243000427802 */ /* 0x000fe40000000f00 */
[----:B------:R-:W-:Y:S05]  /*2420*/  CALL.REL.NOINC `($__internal_33_$__cuda_sm70_shflsync_bfly_p) ;  /* 0x000005e000007944 */ /* 0x000fea0003c00000 */
[----:B-1----:R-:W-:Y:S01]  /*2430*/  FADD.FTZ R64, R64, R65 ;  /* 0x0000004140407221 */ /* 0x002fe20000010000 */
[----:B------:R-:W-:Y:S01]  /*2440*/  HFMA2.MMA R65, -RZ, RZ, 0, 4.76837158203125e-07 ;  /* 0x00000008ff417435 */ /* 0x000fe200000001ff */
[----:B------:R-:W-:Y:S02]  /*2450*/  MOV R93, 0x1f ;  /* 0x0000001f005d7802 */ /* 0x000fe40000000f00 */
[----:B------:R-:W-:Y:S02]  /*2460*/  MOV R67, 0xffffffff ;  /* 0xffffffff00437802 */ /* 0x000fe40000000f00 */
[----:B------:R-:W-:-:S02]  /*2470*/  MOV R90, R64 ;  /* 0x00000040005a7202 */ /* 0x000fc40000000f00 */
[----:B------:R-:W-:Y:S02]  /*2480*/  MOV R66, 0x24a0 ;  /* 0x000024a000427802 */ /* 0x000fe40000000f00 */
[----:B------:R-:W-:Y:S05]  /*2490*/  CALL.REL.NOINC `($__internal_33_$__cuda_sm70_shflsync_bfly_p) ;  /* 0x0000057000007944 */ /* 0x000fea0003c00000 */
[----:B-1----:R-:W-:Y:S01]  /*24a0*/  FADD.FTZ R64, R64, R65 ;  /* 0x0000004140407221 */ /* 0x002fe20000010000 */
[----:B------:R-:W-:Y:S01]  /*24b0*/  HFMA2.MMA R65, -RZ, RZ, 0, 9.5367431640625e-07 ;  /* 0x00000010ff417435 */ /* 0x000fe200000001ff */
[----:B------:R-:W-:Y:S02]  /*24c0*/  MOV R93, 0x1f ;  /* 0x0000001f005d7802 */ /* 0x000fe40000000f00 */
[----:B------:R-:W-:Y:S02]  /*24d0*/  MOV R67, 0xffffffff ;  /* 0xffffffff00437802 */ /* 0x000fe40000000f00 */
[----:B------:R-:W-:Y:S02]  /*24e0*/  MOV R90, R64 ;  /* 0x00000040005a7202 */ /* 0x000fe40000000f00 */
[----:B------:R-:W-:Y:S02]  /*24f0*/  MOV R66, 0x2510 ;  /* 0x0000251000427802 */ /* 0x000fe40000000f00 */
[----:B------:R-:W-:Y:S05]  /*2500*/  CALL.REL.NOINC `($__internal_33_$__cuda_sm70_shflsync_bfly_p) ;  /* 0x0000050000007944 */ /* 0x000fea0003c00000 */
[----:B-1----:R-:W-:Y:S01]  /*2510*/  FADD.FTZ R64, R64, R65 ;  /* 0x0000004140407221 */ /* 0x002fe20000010000 */
[----:B------:R-:W-:Y:S02]  /*2520*/  MOV R93, 0x1f ;  /* 0x0000001f005d7802 */ /* 0x000fe40000000f00 */
[----:B------:R-:W-:Y:S01]  /*2530*/  MOV R67, 0xffffffff ;  /* 0xffffffff00437802 */ /* 0x000fe20000000f00 */
[----:B------:R-:W-:-:S04]  /*2540*/  FMUL.FTZ R64, R64, 0.001302083372138440609 ;  /* 0x3aaaaaab40407820 */ /* 0x000fc80000410000 */
[C---:B------:R-:W-:Y:S02]  /*2550*/  FADD.FTZ R65, -R64.reuse, R3 ;  /* 0x0000000340417221 */ /* 0x040fe40000010100 */
[C---:B------:R-:W-:Y:S02]  /*2560*/  FADD.FTZ R66, -R64.reuse, R4 ;  /* 0x0000000440427221 */ /* 0x040fe40000010100 */
[----:B------:R-:W-:Y:S02]  /*2570*/  FFMA.FTZ R65, R65, R65, RZ ;  /* 0x0000004141417223 */ /* 0x000fe400000100ff */
[----:B------:R-:W-:Y:S02]  /*2580*/  FADD.FTZ R90, -R64, R79 ;  /* 0x0000004f405a7221 */ /* 0x000fe40000010100 */
        /* <DEDUP_REMOVED lines=43> */
[----:B------:R-:W-:-:S03]  /*2840*/  MOV R66, 0x2880 ;  /* 0x0000288000427802 */ /* 0x000fc60000000f00 */
[----:B------:R-:W-:Y:S01]  /*2850*/  FFMA.FTZ R90, R90, R90, R65 ;  /* 0x0000005a5a5a7223 */ /* 0x000fe20000010041 */
[----:B------:R-:W-:-:S06]  /*2860*/  HFMA2.MMA R65, -RZ, RZ, 0, 5.9604644775390625e-08 ;  /* 0x00000001ff417435 */ /* 0x000fcc00000001ff */
[----:B------:R-:W-:Y:S05]  /*2870*/  CALL.REL.NOINC `($__internal_33_$__cuda_sm70_shflsync_bfly_p) ;  /* 0x0000019000007944 */ /* 0x000fea0003c00000 */
[----:B-1----:R-:W-:Y:S01]  /*2880*/  FADD.FTZ R90, R90, R65 ;  /* 0x000000415a5a7221 */ /* 0x002fe20000010000 */
[----:B------:R-:W-:Y:S01]  /*2890*/  HFMA2.MMA R65, -RZ, RZ, 0, 1.1920928955078125e-07 ;  /* 0x00000002ff417435 */ /* 0x000fe200000001ff */
[----:B------:R-:W-:Y:S02]  /*28a0*/  MOV R93, 0x1f ;  /* 0x0000001f005d7802 */ /* 0x000fe40000000f00 */
[----:B------:R-:W-:Y:S02]  /*28b0*/  MOV R67, 0xffffffff ;  /* 0xffffffff00437802 */ /* 0x000fe40000000f00 */
[----:B------:R-:W-:Y:S02]  /*28c0*/  MOV R66, 0x28e0 ;  /* 0x000028e000427802 */ /* 0x000fe40000000f00 */
[----:B------:R-:W-:Y:S05]  /*28d0*/  CALL.REL.NOINC `($__internal_33_$__cuda_sm70_shflsync_bfly_p) ;  /* 0x0000013000007944 */ /* 0x000fea0003c00000 */
[----:B-1----:R-:W-:Y:S01]  /*28e0*/  FADD.FTZ R90, R90, R65 ;  /* 0x000000415a5a7221 */ /* 0x002fe20000010000 */
[----:B------:R-:W-:Y:S01]  /*28f0*/  HFMA2.MMA R65, -RZ, RZ, 0, 2.384185791015625e-07 ;  /* 0x00000004ff417435 */ /* 0x000fe200000001ff */
[----:B------:R-:W-:Y:S02]  /*2900*/  MOV R93, 0x1f ;  /* 0x0000001f005d7802 */ /* 0x000fe40000000f00 */
[----:B------:R-:W-:-:S02]  /*2910*/  MOV R67, 0xffffffff ;  /* 0xffffffff00437802 */ /* 0x000fc40000000f00 */
[----:B------:R-:W-:Y:S02]  /*2920*/  MOV R66, 0x2940 ;  /* 0x0000294000427802 */ /* 0x000fe40000000f00 */
[----:B------:R-:W-:Y:S05]  /*2930*/  CALL.REL.NOINC `($__internal_33_$__cuda_sm70_shflsync_bfly_p) ;  /* 0x000000d000007944 */ /* 0x000fea0003c00000 */
[----:B-1----:R-:W-:Y:S01]  /*2940*/  FADD.FTZ R90, R90, R65 ;  /* 0x000000415a5a7221 */ /* 0x002fe20000010000 */
[----:B------:R-:W-:Y:S01]  /*2950*/  HFMA2.MMA R65, -RZ, RZ, 0, 4.76837158203125e-07 ;  /* 0x00000008ff417435 */ /* 0x000fe200000001ff */
[----:B------:R-:W-:Y:S02]  /*2960*/  MOV R93, 0x1f ;  /* 0x0000001f005d7802 */ /* 0x000fe40000000f00 */
[----:B------:R-:W-:Y:S02]  /*2970*/  MOV R67, 0xffffffff ;  /* 0xffffffff00437802 */ /* 0x000fe40000000f00 */
[----:B------:R-:W-:Y:S02]  /*2980*/  MOV R66, 0x29a0 ;  /* 0x000029a000427802 */ /* 0x000fe40000000f00 */
[----:B------:R-:W-:Y:S05]  /*2990*/  CALL.REL.NOINC `($__internal_33_$__cuda_sm70_shflsync_bfly_p) ;  /* 0x0000007000007944 */ /* 0x000fea0003c00000 */
[----:B-1----:R-:W-:Y:S01]  /*29a0*/  FADD.FTZ R90, R90, R65 ;  /* 0x000000415a5a7221 */ /* 0x002fe20000010000 */
[----:B------:R-:W-:Y:S01]  /*29b0*/  HFMA2.MMA R65, -RZ, RZ, 0, 9.5367431640625e-07 ;  /* 0x00000010ff417435 */ /* 0x000fe200000001ff */
[----:B------:R-:W-:Y:S02]  /*29c0*/  MOV R93, 0x1f ;  /* 0x0000001f005d7802 */ /* 0x000fe40000000f00 */
[----:B------:R-:W-:-:S02]  /*29d0*/  MOV R67, 0xffffffff ;  /* 0xffffffff00437802 */ /* 0x000fc40000000f00 */
[----:B------:R-:W-:Y:S02]  /*29e0*/  MOV R66, 0x2a00 ;  /* 0x00002a0000427802 */ /* 0x000fe40000000f00 */
[----:B------:R-:W-:Y:S05]  /*29f0*/  CALL.REL.NOINC `($__internal_33_$__cuda_sm70_shflsync_bfly_p) ;  /* 0x0000001000007944 */ /* 0x000fea0003c00000 */
[----:B-1----:R-:W-:Y:S05]  /*2a00*/  BRA `(.L_x_4870) ;  /* 0xffffeec000007947 */ /* 0x002fea000383ffff */
        .weak           $__internal_33_$__cuda_sm70_shflsync_bfly_p
        .type           $__internal_33_$__cuda_sm70_shflsync_bfly_p,@function
        .size           $__internal_33_$__cuda_sm70_shflsync_bfly_p,(.L_x_22121 - $__internal_33_$__cuda_sm70_shflsync_bfly_p)
$__internal_33_$__cuda_sm70_shflsync_bfly_p:
[----:B------:R-:W-:Y:S04]  /*2a10*/  WARPSYNC R67 ;  /* 0x0000004300007348 */ /* 0x000fe80003800000 */
[----:B------:R0:W1:Y:S02]  /*2a20*/  SHFL.BFLY PT, R65, R90, R65, R93 ;  /* 0x0c0000415a417389 */ /* 0x00006400000e005d */
[----:B0-----:R-:W-:-:S06]  /*2a30*/  HFMA2.MMA R67, -RZ, RZ, 0, 0 ;  /* 0x00000000ff437435 */ /* 0x001fcc00000001ff */
[----:B------:R-:W-:Y:S05]  /*2a40*/  RET.REL.NODEC R66 `(_ZN10layer_norm13ln_fwd_kernelINS_13Kernel_traitsIf13__nv_bfloat16S2_S2_fjLj3072ELj1ELj1ELj4ELj16ENS_18Kernel_traits_baseILj3072EfS2_S2_S2_fjLj128EEEEELb0ELb0ELb0ELb1EEEvNS_9FwdParamsE) ;  /* 0xffffd5b042007950 */ /* 0x000fea0003c3ffff */
.L_x_4871:
        /* <DEDUP_REMOVED lines=11> */
.L_x_22121:


//--------------------- .text._ZN10layer_norm13ln_fwd_kernelINS_13Kernel_traitsIf13__nv_bfloat16S2_S2_fjLj3072ELj1ELj1ELj4ELj16ENS_18Kernel_traits_baseILj3072EfS2_S2_S2_fjLj128EEEEELb0ELb0ELb1ELb0EEEvNS_9FwdParamsE --------------------------
	.section	.text._ZN10layer_norm13ln_fwd_kernelINS_13Kernel_traitsIf13__nv_bfloat16S2_S2_fjLj3072ELj1ELj1ELj4ELj16ENS_18Kernel_traits_baseILj3072EfS2_S2_S2_fjLj128EEEEELb0ELb0ELb1ELb0EEEvNS_9FwdParamsE,"ax",@progbits
	.sectioninfo	@"SHI_REGISTERS=107"
	.align	128
        .global         _ZN10layer_norm13ln_fwd_kernelINS_13Kernel_traitsIf13__nv_bfloat16S2_S2_fjLj3072ELj1ELj1ELj4ELj16ENS_18Kernel_traits_baseILj3072EfS2_S2_S2_fjLj128EEEEELb0ELb0ELb1ELb0EEEvNS_9FwdParamsE
        .type           _ZN10layer_norm13ln_fwd_kernelINS_13Kernel_traitsIf13__nv_bfloat16S2_S2_fjLj3072ELj1ELj1ELj4ELj16ENS_18Kernel_traits_baseILj3072EfS2_S2_S2_fjLj128EEEEELb0ELb0ELb1ELb0EEEvNS_9FwdParamsE,@function
        .size           _ZN10layer_norm13ln_fwd_kernelINS_13Kernel_traitsIf13__nv_bfloat16S2_S2_fjLj3072ELj1ELj1ELj4ELj16ENS_18Kernel_traits_baseILj3072EfS2_S2_S2_fjLj128EEEEELb0ELb0ELb1ELb0EEEvNS_9FwdParamsE,(.L_x_22122 - _ZN10layer_norm13ln_fwd_kernelINS_13Kernel_traitsIf13__nv_bfloat16S2_S2_fjLj3072ELj1ELj1ELj4ELj16ENS_18Kernel_traits_baseILj3072EfS2_S2_S2_fjLj128EEEEELb0ELb0ELb1ELb0EEEvNS_9FwdParamsE)
        .other          _ZN10layer_norm13ln_fwd_kernelINS_13Kernel_traitsIf13__nv_bfloat16S2_S2_fjLj3072ELj1ELj1ELj4ELj16ENS_18Kernel_traits_baseILj3072EfS2_S2_S2_fjLj128EEEEELb0ELb0ELb1ELb0EEEvNS_9FwdParamsE,@"STO_CUDA_ENTRY STV_DEFAULT"
_ZN10layer_norm13ln_fwd_kernelINS_13Kernel_traitsIf13__nv_bfloat16S2_S2_fjLj3072ELj1ELj1ELj4ELj16ENS_18Kernel_traits_baseILj3072EfS2_S2_S2_fjLj128EEEEELb0ELb0ELb1ELb0EEEvNS_9FwdParamsE:
.text._ZN10layer_norm13ln_fwd_kernelINS_13Kernel_traitsIf13__nv_bfloat16S2_S2_fjLj3072ELj1ELj1ELj4ELj16ENS_18Kernel_traits_baseILj3072EfS2_S2_S2_fjLj128EEEEELb0ELb0ELb1ELb0EEEvNS_9FwdParamsE:
        /* <DEDUP_REMOVED lines=29> */
.L_x_4873:
[----:B------:R-:W-:Y:S05]  /*01d0*/  BSYNC B0 ;  /* 0x0000000000007941 */ /* 0x000fea0003800000 */
.L_x_4872:
[----:B------:R-:W-:Y:S01]  /*01e0*/  BSSY B0, `(.L_x_4874) ;  /* 0x0000011000007945 */ /* 0x000fe20003800000 */
[----:B------:R-:W-:Y:S05]  /*01f0*/  @!P2 BRA `(.L_x_4875) ;  /* 0x000000f00000a947 */ /* 0x000fea0003800000 */
[----:B------:R-:W-:Y:S01]  /*0200*/  ISETP.NE.U32.AND P0, PT, RZ, c[0x0][0x218], PT ;  /* 0x00008600ff007a0c */ /* 0x000fe20003f05070 */
[----:B------:R-:W-:Y:S01]  /*0210*/  CS2R R38, SRZ ;  /* 0x0000000000267805 */ /* 0x000fe2000001ff00 */
[----:B0-----:R-:W-:Y:S01]  /*0220*/  MOV R7, 0x20 ;  /* 0x0000002000077802 */ /* 0x001fe20000000f00 */
[----:B------:R-:W-:Y:S01]  /*0230*/  CS2R R36, SRZ ;  /* 0x0000000000247805 */ /* 0x000fe2000001ff00 */
        /* <DEDUP_REMOVED lines=11> */
.L_x_4875:
[----:B------:R-:W-:Y:S05]  /*02f0*/  BSYNC B0 ;  /* 0x0000000000007941 */ /* 0x000fea0003800000 */
.L_x_4874:
[----:B------:R-:W-:Y:S01]  /*0300*/  BSSY B0, `(.L_x_4876) ;  /* 0x0000010000007945 */ /* 0x000fe20003800000 */
[----:B------:R-:W-:Y:S05]  /*0310*/  @!P3 BRA `(.L_x_4877) ;  /* 0x000000e00000b947 */ /* 0x000fea0003800000 */
[----:B------:R-:W-:Y:S01]  /*0320*/  ISETP.NE.U32.AND P0, PT, RZ, c[0x0][0x218], PT ;  /* 0x00008600ff007a0c */ /* 0x000fe20003f05070 */
[----:B0-----:R-:W-:Y:S01]  /*0330*/  HFMA2.MMA R5, -RZ, RZ, 0, 1.9073486328125e-06 ;  /* 0x00000020ff057435 */ /* 0x001fe200000001ff */
[----:B------:R-:W-:Y:S01]  /*0340*/  CS2R R22, SRZ ;  /* 0x0000000000167805 */ /* 0x000fe2000001ff00 */
[----:B------:R-:W-:Y:S01]  /*0350*/  CS2R R20, SRZ ;  /* 0x0000000000147805 */ /* 0x000fe2000001ff00 */
[----:B------:R-:W-:Y:S01]  /*0360*/  ISETP.NE.AND.EX P0, PT, RZ, c[0x0][0x21c], PT, P0 ;  /* 0x00008700ff007a0c */ /* 0x000fe20003f05300 */
[----:B------:R-:W-:Y:S01]  /*0370*/  CS2R R18, SRZ ;  /* 0x0000000000127805 */ /* 0x000fe2000001ff00 */
[----:B------:R-:W-:-:S05]  /*0380*/  CS2R R16, SRZ ;  /* 0x0000000000107805 */ /* 0x000fca000001ff00 */
[----:B------:R-:W-:-:S05]  /*0390*/  IMAD.WIDE.U32 R4, R8, R5, c[0x0][0x1b0] ;  /* 0x00006c0008047625 */ /* 0x000fca00078e0005 */
[----:B------:R0:W5:Y:S01]  /*03a0*/  LDG.E.128 R12, [R4.64] ;  /* 0x00000004040c7981 */ /* 0x000162000c1e1d00 */
[----:B------:R-:W-:-:S04]  /*03b0*/  @P0 LEA R6, P4, R8, c[0x0][0x218], 0x5 ;  /* 0x0000860008060a11 */ /* 0x000fc800078828ff */
[----:B------:R-:W-:Y:S02]  /*03c0*/  @P0 LEA.HI.X R7, R8, c[0x0][0x21c], RZ, 0x5, P4 ;  /* 0x0000870008070a11 */ /* 0x000fe400020f2cff */
[----:B------:R0:W5:Y:S04]  /*03d0*/  LDG.E.128 R8, [R4.64+0x10] ;  /* 0x0000100404087981 */ /* 0x000168000c1e1d00 */
[----:B------:R0:W5:Y:S04]  /*03e0*/  @P0 LDG.E.128 R20, [R6.64] ;  /* 0x0000000406140981 */ /* 0x000168000c1e1d00 */
[----:B------:R0:W5:Y:S02]  /*03f0*/  @P0 LDG.E.128 R16, [R6.64+0x10] ;  /* 0x0000100406100981 */ /* 0x000164000c1e1d00 */
.L_x_4877:
[----:B------:R-:W-:Y:S05]  /*0400*/  BSYNC B0 ;  /* 0x0000000000007941 */ /* 0x000fea0003800000 */
.L_x_4876:
[----:B------:R-:W1:Y:S02]  /*0410*/  S2UR UR6, SR_CTAID.X ;  /* 0x00000000000679c3 */ /* 0x000e640000002500 */
[----:B-1----:R-:W-:-:S04]  /*0420*/  LEA.HI R60, R0, UR6, RZ, 0x19 ;  /* 0x00000006003c7c11 */ /* 0x002fc8000f8fc8ff */
[----:B------:R-:W-:-:S13]  /*0430*/  ISETP.GE.AND P0, PT, R60, c[0x0][0x164], PT ;  /* 0x000059003c007a0c */ /* 0x000fda0003f06270 */
[----:B------:R-:W-:Y:S05]  /*0440*/  @P0 EXIT ;  /* 0x000000000000094d */ /* 0x000fea0003800000 */
[----:B------:R-:W-:Y:S01]  /*0450*/  SHF.R.S32.HI R3, RZ, 0x3, R3 ;  /* 0x00000003ff037819 */ /* 0x000fe20000011403 */
[----:B------:R-:W-:Y:S01]  /*0460*/  ULDC.U8 UR6, c[0x0][0x1f0] ;  /* 0x00007c0000067ab9 */ /* 0x000fe20000000000 */
[----:B0-----:R-:W-:Y:S02]  /*0470*/  LOP3.LUT R5, R0, 0x60, RZ, 0xc0, !PT ;  /* 0x0000006000057812 */ /* 0x001fe400078ec0ff */
        /* <DEDUP_REMOVED lines=12> */
[----:B------:R-:W0:Y:S01]  /*0540*/  I2F.U32 R3, R5 ;  /* 0x0000000500037306 */ /* 0x000e220000201000 */
[----:B------:R-:W-:Y:S02]  /*0550*/  MOV R61, 0x1 ;  /* 0x00000001003d7802 */ /* 0x000fe40000000f00 */
[----:B------:R-:W-:-:S04]  /*0560*/  IMNMX R7, R7, 0x20, PT ;  /* 0x0000002007077817 */ /* 0x000fc80003800200 */
[----:B------:R-:W-:-:S04]  /*0570*/  IADD3 R7, R6, R7, RZ ;  /* 0x0000000706077210 */ /* 0x000fc80007ffe0ff */
[----:B------:R-:W-:Y:S01]  /*0580*/  SHF.L.U32 R62, R7, 0x3, RZ ;  /* 0x00000003073e7819 */ /* 0x000fe200000006ff */
[----:B0-----:R-:W0:Y:S06]  /*0590*/  MUFU.RCP R3, R3 ;  /* 0x0000000300037308 */ /* 0x001e2c0000001000 */
.L_x_4965:
[----:B------:R-:W-:-:S10]  /*05a0*/  HFMA2.MMA R57, -RZ, RZ, 0, 2.384185791015625e-07 ;  /* 0x00000004ff397435 */ /* 0x000fd400000001ff */
[----:B------:R-:W-:-:S06]  /*05b0*/  IMAD.WIDE R94, R60, R57, c[0x0][0x1d0] ;  /* 0x000074003c5e7625 */ /* 0x000fcc00078e0239 */
[----:B------:R1:W2:Y:S01]  /*05c0*/  LDG.E R94, [R94.64] ;  /* 0x000000045e5e7981 */ /* 0x0002a2000c1e1900 */
[----:B------:R-:W-:-:S05]  /*05d0*/  IMAD.WIDE R56, R60, R57, c[0x0][0x1d8] ;  /* 0x000076003c387625 */ /* 0x000fca00078e0239 */
[----:B-----5:R3:W5:Y:S01]  /*05e0*/  LDG.E R91, [R56.64] ;  /* 0x00000004385b7981 */ /* 0x020762000c1e1900 */
[----:B------:R-:W-:Y:S01]  /*05f0*/  IMAD R58, R60, c[0x0][0x168], RZ ;  /* 0x00005a003c3a7a24 */ /* 0x000fe200078e02ff */
[----:B------:R-:W-:Y:S01]  /*0600*/  BSSY B0, `(.L_x_4878) ;  /* 0x0000078000007945 */ /* 0x000fe20003800000 */
[----:B------:R-:W-:Y:S02]  /*0610*/  MOV R97, RZ ;  /* 0x000000ff00617202 */ /* 0x000fe40000000f00 */
[----:B-1----:R-:W-:Y:S02]  /*0620*/  SHF.R.S32.HI R95, RZ, 0x1f, R60 ;  /* 0x0000001fff5f7819 */ /* 0x002fe4000001143c */
[----:B--2---:R-:W-:-:S13]  /*0630*/  ISETP.GE.AND P4, PT, R94, 0x1, PT ;  /* 0x000000015e00780c */ /* 0x004fda0003f86270 */
[----:B------:R-:W-:-:S05]  /*0640*/  @P4 IADD3 R59, R94, -0x1, RZ ;  /* 0xffffffff5e3b4810 */ /* 0x000fca0007ffe0ff */
[----:B------:R-:W-:Y:S01]  /*0650*/  @P4 IMAD R92, R59, c[0x0][0x168], RZ ;  /* 0x00005a003b5c4a24 */ /* 0x000fe200078e02ff */
[----:B------:R-:W-:-:S04]  /*0660*/  SHF.R.S32.HI R59, RZ, 0x1f, R58 ;  /* 0x0000001fff3b7819 */ /* 0x000fc8000001143a */
[----:B------:R-:W-:Y:S02]  /*0670*/  @P4 SHF.R.S32.HI R93, RZ, 0x1f, R92 ;  /* 0x0000001fff5d4819 */ /* 0x000fe4000001145c */
[----:B------:R-:W-:Y:S02]  /*0680*/  LEA.HI R59, R59, R58, RZ, 0x3 ;  /* 0x0000003a3b3b7211 */ /* 0x000fe400078f18ff */
[----:B------:R-:W-:Y:S02]  /*0690*/  @P4 LEA.HI R93, R93, R92, RZ, 0x3 ;  /* 0x0000005c5d5d4211 */ /* 0x000fe400078f18ff */
[----:B------:R-:W-:-:S04]  /*06a0*/  LOP3.LUT R58, R0, 0x7f, RZ, 0xc0, !PT ;  /* 0x0000007f003a7812 */ /* 0x000fc800078ec0ff */
[-C--:B------:R-:W-:Y:S02]  /*06b0*/  LEA.HI.SX32 R96, R59, R58.reuse, 0x1d ;  /* 0x0000003a3b607211 */ /* 0x080fe400078feaff */
[----:B------:R-:W-:Y:S01]  /*06c0*/  @P4 LEA.HI.SX32 R97, R93, R58, 0x1d ;  /* 0x0000003a5d614211 */ /* 0x000fe200078feaff */
[----:B------:R-:W-:Y:S05]  /*06d0*/  @!P1 BRA `(.L_x_4879) ;  /* 0x000006a000009947 */ /* 0x000fea0003800000 */
[----:B---3--:R-:W-:Y:S02]  /*06e0*/  ISETP.NE.U32.AND P0, PT, RZ, c[0x0][0x180], PT ;  /* 0x00006000ff007a0c */ /* 0x008fe40003f05070 */
[----:B------:R-:W-:Y:S02]  /*06f0*/  @P4 MOV R56, 0x10 ;  /* 0x0000001000384802 */ /* 0x000fe40000000f00 */
        /* <DEDUP_REMOVED lines=9> */
[----:B-1----:R-:W-:Y:S01]  /*0790*/  HFMA2.MMA R63, -RZ, RZ, 0, 0 ;  /* 0x00000000ff3f7435 */ /* 0x002fe200000001ff */
[----:B------:R-:W-:Y:S05]  /*07a0*/  @!P0 BRA `(.L_x_4882) ;  /* 0x0000006000008947 */ /* 0x000fea0003800000 */
[----:B-----5:R-:W-:Y:S01]  /*07b0*/  PRMT R63, RZ, 0x5410, R4 ;  /* 0x00005410ff3f7816 */ /* 0x020fe20000000004 */
[----:B------:R-:W-:Y:S05]  /*07c0*/  BRA `(.L_x_4882) ;  /* 0x0000004000007947 */ /* 0x000fea0003800000 */
.L_x_4881:
[----:B-1---5:R-:W-:Y:S02]  /*07d0*/  PRMT R63, RZ, 0x5410, R68 ;  /* 0x00005410ff3f7816 */ /* 0x022fe40000000044 */
[----:B------:R-:W-:-:S03]  /*07e0*/  @P0 PRMT R56, RZ, 0x5410, R4 ;  /* 0x00005410ff380816 */ /* 0x000fc60000000004 */
[----:B------:R-:W-:-:S04]  /*07f0*/  FMUL.FTZ R63, R63, c[0x0][0x1ec] ;  /* 0x00007b003f3f7a20 */ /* 0x000fc80000410000 */
[----:B------:R-:W-:Y:S02]  /*0800*/  @P0 FADD.FTZ R63, R56, R63 ;  /* 0x0000003f383f0221 */ /* 0x000fe40000010000 */
.L_x_4882:
[----:B------:R-:W-:Y:S05]  /*0810*/  BSYNC B1 ;  /* 0x0000000000017941 */ /* 0x000fea0003800000 */
.L_x_4880:
[----:B------:R-:W-:Y:S01]  /*0820*/  BSSY B1, `(.L_x_4883) ;  /* 0x000000a000017945 */ /* 0x000fe20003800000 */
[----:B------:R-:W-:Y:S05]  /*0830*/  @P5 BRA `(.L_x_4884) ;  /* 0x0000004000005947 */ /* 0x000fea0003800000 */
[----:B------:R-:W-:Y:S01]  /*0840*/  MOV R64, RZ ;  /* 0x000000ff00407202 */ /* 0x000fe20000000f00 */
[----:B------:R-:W-:Y:S05]  /*0850*/  @!P0 BRA `(.L_x_4885) ;  /* 0x0000006000008947 */ /* 0x000fea0003800000 */
[----:B-----5:R-:W-:Y:S01]  /*0860*/  PRMT R64, RZ, 0x7610, R4 ;  /* 0x00007610ff407816 */ /* 0x020fe20000000004 */
[----:B------:R-:W-:Y:S05]  /*0870*/  BRA `(.L_x_4885) ;  /* 0x0000004000007947 */ /* 0x000fea0003800000 */
.L_x_4884:
[----:B-----5:R-:W-:Y:S02]  /*0880*/  PRMT R64, RZ, 0x7610, R68 ;  /* 0x00007610ff407816 */ /* 0x020fe40000000044 */
[----:B------:R-:W-:-:S03]  /*0890*/  @P0 PRMT R57, RZ, 0x7610, R4 ;  /* 0x00007610ff390816 */ /* 0x000fc60000000004 */
[----:B------:R-:W-:-:S04]  /*08a0*/  FMUL.FTZ R64, R64, c[0x0][0x1ec] ;  /* 0x00007b0040407a20 */ /* 0x000fc80000410000 */
[----:B------:R-:W-:Y:S02]  /*08b0*/  @P0 FADD.FTZ R64, R57, R64 ;  /* 0x0000004039400221 */ /* 0x000fe40000010000 */
.L_x_4885:
[----:B------:R-:W-:Y:S05]  /*08c0*/  BSYNC B1 ;  /* 0x0000000000017941 */ /* 0x000fea0003800000 */
.L_x_4883:
[----:B------:R-:W-:Y:S01]  /*08d0*/  BSSY B1, `(.L_x_4886) ;  /* 0x000000a000017945 */ /* 0x000fe20003800000 */
[----:B------:R-:W-:Y:S05]  /*08e0*/  @P5 BRA `(.L_x_4887) ;  /* 0x0000004000005947 */ /* 0x000fea0003800000 */
[----:B------:R-:W-:Y:S01]  /*08f0*/  HFMA2.MMA R65, -RZ, RZ, 0, 0 ;  /* 0x00000000ff417435 */ /* 0x000fe200000001ff */
[----:B------:R-:W-:Y:S05]  /*0900*/  @!P0 BRA `(.L_x_4888) ;  /* 0x0000006000008947 */ /* 0x000fea0003800000 */
[----:B-----5:R-:W-:Y:S01]  /*0910*/  PRMT R65, RZ, 0x5410, R5 ;  /* 0x00005410ff417816 */ /* 0x020fe20000000005 */
[----:B------:R-:W-:Y:S05]  /*0920*/  BRA `(.L_x_4888) ;  /* 0x0000004000007947 */ /* 0x000fea0003800000 */
.L_x_4887:
[----:B-----5:R-:W-:Y:S02]  /*0930*/  PRMT R65, RZ, 0x5410, R69 ;  /* 0x00005410ff417816 */ /* 0x020fe40000000045 */
[----:B------:R-:W-:-:S03]  /*0940*/  @P0 PRMT R56, RZ, 0x5410, R5 ;  /* 0x00005410ff380816 */ /* 0x000fc60000000005 */
[----:B------:R-:W-:-:S04]  /*0950*/  FMUL.FTZ R65, R65, c[0x0][0x1ec] ;  /* 0x00007b0041417a20 */ /* 0x000fc80000410000 */
[----:B------:R-:W-:Y:S02]  /*0960*/  @P0 FADD.FTZ R65, R56, R65 ;  /* 0x0000004138410221 */ /* 0x000fe40000010000 */
.L_x_4888:
[----:B------:R-:W-:Y:S05]  /*0970*/  BSYNC B1 ;  /* 0x0000000000017941 */ /* 0x000fea0003800000 */
.L_x_4886:
[----:B------:R-:W-:Y:S01]  /*0980*/  BSSY B1, `(.L_x_4889) ;  /* 0x000000a000017945 */ /* 0x000fe20003800000 */
[----:B------:R-:W-:Y:S05]  /*0990*/  @P5 BRA `(.L_x_4890) ;  /* 0x0000004000005947 */ /* 0x000fea0003800000 */
[----:B------:R-:W-:Y:S01]  /*09a0*/  MOV R66, RZ ;  /* 0x000000ff00427202 */ /* 0x000fe20000000f00 */
[----:B------:R-:W-:Y:S05]  /*09b0*/  @!P0 BRA `(.L_x_4891) ;  /* 0x0000006000008947 */ /* 0x000fea0003800000 */
[----:B-----5:R-:W-:Y:S01]  /*09c0*/  PRMT R66, RZ, 0x7610, R5 ;  /* 0x00007610ff427816 */ /* 0x020fe20000000005 */
[----:B------:R-:W-:Y:S05]  /*09d0*/  BRA `(.L_x_4891) ;  /* 0x0000004000007947 */ /* 0x000fea0003800000 */
.L_x_4890:
[----:B-----5:R-:W-:Y:S02]  /*09e0*/  PRMT R66, RZ, 0x7610, R69 ;  /* 0x00007610ff427816 */ /* 0x020fe40000000045 */
[----:B------:R-:W-:-:S03]  /*09f0*/  @P0 PRMT R57, RZ, 0x7610, R5 ;  /* 0x00007610ff390816 */ /* 0x000fc60000000005 */
[----:B------:R-:W-:-:S04]  /*0a00*/  FMUL.FTZ R66, R66, c[0x0][0x1ec] ;  /* 0x00007b0042427a20 */ /* 0x000fc80000410000 */
[----:B------:R-:W-:Y:S02]  /*0a10*/  @P0 FADD.FTZ R66, R57, R66 ;  /* 0x0000004239420221 */ /* 0x000fe40000010000 */
.L_x_4891:
[----:B------:R-:W-:Y:S05]  /*0a20*/  BSYNC B1 ;  /* 0x0000000000017941 */ /* 0x000fea0003800000 */
.L_x_4889:
[----:B------:R-:W-:Y:S01]  /*0a30*/  BSSY B1, `(.L_x_4892) ;  /* 0x000000a000017945 */ /* 0x000fe20003800000 */
[----:B------:R-:W-:Y:S05]  /*0a40*/  @P5 BRA `(.L_x_4893) ;  /* 0x0000004000005947 */ /* 0x000fea0003800000 */
[----:B------:R-:W-:Y:S01]  /*0a50*/  HFMA2.MMA R67, -RZ, RZ, 0, 0 ;  /* 0x00000000ff437435 */ /* 0x000fe200000001ff */
[----:B------:R-:W-:Y:S05]  /*0a60*/  @!P0 BRA `(.L_x_4894) ;  /* 0x0000006000008947 */ /* 0x000fea0003800000 */
[----:B-----5:R-:W-:Y:S01]  /*0a70*/  PRMT R67, RZ, 0x5410, R6 ;  /* 0x00005410ff437816 */ /* 0x020fe20000000006 */
[----:B------:R-:W-:Y:S05]  /*0a80*/  BRA `(.L_x_4894) ;  /* 0x0000004000007947 */ /* 0x000fea0003800000 */
.L_x_4893:
[----:B-----5:R-:W-:Y:S02]  /*0a90*/  PRMT R67, RZ, 0x5410, R70 ;  /* 0x00005410ff437816 */ /* 0x020fe40000000046 */
[----:B------:R-:W-:-:S03]  /*0aa0*/  @P0 PRMT R56, RZ, 0x5410, R6 ;  /* 0x00005410ff380816 */ /* 0x000fc60000000006 */
[----:B------:R-:W-:-:S04]  /*0ab0*/  FMUL.FTZ R67, R67, c[0x0][0x1ec] ;  /* 0x00007b0043437a20 */ /* 0x000fc80000410000 */
[----:B------:R-:W-:Y:S02]  /*0ac0*/  @P0 FADD.FTZ R67, R56, R67 ;  /* 0x0000004338430221 */ /* 0x000fe40000010000 */
.L_x_4894:
[----:B------:R-:W-:Y:S05]  /*0ad0*/  BSYNC B1 ;  /* 0x0000000000017941 */ /* 0x000fea0003800000 */
.L_x_4892:
[----:B------:R-:W-:Y:S01]  /*0ae0*/  BSSY B1, `(.L_x_4895) ;  /* 0x000000a000017945 */ /* 0x000fe20003800000 */
[----:B------:R-:W-:Y:S05]  /*0af0*/  @P5 BRA `(.L_x_4896) ;  /* 0x0000004000005947 */ /* 0x000fea0003800000 */
[----:B------:R-:W-:Y:S01]  /*0b00*/  MOV R72, RZ ;  /* 0x000000ff00487202 */ /* 0x000fe20000000f00 */
[----:B------:R-:W-:Y:S05]  /*0b10*/  @!P0 BRA `(.L_x_4897) ;  /* 0x0000006000008947 */ /* 0x000fea0003800000 */
[----:B-----5:R-:W-:Y:S01]  /*0b20*/  PRMT R72, RZ, 0x7610, R6 ;  /* 0x00007610ff487816 */ /* 0x020fe20000000006 */
[----:B------:R-:W-:Y:S05]  /*0b30*/  BRA `(.L_x_4897) ;  /* 0x0000004000007947 */ /* 0x000fea0003800000 */
.L_x_4896:
[----:B-----5:R-:W-:Y:S02]  /*0b40*/  PRMT R72, RZ, 0x7610, R70 ;  /* 0x00007610ff487816 */ /* 0x020fe40000000046 */
[----:B------:R-:W-:-:S03]  /*0b50*/  @P0 PRMT R57, RZ, 0x7610, R6 ;  /* 0x00007610ff390816 */ /* 0x000fc60000000006 */
[----:B------:R-:W-:-:S04]  /*0b60*/  FMUL.FTZ R72, R72, c[0x0][0x1ec] ;  /* 0x00007b0048487a20 */ /* 0x000fc80000410000 */
[----:B------:R-:W-:Y:S02]  /*0b70*/  @P0 FADD.FTZ R72, R57, R72 ;  /* 0x0000004839480221 */ /* 0x000fe40000010000 */
.L_x_4897:
[----:B------:R-:W-:Y:S05]  /*0b80*/  BSYNC B1 ;  /* 0x0000000000017941 */ /* 0x000fea0003800000 */
.L_x_4895:
[----:B------:R-:W-:Y:S01]  /*0b90*/  BSSY B1, `(.L_x_4898) ;  /* 0x000000a000017945 */ /* 0x000fe20003800000 */
[----:B------:R-:W-:Y:S05]  /*0ba0*/  @P5 BRA `(.L_x_4899) ;  /* 0x0000004000005947 */ /* 0x000fea0003800000 */
[----:B------:R-:W-:Y:S01]  /*0bb0*/  HFMA2.MMA R73, -RZ, RZ, 0, 0 ;  /* 0x00000000ff497435 */ /* 0x000fe200000001ff */
[----:B------:R-:W-:Y:S05]  /*0bc0*/  @!P0 BRA `(.L_x_4900) ;  /* 0x0000006000008947 */ /* 0x000fea0003800000 */
[----:B-----5:R-:W-:Y:S01]  /*0bd0*/  PRMT R73, RZ, 0x5410, R7 ;  /* 0x00005410ff497816 */ /* 0x020fe20000000007 */
[----:B------:R-:W-:Y:S05]  /*0be0*/  BRA `(.L_x_4900) ;  /* 0x0000004000007947 */ /* 0x000fea0003800000 */
.L_x_4899:
[----:B-----5:R-:W-:Y:S02]  /*0bf0*/  PRMT R73, RZ, 0x5410, R71 ;  /* 0x00005410ff497816 */ /* 0x020fe40000000047 */
[----:B------:R-:W-:-:S03]  /*0c00*/  @P0 PRMT R56, RZ, 0x5410, R7 ;  /* 0x00005410ff380816 */ /* 0x000fc60000000007 */
[----:B------:R-:W-:-:S04]  /*0c10*/  FMUL.FTZ R73, R73, c[0x0][0x1ec] ;  /* 0x00007b0049497a20 */ /* 0x000fc80000410000 */
[----:B------:R-:W-:Y:S02]  /*0c20*/  @P0 FADD.FTZ R73, R56, R73 ;  /* 0x0000004938490221 */ /* 0x000fe40000010000 */
.L_x_4900:
[----:B------:R-:W-:Y:S05]  /*0c30*/  BSYNC B1 ;  /* 0x0000000000017941 */ /* 0x000fea0003800000 */
.L_x_4898:
[----:B------:R-:W-:Y:S01]  /*0c40*/  BSSY B1, `(.L_x_4901) ;  /* 0x000000a000017945 */ /* 0x000fe20003800000 */
[----:B------:R-:W-:Y:S05]  /*0c50*/  @P5 BRA `(.L_x_4902) ;  /* 0x0000004000005947 */ /* 0x000fea0003800000 */
[----:B------:R-:W-:Y:S01]  /*0c60*/  MOV R74, RZ ;  /* 0x000000ff004a7202 */ /* 0x000fe20000000f00 */
[----:B------:R-:W-:Y:S05]  /*0c70*/  @!P0 BRA `(.L_x_4903) ;  /* 0x0000006000008947 */ /* 0x000fea0003800000 */
[----:B-----5:R-:W-:Y:S01]  /*0c80*/  PRMT R74, RZ, 0x7610, R7 ;  /* 0x00007610ff4a7816 */ /* 0x020fe20000000007 */
[----:B------:R-:W-:Y:S05]  /*0c90*/  BRA `(.L_x_4903) ;  /* 0x0000004000007947 */ /* 0x000fea0003800000 */
.L_x_4902:
[----:B-----5:R-:W-:Y:S02]  /*0ca0*/  PRMT R74, RZ, 0x7610, R71 ;  /* 0x00007610ff4a7816 */ /* 0x020fe40000000047 */
[----:B------:R-:W-:-:S03]  /*0cb0*/  @P0 PRMT R57, RZ, 0x7610, R7 ;  /* 0x00007610ff390816 */ /* 0x000fc60000000007 */
[----:B------:R-:W-:-:S04]  /*0cc0*/  FMUL.FTZ R74, R74, c[0x0][0x1ec] ;  /* 0x00007b004a4a7a20 */ /* 0x000fc80000410000 */
[----:B------:R-:W-:Y:S02]  /*0cd0*/  @P0 FADD.FTZ R74, R57, R74 ;  /* 0x0000004a394a0221 */ /* 0x000fe40000010000 */
.L_x_4903:
[----:B------:R-:W-:Y:S05]  /*0ce0*/  BSYNC B1 ;  /* 0x0000000000017941 */ /* 0x000fea0003800000 */
.L_x_4901:
        /* <DEDUP_REMOVED lines=9> */
.L_x_4879:
[----:B---3--:R-:W-:Y:S05]  /*0d80*/  BSYNC B0 ;  /* 0x0000000000007941 */ /* 0x008fea0003800000 */
.L_x_4878:
[----:B------:R-:W-:Y:S01]  /*0d90*/  BSSY B0, `(.L_x_4904) ;  /* 0x000006c000007945 */ /* 0x000fe20003800000 */
[----:B------:R-:W-:Y:S05]  /*0da0*/  @!P2 BRA `(.L_x_4905) ;  /* 0x000006a00000a947 */ /* 0x000fea0003800000 */
[----:B------:R-:W-:Y:S02]  /*0db0*/  ISETP.NE.U32.AND P0, PT, RZ, c[0x0][0x180], PT ;  /* 0x00006000ff007a0c */ /* 0x000fe40003f05070 */
[----:B-1----:R-:W-:Y:S02]  /*0dc0*/  @P4 MOV R56, 0x10 ;  /* 0x0000001000384802 */ /* 0x002fe40000000f00 */
        /* <DEDUP_REMOVED lines=13> */
.L_x_4907:
[----:B-1---5:R-:W-:Y:S02]  /*0ea0*/  PRMT R75, RZ, 0x5410, R68 ;  /* 0x00005410ff4b7816 */ /* 0x022fe40000000044 */
[----:B------:R-:W-:-:S03]  /*0eb0*/  @P0 PRMT R56, RZ, 0x5410, R4 ;  /* 0x00005410ff380816 */ /* 0x000fc60000000004 */
[----:B------:R-:W-:-:S04]  /*0ec0*/  FMUL.FTZ R75, R75, c[0x0][0x1ec] ;  /* 0x00007b004b4b7a20 */ /* 0x000fc80000410000 */
[----:B------:R-:W-:Y:S02]  /*0ed0*/  @P0 FADD.FTZ R75, R56, R75 ;  /* 0x0000004b384b0221 */ /* 0x000fe40000010000 */
.L_x_4908:
[----:B------:R-:W-:Y:S05]  /*0ee0*/  BSYNC B1 ;  /* 0x0000000000017941 */ /* 0x000fea0003800000 */
.L_x_4906:
[----:B------:R-:W-:Y:S01]  /*0ef0*/  BSSY B1, `(.L_x_4909) ;  /* 0x000000a000017945 */ /* 0x000fe20003800000 */
[----:B------:R-:W-:Y:S05]  /*0f00*/  @P5 BRA `(.L_x_4910) ;  /* 0x0000004000005947 */ /* 0x000fea0003800000 */
[----:B------:R-:W-:Y:S01]  /*0f10*/  MOV R76, RZ ;  /* 0x000000ff004c7202 */ /* 0x000fe20000000f00 */
[----:B------:R-:W-:Y:S05]  /*0f20*/  @!P0 BRA `(.L_x_4911) ;  /* 0x0000006000008947 */ /* 0x000fea0003800000 */
[----:B-----5:R-:W-:Y:S01]  /*0f30*/  PRMT R76, RZ, 0x7610, R4 ;  /* 0x00007610ff4c7816 */ /* 0x020fe20000000004 */
[----:B------:R-:W-:Y:S05]  /*0f40*/  BRA `(.L_x_4911) ;  /* 0x0000004000007947 */ /* 0x000fea0003800000 */
.L_x_4910:
[----:B-----5:R-:W-:Y:S02]  /*0f50*/  PRMT R76, RZ, 0x7610, R68 ;  /* 0x00007610ff4c7816 */ /* 0x020fe40000000044 */
[----:B------:R-:W-:-:S03]  /*0f60*/  @P0 PRMT R57, RZ, 0x7610, R4 ;  /* 0x00007610ff390816 */ /* 0x000fc60000000004 */
[----:B------:R-:W-:-:S04]  /*0f70*/  FMUL.FTZ R76, R76, c[0x0][0x1ec] ;  /* 0x00007b004c4c7a20 */ /* 0x000fc80000410000 */
[----:B------:R-:W-:Y:S02]  /*0f80*/  @P0 FADD.FTZ R76, R57, R76 ;  /* 0x0000004c394c0221 */ /* 0x000fe40000010000 */
.L_x_4911:
[----:B------:R-:W-:Y:S05]  /*0f90*/  BSYNC B1 ;  /* 0x0000000000017941 */ /* 0x000fea0003800000 */
.L_x_4909:
[----:B------:R-:W-:Y:S01]  /*0fa0*/  BSSY B1, `(.L_x_4912) ;  /* 0x000000a000017945 */ /* 0x000fe20003800000 */
[----:B------:R-:W-:Y:S05]  /*0fb0*/  @P5 BRA `(.L_x_4913) ;  /* 0x0000004000005947 */ /* 0x000fea0003800000 */
[----:B------:R-:W-:Y:S01]  /*0fc0*/  HFMA2.MMA R77, -RZ, RZ, 0, 0 ;  /* 0x00000000ff4d7435 */ /* 0x000fe200000001ff */
[----:B------:R-:W-:Y:S05]  /*0fd0*/  @!P0 BRA `(.L_x_4914) ;  /* 0x0000006000008947 */ /* 0x000fea0003800000 */
[----:B-----5:R-:W-:Y:S01]  /*0fe0*/  PRMT R77, RZ, 0x5410, R5 ;  /* 0x00005410ff4d7816 */ /* 0x020fe20000000005 */
[----:B------:R-:W-:Y:S05]  /*0ff0*/  BRA `(.L_x_4914) ;  /* 0x0000004000007947 */ /* 0x000fea0003800000 */
.L_x_4913:
[----:B-----5:R-:W-:Y:S02]  /*1000*/  PRMT R77, RZ, 0x5410, R69 ;  /* 0x00005410ff4d7816 */ /* 0x020fe40000000045 */
[----:B------:R-:W-:-:S03]  /*1010*/  @P0 PRMT R56, RZ, 0x5410, R5 ;  /* 0x00005410ff380816 */ /* 0x000fc60000000005 */
[----:B------:R-:W-:-:S04]  /*1020*/  FMUL.FTZ R77, R77, c[0x0][0x1ec] ;  /* 0x00007b004d4d7a20 */ /* 0x000fc80000410000 */
[----:B------:R-:W-:Y:S02]  /*1030*/  @P0 FADD.FTZ R77, R56, R77 ;  /* 0x0000004d384d0221 */ /* 0x000fe40000010000 */
.L_x_4914:
[----:B------:R-:W-:Y:S05]  /*1040*/  BSYNC B1 ;  /* 0x0000000000017941 */ /* 0x000fea0003800000 */
.L_x_4912:
[----:B------:R-:W-:Y:S01]  /*1050*/  BSSY B1, `(.L_x_4915) ;  /* 0x000000a000017945 */ /* 0x000fe20003800000 */
[----:B------:R-:W-:Y:S05]  /*1060*/  @P5 BRA `(.L_x_4916) ;  /* 0x0000004000005947 */ /* 0x000fea0003800000 */
[----:B------:R-:W-:Y:S01]  /*1070*/  MOV R78, RZ ;  /* 0x000000ff004e7202 */ /* 0x000fe20000000f00 */
[----:B------:R-:W-:Y:S05]  /*1080*/  @!P0 BRA `(.L_x_4917) ;  /* 0x0000006000008947 */ /* 0x000fea0003800000 */
[----:B-----5:R-:W-:Y:S01]  /*1090*/  PRMT R78, RZ, 0x7610, R5 ;  /* 0x00007610ff4e7816 */ /* 0x020fe20000000005 */
[----:B------:R-:W-:Y:S05]  /*10a0*/  BRA `(.L_x_4917) ;  /* 0x0000004000007947 */ /* 0x000fea0003800000 */
.L_x_4916:
[----:B-----5:R-:W-:Y:S02]  /*10b0*/  PRMT R78, RZ, 0x7610, R69 ;  /* 0x00007610ff4e7816 */ /* 0x020fe40000000045 */
[----:B------:R-:W-:-:S03]  /*10c0*/  @P0 PRMT R57, RZ, 0x7610, R5 ;  /* 0x00007610ff390816 */ /* 0x000fc60000000005 */
[----:B------:R-:W-:-:S04]  /*10d0*/  FMUL.FTZ R78, R78, c[0x0][0x1ec] ;  /* 0x00007b004e4e7a20 */ /* 0x000fc80000410000 */
[----:B------:R-:W-:Y:S02]  /*10e0*/  @P0 FADD.FTZ R78, R57, R78 ;  /* 0x0000004e394e0221 */ /* 0x000fe40000010000 */
.L_x_4917:
[----:B------:R-:W-:Y:S05]  /*10f0*/  BSYNC B1 ;  /* 0x0000000000017941 */ /* 0x000fea0003800000 */
.L_x_4915:
[----:B------:R-:W-:Y:S01]  /*1100*/  BSSY B1, `(.L_x_4918) ;  /* 0x000000a000017945 */ /* 0x000fe20003800000 */
[----:B------:R-:W-:Y:S05]  /*1110*/  @P5 BRA `(.L_x_4919) ;  /* 0x0000004000005947 */ /* 0x000fea0003800000 */
[----:B------:R-:W-:Y:S01]  /*1120*/  HFMA2.MMA R79, -RZ, RZ, 0, 0 ;  /* 0x00000000ff4f7435 */ /* 0x000fe200000001ff */
[----:B------:R-:W-:Y:S05]  /*1130*/  @!P0 BRA `(.L_x_4920) ;  /* 0x0000006000008947 */ /* 0x000fea0003800000 */
[----:B-----5:R-:W-:Y:S01]  /*1140*/  PRMT R79, RZ, 0x5410, R6 ;  /* 0x00005410ff4f7816 */ /* 0x020fe20000000006 */
[----:B------:R-:W-:Y:S05]  /*1150*/  BRA `(.L_x_4920) ;  /* 0x0000004000007947 */ /* 0x000fea0003800000 */
.L_x_4919:
[----:B-----5:R-:W-:Y:S02]  /*1160*/  PRMT R79, RZ, 0x5410, R70 ;  /* 0x00005410ff4f7816 */ /* 0x020fe40000000046 */
[----:B------:R-:W-:-:S03]  /*1170*/  @P0 PRMT R56, RZ, 0x5410, R6 ;  /* 0x00005410ff380816 */ /* 0x000fc60000000006 */
[----:B------:R-:W-:-:S04]  /*1180*/  FMUL.FTZ R79, R79, c[0x0][0x1ec] ;  /* 0x00007b004f4f7a20 */ /* 0x000fc80000410000 */
[----:B------:R-:W-:Y:S02]  /*1190*/  @P0 FADD.FTZ R79, R56, R79 ;  /* 0x0000004f384f0221 */ /* 0x000fe40000010000 */
.L_x_4920:
[----:B------:R-:W-:Y:S05]  /*11a0*/  BSYNC B1 ;  /* 0x0000000000017941 */ /* 0x000fea0003800000 */
.L_x_4918:
[----:B------:R-:W-:Y:S01]  /*11b0*/  BSSY B1, `(.L_x_4921) ;  /* 0x000000a000017945 */ /* 0x000fe20003800000 */
[----:B------:R-:W-:Y:S05]  /*11c0*/  @P5 BRA `(.L_x_4922) ;  /* 0x0000004000005947 */ /* 0x000fea0003800000 */
[----:B------:R-:W-:Y:S01]  /*11d0*/  MOV R80, RZ ;  /* 0x000000ff00507202 */ /* 0x000fe20000000f00 */
[----:B------:R-:W-:Y:S05]  /*11e0*/  @!P0 BRA `(.L_x_4923) ;  /* 0x0000006000008947 */ /* 0x000fea0003800000 */
[----:B-----5:R-:W-:Y:S01]  /*11f0*/  PRMT R80, RZ, 0x7610, R6 ;  /* 0x00007610ff507816 */ /* 0x020fe20000000006 */
[----:B------:R-:W-:Y:S05]  /*1200*/  BRA `(.L_x_4923) ;  /* 0x0000004000007947 */ /* 0x000fea0003800000 */
.L_x_4922:
[----:B-----5:R-:W-:Y:S02]  /*1210*/  PRMT R80, RZ, 0x7610, R70 ;  /* 0x00007610ff507816 */ /* 0x020fe40000000046 */
[----:B------:R-:W-:-:S03]  /*1220*/  @P0 PRMT R57, RZ, 0x7610, R6 ;  /* 0x00007610ff390816 */ /* 0x000fc60000000006 */
[----:B------:R-:W-:-:S04]  /*1230*/  FMUL.FTZ R80, R80, c[0x0][0x1ec] ;  /* 0x00007b0050507a20 */ /* 0x000fc80000410000 */
[----:B------:R-:W-:Y:S02]  /*1240*/  @P0 FADD.FTZ R80, R57, R80 ;  /* 0x0000005039500221 */ /* 0x000fe40000010000 */
.L_x_4923:
[----:B------:R-:W-:Y:S05]  /*1250*/  BSYNC B1 ;  /* 0x0000000000017941 */ /* 0x000fea0003800000 */
.L_x_4921:
[----:B------:R-:W-:Y:S01]  /*1260*/  BSSY B1, `(.L_x_4924) ;  /* 0x000000a000017945 */ /* 0x000fe20003800000 */
[----:B------:R-:W-:Y:S05]  /*1270*/  @P5 BRA `(.L_x_4925) ;  /* 0x0000004000005947 */ /* 0x000fea0003800000 */
[----:B------:R-:W-:Y:S01]  /*1280*/  HFMA2.MMA R81, -RZ, RZ, 0, 0 ;  /* 0x00000000ff517435 */ /* 0x000fe200000001ff */
[----:B------:R-:W-:Y:S05]  /*1290*/  @!P0 BRA `(.L_x_4926) ;  /* 0x0000006000008947 */ /* 0x000fea0003800000 */
[----:B-----5:R-:W-:Y:S01]  /*12a0*/  PRMT R81, RZ, 0x5410, R7 ;  /* 0x00005410ff517816 */ /* 0x020fe20000000007 */
[----:B------:R-:W-:Y:S05]  /*12b0*/  BRA `(.L_x_4926) ;  /* 0x0000004000007947 */ /* 0x000fea0003800000 */
.L_x_4925:
[----:B-----5:R-:W-:Y:S02]  /*12c0*/  PRMT R81, RZ, 0x5410, R71 ;  /* 0x00005410ff517816 */ /* 0x020fe40000000047 */
[----:B------:R-:W-:-:S03]  /*12d0*/  @P0 PRMT R56, RZ, 0x5410, R7 ;  /* 0x00005410ff380816 */ /* 0x000fc60000000007 */
[----:B------:R-:W-:-:S04]  /*12e0*/  FMUL.FTZ R81, R81, c[0x0][0x1ec] ;  /* 0x00007b0051517a20 */ /* 0x000fc80000410000 */
[----:B------:R-:W-:Y:S02]  /*12f0*/  @P0 FADD.FTZ R81, R56, R81 ;  /* 0x0000005138510221 */ /* 0x000fe40000010000 */
.L_x_4926:
[----:B------:R-:W-:Y:S05]  /*1300*/  BSYNC B1 ;  /* 0x0000000000017941 */ /* 0x000fea0003800000 */
.L_x_4924:
[----:B------:R-:W-:Y:S01]  /*1310*/  BSSY B1, `(.L_x_4927) ;  /* 0x000000a000017945 */ /* 0x000fe20003800000 */
[----:B------:R-:W-:Y:S05]  /*1320*/  @P5 BRA `(.L_x_4928) ;  /* 0x0000004000005947 */ /* 0x000fea0003800000 */
[----:B------:R-:W-:Y:S01]  /*1330*/  MOV R82, RZ ;  /* 0x000000ff00527202 */ /* 0x000fe20000000f00 */
[----:B------:R-:W-:Y:S05]  /*1340*/  @!P0 BRA `(.L_x_4929) ;  /* 0x0000006000008947 */ /* 0x000fea0003800000 */
[----:B-----5:R-:W-:Y:S01]  /*1350*/  PRMT R82, RZ, 0x7610, R7 ;  /* 0x00007610ff527816 */ /* 0x020fe20000000007 */
[----:B------:R-:W-:Y:S05]  /*1360*/  BRA `(.L_x_4929) ;  /* 0x0000004000007947 */ /* 0x000fea0003800000 */
.L_x_4928:
[----:B-----5:R-:W-:Y:S02]  /*1370*/  PRMT R82, RZ, 0x7610, R71 ;  /* 0x00007610ff527816 */ /* 0x020fe40000000047 */
[----:B------:R-:W-:-:S03]  /*1380*/  @P0 PRMT R57, RZ, 0x7610, R7 ;  /* 0x00007610ff390816 */ /* 0x000fc60000000007 */
[----:B------:R-:W-:-:S04]  /*1390*/  FMUL.FTZ R82, R82, c[0x0][0x1ec] ;  /* 0x00007b0052527a20 */ /* 0x000fc80000410000 */
[----:B------:R-:W-:Y:S02]  /*13a0*/  @P0 FADD.FTZ R82, R57, R82 ;  /* 0x0000005239520221 */ /* 0x000fe40000010000 */
.L_x_4929:
[----:B------:R-:W-:Y:S05]  /*13b0*/  BSYNC B1 ;  /* 0x0000000000017941 */ /* 0x000fea0003800000 */
.L_x_4927:
        /* <DEDUP_REMOVED lines=9> */
.L_x_4905:
[----:B------:R-:W-:Y:S05]  /*1450*/  BSYNC B0 ;  /* 0x0000000000007941 */ /* 0x000fea0003800000 */
.L_x_4904:
        /* <DEDUP_REMOVED lines=17> */
.L_x_4933:
[----:B-1---5:R-:W-:Y:S02]  /*1570*/  PRMT R83, RZ, 0x5410, R68 ;  /* 0x00005410ff537816 */ /* 0x022fe40000000044 */
[----:B------:R-:W-:-:S03]  /*1580*/  @P0 PRMT R56, RZ, 0x5410, R4 ;  /* 0x00005410ff380816 */ /* 0x000fc60000000004 */
[----:B------:R-:W-:-:S04]  /*1590*/  FMUL.FTZ R83, R83, c[0x0][0x1ec] ;  /* 0x00007b0053537a20 */ /* 0x000fc80000410000 */
[----:B------:R-:W-:Y:S02]  /*15a0*/  @P0 FADD.FTZ R83, R56, R83 ;  /* 0x0000005338530221 */ /* 0x000fe40000010000 */
.L_x_4934:
[----:B------:R-:W-:Y:S05]  /*15b0*/  BSYNC B1 ;  /* 0x0000000000017941 */ /* 0x000fea0003800000 */
.L_x_4932:
[----:B------:R-:W-:Y:S01]  /*15c0*/  BSSY B1, `(.L_x_4935) ;  /* 0x000000a000017945 */ /* 0x000fe20003800000 */
[----:B------:R-:W-:Y:S05]  /*15d0*/  @P4 BRA `(.L_x_4936) ;  /* 0x0000004000004947 */ /* 0x000fea0003800000 */
[----:B------:R-:W-:Y:S01]  /*15e0*/  MOV R84, RZ ;  /* 0x000000ff00547202 */ /* 0x000fe20000000f00 */
[----:B------:R-:W-:Y:S05]  /*15f0*/  @!P0 BRA `(.L_x_4937) ;  /* 0x0000006000008947 */ /* 0x000fea0003800000 */
[----:B-----5:R-:W-:Y:S01]  /*1600*/  PRMT R84, RZ, 0x7610, R4 ;  /* 0x00007610ff547816 */ /* 0x020fe20000000004 */
[----:B------:R-:W-:Y:S05]  /*1610*/  BRA `(.L_x_4937) ;  /* 0x0000004000007947 */ /* 0x000fea0003800000 */
.L_x_4936:
[----:B-----5:R-:W-:Y:S02]  /*1620*/  PRMT R84, RZ, 0x7610, R68 ;  /* 0x00007610ff547816 */ /* 0x020fe40000000044 */
[----:B------:R-:W-:-:S03]  /*1630*/  @P0 PRMT R57, RZ, 0x7610, R4 ;  /* 0x00007610ff390816 */ /* 0x000fc60000000004 */
[----:B------:R-:W-:-:S04]  /*1640*/  FMUL.FTZ R84, R84, c[0x0][0x1ec] ;  /* 0x00007b0054547a20 */ /* 0x000fc80000410000 */
[----:B------:R-:W-:Y:S02]  /*1650*/  @P0 FADD.FTZ R84, R57, R84 ;  /* 0x0000005439540221 */ /* 0x000fe40000010000 */
.L_x_4937:
[----:B------:R-:W-:Y:S05]  /*1660*/  BSYNC B1 ;  /* 0x0000000000017941 */ /* 0x000fea0003800000 */
.L_x_4935:
[----:B------:R-:W-:Y:S01]  /*1670*/  BSSY B1, `(.L_x_4938) ;  /* 0x000000a000017945 */ /* 0x000fe20003800000 */
[----:B------:R-:W-:Y:S05]  /*1680*/  @P4 BRA `(.L_x_4939) ;  /* 0x0000004000004947 */ /* 0x000fea0003800000 */
[----:B------:R-:W-:Y:S01]  /*1690*/  HFMA2.MMA R85, -RZ, RZ, 0, 0 ;  /* 0x00000000ff557435 */ /* 0x000fe200000001ff */
[----:B------:R-:W-:Y:S05]  /*16a0*/  @!P0 BRA `(.L_x_4940) ;  /* 0x0000006000008947 */ /* 0x000fea0003800000 */
[----:B-----5:R-:W-:Y:S01]  /*16b0*/  PRMT R85, RZ, 0x5410, R5 ;  /* 0x00005410ff557816 */ /* 0x020fe20000000005 */
[----:B------:R-:W-:Y:S05]  /*16c0*/  BRA `(.L_x_4940) ;  /* 0x0000004000007947 */ /* 0x000fea0003800000 */
.L_x_4939:
[----:B-----5:R-:W-:Y:S02]  /*16d0*/  PRMT R85, RZ, 0x5410, R69 ;  /* 0x00005410ff557816 */ /* 0x020fe40000000045 */
[----:B------:R-:W-:-:S03]  /*16e0*/  @P0 PRMT R56, RZ, 0x5410, R5 ;  /* 0x00005410ff380816 */ /* 0x000fc60000000005 */
[----:B------:R-:W-:-:S04]  /*16f0*/  FMUL.FTZ R85, R85, c[0x0][0x1ec] ;  /* 0x00007b0055557a20 */ /* 0x000fc80000410000 */
[----:B------:R-:W-:Y:S02]  /*1700*/  @P0 FADD.FTZ R85, R56, R85 ;  /* 0x0000005538550221 */ /* 0x000fe40000010000 */
.L_x_4940:
[----:B------:R-:W-:Y:S05]  /*1710*/  BSYNC B1 ;  /* 0x0000000000017941 */ /* 0x000fea0003800000 */
.L_x_4938:
[----:B------:R-:W-:Y:S01]  /*1720*/  BSSY B1, `(.L_x_4941) ;  /* 0x000000a000017945 */ /* 0x000fe20003800000 */
[----:B------:R-:W-:Y:S05]  /*1730*/  @P4 BRA `(.L_x_4942) ;  /* 0x0000004000004947 */ /* 0x000fea0003800000 */
[----:B------:R-:W-:Y:S01]  /*1740*/  MOV R86, RZ ;  /* 0x000000ff00567202 */ /* 0x000fe20000000f00 */
[----:B------:R-:W-:Y:S05]  /*1750*/  @!P0 BRA `(.L_x_4943) ;  /* 0x0000006000008947 */ /* 0x000fea0003800000 */
[----:B-----5:R-:W-:Y:S01]  /*1760*/  PRMT R86, RZ, 0x7610, R5 ;  /* 0x00007610ff567816 */ /* 0x020fe20000000005 */
[----:B------:R-:W-:Y:S05]  /*1770*/  BRA `(.L_x_4943) ;  /* 0x0000004000007947 */ /* 0x000fea0003800000 */
.L_x_4942:
[----:B-----5:R-:W-:Y:S02]  /*1780*/  PRMT R86, RZ, 0x7610, R69 ;  /* 0x00007610ff567816 */ /* 0x020fe40000000045 */
[----:B------:R-:W-:-:S03]  /*1790*/  @P0 PRMT R57, RZ, 0x7610, R5 ;  /* 0x00007610ff390816 */ /* 0x000fc60000000005 */
[----:B------:R-:W-:-:S04]  /*17a0*/  FMUL.FTZ R86, R86, c[0x0][0x1ec] ;  /* 0x00007b0056567a20 */ /* 0x000fc80000410000 */
[----:B------:R-:W-:Y:S02]  /*17b0*/  @P0 FADD.FTZ R86, R57, R86 ;  /* 0x0000005639560221 */ /* 0x000fe40000010000 */
.L_x_4943:
[----:B------:R-:W-:Y:S05]  /*17c0*/  BSYNC B1 ;  /* 0x0000000000017941 */ /* 0x000fea0003800000 */
.L_x_4941:
[----:B------:R-:W-:Y:S01]  /*17d0*/  BSSY B1, `(.L_x_4944) ;  /* 0x000000a000017945 */ /* 0x000fe20003800000 */
[----:B------:R-:W-:Y:S05]  /*17e0*/  @P4 BRA `(.L_x_4945) ;  /* 0x0000004000004947 */ /* 0x000fea0003800000 */
[----:B------:R-:W-:Y:S01]  /*17f0*/  HFMA2.MMA R87, -RZ, RZ, 0, 0 ;  /* 0x00000000ff577435 */ /* 0x000fe200000001ff */
[----:B------:R-:W-:Y:S05]  /*1800*/  @!P0 BRA `(.L_x_4946) ;  /* 0x0000006000008947 */ /* 0x000fea0003800000 */
[----:B-----5:R-:W-:Y:S01]  /*1810*/  PRMT R87, RZ, 0x5410, R6 ;  /* 0x00005410ff577816 */ /* 0x020fe20000000006 */
[----:B------:R-:W-:Y:S05]  /*1820*/  BRA `(.L_x_4946) ;  /* 0x0000004000007947 */ /* 0x000fea0003800000 */
.L_x_4945:
[----:B-----5:R-:W-:Y:S02]  /*1830*/  PRMT R87, RZ, 0x5410, R70 ;  /* 0x00005410ff577816 */ /* 0x020fe40000000046 */
[----:B------:R-:W-:-:S03]  /*1840*/  @P0 PRMT R56, RZ, 0x5410, R6 ;  /* 0x00005410ff380816 */ /* 0x000fc60000000006 */
[----:B------:R-:W-:-:S04]  /*1850*/  FMUL.FTZ R87, R87, c[0x0][0x1ec] ;  /* 0x00007b0057577a20 */ /* 0x000fc80000410000 */
[----:B------:R-:W-:Y:S02]  /*1860*/  @P0 FADD.FTZ R87, R56, R87 ;  /* 0x0000005738570221 */ /* 0x000fe40000010000 */
.L_x_4946:
[----:B------:R-:W-:Y:S05]  /*1870*/  BSYNC B1 ;  /* 0x0000000000017941 */ /* 0x000fea0003800000 */
.L_x_4944:
[----:B------:R-:W-:Y:S01]  /*1880*/  BSSY B1, `(.L_x_4947) ;  /* 0x000000a000017945 */ /* 0x000fe20003800000 */
[----:B------:R-:W-:Y:S05]  /*1890*/  @P4 BRA `(.L_x_4948) ;  /* 0x0000004000004947 */ /* 0x000fea0003800000 */
[----:B------:R-:W-:Y:S01]  /*18a0*/  MOV R88, RZ ;  /* 0x000000ff00587202 */ /* 0x000fe20000000f00 */
[----:B------:R-:W-:Y:S05]  /*18b0*/  @!P0 BRA `(.L_x_4949) ;  /* 0x0000006000008947 */ /* 0x000fea0003800000 */
[----:B-----5:R-:W-:Y:S01]  /*18c0*/  PRMT R88, RZ, 0x7610, R6 ;  /* 0x00007610ff587816 */ /* 0x020fe20000000006 */
[----:B------:R-:W-:Y:S05]  /*18d0*/  BRA `(.L_x_4949) ;  /* 0x0000004000007947 */ /* 0x000fea0003800000 */
.L_x_4948:
[----:B-----5:R-:W-:Y:S02]  /*18e0*/  PRMT R88, RZ, 0x7610, R70 ;  /* 0x00007610ff587816 */ /* 0x020fe40000000046 */
[----:B------:R-:W-:-:S03]  /*18f0*/  @P0 PRMT R57, RZ, 0x7610, R6 ;  /* 0x00007610ff390816 */ /* 0x000fc60000000006 */
[----:B------:R-:W-:-:S04]  /*1900*/  FMUL.FTZ R88, R88, c[0x0][0x1ec] ;  /* 0x00007b0058587a20 */ /* 0x000fc80000410000 */
[----:B------:R-:W-:Y:S02]  /*1910*/  @P0 FADD.FTZ R88, R57, R88 ;  /* 0x0000005839580221 */ /* 0x000fe40000010000 */
.L_x_4949:
[----:B------:R-:W-:Y:S05]  /*1920*/  BSYNC B1 ;  /* 0x0000000000017941 */ /* 0x000fea0003800000 */
.L_x_4947:
[----:B------:R-:W-:Y:S01]  /*1930*/  BSSY B1, `(.L_x_4950) ;  /* 0x000000a000017945 */ /* 0x000fe20003800000 */
[----:B------:R-:W-:Y:S05]  /*1940*/  @P4 BRA `(.L_x_4951) ;  /* 0x0000004000004947 */ /* 0x000fea0003800000 */
[----:B------:R-:W-:Y:S01]  /*1950*/  HFMA2.MMA R89, -RZ, RZ, 0, 0 ;  /* 0x00000000ff597435 */ /* 0x000fe200000001ff */
[----:B------:R-:W-:Y:S05]  /*1960*/  @!P0 BRA `(.L_x_4952) ;  /* 0x0000006000008947 */ /* 0x000fea0003800000 */
[----:B-----5:R-:W-:Y:S01]  /*1970*/  PRMT R89, RZ, 0x5410, R7 ;  /* 0x00005410ff597816 */ /* 0x020fe20000000007 */
[----:B------:R-:W-:Y:S05]  /*1980*/  BRA `(.L_x_4952) ;  /* 0x0000004000007947 */ /* 0x000fea0003800000 */
.L_x_4951:
[----:B-----5:R-:W-:Y:S02]  /*1990*/  PRMT R89, RZ, 0x5410, R71 ;  /* 0x00005410ff597816 */ /* 0x020fe40000000047 */
[----:B------:R-:W-:-:S03]  /*19a0*/  @P0 PRMT R56, RZ, 0x5410, R7 ;  /* 0x00005410ff380816 */ /* 0x000fc60000000007 */
[----:B------:R-:W-:-:S04]  /*19b0*/  FMUL.FTZ R89, R89, c[0x0][0x1ec] ;  /* 0x00007b0059597a20 */ /* 0x000fc80000410000 */
[----:B------:R-:W-:Y:S02]  /*19c0*/  @P0 FADD.FTZ R89, R56, R89 ;  /* 0x0000005938590221 */ /* 0x000fe40000010000 */
.L_x_4952:
[----:B------:R-:W-:Y:S05]  /*19d0*/  BSYNC B1 ;  /* 0x0000000000017941 */ /* 0x000fea0003800000 */
.L_x_4950:
[----:B------:R-:W-:Y:S01]  /*19e0*/  BSSY B1, `(.L_x_4953) ;  /* 0x000000a000017945 */ /* 0x000fe20003800000 */
[----:B------:R-:W-:Y:S05]  /*19f0*/  @P4 BRA `(.L_x_4954) ;  /* 0x0000004000004947 */ /* 0x000fea0003800000 */
[----:B------:R-:W-:Y:S01]  /*1a00*/  MOV R90, RZ ;  /* 0x000000ff005a7202 */ /* 0x000fe20000000f00 */
[----:B------:R-:W-:Y:S05]  /*1a10*/  @!P0 BRA `(.L_x_4955) ;  /* 0x0000006000008947 */ /* 0x000fea0003800000 */
[----:B-----5:R-:W-:Y:S01]  /*1a20*/  PRMT R90, RZ, 0x7610, R7 ;  /* 0x00007610ff5a7816 */ /* 0x020fe20000000007 */
[----:B------:R-:W-:Y:S05]  /*1a30*/  BRA `(.L_x_4955) ;  /* 0x0000004000007947 */ /* 0x000fea0003800000 */
.L_x_4954:
[----:B-----5:R-:W-:Y:S02]  /*1a40*/  PRMT R90, RZ, 0x7610, R71 ;  /* 0x00007610ff5a7816 */ /* 0x020fe40000000047 */
[----:B------:R-:W-:-:S03]  /*1a50*/  @P0 PRMT R57, RZ, 0x7610, R7 ;  /* 0x00007610ff390816 */ /* 0x000fc60000000007 */
[----:B------:R-:W-:-:S04]  /*1a60*/  FMUL.FTZ R90, R90, c[0x0][0x1ec] ;  /* 0x00007b005a5a7a20 */ /* 0x000fc80000410000 */
[----:B------:R-:W-:Y:S02]  /*1a70*/  @P0 FADD.FTZ R90, R57, R90 ;  /* 0x0000005a395a0221 */ /* 0x000fe40000010000 */
.L_x_4955:
[----:B------:R-:W-:Y:S05]  /*1a80*/  BSYNC B1 ;  /* 0x0000000000017941 */ /* 0x000fea0003800000 */
.L_x_4953:
[----:B------:R-:W-:Y:S01]  /*1a90*/  HFMA2.MMA R93, -RZ, RZ, 0, 9.5367431640625e-07 ;  /* 0x00000010ff5d7435 */ /* 0x000fe200000001ff */
[----:B------:R-:W-:Y:S02]  /*1aa0*/  F2FP.BF16.PACK_AB R59, R90, R89 ;  /* 0x000000595a3b723e */ /* 0x000fe400000010ff */
[----:B------:R-:W-:Y:S02]  /*1ab0*/  F2FP.BF16.PACK_AB R58, R88, R87 ;  /* 0x00000057583a723e */ /* 0x000fe400000010ff */
[----:B------:R-:W-:Y:S02]  /*1ac0*/  F2FP.BF16.PACK_AB R57, R86, R85 ;  /* 0x000000555639723e */ /* 0x000fe400000010ff */
[----:B------:R-:W-:-:S03]  /*1ad0*/  F2FP.BF16.PACK_AB R56, R84, R83 ;  /* 0x000000535438723e */ /* 0x000fc600000010ff */
[----:B------:R-:W-:-:S05]  /*1ae0*/  IMAD.WIDE.U32 R92, R96, R93, c[0x0][0x188] ;  /* 0x00006200605c7625 */ /* 0x000fca00078e005d */
[----:B------:R1:W-:Y:S02]  /*1af0*/  STG.E.128 [R92.64], R56 ;  /* 0x000000385c007986 */ /* 0x0003e4000c101d04 */
.L_x_4931:
[----:B------:R-:W-:Y:S05]  /*1b00*/  BSYNC B0 ;  /* 0x0000000000007941 */ /* 0x000fea0003800000 */
.L_x_4930:
[----:B-1----:R-:W-:Y:S01]  /*1b10*/  FADD.FTZ R57, RZ, R63 ;  /* 0x0000003fff397221 */ /* 0x002fe20000010000 */
        /* <DEDUP_REMOVED lines=32> */
.L_x_4966:
[----:B--2---:R-:W-:Y:S01]  /*1d20*/  FADD.FTZ R57, R56, R57 ;  /* 0x0000003938397221 */ /* 0x004fe20000010000 */
[----:B------:R-:W-:Y:S05]  /*1d30*/  BRA.DIV ~URZ, `(.L_x_4957) ;  /* 0x000010327f007947 */ /* 0x000fea000b800000 */
[----:B-1----:R-:W1:Y:S02]  /*1d40*/  SHFL.BFLY PT, R56, R57, 0x2, 0x1f ;  /* 0x0c401f0039387f89 */ /* 0x002e6400000e0000 */
[----:B-1----:R-:W-:-:S05]  /*1d50*/  FADD.FTZ R57, R57, R56 ;  /* 0x0000003839397221 */ /* 0x002fca0000010000 */
[----:B------:R-:W1:Y:S02]  /*1d60*/  SHFL.BFLY PT, R56, R57, 0x4, 0x1f ;  /* 0x0c801f0039387f89 */ /* 0x000e6400000e0000 */
[----:B-1----:R-:W-:-:S05]  /*1d70*/  FADD.FTZ R58, R57, R56 ;  /* 0x00000038393a7221 */ /* 0x002fca0000010000 */
[----:B------:R-:W1:Y:S02]  /*1d80*/  SHFL.BFLY PT, R59, R58, 0x8, 0x1f ;  /* 0x0d001f003a3b7f89 */ /* 0x000e6400000e0000 */
[----:B-1----:R-:W-:-:S05]  /*1d90*/  FADD.FTZ R59, R58, R59 ;  /* 0x0000003b3a3b7221 */ /* 0x002fca0000010000 */
[----:B------:R-:W1:Y:S02]  /*1da0*/  SHFL.BFLY PT, R56, R59, 0x10, 0x1f ;  /* 0x0e001f003b387f89 */ /* 0x000e6400000e0000 */
[----:B-1----:R-:W-:-:S04]  /*1db0*/  FADD.FTZ R56, R59, R56 ;  /* 0x000000383b387221 */ /* 0x002fc80000010000 */
[----:B0-----:R-:W-:-:S04]  /*1dc0*/  FMUL.FTZ R56, R3, R56 ;  /* 0x0000003803387220 */ /* 0x001fc80000410000 */
        /* <DEDUP_REMOVED lines=58> */
.L_x_4967:
        /* <DEDUP_REMOVED lines=86> */
[C---:B------:R-:W-:Y:S01]  /*26d0*/  FMUL.FTZ R59, R97.reuse, R92 ;  /* 0x0000005c613b7220 */ /* 0x040fe20000410000 */
        /* <DEDUP_REMOVED lines=15> */
[----:B------:R-:W-:Y:S01]  /*27d0*/  FFMA.FTZ R104, R43, R104, R51 ;  /* 0x000000682b687223 */ /* 0x000fe20000010033 */
[----:B------:R-:W-:Y:S01]  /*27e0*/  F2FP.BF16.PACK_AB R58, R93, R58 ;  /* 0x0000003a5d3a723e */ /* 0x000fe200000010ff */
[C---:B------:R-:W-:Y:S01]  /*27f0*/  IMAD.WIDE.U32 R92, R91.reuse, R92, c[0x0][0x208] ;  /* 0x000082005b5c7625 */ /* 0x040fe200078e005c */
[----:B------:R-:W-:-:S02]  /*2800*/  IADD3 R91, R91, 0x80, RZ ;  /* 0x000000805b5b7810 */ /* 0x000fc40007ffe0ff */
[----:B------:R-:W-:-:S05]  /*2810*/  F2FP.BF16.PACK_AB R59, R104, R95 ;  /* 0x0000005f683b723e */ /* 0x000fca00000010ff */
[----:B------:R0:W-:Y:S02]  /*2820*/  STG.E.128 [R92.64], R56 ;  /* 0x000000385c007986 */ /* 0x0001e4000c101d04 */
.L_x_4961:
[----:B------:R-:W-:Y:S05]  /*2830*/  BSYNC B1 ;  /* 0x0000000000017941 */ /* 0x000fea0003800000 */
.L_x_4960:
[----:B------:R-:W-:Y:S01]  /*2840*/  BSSY B1, `(.L_x_4962) ;  /* 0x0000022000017945 */ /* 0x000fe20003800000 */
        /* <DEDUP_REMOVED lines=18> */
[----:B------:R-:W-:Y:S02]  /*2970*/  FFMA.FTZ R56, R28, R57, R36 ;  /* 0x000000391c387223 */ /* 0x000fe40000010024 */
[----:B------:R-:W-:Y:S02]  /*2980*/  FFMA.FTZ R57, R29, R58, R37 ;  /* 0x0000003a1d397223 */ /* 0x000fe40000010025 */
[----:B------:R-:W-:-:S02]  /*2990*/  FFMA.FTZ R58, R24, R93, R32 ;  /* 0x0000005d183a7223 */ /* 0x000fc40000010020 */
        /* <DEDUP_REMOVED lines=12> */
.L_x_4963:
[----:B------:R-:W-:Y:S05]  /*2a60*/  BSYNC B1 ;  /* 0x0000000000017941 */ /* 0x000fea0003800000 */
.L_x_4962:
        /* <DEDUP_REMOVED lines=25> */
[----:B------:R-:W-:Y:S01]  /*2c00*/  F2FP.BF16.PACK_AB R58, R95, R92 ;  /* 0x0000005c5f3a723e */ /* 0x000fe200000010ff */
[----:B------:R-:W-:Y:S01]  /*2c10*/  FFMA.FTZ R96, R15, R96, R23 ;  /* 0x000000600f607223 */ /* 0x000fe20000010017 */
[----:B------:R-:W-:Y:S01]  /*2c20*/  F2FP.BF16.PACK_AB R56, R93, R56 ;  /* 0x000000385d38723e */ /* 0x000fe200000010ff */
[----:B------:R-:W-:Y:S01]  /*2c30*/  IMAD.WIDE.U32 R92, R91, R98, c[0x0][0x208] ;  /* 0x000082005b5c7625 */ /* 0x000fe200078e0062 */
[----:B------:R-:W-:-:S02]  /*2c40*/  F2FP.BF16.PACK_AB R59, R94, R59 ;  /* 0x0000003b5e3b723e */ /* 0x000fc400000010ff */
[----:B------:R-:W-:-:S05]  /*2c50*/  F2FP.BF16.PACK_AB R57, R96, R57 ;  /* 0x000000396039723e */ /* 0x000fca00000010ff */
[----:B------:R0:W-:Y:S02]  /*2c60*/  STG.E.128 [R92.64], R56 ;  /* 0x000000385c007986 */ /* 0x0001e4000c101d04 */
.L_x_4959:
[----:B-1----:R-:W-:Y:S05]  /*2c70*/  BSYNC B0 ;  /* 0x0000000000007941 */ /* 0x002fea0003800000 */
.L_x_4958:
[----:B------:R-:W-:Y:S02]  /*2c80*/  IADD3 R60, R60, c[0x0][0x160], RZ ;  /* 0x000058003c3c7a10 */ /* 0x000fe40007ffe0ff */
[----:B------:R-:W-:Y:S02]  /*2c90*/  LOP3.LUT P4, RZ, R61, 0xff, RZ, 0xc0, !PT ;  /* 0x000000ff3dff7812 */ /* 0x000fe4000788c0ff */
[----:B------:R-:W-:Y:S02]  /*2ca0*/  ISETP.GE.AND P0, PT, R60, c[0x0][0x164], PT ;  /* 0x000059003c007a0c */ /* 0x000fe40003f06270 */
[----:B------:R-:W-:-:S11]  /*2cb0*/  SEL R61, RZ, 0x1, P4 ;  /* 0x00000001ff3d7807 */ /* 0x000fd60002000000 */
[----:B0-----:R-:W-:Y:S01]  /*2cc0*/  @P0 CALL.REL.NOINC `(.L_x_4964) ;  /* 0x0000001000000944 */ /* 0x001fe20003c00000 */
[----:B------:R-:W-:Y:S05]  /*2cd0*/  BRA `(.L_x_4965) ;  /* 0xffffd8c000007947 */ /* 0x000fea000383ffff */
.L_x_4964:
[----:B------:R-:W-:Y:S05]  /*2ce0*/  EXIT ;  /* 0x000000000000794d */ /* 0x000fea0003800000 */
.L_x_4956:
[----:B------:R-:W-:Y:S01]  /*2cf0*/  HFMA2.MMA R94, -RZ, RZ, 0, 5.9604644775390625e-08 ;  /* 0x00000001ff5e7435 */ /* 0x000fe200000001ff */
[----:B------:R-:W-:Y:S02]  /*2d00*/  MOV R57, R56 ;  /* 0x0000003800397202 */ /* 0x000fe40000000f00 */
[----:B------:R-:W-:Y:S02]  /*2d10*/  MOV R97, 0x1f ;  /* 0x0000001f00617802 */ /* 0x000fe40000000f00 */
[----:B------:R-:W-:Y:S02]  /*2d20*/  MOV R98, 0xffffffff ;  /* 0xffffffff00627802 */ /* 0x000fe40000000f00 */
[----:B------:R-:W-:Y:S02]  /*2d30*/  MOV R58, 0x2d50 ;  /* 0x00002d50003a7802 */ /* 0x000fe40000000f00 */
[----:B0----5:R-:W-:Y:S05]  /*2d40*/  CALL.REL.NOINC `($__internal_34_$__cuda_sm70_shflsync_bfly_p) ;  /* 0x000006b000007944 */ /* 0x021fea0003c00000 */
[----:B01----:R-:W-:Y:S01]  /*2d50*/  MOV R57, R97 ;  /* 0x0000006100397202 */ /* 0x003fe20000000f00 */
[----:B------:R-:W-:Y:S05]  /*2d60*/  BRA `(.L_x_4966) ;  /* 0xffffefb000007947 */ /* 0x000fea000383ffff */
.L_x_4957:
[----:B------:R-:W-:Y:S01]  /*2d70*/  HFMA2.MMA R94, -RZ, RZ, 0, 1.1920928955078125e-07 ;  /* 0x00000002ff5e7435 */ /* 0x000fe200000001ff */
[----:B------:R-:W-:Y:S02]  /*2d80*/  MOV R97, 0x1f ;  /* 0x0000001f00617802 */ /* 0x000fe40000000f00 */
[----:B------:R-:W-:-:S02]  /*2d90*/  MOV R98, 0xffffffff ;  /* 0xffffffff00627802 */ /* 0x000fc40000000f00 */
[----:B------:R-:W-:Y:S02]  /*2da0*/  MOV R58, 0x2dc0 ;  /* 0x00002dc0003a7802 */ /* 0x000fe40000000f00 */
[----:B01---5:R-:W-:Y:S05]  /*2db0*/  CALL.REL.NOINC `($__internal_34_$__cuda_sm70_shflsync_bfly_p) ;  /* 0x0000064000007944 */ /* 0x023fea0003c00000 */
[----:B0-----:R-:W-:Y:S01]  /*2dc0*/  HFMA2.MMA R94, -RZ, RZ, 0, 2.384185791015625e-07 ;  /* 0x00000004ff5e7435 */ /* 0x001fe200000001ff */
[----:B-1----:R-:W-:Y:S01]  /*2dd0*/  FADD.FTZ R57, R57, R97 ;  /* 0x0000006139397221 */ /* 0x002fe20000010000 */
[----:B------:R-:W-:Y:S02]  /*2de0*/  MOV R97, 0x1f ;  /* 0x0000001f00617802 */ /* 0x000fe40000000f00 */
[----:B------:R-:W-:Y:S02]  /*2df0*/  MOV R98, 0xffffffff ;  /* 0xffffffff00627802 */ /* 0x000fe40000000f00 */
[----:B------:R-:W-:Y:S02]  /*2e00*/  MOV R58, 0x2e20 ;  /* 0x00002e20003a7802 */ /* 0x000fe40000000f00 */
[----:B------:R-:W-:Y:S05]  /*2e10*/  CALL.REL.NOINC `($__internal_34_$__cuda_sm70_shflsync_bfly_p) ;  /* 0x000005e000007944 */ /* 0x000fea0003c00000 */
[----:B0-----:R-:W-:Y:S01]  /*2e20*/  HFMA2.MMA R94, -RZ, RZ, 0, 4.76837158203125e-07 ;  /* 0x00000008ff5e7435 */ /* 0x001fe200000001ff */
[----:B-1----:R-:W-:Y:S01]  /*2e30*/  FADD.FTZ R57, R57, R97 ;  /* 0x0000006139397221 */ /* 0x002fe20000010000 */
[----:B------:R-:W-:Y:S02]  /*2e40*/  MOV R97, 0x1f ;  /* 0x0000001f00617802 */ /* 0x000fe40000000f00 */
[----:B------:R-:W-:-:S02]  /*2e50*/  MOV R98, 0xffffffff ;  /* 0xffffffff00627802 */ /* 0x000fc40000000f00 */
[----:B------:R-:W-:Y:S02]  /*2e60*/  MOV R58, 0x2e80 ;  /* 0x00002e80003a7802 */ /* 0x000fe40000000f00 */
[----:B------:R-:W-:Y:S05]  /*2e70*/  CALL.REL.NOINC `($__internal_34_$__cuda_sm70_shflsync_bfly_p) ;  /* 0x0000058000007944 */ /* 0x000fea0003c00000 */
[----:B0-----:R-:W-:Y:S01]  /*2e80*/  HFMA2.MMA R94, -RZ, RZ, 0, 9.5367431640625e-07 ;  /* 0x00000010ff5e7435 */ /* 0x001fe200000001ff */
[----:B-1----:R-:W-:Y:S01]  /*2e90*/  FADD.FTZ R57, R57, R97 ;  /* 0x0000006139397221 */ /* 0x002fe20000010000 */
[----:B------:R-:W-:Y:S02]  /*2ea0*/  MOV R97, 0x1f ;  /* 0x0000001f00617802 */ /* 0x000fe40000000f00 */
[----:B------:R-:W-:Y:S02]  /*2eb0*/  MOV R98, 0xffffffff ;  /* 0xffffffff00627802 */ /* 0x000fe40000000f00 */
[----:B------:R-:W-:Y:S02]  /*2ec0*/  MOV R58, 0x2ee0 ;  /* 0x00002ee0003a7802 */ /* 0x000fe40000000f00 */
[----:B------:R-:W-:Y:S05]  /*2ed0*/  CALL.REL.NOINC `($__internal_34_$__cuda_sm70_shflsync_bfly_p) ;  /* 0x0000052000007944 */ /* 0x000fea0003c00000 */
[----:B-1----:R-:W-:Y:S01]  /*2ee0*/  FADD.FTZ R56, R57, R97 ;  /* 0x0000006139387221 */ /* 0x002fe20000010000 */
[----:B------:R-:W-:Y:S02]  /*2ef0*/  MOV R97, 0x1f ;  /* 0x0000001f00617802 */ /* 0x000fe40000000f00 */
[----:B0-----:R-:W-:Y:S01]  /*2f00*/  MOV R98, 0xffffffff ;  /* 0xffffffff00627802 */ /* 0x001fe20000000f00 */
        /* <DEDUP_REMOVED lines=52> */
[----:B------:R-:W-:Y:S05]  /*3250*/  CALL.REL.NOINC `($__internal_34_$__cuda_sm70_shflsync_bfly_p) ;  /* 0x000001a000007944 */ /* 0x000fea0003c00000 */
[----:B0-----:R-:W-:Y:S01]  /*3260*/  HFMA2.MMA R94, -RZ, RZ, 0, 1.1920928955078125e-07 ;  /* 0x00000002ff5e7435 */ /* 0x001fe200000001ff */
[----:B-1----:R-:W-:Y:S01]  /*3270*/  FADD.FTZ R57, R57, R97 ;  /* 0x0000006139397221 */ /* 0x002fe20000010000 */
[----:B------:R-:W-:Y:S02]  /*3280*/  MOV R97, 0x1f ;  /* 0x0000001f00617802 */ /* 0x000fe40000000f00 */
[----:B------:R-:W-:Y:S02]  /*3290*/  MOV R98, 0xffffffff ;  /* 0xffffffff00627802 */ /* 0x000fe40000000f00 */
[----:B------:R-:W-:Y:S02]  /*32a0*/  MOV R58, 0x32c0 ;  /* 0x000032c0003a7802 */ /* 0x000fe40000000f00 */
[----:B------:R-:W-:Y:S05]  /*32b0*/  CALL.REL.NOINC `($__internal_34_$__cuda_sm70_shflsync_bfly_p) ;  /* 0x0000014000007944 */ /* 0x000fea0003c00000 */
[----:B0-----:R-:W-:Y:S01]  /*32c0*/  HFMA2.MMA R94, -RZ, RZ, 0, 2.384185791015625e-07 ;  /* 0x00000004ff5e7435 */ /* 0x001fe200000001ff */
[----:B-1----:R-:W-:Y:S01]  /*32d0*/  FADD.FTZ R57, R57, R97 ;  /* 0x0000006139397221 */ /* 0x002fe20000010000 */
[----:B------:R-:W-:Y:S02]  /*32e0*/  MOV R97, 0x1f ;  /* 0x0000001f00617802 */ /* 0x000fe40000000f00 */
[----:B------:R-:W-:-:S02]  /*32f0*/  MOV R98, 0xffffffff ;  /* 0xffffffff00627802 */ /* 0x000fc40000000f00 */
[----:B------:R-:W-:Y:S02]  /*3300*/  MOV R58, 0x3320 ;  /* 0x00003320003a7802 */ /* 0x000fe40000000f00 */
[----:B------:R-:W-:Y:S05]  /*3310*/  CALL.REL.NOINC `($__internal_34_$__cuda_sm70_shflsync_bfly_p) ;  /* 0x000000e000007944 */ /* 0x000fea0003c00000 */
[----:B0-----:R-:W-:Y:S01]  /*3320*/  HFMA2.MMA R94, -RZ, RZ, 0, 4.76837158203125e-07 ;  /* 0x00000008ff5e7435 */ /* 0x001fe200000001ff */
[----:B-1----:R-:W-:Y:S01]  /*3330*/  FADD.FTZ R57, R57, R97 ;  /* 0x0000006139397221 */ /* 0x002fe20000010000 */
[----:B------:R-:W-:Y:S02]  /*3340*/  MOV R97, 0x1f ;  /* 0x0000001f00617802 */ /* 0x000fe40000000f00 */
[----:B------:R-:W-:Y:S02]  /*3350*/  MOV R98, 0xffffffff ;  /* 0xffffffff00627802 */ /* 0x000fe40000000f00 */
[----:B------:R-:W-:Y:S02]  /*3360*/  MOV R58, 0x3380 ;  /* 0x00003380003a7802 */ /* 0x000fe40000000f00 */
[----:B------:R-:W-:Y:S05]  /*3370*/  CALL.REL.NOINC `($__internal_34_$__cuda_sm70_shflsync_bfly_p) ;  /* 0x0000008000007944 */ /* 0x000fea0003c00000 */
[----:B-1----:R-:W-:Y:S01]  /*3380*/  FADD.FTZ R96, R57, R97 ;  /* 0x0000006139607221 */ /* 0x002fe20000010000 */
[----:B0-----:R-:W-:Y:S01]  /*3390*/  HFMA2.MMA R94, -RZ, RZ, 0, 9.5367431640625e-07 ;  /* 0x00000010ff5e7435 */ /* 0x001fe200000001ff */
[----:B------:R-:W-:Y:S02]  /*33a0*/  MOV R97, 0x1f ;  /* 0x0000001f00617802 */ /* 0x000fe40000000f00 */
[----:B------:R-:W-:-:S02]  /*33b0*/  MOV R98, 0xffffffff ;  /* 0xffffffff00627802 */ /* 0x000fc40000000f00 */
[----:B------:R-:W-:Y:S02]  /*33c0*/  MOV R57, R96 ;  /* 0x0000006000397202 */ /* 0x000fe40000000f00 */
[----:B------:R-:W-:Y:S02]  /*33d0*/  MOV R58, 0x33f0 ;  /* 0x000033f0003a7802 */ /* 0x000fe40000000f00 */
[----:B------:R-:W-:Y:S05]  /*33e0*/  CALL.REL.NOINC `($__internal_34_$__cuda_sm70_shflsync_bfly_p) ;  /* 0x0000001000007944 */ /* 0x000fea0003c00000 */
[----:B01----:R-:W-:Y:S05]  /*33f0*/  BRA `(.L_x_4967) ;  /* 0xffffed7000007947 */ /* 0x003fea000383ffff */
        .weak           $__internal_34_$__cuda_sm70_shflsync_bfly_p
        .type           $__internal_34_$__cuda_sm70_shflsync_bfly_p,@function
        .size           $__internal_34_$__cuda_sm70_shflsync_bfly_p,(.L_x_22122 - $__internal_34_$__cuda_sm70_shflsync_bfly_p)
$__internal_34_$__cuda_sm70_shflsync_bfly_p:
[----:B------:R-:W-:Y:S01]  /*3400*/  HFMA2.MMA R59, -RZ, RZ, 0, 0 ;  /* 0x00000000ff3b7435 */ /* 0x000fe200000001ff */
[----:B------:R-:W-:Y:S04]  /*3410*/  WARPSYNC R98 ;  /* 0x0000006200007348 */ /* 0x000fe80003800000 */
[----:B------:R0:W1:Y:S01]  /*3420*/  SHFL.BFLY PT, R97, R57, R94, R97 ;  /* 0x0c00005e39617389 */ /* 0x00006200000e0061 */
[----:B------:R-:W-:Y:S05]  /*3430*/  RET.REL.NODEC R58 `(_ZN10layer_norm13ln_fwd_kernelINS_13Kernel_traitsIf13__nv_bfloat16S2_S2_fjLj3072ELj1ELj1ELj4ELj16ENS_18Kernel_traits_baseILj3072EfS2_S2_S2_fjLj128EEEEELb0ELb0ELb1ELb0EEEvNS_9FwdParamsE) ;  /* 0xffffcbc03a007950 */ /* 0x000fea0003c3ffff */
.L_x_4968:
        /* <DEDUP_REMOVED lines=12> */
.L_x_22122:


//--------------------- .text._ZN10layer_norm13ln_fwd_kernelINS_13Kernel_traitsIf13__nv_bfloat16S2_S2_fjLj3072ELj1ELj1ELj4ELj16ENS_18Kernel_traits_baseILj3072EfS2_S2_S2_fjLj128EEEEELb0ELb0ELb1ELb1EEEvNS_9FwdParamsE --------------------------
	.section	.text._ZN10layer_norm13ln_fwd_kernelINS_13Kernel_traitsIf13__nv_bfloat16S2_S2_fjLj3072ELj1ELj1ELj4ELj16ENS_18Kernel_traits_baseILj3072EfS2_S2_S2_fjLj128EEEEELb0ELb0ELb1ELb1EEEvNS_9FwdParamsE,"ax",@progbits
	.sectioninfo	@"SHI_REGISTERS=126"
	.align	128
        .global         _ZN10layer_norm13ln_fwd_kernelINS_13Kernel_traitsIf13__nv_bfloat16S2_S2_fjLj3072ELj1ELj1ELj4ELj16ENS_18Kernel_traits_baseILj3072EfS2_S2_S2_fjLj128EEEEELb0ELb0ELb1ELb1EEEvNS_9FwdParamsE
        .type           _ZN10layer_norm13ln_fwd_kernelINS_13Kernel_traitsIf13__nv_bfloat16S2_S2_fjLj3072ELj1ELj1ELj4ELj16ENS_18Kernel_traits_baseILj3072EfS2_S2_S2_fjLj128EEEEELb0ELb0ELb1ELb1EEEvNS_9FwdParamsE,@function
        .size           _ZN10layer_norm13ln_fwd_kernelINS_13Kernel_traitsIf13__nv_bfloat16S2_S2_fjLj3072ELj1ELj1ELj4ELj16ENS_18Kernel_traits_baseILj3072EfS2_S2_S2_fjLj128EEEEELb0ELb0ELb1ELb1EEEvNS_9FwdParamsE,(.L_x_22123 - _ZN10layer_norm13ln_fwd_kernelINS_13Kernel_traitsIf13__nv_bfloat16S2_S2_fjLj3072ELj1ELj1ELj4ELj16ENS_18Kernel_traits_baseILj3072EfS2_S2_S2_fjLj128EEEEELb0ELb0ELb1ELb1EEEvNS_9FwdParamsE)
        .other          _ZN10layer_norm13ln_fwd_kernelINS_13Kernel_traitsIf13__nv_bfloat16S2_S2_fjLj3072ELj1ELj1ELj4ELj16ENS_18Kernel_traits_baseILj3072EfS2_S2_S2_fjLj128EEEEELb0ELb0ELb1ELb1EEEvNS_9FwdParamsE,@"STO_CUDA_ENTRY STV_DEFAULT"
_ZN10layer_norm13ln_fwd_kernelINS_13Kernel_traitsIf13__nv_bfloat16S2_S2_fjLj3072ELj1ELj1ELj4ELj16ENS_18Kernel_traits_baseILj3072EfS2_S2_S2_fjLj128EEEEELb0ELb0ELb1ELb1EEEvNS_9FwdParamsE:
.text._ZN10layer_norm13ln_fwd_kernelINS_13Kernel_traitsIf13__nv_bfloat16S2_S2_fjLj3072ELj1ELj1ELj4ELj16ENS_18Kernel_traits_baseILj3072EfS2_S2_S2_fjLj128EEEEELb0ELb0ELb1ELb1EEEvNS_9FwdParamsE:
        /* <DEDUP_REMOVED lines=18> */
[----:B0-----:R-:W-:-:S02]  /*0120*/  SHF.L.U32 R2, R0, 0x5, RZ ;  /* 0x0000000500027819 */ /* 0x001fc400000006ff */
[----:B------:R-:W-:Y:S02]  /*0130*/  SHF.R.U32.HI R64, RZ, 0x7, R0 ;  /* 0x00000007ff407819 */ /* 0x000fe40000011600 */
[----:B------:R-:W-:-:S04]  /*0140*/  LOP3.LUT R2, R2, 0xfe0, RZ, 0xc0, !PT ;  /* 0x00000fe002027812 */ /* 0x000fc800078ec0ff */
[C---:B------:R-:W-:Y:S02]  /*0150*/  IADD3 R28, P1, R2.reuse, c[0x0][0x218], RZ ;  /* 0x00008600021c7a10 */ /* 0x040fe40007f3e0ff */
[----:B------:R-:W-:Y:S02]  /*0160*/  IADD3 R2, P2, R2, c[0x0][0x1b0], RZ ;  /* 0x00006c0002027a10 */ /* 0x000fe40007f5e0ff */
[----:B------:R-:W-:Y:S02]  /*0170*/  IADD3.X R29, RZ, c[0x0][0x21c], RZ, P1, !PT ;  /* 0x00008700ff1d7a10 */ /* 0x000fe40000ffe4ff */
[----:B------:R-:W-:Y:S02]  /*0180*/  IADD3.X R3, RZ, c[0x0][0x1b4], RZ, P2, !PT ;  /* 0x00006d00ff037a10 */ /* 0x000fe400017fe4ff */
[----:B-1----:R-:W-:Y:S01]  /*0190*/  IADD3 R65, R64, UR6, RZ ;  /* 0x0000000640417c10 */ /* 0x002fe2000fffe0ff */
        /* <DEDUP_REMOVED lines=8> */
[----:B0-----:R0:W5:Y:S04]  /*0220*/  LDG.E.128 R28, [R2.64] ;  /* 0x00000004021c7981 */ /* 0x001168000c1e1d00 */
[----:B------:R0:W5:Y:S04]  /*0230*/  LDG.E.128 R32, [R2.64+0x10] ;  /* 0x0000100402207981 */ /* 0x000168000c1e1d00 */
[----:B------:R0:W5:Y:S04]  /*0240*/  LDG.E.128 R36, [R2.64+0x1000] ;  /* 0x0010000402247981 */ /* 0x000168000c1e1d00 */
[----:B------:R0:W5:Y:S04]  /*0250*/  LDG.E.128 R40, [R2.64+0x1010] ;  /* 0x0010100402287981 */ /* 0x000168000c1e1d00 */
[----:B------:R0:W5:Y:S04]  /*0260*/  LDG.E.128 R44, [R2.64+0x2000] ;  /* 0x00200004022c7981 */ /* 0x000168000c1e1d00 */
[----:B------:R0:W5:Y:S01]  /*0270*/  LDG.E.128 R48, [R2.64+0x2010] ;  /* 0x0020100402307981 */ /* 0x000162000c1e1d00 */
[----:B------:R-:W-:Y:S01]  /*0280*/  SHF.L.U32 R64, R64, 0x2, RZ ;  /* 0x0000000240407819 */ /* 0x000fe200000006ff */
[----:B------:R-:W-:Y:S01]  /*0290*/  HFMA2.MMA R68, -RZ, RZ, 0, 5.9604644775390625e-08 ;  /* 0x00000001ff447435 */ /* 0x000fe200000001ff */
[----:B------:R-:W-:Y:S01]  /*02a0*/  SHF.R.U32.HI R69, RZ, 0x5, R0 ;  /* 0x00000005ff457819 */ /* 0x000fe20000011600 */
[----:B------:R-:W-:Y:S01]  /*02b0*/  ULDC.U8 UR6, c[0x0][0x1f0] ;  /* 0x00007c0000067ab9 */ /* 0x000fe20000000000 */
[----:B------:R-:W-:-:S02]  /*02c0*/  LOP3.LUT R66, R0, 0x1f, RZ, 0xc0, !PT ;  /* 0x0000001f00427812 */ /* 0x000fc400078ec0ff */
[----:B------:R-:W-:Y:S02]  /*02d0*/  LOP3.LUT R67, R0, 0x7f, RZ, 0xc0, !PT ;  /* 0x0000007f00437812 */ /* 0x000fe400078ec0ff */
[----:B------:R-:W-:Y:S02]  /*02e0*/  LOP3.LUT R69, R69, 0x3, RZ, 0xc0, !PT ;  /* 0x0000000345457812 */ /* 0x000fe400078ec0ff */
[----:B0-----:R-:W-:Y:S02]  /*02f0*/  IADD3 R71, R64, 0x4, RZ ;  /* 0x0000000440477810 */ /* 0x001fe40007ffe0ff */
.L_x_5046:
[----:B------:R-:W-:-:S05]  /*0300*/  MOV R70, 0x4 ;  /* 0x0000000400467802 */ /* 0x000fca0000000f00 */
[----:B------:R-:W-:-:S06]  /*0310*/  IMAD.WIDE R2, R65, R70, c[0x0][0x1d0] ;  /* 0x0000740041027625 */ /* 0x000fcc00078e0246 */
[----:B------:R0:W2:Y:S01]  /*0320*/  LDG.E R2, [R2.64] ;  /* 0x0000000402027981 */ /* 0x0000a2000c1e1900 */
[----:B------:R-:W-:Y:S01]  /*0330*/  ISETP.NE.U32.AND P0, PT, RZ, c[0x0][0x180], PT ;  /* 0x00006000ff007a0c */ /* 0x000fe20003f05070 */
[----:B------:R-:W-:-:S03]  /*0340*/  IMAD R60, R65, c[0x0][0x168], RZ ;  /* 0x00005a00413c7a24 */ /* 0x000fc600078e02ff */
[----:B------:R-:W-:Y:S02]  /*0350*/  ISETP.NE.AND.EX P0, PT, RZ, c[0x0][0x184], PT, P0 ;  /* 0x00006100ff007a0c */ /* 0x000fe40003f05300 */
[----:B0-----:R-:W-:-:S11]  /*0360*/  MOV R3, RZ ;  /* 0x000000ff00037202 */ /* 0x001fd60000000f00 */
        /* <DEDUP_REMOVED lines=8> */
[-C--:B------:R-:W-:Y:S01]  /*03f0*/  LEA.HI.SX32 R105, R60, R67.reuse, 0x1d ;  /* 0x000000433c697211 */ /* 0x080fe200078feaff */
[----:B------:R-:W-:Y:S01]  /*0400*/  IMAD.WIDE R60, R65, R70, c[0x0][0x1d8] ;  /* 0x00007600413c7625 */ /* 0x000fe200078e0246 */
[----:B------:R-:W-:Y:S02]  /*0410*/  @P1 LEA.HI.SX32 R3, R62, R67, 0x1d ;  /* 0x000000433e031211 */ /* 0x000fe400078feaff */
[----:B------:R-:W-:Y:S01]  /*0420*/  @P1 MOV R62, 0x10 ;  /* 0x00000010003e1802 */ /* 0x000fe20000000f00 */
[----:B------:R-:W-:Y:S01]  /*0430*/  @P0 IMAD.WIDE.U32 R74, R105, R74, c[0x0][0x180] ;  /* 0x00006000694a0625 */ /* 0x000fe200078e004a */
[----:B-----5:R0:W5:Y:S03]  /*0440*/  LDG.E R70, [R60.64] ;  /* 0x000000043c467981 */ /* 0x020166000c1e1900 */
        /* <DEDUP_REMOVED lines=9> */
[----:B-----5:R-:W-:Y:S01]  /*04e0*/  PRMT R73, RZ, 0x5410, R52 ;  /* 0x00005410ff497816 */ /* 0x020fe20000000034 */
[----:B------:R-:W-:Y:S05]  /*04f0*/  BRA `(.L_x_4971) ;  /* 0x0000004000007947 */ /* 0x000fea0003800000 */
.L_x_4970:
[----:B0----5:R-:W-:Y:S02]  /*0500*/  PRMT R73, RZ, 0x5410, R56 ;  /* 0x00005410ff497816 */ /* 0x021fe40000000038 */
[----:B------:R-:W-:-:S03]  /*0510*/  @P0 PRMT R2, RZ, 0x5410, R52 ;  /* 0x00005410ff020816 */ /* 0x000fc60000000034 */
[----:B------:R-:W-:-:S04]  /*0520*/  FMUL.FTZ R73, R73, c[0x0][0x1ec] ;  /* 0x00007b0049497a20 */ /* 0x000fc80000410000 */
[----:B------:R-:W-:Y:S02]  /*0530*/  @P0 FADD.FTZ R73, R73, R2 ;  /* 0x0000000249490221 */ /* 0x000fe40000010000 */
.L_x_4971:
[----:B------:R-:W-:Y:S05]  /*0540*/  BSYNC B0 ;  /* 0x0000000000007941 */ /* 0x000fea0003800000 */
.L_x_4969:
[----:B------:R-:W-:Y:S01]  /*0550*/  BSSY B0, `(.L_x_4972) ;  /* 0x000000a000007945 */ /* 0x000fe20003800000 */
[----:B------:R-:W-:Y:S05]  /*0560*/  @P2 BRA `(.L_x_4973) ;  /* 0x0000004000002947 */ /* 0x000fea0003800000 */
[----:B------:R-:W-:Y:S01]  /*0570*/  MOV R75, RZ ;  /* 0x000000ff004b7202 */ /* 0x000fe20000000f00 */
[----:B------:R-:W-:Y:S05]  /*0580*/  @!P0 BRA `(.L_x_4974) ;  /* 0x0000006000008947 */ /* 0x000fea0003800000 */
[----:B-----5:R-:W-:Y:S01]  /*0590*/  PRMT R75, RZ, 0x7610, R52 ;  /* 0x00007610ff4b7816 */ /* 0x020fe20000000034 */
[----:B------:R-:W-:Y:S05]  /*05a0*/  BRA `(.L_x_4974) ;  /* 0x0000004000007947 */ /* 0x000fea0003800000 */
.L_x_4973:
[----:B-----5:R-:W-:Y:S02]  /*05b0*/  PRMT R75, RZ, 0x7610, R56 ;  /* 0x00007610ff4b7816 */ /* 0x020fe40000000038 */
[----:B------:R-:W-:-:S03]  /*05c0*/  @P0 PRMT R2, RZ, 0x7610, R52 ;  /* 0x00007610ff020816 */ /* 0x000fc60000000034 */
[----:B------:R-:W-:-:S04]  /*05d0*/  FMUL.FTZ R75, R75, c[0x0][0x1ec] ;  /* 0x00007b004b4b7a20 */ /* 0x000fc80000410000 */
[----:B------:R-:W-:Y:S02]  /*05e0*/  @P0 FADD.FTZ R75, R75, R2 ;  /* 0x000000024b4b0221 */ /* 0x000fe40000010000 */
.L_x_4974:
[----:B------:R-:W-:Y:S05]  /*05f0*/  BSYNC B0 ;  /* 0x0000000000007941 */ /* 0x000fea0003800000 */
.L_x_4972:
[----:B------:R-:W-:Y:S01]  /*0600*/  BSSY B0, `(.L_x_4975) ;  /* 0x000000a000007945 */ /* 0x000fe20003800000 */
[----:B------:R-:W-:Y:S05]  /*0610*/  @P2 BRA `(.L_x_4976) ;  /* 0x0000004000002947 */ /* 0x000fea0003800000 */
[----:B------:R-:W-:Y:S01]  /*0620*/  HFMA2.MMA R77, -RZ, RZ, 0, 0 ;  /* 0x00000000ff4d7435 */ /* 0x000fe200000001ff */
[----:B------:R-:W-:Y:S05]  /*0630*/  @!P0 BRA `(.L_x_4977) ;  /* 0x0000006000008947 */ /* 0x000fea0003800000 */
[----:B-----5:R-:W-:Y:S01]  /*0640*/  PRMT R77, RZ, 0x5410, R53 ;  /* 0x00005410ff4d7816 */ /* 0x020fe20000000035 */
[----:B------:R-:W-:Y:S05]  /*0650*/  BRA `(.L_x_4977) ;  /* 0x0000004000007947 */ /* 0x000fea0003800000 */
.L_x_4976:
[----:B-----5:R-:W-:Y:S02]  /*0660*/  PRMT R77, RZ, 0x5410, R57 ;  /* 0x00005410ff4d7816 */ /* 0x020fe40000000039 */
[----:B------:R-:W-:-:S03]  /*0670*/  @P0 PRMT R2, RZ, 0x5410, R53 ;  /* 0x00005410ff020816 */ /* 0x000fc60000000035 */
[----:B------:R-:W-:-:S04]  /*0680*/  FMUL.FTZ R77, R77, c[0x0][0x1ec] ;  /* 0x00007b004d4d7a20 */ /* 0x000fc80000410000 */
[----:B------:R-:W-:Y:S02]  /*0690*/  @P0 FADD.FTZ R77, R77, R2 ;  /* 0x000000024d4d0221 */ /* 0x000fe40000010000 */
.L_x_4977:
[----:B------:R-:W-:Y:S05]  /*06a0*/  BSYNC B0 ;  /* 0x0000000000007941 */ /* 0x000fea0003800000 */
.L_x_4975:
[----:B------:R-:W-:Y:S01]  /*06b0*/  BSSY B0, `(.L_x_4978) ;  /* 0x000000a000007945 */ /* 0x000fe20003800000 */
[----:B------:R-:W-:Y:S05]  /*06c0*/  @P2 BRA `(.L_x_4979) ;  /* 0x0000004000002947 */ /* 0x000fea0003800000 */
[----:B------:R-:W-:Y:S01]  /*06d0*/  MOV R79, RZ ;  /* 0x000000ff004f7202 */ /* 0x000fe20000000f00 */
[----:B------:R-:W-:Y:S05]  /*06e0*/  @!P0 BRA `(.L_x_4980) ;  /* 0x0000006000008947 */ /* 0x000fea0003800000 */
[----:B-----5:R-:W-:Y:S01]  /*06f0*/  PRMT R79, RZ, 0x7610, R53 ;  /* 0x00007610ff4f7816 */ /* 0x020fe20000000035 */
[----:B------:R-:W-:Y:S05]  /*0700*/  BRA `(.L_x_4980) ;  /* 0x0000004000007947 */ /* 0x000fea0003800000 */
.L_x_4979:
[----:B-----5:R-:W-:Y:S02]  /*0710*/  PRMT R79, RZ, 0x7610, R57 ;  /* 0x00007610ff4f7816 */ /* 0x020fe40000000039 */
[----:B------:R-:W-:-:S03]  /*0720*/  @P0 PRMT R2, RZ, 0x7610, R53 ;  /* 0x00007610ff020816 */ /* 0x000fc60000000035 */
[----:B------:R-:W-:-:S04]  /*0730*/  FMUL.FTZ R79, R79, c[0x0][0x1ec] ;  /* 0x00007b004f4f7a20 */ /* 0x000fc80000410000 */
[----:B------:R-:W-:Y:S02]  /*0740*/  @P0 FADD.FTZ R79, R79, R2 ;  /* 0x000000024f4f0221 */ /* 0x000fe40000010000 */
.L_x_4980:
[----:B------:R-:W-:Y:S05]  /*0750*/  BSYNC B0 ;  /* 0x0000000000007941 */ /* 0x000fea0003800000 */
.L_x_4978:
[----:B------:R-:W-:Y:S01]  /*0760*/  BSSY B0, `(.L_x_4981) ;  /* 0x000000a000007945 */ /* 0x000fe20003800000 */
[----:B------:R-:W-:Y:S05]  /*0770*/  @P2 BRA `(.L_x_4982) ;  /* 0x0000004000002947 */ /* 0x000fea0003800000 */
[----:B------:R-:W-:Y:S01]  /*0780*/  HFMA2.MMA R81, -RZ, RZ, 0, 0 ;  /* 0x00000000ff517435 */ /* 0x000fe200000001ff */
[----:B------:R-:W-:Y:S05]  /*0790*/  @!P0 BRA `(.L_x_4983) ;  /* 0x0000006000008947 */ /* 0x000fea0003800000 */
[----:B-----5:R-:W-:Y:S01]  /*07a0*/  PRMT R81, RZ, 0x5410, R54 ;  /* 0x00005410ff517816 */ /* 0x020fe20000000036 */
[----:B------:R-:W-:Y:S05]  /*07b0*/  BRA `(.L_x_4983) ;  /* 0x0000004000007947 */ /* 0x000fea0003800000 */
.L_x_4982:
[----:B-----5:R-:W-:Y:S02]  /*07c0*/  PRMT R81, RZ, 0x5410, R58 ;  /* 0x00005410ff517816 */ /* 0x020fe4000000003a */
[----:B------:R-:W-:-:S03]  /*07d0*/  @P0 PRMT R2, RZ, 0x5410, R54 ;  /* 0x00005410ff020816 */ /* 0x000fc60000000036 */
[----:B------:R-:W-:-:S04]  /*07e0*/  FMUL.FTZ R81, R81, c[0x0][0x1ec] ;  /* 0x00007b0051517a20 */ /* 0x000fc80000410000 */
[----:B------:R-:W-:Y:S02]  /*07f0*/  @P0 FADD.FTZ R81, R81, R2 ;  /* 0x0000000251510221 */ /* 0x000fe40000010000 */
.L_x_4983:
[----:B------:R-:W-:Y:S05]  /*0800*/  BSYNC B0 ;  /* 0x0000000000007941 */ /* 0x000fea0003800000 */
.L_x_4981:
[----:B------:R-:W-:Y:S01]  /*0810*/  BSSY B0, `(.L_x_4984) ;  /* 0x000000a000007945 */ /* 0x000fe20003800000 */
[----:B------:R-:W-:Y:S05]  /*0820*/  @P2 BRA `(.L_x_4985) ;  /* 0x0000004000002947 */ /* 0x000fea0003800000 */
[----:B------:R-:W-:Y:S01]  /*0830*/  MOV R83, RZ ;  /* 0x000000ff00537202 */ /* 0x000fe20000000f00 */
[----:B------:R-:W-:Y:S05]  /*0840*/  @!P0 BRA `(.L_x_4986) ;  /* 0x0000006000008947 */ /* 0x000fea0003800000 */
[----:B-----5:R-:W-:Y:S01]  /*0850*/  PRMT R83, RZ, 0x7610, R54 ;  /* 0x00007610ff537816 */ /* 0x020fe20000000036 */
[----:B------:R-:W-:Y:S05]  /*0860*/  BRA `(.L_x_4986) ;  /* 0x0000004000007947 */ /* 0x000fea0003800000 */
.L_x_4985:
[----:B-----5:R-:W-:Y:S02]  /*0870*/  PRMT R83, RZ, 0x7610, R58 ;  /* 0x00007610ff537816 */ /* 0x020fe4000000003a */
[----:B------:R-:W-:-:S03]  /*0880*/  @P0 PRMT R2, RZ, 0x7610, R54 ;  /* 0x00007610ff020816 */ /* 0x000fc60000000036 */
[----:B------:R-:W-:-:S04]  /*0890*/  FMUL.FTZ R83, R83, c[0x0][0x1ec] ;  /* 0x00007b0053537a20 */ /* 0x000fc80000410000 */
[----:B------:R-:W-:Y:S02]  /*08a0*/  @P0 FADD.FTZ R83, R83, R2 ;  /* 0x0000000253530221 */ /* 0x000fe40000010000 */
.L_x_4986:
[----:B------:R-:W-:Y:S05]  /*08b0*/  BSYNC B0 ;  /* 0x0000000000007941 */ /* 0x000fea0003800000 */
.L_x_4984:
[----:B------:R-:W-:Y:S01]  /*08c0*/  BSSY B0, `(.L_x_4987) ;  /* 0x000000a000007945 */ /* 0x000fe20003800000 */
[----:B------:R-:W-:Y:S05]  /*08d0*/  @P2 BRA `(.L_x_4988) ;  /* 0x0000004000002947 */ /* 0x000fea0003800000 */
[----:B------:R-:W-:Y:S01]  /*08e0*/  HFMA2.MMA R85, -RZ, RZ, 0, 0 ;  /* 0x00000000ff557435 */ /* 0x000fe200000001ff */
[----:B------:R-:W-:Y:S05]  /*08f0*/  @!P0 BRA `(.L_x_4989) ;  /* 0x0000006000008947 */ /* 0x000fea0003800000 */
[----:B-----5:R-:W-:Y:S01]  /*0900*/  PRMT R85, RZ, 0x5410, R55 ;  /* 0x00005410ff557816 */ /* 0x020fe20000000037 */
[----:B------:R-:W-:Y:S05]  /*0910*/  BRA `(.L_x_4989) ;  /* 0x0000004000007947 */ /* 0x000fea0003800000 */
.L_x_4988:
[----:B-----5:R-:W-:Y:S02]  /*0920*/  PRMT R85, RZ, 0x5410, R59 ;  /* 0x00005410ff557816 */ /* 0x020fe4000000003b */
[----:B------:R-:W-:-:S03]  /*0930*/  @P0 PRMT R2, RZ, 0x5410, R55 ;  /* 0x00005410ff020816 */ /* 0x000fc60000000037 */
[----:B------:R-:W-:-:S04]  /*0940*/  FMUL.FTZ R85, R85, c[0x0][0x1ec] ;  /* 0x00007b0055557a20 */ /* 0x000fc80000410000 */
[----:B------:R-:W-:Y:S02]  /*0950*/  @P0 FADD.FTZ R85, R85, R2 ;  /* 0x0000000255550221 */ /* 0x000fe40000010000 */
.L_x_4989:
[----:B------:R-:W-:Y:S05]  /*0960*/  BSYNC B0 ;  /* 0x0000000000007941 */ /* 0x000fea0003800000 */
.L_x_4987:
[----:B------:R-:W-:Y:S01]  /*0970*/  BSSY B0, `(.L_x_4990) ;  /* 0x000000a000007945 */ /* 0x000fe20003800000 */
[----:B------:R-:W-:Y:S05]  /*0980*/  @P2 BRA `(.L_x_4991) ;  /* 0x0000004000002947 */ /* 0x000fea0003800000 */
[----:B------:R-:W-:Y:S01]  /*0990*/  MOV R87, RZ ;  /* 0x000000ff00577202 */ /* 0x000fe20000000f00 */
[----:B------:R-:W-:Y:S05]  /*09a0*/  @!P0 BRA `(.L_x_4992) ;  /* 0x0000006000008947 */ /* 0x000fea0003800000 */
[----:B-----5:R-:W-:Y:S01]  /*09b0*/  PRMT R87, RZ, 0x7610, R55 ;  /* 0x00007610ff577816 */ /* 0x020fe20000000037 */
[----:B------:R-:W-:Y:S05]  /*09c0*/  BRA `(.L_x_4992) ;  /* 0x0000004000007947 */ /* 0x000fea0003800000 */
.L_x_4991:
[----:B-----5:R-:W-:Y:S02]  /*09d0*/  PRMT R87, RZ, 0x7610, R59 ;  /* 0x00007610ff577816 */ /* 0x020fe4000000003b */
[----:B------:R-:W-:-:S03]  /*09e0*/  @P0 PRMT R2, RZ, 0x7610, R55 ;  /* 0x00007610ff020816 */ /* 0x000fc60000000037 */
[----:B------:R-:W-:-:S04]  /*09f0*/  FMUL.FTZ R87, R87, c[0x0][0x1ec] ;  /* 0x00007b0057577a20 */ /* 0x000fc80000410000 */
[----:B------:R-:W-:Y:S02]  /*0a00*/  @P0 FADD.FTZ R87, R87, R2 ;  /* 0x0000000257570221 */ /* 0x000fe40000010000 */
.L_x_4992:
[----:B------:R-:W-:Y:S05]  /*0a10*/  BSYNC B0 ;  /* 0x0000000000007941 */ /* 0x000fea0003800000 */
.L_x_4990:
[----:B------:R-:W-:Y:S01]  /*0a20*/  HFMA2.MMA R2, -RZ, RZ, 0, 9.5367431640625e-07 ;  /* 0x00000010ff027435 */ /* 0x000fe200000001ff */
[----:B------:R-:W-:Y:S02]  /*0a30*/  @P1 IADD3 R91, R3, 0x80, RZ ;  /* 0x00000080035b1810 */ /* 0x000fe40007ffe0ff */
[----:B------:R-:W-:Y:S02]  /*0a40*/  IADD3 R109, R105, 0x80, RZ ;  /* 0x00000080696d7810 */ /* 0x000fe40007ffe0ff */
[----:B------:R-:W-:Y:S02]  /*0a50*/  F2FP.BF16.PACK_AB R63, R87, R85 ;  /* 0x00000055573f723e */ /* 0x000fe400000010ff */
[----:B------:R-:W-:Y:S02]  /*0a60*/  F2FP.BF16.PACK_AB R62, R83, R81 ;  /* 0x00000051533e723e */ /* 0x000fe400000010ff */
[----:B------:R-:W-:Y:S01]  /*0a70*/  F2FP.BF16.PACK_AB R61, R79, R77 ;  /* 0x0000004d4f3d723e */ /* 0x000fe200000010ff */
[----:B------:R-:W-:Y:S01]  /*0a80*/  IMAD.WIDE.U32 R88, R105, R2, c[0x0][0x188] ;  /* 0x0000620069587625 */ /* 0x000fe200078e0002 */
[----:B------:R-:W-:-:S03]  /*0a90*/  F2FP.BF16.PACK_AB R60, R75, R73 ;  /* 0x000000494b3c723e */ /* 0x000fc600000010ff */
[-C--:B------:R-:W-:Y:S02]  /*0aa0*/  @P1 IMAD.WIDE.U32 R90, R91, R2.reuse, c[0x0][0x170] ;  /* 0x00005c005b5a1625 */ /* 0x080fe400078e0002 */
[----:B------:R0:W-:Y:S02]  /*0ab0*/  STG.E.128 [R88.64], R60 ;  /* 0x0000003c58007986 */ /* 0x0001e4000c101d04 */
[----:B------:R-:W-:Y:S02]  /*0ac0*/  @P0 IMAD.WIDE.U32 R92, R109, R2, c[0x0][0x180] ;  /* 0x000060006d5c0625 */ /* 0x000fe400078e0002 */
[----:B-----5:R0:W5:Y:S04]  /*0ad0*/  @P1 LDG.E.128 R56, [R90.64] ;  /* 0x000000045a381981 */ /* 0x020168000c1e1d00 */
[----:B------:R0:W5:Y:S01]  /*0ae0*/  @P0 LDG.E.128 R52, [R92.64] ;  /* 0x000000045c340981 */ /* 0x000162000c1e1d00 */
[----:B------:R-:W-:Y:S01]  /*0af0*/  BSSY B0, `(.L_x_4993) ;  /* 0x000000a000007945 */ /* 0x000fe20003800000 */
[----:B------:R-:W-:Y:S05]  /*0b00*/  @P2 BRA `(.L_x_4994) ;  /* 0x0000004000002947 */ /* 0x000fea0003800000 */
[----:B0-----:R-:W-:Y:S01]  /*0b10*/  MOV R89, RZ ;  /* 0x000000ff00597202 */ /* 0x001fe20000000f00 */
[----:B------:R-:W-:Y:S05]  /*0b20*/  @!P0 BRA `(.L_x_4995) ;  /* 0x0000006000008947 */ /* 0x000fea0003800000 */
[----:B-----5:R-:W-:Y:S01]  /*0b30*/  PRMT R89, RZ, 0x5410, R52 ;  /* 0x00005410ff597816 */ /* 0x020fe20000000034 */
[----:B------:R-:W-:Y:S05]  /*0b40*/  BRA `(.L_x_4995) ;  /* 0x0000004000007947 */ /* 0x000fea0003800000 */
.L_x_4994:
[----:B0----5:R-:W-:Y:S02]  /*0b50*/  PRMT R89, RZ, 0x5410, R56 ;  /* 0x00005410ff597816 */ /* 0x021fe40000000038 */
[----:B------:R-:W-:-:S03]  /*0b60*/  @P0 PRMT R60, RZ, 0x5410, R52 ;  /* 0x00005410ff3c0816 */ /* 0x000fc60000000034 */
[----:B------:R-:W-:-:S04]  /*0b70*/  FMUL.FTZ R89, R89, c[0x0][0x1ec] ;  /* 0x00007b0059597a20 */ /* 0x000fc80000410000 */
[----:B------:R-:W-:Y:S02]  /*0b80*/  @P0 FADD.FTZ R89, R60, R89 ;  /* 0x000000593c590221 */ /* 0x000fe40000010000 */
.L_x_4995:
[----:B------:R-:W-:Y:S05]  /*0b90*/  BSYNC B0 ;  /* 0x0000000000007941 */ /* 0x000fea0003800000 */
.L_x_4993:
[----:B------:R-:W-:Y:S01]  /*0ba0*/  BSSY B0, `(.L_x_4996) ;  /* 0x000000a000007945 */ /* 0x000fe20003800000 */
[----:B------:R-:W-:Y:S05]  /*0bb0*/  @P2 BRA `(.L_x_4997) ;  /* 0x0000004000002947 */ /* 0x000fea0003800000 */
[----:B------:R-:W-:Y:S01]  /*0bc0*/  MOV R91, RZ ;  /* 0x000000ff005b7202 */ /* 0x000fe20000000f00 */
[----:B------:R-:W-:Y:S05]  /*0bd0*/  @!P0 BRA `(.L_x_4998) ;  /* 0x0000006000008947 */ /* 0x000fea0003800000 */
[----:B-----5:R-:W-:Y:S01]  /*0be0*/  PRMT R91, RZ, 0x7610, R52 ;  /* 0x00007610ff5b7816 */ /* 0x020fe20000000034 */
[----:B------:R-:W-:Y:S05]  /*0bf0*/  BRA `(.L_x_4998) ;  /* 0x0000004000007947 */ /* 0x000fea0003800000 */
.L_x_4997:
[----:B-----5:R-:W-:Y:S02]  /*0c00*/  PRMT R91, RZ, 0x7610, R56 ;  /* 0x00007610ff5b7816 */ /* 0x020fe40000000038 */
[----:B------:R-:W-:-:S03]  /*0c10*/  @P0 PRMT R60, RZ, 0x7610, R52 ;  /* 0x00007610ff3c0816 */ /* 0x000fc60000000034 */
[----:B------:R-:W-:-:S04]  /*0c20*/  FMUL.FTZ R91, R91, c[0x0][0x1ec] ;  /* 0x00007b005b5b7a20 */ /* 0x000fc80000410000 */
[----:B------:R-:W-:Y:S02]  /*0c30*/  @P0 FADD.FTZ R91, R60, R91 ;  /* 0x0000005b3c5b0221 */ /* 0x000fe40000010000 */
.L_x_4998:
[----:B------:R-:W-:Y:S05]  /*0c40*/  BSYNC B0 ;  /* 0x0000000000007941 */ /* 0x000fea0003800000 */
.L_x_4996:
[----:B------:R-:W-:Y:S01]  /*0c50*/  BSSY B0, `(.L_x_4999) ;  /* 0x000000a000007945 */ /* 0x000fe20003800000 */
[----:B------:R-:W-:Y:S05]  /*0c60*/  @P2 BRA `(.L_x_5000) ;  /* 0x0000004000002947 */ /* 0x000fea0003800000 */
[----:B------:R-:W-:Y:S01]  /*0c70*/  HFMA2.MMA R93, -RZ, RZ, 0, 0 ;  /* 0x00000000ff5d7435 */ /* 0x000fe200000001ff */
[----:B------:R-:W-:Y:S05]  /*0c80*/  @!P0 BRA `(.L_x_5001) ;  /* 0x0000006000008947 */ /* 0x000fea0003800000 */
[----:B-----5:R-:W-:Y:S01]  /*0c90*/  PRMT R93, RZ, 0x5410, R53 ;  /* 0x00005410ff5d7816 */ /* 0x020fe20000000035 */
[----:B------:R-:W-:Y:S05]  /*0ca0*/  BRA `(.L_x_5001) ;  /* 0x0000004000007947 */ /* 0x000fea0003800000 */
.L_x_5000:
[----:B-----5:R-:W-:Y:S02]  /*0cb0*/  PRMT R93, RZ, 0x5410, R57 ;  /* 0x00005410ff5d7816 */ /* 0x020fe40000000039 */
[----:B------:R-:W-:-:S03]  /*0cc0*/  @P0 PRMT R60, RZ, 0x5410, R53 ;  /* 0x00005410ff3c0816 */ /* 0x000fc60000000035 */
[----:B------:R-:W-:-:S04]  /*0cd0*/  FMUL.FTZ R93, R93, c[0x0][0x1ec] ;  /* 0x00007b005d5d7a20 */ /* 0x000fc80000410000 */
[----:B------:R-:W-:Y:S02]  /*0ce0*/  @P0 FADD.FTZ R93, R60, R93 ;  /* 0x0000005d3c5d0221 */ /* 0x000fe40000010000 */
.L_x_5001:
[----:B------:R-:W-:Y:S05]  /*0cf0*/  BSYNC B0 ;  /* 0x0000000000007941 */ /* 0x000fea0003800000 */
.L_x_4999:
[----:B------:R-:W-:Y:S01]  /*0d00*/  BSSY B0, `(.L_x_5002) ;  /* 0x000000a000007945 */ /* 0x000fe20003800000 */
[----:B------:R-:W-:Y:S05]  /*0d10*/  @P2 BRA `(.L_x_5003) ;  /* 0x0000004000002947 */ /* 0x000fea0003800000 */
[----:B------:R-:W-:Y:S01]  /*0d20*/  MOV R95, RZ ;  /* 0x000000ff005f7202 */ /* 0x000fe20000000f00 */
[----:B------:R-:W-:Y:S05]  /*0d30*/  @!P0 BRA `(.L_x_5004) ;  /* 0x0000006000008947 */ /* 0x000fea0003800000 */
[----:B-----5:R-:W-:Y:S01]  /*0d40*/  PRMT R95, RZ, 0x7610, R53 ;  /* 0x00007610ff5f7816 */ /* 0x020fe20000000035 */
[----:B------:R-:W-:Y:S05]  /*0d50*/  BRA `(.L_x_5004) ;  /* 0x0000004000007947 */ /* 0x000fea0003800000 */
.L_x_5003:
[----:B-----5:R-:W-:Y:S02]  /*0d60*/  PRMT R95, RZ, 0x7610, R57 ;  /* 0x00007610ff5f7816 */ /* 0x020fe40000000039 */
[----:B------:R-:W-:-:S03]  /*0d70*/  @P0 PRMT R60, RZ, 0x7610, R53 ;  /* 0x00007610ff3c0816 */ /* 0x000fc60000000035 */
[----:B------:R-:W-:-:S04]  /*0d80*/  FMUL.FTZ R95, R95, c[0x0][0x1ec] ;  /* 0x00007b005f5f7a20 */ /* 0x000fc80000410000 */
[----:B------:R-:W-:Y:S02]  /*0d90*/  @P0 FADD.FTZ R95, R60, R95 ;  /* 0x0000005f3c5f0221 */ /* 0x000fe40000010000 */
.L_x_5004:
[----:B------:R-:W-:Y:S05]  /*0da0*/  BSYNC B0 ;  /* 0x0000000000007941 */ /* 0x000fea0003800000 */
.L_x_5002:
[----:B------:R-:W-:Y:S01]  /*0db0*/  BSSY B0, `(.L_x_5005) ;  /* 0x000000a000007945 */ /* 0x000fe20003800000 */
[----:B------:R-:W-:Y:S05]  /*0dc0*/  @P2 BRA `(.L_x_5006) ;  /* 0x0000004000002947 */ /* 0x000fea0003800000 */
[----:B------:R-:W-:Y:S01]  /*0dd0*/  HFMA2.MMA R97, -RZ, RZ, 0, 0 ;  /* 0x00000000ff617435 */ /* 0x000fe200000001ff */
[----:B------:R-:W-:Y:S05]  /*0de0*/  @!P0 BRA `(.L_x_5007) ;  /* 0x0000006000008947 */ /* 0x000fea0003800000 */
[----:B-----5:R-:W-:Y:S01]  /*0df0*/  PRMT R97, RZ, 0x5410, R54 ;  /* 0x00005410ff617816 */ /* 0x020fe20000000036 */
[----:B------:R-:W-:Y:S05]  /*0e00*/  BRA `(.L_x_5007) ;  /* 0x0000004000007947 */ /* 0x000fea0003800000 */
.L_x_5006:
[----:B-----5:R-:W-:Y:S02]  /*0e10*/  PRMT R97, RZ, 0x5410, R58 ;  /* 0x00005410ff617816 */ /* 0x020fe4000000003a */
[----:B------:R-:W-:-:S03]  /*0e20*/  @P0 PRMT R60, RZ, 0x5410, R54 ;  /* 0x00005410ff3c0816 */ /* 0x000fc60000000036 */
[----:B------:R-:W-:-:S04]  /*0e30*/  FMUL.FTZ R97, R97, c[0x0][0x1ec] ;  /* 0x00007b0061617a20 */ /* 0x000fc80000410000 */
[----:B------:R-:W-:Y:S02]  /*0e40*/  @P0 FADD.FTZ R97, R60, R97 ;  /* 0x000000613c610221 */ /* 0x000fe40000010000 */
.L_x_5007:
[----:B------:R-:W-:Y:S05]  /*0e50*/  BSYNC B0 ;  /* 0x0000000000007941 */ /* 0x000fea0003800000 */
.L_x_5005:
[----:B------:R-:W-:Y:S01]  /*0e60*/  BSSY B0, `(.L_x_5008) ;  /* 0x000000a000007945 */ /* 0x000fe20003800000 */
[----:B------:R-:W-:Y:S05]  /*0e70*/  @P2 BRA `(.L_x_5009) ;  /* 0x0000004000002947 */ /* 0x000fea0003800000 */
[----:B------:R-:W-:Y:S01]  /*0e80*/  MOV R99, RZ ;  /* 0x000000ff00637202 */ /* 0x000fe20000000f00 */
[----:B------:R-:W-:Y:S05]  /*0e90*/  @!P0 BRA `(.L_x_5010) ;  /* 0x0000006000008947 */ /* 0x000fea0003800000 */
[----:B-----5:R-:W-:Y:S01]  /*0ea0*/  PRMT R99, RZ, 0x7610, R54 ;  /* 0x00007610ff637816 */ /* 0x020fe20000000036 */
[----:B------:R-:W-:Y:S05]  /*0eb0*/  BRA `(.L_x_5010) ;  /* 0x0000004000007947 */ /* 0x000fea0003800000 */
.L_x_5009:
[----:B-----5:R-:W-:Y:S02]  /*0ec0*/  PRMT R99, RZ, 0x7610, R58 ;  /* 0x00007610ff637816 */ /* 0x020fe4000000003a */
[----:B------:R-:W-:-:S03]  /*0ed0*/  @P0 PRMT R60, RZ, 0x7610, R54 ;  /* 0x00007610ff3c0816 */ /* 0x000fc60000000036 */
[----:B------:R-:W-:-:S04]  /*0ee0*/  FMUL.FTZ R99, R99, c[0x0][0x1ec] ;  /* 0x00007b0063637a20 */ /* 0x000fc80000410000 */
[----:B------:R-:W-:Y:S02]  /*0ef0*/  @P0 FADD.FTZ R99, R60, R99 ;  /* 0x000000633c630221 */ /* 0x000fe40000010000 */
.L_x_5010:
[----:B------:R-:W-:Y:S05]  /*0f00*/  BSYNC B0 ;  /* 0x0000000000007941 */ /* 0x000fea0003800000 */
.L_x_5008:
[----:B------:R-:W-:Y:S01]  /*0f10*/  BSSY B0, `(.L_x_5011) ;  /* 0x000000a000007945 */ /* 0x000fe20003800000 */
[----:B------:R-:W-:Y:S05]  /*0f20*/  @P2 BRA `(.L_x_5012) ;  /* 0x0000004000002947 */ /* 0x000fea0003800000 */
[----:B------:R-:W-:Y:S01]  /*0f30*/  HFMA2.MMA R101, -RZ, RZ, 0, 0 ;  /* 0x00000000ff657435 */ /* 0x000fe200000001ff */
[----:B------:R-:W-:Y:S05]  /*0f40*/  @!P0 BRA `(.L_x_5013) ;  /* 0x0000006000008947 */ /* 0x000fea0003800000 */
[----:B-----5:R-:W-:Y:S01]  /*0f50*/  PRMT R101, RZ, 0x5410, R55 ;  /* 0x00005410ff657816 */ /* 0x020fe20000000037 */
[----:B------:R-:W-:Y:S05]  /*0f60*/  BRA `(.L_x_5013) ;  /* 0x0000004000007947 */ /* 0x000fea0003800000 */
.L_x_5012:
[----:B-----5:R-:W-:Y:S02]  /*0f70*/  PRMT R101, RZ, 0x5410, R59 ;  /* 0x00005410ff657816 */ /* 0x020fe4000000003b */
[----:B------:R-:W-:-:S03]  /*0f80*/  @P0 PRMT R60, RZ, 0x5410, R55 ;  /* 0x00005410ff3c0816 */ /* 0x000fc60000000037 */
[----:B------:R-:W-:-:S04]  /*0f90*/  FMUL.FTZ R101, R101, c[0x0][0x1ec] ;  /* 0x00007b0065657a20 */ /* 0x000fc80000410000 */
[----:B------:R-:W-:Y:S02]  /*0fa0*/  @P0 FADD.FTZ R101, R60, R101 ;  /* 0x000000653c650221 */ /* 0x000fe40000010000 */
.L_x_5013:
[----:B------:R-:W-:Y:S05]  /*0fb0*/  BSYNC B0 ;  /* 0x0000000000007941 */ /* 0x000fea0003800000 */
.L_x_5011:
[----:B------:R-:W-:Y:S01]  /*0fc0*/  BSSY B0, `(.L_x_5014) ;  /* 0x000000a000007945 */ /* 0x000fe20003800000 */
[----:B------:R-:W-:Y:S05]  /*0fd0*/  @P2 BRA `(.L_x_5015) ;  /* 0x0000004000002947 */ /* 0x000fea0003800000 */
[----:B------:R-:W-:Y:S01]  /*0fe0*/  MOV R103, RZ ;  /* 0x000000ff00677202 */ /* 0x000fe20000000f00 */
[----:B------:R-:W-:Y:S05]  /*0ff0*/  @!P0 BRA `(.L_x_5016) ;  /* 0x0000006000008947 */ /* 0x000fea0003800000 */
[----:B-----5:R-:W-:Y:S01]  /*1000*/  PRMT R103, RZ, 0x7610, R55 ;  /* 0x00007610ff677816 */ /* 0x020fe20000000037 */
[----:B------:R-:W-:Y:S05]  /*1010*/  BRA `(.L_x_5016) ;  /* 0x0000004000007947 */ /* 0x000fea0003800000 */
.L_x_5015:
[----:B-----5:R-:W-:Y:S02]  /*1020*/  PRMT R103, RZ, 0x7610, R59 ;  /* 0x00007610ff677816 */ /* 0x020fe4000000003b */
[----:B------:R-:W-:-:S03]  /*1030*/  @P0 PRMT R60, RZ, 0x7610, R55 ;  /* 0x00007610ff3c0816 */ /* 0x000fc60000000037 */
[----:B------:R-:W-:-:S04]  /*1040*/  FMUL.FTZ R103, R103, c[0x0][0x1ec] ;  /* 0x00007b0067677a20 */ /* 0x000fc80000410000 */
[----:B------:R-:W-:Y:S02]  /*1050*/  @P0 FADD.FTZ R103, R60, R103 ;  /* 0x000000673c670221 */ /* 0x000fe40000010000 */
.L_x_5016:
[----:B------:R-:W-:Y:S05]  /*1060*/  BSYNC B0 ;  /* 0x0000000000007941 */ /* 0x000fea0003800000 */
.L_x_5014:
[----:B------:R-:W-:Y:S01]  /*1070*/  IADD3 R121, R105, 0x100, RZ ;  /* 0x0000010069797810 */ /* 0x000fe20007ffe0ff */
[-C--:B------:R-:W-:Y:S01]  /*1080*/  IMAD.WIDE.U32 R104, R109, R2.reuse, c[0x0][0x188] ;  /* 0x000062006d687625 */ /* 0x080fe200078e0002 */
        /* <DEDUP_REMOVED lines=16> */
.L_x_5018:
[----:B0----5:R-:W-:Y:S02]  /*1190*/  PRMT R105, RZ, 0x5410, R56 ;  /* 0x00005410ff697816 */ /* 0x021fe40000000038 */
[----:B------:R-:W-:-:S03]  /*11a0*/  @P0 PRMT R60, RZ, 0x5410, R52 ;  /* 0x00005410ff3c0816 */ /* 0x000fc60000000034 */
[----:B------:R-:W-:-:S04]  /*11b0*/  FMUL.FTZ R105, R105, c[0x0][0x1ec] ;  /* 0x00007b0069697a20 */ /* 0x000fc80000410000 */
[----:B------:R-:W-:Y:S02]  /*11c0*/  @P0 FADD.FTZ R105, R60, R105 ;  /* 0x000000693c690221 */ /* 0x000fe40000010000 */
.L_x_5019:
[----:B------:R-:W-:Y:S05]  /*11d0*/  BSYNC B0 ;  /* 0x0000000000007941 */ /* 0x000fea0003800000 */
.L_x_5017:
[----:B------:R-:W-:Y:S01]  /*11e0*/  BSSY B0, `(.L_x_5020) ;  /* 0x000000a000007945 */ /* 0x000fe20003800000 */
[----:B------:R-:W-:Y:S05]  /*11f0*/  @P2 BRA `(.L_x_5021) ;  /* 0x0000004000002947 */ /* 0x000fea0003800000 */
[----:B------:R-:W-:Y:S01]  /*1200*/  MOV R107, RZ ;  /* 0x000000ff006b7202 */ /* 0x000fe20000000f00 */
[----:B------:R-:W-:Y:S05]  /*1210*/  @!P0 BRA `(.L_x_5022) ;  /* 0x0000006000008947 */ /* 0x000fea0003800000 */
[----:B-----5:R-:W-:Y:S01]  /*1220*/  PRMT R107, RZ, 0x7610, R52 ;  /* 0x00007610ff6b7816 */ /* 0x020fe20000000034 */
[----:B------:R-:W-:Y:S05]  /*1230*/  BRA `(.L_x_5022) ;  /* 0x0000004000007947 */ /* 0x000fea0003800000 */
.L_x_5021:
[----:B-----5:R-:W-:Y:S02]  /*1240*/  PRMT R107, RZ, 0x7610, R56 ;  /* 0x00007610ff6b7816 */ /* 0x020fe40000000038 */
[----:B------:R-:W-:-:S03]  /*1250*/  @P0 PRMT R60, RZ, 0x7610, R52 ;  /* 0x00007610ff3c0816 */ /* 0x000fc60000000034 */
[----:B------:R-:W-:-:S04]  /*1260*/  FMUL.FTZ R107, R107, c[0x0][0x1ec] ;  /* 0x00007b006b6b7a20 */ /* 0x000fc80000410000 */
[----:B------:R-:W-:Y:S02]  /*1270*/  @P0 FADD.FTZ R107, R60, R107 ;  /* 0x0000006b3c6b0221 */ /* 0x000fe40000010000 */
.L_x_5022:
[----:B------:R-:W-:Y:S05]  /*1280*/  BSYNC B0 ;  /* 0x0000000000007941 */ /* 0x000fea0003800000 */
.L_x_5020:
[----:B------:R-:W-:Y:S01]  /*1290*/  BSSY B0, `(.L_x_5023) ;  /* 0x000000a000007945 */ /* 0x000fe20003800000 */
[----:B------:R-:W-:Y:S05]  /*12a0*/  @P2 BRA `(.L_x_5024) ;  /* 0x0000004000002947 */ /* 0x000fea0003800000 */
[----:B------:R-:W-:Y:S01]  /*12b0*/  HFMA2.MMA R109, -RZ, RZ, 0, 0 ;  /* 0x00000000ff6d7435 */ /* 0x000fe200000001ff */
[----:B------:R-:W-:Y:S05]  /*12c0*/  @!P0 BRA `(.L_x_5025) ;  /* 0x0000006000008947 */ /* 0x000fea0003800000 */
[----:B-----5:R-:W-:Y:S01]  /*12d0*/  PRMT R109, RZ, 0x5410, R53 ;  /* 0x00005410ff6d7816 */ /* 0x020fe20000000035 */
[----:B------:R-:W-:Y:S05]  /*12e0*/  BRA `(.L_x_5025) ;  /* 0x0000004000007947 */ /* 0x000fea0003800000 */
.L_x_5024:
[----:B-----5:R-:W-:Y:S02]  /*12f0*/  PRMT R109, RZ, 0x5410, R57 ;  /* 0x00005410ff6d7816 */ /* 0x020fe40000000039 */
[----:B------:R-:W-:-:S03]  /*1300*/  @P0 PRMT R60, RZ, 0x5410, R53 ;  /* 0x00005410ff3c0816 */ /* 0x000fc60000000035 */
[----:B------:R-:W-:-:S04]  /*1310*/  FMUL.FTZ R109, R109, c[0x0][0x1ec] ;  /* 0x00007b006d6d7a20 */ /* 0x000fc80000410000 */
[----:B------:R-:W-:Y:S02]  /*1320*/  @P0 FADD.FTZ R109, R60, R109 ;  /* 0x0000006d3c6d0221 */ /* 0x000fe40000010000 */
.L_x_5025:
[----:B------:R-:W-:Y:S05]  /*1330*/  BSYNC B0 ;  /* 0x0000000000007941 */ /* 0x000fea0003800000 */
.L_x_5023:
[----:B------:R-:W-:Y:S01]  /*1340*/  BSSY B0, `(.L_x_5026) ;  /* 0x000000a000007945 */ /* 0x000fe20003800000 */
[----:B------:R-:W-:Y:S05]  /*1350*/  @P2 BRA `(.L_x_5027) ;  /* 0x0000004000002947 */ /* 0x000fea0003800000 */
[----:B------:R-:W-:Y:S01]  /*1360*/  MOV R111, RZ ;  /* 0x000000ff006f7202 */ /* 0x000fe20000000f00 */
[----:B------:R-:W-:Y:S05]  /*1370*/  @!P0 BRA `(.L_x_5028) ;  /* 0x0000006000008947 */ /* 0x000fea0003800000 */
[----:B-----5:R-:W-:Y:S01]  /*1380*/  PRMT R111, RZ, 0x7610, R53 ;  /* 0x00007610ff6f7816 */ /* 0x020fe20000000035 */
[----:B------:R-:W-:Y:S05]  /*1390*/  BRA `(.L_x_5028) ;  /* 0x0000004000007947 */ /* 0x000fea0003800000 */
.L_x_5027:
[----:B-----5:R-:W-:Y:S02]  /*13a0*/  PRMT R111, RZ, 0x7610, R57 ;  /* 0x00007610ff6f7816 */ /* 0x020fe40000000039 */
[----:B------:R-:W-:-:S03]  /*13b0*/  @P0 PRMT R60, RZ, 0x7610, R53 ;  /* 0x00007610ff3c0816 */ /* 0x000fc60000000035 */
[----:B------:R-:W-:-:S04]  /*13c0*/  FMUL.FTZ R111, R111, c[0x0][0x1ec] ;  /* 0x00007b006f6f7a20 */ /* 0x000fc80000410000 */
[----:B------:R-:W-:Y:S02]  /*13d0*/  @P0 FADD.FTZ R111, R60, R111 ;  /* 0x0000006f3c6f0221 */ /* 0x000fe40000010000 */
.L_x_5028:
[----:B------:R-:W-:Y:S05]  /*13e0*/  BSYNC B0 ;  /* 0x0000000000007941 */ /* 0x000fea0003800000 */
.L_x_5026:
[----:B------:R-:W-:Y:S01]  /*13f0*/  BSSY B0, `(.L_x_5029) ;  /* 0x000000a000007945 */ /* 0x000fe20003800000 */
[----:B------:R-:W-:Y:S05]  /*1400*/  @P2 BRA `(.L_x_5030) ;  /* 0x0000004000002947 */ /* 0x000fea0003800000 */
[----:B------:R-:W-:Y:S01]  /*1410*/  HFMA2.MMA R113, -RZ, RZ, 0, 0 ;  /* 0x00000000ff717435 */ /* 0x000fe200000001ff */
[----:B------:R-:W-:Y:S05]  /*1420*/  @!P0 BRA `(.L_x_5031) ;  /* 0x0000006000008947 */ /* 0x000fea0003800000 */
[----:B-----5:R-:W-:Y:S01]  /*1430*/  PRMT R113, RZ, 0x5410, R54 ;  /* 0x00005410ff717816 */ /* 0x020fe20000000036 */
[----:B------:R-:W-:Y:S05]  /*1440*/  BRA `(.L_x_5031) ;  /* 0x0000004000007947 */ /* 0x000fea0003800000 */
.L_x_5030:
[----:B-----5:R-:W-:Y:S02]  /*1450*/  PRMT R113, RZ, 0x5410, R58 ;  /* 0x00005410ff717816 */ /* 0x020fe4000000003a */
[----:B------:R-:W-:-:S03]  /*1460*/  @P0 PRMT R60, RZ, 0x5410, R54 ;  /* 0x00005410ff3c0816 */ /* 0x000fc60000000036 */
[----:B------:R-:W-:-:S04]  /*1470*/  FMUL.FTZ R113, R113, c[0x0][0x1ec] ;  /* 0x00007b0071717a20 */ /* 0x000fc80000410000 */
[----:B------:R-:W-:Y:S02]  /*1480*/  @P0 FADD.FTZ R113, R60, R113 ;  /* 0x000000713c710221 */ /* 0x000fe40000010000 */
.L_x_5031:
[----:B------:R-:W-:Y:S05]  /*1490*/  BSYNC B0 ;  /* 0x0000000000007941 */ /* 0x000fea0003800000 */
.L_x_5029:
[----:B------:R-:W-:Y:S01]  /*14a0*/  BSSY B0, `(.L_x_5032) ;  /* 0x000000a000007945 */ /* 0x000fe20003800000 */
[----:B------:R-:W-:Y:S05]  /*14b0*/  @P2 BRA `(.L_x_5033) ;  /* 0x0000004000002947 */ /* 0x000fea0003800000 */
[----:B------:R-:W-:Y:S01]  /*14c0*/  MOV R115, RZ ;  /* 0x000000ff00737202 */ /* 0x000fe20000000f00 */
[----:B------:R-:W-:Y:S05]  /*14d0*/  @!P0 BRA `(.L_x_5034) ;  /* 0x0000006000008947 */ /* 0x000fea0003800000 */
[----:B-----5:R-:W-:Y:S01]  /*14e0*/  PRMT R115, RZ, 0x7610, R54 ;  /* 0x00007610ff737816 */ /* 0x020fe20000000036 */
[----:B------:R-:W-:Y:S05]  /*14f0*/  BRA `(.L_x_5034) ;  /* 0x0000004000007947 */ /* 0x000fea0003800000 */
.L_x_5033:
[----:B-----5:R-:W-:Y:S02]  /*1500*/  PRMT R115, RZ, 0x7610, R58 ;  /* 0x00007610ff737816 */ /* 0x020fe4000000003a */
[----:B------:R-:W-:-:S03]  /*1510*/  @P0 PRMT R60, RZ, 0x7610, R54 ;  /* 0x00007610ff3c0816 */ /* 0x000fc60000000036 */
[----:B------:R-:W-:-:S04]  /*1520*/  FMUL.FTZ R115, R115, c[0x0][0x1ec] ;  /* 0x00007b0073737a20 */ /* 0x000fc80000410000 */
[----:B------:R-:W-:Y:S02]  /*1530*/  @P0 FADD.FTZ R115, R60, R115 ;  /* 0x000000733c730221 */ /* 0x000fe40000010000 */
.L_x_5034:
[----:B------:R-:W-:Y:S05]  /*1540*/  BSYNC B0 ;  /* 0x0000000000007941 */ /* 0x000fea0003800000 */
.L_x_5032:
[----:B------:R-:W-:Y:S01]  /*1550*/  BSSY B0, `(.L_x_5035) ;  /* 0x000000a000007945 */ /* 0x000fe20003800000 */
[----:B------:R-:W-:Y:S05]  /*1560*/  @P2 BRA `(.L_x_5036) ;  /* 0x0000004000002947 */ /* 0x000fea0003800000 */
[----:B------:R-:W-:Y:S01]  /*1570*/  HFMA2.MMA R117, -RZ, RZ, 0, 0 ;  /* 0x00000000ff757435 */ /* 0x000fe200000001ff */
[----:B------:R-:W-:Y:S05]  /*1580*/  @!P0 BRA `(.L_x_5037) ;  /* 0x0000006000008947 */ /* 0x000fea0003800000 */
[----:B-----5:R-:W-:Y:S01]  /*1590*/  PRMT R117, RZ, 0x5410, R55 ;  /* 0x00005410ff757816 */ /* 0x020fe20000000037 */
[----:B------:R-:W-:Y:S05]  /*15a0*/  BRA `(.L_x_5037) ;  /* 0x0000004000007947 */ /* 0x000fea0003800000 */
.L_x_5036:
[----:B-----5:R-:W-:Y:S02]  /*15b0*/  PRMT R117, RZ, 0x5410, R59 ;  /* 0x00005410ff757816 */ /* 0x020fe4000000003b */
[----:B------:R-:W-:-:S03]  /*15c0*/  @P0 PRMT R60, RZ, 0x5410, R55 ;  /* 0x00005410ff3c0816 */ /* 0x000fc60000000037 */
[----:B------:R-:W-:-:S04]  /*15d0*/  FMUL.FTZ R117, R117, c[0x0][0x1ec] ;  /* 0x00007b0075757a20 */ /* 0x000fc80000410000 */
[----:B------:R-:W-:Y:S02]  /*15e0*/  @P0 FADD.FTZ R117, R60, R117 ;  /* 0x000000753c750221 */ /* 0x000fe40000010000 */
.L_x_5037:
[----:B------:R-:W-:Y:S05]  /*15f0*/  BSYNC B0 ;  /* 0x0000000000007941 */ /* 0x000fea0003800000 */
.L_x_5035:
[----:B------:R-:W-:Y:S01]  /*1600*/  BSSY B0, `(.L_x_5038) ;  /* 0x000000a000007945 */ /* 0x000fe20003800000 */
[----:B------:R-:W-:Y:S05]  /*1610*/  @P2 BRA `(.L_x_5039) ;  /* 0x0000004000002947 */ /* 0x000fea0003800000 */
[----:B------:R-:W-:Y:S01]  /*1620*/  MOV R119, RZ ;  /* 0x000000ff00777202 */ /* 0x000fe20000000f00 */
[----:B------:R-:W-:Y:S05]  /*1630*/  @!P0 BRA `(.L_x_5040) ;  /* 0x0000006000008947 */ /* 0x000fea0003800000 */
[----:B-----5:R-:W-:Y:S01]  /*1640*/  PRMT R119, RZ, 0x7610, R55 ;  /* 0x00007610ff777816 */ /* 0x020fe20000000037 */
[----:B------:R-:W-:Y:S05]  /*1650*/  BRA `(.L_x_5040) ;  /* 0x0000004000007947 */ /* 0x000fea0003800000 */
.L_x_5039:
[----:B-----5:R-:W-:Y:S02]  /*1660*/  PRMT R119, RZ, 0x7610, R59 ;  /* 0x00007610ff777816 */ /* 0x020fe4000000003b */
[----:B------:R-:W-:-:S03]  /*1670*/  @P0 PRMT R60, RZ, 0x7610, R55 ;  /* 0x00007610ff3c0816 */ /* 0x000fc60000000037 */
[----:B------:R-:W-:-:S04]  /*1680*/  FMUL.FTZ R119, R119, c[0x0][0x1ec] ;  /* 0x00007b0077777a20 */ /* 0x000fc80000410000 */
[----:B------:R-:W-:Y:S02]  /*1690*/  @P0 FADD.FTZ R119, R60, R119 ;  /* 0x000000773c770221 */ /* 0x000fe40000010000 */
.L_x_5040:
[----:B------:R-:W-:Y:S05]  /*16a0*/  BSYNC B0 ;  /* 0x0000000000007941 */ /* 0x000fea0003800000 */
.L_x_5038:
[----:B------:R-:W-:Y:S01]  /*16b0*/  FADD.FTZ R60, RZ, R73 ;  /* 0x00000049ff3c7221 */ /* 0x000fe20000010000 */
[----:B------:R-:W-:Y:S01]  /*16c0*/  F2FP.BF16.PACK_AB R63, R119, R117 ;  /* 0x00000075773f723e */ /* 0x000fe200000010ff */
[----:B------:R-:W-:Y:S01]  /*16d0*/  IMAD.WIDE.U32 R2, R121, R2, c[0x0][0x188] ;  /* 0x0000620079027625 */ /* 0x000fe200078e0002 */
        /* <DEDUP_REMOVED lines=31> */
.L_x_5047:
        /* <DEDUP_REMOVED lines=68> */
.L_x_5048:
        /* <DEDUP_REMOVED lines=68> */
[C---:B------:R-:W-:Y:S02]  /*2150*/  FADD.FTZ R72, -R2.reuse, R77 ;  /* 0x0000004d02487221 */ /* 0x040fe40000010100 */
[----:B------:R-:W-:Y:S02]  /*2160*/  FADD.FTZ R78, -R2, R83 ;  /* 0x00000053024e7221 */ /* 0x000fe40000010100 */
[----:B------:R-:W-:Y:S02]  /*2170*/  IMAD R70, R70, c[0x0][0x168], RZ ;  /* 0x00005a0046467a24 */ /* 0x000fe400078e02ff */
[----:B------:R-:W-:-:S02]  /*2180*/  FMUL.FTZ R75, R63, R60 ;  /* 0x0000003c3f4b7220 */ /* 0x000fc40000410000 */
[----:B------:R-:W-:Y:S01]  /*2190*/  FMUL.FTZ R62, R63, R62 ;  /* 0x0000003e3f3e7220 */ /* 0x000fe20000410000 */
[----:B------:R-:W-:Y:S01]  /*21a0*/  SHF.R.S32.HI R73, RZ, 0x1f, R70 ;  /* 0x0000001fff497819 */ /* 0x000fe20000011446 */
[C---:B------:R-:W-:Y:S02]  /*21b0*/  FADD.FTZ R84, -R2.reuse, R89 ;  /* 0x0000005902547221 */ /* 0x040fe40000010100 */
[C---:B------:R-:W-:Y:S01]  /*21c0*/  FADD.FTZ R74, -R2.reuse, R79 ;  /* 0x0000004f024a7221 */ /* 0x040fe20000010100 */
[----:B------:R-:W-:Y:S01]  /*21d0*/  LEA.HI R70, R73, R70, RZ, 0x3 ;  /* 0x0000004649467211 */ /* 0x000fe200078f18ff */
[C---:B------:R-:W-:Y:S02]  /*21e0*/  FADD.FTZ R108, -R2.reuse, R113 ;  /* 0x00000071026c7221 */ /* 0x040fe40000010100 */
[----:B------:R-:W-:Y:S01]  /*21f0*/  FADD.FTZ R110, -R2, R115 ;  /* 0x00000073026e7221 */ /* 0x000fe20000010100 */
[----:B------:R-:W-:Y:S01]  /*2200*/  LEA.HI.SX32 R70, R70, R67, 0x1d ;  /* 0x0000004346467211 */ /* 0x000fe200078feaff */
        /* <DEDUP_REMOVED lines=18> */
[----:B------:R-:W-:-:S02]  /*2330*/  FFMA.FTZ R75, R28, R75, R4 ;  /* 0x0000004b1c4b7223 */ /* 0x000fc40000010004 */
[----:B------:R-:W-:Y:S02]  /*2340*/  FFMA.FTZ R62, R29, R62, R5 ;  /* 0x0000003e1d3e7223 */ /* 0x000fe40000010005 */
[C---:B------:R-:W-:Y:S02]  /*2350*/  FMUL.FTZ R83, R63.reuse, R84 ;  /* 0x000000543f537220 */ /* 0x040fe40000410000 */
[C---:B------:R-:W-:Y:S02]  /*2360*/  FMUL.FTZ R74, R63.reuse, R74 ;  /* 0x0000004a3f4a7220 */ /* 0x040fe40000410000 */
[C---:B------:R-:W-:Y:S02]  /*2370*/  FMUL.FTZ R91, R63.reuse, R108 ;  /* 0x0000006c3f5b7220 */ /* 0x040fe40000410000 */
[C---:B------:R-:W-:Y:S02]  /*2380*/  FMUL.FTZ R110, R63.reuse, R110 ;  /* 0x0000006e3f6e7220 */ /* 0x040fe40000410000 */
[C---:B------:R-:W-:Y:S01]  /*2390*/  FMUL.FTZ R79, R63.reuse, R76 ;  /* 0x0000004c3f4f7220 */ /* 0x040fe20000410000 */
[----:B------:R-:W-:Y:S01]  /*23a0*/  F2FP.BF16.PACK_AB R76, R62, R75 ;  /* 0x0000004b3e4c723e */ /* 0x000fe200000010ff */
[C---:B------:R-:W-:Y:S01]  /*23b0*/  FMUL.FTZ R81, R63.reuse, R80 ;  /* 0x000000503f517220 */ /* 0x040fe20000410000 */
[----:B------:R-:W-:Y:S01]  /*23c0*/  IADD3 R80, R70, 0x80, RZ ;  /* 0x0000008046507810 */ /* 0x000fe20007ffe0ff */
        /* <DEDUP_REMOVED lines=13> */
[----:B------:R-:W-:Y:S02]  /*24a0*/  FMUL.FTZ R114, R63, R114 ;  /* 0x000000723f727220 */ /* 0x000fe40000410000 */
[----:B------:R-:W-:Y:S02]  /*24b0*/  FFMA.FTZ R63, R33, R72, R9 ;  /* 0x00000048213f7223 */ /* 0x000fe40000010009 */
[----:B------:R-:W-:Y:S02]  /*24c0*/  FFMA.FTZ R72, R36, R83, R12 ;  /* 0x0000005324487223 */ /* 0x000fe4000001000c */
        /* <DEDUP_REMOVED lines=11> */
[----:B------:R-:W-:Y:S01]  /*2580*/  MOV R83, 0x10 ;  /* 0x0000001000537802 */ /* 0x000fe20000000f00 */
[----:B------:R-:W-:Y:S01]  /*2590*/  FFMA.FTZ R60, R47, R60, R23 ;  /* 0x0000003c2f3c7223 */ /* 0x000fe20000010017 */
[----:B------:R-:W-:Y:S01]  /*25a0*/  F2FP.BF16.PACK_AB R79, R82, R79 ;  /* 0x0000004f524f723e */ /* 0x000fe200000010ff */
[----:B------:R-:W-:Y:S01]  /*25b0*/  FFMA.FTZ R3, R44, R3, R20 ;  /* 0x000000032c037223 */ /* 0x000fe20000010014 */
[----:B------:R-:W-:Y:S01]  /*25c0*/  IADD3 R82, R70, 0x100, RZ ;  /* 0x0000010046527810 */ /* 0x000fe20007ffe0ff */
        /* <DEDUP_REMOVED lines=16> */
[----:B------:R-:W-:-:S03]  /*26d0*/  IMAD.WIDE.U32 R2, R70, R83, c[0x0][0x208] ;  /* 0x0000820046027625 */ /* 0x000fc600078e0053 */
[----:B------:R-:W-:Y:S01]  /*26e0*/  F2FP.BF16.PACK_AB R63, R114, R93 ;  /* 0x0000005d723f723e */ /* 0x000fe200000010ff */
[-C--:B------:R-:W-:Y:S01]  /*26f0*/  IMAD.WIDE.U32 R80, R80, R83.reuse, c[0x0][0x208] ;  /* 0x0000820050507625 */ /* 0x080fe200078e0053 */
[----:B------:R0:W-:Y:S03]  /*2700*/  STG.E.128 [R2.64], R76 ;  /* 0x0000004c02007986 */ /* 0x0001e6000c101d04 */
[----:B------:R-:W-:Y:S01]  /*2710*/  IMAD.WIDE.U32 R82, R82, R83, c[0x0][0x208] ;  /* 0x0000820052527625 */ /* 0x000fe200078e0053 */
[----:B------:R0:W-:Y:S04]  /*2720*/  STG.E.128 [R80.64], R72 ;  /* 0x0000004850007986 */ /* 0x0001e8000c101d04 */
[----:B------:R0:W-:Y:S02]  /*2730*/  STG.E.128 [R82.64], R60 ;  /* 0x0000003c52007986 */ /* 0x0001e4000c101d04 */
.L_x_5044:
[----:B-1----:R-:W-:Y:S05]  /*2740*/  BSYNC B0 ;  /* 0x0000000000007941 */ /* 0x002fea0003800000 */
.L_x_5043:
[----:B------:R-:W-:Y:S02]  /*2750*/  IADD3 R65, R65, c[0x0][0x160], RZ ;  /* 0x0000580041417a10 */ /* 0x000fe40007ffe0ff */
[----:B------:R-:W-:-:S02]  /*2760*/  LOP3.LUT P1, RZ, R68, 0xff, RZ, 0xc0, !PT ;  /* 0x000000ff44ff7812 */ /* 0x000fc4000782c0ff */
[----:B------:R-:W-:Y:S02]  /*2770*/  ISETP.GE.AND P0, PT, R65, c[0x0][0x164], PT ;  /* 0x0000590041007a0c */ /* 0x000fe40003f06270 */
[----:B------:R-:W-:-:S11]  /*2780*/  SEL R68, RZ, 0x1, P1 ;  /* 0x00000001ff447807 */ /* 0x000fd60000800000 */
[----:B0----5:R-:W-:Y:S01]  /*2790*/  @P0 CALL.REL.NOINC `(.L_x_5045) ;  /* 0x0000001000000944 */ /* 0x021fe20003c00000 */
[----:B------:R-:W-:Y:S05]  /*27a0*/  BRA `(.L_x_5046) ;  /* 0xffffdb5000007947 */ /* 0x000fea000383ffff */
.L_x_5045:
[----:B------:R-:W-:Y:S05]  /*27b0*/  EXIT ;  /* 0x000000000000794d */ /* 0x000fea0003800000 */
.L_x_5041:
[----:B0-----:R-:W-:Y:S01]  /*27c0*/  HFMA2.MMA R63, -RZ, RZ, 0, 5.9604644775390625e-08 ;  /* 0x00000001ff3f7435 */ /* 0x001fe200000001ff */
[----:B------:R-:W-:Y:S02]  /*27d0*/  MOV R3, 0x1f ;  /* 0x0000001f00037802 */ /* 0x000fe40000000f00 */
[----:B------:R-:W-:Y:S02]  /*27e0*/  MOV R62, 0xffffffff ;  /* 0xffffffff003e7802 */ /* 0x000fe40000000f00 */
[----:B------:R-:W-:Y:S02]  /*27f0*/  MOV R60, 0x2810 ;  /* 0x00002810003c7802 */ /* 0x000fe40000000f00 */
[----:B-----5:R-:W-:Y:S05]  /*2800*/  CALL.REL.NOINC `($__internal_35_$__cuda_sm70_shflsync_bfly_p) ;  /* 0x0000069000007944 */ /* 0x020fea0003c00000 */
[----:B-1----:R-:W-:Y:S01]  /*2810*/  MOV R2, R63 ;  /* 0x0000003f00027202 */ /* 0x002fe20000000f00 */
[----:B0-----:R-:W-:Y:S05]  /*2820*/  BRA `(.L_x_5047) ;  /* 0xfffff0a000007947 */ /* 0x001fea000383ffff */
.L_x_5042:
[----:B------:R-:W-:Y:S01]  /*2830*/  HFMA2.MMA R63, -RZ, RZ, 0, 1.1920928955078125e-07 ;  /* 0x00000002ff3f7435 */ /* 0x000fe200000001ff */
[----:B------:R-:W-:Y:S02]  /*2840*/  MOV R3, 0x1f ;  /* 0x0000001f00037802 */ /* 0x000fe40000000f00 */
[----:B------:R-:W-:Y:S02]  /*2850*/  MOV R62, 0xffffffff ;  /* 0xffffffff003e7802 */ /* 0x000fe40000000f00 */
[----:B------:R-:W-:-:S02]  /*2860*/  MOV R60, 0x2880 ;  /* 0x00002880003c7802 */ /* 0x000fc40000000f00 */
[----:B-----5:R-:W-:Y:S05]  /*2870*/  CALL.REL.NOINC `($__internal_35_$__cuda_sm70_shflsync_bfly_p) ;  /* 0x0000062000007944 */ /* 0x020fea0003c00000 */
[----:B01----:R-:W-:Y:S01]  /*2880*/  FADD.FTZ R76, R76, R63 ;  /* 0x0000003f4c4c7221 */ /* 0x003fe20000010000 */
[----:B------:R-:W-:Y:S01]  /*2890*/  HFMA2.MMA R63, -RZ, RZ, 0, 2.384185791015625e-07 ;  /* 0x00000004ff3f7435 */ /* 0x000fe200000001ff */
[----:B------:R-:W-:-:S02]  /*28a0*/  MOV R3, 0x1f ;  /* 0x0000001f00037802 */ /* 0x000fc40000000f00 */
[----:B------:R-:W-:Y:S02]  /*28b0*/  MOV R62, 0xffffffff ;  /* 0xffffffff003e7802 */ /* 0x000fe40000000f00 */
[----:B------:R-:W-:Y:S02]  /*28c0*/  MOV R60, 0x28e0 ;  /* 0x000028e0003c7802 */ /* 0x000fe40000000f00 */
[----:B------:R-:W-:Y:S05]  /*28d0*/  CALL.REL.NOINC `($__internal_35_$__cuda_sm70_shflsync_bfly_p) ;  /* 0x000005c000007944 */ /* 0x000fea0003c00000 */
[----:B01----:R-:W-:Y:S01]  /*28e0*/  FADD.FTZ R76, R76, R63 ;  /* 0x0000003f4c4c7221 */ /* 0x003fe20000010000 */
[----:B------:R-:W-:Y:S01]  /*28f0*/  HFMA2.MMA R63, -RZ, RZ, 0, 4.76837158203125e-07 ;  /* 0x00000008ff3f7435 */ /* 0x000fe200000001ff */
[----:B------:R-:W-:Y:S02]  /*2900*/  MOV R3, 0x1f ;  /* 0x0000001f00037802 */ /* 0x000fe40000000f00 */
[----:B------:R-:W-:Y:S02]  /*2910*/  MOV R62, 0xffffffff ;  /* 0xffffffff003e7802 */ /* 0x000fe40000000f00 */
[----:B------:R-:W-:Y:S02]  /*2920*/  MOV R60, 0x2940 ;  /* 0x00002940003c7802 */ /* 0x000fe40000000f00 */
[----:B------:R-:W-:Y:S05]  /*2930*/  CALL.REL.NOINC `($__internal_35_$__cuda_sm70_shflsync_bfly_p) ;  /* 0x0000056000007944 */ /* 0x000fea0003c00000 */
[----:B01----:R-:W-:Y:S01]  /*2940*/  FADD.FTZ R76, R76, R63 ;  /* 0x0000003f4c4c7221 */ /* 0x003fe20000010000 */
[----:B------:R-:W-:Y:S01]  /*2950*/  HFMA2.MMA R63, -RZ, RZ, 0, 9.5367431640625e-07 ;  /* 0x00000010ff3f7435 */ /* 0x000fe200000001ff */
[----:B------:R-:W-:-:S02]  /*2960*/  MOV R3, 0x1f ;  /* 0x0000001f00037802 */ /* 0x000fc40000000f00 */
[----:B------:R-:W-:Y:S02]  /*2970*/  MOV R62, 0xffffffff ;  /* 0xffffffff003e7802 */ /* 0x000fe40000000f00 */
[----:B------:R-:W-:Y:S02]  /*2980*/  MOV R60, 0x29a0 ;  /* 0x000029a0003c7802 */ /* 0x000fe40000000f00 */
[----:B------:R-:W-:Y:S05]  /*2990*/  CALL.REL.NOINC `($__internal_35_$__cuda_sm70_shflsync_bfly_p) ;  /* 0x0000050000007944 */ /* 0x000fea0003c00000 */
        /* <DEDUP_REMOVED lines=54> */
[----:B------:R-:W-:Y:S05]  /*2d00*/  CALL.REL.NOINC `($__internal_35_$__cuda_sm70_shflsync_bfly_p) ;  /* 0x0000019000007944 */ /* 0x000fea0003c00000 */
[----:B01----:R-:W-:Y:S01]  /*2d10*/  FADD.FTZ R76, R76, R63 ;  /* 0x0000003f4c4c7221 */ /* 0x003fe20000010000 */
[----:B------:R-:W-:Y:S01]  /*2d20*/  HFMA2.MMA R63, -RZ, RZ, 0, 1.1920928955078125e-07 ;  /* 0x00000002ff3f7435 */ /* 0x000fe200000001ff */
[----:B------:R-:W-:Y:S02]  /*2d30*/  MOV R3, 0x1f ;  /* 0x0000001f00037802 */ /* 0x000fe40000000f00 */
[----:B------:R-:W-:Y:S02]  /*2d40*/  MOV R62, 0xffffffff ;  /* 0xffffffff003e7802 */ /* 0x000fe40000000f00 */
[----:B------:R-:W-:Y:S02]  /*2d50*/  MOV R60, 0x2d70 ;  /* 0x00002d70003c7802 */ /* 0x000fe40000000f00 */
[----:B------:R-:W-:Y:S05]  /*2d60*/  CALL.REL.NOINC `($__internal_35_$__cuda_sm70_shflsync_bfly_p) ;  /* 0x0000013000007944 */ /* 0x000fea0003c00000 */
        /* <DEDUP_REMOVED lines=18> */
[----:B01----:R-:W-:Y:S05]  /*2e90*/  BRA `(.L_x_5048) ;  /* 0xffffee7000007947 */ /* 0x003fea000383ffff */
        .weak           $__internal_35_$__cuda_sm70_shflsync_bfly_p
        .type           $__internal_35_$__cuda_sm70_shflsync_bfly_p,@function
        .size           $__internal_35_$__cuda_sm70_shflsync_bfly_p,(.L_x_22123 - $__internal_35_$__cuda_sm70_shflsync_bfly_p)
$__internal_35_$__cuda_sm70_shflsync_bfly_p:
[----:B------:R-:W-:Y:S01]  /*2ea0*/  HFMA2.MMA R61, -RZ, RZ, 0, 0 ;  /* 0x00000000ff3d7435 */ /* 0x000fe200000001ff */
[----:B------:R-:W-:Y:S04]  /*2eb0*/  WARPSYNC R62 ;  /* 0x0000003e00007348 */ /* 0x000fe80003800000 */
[----:B------:R0:W1:Y:S01]  /*2ec0*/  SHFL.BFLY PT, R63, R76, R63, R3 ;  /* 0x0c00003f4c3f7389 */ /* 0x00006200000e0003 */
[----:B------:R-:W-:Y:S05]  /*2ed0*/  RET.REL.NODEC R60 `(_ZN10layer_norm13ln_fwd_kernelINS_13Kernel_traitsIf13__nv_bfloat16S2_S2_fjLj3072ELj1ELj1ELj4ELj16ENS_18Kernel_traits_baseILj3072EfS2_S2_S2_fjLj128EEEEELb0ELb0ELb1ELb1EEEvNS_9FwdParamsE) ;  /* 0xffffd1203c007950 */ /* 0x000fea0003c3ffff */
.L_x_5049:
        /* <DEDUP_REMOVED lines=10> */
.L_x_22123:


//--------------------- .text._ZN10layer_norm13ln_fwd_kernelINS_13Kernel_traitsIf13__nv_bfloat16S2_S2_fjLj3072ELj1ELj1ELj4ELj16ENS_18Kernel_traits_baseILj3072EfS2_S2_S2_fjLj128EEEEELb0ELb1ELb0ELb0EEEvNS_9FwdParamsE --------------------------
	.section	.text._ZN10layer_norm13ln_fwd_kernelINS_13Kernel_traitsIf13__nv_bfloat16S2_S2_fjLj3072ELj1ELj1ELj4ELj16ENS_18Kernel_traits_baseILj3072EfS2_S2_S2_fjLj128EEEEELb0ELb1ELb0ELb0EEEvNS_9FwdParamsE,"ax",@progbits
	.sectioninfo	@"SHI_REGISTERS=128"
	.align	128
        .global         _ZN10layer_norm13ln_fwd_kernelINS_13Kernel_traitsIf13__nv_bfloat16S2_S2_fjLj3072ELj1ELj1ELj4ELj16ENS_18Kernel_traits_baseILj3072EfS2_S2_S2_fjLj128EEEEELb0ELb1ELb0ELb0EEEvNS_9FwdParamsE
        .type           _ZN10layer_norm13ln_fwd_kernelINS_13Kernel_traitsIf13__nv_bfloat16S2_S2_fjLj3072ELj1ELj1ELj4ELj16ENS_18Kernel_traits_baseILj3072EfS2_S2_S2_fjLj128EEEEELb0ELb1ELb0ELb0EEEvNS_9FwdParamsE,@function
        .size           _ZN10layer_norm13ln_fwd_kernelINS_13Kernel_traitsIf13__nv_bfloat16S2_S2_fjLj3072ELj1ELj1ELj4ELj16ENS_18Kernel_traits_baseILj3072EfS2_S2_S2_fjLj128EEEEELb0ELb1ELb0ELb0EEEvNS_9FwdParamsE,(.L_x_22124 - _ZN10layer_norm13ln_fwd_kernelINS_13Kernel_traitsIf13__nv_bfloat16S2_S2_fjLj3072ELj1ELj1ELj4ELj16ENS_18Kernel_traits_baseILj3072EfS2_S2_S2_fjLj128EEEEELb0ELb1ELb0ELb0EEEvNS_9FwdParamsE)
        .other          _ZN10layer_norm13ln_fwd_kernelINS_13Kernel_traitsIf13__nv_bfloat16S2_S2_fjLj3072ELj1ELj1ELj4ELj16ENS_18Kernel_traits_baseILj3072EfS2_S2_S2_fjLj128EEEEELb0ELb1ELb0ELb0EEEvNS_9FwdParamsE,@"STO_CUDA_ENTRY STV_DEFAULT"
_ZN10layer_norm13ln_fwd_kernelINS_13Kernel_traitsIf13__nv_bfloat16S2_S2_fjLj3072ELj1ELj1ELj4ELj16ENS_18Kernel_traits_baseILj3072EfS2_S2_S2_fjLj128EEEEELb0ELb1ELb0ELb0EEEvNS_9FwdParamsE:
.text._ZN10layer_norm13ln_fwd_kernelINS_13Kernel_traitsIf13__nv_bfloat16S2_S2_fjLj3072ELj1ELj1ELj4ELj16ENS_18Kernel_traits_baseILj3072EfS2_S2_S2_fjLj128EEEEELb0ELb1ELb0ELb0EEEvNS_9FwdParamsE:
        /* <DEDUP_REMOVED lines=16> */
[C---:B------:R-:W-:Y:S01]  /*0100*/  LEA R6, P5, R8.reuse, c[0x0][0x1c8], 0x5 ;  /* 0x0000720008067a11 */ /* 0x040fe200078a28ff */
[----:B------:R-:W-:Y:S01]  /*0110*/  CS2R R18, SRZ ;  /* 0x0000000000127805 */ /* 0x000fe2000001ff00 */
[----:B------:R-:W-:Y:S01]  /*0120*/  ISETP.NE.AND.EX P0, PT, RZ, c[0x0][0x21c], PT, P0 ;  /* 0x00008700ff007a0c */ /* 0x000fe20003f05300 */
[----:B------:R-:W-:Y:S01]  /*0130*/  CS2R R16, SRZ ;  /* 0x0000000000107805 */ /* 0x000fe2000001ff00 */
[----:B------:R-:W-:Y:S01]  /*0140*/  CS2R R22, SRZ ;  /* 0x0000000000167805 */ /* 0x000fe2000001ff00 */
[----:B------:R-:W-:Y:S01]  /*0150*/  CS2R R20, SRZ ;  /* 0x0000000000147805 */ /* 0x000fe2000001ff00 */
[----:B------:R-:W-:-:S03]  /*0160*/  LEA.HI.X R7, R8, c[0x0][0x1cc], RZ, 0x5, P5 ;  /* 0x0000730008077a11 */ /* 0x000fc600028f2cff */
[C---:B------:R-:W-:Y:S02]  /*0170*/  IMAD.WIDE.U32 R2, R8.reuse, R3, c[0x0][0x1b0] ;  /* 0x00006c0008027625 */ /* 0x040fe400078e0003 */
[----:B------:R0:W5:Y:S04]  /*0180*/  LDG.E.128 R32, [R6.64] ;  /* 0x0000000406207981 */ /* 0x000168000c1e1d00 */
[C---:B------:R-:W-:Y:S01]  /*0190*/  @P0 LEA R4, P4, R8.reuse, c[0x0][0x218], 0x5 ;  /* 0x0000860008040a11 */ /* 0x040fe200078828ff */
[----:B------:R0:W5:Y:S03]  /*01a0*/  LDG.E.128 R24, [R2.64] ;  /* 0x0000000402187981 */ /* 0x000166000c1e1d00 */
[C---:B------:R-:W-:Y:S01]  /*01b0*/  @P0 LEA.HI.X R5, R8.reuse, c[0x0][0x21c], RZ, 0x5, P4 ;  /* 0x0000870008050a11 */ /* 0x040fe200020f2cff */
[----:B------:R0:W5:Y:S04]  /*01c0*/  LDG.E.128 R28, [R2.64+0x10] ;  /* 0x00001004021c7981 */ /* 0x000168000c1e1d00 */
[----:B------:R0:W5:Y:S04]  /*01d0*/  @P0 LDG.E.128 R16, [R4.64] ;  /* 0x0000000404100981 */ /* 0x000168000c1e1d00 */
[----:B------:R0:W5:Y:S04]  /*01e0*/  @P0 LDG.E.128 R20, [R4.64+0x10] ;  /* 0x0000100404140981 */ /* 0x000168000c1e1d00 */
[----:B------:R0:W5:Y:S01]  /*01f0*/  LDG.E.128 R36, [R6.64+0x10] ;  /* 0x0000100406247981 */ /* 0x000162000c1e1d00 */
[----:B------:R-:W-:-:S03]  /*0200*/  LOP3.LUT R8, R8, 0x80, RZ, 0xfc, !PT ;  /* 0x0000008008087812 */ /* 0x000fc600078efcff */
.L_x_5051:
[----:B------:R-:W-:Y:S05]  /*0210*/  BSYNC B0 ;  /* 0x0000000000007941 */ /* 0x000fea0003800000 */
.L_x_5050:
        /* <DEDUP_REMOVED lines=8> */
[C---:B------:R-:W-:Y:S01]  /*02a0*/  LEA R4, P5, R8.reuse, c[0x0][0x1c8], 0x5 ;  /* 0x0000720008047a11 */ /* 0x040fe200078a28ff */
[----:B------:R-:W-:Y:S01]  /*02b0*/  CS2R R44, SRZ ;  /* 0x00000000002c7805 */ /* 0x000fe2000001ff00 */
[----:B------:R-:W-:-:S02]  /*02c0*/  IMAD.WIDE.U32 R6, R8, R7, c[0x0][0x1b0] ;  /* 0x00006c0008067625 */ /* 0x000fc400078e0007 */
[----:B------:R-:W-:-:S03]  /*02d0*/  LEA.HI.X R5, R8, c[0x0][0x1cc], RZ, 0x5, P5 ;  /* 0x0000730008057a11 */ /* 0x000fc600028f2cff */
[----:B------:R0:W5:Y:S04]  /*02e0*/  LDG.E.128 R48, [R6.64] ;  /* 0x0000000406307981 */ /* 0x000168000c1e1d00 */
[C---:B------:R-:W-:Y:S01]  /*02f0*/  @P0 LEA R2, P4, R8.reuse, c[0x0][0x218], 0x5 ;  /* 0x0000860008020a11 */ /* 0x040fe200078828ff */
[----:B------:R0:W5:Y:S03]  /*0300*/  LDG.E.128 R52, [R6.64+0x10] ;  /* 0x0000100406347981 */ /* 0x000166000c1e1d00 */
[C---:B------:R-:W-:Y:S01]  /*0310*/  @P0 LEA.HI.X R3, R8.reuse, c[0x0][0x21c], RZ, 0x5, P4 ;  /* 0x0000870008030a11 */ /* 0x040fe200020f2cff */
[----:B------:R0:W5:Y:S04]  /*0320*/  LDG.E.128 R56, [R4.64] ;  /* 0x0000000404387981 */ /* 0x000168000c1e1d00 */
[----:B------:R0:W5:Y:S04]  /*0330*/  @P0 LDG.E.128 R40, [R2.64] ;  /* 0x0000000402280981 */ /* 0x000168000c1e1d00 */
[----:B------:R0:W5:Y:S04]  /*0340*/  @P0 LDG.E.128 R44, [R2.64+0x10] ;  /* 0x00001004022c0981 */ /* 0x000168000c1e1d00 */
[----:B------:R0:W5:Y:S01]  /*0350*/  LDG.E.128 R60, [R4.64+0x10] ;  /* 0x00001004043c7981 */ /* 0x000162000c1e1d00 */
[----:B------:R-:W-:-:S03]  /*0360*/  IADD3 R8, R8, 0x80, RZ ;  /* 0x0000008008087810 */ /* 0x000fc60007ffe0ff */
.L_x_5053:
[----:B------:R-:W-:Y:S05]  /*0370*/  BSYNC B0 ;  /* 0x0000000000007941 */ /* 0x000fea0003800000 */
.L_x_5052:
[----:B------:R-:W-:Y:S01]  /*0380*/  BSSY B0, `(.L_x_5054) ;  /* 0x0000014000007945 */ /* 0x000fe20003800000 */
[----:B------:R-:W-:Y:S05]  /*0390*/  @!P3 BRA `(.L_x_5055) ;  /* 0x000001200000b947 */ /* 0x000fea0003800000 */
[----:B------:R-:W-:Y:S01]  /*03a0*/  ISETP.NE.U32.AND P0, PT, RZ, c[0x0][0x218], PT ;  /* 0x00008600ff007a0c */ /* 0x000fe20003f05070 */
[----:B0-----:R-:W-:Y:S01]  /*03b0*/  HFMA2.MMA R3, -RZ, RZ, 0, 1.9073486328125e-06 ;  /* 0x00000020ff037435 */ /* 0x001fe200000001ff */
        /* <DEDUP_REMOVED lines=11> */
[----:B------:R-:W-:Y:S01]  /*0470*/  @P0 LEA.HI.X R5, R8, c[0x0][0x21c], RZ, 0x5, P4 ;  /* 0x0000870008050a11 */ /* 0x000fe200020f2cff */
[----:B------:R0:W5:Y:S04]  /*0480*/  LDG.E.128 R76, [R2.64+0x10] ;  /* 0x00001004024c7981 */ /* 0x000168000c1e1d00 */
[----:B------:R0:W5:Y:S04]  /*0490*/  @P0 LDG.E.128 R64, [R4.64] ;  /* 0x0000000404400981 */ /* 0x000168000c1e1d00 */
[----:B------:R0:W5:Y:S04]  /*04a0*/  @P0 LDG.E.128 R68, [R4.64+0x10] ;  /* 0x0000100404440981 */ /* 0x000168000c1e1d00 */
[----:B------:R0:W5:Y:S02]  /*04b0*/  LDG.E.128 R84, [R6.64+0x10] ;  /* 0x0000100406547981 */ /* 0x000164000c1e1d00 */
.L_x_5055:
[----:B------:R-:W-:Y:S05]  /*04c0*/  BSYNC B0 ;  /* 0x0000000000007941 */ /* 0x000fea0003800000 */
.L_x_5054:
        /* <DEDUP_REMOVED lines=19> */
[----:B------:R-:W-:Y:S02]  /*0600*/  MOV R11, 0x1 ;  /* 0x00000001000b7802 */ /* 0x000fe40000000f00 */
[----:B------:R-:W0:Y:S01]  /*0610*/  I2F.U32 R3, R3 ;  /* 0x0000000300037306 */ /* 0x000e220000201000 */
[----:B------:R-:W-:-:S04]  /*0620*/  IMNMX R5, R5, 0x20, PT ;  /* 0x0000002005057817 */ /* 0x000fc80003800200 */
[----:B------:R-:W-:-:S04]  /*0630*/  IADD3 R5, R0, R5, RZ ;  /* 0x0000000500057210 */ /* 0x000fc80007ffe0ff */
[----:B------:R-:W-:Y:S01]  /*0640*/  SHF.L.U32 R10, R5, 0x3, RZ ;  /* 0x00000003050a7819 */ /* 0x000fe200000006ff */
[----:B0-----:R0:W1:Y:S06]  /*0650*/  MUFU.RCP R93, R3 ;  /* 0x00000003005d7308 */ /* 0x00106c0000001000 */
.L_x_5071:
[----:B------:R-:W-:-:S04]  /*0660*/  ISETP.NE.U32.AND P0, PT, RZ, c[0x0][0x1c0], PT ;  /* 0x00007000ff007a0c */ /* 0x000fc80003f05070 */
[----:B------:R-:W-:-:S13]  /*0670*/  ISETP.NE.AND.EX P0, PT, RZ, c[0x0][0x1c4], PT, P0 ;  /* 0x00007100ff007a0c */ /* 0x000fda0003f05300 */
[----:B------:R-:W-:-:S05]  /*0680*/  @P0 MOV R89, 0x2 ;  /* 0x0000000200590802 */ /* 0x000fca0000000f00 */
[----:B------:R-:W-:-:S06]  /*0690*/  @P0 IMAD.WIDE R88, R92, R89, c[0x0][0x1c0] ;  /* 0x000070005c580625 */ /* 0x000fcc00078e0259 */
[----:B------:R-:W2:Y:S01]  /*06a0*/  @P0 LDG.E.U16 R88, [R88.64] ;  /* 0x0000000458580981 */ /* 0x000ea2000c1e1500 */
[----:B------:R-:W-:Y:S01]  /*06b0*/  IMAD R8, R92, c[0x0][0x168], RZ ;  /* 0x00005a005c087a24 */ /* 0x000fe200078e02ff */
[----:B------:R-:W-:Y:S01]  /*06c0*/  LOP3.LUT R121, R95, 0x7f, RZ, 0xc0, !PT ;  /* 0x0000007f5f797812 */ /* 0x000fe200078ec0ff */
[----:B------:R-:W-:Y:S01]  /*06d0*/  HFMA2.MMA R104, -RZ, RZ, 1.875, 0 ;  /* 0x3f800000ff687435 */ /* 0x000fe200000001ff */
[----:B------:R-:W-:Y:S02]  /*06e0*/  BSSY B0, `(.L_x_5056) ;  /* 0x000003f000007945 */ /* 0x000fe40003800000 */
[----:B------:R-:W-:-:S04]  /*06f0*/  SHF.R.S32.HI R91, RZ, 0x1f, R8 ;  /* 0x0000001fff5b7819 */ /* 0x000fc80000011408 */
[----:B------:R-:W-:-:S04]  /*0700*/  LEA.HI R8, R91, R8, RZ, 0x3 ;  /* 0x000000085b087211 */ /* 0x000fc800078f18ff */
        /* <DEDUP_REMOVED lines=10> */
[----:B0-----:R-:W-:-:S05]  /*07b0*/  @P0 LEA.HI.X R3, R8, c[0x0][0x184], RZ, 0x4, P4 ;  /* 0x0000610008030a11 */ /* 0x001fca00020f24ff */
[----:B------:R2:W3:Y:S01]  /*07c0*/  @P0 LDG.E.128 R12, [R2.64] ;  /* 0x00000004020c0981 */ /* 0x0004e2000c1e1d00 */
[C---:B------:R-:W-:Y:S02]  /*07d0*/  LEA R120, P4, R8.reuse, c[0x0][0x188], 0x4 ;  /* 0x0000620008787a11 */ /* 0x040fe400078820ff */
[----:B------:R-:W-:Y:S02]  /*07e0*/  IADD3 R106, R8, 0x80, RZ ;  /* 0x00000080086a7810 */ /* 0x000fe40007ffe0ff */
[--C-:B--2---:R-:W-:Y:S02]  /*07f0*/  PRMT R3, RZ, 0x5410, R4.reuse ;  /* 0x00005410ff037816 */ /* 0x104fe40000000004 */
[----:B------:R-:W-:Y:S02]  /*0800*/  PRMT R89, RZ, 0x7610, R4 ;  /* 0x00007610ff597816 */ /* 0x000fe40000000004 */
[----:B------:R-:W-:Y:S01]  /*0810*/  PRMT R91, RZ, 0x5410, R5 ;  /* 0x00005410ff5b7816 */ /* 0x000fe20000000005 */
[----:B------:R-:W-:Y:S01]  /*0820*/  FMUL.FTZ R9, R3, R104 ;  /* 0x0000006803097220 */ /* 0x000fe20000410000 */
[----:B------:R-:W-:-:S02]  /*0830*/  PRMT R121, RZ, 0x5410, R6 ;  /* 0x00005410ff797816 */ /* 0x000fc40000000006 */
[----:B------:R-:W-:Y:S01]  /*0840*/  PRMT R123, RZ, 0x7610, R6 ;  /* 0x00007610ff7b7816 */ /* 0x000fe20000000006 */
[-C--:B------:R-:W-:Y:S01]  /*0850*/  FMUL.FTZ R6, R89, R104.reuse ;  /* 0x0000006859067220 */ /* 0x080fe20000410000 */
[----:B------:R-:W-:Y:S01]  /*0860*/  PRMT R5, RZ, 0x7610, R5 ;  /* 0x00007610ff057816 */ /* 0x000fe20000000005 */
[----:B-----5:R-:W-:Y:S01]  /*0870*/  FMUL.FTZ R9, R32, R9 ;  /* 0x0000000920097220 */ /* 0x020fe20000410000 */
[--C-:B------:R-:W-:Y:S01]  /*0880*/  PRMT R125, RZ, 0x5410, R7.reuse ;  /* 0x00005410ff7d7816 */ /* 0x100fe20000000007 */
[----:B------:R-:W-:Y:S01]  /*0890*/  FMUL.FTZ R91, R91, R104 ;  /* 0x000000685b5b7220 */ /* 0x000fe20000410000 */
[--C-:B---3--:R-:W-:Y:S01]  /*08a0*/  @P0 PRMT R0, RZ, 0x5410, R12.reuse ;  /* 0x00005410ff000816 */ /* 0x108fe2000000000c */
[----:B------:R-:W-:Y:S01]  /*08b0*/  FMUL.FTZ R6, R33, R6 ;  /* 0x0000000621067220 */ /* 0x000fe20000410000 */
[----:B------:R-:W-:Y:S01]  /*08c0*/  @P0 PRMT R3, RZ, 0x7610, R12 ;  /* 0x00007610ff030816 */ /* 0x000fe2000000000c */
[-C--:B------:R-:W-:Y:S01]  /*08d0*/  FMUL.FTZ R4, R5, R104.reuse ;  /* 0x0000006805047220 */ /* 0x080fe20000410000 */
[----:B------:R-:W-:Y:S01]  /*08e0*/  PRMT R89, RZ, 0x7610, R7 ;  /* 0x00007610ff597816 */ /* 0x000fe20000000007 */
[----:B------:R-:W-:Y:S01]  /*08f0*/  @P0 FADD.FTZ R9, R0, R9 ;  /* 0x0000000900090221 */ /* 0x000fe20000010000 */
[----:B------:R-:W-:Y:S01]  /*0900*/  @P0 PRMT R0, RZ, 0x5410, R13 ;  /* 0x00005410ff000816 */ /* 0x000fe2000000000d */
[----:B------:R-:W-:Y:S01]  /*0910*/  FMUL.FTZ R7, R34, R91 ;  /* 0x0000005b22077220 */ /* 0x000fe20000410000 */
[----:B------:R-:W-:Y:S01]  /*0920*/  @P0 PRMT R88, RZ, 0x5410, R15 ;  /* 0x00005410ff580816 */ /* 0x000fe2000000000f */
[----:B------:R-:W-:Y:S01]  /*0930*/  @P0 FADD.FTZ R6, R3, R6 ;  /* 0x0000000603060221 */ /* 0x000fe20000010000 */
[----:B------:R-:W-:Y:S01]  /*0940*/  @P0 PRMT R3, RZ, 0x7610, R13 ;  /* 0x00007610ff030816 */ /* 0x000fe2000000000d */
[----:B------:R-:W-:-:S02]  /*0950*/  FMUL.FTZ R121, R121, R104 ;  /* 0x0000006879797220 */ /* 0x000fc40000410000 */
[----:B------:R-:W-:Y:S01]  /*0960*/  @P0 FADD.FTZ R7, R0, R7 ;  /* 0x0000000700070221 */ /* 0x000fe20000010000 */
[----:B------:R-:W-:Y:S01]  /*0970*/  @P0 PRMT R0, RZ, 0x5410, R14 ;  /* 0x00005410ff000816 */ /* 0x000fe2000000000e */
[----:B------:R-:W-:Y:S02]  /*0980*/  FMUL.FTZ R4, R35, R4 ;  /* 0x0000000423047220 */ /* 0x000fe40000410000 */
[----:B------:R-:W-:Y:S02]  /*0990*/  FMUL.FTZ R2, R123, R104 ;  /* 0x000000687b027220 */ /* 0x000fe40000410000 */
[----:B------:R-:W-:Y:S01]  /*09a0*/  FMUL.FTZ R5, R36, R121 ;  /* 0x0000007924057220 */ /* 0x000fe20000410000 */
[----:B------:R-:W-:Y:S01]  /*09b0*/  LEA.HI.X R121, R8, c[0x0][0x18c], RZ, 0x4, P4 ;  /* 0x0000630008797a11 */ /* 0x000fe200020f24ff */
[----:B------:R-:W-:Y:S01]  /*09c0*/  @P0 FADD.FTZ R4, R3, R4 ;  /* 0x0000000403040221 */ /* 0x000fe20000010000 */
[----:B------:R-:W-:Y:S01]  /*09d0*/  @P0 PRMT R3, RZ, 0x7610, R14 ;  /* 0x00007610ff030816 */ /* 0x000fe2000000000e */
[----:B------:R-:W-:-:S02]  /*09e0*/  @P0 FADD.FTZ R5, R0, R5 ;  /* 0x0000000500050221 */ /* 0x000fc40000010000 */
[----:B------:R-:W-:Y:S02]  /*09f0*/  FMUL.FTZ R2, R37, R2 ;  /* 0x0000000225027220 */ /* 0x000fe40000410000 */
[-C--:B------:R-:W-:Y:S02]  /*0a00*/  FMUL.FTZ R125, R125, R104.reuse ;  /* 0x000000687d7d7220 */ /* 0x080fe40000410000 */
[----:B------:R-:W-:Y:S01]  /*0a10*/  FMUL.FTZ R0, R89, R104 ;  /* 0x0000006859007220 */ /* 0x000fe20000410000 */
[----:B------:R-:W-:Y:S01]  /*0a20*/  @P0 PRMT R89, RZ, 0x7610, R15 ;  /* 0x00007610ff590816 */ /* 0x000fe2000000000f */
[----:B------:R-:W-:Y:S02]  /*0a30*/  @P0 FADD.FTZ R2, R3, R2 ;  /* 0x0000000203020221 */ /* 0x000fe40000010000 */
        /* <DEDUP_REMOVED lines=9> */
.L_x_5057:
[----:B------:R-:W-:Y:S05]  /*0ad0*/  BSYNC B0 ;  /* 0x0000000000007941 */ /* 0x000fea0003800000 */
.L_x_5056:
[----:B------:R-:W-:Y:S01]  /*0ae0*/  BSSY B0, `(.L_x_5058) ;  /* 0x000003a000007945 */ /* 0x000fe20003800000 */
[----:B------:R-:W-:Y:S05]  /*0af0*/  @!P2 BRA `(.L_x_5059) ;  /* 0x000003800000a947 */ /* 0x000fea0003800000 */
[----:B------:R-:W-:Y:S01]  /*0b00*/  ISETP.NE.U32.AND P0, PT, RZ, c[0x0][0x180], PT ;  /* 0x00006000ff007a0c */ /* 0x000fe20003f05070 */
[----:B0-----:R-:W-:-:S03]  /*0b10*/  HFMA2.MMA R89, -RZ, RZ, 0, 9.5367431640625e-07 ;  /* 0x00000010ff597435 */ /* 0x001fc600000001ff */
[----:B------:R-:W-:-:S07]  /*0b20*/  ISETP.NE.AND.EX P0, PT, RZ, c[0x0][0x184], PT, P0 ;  /* 0x00006100ff007a0c */ /* 0x000fce0003f05300 */
[----:B------:R-:W-:-:S06]  /*0b30*/  IMAD.WIDE.U32 R88, R106, R89, c[0x0][0x170] ;  /* 0x00005c006a587625 */ /* 0x000fcc00078e0059 */
[----:B------:R-:W2:Y:S01]  /*0b40*/  LDG.E.128 R88, [R88.64] ;  /* 0x0000000458587981 */ /* 0x000ea2000c1e1d00 */
[----:B------:R-:W-:-:S04]  /*0b50*/  @P0 LEA R96, P4, R106, c[0x0][0x180], 0x4 ;  /* 0x000060006a600a11 */ /* 0x000fc800078820ff */
[----:B------:R-:W-:-:S05]  /*0b60*/  @P0 LEA.HI.X R97, R106, c[0x0][0x184], RZ, 0x4, P4 ;  /* 0x000061006a610a11 */ /* 0x000fca00020f24ff */
[----:B------:R2:W3:Y:S01]  /*0b70*/  @P0 LDG.E.128 R12, [R96.64] ;  /* 0x00000004600c0981 */ /* 0x0004e2000c1e1d00 */
[----:B------:R-:W-:Y:S02]  /*0b80*/  LEA R120, P4, R106, c[0x0][0x188], 0x4 ;  /* 0x000062006a787a11 */ /* 0x000fe400078820ff */
[--C-:B--2---:R-:W-:Y:S02]  /*0b90*/  PRMT R97, RZ, 0x5410, R88.reuse ;  /* 0x00005410ff617816 */ /* 0x104fe40000000058 */
[----:B------:R-:W-:Y:S02]  /*0ba0*/  PRMT R101, RZ, 0x7610, R88 ;  /* 0x00007610ff657816 */ /* 0x000fe40000000058 */
[--C-:B------:R-:W-:Y:S01]  /*0bb0*/  PRMT R103, RZ, 0x5410, R89.reuse ;  /* 0x00005410ff677816 */ /* 0x100fe20000000059 */
[-C--:B------:R-:W-:Y:S01]  /*0bc0*/  FMUL.FTZ R99, R97, R104.reuse ;  /* 0x0000006861637220 */ /* 0x080fe20000410000 */
[----:B------:R-:W-:Y:S01]  /*0bd0*/  PRMT R121, RZ, 0x7610, R89 ;  /* 0x00007610ff797816 */ /* 0x000fe20000000059 */
[----:B------:R-:W-:Y:S01]  /*0be0*/  FMUL.FTZ R88, R101, R104 ;  /* 0x0000006865587220 */ /* 0x000fe20000410000 */
[----:B------:R-:W-:Y:S01]  /*0bf0*/  PRMT R123, RZ, 0x5410, R90 ;  /* 0x00005410ff7b7816 */ /* 0x000fe2000000005a */
[----:B-----5:R-:W-:Y:S01]  /*0c00*/  FMUL.FTZ R96, R56, R99 ;  /* 0x0000006338607220 */ /* 0x020fe20000410000 */
[--C-:B---3--:R-:W-:Y:S01]  /*0c10*/  @P0 PRMT R99, RZ, 0x5410, R12.reuse ;  /* 0x00005410ff630816 */ /* 0x108fe2000000000c */
[----:B------:R-:W-:Y:S01]  /*0c20*/  FMUL.FTZ R97, R57, R88 ;  /* 0x0000005839617220 */ /* 0x000fe20000410000 */
[----:B------:R-:W-:Y:S01]  /*0c30*/  @P0 PRMT R88, RZ, 0x7610, R12 ;  /* 0x00007610ff580816 */ /* 0x000fe2000000000c */
[-C--:B------:R-:W-:Y:S01]  /*0c40*/  FMUL.FTZ R103, R103, R104.reuse ;  /* 0x0000006867677220 */ /* 0x080fe20000410000 */
[----:B------:R-:W-:Y:S01]  /*0c50*/  PRMT R125, RZ, 0x7610, R90 ;  /* 0x00007610ff7d7816 */ /* 0x000fe2000000005a */
[----:B------:R-:W-:Y:S01]  /*0c60*/  @P0 FADD.FTZ R96, R99, R96 ;  /* 0x0000006063600221 */ /* 0x000fe20000010000 */
[----:B------:R-:W-:Y:S01]  /*0c70*/  @P0 PRMT R99, RZ, 0x5410, R13 ;  /* 0x00005410ff630816 */ /* 0x000fe2000000000d */
[----:B------:R-:W-:Y:S01]  /*0c80*/  @P0 FADD.FTZ R97, R88, R97 ;  /* 0x0000006158610221 */ /* 0x000fe20000010000 */
[----:B------:R-:W-:Y:S01]  /*0c90*/  @P0 PRMT R101, RZ, 0x5410, R14 ;  /* 0x00005410ff650816 */ /* 0x000fe2000000000e */
[----:B------:R-:W-:Y:S01]  /*0ca0*/  FMUL.FTZ R98, R58, R103 ;  /* 0x000000673a627220 */ /* 0x000fe20000410000 */
[--C-:B------:R-:W-:Y:S01]  /*0cb0*/  PRMT R89, RZ, 0x5410, R91.reuse ;  /* 0x00005410ff597816 */ /* 0x100fe2000000005b */
[-C--:B------:R-:W-:Y:S01]  /*0cc0*/  FMUL.FTZ R88, R121, R104.reuse ;  /* 0x0000006879587220 */ /* 0x080fe20000410000 */
[----:B------:R-:W-:Y:S01]  /*0cd0*/  PRMT R91, RZ, 0x7610, R91 ;  /* 0x00007610ff5b7816 */ /* 0x000fe2000000005b */
[----:B------:R-:W-:Y:S01]  /*0ce0*/  FMUL.FTZ R123, R123, R104 ;  /* 0x000000687b7b7220 */ /* 0x000fe20000410000 */
[----:B------:R-:W-:Y:S01]  /*0cf0*/  @P0 PRMT R90, RZ, 0x7610, R13 ;  /* 0x00007610ff5a0816 */ /* 0x000fe2000000000d */
[----:B------:R-:W-:Y:S01]  /*0d00*/  @P0 FADD.FTZ R98, R99, R98 ;  /* 0x0000006263620221 */ /* 0x000fe20000010000 */
[C---:B------:R-:W-:Y:S01]  /*0d10*/  LEA.HI.X R121, R106.reuse, c[0x0][0x18c], RZ, 0x4, P4 ;  /* 0x000063006a797a11 */ /* 0x040fe200020f24ff */
[----:B------:R-:W-:Y:S01]  /*0d20*/  FMUL.FTZ R99, R59, R88 ;  /* 0x000000583b637220 */ /* 0x000fe20000410000 */
[----:B------:R-:W-:Y:S01]  /*0d30*/  IADD3 R106, R106, 0x80, RZ ;  /* 0x000000806a6a7810 */ /* 0x000fe20007ffe0ff */
[----:B------:R-:W-:-:S02]  /*0d40*/  FMUL.FTZ R100, R60, R123 ;  /* 0x0000007b3c647220 */ /* 0x000fc40000410000 */
[----:B------:R-:W-:Y:S02]  /*0d50*/  FMUL.FTZ R88, R125, R104 ;  /* 0x000000687d587220 */ /* 0x000fe40000410000 */
[----:B------:R-:W-:Y:S02]  /*0d60*/  @P0 FADD.FTZ R100, R101, R100 ;  /* 0x0000006465640221 */ /* 0x000fe40000010000 */
[----:B------:R-:W-:Y:S02]  /*0d70*/  FMUL.FTZ R101, R61, R88 ;  /* 0x000000583d657220 */ /* 0x000fe40000410000 */
[-C--:B------:R-:W-:Y:S02]  /*0d80*/  FMUL.FTZ R89, R89, R104.reuse ;  /* 0x0000006859597220 */ /* 0x080fe40000410000 */
[----:B------:R-:W-:Y:S02]  /*0d90*/  FMUL.FTZ R88, R91, R104 ;  /* 0x000000685b587220 */ /* 0x000fe40000410000 */
[----:B------:R-:W-:Y:S01]  /*0da0*/  @P0 FADD.FTZ R99, R90, R99 ;  /* 0x000000635a630221 */ /* 0x000fe20000010000 */
[----:B------:R-:W-:Y:S01]  /*0db0*/  @P0 PRMT R90, RZ, 0x7610, R14 ;  /* 0x00007610ff5a0816 */ /* 0x000fe2000000000e */
[----:B------:R-:W-:Y:S01]  /*0dc0*/  FMUL.FTZ R102, R62, R89 ;  /* 0x000000593e667220 */ /* 0x000fe20000410000 */
[--C-:B------:R-:W-:Y:S01]  /*0dd0*/  @P0 PRMT R89, RZ, 0x5410, R15.reuse ;  /* 0x00005410ff590816 */ /* 0x100fe2000000000f */
[----:B------:R-:W-:Y:S01]  /*0de0*/  FMUL.FTZ R103, R63, R88 ;  /* 0x000000583f677220 */ /* 0x000fe20000410000 */
[----:B------:R-:W-:Y:S01]  /*0df0*/  @P0 PRMT R88, RZ, 0x7610, R15 ;  /* 0x00007610ff580816 */ /* 0x000fe2000000000f */
[----:B------:R-:W-:-:S02]  /*0e00*/  @P0 FADD.FTZ R101, R90, R101 ;  /* 0x000000655a650221 */ /* 0x000fc40000010000 */
[----:B------:R-:W-:Y:S01]  /*0e10*/  @P0 FADD.FTZ R102, R89, R102 ;  /* 0x0000006659660221 */ /* 0x000fe20000010000 */
[----:B------:R-:W-:Y:S01]  /*0e20*/  F2FP.BF16.PACK_AB R89, R99, R98 ;  /* 0x000000626359723e */ /* 0x000fe200000010ff */
[----:B------:R-:W-:Y:S01]  /*0e30*/  @P0 FADD.FTZ R103, R88, R103 ;  /* 0x0000006758670221 */ /* 0x000fe20000010000 */
[----:B------:R-:W-:Y:S02]  /*0e40*/  F2FP.BF16.PACK_AB R90, R101, R100 ;  /* 0x00000064655a723e */ /* 0x000fe400000010ff */
[----:B------:R-:W-:Y:S02]  /*0e50*/  F2FP.BF16.PACK_AB R88, R97, R96 ;  /* 0x000000606158723e */ /* 0x000fe400000010ff */
[----:B------:R-:W-:-:S05]  /*0e60*/  F2FP.BF16.PACK_AB R91, R103, R102 ;  /* 0x00000066675b723e */ /* 0x000fca00000010ff */
[----:B------:R0:W-:Y:S02]  /*0e70*/  STG.E.128 [R120.64], R88 ;  /* 0x0000005878007986 */ /* 0x0001e4000c101d04 */
.L_x_5059:
[----:B------:R-:W-:Y:S05]  /*0e80*/  BSYNC B0 ;  /* 0x0000000000007941 */ /* 0x000fea0003800000 */
.L_x_5058:
        /* <DEDUP_REMOVED lines=9> */
[----:B------:R0:W3:Y:S01]  /*0f20*/  @P0 LDG.E.128 R12, [R108.64] ;  /* 0x000000046c0c0981 */ /* 0x0000e2000c1e1d00 */
[----:B------:R-:W-:-:S04]  /*0f30*/  LEA R120, P4, R106, c[0x0][0x188], 0x4 ;  /* 0x000062006a787a11 */ /* 0x000fc800078820ff */
[----:B------:R-:W-:Y:S02]  /*0f40*/  LEA.HI.X R121, R106, c[0x0][0x18c], RZ, 0x4, P4 ;  /* 0x000063006a797a11 */ /* 0x000fe400020f24ff */
[--C-:B--2---:R-:W-:Y:S02]  /*0f50*/  PRMT R107, RZ, 0x7610, R88.reuse ;  /* 0x00007610ff6b7816 */ /* 0x104fe40000000058 */
[----:B------:R-:W-:Y:S02]  /*0f60*/  PRMT R105, RZ, 0x5410, R88 ;  /* 0x00005410ff697816 */ /* 0x000fe40000000058 */
[--C-:B0-----:R-:W-:Y:S01]  /*0f70*/  PRMT R109, RZ, 0x5410, R89.reuse ;  /* 0x00005410ff6d7816 */ /* 0x101fe20000000059 */
[-C--:B------:R-:W-:Y:S01]  /*0f80*/  FMUL.FTZ R88, R107, R104.reuse ;  /* 0x000000686b587220 */ /* 0x080fe20000410000 */
[----:B------:R-:W-:Y:S01]  /*0f90*/  PRMT R89, RZ, 0x7610, R89 ;  /* 0x00007610ff597816 */ /* 0x000fe20000000059 */
[----:B------:R-:W-:Y:S01]  /*0fa0*/  FMUL.FTZ R105, R105, R104 ;  /* 0x0000006869697220 */ /* 0x000fe20000410000 */
[--C-:B------:R-:W-:Y:S01]  /*0fb0*/  PRMT R111, RZ, 0x5410, R90.reuse ;  /* 0x00005410ff6f7816 */ /* 0x100fe2000000005a */
[----:B-----5:R-:W-:Y:S01]  /*0fc0*/  FMUL.FTZ R107, R81, R88 ;  /* 0x00000058516b7220 */ /* 0x020fe20000410000 */
[----:B------:R-:W-:Y:S01]  /*0fd0*/  PRMT R115, RZ, 0x7610, R90 ;  /* 0x00007610ff737816 */ /* 0x000fe2000000005a */
[----:B------:R-:W-:Y:S01]  /*0fe0*/  FMUL.FTZ R105, R80, R105 ;  /* 0x0000006950697220 */ /* 0x000fe20000410000 */
[--C-:B------:R-:W-:Y:S01]  /*0ff0*/  PRMT R117, RZ, 0x5410, R91.reuse ;  /* 0x00005410ff757816 */ /* 0x100fe2000000005b */
[-C--:B------:R-:W-:Y:S01]  /*1000*/  FMUL.FTZ R109, R109, R104.reuse ;  /* 0x000000686d6d7220 */ /* 0x080fe20000410000 */
[----:B---3--:R-:W-:Y:S01]  /*1010*/  @P0 PRMT R88, RZ, 0x5410, R12 ;  /* 0x00005410ff580816 */ /* 0x008fe2000000000c */
[----:B------:R-:W-:Y:S01]  /*1020*/  FMUL.FTZ R90, R89, R104 ;  /* 0x00000068595a7220 */ /* 0x000fe20000410000 */
[----:B------:R-:W-:Y:S01]  /*1030*/  PRMT R91, RZ, 0x7610, R91 ;  /* 0x00007610ff5b7816 */ /* 0x000fe2000000005b */
[----:B------:R-:W-:-:S02]  /*1040*/  FMUL.FTZ R109, R82, R109 ;  /* 0x0000006d526d7220 */ /* 0x000fc40000410000 */
[----:B------:R-:W-:Y:S01]  /*1050*/  @P0 FADD.FTZ R105, R88, R105 ;  /* 0x0000006958690221 */ /* 0x000fe20000010000 */
[----:B------:R-:W-:Y:S01]  /*1060*/  @P0 PRMT R88, RZ, 0x7610, R12 ;  /* 0x00007610ff580816 */ /* 0x000fe2000000000c */
[----:B------:R-:W-:Y:S02]  /*1070*/  FMUL.FTZ R113, R111, R104 ;  /* 0x000000686f717220 */ /* 0x000fe40000410000 */
[----:B------:R-:W-:Y:S02]  /*1080*/  FMUL.FTZ R111, R83, R90 ;  /* 0x0000005a536f7220 */ /* 0x000fe40000410000 */
[----:B------:R-:W-:Y:S01]  /*1090*/  @P0 FADD.FTZ R107, R88, R107 ;  /* 0x0000006b586b0221 */ /* 0x000fe20000010000 */
[----:B------:R-:W-:Y:S01]  /*10a0*/  @P0 PRMT R88, RZ, 0x5410, R13 ;  /* 0x00005410ff580816 */ /* 0x000fe2000000000d */
[----:B------:R-:W-:Y:S02]  /*10b0*/  FMUL.FTZ R113, R84, R113 ;  /* 0x0000007154717220 */ /* 0x000fe40000410000 */
[----:B------:R-:W-:-:S02]  /*10c0*/  FMUL.FTZ R108, R115, R104 ;  /* 0x00000068736c7220 */ /* 0x000fc40000410000 */
[----:B------:R-:W-:Y:S01]  /*10d0*/  @P0 FADD.FTZ R109, R88, R109 ;  /* 0x0000006d586d0221 */ /* 0x000fe20000010000 */
[----:B------:R-:W-:Y:S01]  /*10e0*/  @P0 PRMT R88, RZ, 0x7610, R13 ;  /* 0x00007610ff580816 */ /* 0x000fe2000000000d */
[----:B------:R-:W-:Y:S02]  /*10f0*/  FMUL.FTZ R115, R85, R108 ;  /* 0x0000006c55737220 */ /* 0x000fe40000410000 */
[-C--:B------:R-:W-:Y:S02]  /*1100*/  FMUL.FTZ R117, R117, R104.reuse ;  /* 0x0000006875757220 */ /* 0x080fe40000410000 */
[----:B------:R-:W-:Y:S01]  /*1110*/  @P0 FADD.FTZ R111, R88, R111 ;  /* 0x0000006f586f0221 */ /* 0x000fe20000010000 */
[--C-:B------:R-:W-:Y:S01]  /*1120*/  @P0 PRMT R88, RZ, 0x5410, R14.reuse ;  /* 0x00005410ff580816 */ /* 0x100fe2000000000e */
[----:B------:R-:W-:Y:S02]  /*1130*/  FMUL.FTZ R117, R86, R117 ;  /* 0x0000007556757220 */ /* 0x000fe40000410000 */
[----:B------:R-:W-:Y:S01]  /*1140*/  FMUL.FTZ R104, R91, R104 ;  /* 0x000000685b687220 */ /* 0x000fe20000410000 */
[----:B------:R-:W-:Y:S01]  /*1150*/  F2FP.BF16.PACK_AB R89, R111, R109 ;  /* 0x0000006d6f59723e */ /* 0x000fe200000010ff */
[----:B------:R-:W-:Y:S01]  /*1160*/  @P0 FADD.FTZ R113, R88, R113 ;  /* 0x0000007158710221 */ /* 0x000fe20000010000 */
[----:B------:R-:W-:Y:S01]  /*1170*/  @P0 PRMT R88, RZ, 0x7610, R14 ;  /* 0x00007610ff580816 */ /* 0x000fe2000000000e */
[----:B------:R-:W-:-:S04]  /*1180*/  FMUL.FTZ R119, R87, R104 ;  /* 0x0000006857777220 */ /* 0x000fc80000410000 */
[----:B------:R-:W-:Y:S01]  /*1190*/  @P0 FADD.FTZ R115, R88, R115 ;  /* 0x0000007358730221 */ /* 0x000fe20000010000 */
[----:B------:R-:W-:-:S04]  /*11a0*/  @P0 PRMT R88, RZ, 0x5410, R15 ;  /* 0x00005410ff580816 */ /* 0x000fc8000000000f */
[----:B------:R-:W-:Y:S01]  /*11b0*/  F2FP.BF16.PACK_AB R90, R115, R113 ;  /* 0x00000071735a723e */ /* 0x000fe200000010ff */
[----:B------:R-:W-:Y:S01]  /*11c0*/  @P0 FADD.FTZ R117, R88, R117 ;  /* 0x0000007558750221 */ /* 0x000fe20000010000 */
[----:B------:R-:W-:-:S05]  /*11d0*/  @P0 PRMT R88, RZ, 0x7610, R15 ;  /* 0x00007610ff580816 */ /* 0x000fca000000000f */
[----:B------:R-:W-:Y:S01]  /*11e0*/  @P0 FADD.FTZ R119, R88, R119 ;  /* 0x0000007758770221 */ /* 0x000fe20000010000 */
[----:B------:R-:W-:-:S04]  /*11f0*/  F2FP.BF16.PACK_AB R88, R107, R105 ;  /* 0x000000696b58723e */ /* 0x000fc800000010ff */
[----:B------:R-:W-:-:S05]  /*1200*/  F2FP.BF16.PACK_AB R91, R119, R117 ;  /* 0x00000075775b723e */ /* 0x000fca00000010ff */
[----:B------:R0:W-:Y:S02]  /*1210*/  STG.E.128 [R120.64], R88 ;  /* 0x0000005878007986 */ /* 0x0001e4000c101d04 */
.L_x_5061:
[----:B------:R-:W-:Y:S05]  /*1220*/  BSYNC B0 ;  /* 0x0000000000007941 */ /* 0x000fea0003800000 */
.L_x_5060:
        /* <DEDUP_REMOVED lines=33> */
.L_x_5072:
        /* <DEDUP_REMOVED lines=69> */
.L_x_5073:
        /* <DEDUP_REMOVED lines=34> */
[----:B0-----:R-:W-:Y:S02]  /*1ab0*/  FADD.FTZ R121, R108, R89 ;  /* 0x000000596c797221 */ /* 0x001fe40000010000 */
[----:B--2---:R-:W-:Y:S01]  /*1ac0*/  FMUL.FTZ R88, R106, R125 ;  /* 0x0000007d6a587220 */ /* 0x004fe20000410000 */
[----:B------:R-:W-:Y:S01]  /*1ad0*/  @!P0 MOV R125, 0x4 ;  /* 0x00000004007d8802 */ /* 0x000fe20000000f00 */
[----:B------:R-:W-:-:S03]  /*1ae0*/  FMUL.FTZ R114, R114, R116 ;  /* 0x0000007472727220 */ /* 0x000fc60000410000 */
[----:B------:R-:W4:Y:S01]  /*1af0*/  SHFL.DOWN PT, R89, R88, 0x1, 0x1f ;  /* 0x08201f0058597f89 */ /* 0x000f2200000e0000 */
[----:B------:R-:W-:-:S04]  /*1b00*/  FMUL.FTZ R114, R114, R123 ;  /* 0x0000007b72727220 */ /* 0x000fc80000410000 */
[----:B------:R-:W-:Y:S02]  /*1b10*/  FFMA.FTZ R114, R106, R114, R121 ;  /* 0x000000726a727223 */ /* 0x000fe40000010079 */
[----:B---3--:R-:W0:Y:S03]  /*1b20*/  MUFU.RCP R106, R110 ;  /* 0x0000006e006a7308 */ /* 0x008e260000001000 */
[----:B------:R-:W1:Y:S01]  /*1b30*/  SHFL.DOWN PT, R121, R114, 0x1, 0x1f ;  /* 0x08201f0072797f89 */ /* 0x000e6200000e0000 */
[----:B----4-:R-:W-:Y:S02]  /*1b40*/  FMUL.FTZ R108, R89, R104 ;  /* 0x00000068596c7220 */ /* 0x010fe40000410000 */
[----:B------:R-:W-:Y:S02]  /*1b50*/  FADD.FTZ R89, R88, -R89 ;  /* 0x8000005958597221 */ /* 0x000fe40000010000 */
[----:B------:R-:W-:-:S02]  /*1b60*/  FFMA.FTZ R123, R91, R88, R108 ;  /* 0x000000585b7b7223 */ /* 0x000fc4000001006c */
[----:B------:R-:W-:-:S04]  /*1b70*/  FMUL.FTZ R108, R89, R89 ;  /* 0x00000059596c7220 */ /* 0x000fc80000410000 */
[----:B------:R-:W-:Y:S02]  /*1b80*/  FMUL.FTZ R108, R91, R108 ;  /* 0x0000006c5b6c7220 */ /* 0x000fe40000410000 */
[----:B0-----:R-:W-:Y:S02]  /*1b90*/  FMUL.FTZ R91, R106, R123 ;  /* 0x0000007b6a5b7220 */ /* 0x001fe40000410000 */
[----:B-1----:R-:W-:Y:S02]  /*1ba0*/  FADD.FTZ R89, R114, R121 ;  /* 0x0000007972597221 */ /* 0x002fe40000010000 */
[----:B------:R-:W-:Y:S01]  /*1bb0*/  FMUL.FTZ R108, R108, R104 ;  /* 0x000000686c6c7220 */ /* 0x000fe20000410000 */
[----:B------:R0:W1:Y:S01]  /*1bc0*/  SHFL.IDX PT, R121, R91, RZ, 0x1f ;  /* 0x00001fff5b797589 */ /* 0x00006200000e0000 */
[----:B------:R-:W-:Y:S02]  /*1bd0*/  MOV R104, c[0x0][0x1e0] ;  /* 0x0000780000687a02 */ /* 0x000fe40000000f00 */
[----:B------:R-:W-:Y:S01]  /*1be0*/  FFMA.FTZ R89, R106, R108, R89 ;  /* 0x0000006c6a597223 */ /* 0x000fe20000010059 */
[----:B0-----:R-:W-:-:S05]  /*1bf0*/  @!P0 MOV R91, 0x4 ;  /* 0x00000004005b8802 */ /* 0x001fca0000000f00 */
[----:B------:R-:W0:Y:S01]  /*1c00*/  SHFL.IDX PT, R89, R89, RZ, 0x1f ;  /* 0x00001fff59597589 */ /* 0x000e2200000e0000 */
[----:B------:R-:W-:-:S04]  /*1c10*/  @!P0 IMAD.WIDE R90, R92, R91, c[0x0][0x1a0] ;  /* 0x000068005c5a8625 */ /* 0x000fc800078e025b */
[----:B-1----:R-:W-:Y:S01]  /*1c20*/  FMUL.FTZ R88, R121, R121 ;  /* 0x0000007979587220 */ /* 0x002fe20000410000 */
[----:B------:R1:W-:Y:S04]  /*1c30*/  @!P0 STG.E [R90.64], R121 ;  /* 0x000000795a008986 */ /* 0x0003e8000c101904 */
[----:B------:R-:W-:Y:S01]  /*1c40*/  FSEL R123, R88, RZ, P4 ;  /* 0x000000ff587b7208 */ /* 0x000fe20002000000 */
[----:B0-----:R-:W-:Y:S01]  /*1c50*/  FFMA.FTZ R88, R89, R104, c[0x0][0x228] ;  /* 0x00008a0059587623 */ /* 0x001fe20000010068 */
[----:B------:R-:W-:-:S03]  /*1c60*/  FSEL R104, R121, RZ, !P4 ;  /* 0x000000ff79687208 */ /* 0x000fc60006000000 */
[----:B------:R-:W-:Y:S02]  /*1c70*/  FADD.FTZ R123, R88, R123 ;  /* 0x0000007b587b7221 */ /* 0x000fe40000010000 */
[----:B------:R-:W-:-:S04]  /*1c80*/  @!P0 IMAD.WIDE R88, R92, R125, c[0x0][0x1a8] ;  /* 0x00006a005c588625 */ /* 0x000fc800078e027d */
[----:B------:R-:W0:Y:S02]  /*1c90*/  MUFU.RSQ R123, R123 ;  /* 0x0000007b007b7308 */ /* 0x000e240000001400 */
[----:B0-----:R1:W-:Y:S01]  /*1ca0*/  @!P0 STG.E [R88.64], R123 ;  /* 0x0000007b58008986 */ /* 0x0013e2000c101904 */
[----:B------:R-:W-:Y:S05]  /*1cb0*/  @!P1 BRA `(.L_x_5065) ;  /* 0x0000020000009947 */ /* 0x000fea0003800000 */
[--C-:B-1----:R-:W-:Y:S02]  /*1cc0*/  FADD.FTZ R88, R9, -R104.reuse ;  /* 0x8000006809587221 */ /* 0x102fe40000010000 */
[--C-:B------:R-:W-:Y:S02]  /*1cd0*/  FADD.FTZ R90, R6, -R104.reuse ;  /* 0x80000068065a7221 */ /* 0x100fe40000010000 */
[--C-:B------:R-:W-:Y:S02]  /*1ce0*/  FADD.FTZ R106, R7, -R104.reuse ;  /* 0x80000068076a7221 */ /* 0x100fe40000010000 */
[----:B------:R-:W-:Y:S02]  /*1cf0*/  FADD.FTZ R108, R4, -R104 ;  /* 0x80000068046c7221 */ /* 0x000fe40000010000 */
[----:B------:R-:W-:-:S02]  /*1d00*/  FMUL.FTZ R89, R123, R88 ;  /* 0x000000587b597220 */ /* 0x000fc40000410000 */
[--C-:B------:R-:W-:Y:S02]  /*1d10*/  FADD.FTZ R88, R5, -R104.reuse ;  /* 0x8000006805587221 */ /* 0x100fe40000010000 */
[C---:B------:R-:W-:Y:S02]  /*1d20*/  FMUL.FTZ R90, R123.reuse, R90 ;  /* 0x0000005a7b5a7220 */ /* 0x040fe40000410000 */
[C---:B------:R-:W-:Y:S02]  /*1d30*/  FMUL.FTZ R91, R123.reuse, R106 ;  /* 0x0000006a7b5b7220 */ /* 0x040fe40000410000 */
[C---:B------:R-:W-:Y:S02]  /*1d40*/  FMUL.FTZ R108, R123.reuse, R108 ;  /* 0x0000006c7b6c7220 */ /* 0x040fe40000410000 */
[----:B------:R-:W-:Y:S02]  /*1d50*/  FADD.FTZ R106, R2, -R104 ;  /* 0x80000068026a7221 */ /* 0x000fe40000010000 */
[----:B------:R-:W-:-:S02]  /*1d60*/  FMUL.FTZ R121, R123, R88 ;  /* 0x000000587b797220 */ /* 0x000fc40000410000 */
[----:B-----5:R-:W-:Y:S02]  /*1d70*/  FFMA.FTZ R88, R24, R89, R16 ;  /* 0x0000005918587223 */ /* 0x020fe40000010010 */
[----:B------:R-:W-:Y:S02]  /*1d80*/  FFMA.FTZ R89, R25, R90, R17 ;  /* 0x0000005a19597223 */ /* 0x000fe40000010011 */
[----:B------:R-:W-:Y:S02]  /*1d90*/  FFMA.FTZ R91, R26, R91, R18 ;  /* 0x0000005b1a5b7223 */ /* 0x000fe40000010012 */
[----:B------:R-:W-:Y:S01]  /*1da0*/  FFMA.FTZ R108, R27, R108, R19 ;  /* 0x0000006c1b6c7223 */ /* 0x000fe20000010013 */
[----:B------:R-:W-:Y:S01]  /*1db0*/  F2FP.BF16.PACK_AB R88, R89, R88 ;  /* 0x000000585958723e */ /* 0x000fe200000010ff */
[----:B------:R-:W-:Y:S02]  /*1dc0*/  FMUL.FTZ R106, R123, R106 ;  /* 0x0000006a7b6a7220 */ /* 0x000fe40000410000 */
[----:B------:R-:W-:Y:S01]  /*1dd0*/  FFMA.FTZ R90, R28, R121, R20 ;  /* 0x000000791c5a7223 */ /* 0x000fe20000010014 */
[----:B------:R-:W-:Y:S01]  /*1de0*/  F2FP.BF16.PACK_AB R89, R108, R91 ;  /* 0x0000005b6c59723e */ /* 0x000fe200000010ff */
[----:B------:R-:W-:-:S02]  /*1df0*/  FFMA.FTZ R121, R29, R106, R21 ;  /* 0x0000006a1d797223 */ /* 0x000fc40000010015 */
[--C-:B------:R-:W-:Y:S02]  /*1e00*/  FADD.FTZ R106, R3, -R104.reuse ;  /* 0x80000068036a7221 */ /* 0x100fe40000010000 */
[----:B------:R-:W-:Y:S01]  /*1e10*/  FADD.FTZ R108, R0, -R104 ;  /* 0x80000068006c7221 */ /* 0x000fe20000010000 */
[----:B------:R-:W-:Y:S01]  /*1e20*/  F2FP.BF16.PACK_AB R90, R121, R90 ;  /* 0x0000005a795a723e */ /* 0x000fe200000010ff */
[C---:B------:R-:W-:Y:S01]  /*1e30*/  FMUL.FTZ R91, R123.reuse, R106 ;  /* 0x0000006a7b5b7220 */ /* 0x040fe20000410000 */
[----:B------:R-:W-:Y:S01]  /*1e40*/  MOV R121, 0x10 ;  /* 0x0000001000797802 */ /* 0x000fe20000000f00 */
[----:B------:R-:W-:Y:S02]  /*1e50*/  FMUL.FTZ R108, R123, R108 ;  /* 0x0000006c7b6c7220 */ /* 0x000fe40000410000 */
[----:B------:R-:W-:Y:S02]  /*1e60*/  FFMA.FTZ R91, R30, R91, R22 ;  /* 0x0000005b1e5b7223 */ /* 0x000fe40000010016 */
[----:B------:R-:W-:-:S02]  /*1e70*/  FFMA.FTZ R108, R31, R108, R23 ;  /* 0x0000006c1f6c7223 */ /* 0x000fc40000010017 */
[C---:B------:R-:W-:Y:S01]  /*1e80*/  IMAD.WIDE.U32 R120, R8.reuse, R121, c[0x0][0x208] ;  /* 0x0000820008787625 */ /* 0x040fe200078e0079 */
[----:B------:R-:W-:Y:S02]  /*1e90*/  IADD3 R8, R8, 0x80, RZ ;  /* 0x0000008008087810 */ /* 0x000fe40007ffe0ff */
[----:B------:R-:W-:-:S05]  /*1ea0*/  F2FP.BF16.PACK_AB R91, R108, R91 ;  /* 0x0000005b6c5b723e */ /* 0x000fca00000010ff */
[----:B------:R0:W-:Y:S02]  /*1eb0*/  STG.E.128 [R120.64], R88 ;  /* 0x0000005878007986 */ /* 0x0001e4000c101d04 */
.L_x_5065:
[----:B------:R-:W-:Y:S05]  /*1ec0*/  BSYNC B0 ;  /* 0x0000000000007941 */ /* 0x000fea0003800000 */
.L_x_5064:
[----:B------:R-:W-:Y:S01]  /*1ed0*/  BSSY B0, `(.L_x_5066) ;  /* 0x0000022000007945 */ /* 0x000fe20003800000 */
[----:B------:R-:W-:Y:S05]  /*1ee0*/  @!P2 BRA `(.L_x_5067) ;  /* 0x000002000000a947 */ /* 0x000fea0003800000 */
[--C-:B01----:R-:W-:Y:S02]  /*1ef0*/  FADD.FTZ R88, R96, -R104.reuse ;  /* 0x8000006860587221 */ /* 0x103fe40000010000 */
[--C-:B------:R-:W-:Y:S02]  /*1f00*/  FADD.FTZ R106, R98, -R104.reuse ;  /* 0x80000068626a7221 */ /* 0x100fe40000010000 */
[--C-:B------:R-:W-:Y:S02]  /*1f10*/  FADD.FTZ R90, R97, -R104.reuse ;  /* 0x80000068615a7221 */ /* 0x100fe40000010000 */
[--C-:B------:R-:W-:Y:S02]  /*1f20*/  FADD.FTZ R108, R99, -R104.reuse ;  /* 0x80000068636c7221 */ /* 0x100fe40000010000 */
[----:B------:R-:W-:Y:S02]  /*1f30*/  FMUL.FTZ R89, R123, R88 ;  /* 0x000000587b597220 */ /* 0x000fe40000410000 */
[----:B------:R-:W-:-:S02]  /*1f40*/  FADD.FTZ R88, R100, -R104 ;  /* 0x8000006864587221 */ /* 0x000fc40000010000 */
[C---:B------:R-:W-:Y:S02]  /*1f50*/  FMUL.FTZ R91, R123.reuse, R106 ;  /* 0x0000006a7b5b7220 */ /* 0x040fe40000410000 */
[----:B------:R-:W-:Y:S02]  /*1f60*/  FMUL.FTZ R90, R123, R90 ;  /* 0x0000005a7b5a7220 */ /* 0x000fe40000410000 */
[----:B------:R-:W-:Y:S02]  /*1f70*/  FADD.FTZ R106, R101, -R104 ;  /* 0x80000068656a7221 */ /* 0x000fe40000010000 */
[C---:B------:R-:W-:Y:S02]  /*1f80*/  FMUL.FTZ R108, R123.reuse, R108 ;  /* 0x0000006c7b6c7220 */ /* 0x040fe40000410000 */
[----:B------:R-:W-:Y:S02]  /*1f90*/  FMUL.FTZ R121, R123, R88 ;  /* 0x000000587b797220 */ /* 0x000fe40000410000 */
[----:B-----5:R-:W-:-:S02]  /*1fa0*/  FFMA.FTZ R88, R48, R89, R40 ;  /* 0x0000005930587223 */ /* 0x020fc40000010028 */
[----:B------:R-:W-:Y:S02]  /*1fb0*/  FMUL.FTZ R106, R123, R106 ;  /* 0x0000006a7b6a7220 */ /* 0x000fe40000410000 */
[----:B------:R-:W-:Y:S02]  /*1fc0*/  FFMA.FTZ R89, R49, R90, R41 ;  /* 0x0000005a31597223 */ /* 0x000fe40000010029 */
[----:B------:R-:W-:Y:S02]  /*1fd0*/  FFMA.FTZ R91, R50, R91, R42 ;  /* 0x0000005b325b7223 */ /* 0x000fe4000001002a */
[----:B------:R-:W-:Y:S01]  /*1fe0*/  FFMA.FTZ R108, R51, R108, R43 ;  /* 0x0000006c336c7223 */ /* 0x000fe2000001002b */
[----:B------:R-:W-:Y:S01]  /*1ff0*/  F2FP.BF16.PACK_AB R88, R89, R88 ;  /* 0x000000585958723e */ /* 0x000fe200000010ff */
        /* <DEDUP_REMOVED lines=15> */
.L_x_5067:
[----:B------:R-:W-:Y:S05]  /*20f0*/  BSYNC B0 ;  /* 0x0000000000007941 */ /* 0x000fea0003800000 */
.L_x_5066:
[----:B------:R-:W-:Y:S01]  /*2100*/  BSSY B0, `(.L_x_5068) ;  /* 0x0000021000007945 */ /* 0x000fe20003800000 */
[----:B------:R-:W-:Y:S05]  /*2110*/  @!P3 BRA `(.L_x_5069) ;  /* 0x000001f00000b947 */ /* 0x000fea0003800000 */
[--C-:B------:R-:W-:Y:S02]  /*2120*/  FADD.FTZ R110, R113, -R104.reuse ;  /* 0x80000068716e7221 */ /* 0x100fe40000010000 */
[--C-:B------:R-:W-:Y:S02]  /*2130*/  FADD.FTZ R114, R117, -R104.reuse ;  /* 0x8000006875727221 */ /* 0x100fe40000010000 */
[--C-:B------:R-:W-:Y:S02]  /*2140*/  FADD.FTZ R108, R105, -R104.reuse ;  /* 0x80000068696c7221 */ /* 0x100fe40000010000 */
[--C-:B------:R-:W-:Y:S02]  /*2150*/  FADD.FTZ R106, R107, -R104.reuse ;  /* 0x800000686b6a7221 */ /* 0x100fe40000010000 */
[--C-:B01----:R-:W-:Y:S02]  /*2160*/  FADD.FTZ R90, R109, -R104.reuse ;  /* 0x800000686d5a7221 */ /* 0x103fe40000010000 */
[----:B------:R-:W-:-:S02]  /*2170*/  FADD.FTZ R88, R111, -R104 ;  /* 0x800000686f587221 */ /* 0x000fc40000010000 */
[--C-:B------:R-:W-:Y:S02]  /*2180*/  FADD.FTZ R112, R115, -R104.reuse ;  /* 0x8000006873707221 */ /* 0x100fe40000010000 */
[----:B------:R-:W-:Y:S02]  /*2190*/  FADD.FTZ R104, R119, -R104 ;  /* 0x8000006877687221 */ /* 0x000fe40000010000 */
[C---:B------:R-:W-:Y:S02]  /*21a0*/  FMUL.FTZ R91, R123.reuse, R110 ;  /* 0x0000006e7b5b7220 */ /* 0x040fe40000410000 */
[C---:B------:R-:W-:Y:S02]  /*21b0*/  FMUL.FTZ R121, R123.reuse, R114 ;  /* 0x000000727b797220 */ /* 0x040fe40000410000 */
[C---:B------:R-:W-:Y:S02]  /*21c0*/  FMUL.FTZ R89, R123.reuse, R108 ;  /* 0x0000006c7b597220 */ /* 0x040fe40000410000 */
[----:B------:R-:W-:-:S02]  /*21d0*/  FMUL.FTZ R104, R123, R104 ;  /* 0x000000687b687220 */ /* 0x000fc40000410000 */
[----:B-----5:R-:W-:Y:S02]  /*21e0*/  FFMA.FTZ R108, R76, R91, R68 ;  /* 0x0000005b4c6c7223 */ /* 0x020fe40000010044 */
[----:B------:R-:W-:Y:S02]  /*21f0*/  FFMA.FTZ R91, R78, R121, R70 ;  /* 0x000000794e5b7223 */ /* 0x000fe40000010046 */
[----:B------:R-:W-:Y:S02]  /*2200*/  FMUL.FTZ R121, R123, R90 ;  /* 0x0000005a7b797220 */ /* 0x000fe40000410000 */
[----:B------:R-:W-:Y:S02]  /*2210*/  FFMA.FTZ R110, R79, R104, R71 ;  /* 0x000000684f6e7223 */ /* 0x000fe40000010047 */
[C---:B------:R-:W-:Y:S02]  /*2220*/  FMUL.FTZ R106, R123.reuse, R106 ;  /* 0x0000006a7b6a7220 */ /* 0x040fe40000410000 */
[C---:B------:R-:W-:Y:S01]  /*2230*/  FMUL.FTZ R112, R123.reuse, R112 ;  /* 0x000000707b707220 */ /* 0x040fe20000410000 */
[----:B------:R-:W-:Y:S01]  /*2240*/  F2FP.BF16.PACK_AB R91, R110, R91 ;  /* 0x0000005b6e5b723e */ /* 0x000fe200000010ff */
[----:B------:R-:W-:Y:S01]  /*2250*/  FMUL.FTZ R104, R123, R88 ;  /* 0x000000587b687220 */ /* 0x000fe20000410000 */
[----:B------:R-:W-:Y:S01]  /*2260*/  MOV R123, 0x10 ;  /* 0x00000010007b7802 */ /* 0x000fe20000000f00 */
[----:B------:R-:W-:-:S02]  /*2270*/  FFMA.FTZ R88, R72, R89, R64 ;  /* 0x0000005948587223 */ /* 0x000fc40000010040 */
[----:B------:R-:W-:Y:S02]  /*2280*/  FFMA.FTZ R89, R74, R121, R66 ;  /* 0x000000794a597223 */ /* 0x000fe40000010042 */
[----:B------:R-:W-:Y:S02]  /*2290*/  FFMA.FTZ R121, R73, R106, R65 ;  /* 0x0000006a49797223 */ /* 0x000fe40000010041 */
[----:B------:R-:W-:Y:S02]  /*22a0*/  FFMA.FTZ R125, R77, R112, R69 ;  /* 0x000000704d7d7223 */ /* 0x000fe40000010045 */
[----:B------:R-:W-:Y:S01]  /*22b0*/  FFMA.FTZ R104, R75, R104, R67 ;  /* 0x000000684b687223 */ /* 0x000fe20000010043 */
[----:B------:R-:W-:Y:S01]  /*22c0*/  F2FP.BF16.PACK_AB R88, R121, R88 ;  /* 0x000000587958723e */ /* 0x000fe200000010ff */
[----:B------:R-:W-:Y:S01]  /*22d0*/  IMAD.WIDE.U32 R120, R8, R123, c[0x0][0x208] ;  /* 0x0000820008787625 */ /* 0x000fe200078e007b */
[----:B------:R-:W-:Y:S02]  /*22e0*/  F2FP.BF16.PACK_AB R90, R125, R108 ;  /* 0x0000006c7d5a723e */ /* 0x000fe400000010ff */
[----:B------:R-:W-:-:S05]  /*22f0*/  F2FP.BF16.PACK_AB R89, R104, R89 ;  /* 0x000000596859723e */ /* 0x000fca00000010ff */
[----:B------:R0:W-:Y:S02]  /*2300*/  STG.E.128 [R120.64], R88 ;  /* 0x0000005878007986 */ /* 0x0001e4000c101d04 */
.L_x_5069:
[----:B------:R-:W-:Y:S05]  /*2310*/  BSYNC B0 ;  /* 0x0000000000007941 */ /* 0x000fea0003800000 */
.L_x_5068:
[----:B------:R-:W-:Y:S02]  /*2320*/  IADD3 R92, R92, c[0x0][0x160], RZ ;  /* 0x000058005c5c7a10 */ /* 0x000fe40007ffe0ff */
[----:B------:R-:W-:Y:S02]  /*2330*/  LOP3.LUT P4, RZ, R11, 0xff, RZ, 0xc0, !PT ;  /* 0x000000ff0bff7812 */ /* 0x000fe4000788c0ff */
[----:B------:R-:W-:Y:S02]  /*2340*/  ISETP.GE.AND P0, PT, R92, c[0x0][0x164], PT ;  /* 0x000059005c007a0c */ /* 0x000fe40003f06270 */
[----:B------:R-:W-:-:S11]  /*2350*/  SEL R11, RZ, 0x1, P4 ;  /* 0x00000001ff0b7807 */ /* 0x000fd60002000000 */
[----:B01---5:R-:W-:Y:S01]  /*2360*/  @P0 CALL.REL.NOINC `(.L_x_5070) ;  /* 0x0000001000000944 */ /* 0x023fe20003c00000 */
[----:B------:R-:W-:Y:S05]  /*2370*/  BRA `(.L_x_5071) ;  /* 0xffffe2e000007947 */ /* 0x000fea000383ffff */
.L_x_5070:
[----:B------:R-:W-:Y:S05]  /*2380*/  EXIT ;  /* 0x000000000000794d */ /* 0x000fea0003800000 */
.L_x_5062:
[----:B------:R-:W-:Y:S01]  /*2390*/  HFMA2.MMA R108, -RZ, RZ, 0, 5.9604644775390625e-08 ;  /* 0x00000001ff6c7435 */ /* 0x000fe200000001ff */
[----:B------:R-:W-:Y:S02]  /*23a0*/  MOV R89, R88 ;  /* 0x0000005800597202 */ /* 0x000fe40000000f00 */
[----:B------:R-:W-:Y:S02]  /*23b0*/  MOV R106, 0x1f ;  /* 0x0000001f006a7802 */ /* 0x000fe40000000f00 */
[----:B------:R-:W-:Y:S02]  /*23c0*/  MOV R123, 0xffffffff ;  /* 0xffffffff007b7802 */ /* 0x000fe40000000f00 */
[----:B------:R-:W-:Y:S02]  /*23d0*/  MOV R90, 0x23f0 ;  /* 0x000023f0005a7802 */ /* 0x000fe40000000f00 */
[----:B-1---5:R-:W-:Y:S05]  /*23e0*/  CALL.REL.NOINC `($__internal_36_$__cuda_sm70_shflsync_bfly_p) ;  /* 0x000006b000007944 */ /* 0x022fea0003c00000 */
[----:B01----:R-:W-:Y:S01]  /*23f0*/  MOV R89, R108 ;  /* 0x0000006c00597202 */ /* 0x003fe20000000f00 */
[----:B------:R-:W-:Y:S05]  /*2400*/  BRA `(.L_x_5072) ;  /* 0xfffff03000007947 */ /* 0x000fea000383ffff */
.L_x_5063:
[----:B------:R-:W-:Y:S01]  /*2410*/  HFMA2.MMA R108, -RZ, RZ, 0, 1.1920928955078125e-07 ;  /* 0x00000002ff6c7435 */ /* 0x000fe200000001ff */
[----:B------:R-:W-:Y:S02]  /*2420*/  MOV R106, 0x1f ;  /* 0x0000001f006a7802 */ /* 0x000fe40000000f00 */
[----:B------:R-:W-:-:S02]  /*2430*/  MOV R123, 0xffffffff ;  /* 0xffffffff007b7802 */ /* 0x000fc40000000f00 */
[----:B------:R-:W-:Y:S02]  /*2440*/  MOV R90, 0x2460 ;  /* 0x00002460005a7802 */ /* 0x000fe40000000f00 */
[----:B01---5:R-:W-:Y:S05]  /*2450*/  CALL.REL.NOINC `($__internal_36_$__cuda_sm70_shflsync_bfly_p) ;  /* 0x0000064000007944 */ /* 0x023fea0003c00000 */
[----:B01----:R-:W-:Y:S01]  /*2460*/  FADD.FTZ R89, R89, R108 ;  /* 0x0000006c59597221 */ /* 0x003fe20000010000 */
[----:B------:R-:W-:Y:S01]  /*2470*/  HFMA2.MMA R108, -RZ, RZ, 0, 2.384185791015625e-07 ;  /* 0x00000004ff6c7435 */ /* 0x000fe200000001ff */
[----:B------:R-:W-:Y:S02]  /*2480*/  MOV R106, 0x1f ;  /* 0x0000001f006a7802 */ /* 0x000fe40000000f00 */
[----:B------:R-:W-:Y:S02]  /*2490*/  MOV R123, 0xffffffff ;  /* 0xffffffff007b7802 */ /* 0x000fe40000000f00 */
[----:B------:R-:W-:Y:S02]  /*24a0*/  MOV R90, 0x24c0 ;  /* 0x000024c0005a7802 */ /* 0x000fe40000000f00 */
[----:B------:R-:W-:Y:S05]  /*24b0*/  CALL.REL.NOINC `($__internal_36_$__cuda_sm70_shflsync_bfly_p) ;  /* 0x000005e000007944 */ /* 0x000fea0003c00000 */
[----:B01----:R-:W-:Y:S01]  /*24c0*/  FADD.FTZ R89, R89, R108 ;  /* 0x0000006c59597221 */ /* 0x003fe20000010000 */
[----:B------:R-:W-:Y:S01]  /*24d0*/  HFMA2.MMA R108, -RZ, RZ, 0, 4.76837158203125e-07 ;  /* 0x00000008ff6c7435 */ /* 0x000fe200000001ff */
[----:B------:R-:W-:Y:S02]  /*24e0*/  MOV R106, 0x1f ;  /* 0x0000001f006a7802 */ /* 0x000fe40000000f00 */
[----:B------:R-:W-:-:S02]  /*24f0*/  MOV R123, 0xffffffff ;  /* 0xffffffff007b7802 */ /* 0x000fc40000000f00 */
[----:B------:R-:W-:Y:S02]  /*2500*/  MOV R90, 0x2520 ;  /* 0x00002520005a7802 */ /* 0x000fe40000000f00 */
[----:B------:R-:W-:Y:S05]  /*2510*/  CALL.REL.NOINC `($__internal_36_$__cuda_sm70_shflsync_bfly_p) ;  /* 0x0000058000007944 */ /* 0x000fea0003c00000 */
[----:B01----:R-:W-:Y:S01]  /*2520*/  FADD.FTZ R89, R89, R108 ;  /* 0x0000006c59597221 */ /* 0x003fe20000010000 */
[----:B------:R-:W-:Y:S01]  /*2530*/  HFMA2.MMA R108, -RZ, RZ, 0, 9.5367431640625e-07 ;  /* 0x00000010ff6c7435 */ /* 0x000fe200000001ff */
[----:B------:R-:W-:Y:S02]  /*2540*/  MOV R106, 0x1f ;  /* 0x0000001f006a7802 */ /* 0x000fe40000000f00 */
[----:B------:R-:W-:Y:S02]  /*2550*/  MOV R123, 0xffffffff ;  /* 0xffffffff007b7802 */ /* 0x000fe40000000f00 */
[----:B------:R-:W-:Y:S02]  /*2560*/  MOV R90, 0x2580 ;  /* 0x00002580005a7802 */ /* 0x000fe40000000f00 */
[----:B------:R-:W-:Y:S05]  /*2570*/  CALL.REL.NOINC `($__internal_36_$__cuda_sm70_shflsync_bfly_p) ;  /* 0x0000052000007944 */ /* 0x000fea0003c00000 */
[----:B-1----:R-:W-:Y:S01]  /*2580*/  FADD.FTZ R88, R89, R108 ;  /* 0x0000006c59587221 */ /* 0x002fe20000010000 */
[----:B------:R-:W-:Y:S01]  /*2590*/  HFMA2.MMA R108, -RZ, RZ, 0, 5.9604644775390625e-08 ;  /* 0x00000001ff6c7435 */ /* 0x000fe200000001ff */
[----:B0-----:R-:W-:Y:S02]  /*25a0*/  MOV R123, 0xffffffff ;  /* 0xffffffff007b7802 */ /* 0x001fe40000000f00 */
        /* <DEDUP_REMOVED lines=52> */
[----:B------:R-:W-:Y:S05]  /*28f0*/  CALL.REL.NOINC `($__internal_36_$__cuda_sm70_shflsync_bfly_p) ;  /* 0x000001a000007944 */ /* 0x000fea0003c00000 */
[----:B01----:R-:W-:Y:S01]  /*2900*/  FADD.FTZ R89, R89, R108 ;  /* 0x0000006c59597221 */ /* 0x003fe20000010000 */
[----:B------:R-:W-:Y:S01]  /*2910*/  HFMA2.MMA R108, -RZ, RZ, 0, 1.1920928955078125e-07 ;  /* 0x00000002ff6c7435 */ /* 0x000fe200000001ff */
[----:B------:R-:W-:Y:S02]  /*2920*/  MOV R106, 0x1f ;  /* 0x0000001f006a7802 */ /* 0x000fe40000000f00 */
[----:B------:R-:W-:Y:S02]  /*2930*/  MOV R123, 0xffffffff ;  /* 0xffffffff007b7802 */ /* 0x000fe40000000f00 */
[----:B------:R-:W-:Y:S02]  /*2940*/  MOV R90, 0x2960 ;  /* 0x00002960005a7802 */ /* 0x000fe40000000f00 */
[----:B------:R-:W-:Y:S05]  /*2950*/  CALL.REL.NOINC `($__internal_36_$__cuda_sm70_shflsync_bfly_p) ;  /* 0x0000014000007944 */ /* 0x000fea0003c00000 */
[----:B01----:R-:W-:Y:S01]  /*2960*/  FADD.FTZ R89, R89, R108 ;  /* 0x0000006c59597221 */ /* 0x003fe20000010000 */
[----:B------:R-:W-:Y:S01]  /*2970*/  HFMA2.MMA R108, -RZ, RZ, 0, 2.384185791015625e-07 ;  /* 0x00000004ff6c7435 */ /* 0x000fe200000001ff */
[----:B------:R-:W-:Y:S02]  /*2980*/  MOV R106, 0x1f ;  /* 0x0000001f006a7802 */ /* 0x000fe40000000f00 */
[----:B------:R-:W-:-:S02]  /*2990*/  MOV R123, 0xffffffff ;  /* 0xffffffff007b7802 */ /* 0x000fc40000000f00 */
[----:B------:R-:W-:Y:S02]  /*29a0*/  MOV R90, 0x29c0 ;  /* 0x000029c0005a7802 */ /* 0x000fe40000000f00 */
[----:B------:R-:W-:Y:S05]  /*29b0*/  CALL.REL.NOINC `($__internal_36_$__cuda_sm70_shflsync_bfly_p) ;  /* 0x000000e000007944 */ /* 0x000fea0003c00000 */
[----:B01----:R-:W-:Y:S01]  /*29c0*/  FADD.FTZ R89, R89, R108 ;  /* 0x0000006c59597221 */ /* 0x003fe20000010000 */
[----:B------:R-:W-:Y:S01]  /*29d0*/  HFMA2.MMA R108, -RZ, RZ, 0, 4.76837158203125e-07 ;  /* 0x00000008ff6c7435 */ /* 0x000fe200000001ff */
[----:B------:R-:W-:Y:S02]  /*29e0*/  MOV R106, 0x1f ;  /* 0x0000001f006a7802 */ /* 0x000fe40000000f00 */
[----:B------:R-:W-:Y:S02]  /*29f0*/  MOV R123, 0xffffffff ;  /* 0xffffffff007b7802 */ /* 0x000fe40000000f00 */
[----:B------:R-:W-:Y:S02]  /*2a00*/  MOV R90, 0x2a20 ;  /* 0x00002a20005a7802 */ /* 0x000fe40000000f00 */
[----:B------:R-:W-:Y:S05]  /*2a10*/  CALL.REL.NOINC `($__internal_36_$__cuda_sm70_shflsync_bfly_p) ;  /* 0x0000008000007944 */ /* 0x000fea0003c00000 */
[----:B-1----:R-:W-:Y:S01]  /*2a20*/  FADD.FTZ R121, R89, R108 ;  /* 0x0000006c59797221 */ /* 0x002fe20000010000 */
[----:B------:R-:W-:Y:S01]  /*2a30*/  HFMA2.MMA R108, -RZ, RZ, 0, 9.5367431640625e-07 ;  /* 0x00000010ff6c7435 */ /* 0x000fe200000001ff */
[----:B0-----:R-:W-:Y:S02]  /*2a40*/  MOV R106, 0x1f ;  /* 0x0000001f006a7802 */ /* 0x001fe40000000f00 */
[----:B------:R-:W-:-:S02]  /*2a50*/  MOV R123, 0xffffffff ;  /* 0xffffffff007b7802 */ /* 0x000fc40000000f00 */
[----:B------:R-:W-:Y:S02]  /*2a60*/  MOV R89, R121 ;  /* 0x0000007900597202 */ /* 0x000fe40000000f00 */
[----:B------:R-:W-:Y:S02]  /*2a70*/  MOV R90, 0x2a90 ;  /* 0x00002a90005a7802 */ /* 0x000fe40000000f00 */
[----:B------:R-:W-:Y:S05]  /*2a80*/  CALL.REL.NOINC `($__internal_36_$__cuda_sm70_shflsync_bfly_p) ;  /* 0x0000001000007944 */ /* 0x000fea0003c00000 */
[----:B01----:R-:W-:Y:S05]  /*2a90*/  BRA `(.L_x_5073) ;  /* 0xffffedf000007947 */ /* 0x003fea000383ffff */
        .weak           $__internal_36_$__cuda_sm70_shflsync_bfly_p
        .type           $__internal_36_$__cuda_sm70_shflsync_bfly_p,@function
        .size           $__internal_36_$__cuda_sm70_shflsync_bfly_p,(.L_x_22124 - $__internal_36_$__cuda_sm70_shflsync_bfly_p)
$__internal_36_$__cuda_sm70_shflsync_bfly_p:
[----:B------:R-:W-:Y:S01]  /*2aa0*/  HFMA2.MMA R91, -RZ, RZ, 0, 0 ;  /* 0x00000000ff5b7435 */ /* 0x000fe200000001ff */
[----:B------:R-:W-:Y:S04]  /*2ab0*/  WARPSYNC R123 ;  /* 0x0000007b00007348 */ /* 0x000fe80003800000 */
[----:B------:R0:W1:Y:S01]  /*2ac0*/  SHFL.BFLY PT, R108, R89, R108, R106 ;  /* 0x0c00006c596c7389 */ /* 0x00006200000e006a */
[----:B------:R-:W-:Y:S05]  /*2ad0*/  RET.REL.NODEC R90 `(_ZN10layer_norm13ln_fwd_kernelINS_13Kernel_traitsIf13__nv_bfloat16S2_S2_fjLj3072ELj1ELj1ELj4ELj16ENS_18Kernel_traits_baseILj3072EfS2_S2_S2_fjLj128EEEEELb0ELb1ELb0ELb0EEEvNS_9FwdParamsE) ;  /* 0xffffd5205a007950 */ /* 0x000fea0003c3ffff */
.L_x_5074:
        /* <DEDUP_REMOVED lines=10> */
.L_x_22124:


//--------------------- .text._ZN10layer_norm13ln_fwd_kernelINS_13Kernel_traitsIf13__nv_bfloat16S2_S2_fjLj3072ELj1ELj1ELj4ELj16ENS_18Kernel_traits_baseILj3072EfS2_S2_S2_fjLj128EEEEELb0ELb1ELb0ELb1EEEvNS_9FwdParamsE --------------------------
	.section	.text._ZN10layer_norm13ln_fwd_kernelINS_13Kernel_traitsIf13__nv_bfloat16S2_S2_fjLj3072ELj1ELj1ELj4ELj16ENS_18Kernel_traits_baseILj3072EfS2_S2_S2_fjLj128EEEEELb0ELb1ELb0ELb1EEEvNS_9FwdParamsE,"ax",@progbits
	.sectioninfo	@"SHI_REGISTERS=128"
	.align	128
        .global         _ZN10layer_norm13ln_fwd_kernelINS_13Kernel_traitsIf13__nv_bfloat16S2_S2_fjLj3072ELj1ELj1ELj4ELj16ENS_18Kernel_traits_baseILj3072EfS2_S2_S2_fjLj128EEEEELb0ELb1ELb0ELb1EEEvNS_9FwdParamsE
        .type           _ZN10layer_norm13ln_fwd_kernelINS_13Kernel_traitsIf13__nv_bfloat16S2_S2_fjLj3072ELj1ELj1ELj4ELj16ENS_18Kernel_traits_baseILj3072EfS2_S2_S2_fjLj128EEEEELb0ELb1ELb0ELb1EEEvNS_9FwdParamsE,@function
        .size           _ZN10layer_norm13ln_fwd_kernelINS_13Kernel_traitsIf13__nv_bfloat16S2_S2_fjLj3072ELj1ELj1ELj4ELj16ENS_18Kernel_traits_baseILj3072EfS2_S2_S2_fjLj128EEEEELb0ELb1ELb0ELb1EEEvNS_9FwdParamsE,(.L_x_22125 - _ZN10layer_norm13ln_fwd_kernelINS_13Kernel_traitsIf13__nv_bfloat16S2_S2_fjLj3072ELj1ELj1ELj4ELj16ENS_18Kernel_traits_baseILj3072EfS2_S2_S2_fjLj128EEEEELb0ELb1ELb0ELb1EEEvNS_9FwdParamsE)
        .other          _ZN10layer_norm13ln_fwd_kernelINS_13Kernel_traitsIf13__nv_bfloat16S2_S2_fjLj3072ELj1ELj1ELj4ELj16ENS_18Kernel_traits_baseILj3072EfS2_S2_S2_fjLj128EEEEELb0ELb1ELb0ELb1EEEvNS_9FwdParamsE,@"STO_CUDA_ENTRY STV_DEFAULT"
_ZN10layer_norm13ln_fwd_kernelINS_13Kernel_traitsIf13__nv_bfloat16S2_S2_fjLj3072ELj1ELj1ELj4ELj16ENS_18Kernel_traits_baseILj3072EfS2_S2_S2_fjLj128EEEEELb0ELb1ELb0ELb1EEEvNS_9FwdParamsE:
.text._ZN10layer_norm13ln_fwd_kernelINS_13Kernel_traitsIf13__nv_bfloat16S2_S2_fjLj3072ELj1ELj1ELj4ELj16ENS_18Kernel_traits_baseILj3072EfS2_S2_S2_fjLj128EEEEELb0ELb1ELb0ELb1EEEvNS_9FwdParamsE:
        /* <DEDUP_REMOVED lines=20> */
[----:B------:R-:W-:Y:S02]  /*0140*/  LOP3.LUT R0, R0, 0xfe0, RZ, 0xc0, !PT ;  /* 0x00000fe000007812 */ /* 0x000fe400078ec0ff */
[----:B------:R-:W-:Y:S02]  /*0150*/  LOP3.LUT R6, R8, 0x7f, RZ, 0xc0, !PT ;  /* 0x0000007f08067812 */ /* 0x000fe400078ec0ff */
[----:B------:R-:W-:Y:S02]  /*0160*/  IADD3 R4, P3, R0, c[0x0][0x218], RZ ;  /* 0x0000860000047a10 */ /* 0x000fe40007f7e0ff */
[----:B------:R-:W-:Y:S02]  /*0170*/  LEA R10, P1, R6, c[0x0][0x1c8], 0x5 ;  /* 0x00007200060a7a11 */ /* 0x000fe400078228ff */
[----:B------:R-:W-:-:S02]  /*0180*/  IADD3.X R5, RZ, c[0x0][0x21c], RZ, P3, !PT ;  /* 0x00008700ff057a10 */ /* 0x000fc40001ffe4ff */
[----:B------:R-:W-:Y:S02]  /*0190*/  IADD3 R2, P2, R0, c[0x0][0x1b0], RZ ;  /* 0x00006c0000027a10 */ /* 0x000fe40007f5e0ff */
[----:B-1----:R-:W-:Y:S01]  /*01a0*/  IADD3 R9, R7, UR6, RZ ;  /* 0x0000000607097c10 */ /* 0x002fe2000fffe0ff */
[----:B------:R0:W5:Y:S01]  /*01b0*/  @P0 LDG.E.128 R84, [R4.64] ;  /* 0x0000000404540981 */ /* 0x000162000c1e1d00 */
[----:B------:R-:W-:Y:S02]  /*01c0*/  IADD3.X R11, RZ, c[0x0][0x1cc], RZ, P1, !PT ;  /* 0x00007300ff0b7a10 */ /* 0x000fe40000ffe4ff */
[----:B------:R-:W-:Y:S01]  /*01d0*/  ISETP.GE.AND P3, PT, R9, c[0x0][0x164], PT ;  /* 0x0000590009007a0c */ /* 0x000fe20003f66270 */
[----:B------:R0:W5:Y:S01]  /*01e0*/  @P0 LDG.E.128 R80, [R4.64+0x10] ;  /* 0x0000100404500981 */ /* 0x000162000c1e1d00 */
[----:B------:R-:W-:-:S03]  /*01f0*/  IADD3.X R3, RZ, c[0x0][0x1b4], RZ, P2, !PT ;  /* 0x00006d00ff037a10 */ /* 0x000fc600017fe4ff */
        /* <DEDUP_REMOVED lines=11> */
[----:B------:R-:W-:Y:S01]  /*02b0*/  HFMA2.MMA R12, -RZ, RZ, 0, 5.9604644775390625e-08 ;  /* 0x00000001ff0c7435 */ /* 0x000fe200000001ff */
[----:B------:R-:W-:-:S02]  /*02c0*/  SHF.R.U32.HI R0, RZ, 0x5, R8 ;  /* 0x00000005ff007819 */ /* 0x000fc40000011608 */
[----:B------:R-:W-:Y:S01]  /*02d0*/  SHF.L.U32 R7, R7, 0x2, RZ ;  /* 0x0000000207077819 */ /* 0x000fe200000006ff */
[----:B------:R2:W5:Y:S01]  /*02e0*/  LDG.E.128 R60, [R2.64] ;  /* 0x00000004023c7981 */ /* 0x000562000c1e1d00 */
[----:B0-----:R-:W-:-:S03]  /*02f0*/  MOV R5, R9 ;  /* 0x0000000900057202 */ /* 0x001fc60000000f00 */
[----:B------:R2:W5:Y:S01]  /*0300*/  LDG.E.128 R56, [R2.64+0x10] ;  /* 0x0000100402387981 */ /* 0x000562000c1e1d00 */
[----:B------:R-:W-:-:S03]  /*0310*/  LOP3.LUT R4, R8, 0x1f, RZ, 0xc0, !PT ;  /* 0x0000001f08047812 */ /* 0x000fc600078ec0ff */
[----:B------:R2:W5:Y:S04]  /*0320*/  LDG.E.128 R52, [R2.64+0x1000] ;  /* 0x0010000402347981 */ /* 0x000568000c1e1d00 */
[----:B------:R2:W5:Y:S04]  /*0330*/  LDG.E.128 R48, [R2.64+0x1010] ;  /* 0x0010100402307981 */ /* 0x000568000c1e1d00 */
[----:B------:R2:W5:Y:S04]  /*0340*/  LDG.E.128 R44, [R2.64+0x2000] ;  /* 0x00200004022c7981 */ /* 0x000568000c1e1d00 */
[----:B------:R2:W5:Y:S01]  /*0350*/  LDG.E.128 R40, [R2.64+0x2010] ;  /* 0x0020100402287981 */ /* 0x000562000c1e1d00 */
[----:B------:R-:W-:Y:S01]  /*0360*/  ULDC.U8 UR6, c[0x0][0x1f0] ;  /* 0x00007c0000067ab9 */ /* 0x000fe20000000000 */
[----:B--2---:R-:W-:-:S02]  /*0370*/  LOP3.LUT R3, R0, 0x3, RZ, 0xc0, !PT ;  /* 0x0000000300037812 */ /* 0x004fc400078ec0ff */
[----:B------:R-:W-:Y:S02]  /*0380*/  PRMT R2, R12, 0x7610, R2 ;  /* 0x000076100c027816 */ /* 0x000fe40000000002 */
[----:B-1----:R-:W-:Y:S02]  /*0390*/  IADD3 R0, R7, 0x4, RZ ;  /* 0x0000000407007810 */ /* 0x002fe40007ffe0ff */
.L_x_5078:
[----:B------:R-:W-:Y:S01]  /*03a0*/  ISETP.NE.U32.AND P1, PT, RZ, c[0x0][0x1c0], PT ;  /* 0x00007000ff007a0c */ /* 0x000fe20003f25070 */
[----:B------:R-:W-:Y:S01]  /*03b0*/  IMAD R9, R5, c[0x0][0x168], RZ ;  /* 0x00005a0005097a24 */ /* 0x000fe200078e02ff */
[----:B------:R-:W-:Y:S02]  /*03c0*/  ISETP.NE.U32.AND P0, PT, RZ, c[0x0][0x180], PT ;  /* 0x00006000ff007a0c */ /* 0x000fe40003f05070 */
[----:B------:R-:W-:Y:S02]  /*03d0*/  ISETP.NE.AND.EX P1, PT, RZ, c[0x0][0x1c4], PT, P1 ;  /* 0x00007100ff007a0c */ /* 0x000fe40003f25310 */
[----:B------:R-:W-:Y:S02]  /*03e0*/  SHF.R.S32.HI R10, RZ, 0x1f, R9 ;  /* 0x0000001fff0a7819 */ /* 0x000fe40000011409 */
[----:B------:R-:W-:-:S02]  /*03f0*/  ISETP.NE.AND.EX P0, PT, RZ, c[0x0][0x184], PT, P0 ;  /* 0x00006100ff007a0c */ /* 0x000fc40003f05300 */
        /* <DEDUP_REMOVED lines=10> */
[----:B------:R0:W4:Y:S01]  /*04a0*/  @P0 LDG.E.128 R12, [R92.64] ;  /* 0x000000045c0c0981 */ /* 0x000122000c1e1d00 */
[----:B------:R-:W-:Y:S02]  /*04b0*/  MOV R106, 0x3f800000 ;  /* 0x3f800000006a7802 */ /* 0x000fe40000000f00 */
[----:B--2---:R-:W-:Y:S02]  /*04c0*/  PRMT R9, RZ, 0x5410, R88 ;  /* 0x00005410ff097816 */ /* 0x004fe40000000058 */
[----:B---3--:R-:W-:Y:S02]  /*04d0*/  @P1 PRMT R106, RZ, 0x5410, R10 ;  /* 0x00005410ff6a1816 */ /* 0x008fe4000000000a */
[----:B------:R-:W-:-:S03]  /*04e0*/  PRMT R11, RZ, 0x7610, R88 ;  /* 0x00007610ff0b7816 */ /* 0x000fc60000000058 */
[-C--:B------:R-:W-:Y:S01]  /*04f0*/  FMUL.FTZ R9, R9, R106.reuse ;  /* 0x0000006a09097220 */ /* 0x080fe20000410000 */
[----:B0-----:R-:W-:Y:S01]  /*0500*/  PRMT R93, RZ, 0x5410, R89 ;  /* 0x00005410ff5d7816 */ /* 0x001fe20000000059 */
[----:B------:R-:W-:Y:S02]  /*0510*/  FMUL.FTZ R10, R11, R106 ;  /* 0x0000006a0b0a7220 */ /* 0x000fe40000410000 */
[----:B-----5:R-:W-:Y:S01]  /*0520*/  FMUL.FTZ R104, R36, R9 ;  /* 0x0000000924687220 */ /* 0x020fe20000410000 */
[----:B----4-:R-:W-:Y:S01]  /*0530*/  @P0 PRMT R9, RZ, 0x5410, R12 ;  /* 0x00005410ff090816 */ /* 0x010fe2000000000c */
[----:B------:R-:W-:Y:S01]  /*0540*/  FMUL.FTZ R103, R37, R10 ;  /* 0x0000000a25677220 */ /* 0x000fe20000410000 */
[----:B------:R-:W-:Y:S01]  /*0550*/  PRMT R95, RZ, 0x5410, R90 ;  /* 0x00005410ff5f7816 */ /* 0x000fe2000000005a */
[-C--:B------:R-:W-:Y:S01]  /*0560*/  FMUL.FTZ R93, R93, R106.reuse ;  /* 0x0000006a5d5d7220 */ /* 0x080fe20000410000 */
[----:B------:R-:W-:Y:S01]  /*0570*/  @P0 PRMT R10, RZ, 0x7610, R12 ;  /* 0x00007610ff0a0816 */ /* 0x000fe2000000000c */
[----:B------:R-:W-:Y:S01]  /*0580*/  @P0 FADD.FTZ R104, R104, R9 ;  /* 0x0000000968680221 */ /* 0x000fe20000010000 */
[----:B------:R-:W-:Y:S01]  /*0590*/  PRMT R97, RZ, 0x7610, R90 ;  /* 0x00007610ff617816 */ /* 0x000fe2000000005a */
[-C--:B------:R-:W-:Y:S01]  /*05a0*/  FMUL.FTZ R95, R95, R106.reuse ;  /* 0x0000006a5f5f7220 */ /* 0x080fe20000410000 */
[----:B------:R-:W-:Y:S01]  /*05b0*/  @P0 PRMT R9, RZ, 0x5410, R13 ;  /* 0x00005410ff090816 */ /* 0x000fe2000000000d */
[----:B------:R-:W-:Y:S01]  /*05c0*/  FMUL.FTZ R102, R38, R93 ;  /* 0x0000005d26667220 */ /* 0x000fe20000410000 */
[----:B------:R-:W-:Y:S01]  /*05d0*/  PRMT R99, RZ, 0x5410, R91 ;  /* 0x00005410ff637816 */ /* 0x000fe2000000005b */
[----:B------:R-:W-:Y:S01]  /*05e0*/  @P0 FADD.FTZ R103, R103, R10 ;  /* 0x0000000a67670221 */ /* 0x000fe20000010000 */
[----:B------:R-:W-:Y:S01]  /*05f0*/  PRMT R89, RZ, 0x7610, R89 ;  /* 0x00007610ff597816 */ /* 0x000fe20000000059 */
[-C--:B------:R-:W-:Y:S01]  /*0600*/  FMUL.FTZ R100, R97, R106.reuse ;  /* 0x0000006a61647220 */ /* 0x080fe20000410000 */
[--C-:B------:R-:W-:Y:S01]  /*0610*/  @P0 PRMT R10, RZ, 0x5410, R14.reuse ;  /* 0x00005410ff0a0816 */ /* 0x100fe2000000000e */
[----:B------:R-:W-:Y:S01]  /*0620*/  FMUL.FTZ R101, R32, R95 ;  /* 0x0000005f20657220 */ /* 0x000fe20000410000 */
[----:B------:R-:W-:Y:S01]  /*0630*/  PRMT R91, RZ, 0x7610, R91 ;  /* 0x00007610ff5b7816 */ /* 0x000fe2000000005b */
[----:B------:R-:W-:Y:S01]  /*0640*/  @P0 FADD.FTZ R102, R102, R9 ;  /* 0x0000000966660221 */ /* 0x000fe20000010000 */
[----:B------:R-:W-:Y:S01]  /*0650*/  @P0 PRMT R9, RZ, 0x7610, R14 ;  /* 0x00007610ff090816 */ /* 0x000fe2000000000e */
[----:B------:R-:W-:-:S02]  /*0660*/  FMUL.FTZ R99, R99, R106 ;  /* 0x0000006a63637220 */ /* 0x000fc40000410000 */
[----:B------:R-:W-:Y:S02]  /*0670*/  FMUL.FTZ R100, R33, R100 ;  /* 0x0000006421647220 */ /* 0x000fe40000410000 */
[----:B------:R-:W-:Y:S01]  /*0680*/  @P0 FADD.FTZ R101, R101, R10 ;  /* 0x0000000a65650221 */ /* 0x000fe20000010000 */
[----:B------:R-:W-:Y:S01]  /*0690*/  @P0 PRMT R10, RZ, 0x5410, R15 ;  /* 0x00005410ff0a0816 */ /* 0x000fe2000000000f */
[-C--:B------:R-:W-:Y:S02]  /*06a0*/  FMUL.FTZ R88, R89, R106.reuse ;  /* 0x0000006a59587220 */ /* 0x080fe40000410000 */
[----:B------:R-:W-:Y:S02]  /*06b0*/  FMUL.FTZ R98, R91, R106 ;  /* 0x0000006a5b627220 */ /* 0x000fe40000410000 */
[----:B------:R-:W-:Y:S02]  /*06c0*/  FMUL.FTZ R99, R34, R99 ;  /* 0x0000006322637220 */ /* 0x000fe40000410000 */
[----:B------:R-:W-:Y:S01]  /*06d0*/  @P0 FADD.FTZ R100, R100, R9 ;  /* 0x0000000964640221 */ /* 0x000fe20000010000 */
[----:B------:R-:W-:Y:S01]  /*06e0*/  @P0 PRMT R9, RZ, 0x7610, R15 ;  /* 0x00007610ff090816 */ /* 0x000fe2000000000f */
[----:B------:R-:W-:Y:S01]  /*06f0*/  FMUL.FTZ R97, R39, R88 ;  /* 0x0000005827617220 */ /* 0x000fe20000410000 */
[----:B------:R-:W-:Y:S01]  /*0700*/  @P0 PRMT R88, RZ, 0x7610, R13 ;  /* 0x00007610ff580816 */ /* 0x000fe2000000000d */
[----:B------:R-:W-:-:S02]  /*0710*/  FMUL.FTZ R98, R35, R98 ;  /* 0x0000006223627220 */ /* 0x000fc40000410000 */
[----:B------:R-:W-:Y:S01]  /*0720*/  @P0 FADD.FTZ R99, R99, R10 ;  /* 0x0000000a63630221 */ /* 0x000fe20000010000 */
[C---:B------:R-:W-:Y:S01]  /*0730*/  SHF.L.U32 R10, R105.reuse, 0x4, RZ ;  /* 0x00000004690a7819 */ /* 0x040fe200000006ff */
[----:B------:R-:W-:Y:S01]  /*0740*/  @P0 FADD.FTZ R98, R98, R9 ;  /* 0x0000000962620221 */ /* 0x000fe20000010000 */
[----:B------:R-:W-:Y:S01]  /*0750*/  IADD3 R9, R105, 0x80, RZ ;  /* 0x0000008069097810 */ /* 0x000fe20007ffe0ff */
[----:B------:R-:W-:Y:S01]  /*0760*/  @P0 FADD.FTZ R97, R97, R88 ;  /* 0x0000005861610221 */ /* 0x000fe20000010000 */
[----:B------:R-:W-:Y:S02]  /*0770*/  SHF.R.U32.HI R11, RZ, 0x1c, R105 ;  /* 0x0000001cff0b7819 */ /* 0x000fe40000011669 */
[----:B------:R-:W-:Y:S01]  /*0780*/  IADD3 R110, P1, R10, c[0x0][0x188], RZ ;  /* 0x000062000a6e7a10 */ /* 0x000fe20007f3e0ff */
[----:B------:R-:W-:Y:S01]  /*0790*/  IMAD.WIDE.U32 R92, R9, R108, c[0x0][0x170] ;  /* 0x00005c00095c7625 */ /* 0x000fe200078e006c */
[----:B------:R-:W-:Y:S02]  /*07a0*/  F2FP.BF16.PACK_AB R91, R98, R99 ;  /* 0x00000063625b723e */ /* 0x000fe400000010ff */
[----:B------:R-:W-:-:S02]  /*07b0*/  IADD3.X R111, R11, c[0x0][0x18c], RZ, P1, !PT ;  /* 0x000063000b6f7a10 */ /* 0x000fc40000ffe4ff */
[----:B------:R-:W-:Y:S02]  /*07c0*/  F2FP.BF16.PACK_AB R90, R100, R101 ;  /* 0x00000065645a723e */ /* 0x000fe400000010ff */
[----:B------:R-:W-:Y:S02]  /*07d0*/  F2FP.BF16.PACK_AB R89, R97, R102 ;  /* 0x000000666159723e */ /* 0x000fe400000010ff */
[----:B------:R-:W-:Y:S02]  /*07e0*/  F2FP.BF16.PACK_AB R88, R103, R104 ;  /* 0x000000686758723e */ /* 0x000fe400000010ff */
[----:B------:R-:W-:-:S03]  /*07f0*/  @P0 LEA R112, P1, R9, c[0x0][0x180], 0x4 ;  /* 0x0000600009700a11 */ /* 0x000fc600078220ff */
[----:B------:R0:W-:Y:S04]  /*0800*/  STG.E.128 [R110.64], R88 ;  /* 0x000000586e007986 */ /* 0x0001e8000c101d04 */
[----:B------:R-:W0:Y:S01]  /*0810*/  LDG.E.128 R92, [R92.64] ;  /* 0x000000045c5c7981 */ /* 0x000e22000c1e1d00 */
[----:B------:R-:W-:-:S05]  /*0820*/  @P0 LEA.HI.X R113, R9, c[0x0][0x184], RZ, 0x4, P1 ;  /* 0x0000610009710a11 */ /* 0x000fca00008f24ff */
[----:B------:R-:W2:Y:S01]  /*0830*/  @P0 LDG.E.128 R12, [R112.64] ;  /* 0x00000004700c0981 */ /* 0x000ea2000c1e1d00 */
[----:B------:R-:W-:Y:S02]  /*0840*/  SHF.L.U32 R96, R9, 0x4, RZ ;  /* 0x0000000409607819 */ /* 0x000fe400000006ff */
[----:B------:R-:W-:Y:S02]  /*0850*/  IADD3 R105, R105, 0x100, RZ ;  /* 0x0000010069697810 */ /* 0x000fe40007ffe0ff */
[----:B------:R-:W-:Y:S02]  /*0860*/  SHF.R.U32.HI R9, RZ, 0x1c, R9 ;  /* 0x0000001cff097819 */ /* 0x000fe40000011609 */
[----:B------:R-:W-:-:S04]  /*0870*/  IADD3 R122, P1, R96, c[0x0][0x188], RZ ;  /* 0x00006200607a7a10 */ /* 0x000fc80007f3e0ff */
[----:B------:R-:W-:Y:S02]  /*0880*/  IADD3.X R123, R9, c[0x0][0x18c], RZ, P1, !PT ;  /* 0x00006300097b7a10 */ /* 0x000fe40000ffe4ff */
[----:B------:R-:W-:-:S04]  /*0890*/  @P0 LEA R124, P1, R105, c[0x0][0x180], 0x4 ;  /* 0x00006000697c0a11 */ /* 0x000fc800078220ff */
[----:B------:R-:W-:Y:S02]  /*08a0*/  @P0 LEA.HI.X R125, R105, c[0x0][0x184], RZ, 0x4, P1 ;  /* 0x00006100697d0a11 */ /* 0x000fe400008f24ff */
[--C-:B0-----:R-:W-:Y:S02]  /*08b0*/  PRMT R91, RZ, 0x7610, R92.reuse ;  /* 0x00007610ff5b7816 */ /* 0x101fe4000000005c */
[----:B------:R-:W-:-:S03]  /*08c0*/  PRMT R89, RZ, 0x5410, R92 ;  /* 0x00005410ff597816 */ /* 0x000fc6000000005c */
[-C--:B------:R-:W-:Y:S01]  /*08d0*/  FMUL.FTZ R88, R91, R106.reuse ;  /* 0x0000006a5b587220 */ /* 0x080fe20000410000 */
[----:B------:R-:W-:Y:S01]  /*08e0*/  PRMT R107, RZ, 0x5410, R93 ;  /* 0x00005410ff6b7816 */ /* 0x000fe2000000005d */
[----:B------:R-:W-:Y:S02]  /*08f0*/  FMUL.FTZ R121, R89, R106 ;  /* 0x0000006a59797220 */ /* 0x000fe40000410000 */
[----:B------:R-:W-:Y:S01]  /*0900*/  FMUL.FTZ R119, R29, R88 ;  /* 0x000000581d777220 */ /* 0x000fe20000410000 */
[----:B--2---:R-:W-:Y:S02]  /*0910*/  @P0 PRMT R88, RZ, 0x7610, R12 ;  /* 0x00007610ff580816 */ /* 0x004fe4000000000c */
[----:B------:R-:W-:Y:S01]  /*0920*/  PRMT R109, RZ, 0x5410, R94 ;  /* 0x00005410ff6d7816 */ /* 0x000fe2000000005e */
[----:B------:R-:W-:Y:S01]  /*0930*/  FMUL.FTZ R107, R107, R106 ;  /* 0x0000006a6b6b7220 */ /* 0x000fe20000410000 */
[----:B------:R-:W-:Y:S01]  /*0940*/  @P0 PRMT R90, RZ, 0x5410, R12 ;  /* 0x00005410ff5a0816 */ /* 0x000fe2000000000c */
[----:B------:R-:W-:-:S02]  /*0950*/  FMUL.FTZ R121, R28, R121 ;  /* 0x000000791c797220 */ /* 0x000fc40000410000 */
[----:B------:R-:W-:Y:S01]  /*0960*/  @P0 FADD.FTZ R119, R88, R119 ;  /* 0x0000007758770221 */ /* 0x000fe20000010000 */
[----:B------:R-:W-:Y:S01]  /*0970*/  @P0 PRMT R88, RZ, 0x5410, R13 ;  /* 0x00005410ff580816 */ /* 0x000fe2000000000d */
[-C--:B------:R-:W-:Y:S01]  /*0980*/  FMUL.FTZ R109, R109, R106.reuse ;  /* 0x0000006a6d6d7220 */ /* 0x080fe20000410000 */
[----:B------:R-:W-:Y:S01]  /*0990*/  PRMT R89, RZ, 0x7610, R94 ;  /* 0x00007610ff597816 */ /* 0x000fe2000000005e */
[----:B------:R-:W-:Y:S02]  /*09a0*/  FMUL.FTZ R117, R30, R107 ;  /* 0x0000006b1e757220 */ /* 0x000fe40000410000 */
[----:B------:R-:W-:Y:S01]  /*09b0*/  @P0 FADD.FTZ R121, R90, R121 ;  /* 0x000000795a790221 */ /* 0x000fe20000010000 */
[----:B------:R-:W-:Y:S01]  /*09c0*/  @P0 PRMT R90, RZ, 0x5410, R14 ;  /* 0x00005410ff5a0816 */ /* 0x000fe2000000000e */
[----:B------:R-:W-:Y:S01]  /*09d0*/  FMUL.FTZ R115, R24, R109 ;  /* 0x0000006d18737220 */ /* 0x000fe20000410000 */
[----:B------:R-:W-:Y:S01]  /*09e0*/  PRMT R111, RZ, 0x5410, R95 ;  /* 0x00005410ff6f7816 */ /* 0x000fe2000000005f */
[----:B------:R-:W-:Y:S01]  /*09f0*/  @P0 FADD.FTZ R117, R88, R117 ;  /* 0x0000007558750221 */ /* 0x000fe20000010000 */
[----:B------:R-:W-:Y:S01]  /*0a00*/  PRMT R95, RZ, 0x7610, R95 ;  /* 0x00007610ff5f7816 */ /* 0x000fe2000000005f */
[----:B------:R-:W-:-:S02]  /*0a10*/  FMUL.FTZ R88, R89, R106 ;  /* 0x0000006a59587220 */ /* 0x000fc40000410000 */
[----:B------:R-:W-:Y:S01]  /*0a20*/  @P0 FADD.FTZ R115, R90, R115 ;  /* 0x000000735a730221 */ /* 0x000fe20000010000 */
[----:B------:R-:W-:Y:S01]  /*0a30*/  @P0 PRMT R90, RZ, 0x7610, R14 ;  /* 0x00007610ff5a0816 */ /* 0x000fe2000000000e */
[----:B------:R-:W-:Y:S01]  /*0a40*/  FMUL.FTZ R113, R25, R88 ;  /* 0x0000005819717220 */ /* 0x000fe20000410000 */
[----:B------:R-:W-:Y:S01]  /*0a50*/  PRMT R93, RZ, 0x7610, R93 ;  /* 0x00007610ff5d7816 */ /* 0x000fe2000000005d */
[-C--:B------:R-:W-:Y:S02]  /*0a60*/  FMUL.FTZ R88, R95, R106.reuse ;  /* 0x0000006a5f587220 */ /* 0x080fe40000410000 */
[----:B------:R-:W-:Y:S02]  /*0a70*/  FMUL.FTZ R111, R111, R106 ;  /* 0x0000006a6f6f7220 */ /* 0x000fe40000410000 */
[----:B------:R-:W-:Y:S01]  /*0a80*/  @P0 FADD.FTZ R113, R90, R113 ;  /* 0x000000715a710221 */ /* 0x000fe20000010000 */
[----:B------:R-:W-:Y:S01]  /*0a90*/  @P0 PRMT R90, RZ, 0x5410, R15 ;  /* 0x00005410ff5a0816 */ /* 0x000fe2000000000f */
[----:B------:R-:W-:-:S02]  /*0aa0*/  FMUL.FTZ R109, R27, R88 ;  /* 0x000000581b6d7220 */ /* 0x000fc40000410000 */
[----:B------:R-:W-:Y:S02]  /*0ab0*/  FMUL.FTZ R111, R26, R111 ;  /* 0x0000006f1a6f7220 */ /* 0x000fe40000410000 */
[----:B------:R-:W-:Y:S02]  /*0ac0*/  FMUL.FTZ R88, R93, R106 ;  /* 0x0000006a5d587220 */ /* 0x000fe40000410000 */
[----:B------:R-:W-:Y:S01]  /*0ad0*/  @P0 FADD.FTZ R111, R90, R111 ;  /* 0x0000006f5a6f0221 */ /* 0x000fe20000010000 */
[----:B------:R-:W-:Y:S01]  /*0ae0*/  @P0 PRMT R90, RZ, 0x7610, R15 ;  /* 0x00007610ff5a0816 */ /* 0x000fe2000000000f */
[----:B------:R-:W-:Y:S01]  /*0af0*/  FMUL.FTZ R107, R31, R88 ;  /* 0x000000581f6b7220 */ /* 0x000fe20000410000 */
[----:B------:R-:W-:-:S03]  /*0b00*/  @P0 PRMT R88, RZ, 0x7610, R13 ;  /* 0x00007610ff580816 */ /* 0x000fc6000000000d */
[----:B------:R-:W-:Y:S02]  /*0b10*/  @P0 FADD.FTZ R109, R90, R109 ;  /* 0x0000006d5a6d0221 */ /* 0x000fe40000010000 */
[----:B------:R-:W-:Y:S01]  /*0b20*/  @P0 FADD.FTZ R107, R88, R107 ;  /* 0x0000006b586b0221 */ /* 0x000fe20000010000 */
[----:B------:R-:W-:Y:S01]  /*0b30*/  F2FP.BF16.PACK_AB R90, R113, R115 ;  /* 0x00000073715a723e */ /* 0x000fe200000010ff */
[----:B------:R-:W-:Y:S01]  /*0b40*/  IMAD.WIDE.U32 R92, R105, R108, c[0x0][0x170] ;  /* 0x00005c00695c7625 */ /* 0x000fe200078e006c */
[----:B------:R-:W-:Y:S02]  /*0b50*/  F2FP.BF16.PACK_AB R91, R109, R111 ;  /* 0x0000006f6d5b723e */ /* 0x000fe400000010ff */
[----:B------:R-:W-:Y:S02]  /*0b60*/  F2FP.BF16.PACK_AB R89, R107, R117 ;  /* 0x000000756b59723e */ /* 0x000fe400000010ff */
[----:B------:R-:W-:-:S05]  /*0b70*/  F2FP.BF16.PACK_AB R88, R119, R121 ;  /* 0x000000797758723e */ /* 0x000fca00000010ff */
[----:B------:R0:W-:Y:S04]  /*0b80*/  STG.E.128 [R122.64], R88 ;  /* 0x000000587a007986 */ /* 0x0001e8000c101d04 */
[----:B------:R-:W0:Y:S04]  /*0b90*/  LDG.E.128 R92, [R92.64] ;  /* 0x000000045c5c7981 */ /* 0x000e28000c1e1d00 */
[----:B------:R1:W2:Y:S01]  /*0ba0*/  @P0 LDG.E.128 R12, [R124.64] ;  /* 0x000000047c0c0981 */ /* 0x0002a2000c1e1d00 */
        /* <DEDUP_REMOVED lines=16> */
[--C-:B0-----:R-:W-:Y:S02]  /*0cb0*/  PRMT R89, RZ, 0x5410, R92.reuse ;  /* 0x00005410ff597816 */ /* 0x101fe4000000005c */
[----:B------:R-:W-:Y:S02]  /*0cc0*/  PRMT R91, RZ, 0x7610, R92 ;  /* 0x00007610ff5b7816 */ /* 0x000fe4000000005c */
[----:B------:R-:W-:Y:S02]  /*0cd0*/  PRMT R108, RZ, 0x5410, R95 ;  /* 0x00005410ff6c7816 */ /* 0x000fe4000000005f */
[--C-:B------:R-:W-:Y:S02]  /*0ce0*/  PRMT R92, RZ, 0x7610, R94.reuse ;  /* 0x00007610ff5c7816 */ /* 0x100fe4000000005e */
[----:B------:R-:W-:Y:S02]  /*0cf0*/  PRMT R123, RZ, 0x5410, R93 ;  /* 0x00005410ff7b7816 */ /* 0x000fe4000000005d */
[----:B------:R-:W-:Y:S01]  /*0d00*/  PRMT R110, RZ, 0x7610, R95 ;  /* 0x00007610ff6e7816 */ /* 0x000fe2000000005f */
[-C--:B------:R-:W-:Y:S01]  /*0d10*/  FMUL.FTZ R95, R89, R106.reuse ;  /* 0x0000006a595f7220 */ /* 0x080fe20000410000 */
[----:B------:R-:W-:Y:S01]  /*0d20*/  PRMT R93, RZ, 0x7610, R93 ;  /* 0x00007610ff5d7816 */ /* 0x000fe2000000005d */
[-C--:B------:R-:W-:Y:S01]  /*0d30*/  FMUL.FTZ R88, R91, R106.reuse ;  /* 0x0000006a5b587220 */ /* 0x080fe20000410000 */
[----:B------:R-:W-:Y:S01]  /*0d40*/  PRMT R90, RZ, 0x5410, R94 ;  /* 0x00005410ff5a7816 */ /* 0x000fe2000000005e */
[----:B------:R-:W-:-:S02]  /*0d50*/  FMUL.FTZ R89, R108, R106 ;  /* 0x0000006a6c597220 */ /* 0x000fc40000410000 */
[-C--:B------:R-:W-:Y:S02]  /*0d60*/  FMUL.FTZ R92, R92, R106.reuse ;  /* 0x0000006a5c5c7220 */ /* 0x080fe40000410000 */
[-C--:B-1----:R-:W-:Y:S02]  /*0d70*/  FMUL.FTZ R125, R123, R106.reuse ;  /* 0x0000006a7b7d7220 */ /* 0x082fe40000410000 */
[-C--:B------:R-:W-:Y:S02]  /*0d80*/  FMUL.FTZ R94, R93, R106.reuse ;  /* 0x0000006a5d5e7220 */ /* 0x080fe40000410000 */
[----:B------:R-:W-:Y:S02]  /*0d90*/  FMUL.FTZ R91, R90, R106 ;  /* 0x0000006a5a5b7220 */ /* 0x000fe40000410000 */
[----:B------:R-:W-:Y:S01]  /*0da0*/  FMUL.FTZ R123, R21, R88 ;  /* 0x00000058157b7220 */ /* 0x000fe20000410000 */
[----:B--2---:R-:W-:Y:S01]  /*0db0*/  @P0 PRMT R88, RZ, 0x5410, R12 ;  /* 0x00005410ff580816 */ /* 0x004fe2000000000c */
[----:B------:R-:W-:Y:S01]  /*0dc0*/  FMUL.FTZ R112, R18, R89 ;  /* 0x0000005912707220 */ /* 0x000fe20000410000 */
[----:B------:R-:W-:Y:S01]  /*0dd0*/  @P0 PRMT R89, RZ, 0x7610, R14 ;  /* 0x00007610ff590816 */ /* 0x000fe2000000000e */
[----:B------:R-:W-:-:S02]  /*0de0*/  FMUL.FTZ R106, R110, R106 ;  /* 0x0000006a6e6a7220 */ /* 0x000fc40000410000 */
[----:B------:R-:W-:Y:S02]  /*0df0*/  FMUL.FTZ R95, R20, R95 ;  /* 0x0000005f145f7220 */ /* 0x000fe40000410000 */
[----:B------:R-:W-:Y:S02]  /*0e00*/  FMUL.FTZ R110, R17, R92 ;  /* 0x0000005c116e7220 */ /* 0x000fe40000410000 */
        /* <DEDUP_REMOVED lines=9> */
[----:B------:R-:W-:Y:S01]  /*0ea0*/  @P0 FADD.FTZ R94, R91, R94 ;  /* 0x0000005e5b5e0221 */ /* 0x000fe20000010000 */
[----:B------:R-:W-:Y:S01]  /*0eb0*/  @P0 PRMT R91, RZ, 0x5410, R14 ;  /* 0x00005410ff5b0816 */ /* 0x000fe2000000000e */
[----:B------:R-:W-:Y:S01]  /*0ec0*/  @P0 FADD.FTZ R112, R89, R112 ;  /* 0x0000007059700221 */ /* 0x000fe20000010000 */
[----:B------:R-:W-:Y:S01]  /*0ed0*/  @P0 PRMT R89, RZ, 0x7610, R15 ;  /* 0x00007610ff590816 */ /* 0x000fe2000000000f */
[----:B------:R-:W-:Y:S02]  /*0ee0*/  FMUL.FTZ R125, R22, R125 ;  /* 0x0000007d167d7220 */ /* 0x000fe40000410000 */
[----:B------:R-:W-:Y:S01]  /*0ef0*/  FMUL.FTZ R114, R19, R106 ;  /* 0x0000006a13727220 */ /* 0x000fe20000410000 */
[----:B------:R-:W-:Y:S01]  /*0f00*/  SHF.L.U32 R106, R105, 0x4, RZ ;  /* 0x00000004696a7819 */ /* 0x000fe200000006ff */
[----:B------:R-:W-:Y:S01]  /*0f10*/  @P0 FADD.FTZ R125, R88, R125 ;  /* 0x0000007d587d0221 */ /* 0x000fe20000010000 */
[----:B------:R-:W-:Y:S01]  /*0f20*/  SHF.R.U32.HI R105, RZ, 0x1c, R105 ;  /* 0x0000001cff697819 */ /* 0x000fe20000011669 */
[----:B------:R-:W-:-:S02]  /*0f30*/  @P0 FADD.FTZ R108, R91, R108 ;  /* 0x0000006c5b6c0221 */ /* 0x000fc40000010000 */
[----:B------:R-:W-:Y:S01]  /*0f40*/  @P0 FADD.FTZ R114, R89, R114 ;  /* 0x0000007259720221 */ /* 0x000fe20000010000 */
[----:B------:R-:W-:Y:S01]  /*0f50*/  IADD3 R92, P0, R106, c[0x0][0x188], RZ ;  /* 0x000062006a5c7a10 */ /* 0x000fe20007f1e0ff */
[----:B------:R-:W-:Y:S01]  /*0f60*/  FADD.FTZ R116, R116, R95 ;  /* 0x0000005f74747221 */ /* 0x000fe20000010000 */
[----:B------:R-:W-:Y:S02]  /*0f70*/  F2FP.BF16.PACK_AB R90, R110, R108 ;  /* 0x0000006c6e5a723e */ /* 0x000fe400000010ff */
[----:B------:R-:W-:Y:S02]  /*0f80*/  IADD3.X R93, R105, c[0x0][0x18c], RZ, P0, !PT ;  /* 0x00006300695d7a10 */ /* 0x000fe400007fe4ff */
[----:B------:R-:W-:Y:S02]  /*0f90*/  F2FP.BF16.PACK_AB R91, R114, R112 ;  /* 0x00000070725b723e */ /* 0x000fe400000010ff */
[----:B------:R-:W-:Y:S02]  /*0fa0*/  F2FP.BF16.PACK_AB R89, R94, R125 ;  /* 0x0000007d5e59723e */ /* 0x000fe400000010ff */
[----:B------:R-:W-:Y:S01]  /*0fb0*/  F2FP.BF16.PACK_AB R88, R123, R95 ;  /* 0x0000005f7b58723e */ /* 0x000fe200000010ff */
[----:B------:R-:W-:-:S04]  /*0fc0*/  FADD.FTZ R116, R116, R123 ;  /* 0x0000007b74747221 */ /* 0x000fc80000010000 */
[----:B------:R0:W-:Y:S01]  /*0fd0*/  STG.E.128 [R92.64], R88 ;  /* 0x000000585c007986 */ /* 0x0001e2000c101d04 */
[----:B------:R-:W-:Y:S01]  /*0fe0*/  LOP3.LUT P0, RZ, R2, 0xff, RZ, 0xc0, !PT ;  /* 0x000000ff02ff7812 */ /* 0x000fe2000780c0ff */
[----:B0-----:R-:W-:-:S04]  /*0ff0*/  FADD.FTZ R89, R116, R125 ;  /* 0x0000007d74597221 */ /* 0x001fc80000010000 */
[----:B------:R-:W-:-:S04]  /*1000*/  FADD.FTZ R89, R89, R94 ;  /* 0x0000005e59597221 */ /* 0x000fc80000010000 */
[----:B------:R-:W-:-:S04]  /*1010*/  FADD.FTZ R89, R89, R108 ;  /* 0x0000006c59597221 */ /* 0x000fc80000010000 */
[----:B------:R-:W-:-:S04]  /*1020*/  FADD.FTZ R89, R89, R110 ;  /* 0x0000006e59597221 */ /* 0x000fc80000010000 */
[----:B------:R-:W-:Y:S01]  /*1030*/  FADD.FTZ R89, R89, R112 ;  /* 0x0000007059597221 */ /* 0x000fe20000010000 */
[----:B------:R-:W-:-:S03]  /*1040*/  SEL R92, R0, R7, !P0 ;  /* 0x00000007005c7207 */ /* 0x000fc60004000000 */
[----:B------:R-:W-:Y:S01]  /*1050*/  FADD.FTZ R88, R89, R114 ;  /* 0x0000007259587221 */ /* 0x000fe20000010000 */
[----:B------:R-:W-:Y:S05]  /*1060*/  BRA.DIV ~URZ, `(.L_x_5075) ;  /* 0x00000e727f007947 */ /* 0x000fea000b800000 */
[----:B------:R0:W1:Y:S02]  /*1070*/  SHFL.BFLY PT, R89, R88, 0x1, 0x1f ;  /* 0x0c201f0058597f89 */ /* 0x00006400000e0000 */
.L_x_5079:
[----:B-1----:R-:W-:Y:S01]  /*1080*/  FADD.FTZ R116, R88, R89 ;  /* 0x0000005958747221 */ /* 0x002fe20000010000 */
[----:B------:R-:W-:Y:S05]  /*1090*/  BRA.DIV ~URZ, `(.L_x_5076) ;  /* 0x00000eb27f007947 */ /* 0x000fea000b800000 */
[----:B------:R-:W1:Y:S02]  /*10a0*/  SHFL.BFLY PT, R89, R116, 0x2, 0x1f ;  /* 0x0c401f0074597f89 */ /* 0x000e6400000e0000 */
[----:B-1----:R-:W-:-:S05]  /*10b0*/  FADD.FTZ R89, R116, R89 ;  /* 0x0000005974597221 */ /* 0x002fca0000010000 */
[----:B0-----:R-:W0:Y:S02]  /*10c0*/  SHFL.BFLY PT, R88, R89, 0x4, 0x1f ;  /* 0x0c801f0059587f89 */ /* 0x001e2400000e0000 */
        /* <DEDUP_REMOVED lines=11> */
[----:B------:R-:W-:-:S04]  /*1180*/  FADD.FTZ R116, -R88, R102 ;  /* 0x0000006658747221 */ /* 0x000fc80000010100 */
        /* <DEDUP_REMOVED lines=51> */
.L_x_5080:
[C---:B------:R-:W-:Y:S01]  /*14c0*/  ISETP.NE.AND P0, PT, R4.reuse, RZ, PT ;  /* 0x000000ff0400720c */ /* 0x040fe20003f05270 */
[----:B-1----:R-:W-:Y:S01]  /*14d0*/  FADD.FTZ R89, R89, R116 ;  /* 0x0000007459597221 */ /* 0x002fe20000010000 */
[----:B------:R-:W-:Y:S01]  /*14e0*/  WARPSYNC 0xffffffff ;  /* 0xffffffff00007948 */ /* 0x000fe20003800000 */
[----:B------:R-:W-:Y:S01]  /*14f0*/  ISETP.GT.U32.AND P1, PT, R4, 0x3, PT ;  /* 0x000000030400780c */ /* 0x000fe20003f24070 */
[----:B------:R-:W-:Y:S01]  /*1500*/  CS2R R90, SRZ ;  /* 0x00000000005a7805 */ /* 0x000fe2000001ff00 */
[----:B0-----:R-:W-:Y:S01]  /*1510*/  HFMA2.MMA R116, -RZ, RZ, 0, 0 ;  /* 0x00000000ff747435 */ /* 0x001fe200000001ff */
[----:B------:R-:W-:-:S07]  /*1520*/  IADD3 R106, P2, R106, c[0x0][0x208], RZ ;  /* 0x000082006a6a7a10 */ /* 0x000fce0007f5e0ff */
[----:B------:R-:W-:-:S03]  /*1530*/  @!P0 IADD3 R93, R3, R92, RZ ;  /* 0x0000005c035d8210 */ /* 0x000fc60007ffe0ff */
[----:B------:R-:W-:Y:S02]  /*1540*/  @!P1 IADD3 R118, R4, R92, RZ ;  /* 0x0000005c04769210 */ /* 0x000fe40007ffe0ff */
[----:B------:R0:W-:Y:S01]  /*1550*/  @!P0 STS.64 [R93.X8], R88 ;  /* 0x000000585d008388 */ /* 0x0001e20000008a00 */
[----:B------:R-:W-:-:S03]  /*1560*/  @!P1 MOV R116, 0x300 ;  /* 0x0000030000749802 */ /* 0x000fc60000000f00 */
[----:B------:R-:W-:Y:S01]  /*1570*/  BAR.SYNC.DEFER_BLOCKING 0x0 ;  /* 0x0000000000007b1d */ /* 0x000fe20000010000 */
[----:B------:R-:W-:-:S05]  /*1580*/  LOP3.LUT P0, RZ, R3, 0x1f, R8, 0xf8, !PT ;  /* 0x0000001f03ff7812 */ /* 0x000fca000780f808 */
[----:B------:R-:W1:Y:S01]  /*1590*/  SHFL.DOWN PT, R120, R116, 0x2, 0x1f ;  /* 0x08401f0074787f89 */ /* 0x000e6200000e0000 */
[----:B0-----:R-:W-:Y:S03]  /*15a0*/  I2F R89, R116 ;  /* 0x0000007400597306 */ /* 0x001fe60000201400 */
[----:B------:R-:W0:Y:S01]  /*15b0*/  @!P1 LDS.64 R90, [R118.X8] ;  /* 0x00000000765a9984 */ /* 0x000e220000008a00 */
[----:B------:R-:W-:-:S04]  /*15c0*/  ISETP.NE.AND P1, PT, RZ, UR6, PT ;  /* 0x00000006ff007c0c */ /* 0x000fc8000bf25270 */
[----:B-1----:R1:W2:Y:S01]  /*15d0*/  I2F R92, R120 ;  /* 0x00000078005c7306 */ /* 0x0022a20000201400 */
[----:B------:R-:W-:-:S05]  /*15e0*/  IADD3 R88, R120, R116, RZ ;  /* 0x0000007478587210 */ /* 0x000fca0007ffe0ff */
[----:B-1----:R-:W-:Y:S04]  /*15f0*/  SHFL.DOWN PT, R120, R88, 0x1, 0x1f ;  /* 0x08201f0058787f89 */ /* 0x002fe800000e0000 */
[----:B0-----:R-:W0:Y:S04]  /*1600*/  SHFL.DOWN PT, R122, R90, 0x2, 0x1f ;  /* 0x08401f005a7a7f89 */ /* 0x001e2800000e0000 */
[----:B------:R-:W1:Y:S01]  /*1610*/  SHFL.DOWN PT, R118, R91, 0x2, 0x1f ;  /* 0x08401f005b767f89 */ /* 0x000e6200000e0000 */
[C---:B0-----:R-:W-:Y:S02]  /*1620*/  FADD.FTZ R93, -R122.reuse, R90 ;  /* 0x0000005a7a5d7221 */ /* 0x041fe40000010100 */
[----:B--2---:R-:W-:-:S02]  /*1630*/  FMUL.FTZ R124, R122, R92 ;  /* 0x0000005c7a7c7220 */ /* 0x004fc40000410000 */
[----:B------:R-:W-:Y:S02]  /*1640*/  FMUL.FTZ R122, R93, R93 ;  /* 0x0000005d5d7a7220 */ /* 0x000fe40000410000 */
[----:B------:R-:W-:Y:S02]  /*1650*/  FFMA.FTZ R93, R89, R90, R124 ;  /* 0x0000005a595d7223 */ /* 0x000fe4000001007c */
[----:B------:R-:W-:Y:S02]  /*1660*/  FMUL.FTZ R122, R122, R89 ;  /* 0x000000597a7a7220 */ /* 0x000fe40000410000 */
[----:B------:R-:W0:Y:S01]  /*1670*/  I2F R89, R88 ;  /* 0x0000005800597306 */ /* 0x000e220000201400 */
[----:B-1----:R-:W-:Y:S02]  /*1680*/  FADD.FTZ R118, R118, R91 ;  /* 0x0000005b76767221 */ /* 0x002fe40000010000 */
[----:B------:R-:W-:-:S05]  /*1690*/  FMUL.FTZ R122, R122, R92 ;  /* 0x0000005c7a7a7220 */ /* 0x000fca0000410000 */
[----:B------:R-:W-:Y:S08]  /*16a0*/  I2F R92, R120 ;  /* 0x00000078005c7306 */ /* 0x000ff00000201400 */
[----:B0-----:R-:W0:Y:S02]  /*16b0*/  MUFU.RCP R90, R89 ;  /* 0x00000059005a7308 */ /* 0x001e240000001000 */
[----:B0-----:R-:W-:-:S02]  /*16c0*/  FMUL.FTZ R116, R90, R93 ;  /* 0x0000005d5a747220 */ /* 0x001fc40000410000 */
[----:B------:R-:W-:Y:S01]  /*16d0*/  FFMA.FTZ R90, R90, R122, R118 ;  /* 0x0000007a5a5a7223 */ /* 0x000fe20000010076 */
[----:B------:R-:W-:Y:S02]  /*16e0*/  IADD3 R118, R88, R120, RZ ;  /* 0x0000007858767210 */ /* 0x000fe40007ffe0ff */
[----:B------:R-:W0:Y:S04]  /*16f0*/  SHFL.DOWN PT, R93, R116, 0x1, 0x1f ;  /* 0x08201f00745d7f89 */ /* 0x000e2800000e0000 */
[----:B------:R-:W1:Y:S08]  /*1700*/  I2F R118, R118 ;  /* 0x0000007600767306 */ /* 0x000e700000201400 */
[----:B-1----:R-:W1:Y:S01]  /*1710*/  MUFU.RCP R88, R118 ;  /* 0x0000007600587308 */ /* 0x002e620000001000 */
[----:B0-----:R-:W-:-:S02]  /*1720*/  FMUL.FTZ R91, R93, R92 ;  /* 0x0000005c5d5b7220 */ /* 0x001fc40000410000 */
[----:B------:R-:W-:Y:S02]  /*1730*/  FADD.FTZ R122, R116, -R93 ;  /* 0x8000005d747a7221 */ /* 0x000fe40000010000 */
[----:B------:R-:W0:Y:S01]  /*1740*/  SHFL.DOWN PT, R93, R90, 0x1, 0x1f ;  /* 0x08201f005a5d7f89 */ /* 0x000e2200000e0000 */
[----:B------:R-:W-:Y:S02]  /*1750*/  FFMA.FTZ R91, R89, R116, R91 ;  /* 0x00000074595b7223 */ /* 0x000fe4000001005b */
[----:B------:R-:W-:-:S04]  /*1760*/  FMUL.FTZ R122, R122, R122 ;  /* 0x0000007a7a7a7220 */ /* 0x000fc80000410000 */
[----:B------:R-:W-:Y:S02]  /*1770*/  FMUL.FTZ R89, R89, R122 ;  /* 0x0000007a59597220 */ /* 0x000fe40000410000 */
[----:B-1----:R-:W-:Y:S02]  /*1780*/  FMUL.FTZ R91, R88, R91 ;  /* 0x0000005b585b7220 */ /* 0x002fe40000410000 */
[----:B------:R-:W-:-:S03]  /*1790*/  FMUL.FTZ R89, R89, R92 ;  /* 0x0000005c59597220 */ /* 0x000fc60000410000 */
[----:B------:R-:W1:Y:S01]  /*17a0*/  SHFL.IDX PT, R122, R91, RZ, 0x1f ;  /* 0x00001fff5b7a7589 */ /* 0x000e6200000e0000 */
[----:B0-----:R-:W-:-:S04]  /*17b0*/  FADD.FTZ R93, R90, R93 ;  /* 0x0000005d5a5d7221 */ /* 0x001fc80000010000 */
[----:B------:R-:W-:Y:S01]  /*17c0*/  FFMA.FTZ R89, R88, R89, R93 ;  /* 0x0000005958597223 */ /* 0x000fe2000001005d */
[----:B------:R-:W-:-:S05]  /*17d0*/  MOV R88, c[0x0][0x1e0] ;  /* 0x0000780000587a02 */ /* 0x000fca0000000f00 */
[----:B------:R-:W0:Y:S01]  /*17e0*/  SHFL.IDX PT, R89, R89, RZ, 0x1f ;  /* 0x00001fff59597589 */ /* 0x000e2200000e0000 */
[C---:B-1----:R-:W-:Y:S01]  /*17f0*/  FMUL.FTZ R90, R122.reuse, R122 ;  /* 0x0000007a7a5a7220 */ /* 0x042fe20000410000 */
[----:B------:R-:W-:-:S04]  /*1800*/  FSEL R92, R122, RZ, !P1 ;  /* 0x000000ff7a5c7208 */ /* 0x000fc80004800000 */
[----:B------:R-:W-:Y:S01]  /*1810*/  FSEL R93, R90, RZ, P1 ;  /* 0x000000ff5a5d7208 */ /* 0x000fe20000800000 */
[C---:B------:R-:W-:Y:S01]  /*1820*/  FADD.FTZ R98, -R92.reuse, R98 ;  /* 0x000000625c627221 */ /* 0x040fe20000010100 */
[----:B------:R-:W-:Y:S01]  /*1830*/  @!P0 MOV R90, 0x4 ;  /* 0x00000004005a8802 */ /* 0x000fe20000000f00 */
[C---:B------:R-:W-:Y:S02]  /*1840*/  FADD.FTZ R120, -R92.reuse, R101 ;  /* 0x000000655c787221 */ /* 0x040fe40000010100 */
[----:B------:R-:W-:Y:S02]  /*1850*/  FADD.FTZ R100, -R92, R100 ;  /* 0x000000645c647221 */ /* 0x000fe40000010100 */
[----:B------:R-:W-:-:S04]  /*1860*/  @!P0 IMAD.WIDE R90, R5, R90, c[0x0][0x1a0] ;  /* 0x00006800055a8625 */ /* 0x000fc800078e025a */
[C---:B------:R-:W-:Y:S01]  /*1870*/  FADD.FTZ R111, -R92.reuse, R111 ;  /* 0x0000006f5c6f7221 */ /* 0x040fe20000010100 */
[----:B------:R1:W-:Y:S01]  /*1880*/  @!P0 STG.E [R90.64], R122 ;  /* 0x0000007a5a008986 */ /* 0x0003e2000c101904 */
[C---:B------:R-:W-:Y:S02]  /*1890*/  FADD.FTZ R109, -R92.reuse, R109 ;  /* 0x0000006d5c6d7221 */ /* 0x040fe40000010100 */
[----:B0-----:R-:W-:Y:S02]  /*18a0*/  FFMA.FTZ R88, R89, R88, c[0x0][0x228] ;  /* 0x00008a0059587623 */ /* 0x001fe40000010058 */
[----:B------:R-:W-:Y:S02]  /*18b0*/  FADD.FTZ R95, -R92, R95 ;  /* 0x0000005f5c5f7221 */ /* 0x000fe40000010100 */
[----:B------:R-:W-:Y:S01]  /*18c0*/  FADD.FTZ R93, R88, R93 ;  /* 0x0000005d585d7221 */ /* 0x000fe20000010000 */
[----:B------:R-:W-:Y:S01]  /*18d0*/  @!P0 MOV R88, 0x4 ;  /* 0x0000000400588802 */ /* 0x000fe20000000f00 */
[----:B------:R-:W-:-:S02]  /*18e0*/  FADD.FTZ R104, -R92, R104 ;  /* 0x000000685c687221 */ /* 0x000fc40000010100 */
[C---:B------:R-:W-:Y:S02]  /*18f0*/  FADD.FTZ R116, -R92.reuse, R103 ;  /* 0x000000675c747221 */ /* 0x040fe40000010100 */
[----:B------:R-:W0:Y:S01]  /*1900*/  MUFU.RSQ R93, R93 ;  /* 0x0000005d005d7308 */ /* 0x000e220000001400 */
[----:B-1----:R-:W-:Y:S02]  /*1910*/  FADD.FTZ R90, -R92, R99 ;  /* 0x000000635c5a7221 */ /* 0x002fe40000010100 */
[C---:B------:R-:W-:Y:S01]  /*1920*/  @!P0 IMAD.WIDE R88, R5.reuse, R88, c[0x0][0x1a8] ;  /* 0x00006a0005588625 */ /* 0x040fe200078e0258 */
[----:B------:R-:W-:-:S03]  /*1930*/  IADD3 R5, R5, c[0x0][0x160], RZ ;  /* 0x0000580005057a10 */ /* 0x000fc60007ffe0ff */
[C---:B------:R-:W-:Y:S02]  /*1940*/  FADD.FTZ R102, -R92.reuse, R102 ;  /* 0x000000665c667221 */ /* 0x040fe40000010100 */
[C---:B------:R-:W-:Y:S02]  /*1950*/  FADD.FTZ R118, -R92.reuse, R97 ;  /* 0x000000615c767221 */ /* 0x040fe40000010100 */
[C---:B------:R-:W-:Y:S02]  /*1960*/  FADD.FTZ R122, -R92.reuse, R121 ;  /* 0x000000795c7a7221 */ /* 0x040fe40000010100 */
[C---:B------:R-:W-:Y:S02]  /*1970*/  FADD.FTZ R124, -R92.reuse, R117 ;  /* 0x000000755c7c7221 */ /* 0x040fe40000010100 */
[----:B------:R-:W-:Y:S01]  /*1980*/  FADD.FTZ R107, -R92, R107 ;  /* 0x0000006b5c6b7221 */ /* 0x000fe20000010100 */
[----:B0-----:R0:W-:Y:S01]  /*1990*/  @!P0 STG.E [R88.64], R93 ;  /* 0x0000005d58008986 */ /* 0x0011e2000c101904 */
[C---:B------:R-:W-:Y:S01]  /*19a0*/  FMUL.FTZ R91, R93.reuse, R90 ;  /* 0x0000005a5d5b7220 */ /* 0x040fe20000410000 */
[----:B------:R-:W-:Y:S01]  /*19b0*/  IADD3 R10, P0, R10, c[0x0][0x208], RZ ;  /* 0x000082000a0a7a10 */ /* 0x000fe20007f1e0ff */
[----:B------:R-:W-:-:S02]  /*19c0*/  FMUL.FTZ R90, R93, R98 ;  /* 0x000000625d5a7220 */ /* 0x000fc40000410000 */
[----:B------:R-:W-:Y:S01]  /*19d0*/  FFMA.FTZ R91, R58, R91, R82 ;  /* 0x0000005b3a5b7223 */ /* 0x000fe20000010052 */
[----:B------:R-:W-:Y:S01]  /*19e0*/  IADD3.X R11, R11, c[0x0][0x20c], RZ, P0, !PT ;  /* 0x000083000b0b7a10 */ /* 0x000fe200007fe4ff */
[----:B------:R-:W-:Y:S01]  /*19f0*/  FFMA.FTZ R90, R59, R90, R83 ;  /* 0x0000005a3b5a7223 */ /* 0x000fe20000010053 */
[----:B------:R-:W-:Y:S01]  /*1a00*/  ISETP.GE.AND P0, PT, R5, c[0x0][0x164], PT ;  /* 0x0000590005007a0c */ /* 0x000fe20003f06270 */
[C---:B------:R-:W-:Y:S02]  /*1a10*/  FADD.FTZ R115, -R92.reuse, R115 ;  /* 0x000000735c737221 */ /* 0x040fe40000010100 */
[----:B------:R-:W-:Y:S01]  /*1a20*/  FADD.FTZ R113, -R92, R113 ;  /* 0x000000715c717221 */ /* 0x000fe20000010100 */
[----:B------:R-:W-:Y:S01]  /*1a30*/  F2FP.BF16.PACK_AB R91, R90, R91 ;  /* 0x0000005b5a5b723e */ /* 0x000fe200000010ff */
[C---:B0-----:R-:W-:Y:S02]  /*1a40*/  FADD.FTZ R88, -R92.reuse, R119 ;  /* 0x000000775c587221 */ /* 0x041fe40000010100 */
[----:B------:R-:W-:-:S02]  /*1a50*/  FADD.FTZ R123, -R92, R123 ;  /* 0x0000007b5c7b7221 */ /* 0x000fc40000010100 */
[C---:B------:R-:W-:Y:S02]  /*1a60*/  FADD.FTZ R125, -R92.reuse, R125 ;  /* 0x0000007d5c7d7221 */ /* 0x040fe40000010100 */
[C---:B------:R-:W-:Y:S02]  /*1a70*/  FADD.FTZ R94, -R92.reuse, R94 ;  /* 0x0000005e5c5e7221 */ /* 0x040fe40000010100 */
[C---:B------:R-:W-:Y:S02]  /*1a80*/  FADD.FTZ R108, -R92.reuse, R108 ;  /* 0x0000006c5c6c7221 */ /* 0x040fe40000010100 */
[C---:B------:R-:W-:Y:S02]  /*1a90*/  FADD.FTZ R110, -R92.reuse, R110 ;  /* 0x0000006e5c6e7221 */ /* 0x040fe40000010100 */
[----:B------:R-:W-:Y:S02]  /*1aa0*/  FADD.FTZ R112, -R92, R112 ;  /* 0x000000705c707221 */ /* 0x000fe40000010100 */
[----:B------:R-:W-:-:S02]  /*1ab0*/  FMUL.FTZ R101, R93, R120 ;  /* 0x000000785d657220 */ /* 0x000fc40000410000 */
[C---:B------:R-:W-:Y:S02]  /*1ac0*/  FMUL.FTZ R100, R93.reuse, R100 ;  /* 0x000000645d647220 */ /* 0x040fe40000410000 */
[C---:B------:R-:W-:Y:S02]  /*1ad0*/  FMUL.FTZ R98, R93.reuse, R88 ;  /* 0x000000585d627220 */ /* 0x040fe40000410000 */
[----:B------:R-:W-:Y:S02]  /*1ae0*/  FADD.FTZ R92, -R92, R114 ;  /* 0x000000725c5c7221 */ /* 0x000fe40000010100 */
[C---:B------:R-:W-:Y:S02]  /*1af0*/  FMUL.FTZ R111, R93.reuse, R111 ;  /* 0x0000006f5d6f7220 */ /* 0x040fe40000410000 */
[C---:B------:R-:W-:Y:S02]  /*1b00*/  FMUL.FTZ R88, R93.reuse, R109 ;  /* 0x0000006d5d587220 */ /* 0x040fe40000410000 */
[----:B------:R-:W-:-:S02]  /*1b10*/  FMUL.FTZ R103, R93, R95 ;  /* 0x0000005f5d677220 */ /* 0x000fc40000410000 */
[C---:B------:R-:W-:Y:S02]  /*1b20*/  FMUL.FTZ R99, R93.reuse, R122 ;  /* 0x0000007a5d637220 */ /* 0x040fe40000410000 */
[----:B------:R-:W-:Y:S02]  /*1b30*/  FMUL.FTZ R114, R93, R94 ;  /* 0x0000005e5d727220 */ /* 0x000fe40000410000 */
[----:B------:R-:W-:Y:S02]  /*1b40*/  FFMA.FTZ R90, R56, R101, R80 ;  /* 0x00000065385a7223 */ /* 0x000fe40000010050 */
[----:B------:R-:W-:Y:S02]  /*1b50*/  FFMA.FTZ R95, R57, R100, R81 ;  /* 0x00000064395f7223 */ /* 0x000fe40000010051 */
[C---:B------:R-:W-:Y:S02]  /*1b60*/  FMUL.FTZ R89, R93.reuse, R104 ;  /* 0x000000685d597220 */ /* 0x040fe40000410000 */
[----:B------:R-:W-:Y:S01]  /*1b70*/  FMUL.FTZ R109, R93, R112 ;  /* 0x000000705d6d7220 */ /* 0x000fe20000410000 */
[----:B------:R-:W-:Y:S01]  /*1b80*/  F2FP.BF16.PACK_AB R90, R95, R90 ;  /* 0x0000005a5f5a723e */ /* 0x000fe200000010ff */
[----:B------:R-:W-:-:S02]  /*1b90*/  FMUL.FTZ R92, R93, R92 ;  /* 0x0000005c5d5c7220 */ /* 0x000fc40000410000 */
[----:B------:R-:W-:Y:S02]  /*1ba0*/  FFMA.FTZ R111, R50, R111, R74 ;  /* 0x0000006f326f7223 */ /* 0x000fe4000001004a */
[----:B------:R-:W-:Y:S02]  /*1bb0*/  FFMA.FTZ R94, R51, R88, R75 ;  /* 0x00000058335e7223 */ /* 0x000fe4000001004b */
[C---:B------:R-:W-:Y:S02]  /*1bc0*/  FMUL.FTZ R116, R93.reuse, R116 ;  /* 0x000000745d747220 */ /* 0x040fe40000410000 */
[C---:B------:R-:W-:Y:S01]  /*1bd0*/  FMUL.FTZ R97, R93.reuse, R102 ;  /* 0x000000665d617220 */ /* 0x040fe20000410000 */
[----:B------:R-:W-:Y:S01]  /*1be0*/  F2FP.BF16.PACK_AB R95, R94, R111 ;  /* 0x0000006f5e5f723e */ /* 0x000fe200000010ff */
        /* <DEDUP_REMOVED lines=13> */
[----:B------:R-:W-:Y:S01]  /*1cc0*/  FFMA.FTZ R100, R43, R92, R67 ;  /* 0x0000005c2b647223 */ /* 0x000fe20000010043 */
[----:B------:R-:W-:Y:S01]  /*1cd0*/  F2FP.BF16.PACK_AB R92, R98, R99 ;  /* 0x00000063625c723e */ /* 0x000fe200000010ff */
[----:B------:R-:W-:-:S02]  /*1ce0*/  FFMA.FTZ R116, R61, R116, R85 ;  /* 0x000000743d747223 */ /* 0x000fc40000010055 */
[----:B------:R-:W-:Y:S01]  /*1cf0*/  FFMA.FTZ R89, R62, R97, R86 ;  /* 0x000000613e597223 */ /* 0x000fe20000010056 */
[----:B------:R-:W-:Y:S01]  /*1d00*/  F2FP.BF16.PACK_AB R99, R100, R109 ;  /* 0x0000006d6463723e */ /* 0x000fe200000010ff */
[----:B------:R-:W-:Y:S01]  /*1d10*/  FFMA.FTZ R94, R48, R115, R72 ;  /* 0x00000073305e7223 */ /* 0x000fe20000010048 */
[----:B------:R-:W-:Y:S01]  /*1d20*/  F2FP.BF16.PACK_AB R88, R116, R93 ;  /* 0x0000005d7458723e */ /* 0x000fe200000010ff */
[----:B------:R-:W-:Y:S01]  /*1d30*/  FFMA.FTZ R97, R49, R120, R73 ;  /* 0x0000007831617223 */ /* 0x000fe20000010049 */
[----:B------:R-:W-:Y:S01]  /*1d40*/  IADD3 R100, P1, R96, c[0x0][0x208], RZ ;  /* 0x0000820060647a10 */ /* 0x000fe20007f3e0ff */
[----:B------:R-:W-:Y:S02]  /*1d50*/  FFMA.FTZ R118, R63, R118, R87 ;  /* 0x000000763f767223 */ /* 0x000fe40000010057 */
[----:B------:R-:W-:Y:S01]  /*1d60*/  FFMA.FTZ R93, R54, R117, R78 ;  /* 0x00000075365d7223 */ /* 0x000fe2000001004e */
[----:B------:R-:W-:Y:S01]  /*1d70*/  F2FP.BF16.PACK_AB R94, R97, R94 ;  /* 0x0000005e615e723e */ /* 0x000fe200000010ff */
[----:B------:R-:W-:Y:S01]  /*1d80*/  FFMA.FTZ R104, R55, R104, R79 ;  /* 0x0000006837687223 */ /* 0x000fe2000001004f */
[----:B------:R-:W-:Y:S01]  /*1d90*/  F2FP.BF16.PACK_AB R89, R118, R89 ;  /* 0x000000597659723e */ /* 0x000fe200000010ff */
[----:B------:R-:W-:Y:S01]  /*1da0*/  FFMA.FTZ R107, R40, R107, R64 ;  /* 0x0000006b286b7223 */ /* 0x000fe20000010040 */
[----:B------:R-:W-:Y:S01]  /*1db0*/  IADD3.X R101, R9, c[0x0][0x20c], RZ, P1, !PT ;  /* 0x0000830009657a10 */ /* 0x000fe20000ffe4ff */
[----:B------:R-:W-:Y:S01]  /*1dc0*/  FFMA.FTZ R110, R41, R110, R65 ;  /* 0x0000006e296e7223 */ /* 0x000fe20000010041 */
[----:B------:R-:W-:Y:S01]  /*1dd0*/  F2FP.BF16.PACK_AB R93, R104, R93 ;  /* 0x0000005d685d723e */ /* 0x000fe200000010ff */
[----:B------:R-:W-:Y:S01]  /*1de0*/  FFMA.FTZ R96, R44, R103, R68 ;  /* 0x000000672c607223 */ /* 0x000fe20000010044 */
[----:B------:R0:W-:Y:S01]  /*1df0*/  STG.E.128 [R10.64], R88 ;  /* 0x000000580a007986 */ /* 0x0001e2000c101d04 */
[----:B------:R-:W-:Y:S01]  /*1e00*/  FFMA.FTZ R97, R46, R125, R70 ;  /* 0x0000007d2e617223 */ /* 0x000fe20000010046 */
[----:B------:R-:W-:Y:S01]  /*1e10*/  F2FP.BF16.PACK_AB R98, R110, R107 ;  /* 0x0000006b6e62723e */ /* 0x000fe200000010ff */
[----:B------:R-:W-:Y:S01]  /*1e20*/  FFMA.FTZ R114, R47, R114, R71 ;  /* 0x000000722f727223 */ /* 0x000fe20000010047 */
[----:B------:R-:W-:Y:S01]  /*1e30*/  IADD3.X R107, R105, c[0x0][0x20c], RZ, P2, !PT ;  /* 0x00008300696b7a10 */ /* 0x000fe200017fe4ff */
[----:B------:R-:W-:Y:S01]  /*1e40*/  FFMA.FTZ R103, R45, R102, R69 ;  /* 0x000000662d677223 */ /* 0x000fe20000010045 */
[----:B------:R0:W-:Y:S01]  /*1e50*/  STG.E.128 [R100.64], R92 ;  /* 0x0000005c64007986 */ /* 0x0001e2000c101d04 */
[----:B------:R-:W-:-:S02]  /*1e60*/  LOP3.LUT P1, RZ, R2, 0xff, RZ, 0xc0, !PT ;  /* 0x000000ff02ff7812 */ /* 0x000fc4000782c0ff */
[----:B------:R-:W-:Y:S02]  /*1e70*/  F2FP.BF16.PACK_AB R97, R114, R97 ;  /* 0x000000617261723e */ /* 0x000fe400000010ff */
[----:B------:R-:W-:Y:S02]  /*1e80*/  F2FP.BF16.PACK_AB R96, R103, R96 ;  /* 0x000000606760723e */ /* 0x000fe400000010ff */
[----:B------:R-:W-:-:S03]  /*1e90*/  SEL R2, RZ, 0x1, P1 ;  /* 0x00000001ff027807 */ /* 0x000fc60000800000 */
[----:B------:R0:W-:Y:S02]  /*1ea0*/  STG.E.128 [R106.64], R96 ;  /* 0x000000606a007986 */ /* 0x0001e4000c101d04 */
[----:B0-----:R-:W-:Y:S01]  /*1eb0*/  @P0 CALL.REL.NOINC `(.L_x_5077) ;  /* 0x0000001000000944 */ /* 0x001fe20003c00000 */
[----:B------:R-:W-:Y:S05]  /*1ec0*/  BRA `(.L_x_5078) ;  /* 0xffffe4d000007947 */ /* 0x000fea000383ffff */
.L_x_5077:
[----:B------:R-:W-:Y:S05]  /*1ed0*/  EXIT ;  /* 0x000000000000794d */ /* 0x000fea0003800000 */
.L_x_5075:
[----:B------:R-:W-:Y:S01]  /*1ee0*/  HFMA2.MMA R89, -RZ, RZ, 0, 5.9604644775390625e-08 ;  /* 0x00000001ff597435 */ /* 0x000fe200000001ff */
[----:B------:R-:W-:Y:S02]  /*1ef0*/  MOV R116, R88 ;  /* 0x0000005800747202 */ /* 0x000fe40000000f00 */
[----:B------:R-:W-:Y:S02]  /*1f00*/  MOV R118, 0x1f ;  /* 0x0000001f00767802 */ /* 0x000fe40000000f00 */
[----:B------:R-:W-:Y:S02]  /*1f10*/  MOV R93, 0xffffffff ;  /* 0xffffffff005d7802 */ /* 0x000fe40000000f00 */
[----:B------:R-:W-:Y:S02]  /*1f20*/  MOV R90, 0x1f40 ;  /* 0x00001f40005a7802 */ /* 0x000fe40000000f00 */
[----:B------:R-:W-:Y:S05]  /*1f30*/  CALL.REL.NOINC `($__internal_37_$__cuda_sm70_shflsync_bfly_p) ;  /* 0x0000068000007944 */ /* 0x000fea0003c00000 */
[----:B01----:R-:W-:Y:S05]  /*1f40*/  BRA `(.L_x_5079) ;  /* 0xfffff13000007947 */ /* 0x003fea000383ffff */
.L_x_5076:
[----:B------:R-:W-:Y:S01]  /*1f50*/  HFMA2.MMA R89, -RZ, RZ, 0, 1.1920928955078125e-07 ;  /* 0x00000002ff597435 */ /* 0x000fe200000001ff */
[----:B------:R-:W-:-:S02]  /*1f60*/  MOV R118, 0x1f ;  /* 0x0000001f00767802 */ /* 0x000fc40000000f00 */
[----:B------:R-:W-:Y:S02]  /*1f70*/  MOV R93, 0xffffffff ;  /* 0xffffffff005d7802 */ /* 0x000fe40000000f00 */
[----:B------:R-:W-:Y:S02]  /*1f80*/  MOV R90, 0x1fa0 ;  /* 0x00001fa0005a7802 */ /* 0x000fe40000000f00 */
[----:B0-----:R-:W-:Y:S05]  /*1f90*/  CALL.REL.NOINC `($__internal_37_$__cuda_sm70_shflsync_bfly_p) ;  /* 0x0000062000007944 */ /* 0x001fea0003c00000 */
[----:B01----:R-:W-:Y:S01]  /*1fa0*/  FADD.FTZ R116, R116, R89 ;  /* 0x0000005974747221 */ /* 0x003fe20000010000 */
[----:B------:R-:W-:Y:S01]  /*1fb0*/  HFMA2.MMA R89, -RZ, RZ, 0, 2.384185791015625e-07 ;  /* 0x00000004ff597435 */ /* 0x000fe200000001ff */
[----:B------:R-:W-:Y:S02]  /*1fc0*/  MOV R118, 0x1f ;  /* 0x0000001f00767802 */ /* 0x000fe40000000f00 */
[----:B------:R-:W-:Y:S02]  /*1fd0*/  MOV R93, 0xffffffff ;  /* 0xffffffff005d7802 */ /* 0x000fe40000000f00 */
[----:B------:R-:W-:Y:S02]  /*1fe0*/  MOV R90, 0x2000 ;  /* 0x00002000005a7802 */ /* 0x000fe40000000f00 */
[----:B------:R-:W-:Y:S05]  /*1ff0*/  CALL.REL.NOINC `($__internal_37_$__cuda_sm70_shflsync_bfly_p) ;  /* 0x000005c000007944 */ /* 0x000fea0003c00000 */
[----:B01----:R-:W-:Y:S01]  /*2000*/  FADD.FTZ R116, R116, R89 ;  /* 0x0000005974747221 */ /* 0x003fe20000010000 */
[----:B------:R-:W-:Y:S01]  /*2010*/  HFMA2.MMA R89, -RZ, RZ, 0, 4.76837158203125e-07 ;  /* 0x00000008ff597435 */ /* 0x000fe200000001ff */
[----:B------:R-:W-:-:S02]  /*2020*/  MOV R118, 0x1f ;  /* 0x0000001f00767802 */ /* 0x000fc40000000f00 */
[----:B------:R-:W-:Y:S02]  /*2030*/  MOV R93, 0xffffffff ;  /* 0xffffffff005d7802 */ /* 0x000fe40000000f00 */
[----:B------:R-:W-:Y:S02]  /*2040*/  MOV R90, 0x2060 ;  /* 0x00002060005a7802 */ /* 0x000fe40000000f00 */
[----:B------:R-:W-:Y:S05]  /*2050*/  CALL.REL.NOINC `($__internal_37_$__cuda_sm70_shflsync_bfly_p) ;  /* 0x0000056000007944 */ /* 0x000fea0003c00000 */
[----:B01----:R-:W-:Y:S01]  /*2060*/  FADD.FTZ R116, R116, R89 ;  /* 0x0000005974747221 */ /* 0x003fe20000010000 */
[----:B------:R-:W-:Y:S01]  /*2070*/  HFMA2.MMA R89, -RZ, RZ, 0, 9.5367431640625e-07 ;  /* 0x00000010ff597435 */ /* 0x000fe200000001ff */
[----:B------:R-:W-:Y:S02]  /*2080*/  MOV R118, 0x1f ;  /* 0x0000001f00767802 */ /* 0x000fe40000000f00 */
[----:B------:R-:W-:Y:S02]  /*2090*/  MOV R93, 0xffffffff ;  /* 0xffffffff005d7802 */ /* 0x000fe40000000f00 */
[----:B------:R-:W-:Y:S02]  /*20a0*/  MOV R90, 0x20c0 ;  /* 0x000020c0005a7802 */ /* 0x000fe40000000f00 */
[----:B------:R-:W-:Y:S05]  /*20b0*/  CALL.REL.NOINC `($__internal_37_$__cuda_sm70_shflsync_bfly_p) ;  /* 0x0000050000007944 */ /* 0x000fea0003c00000 */
[----:B-1----:R-:W-:Y:S01]  /*20c0*/  FADD.FTZ R88, R116, R89 ;  /* 0x0000005974587221 */ /* 0x002fe20000010000 */
[----:B0-----:R-:W-:Y:S02]  /*20d0*/  MOV R118, 0x1f ;  /* 0x0000001f00767802 */ /* 0x001fe40000000f00 */
        /* <DEDUP_REMOVED lines=52> */
[----:B------:R-:W-:Y:S05]  /*2420*/  CALL.REL.NOINC `($__internal_37_$__cuda_sm70_shflsync_bfly_p) ;  /* 0x0000019000007944 */ /* 0x000fea0003c00000 */
[----:B01----:R-:W-:Y:S01]  /*2430*/  FADD.FTZ R116, R116, R89 ;  /* 0x0000005974747221 */ /* 0x003fe20000010000 */
[----:B------:R-:W-:Y:S01]  /*2440*/  HFMA2.MMA R89, -RZ, RZ, 0, 1.1920928955078125e-07 ;  /* 0x00000002ff597435 */ /* 0x000fe200000001ff */
[----:B------:R-:W-:Y:S02]  /*2450*/  MOV R118, 0x1f ;  /* 0x0000001f00767802 */ /* 0x000fe40000000f00 */
[----:B------:R-:W-:Y:S02]  /*2460*/  MOV R93, 0xffffffff ;  /* 0xffffffff005d7802 */ /* 0x000fe40000000f00 */
[----:B------:R-:W-:Y:S02]  /*2470*/  MOV R90, 0x2490 ;  /* 0x00002490005a7802 */ /* 0x000fe40000000f00 */
[----:B------:R-:W-:Y:S05]  /*2480*/  CALL.REL.NOINC `($__internal_37_$__cuda_sm70_shflsync_bfly_p) ;  /* 0x0000013000007944 */ /* 0x000fea0003c00000 */
[----:B01----:R-:W-:Y:S01]  /*2490*/  FADD.FTZ R116, R116, R89 ;  /* 0x0000005974747221 */ /* 0x003fe20000010000 */
[----:B------:R-:W-:Y:S01]  /*24a0*/  HFMA2.MMA R89, -RZ, RZ, 0, 2.384185791015625e-07 ;  /* 0x00000004ff597435 */ /* 0x000fe200000001ff */
[----:B------:R-:W-:Y:S02]  /*24b0*/  MOV R118, 0x1f ;  /* 0x0000001f00767802 */ /* 0x000fe40000000f00 */
[----:B------:R-:W-:-:S02]  /*24c0*/  MOV R93, 0xffffffff ;  /* 0xffffffff005d7802 */ /* 0x000fc40000000f00 */
[----:B------:R-:W-:Y:S02]  /*24d0*/  MOV R90, 0x24f0 ;  /* 0x000024f0005a7802 */ /* 0x000fe40000000f00 */
[----:B------:R-:W-:Y:S05]  /*24e0*/  CALL.REL.NOINC `($__internal_37_$__cuda_sm70_shflsync_bfly_p) ;  /* 0x000000d000007944 */ /* 0x000fea0003c00000 */
[----:B01----:R-:W-:Y:S01]  /*24f0*/  FADD.FTZ R116, R116, R89 ;  /* 0x0000005974747221 */ /* 0x003fe20000010000 */
[----:B------:R-:W-:Y:S01]  /*2500*/  HFMA2.MMA R89, -RZ, RZ, 0, 4.76837158203125e-07 ;  /* 0x00000008ff597435 */ /* 0x000fe200000001ff */
[----:B------:R-:W-:Y:S02]  /*2510*/  MOV R118, 0x1f ;  /* 0x0000001f00767802 */ /* 0x000fe40000000f00 */
[----:B------:R-:W-:Y:S02]  /*2520*/  MOV R93, 0xffffffff ;  /* 0xffffffff005d7802 */ /* 0x000fe40000000f00 */
[----:B------:R-:W-:Y:S02]  /*2530*/  MOV R90, 0x2550 ;  /* 0x00002550005a7802 */ /* 0x000fe40000000f00 */
[----:B------:R-:W-:Y:S05]  /*2540*/  CALL.REL.NOINC `($__internal_37_$__cuda_sm70_shflsync_bfly_p) ;  /* 0x0000007000007944 */ /* 0x000fea0003c00000 */
[----:B01----:R-:W-:Y:S01]  /*2550*/  FADD.FTZ R116, R116, R89 ;  /* 0x0000005974747221 */ /* 0x003fe20000010000 */
[----:B------:R-:W-:Y:S01]  /*2560*/  HFMA2.MMA R89, -RZ, RZ, 0, 9.5367431640625e-07 ;  /* 0x00000010ff597435 */ /* 0x000fe200000001ff */
[----:B------:R-:W-:Y:S02]  /*2570*/  MOV R118, 0x1f ;  /* 0x0000001f00767802 */ /* 0x000fe40000000f00 */
[----:B------:R-:W-:-:S02]  /*2580*/  MOV R93, 0xffffffff ;  /* 0xffffffff005d7802 */ /* 0x000fc40000000f00 */
[----:B------:R-:W-:Y:S02]  /*2590*/  MOV R90, 0x25b0 ;  /* 0x000025b0005a7802 */ /* 0x000fe40000000f00 */
[----:B------:R-:W-:Y:S05]  /*25a0*/  CALL.REL.NOINC `($__internal_37_$__cuda_sm70_shflsync_bfly_p) ;  /* 0x0000001000007944 */ /* 0x000fea0003c00000 */
[----:B01----:R-:W-:Y:S05]  /*25b0*/  BRA `(.L_x_5080) ;  /* 0xffffef0000007947 */ /* 0x003fea000383ffff */
        .weak           $__internal_37_$__cuda_sm70_shflsync_bfly_p
        .type           $__internal_37_$__cuda_sm70_shflsync_bfly_p,@function
        .size           $__internal_37_$__cuda_sm70_shflsync_bfly_p,(.L_x_22125 - $__internal_37_$__cuda_sm70_shflsync_bfly_p)
$__internal_37_$__cuda_sm70_shflsync_bfly_p:
[----:B------:R-:W-:Y:S01]  /*25c0*/  HFMA2.MMA R91, -RZ, RZ, 0, 0 ;  /* 0x00000000ff5b7435 */ /* 0x000fe200000001ff */
[----:B------:R-:W-:Y:S04]  /*25d0*/  WARPSYNC R93 ;  /* 0x0000005d00007348 */ /* 0x000fe80003800000 */
[----:B------:R0:W1:Y:S01]  /*25e0*/  SHFL.BFLY PT, R89, R116, R89, R118 ;  /* 0x0c00005974597389 */ /* 0x00006200000e0076 */
[----:B------:R-:W-:Y:S05]  /*25f0*/  RET.REL.NODEC R90 `(_ZN10layer_norm13ln_fwd_kernelINS_13Kernel_traitsIf13__nv_bfloat16S2_S2_fjLj3072ELj1ELj1ELj4ELj16ENS_18Kernel_traits_baseILj3072EfS2_S2_S2_fjLj128EEEEELb0ELb1ELb0ELb1EEEvNS_9FwdParamsE) ;  /* 0xffffda005a007950 */ /* 0x000fea0003c3ffff */
.L_x_5081:
        /* <DEDUP_REMOVED lines=16> */
.L_x_22125:


//--------------------- .text._ZN10layer_norm13ln_fwd_kernelINS_13Kernel_traitsIf13__nv_bfloat16S2_S2_fjLj3072ELj1ELj1ELj4ELj16ENS_18Kernel_traits_baseILj3072EfS2_S2_S2_fjLj128EEEEELb0ELb1ELb1ELb0EEEvNS_9FwdParamsE --------------------------
	.section	.text._ZN10layer_norm13ln_fwd_kernelINS_13Kernel_traitsIf13__nv_bfloat16S2_S2_fjLj3072ELj1ELj1ELj4ELj16ENS_18Kernel_traits_baseILj3072EfS2_S2_S2_fjLj128EEEEELb0ELb1ELb1ELb0EEEvNS_9FwdParamsE,"ax",@progbits
	.sectioninfo	@"SHI_REGISTERS=128"
	.align	128
        .global         _ZN10layer_norm13ln_fwd_kernelINS_13Kernel_traitsIf13__nv_bfloat16S2_S2_fjLj3072ELj1ELj1ELj4ELj16ENS_18Kernel_traits_baseILj3072EfS2_S2_S2_fjLj128EEEEELb0ELb1ELb1ELb0EEEvNS_9FwdParamsE
        .type           _ZN10layer_norm13ln_fwd_kernelINS_13Kernel_traitsIf13__nv_bfloat16S2_S2_fjLj3072ELj1ELj1ELj4ELj16ENS_18Kernel_traits_baseILj3072EfS2_S2_S2_fjLj128EEEEELb0ELb1ELb1ELb0EEEvNS_9FwdParamsE,@function
        .size           _ZN10layer_norm13ln_fwd_kernelINS_13Kernel_traitsIf13__nv_bfloat16S2_S2_fjLj3072ELj1ELj1ELj4ELj16ENS_18Kernel_traits_baseILj3072EfS2_S2_S2_fjLj128EEEEELb0ELb1ELb1ELb0EEEvNS_9FwdParamsE,(.L_x_22126 - _ZN10layer_norm13ln_fwd_kernelINS_13Kernel_traitsIf13__nv_bfloat16S2_S2_fjLj3072ELj1ELj1ELj4ELj16ENS_18Kernel_traits_baseILj3072EfS2_S2_S2_fjLj128EEEEELb0ELb1ELb1ELb0EEEvNS_9FwdParamsE)
        .other          _ZN10layer_norm13ln_fwd_kernelINS_13Kernel_traitsIf13__nv_bfloat16S2_S2_fjLj3072ELj1ELj1ELj4ELj16ENS_18Kernel_traits_baseILj3072EfS2_S2_S2_fjLj128EEEEELb0ELb1ELb1ELb0EEEvNS_9FwdParamsE,@"STO_CUDA_ENTRY STV_DEFAULT"
_ZN10layer_norm13ln_fwd_kernelINS_13Kernel_traitsIf13__nv_bfloat16S2_S2_fjLj3072ELj1ELj1ELj4ELj16ENS_18Kernel_traits_baseILj3072EfS2_S2_S2_fjLj128EEEEELb0ELb1ELb1ELb0EEEvNS_9FwdParamsE:
.text._ZN10layer_norm13ln_fwd_kernelINS_13Kernel_traitsIf13__nv_bfloat16S2_S2_fjLj3072ELj1ELj1ELj4ELj16ENS_18Kernel_traits_baseILj3072EfS2_S2_S2_fjLj128EEEEELb0ELb1ELb1ELb0EEEvNS_9FwdParamsE:
        /* <DEDUP_REMOVED lines=24> */
[----:B------:R0:W5:Y:S04]  /*0180*/  LDG.E.128 R28, [R6.64+0x10] ;  /* 0x00001004061c7981 */ /* 0x000168000c1e1d00 */
[C---:B------:R-:W-:Y:S01]  /*0190*/  @P0 LEA R4, P4, R8.reuse, c[0x0][0x218], 0x5 ;  /* 0x0000860008040a11 */ /* 0x040fe200078828ff */
[----:B------:R0:W5:Y:S03]  /*01a0*/  LDG.E.128 R20, [R2.64] ;  /* 0x0000000402147981 */ /* 0x000166000c1e1d00 */
[C---:B------:R-:W-:Y:S01]  /*01b0*/  @P0 LEA.HI.X R5, R8.reuse, c[0x0][0x21c], RZ, 0x5, P4 ;  /* 0x0000870008050a11 */ /* 0x040fe200020f2cff */
[----:B------:R0:W5:Y:S04]  /*01c0*/  LDG.E.128 R24, [R2.64+0x10] ;  /* 0x0000100402187981 */ /* 0x000168000c1e1d00 */
[----:B------:R0:W5:Y:S04]  /*01d0*/  @P0 LDG.E.128 R12, [R4.64] ;  /* 0x00000004040c0981 */ /* 0x000168000c1e1d00 */
[----:B------:R0:W5:Y:S04]  /*01e0*/  @P0 LDG.E.128 R16, [R4.64+0x10] ;  /* 0x0000100404100981 */ /* 0x000168000c1e1d00 */
[----:B------:R0:W5:Y:S01]  /*01f0*/  LDG.E.128 R32, [R6.64] ;  /* 0x0000000406207981 */ /* 0x000162000c1e1d00 */
[----:B------:R-:W-:-:S03]  /*0200*/  LOP3.LUT R8, R8, 0x80, RZ, 0xfc, !PT ;  /* 0x0000008008087812 */ /* 0x000fc600078efcff */
.L_x_5083:
[----:B------:R-:W-:Y:S05]  /*0210*/  BSYNC B0 ;  /* 0x0000000000007941 */ /* 0x000fea0003800000 */
.L_x_5082:
        /* <DEDUP_REMOVED lines=16> */
[----:B------:R0:W5:Y:S04]  /*0320*/  LDG.E.128 R52, [R4.64+0x10] ;  /* 0x0000100404347981 */ /* 0x000168000c1e1d00 */
[----:B------:R0:W5:Y:S04]  /*0330*/  @P0 LDG.E.128 R36, [R2.64] ;  /* 0x0000000402240981 */ /* 0x000168000c1e1d00 */
[----:B------:R0:W5:Y:S04]  /*0340*/  @P0 LDG.E.128 R40, [R2.64+0x10] ;  /* 0x0000100402280981 */ /* 0x000168000c1e1d00 */
[----:B------:R0:W5:Y:S01]  /*0350*/  LDG.E.128 R56, [R4.64] ;  /* 0x0000000404387981 */ /* 0x000162000c1e1d00 */
[----:B------:R-:W-:-:S03]  /*0360*/  IADD3 R8, R8, 0x80, RZ ;  /* 0x0000008008087810 */ /* 0x000fc60007ffe0ff */
.L_x_5085:
[----:B------:R-:W-:Y:S05]  /*0370*/  BSYNC B0 ;  /* 0x0000000000007941 */ /* 0x000fea0003800000 */
.L_x_5084:
        /* <DEDUP_REMOVED lines=15> */
[----:B------:R-:W-:Y:S01]  /*0470*/  @P0 LEA.HI.X R5, R8, c[0x0][0x21c], RZ, 0x5, P4 ;  /* 0x0000870008050a11 */ /* 0x000fe200020f2cff */
[----:B------:R0:W5:Y:S04]  /*0480*/  LDG.E.128 R72, [R2.64+0x10] ;  /* 0x0000100402487981 */ /* 0x000168000c1e1d00 */
[----:B------:R0:W5:Y:S04]  /*0490*/  @P0 LDG.E.128 R60, [R4.64] ;  /* 0x00000004043c0981 */ /* 0x000168000c1e1d00 */
[----:B------:R0:W5:Y:S04]  /*04a0*/  @P0 LDG.E.128 R64, [R4.64+0x10] ;  /* 0x0000100404400981 */ /* 0x000168000c1e1d00 */
[----:B------:R0:W5:Y:S02]  /*04b0*/  LDG.E.128 R80, [R6.64] ;  /* 0x0000000406507981 */ /* 0x000164000c1e1d00 */
.L_x_5087:
[----:B------:R-:W-:Y:S05]  /*04c0*/  BSYNC B0 ;  /* 0x0000000000007941 */ /* 0x000fea0003800000 */
.L_x_5086:
        /* <DEDUP_REMOVED lines=25> */
.L_x_5175:
[----:B------:R-:W-:-:S10]  /*0660*/  HFMA2.MMA R92, -RZ, RZ, 0, 2.384185791015625e-07 ;  /* 0x00000004ff5c7435 */ /* 0x000fd400000001ff */
[----:B------:R-:W-:-:S05]  /*0670*/  IMAD.WIDE R94, R113, R92, c[0x0][0x1d0] ;  /* 0x00007400715e7625 */ /* 0x000fca00078e025c */
[----:B------:R-:W2:Y:S01]  /*0680*/  LDG.E R117, [R94.64] ;  /* 0x000000045e757981 */ /* 0x000ea2000c1e1900 */
[----:B------:R-:W-:-:S05]  /*0690*/  IMAD.WIDE R92, R113, R92, c[0x0][0x1d8] ;  /* 0x00007600715c7625 */ /* 0x000fca00078e025c */
[----:B-----5:R3:W5:Y:S01]  /*06a0*/  LDG.E R115, [R92.64] ;  /* 0x000000045c737981 */ /* 0x020762000c1e1900 */
[----:B------:R-:W-:Y:S01]  /*06b0*/  IMAD R116, R113, c[0x0][0x168], RZ ;  /* 0x00005a0071747a24 */ /* 0x000fe200078e02ff */
[----:B------:R-:W-:Y:S01]  /*06c0*/  LOP3.LUT R120, R106, 0x7f, RZ, 0xc0, !PT ;  /* 0x0000007f6a787812 */ /* 0x000fe200078ec0ff */
[----:B------:R-:W-:Y:S03]  /*06d0*/  BSSY B0, `(.L_x_5088) ;  /* 0x000007f000007945 */ /* 0x000fe60003800000 */
[----:B------:R-:W-:-:S04]  /*06e0*/  SHF.R.S32.HI R119, RZ, 0x1f, R116 ;  /* 0x0000001fff777819 */ /* 0x000fc80000011474 */
[----:B------:R-:W-:Y:S02]  /*06f0*/  LEA.HI R119, R119, R116, RZ, 0x3 ;  /* 0x0000007477777211 */ /* 0x000fe400078f18ff */
[----:B------:R-:W-:Y:S02]  /*0700*/  SHF.R.S32.HI R116, RZ, 0x1f, R113 ;  /* 0x0000001fff747819 */ /* 0x000fe40000011471 */
[----:B--2---:R-:W-:-:S13]  /*0710*/  ISETP.GE.AND P4, PT, R117, 0x1, PT ;  /* 0x000000017500780c */ /* 0x004fda0003f86270 */
[----:B------:R-:W-:-:S05]  /*0720*/  @P4 IADD3 R118, R117, -0x1, RZ ;  /* 0xffffffff75764810 */ /* 0x000fca0007ffe0ff */
[----:B------:R-:W-:-:S05]  /*0730*/  @P4 IMAD R118, R118, c[0x0][0x168], RZ ;  /* 0x00005a0076764a24 */ /* 0x000fca00078e02ff */
[----:B------:R-:W-:-:S04]  /*0740*/  @P4 SHF.R.S32.HI R121, RZ, 0x1f, R118 ;  /* 0x0000001fff794819 */ /* 0x000fc80000011476 */
[----:B------:R-:W-:Y:S02]  /*0750*/  @P4 LEA.HI R118, R121, R118, RZ, 0x3 ;  /* 0x0000007679764211 */ /* 0x000fe400078f18ff */
[----:B------:R-:W-:Y:S02]  /*0760*/  MOV R121, RZ ;  /* 0x000000ff00797202 */ /* 0x000fe40000000f00 */
[-C--:B------:R-:W-:Y:S02]  /*0770*/  @P4 LEA.HI.SX32 R121, R118, R120.reuse, 0x1d ;  /* 0x0000007876794211 */ /* 0x080fe400078feaff */
[----:B------:R-:W-:Y:S01]  /*0780*/  LEA.HI.SX32 R120, R119, R120, 0x1d ;  /* 0x0000007877787211 */ /* 0x000fe200078feaff */
[----:B------:R-:W-:Y:S05]  /*0790*/  @!P1 BRA `(.L_x_5089) ;  /* 0x0000072000009947 */ /* 0x000fea0003800000 */
[----:B---3--:R-:W-:Y:S02]  /*07a0*/  ISETP.NE.U32.AND P0, PT, RZ, c[0x0][0x180], PT ;  /* 0x00006000ff007a0c */ /* 0x008fe40003f05070 */
[----:B------:R-:W-:Y:S02]  /*07b0*/  @P4 MOV R4, 0x10 ;  /* 0x0000001000044802 */ /* 0x000fe40000000f00 */
[----:B------:R-:W-:-:S03]  /*07c0*/  ISETP.NE.AND.EX P0, PT, RZ, c[0x0][0x184], PT, P0 ;  /* 0x00006100ff007a0c */ /* 0x000fc60003f05300 */
[----:B------:R-:W-:-:S05]  /*07d0*/  @P4 IMAD.WIDE.U32 R4, R121, R4, c[0x0][0x170] ;  /* 0x00005c0079044625 */ /* 0x000fca00078e0004 */
[----:B------:R2:W5:Y:S05]  /*07e0*/  @P4 LDG.E.128 R84, [R4.64] ;  /* 0x0000000404544981 */ /* 0x00056a000c1e1d00 */
[----:B0-----:R-:W-:-:S05]  /*07f0*/  @P0 MOV R3, 0x10 ;  /* 0x0000001000030802 */ /* 0x001fca0000000f00 */
[----:B------:R-:W-:-:S05]  /*0800*/  @P0 IMAD.WIDE.U32 R2, R120, R3, c[0x0][0x180] ;  /* 0x0000600078020625 */ /* 0x000fca00078e0003 */
[----:B------:R2:W5:Y:S01]  /*0810*/  @P0 LDG.E.128 R88, [R2.64] ;  /* 0x0000000402580981 */ /* 0x000562000c1e1d00 */
[----:B------:R-:W-:Y:S01]  /*0820*/  ISETP.GT.AND P5, PT, R117, RZ, PT ;  /* 0x000000ff7500720c */ /* 0x000fe20003fa4270 */
[----:B------:R-:W-:-:S12]  /*0830*/  BSSY B1, `(.L_x_5090) ;  /* 0x000000b000017945 */ /* 0x000fd80003800000 */
[----:B------:R-:W-:Y:S05]  /*0840*/  @P5 BRA `(.L_x_5091) ;  /* 0x0000004000005947 */ /* 0x000fea0003800000 */
[----:B--2---:R-:W-:Y:S01]  /*0850*/  HFMA2.MMA R0, -RZ, RZ, 0, 0 ;  /* 0x00000000ff007435 */ /* 0x004fe200000001ff */
[----:B------:R-:W-:Y:S05]  /*0860*/  @!P0 BRA `(.L_x_5092) ;  /* 0x0000007000008947 */ /* 0x000fea0003800000 */
[----:B-----5:R-:W-:Y:S01]  /*0870*/  PRMT R0, RZ, 0x5410, R88 ;  /* 0x00005410ff007816 */ /* 0x020fe20000000058 */
[----:B------:R-:W-:Y:S05]  /*0880*/  BRA `(.L_x_5092) ;  /* 0x0000005000007947 */ /* 0x000fea0003800000 */
.L_x_5091:
[----:B--2--5:R-:W-:-:S05]  /*0890*/  PRMT R0, RZ, 0x5410, R84 ;  /* 0x00005410ff007816 */ /* 0x024fca0000000054 */
[----:B------:R-:W-:-:S04]  /*08a0*/  FMUL.FTZ R3, R0, c[0x0][0x1ec] ;  /* 0x00007b0000037a20 */ /* 0x000fc80000410000 */
[----:B------:R-:W-:Y:S01]  /*08b0*/  FMUL.FTZ R0, R32, R3 ;  /* 0x0000000320007220 */ /* 0x000fe20000410000 */
[----:B------:R-:W-:-:S05]  /*08c0*/  @P0 PRMT R3, RZ, 0x5410, R88 ;  /* 0x00005410ff030816 */ /* 0x000fca0000000058 */
[----:B------:R-:W-:Y:S02]  /*08d0*/  @P0 FADD.FTZ R0, R3, R0 ;  /* 0x0000000003000221 */ /* 0x000fe40000010000 */
.L_x_5092:
[----:B------:R-:W-:Y:S05]  /*08e0*/  BSYNC B1 ;  /* 0x0000000000017941 */ /* 0x000fea0003800000 */
.L_x_5090:
[----:B------:R-:W-:Y:S01]  /*08f0*/  BSSY B1, `(.L_x_5093) ;  /* 0x000000b000017945 */ /* 0x000fe20003800000 */
[----:B------:R-:W-:Y:S05]  /*0900*/  @P5 BRA `(.L_x_5094) ;  /* 0x0000004000005947 */ /* 0x000fea0003800000 */
[----:B------:R-:W-:Y:S01]  /*0910*/  MOV R3, RZ ;  /* 0x000000ff00037202 */ /* 0x000fe20000000f00 */
[----:B------:R-:W-:Y:S05]  /*0920*/  @!P0 BRA `(.L_x_5095) ;  /* 0x0000007000008947 */ /* 0x000fea0003800000 */
[----:B-----5:R-:W-:Y:S01]  /*0930*/  PRMT R3, RZ, 0x7610, R88 ;  /* 0x00007610ff037816 */ /* 0x020fe20000000058 */
[----:B------:R-:W-:Y:S05]  /*0940*/  BRA `(.L_x_5095) ;  /* 0x0000005000007947 */ /* 0x000fea0003800000 */
.L_x_5094:
[----:B-----5:R-:W-:-:S05]  /*0950*/  PRMT R2, RZ, 0x7610, R84 ;  /* 0x00007610ff027816 */ /* 0x020fca0000000054 */
[----:B------:R-:W-:-:S04]  /*0960*/  FMUL.FTZ R2, R2, c[0x0][0x1ec] ;  /* 0x00007b0002027a20 */ /* 0x000fc80000410000 */
[----:B------:R-:W-:Y:S01]  /*0970*/  FMUL.FTZ R3, R33, R2 ;  /* 0x0000000221037220 */ /* 0x000fe20000410000 */
[----:B------:R-:W-:-:S05]  /*0980*/  @P0 PRMT R2, RZ, 0x7610, R88 ;  /* 0x00007610ff020816 */ /* 0x000fca0000000058 */
[----:B------:R-:W-:Y:S02]  /*0990*/  @P0 FADD.FTZ R3, R2, R3 ;  /* 0x0000000302030221 */ /* 0x000fe40000010000 */
.L_x_5095:
[----:B------:R-:W-:Y:S05]  /*09a0*/  BSYNC B1 ;  /* 0x0000000000017941 */ /* 0x000fea0003800000 */
.L_x_5093:
[----:B------:R-:W-:Y:S01]  /*09b0*/  BSSY B1, `(.L_x_5096) ;  /* 0x000000b000017945 */ /* 0x000fe20003800000 */
[----:B------:R-:W-:Y:S05]  /*09c0*/  @P5 BRA `(.L_x_5097) ;  /* 0x0000004000005947 */ /* 0x000fea0003800000 */
[----:B------:R-:W-:Y:S01]  /*09d0*/  HFMA2.MMA R2, -RZ, RZ, 0, 0 ;  /* 0x00000000ff027435 */ /* 0x000fe200000001ff */
[----:B------:R-:W-:Y:S05]  /*09e0*/  @!P0 BRA `(.L_x_5098) ;  /* 0x0000007000008947 */ /* 0x000fea0003800000 */
[----:B-----5:R-:W-:Y:S01]  /*09f0*/  PRMT R2, RZ, 0x5410, R89 ;  /* 0x00005410ff027816 */ /* 0x020fe20000000059 */
[----:B------:R-:W-:Y:S05]  /*0a00*/  BRA `(.L_x_5098) ;  /* 0x0000005000007947 */ /* 0x000fea0003800000 */
.L_x_5097:
[----:B-----5:R-:W-:-:S05]  /*0a10*/  PRMT R2, RZ, 0x5410, R85 ;  /* 0x00005410ff027816 */ /* 0x020fca0000000055 */
[----:B------:R-:W-:-:S04]  /*0a20*/  FMUL.FTZ R5, R2, c[0x0][0x1ec] ;  /* 0x00007b0002057a20 */ /* 0x000fc80000410000 */
[----:B------:R-:W-:Y:S01]  /*0a30*/  FMUL.FTZ R2, R34, R5 ;  /* 0x0000000522027220 */ /* 0x000fe20000410000 */
[----:B------:R-:W-:-:S05]  /*0a40*/  @P0 PRMT R5, RZ, 0x5410, R89 ;  /* 0x00005410ff050816 */ /* 0x000fca0000000059 */
[----:B------:R-:W-:Y:S02]  /*0a50*/  @P0 FADD.FTZ R2, R5, R2 ;  /* 0x0000000205020221 */ /* 0x000fe40000010000 */
.L_x_5098:
[----:B------:R-:W-:Y:S05]  /*0a60*/  BSYNC B1 ;  /* 0x0000000000017941 */ /* 0x000fea0003800000 */
.L_x_5096:
[----:B------:R-:W-:Y:S01]  /*0a70*/  BSSY B1, `(.L_x_5099) ;  /* 0x000000b000017945 */ /* 0x000fe20003800000 */
[----:B------:R-:W-:Y:S05]  /*0a80*/  @P5 BRA `(.L_x_5100) ;  /* 0x0000004000005947 */ /* 0x000fea0003800000 */
[----:B------:R-:W-:Y:S01]  /*0a90*/  MOV R5, RZ ;  /* 0x000000ff00057202 */ /* 0x000fe20000000f00 */
[----:B------:R-:W-:Y:S05]  /*0aa0*/  @!P0 BRA `(.L_x_5101) ;  /* 0x0000007000008947 */ /* 0x000fea0003800000 */
[----:B-----5:R-:W-:Y:S01]  /*0ab0*/  PRMT R5, RZ, 0x7610, R89 ;  /* 0x00007610ff057816 */ /* 0x020fe20000000059 */
[----:B------:R-:W-:Y:S05]  /*0ac0*/  BRA `(.L_x_5101) ;  /* 0x0000005000007947 */ /* 0x000fea0003800000 */
.L_x_5100:
[----:B-----5:R-:W-:-:S05]  /*0ad0*/  PRMT R4, RZ, 0x7610, R85 ;  /* 0x00007610ff047816 */ /* 0x020fca0000000055 */
[----:B------:R-:W-:-:S04]  /*0ae0*/  FMUL.FTZ R4, R4, c[0x0][0x1ec] ;  /* 0x00007b0004047a20 */ /* 0x000fc80000410000 */
[----:B------:R-:W-:Y:S01]  /*0af0*/  FMUL.FTZ R5, R35, R4 ;  /* 0x0000000423057220 */ /* 0x000fe20000410000 */
[----:B------:R-:W-:-:S05]  /*0b00*/  @P0 PRMT R4, RZ, 0x7610, R89 ;  /* 0x00007610ff040816 */ /* 0x000fca0000000059 */
[----:B------:R-:W-:Y:S02]  /*0b10*/  @P0 FADD.FTZ R5, R4, R5 ;  /* 0x0000000504050221 */ /* 0x000fe40000010000 */
.L_x_5101:
[----:B------:R-:W-:Y:S05]  /*0b20*/  BSYNC B1 ;  /* 0x0000000000017941 */ /* 0x000fea0003800000 */
.L_x_5099:
[----:B------:R-:W-:Y:S01]  /*0b30*/  BSSY B1, `(.L_x_5102) ;  /* 0x000000b000017945 */ /* 0x000fe20003800000 */
[----:B------:R-:W-:Y:S05]  /*0b40*/  @P5 BRA `(.L_x_5103) ;  /* 0x0000004000005947 */ /* 0x000fea0003800000 */
[----:B------:R-:W-:Y:S01]  /*0b50*/  HFMA2.MMA R4, -RZ, RZ, 0, 0 ;  /* 0x00000000ff047435 */ /* 0x000fe200000001ff */
[----:B------:R-:W-:Y:S05]  /*0b60*/  @!P0 BRA `(.L_x_5104) ;  /* 0x0000007000008947 */ /* 0x000fea0003800000 */
[----:B-----5:R-:W-:Y:S01]  /*0b70*/  PRMT R4, RZ, 0x5410, R90 ;  /* 0x00005410ff047816 */ /* 0x020fe2000000005a */
[----:B------:R-:W-:Y:S05]  /*0b80*/  BRA `(.L_x_5104) ;  /* 0x0000005000007947 */ /* 0x000fea0003800000 */
.L_x_5103:
[----:B-----5:R-:W-:-:S05]  /*0b90*/  PRMT R4, RZ, 0x5410, R86 ;  /* 0x00005410ff047816 */ /* 0x020fca0000000056 */
[----:B------:R-:W-:-:S04]  /*0ba0*/  FMUL.FTZ R7, R4, c[0x0][0x1ec] ;  /* 0x00007b0004077a20 */ /* 0x000fc80000410000 */
[----:B------:R-:W-:Y:S01]  /*0bb0*/  FMUL.FTZ R4, R28, R7 ;  /* 0x000000071c047220 */ /* 0x000fe20000410000 */
[----:B------:R-:W-:-:S05]  /*0bc0*/  @P0 PRMT R7, RZ, 0x5410, R90 ;  /* 0x00005410ff070816 */ /* 0x000fca000000005a */
[----:B------:R-:W-:Y:S02]  /*0bd0*/  @P0 FADD.FTZ R4, R7, R4 ;  /* 0x0000000407040221 */ /* 0x000fe40000010000 */
.L_x_5104:
[----:B------:R-:W-:Y:S05]  /*0be0*/  BSYNC B1 ;  /* 0x0000000000017941 */ /* 0x000fea0003800000 */
.L_x_5102:
[----:B------:R-:W-:Y:S01]  /*0bf0*/  BSSY B1, `(.L_x_5105) ;  /* 0x000000b000017945 */ /* 0x000fe20003800000 */
[----:B------:R-:W-:Y:S05]  /*0c00*/  @P5 BRA `(.L_x_5106) ;  /* 0x0000004000005947 */ /* 0x000fea0003800000 */
[----:B------:R-:W-:Y:S01]  /*0c10*/  MOV R7, RZ ;  /* 0x000000ff00077202 */ /* 0x000fe20000000f00 */
[----:B------:R-:W-:Y:S05]  /*0c20*/  @!P0 BRA `(.L_x_5107) ;  /* 0x0000007000008947 */ /* 0x000fea0003800000 */
[----:B-----5:R-:W-:Y:S01]  /*0c30*/  PRMT R7, RZ, 0x7610, R90 ;  /* 0x00007610ff077816 */ /* 0x020fe2000000005a */
[----:B------:R-:W-:Y:S05]  /*0c40*/  BRA `(.L_x_5107) ;  /* 0x0000005000007947 */ /* 0x000fea0003800000 */
.L_x_5106:
[----:B-----5:R-:W-:-:S05]  /*0c50*/  PRMT R6, RZ, 0x7610, R86 ;  /* 0x00007610ff067816 */ /* 0x020fca0000000056 */
[----:B------:R-:W-:-:S04]  /*0c60*/  FMUL.FTZ R6, R6, c[0x0][0x1ec] ;  /* 0x00007b0006067a20 */ /* 0x000fc80000410000 */
[----:B------:R-:W-:Y:S01]  /*0c70*/  FMUL.FTZ R7, R29, R6 ;  /* 0x000000061d077220 */ /* 0x000fe20000410000 */
[----:B------:R-:W-:-:S05]  /*0c80*/  @P0 PRMT R6, RZ, 0x7610, R90 ;  /* 0x00007610ff060816 */ /* 0x000fca000000005a */
[----:B------:R-:W-:Y:S02]  /*0c90*/  @P0 FADD.FTZ R7, R6, R7 ;  /* 0x0000000706070221 */ /* 0x000fe40000010000 */
.L_x_5107:
[----:B------:R-:W-:Y:S05]  /*0ca0*/  BSYNC B1 ;  /* 0x0000000000017941 */ /* 0x000fea0003800000 */
.L_x_5105:
[----:B------:R-:W-:Y:S01]  /*0cb0*/  BSSY B1, `(.L_x_5108) ;  /* 0x000000b000017945 */ /* 0x000fe20003800000 */
[----:B------:R-:W-:Y:S05]  /*0cc0*/  @P5 BRA `(.L_x_5109) ;  /* 0x0000004000005947 */ /* 0x000fea0003800000 */
[----:B------:R-:W-:Y:S01]  /*0cd0*/  HFMA2.MMA R6, -RZ, RZ, 0, 0 ;  /* 0x00000000ff067435 */ /* 0x000fe200000001ff */
[----:B------:R-:W-:Y:S05]  /*0ce0*/  @!P0 BRA `(.L_x_5110) ;  /* 0x0000007000008947 */ /* 0x000fea0003800000 */
[----:B-----5:R-:W-:Y:S01]  /*0cf0*/  PRMT R6, RZ, 0x5410, R91 ;  /* 0x00005410ff067816 */ /* 0x020fe2000000005b */
[----:B------:R-:W-:Y:S05]  /*0d00*/  BRA `(.L_x_5110) ;  /* 0x0000005000007947 */ /* 0x000fea0003800000 */
.L_x_5109:
[----:B-----5:R-:W-:-:S05]  /*0d10*/  PRMT R6, RZ, 0x5410, R87 ;  /* 0x00005410ff067816 */ /* 0x020fca0000000057 */
[----:B------:R-:W-:-:S04]  /*0d20*/  FMUL.FTZ R9, R6, c[0x0][0x1ec] ;  /* 0x00007b0006097a20 */ /* 0x000fc80000410000 */
[----:B------:R-:W-:Y:S01]  /*0d30*/  FMUL.FTZ R6, R30, R9 ;  /* 0x000000091e067220 */ /* 0x000fe20000410000 */
[----:B------:R-:W-:-:S05]  /*0d40*/  @P0 PRMT R9, RZ, 0x5410, R91 ;  /* 0x00005410ff090816 */ /* 0x000fca000000005b */
[----:B------:R-:W-:Y:S02]  /*0d50*/  @P0 FADD.FTZ R6, R9, R6 ;  /* 0x0000000609060221 */ /* 0x000fe40000010000 */
.L_x_5110:
[----:B------:R-:W-:Y:S05]  /*0d60*/  BSYNC B1 ;  /* 0x0000000000017941 */ /* 0x000fea0003800000 */
.L_x_5108:
[----:B------:R-:W-:Y:S01]  /*0d70*/  BSSY B1, `(.L_x_5111) ;  /* 0x000000b000017945 */ /* 0x000fe20003800000 */
[----:B------:R-:W-:Y:S05]  /*0d80*/  @P5 BRA `(.L_x_5112) ;  /* 0x0000004000005947 */ /* 0x000fea0003800000 */
[----:B------:R-:W-:Y:S01]  /*0d90*/  MOV R9, RZ ;  /* 0x000000ff00097202 */ /* 0x000fe20000000f00 */
[----:B------:R-:W-:Y:S05]  /*0da0*/  @!P0 BRA `(.L_x_5113) ;  /* 0x0000007000008947 */ /* 0x000fea0003800000 */
[----:B-----5:R-:W-:Y:S01]  /*0db0*/  PRMT R9, RZ, 0x7610, R91 ;  /* 0x00007610ff097816 */ /* 0x020fe2000000005b */
[----:B------:R-:W-:Y:S05]  /*0dc0*/  BRA `(.L_x_5113) ;  /* 0x0000005000007947 */ /* 0x000fea0003800000 */
.L_x_5112:
[----:B-----5:R-:W-:-:S05]  /*0dd0*/  PRMT R9, RZ, 0x7610, R87 ;  /* 0x00007610ff097816 */ /* 0x020fca0000000057 */
[----:B------:R-:W-:-:S04]  /*0de0*/  FMUL.FTZ R92, R9, c[0x0][0x1ec] ;  /* 0x00007b00095c7a20 */ /* 0x000fc80000410000 */
[----:B------:R-:W-:Y:S01]  /*0df0*/  FMUL.FTZ R9, R31, R92 ;  /* 0x0000005c1f097220 */ /* 0x000fe20000410000 */
[----:B------:R-:W-:-:S05]  /*0e00*/  @P0 PRMT R92, RZ, 0x7610, R91 ;  /* 0x00007610ff5c0816 */ /* 0x000fca000000005b */
[----:B------:R-:W-:Y:S02]  /*0e10*/  @P0 FADD.FTZ R9, R92, R9 ;  /* 0x000000095c090221 */ /* 0x000fe40000010000 */
.L_x_5113:
[----:B------:R-:W-:Y:S05]  /*0e20*/  BSYNC B1 ;  /* 0x0000000000017941 */ /* 0x000fea0003800000 */
.L_x_5111:
        /* <DEDUP_REMOVED lines=9> */
.L_x_5089:
[----:B---3--:R-:W-:Y:S05]  /*0ec0*/  BSYNC B0 ;  /* 0x0000000000007941 */ /* 0x008fea0003800000 */
.L_x_5088:
        /* <DEDUP_REMOVED lines=17> */
.L_x_5117:
[----:B0----5:R-:W-:-:S05]  /*0fe0*/  PRMT R8, RZ, 0x5410, R84 ;  /* 0x00005410ff087816 */ /* 0x021fca0000000054 */
[----:B------:R-:W-:-:S04]  /*0ff0*/  FMUL.FTZ R11, R8, c[0x0][0x1ec] ;  /* 0x00007b00080b7a20 */ /* 0x000fc80000410000 */
[----:B------:R-:W-:Y:S01]  /*1000*/  FMUL.FTZ R8, R56, R11 ;  /* 0x0000000b38087220 */ /* 0x000fe20000410000 */
[----:B------:R-:W-:-:S05]  /*1010*/  @P0 PRMT R11, RZ, 0x5410, R88 ;  /* 0x00005410ff0b0816 */ /* 0x000fca0000000058 */
[----:B------:R-:W-:Y:S02]  /*1020*/  @P0 FADD.FTZ R8, R11, R8 ;  /* 0x000000080b080221 */ /* 0x000fe40000010000 */
.L_x_5118:
[----:B------:R-:W-:Y:S05]  /*1030*/  BSYNC B1 ;  /* 0x0000000000017941 */ /* 0x000fea0003800000 */
.L_x_5116:
[----:B------:R-:W-:Y:S01]  /*1040*/  BSSY B1, `(.L_x_5119) ;  /* 0x000000b000017945 */ /* 0x000fe20003800000 */
[----:B------:R-:W-:Y:S05]  /*1050*/  @P5 BRA `(.L_x_5120) ;  /* 0x0000004000005947 */ /* 0x000fea0003800000 */
[----:B------:R-:W-:Y:S01]  /*1060*/  MOV R11, RZ ;  /* 0x000000ff000b7202 */ /* 0x000fe20000000f00 */
[----:B------:R-:W-:Y:S05]  /*1070*/  @!P0 BRA `(.L_x_5121) ;  /* 0x0000007000008947 */ /* 0x000fea0003800000 */
[----:B-----5:R-:W-:Y:S01]  /*1080*/  PRMT R11, RZ, 0x7610, R88 ;  /* 0x00007610ff0b7816 */ /* 0x020fe20000000058 */
[----:B------:R-:W-:Y:S05]  /*1090*/  BRA `(.L_x_5121) ;  /* 0x0000005000007947 */ /* 0x000fea0003800000 */
.L_x_5120:
[----:B-----5:R-:W-:-:S05]  /*10a0*/  PRMT R10, RZ, 0x7610, R84 ;  /* 0x00007610ff0a7816 */ /* 0x020fca0000000054 */
[----:B------:R-:W-:-:S04]  /*10b0*/  FMUL.FTZ R10, R10, c[0x0][0x1ec] ;  /* 0x00007b000a0a7a20 */ /* 0x000fc80000410000 */
[----:B------:R-:W-:Y:S01]  /*10c0*/  FMUL.FTZ R11, R57, R10 ;  /* 0x0000000a390b7220 */ /* 0x000fe20000410000 */
[----:B------:R-:W-:-:S05]  /*10d0*/  @P0 PRMT R10, RZ, 0x7610, R88 ;  /* 0x00007610ff0a0816 */ /* 0x000fca0000000058 */
[----:B------:R-:W-:Y:S02]  /*10e0*/  @P0 FADD.FTZ R11, R10, R11 ;  /* 0x0000000b0a0b0221 */ /* 0x000fe40000010000 */
.L_x_5121:
[----:B------:R-:W-:Y:S05]  /*10f0*/  BSYNC B1 ;  /* 0x0000000000017941 */ /* 0x000fea0003800000 */
.L_x_5119:
[----:B------:R-:W-:Y:S01]  /*1100*/  BSSY B1, `(.L_x_5122) ;  /* 0x000000b000017945 */ /* 0x000fe20003800000 */
[----:B------:R-:W-:Y:S05]  /*1110*/  @P5 BRA `(.L_x_5123) ;  /* 0x0000004000005947 */ /* 0x000fea0003800000 */
[----:B------:R-:W-:Y:S01]  /*1120*/  HFMA2.MMA R10, -RZ, RZ, 0, 0 ;  /* 0x00000000ff0a7435 */ /* 0x000fe200000001ff */
[----:B------:R-:W-:Y:S05]  /*1130*/  @!P0 BRA `(.L_x_5124) ;  /* 0x0000007000008947 */ /* 0x000fea0003800000 */
[----:B-----5:R-:W-:Y:S01]  /*1140*/  PRMT R10, RZ, 0x5410, R89 ;  /* 0x00005410ff0a7816 */ /* 0x020fe20000000059 */
[----:B------:R-:W-:Y:S05]  /*1150*/  BRA `(.L_x_5124) ;  /* 0x0000005000007947 */ /* 0x000fea0003800000 */
.L_x_5123:
[----:B-----5:R-:W-:-:S05]  /*1160*/  PRMT R10, RZ, 0x5410, R85 ;  /* 0x00005410ff0a7816 */ /* 0x020fca0000000055 */
[----:B------:R-:W-:-:S04]  /*1170*/  FMUL.FTZ R93, R10, c[0x0][0x1ec] ;  /* 0x00007b000a5d7a20 */ /* 0x000fc80000410000 */
[----:B------:R-:W-:Y:S01]  /*1180*/  FMUL.FTZ R10, R58, R93 ;  /* 0x0000005d3a0a7220 */ /* 0x000fe20000410000 */
[----:B------:R-:W-:-:S05]  /*1190*/  @P0 PRMT R93, RZ, 0x5410, R89 ;  /* 0x00005410ff5d0816 */ /* 0x000fca0000000059 */
[----:B------:R-:W-:Y:S02]  /*11a0*/  @P0 FADD.FTZ R10, R93, R10 ;  /* 0x0000000a5d0a0221 */ /* 0x000fe40000010000 */
.L_x_5124:
[----:B------:R-:W-:Y:S05]  /*11b0*/  BSYNC B1 ;  /* 0x0000000000017941 */ /* 0x000fea0003800000 */
.L_x_5122:
[----:B------:R-:W-:Y:S01]  /*11c0*/  BSSY B1, `(.L_x_5125) ;  /* 0x000000b000017945 */ /* 0x000fe20003800000 */
[----:B------:R-:W-:Y:S05]  /*11d0*/  @P5 BRA `(.L_x_5126) ;  /* 0x0000004000005947 */ /* 0x000fea0003800000 */
[----:B------:R-:W-:Y:S01]  /*11e0*/  MOV R97, RZ ;  /* 0x000000ff00617202 */ /* 0x000fe20000000f00 */
[----:B------:R-:W-:Y:S05]  /*11f0*/  @!P0 BRA `(.L_x_5127) ;  /* 0x0000007000008947 */ /* 0x000fea0003800000 */
[----:B-----5:R-:W-:Y:S01]  /*1200*/  PRMT R97, RZ, 0x7610, R89 ;  /* 0x00007610ff617816 */ /* 0x020fe20000000059 */
[----:B------:R-:W-:Y:S05]  /*1210*/  BRA `(.L_x_5127) ;  /* 0x0000005000007947 */ /* 0x000fea0003800000 */
.L_x_5126:
[----:B-----5:R-:W-:-:S05]  /*1220*/  PRMT R92, RZ, 0x7610, R85 ;  /* 0x00007610ff5c7816 */ /* 0x020fca0000000055 */
[----:B------:R-:W-:-:S04]  /*1230*/  FMUL.FTZ R92, R92, c[0x0][0x1ec] ;  /* 0x00007b005c5c7a20 */ /* 0x000fc80000410000 */
[----:B------:R-:W-:Y:S01]  /*1240*/  FMUL.FTZ R97, R59, R92 ;  /* 0x0000005c3b617220 */ /* 0x000fe20000410000 */
[----:B------:R-:W-:-:S05]  /*1250*/  @P0 PRMT R92, RZ, 0x7610, R89 ;  /* 0x00007610ff5c0816 */ /* 0x000fca0000000059 */
[----:B------:R-:W-:Y:S02]  /*1260*/  @P0 FADD.FTZ R97, R92, R97 ;  /* 0x000000615c610221 */ /* 0x000fe40000010000 */
.L_x_5127:
[----:B------:R-:W-:Y:S05]  /*1270*/  BSYNC B1 ;  /* 0x0000000000017941 */ /* 0x000fea0003800000 */
.L_x_5125:
[----:B------:R-:W-:Y:S01]  /*1280*/  BSSY B1, `(.L_x_5128) ;  /* 0x000000b000017945 */ /* 0x000fe20003800000 */
[----:B------:R-:W-:Y:S05]  /*1290*/  @P5 BRA `(.L_x_5129) ;  /* 0x0000004000005947 */ /* 0x000fea0003800000 */
[----:B------:R-:W-:Y:S01]  /*12a0*/  HFMA2.MMA R96, -RZ, RZ, 0, 0 ;  /* 0x00000000ff607435 */ /* 0x000fe200000001ff */
[----:B------:R-:W-:Y:S05]  /*12b0*/  @!P0 BRA `(.L_x_5130) ;  /* 0x0000007000008947 */ /* 0x000fea0003800000 */
[----:B-----5:R-:W-:Y:S01]  /*12c0*/  PRMT R96, RZ, 0x5410, R90 ;  /* 0x00005410ff607816 */ /* 0x020fe2000000005a */
[----:B------:R-:W-:Y:S05]  /*12d0*/  BRA `(.L_x_5130) ;  /* 0x0000005000007947 */ /* 0x000fea0003800000 */
.L_x_5129:
[----:B-----5:R-:W-:-:S05]  /*12e0*/  PRMT R92, RZ, 0x5410, R86 ;  /* 0x00005410ff5c7816 */ /* 0x020fca0000000056 */
[----:B------:R-:W-:-:S04]  /*12f0*/  FMUL.FTZ R93, R92, c[0x0][0x1ec] ;  /* 0x00007b005c5d7a20 */ /* 0x000fc80000410000 */
[----:B------:R-:W-:Y:S01]  /*1300*/  FMUL.FTZ R96, R52, R93 ;  /* 0x0000005d34607220 */ /* 0x000fe20000410000 */
[----:B------:R-:W-:-:S05]  /*1310*/  @P0 PRMT R93, RZ, 0x5410, R90 ;  /* 0x00005410ff5d0816 */ /* 0x000fca000000005a */
[----:B------:R-:W-:Y:S02]  /*1320*/  @P0 FADD.FTZ R96, R93, R96 ;  /* 0x000000605d600221 */ /* 0x000fe40000010000 */
.L_x_5130:
[----:B------:R-:W-:Y:S05]  /*1330*/  BSYNC B1 ;  /* 0x0000000000017941 */ /* 0x000fea0003800000 */
.L_x_5128:
[----:B------:R-:W-:Y:S01]  /*1340*/  BSSY B1, `(.L_x_5131) ;  /* 0x000000b000017945 */ /* 0x000fe20003800000 */
[----:B------:R-:W-:Y:S05]  /*1350*/  @P5 BRA `(.L_x_5132) ;  /* 0x0000004000005947 */ /* 0x000fea0003800000 */
[----:B------:R-:W-:Y:S01]  /*1360*/  MOV R99, RZ ;  /* 0x000000ff00637202 */ /* 0x000fe20000000f00 */
[----:B------:R-:W-:Y:S05]  /*1370*/  @!P0 BRA `(.L_x_5133) ;  /* 0x0000007000008947 */ /* 0x000fea0003800000 */
[----:B-----5:R-:W-:Y:S01]  /*1380*/  PRMT R99, RZ, 0x7610, R90 ;  /* 0x00007610ff637816 */ /* 0x020fe2000000005a */
[----:B------:R-:W-:Y:S05]  /*1390*/  BRA `(.L_x_5133) ;  /* 0x0000005000007947 */ /* 0x000fea0003800000 */
.L_x_5132:
[----:B-----5:R-:W-:-:S05]  /*13a0*/  PRMT R92, RZ, 0x7610, R86 ;  /* 0x00007610ff5c7816 */ /* 0x020fca0000000056 */
[----:B------:R-:W-:-:S04]  /*13b0*/  FMUL.FTZ R92, R92, c[0x0][0x1ec] ;  /* 0x00007b005c5c7a20 */ /* 0x000fc80000410000 */
[----:B------:R-:W-:Y:S01]  /*13c0*/  FMUL.FTZ R99, R53, R92 ;  /* 0x0000005c35637220 */ /* 0x000fe20000410000 */
[----:B------:R-:W-:-:S05]  /*13d0*/  @P0 PRMT R92, RZ, 0x7610, R90 ;  /* 0x00007610ff5c0816 */ /* 0x000fca000000005a */
[----:B------:R-:W-:Y:S02]  /*13e0*/  @P0 FADD.FTZ R99, R92, R99 ;  /* 0x000000635c630221 */ /* 0x000fe40000010000 */
.L_x_5133:
[----:B------:R-:W-:Y:S05]  /*13f0*/  BSYNC B1 ;  /* 0x0000000000017941 */ /* 0x000fea0003800000 */
.L_x_5131:
[----:B------:R-:W-:Y:S01]  /*1400*/  BSSY B1, `(.L_x_5134) ;  /* 0x000000b000017945 */ /* 0x000fe20003800000 */
[----:B------:R-:W-:Y:S05]  /*1410*/  @P5 BRA `(.L_x_5135) ;  /* 0x0000004000005947 */ /* 0x000fea0003800000 */
[----:B------:R-:W-:Y:S01]  /*1420*/  HFMA2.MMA R98, -RZ, RZ, 0, 0 ;  /* 0x00000000ff627435 */ /* 0x000fe200000001ff */
[----:B------:R-:W-:Y:S05]  /*1430*/  @!P0 BRA `(.L_x_5136) ;  /* 0x0000007000008947 */ /* 0x000fea0003800000 */
[----:B-----5:R-:W-:Y:S01]  /*1440*/  PRMT R98, RZ, 0x5410, R91 ;  /* 0x00005410ff627816 */ /* 0x020fe2000000005b */
[----:B------:R-:W-:Y:S05]  /*1450*/  BRA `(.L_x_5136) ;  /* 0x0000005000007947 */ /* 0x000fea0003800000 */
.L_x_5135:
[----:B-----5:R-:W-:-:S05]  /*1460*/  PRMT R92, RZ, 0x5410, R87 ;  /* 0x00005410ff5c7816 */ /* 0x020fca0000000057 */
[----:B------:R-:W-:-:S04]  /*1470*/  FMUL.FTZ R93, R92, c[0x0][0x1ec] ;  /* 0x00007b005c5d7a20 */ /* 0x000fc80000410000 */
[----:B------:R-:W-:Y:S01]  /*1480*/  FMUL.FTZ R98, R54, R93 ;  /* 0x0000005d36627220 */ /* 0x000fe20000410000 */
[----:B------:R-:W-:-:S05]  /*1490*/  @P0 PRMT R93, RZ, 0x5410, R91 ;  /* 0x00005410ff5d0816 */ /* 0x000fca000000005b */
[----:B------:R-:W-:Y:S02]  /*14a0*/  @P0 FADD.FTZ R98, R93, R98 ;  /* 0x000000625d620221 */ /* 0x000fe40000010000 */
.L_x_5136:
[----:B------:R-:W-:Y:S05]  /*14b0*/  BSYNC B1 ;  /* 0x0000000000017941 */ /* 0x000fea0003800000 */
.L_x_5134:
[----:B------:R-:W-:Y:S01]  /*14c0*/  BSSY B1, `(.L_x_5137) ;  /* 0x000000b000017945 */ /* 0x000fe20003800000 */
[----:B------:R-:W-:Y:S05]  /*14d0*/  @P5 BRA `(.L_x_5138) ;  /* 0x0000004000005947 */ /* 0x000fea0003800000 */
[----:B------:R-:W-:Y:S01]  /*14e0*/  MOV R101, RZ ;  /* 0x000000ff00657202 */ /* 0x000fe20000000f00 */
[----:B------:R-:W-:Y:S05]  /*14f0*/  @!P0 BRA `(.L_x_5139) ;  /* 0x0000007000008947 */ /* 0x000fea0003800000 */
[----:B-----5:R-:W-:Y:S01]  /*1500*/  PRMT R101, RZ, 0x7610, R91 ;  /* 0x00007610ff657816 */ /* 0x020fe2000000005b */
[----:B------:R-:W-:Y:S05]  /*1510*/  BRA `(.L_x_5139) ;  /* 0x0000005000007947 */ /* 0x000fea0003800000 */
.L_x_5138:
[----:B-----5:R-:W-:-:S05]  /*1520*/  PRMT R92, RZ, 0x7610, R87 ;  /* 0x00007610ff5c7816 */ /* 0x020fca0000000057 */
[----:B------:R-:W-:-:S04]  /*1530*/  FMUL.FTZ R92, R92, c[0x0][0x1ec] ;  /* 0x00007b005c5c7a20 */ /* 0x000fc80000410000 */
[----:B------:R-:W-:Y:S01]  /*1540*/  FMUL.FTZ R101, R55, R92 ;  /* 0x0000005c37657220 */ /* 0x000fe20000410000 */
[----:B------:R-:W-:-:S05]  /*1550*/  @P0 PRMT R92, RZ, 0x7610, R91 ;  /* 0x00007610ff5c0816 */ /* 0x000fca000000005b */
[----:B------:R-:W-:Y:S02]  /*1560*/  @P0 FADD.FTZ R101, R92, R101 ;  /* 0x000000655c650221 */ /* 0x000fe40000010000 */
.L_x_5139:
[----:B------:R-:W-:Y:S05]  /*1570*/  BSYNC B1 ;  /* 0x0000000000017941 */ /* 0x000fea0003800000 */
.L_x_5137:
        /* <DEDUP_REMOVED lines=9> */
.L_x_5115:
[----:B------:R-:W-:Y:S05]  /*1610*/  BSYNC B0 ;  /* 0x0000000000007941 */ /* 0x000fea0003800000 */
.L_x_5114:
        /* <DEDUP_REMOVED lines=17> */
.L_x_5143:
[----:B0----5:R-:W-:-:S05]  /*1730*/  PRMT R92, RZ, 0x5410, R84 ;  /* 0x00005410ff5c7816 */ /* 0x021fca0000000054 */
[----:B------:R-:W-:-:S04]  /*1740*/  FMUL.FTZ R93, R92, c[0x0][0x1ec] ;  /* 0x00007b005c5d7a20 */ /* 0x000fc80000410000 */
[----:B------:R-:W-:Y:S01]  /*1750*/  FMUL.FTZ R100, R80, R93 ;  /* 0x0000005d50647220 */ /* 0x000fe20000410000 */
[----:B------:R-:W-:-:S05]  /*1760*/  @P0 PRMT R93, RZ, 0x5410, R88 ;  /* 0x00005410ff5d0816 */ /* 0x000fca0000000058 */
[----:B------:R-:W-:Y:S02]  /*1770*/  @P0 FADD.FTZ R100, R93, R100 ;  /* 0x000000645d640221 */ /* 0x000fe40000010000 */
.L_x_5144:
[----:B------:R-:W-:Y:S05]  /*1780*/  BSYNC B1 ;  /* 0x0000000000017941 */ /* 0x000fea0003800000 */
.L_x_5142:
[----:B------:R-:W-:Y:S01]  /*1790*/  BSSY B1, `(.L_x_5145) ;  /* 0x000000b000017945 */ /* 0x000fe20003800000 */
[----:B------:R-:W-:Y:S05]  /*17a0*/  @P4 BRA `(.L_x_5146) ;  /* 0x0000004000004947 */ /* 0x000fea0003800000 */
[----:B------:R-:W-:Y:S01]  /*17b0*/  MOV R103, RZ ;  /* 0x000000ff00677202 */ /* 0x000fe20000000f00 */
[----:B------:R-:W-:Y:S05]  /*17c0*/  @!P0 BRA `(.L_x_5147) ;  /* 0x0000007000008947 */ /* 0x000fea0003800000 */
[----:B-----5:R-:W-:Y:S01]  /*17d0*/  PRMT R103, RZ, 0x7610, R88 ;  /* 0x00007610ff677816 */ /* 0x020fe20000000058 */
[----:B------:R-:W-:Y:S05]  /*17e0*/  BRA `(.L_x_5147) ;  /* 0x0000005000007947 */ /* 0x000fea0003800000 */
.L_x_5146:
[----:B-----5:R-:W-:-:S05]  /*17f0*/  PRMT R92, RZ, 0x7610, R84 ;  /* 0x00007610ff5c7816 */ /* 0x020fca0000000054 */
[----:B------:R-:W-:-:S04]  /*1800*/  FMUL.FTZ R92, R92, c[0x0][0x1ec] ;  /* 0x00007b005c5c7a20 */ /* 0x000fc80000410000 */
[----:B------:R-:W-:Y:S01]  /*1810*/  FMUL.FTZ R103, R81, R92 ;  /* 0x0000005c51677220 */ /* 0x000fe20000410000 */
[----:B------:R-:W-:-:S05]  /*1820*/  @P0 PRMT R92, RZ, 0x7610, R88 ;  /* 0x00007610ff5c0816 */ /* 0x000fca0000000058 */
[----:B------:R-:W-:Y:S02]  /*1830*/  @P0 FADD.FTZ R103, R92, R103 ;  /* 0x000000675c670221 */ /* 0x000fe40000010000 */
.L_x_5147:
[----:B------:R-:W-:Y:S05]  /*1840*/  BSYNC B1 ;  /* 0x0000000000017941 */ /* 0x000fea0003800000 */
.L_x_5145:
[----:B------:R-:W-:Y:S01]  /*1850*/  BSSY B1, `(.L_x_5148) ;  /* 0x000000b000017945 */ /* 0x000fe20003800000 */
[----:B------:R-:W-:Y:S05]  /*1860*/  @P4 BRA `(.L_x_5149) ;  /* 0x0000004000004947 */ /* 0x000fea0003800000 */
[----:B------:R-:W-:Y:S01]  /*1870*/  HFMA2.MMA R102, -RZ, RZ, 0, 0 ;  /* 0x00000000ff667435 */ /* 0x000fe200000001ff */
[----:B------:R-:W-:Y:S05]  /*1880*/  @!P0 BRA `(.L_x_5150) ;  /* 0x0000007000008947 */ /* 0x000fea0003800000 */
[----:B-----5:R-:W-:Y:S01]  /*1890*/  PRMT R102, RZ, 0x5410, R89 ;  /* 0x00005410ff667816 */ /* 0x020fe20000000059 */
[----:B------:R-:W-:Y:S05]  /*18a0*/  BRA `(.L_x_5150) ;  /* 0x0000005000007947 */ /* 0x000fea0003800000 */
.L_x_5149:
[----:B-----5:R-:W-:-:S05]  /*18b0*/  PRMT R92, RZ, 0x5410, R85 ;  /* 0x00005410ff5c7816 */ /* 0x020fca0000000055 */
[----:B------:R-:W-:-:S04]  /*18c0*/  FMUL.FTZ R93, R92, c[0x0][0x1ec] ;  /* 0x00007b005c5d7a20 */ /* 0x000fc80000410000 */
[----:B------:R-:W-:Y:S01]  /*18d0*/  FMUL.FTZ R102, R82, R93 ;  /* 0x0000005d52667220 */ /* 0x000fe20000410000 */
[----:B------:R-:W-:-:S05]  /*18e0*/  @P0 PRMT R93, RZ, 0x5410, R89 ;  /* 0x00005410ff5d0816 */ /* 0x000fca0000000059 */
[----:B------:R-:W-:Y:S02]  /*18f0*/  @P0 FADD.FTZ R102, R93, R102 ;  /* 0x000000665d660221 */ /* 0x000fe40000010000 */
.L_x_5150:
[----:B------:R-:W-:Y:S05]  /*1900*/  BSYNC B1 ;  /* 0x0000000000017941 */ /* 0x000fea0003800000 */
.L_x_5148:
[----:B------:R-:W-:Y:S01]  /*1910*/  BSSY B1, `(.L_x_5151) ;  /* 0x000000b000017945 */ /* 0x000fe20003800000 */
[----:B------:R-:W-:Y:S05]  /*1920*/  @P4 BRA `(.L_x_5152) ;  /* 0x0000004000004947 */ /* 0x000fea0003800000 */
[----:B------:R-:W-:Y:S01]  /*1930*/  MOV R105, RZ ;  /* 0x000000ff00697202 */ /* 0x000fe20000000f00 */
[----:B------:R-:W-:Y:S05]  /*1940*/  @!P0 BRA `(.L_x_5153) ;  /* 0x0000007000008947 */ /* 0x000fea0003800000 */
[----:B-----5:R-:W-:Y:S01]  /*1950*/  PRMT R105, RZ, 0x7610, R89 ;  /* 0x00007610ff697816 */ /* 0x020fe20000000059 */
[----:B------:R-:W-:Y:S05]  /*1960*/  BRA `(.L_x_5153) ;  /* 0x0000005000007947 */ /* 0x000fea0003800000 */
.L_x_5152:
[----:B-----5:R-:W-:-:S05]  /*1970*/  PRMT R92, RZ, 0x7610, R85 ;  /* 0x00007610ff5c7816 */ /* 0x020fca0000000055 */
[----:B------:R-:W-:-:S04]  /*1980*/  FMUL.FTZ R92, R92, c[0x0][0x1ec] ;  /* 0x00007b005c5c7a20 */ /* 0x000fc80000410000 */
[----:B------:R-:W-:Y:S01]  /*1990*/  FMUL.FTZ R105, R83, R92 ;  /* 0x0000005c53697220 */ /* 0x000fe20000410000 */
[----:B------:R-:W-:-:S05]  /*19a0*/  @P0 PRMT R92, RZ, 0x7610, R89 ;  /* 0x00007610ff5c0816 */ /* 0x000fca0000000059 */
[----:B------:R-:W-:Y:S02]  /*19b0*/  @P0 FADD.FTZ R105, R92, R105 ;  /* 0x000000695c690221 */ /* 0x000fe40000010000 */
.L_x_5153:
[----:B------:R-:W-:Y:S05]  /*19c0*/  BSYNC B1 ;  /* 0x0000000000017941 */ /* 0x000fea0003800000 */
.L_x_5151:
[----:B------:R-:W-:Y:S01]  /*19d0*/  BSSY B1, `(.L_x_5154) ;  /* 0x000000b000017945 */ /* 0x000fe20003800000 */
[----:B------:R-:W-:Y:S05]  /*19e0*/  @P4 BRA `(.L_x_5155) ;  /* 0x0000004000004947 */ /* 0x000fea0003800000 */
[----:B------:R-:W-:Y:S01]  /*19f0*/  HFMA2.MMA R104, -RZ, RZ, 0, 0 ;  /* 0x00000000ff687435 */ /* 0x000fe200000001ff */
[----:B------:R-:W-:Y:S05]  /*1a00*/  @!P0 BRA `(.L_x_5156) ;  /* 0x0000007000008947 */ /* 0x000fea0003800000 */
[----:B-----5:R-:W-:Y:S01]  /*1a10*/  PRMT R104, RZ, 0x5410, R90 ;  /* 0x00005410ff687816 */ /* 0x020fe2000000005a */
[----:B------:R-:W-:Y:S05]  /*1a20*/  BRA `(.L_x_5156) ;  /* 0x0000005000007947 */ /* 0x000fea0003800000 */
.L_x_5155:
[----:B-----5:R-:W-:-:S05]  /*1a30*/  PRMT R92, RZ, 0x5410, R86 ;  /* 0x00005410ff5c7816 */ /* 0x020fca0000000056 */
[----:B------:R-:W-:-:S04]  /*1a40*/  FMUL.FTZ R93, R92, c[0x0][0x1ec] ;  /* 0x00007b005c5d7a20 */ /* 0x000fc80000410000 */
[----:B------:R-:W-:Y:S01]  /*1a50*/  FMUL.FTZ R104, R76, R93 ;  /* 0x0000005d4c687220 */ /* 0x000fe20000410000 */
[----:B------:R-:W-:-:S05]  /*1a60*/  @P0 PRMT R93, RZ, 0x5410, R90 ;  /* 0x00005410ff5d0816 */ /* 0x000fca000000005a */
[----:B------:R-:W-:Y:S02]  /*1a70*/  @P0 FADD.FTZ R104, R93, R104 ;  /* 0x000000685d680221 */ /* 0x000fe40000010000 */
.L_x_5156:
[----:B------:R-:W-:Y:S05]  /*1a80*/  BSYNC B1 ;  /* 0x0000000000017941 */ /* 0x000fea0003800000 */
.L_x_5154:
[----:B------:R-:W-:Y:S01]  /*1a90*/  BSSY B1, `(.L_x_5157) ;  /* 0x000000b000017945 */ /* 0x000fe20003800000 */
[----:B------:R-:W-:Y:S05]  /*1aa0*/  @P4 BRA `(.L_x_5158) ;  /* 0x0000004000004947 */ /* 0x000fea0003800000 */
[----:B------:R-:W-:Y:S01]  /*1ab0*/  MOV R107, RZ ;  /* 0x000000ff006b7202 */ /* 0x000fe20000000f00 */
[----:B------:R-:W-:Y:S05]  /*1ac0*/  @!P0 BRA `(.L_x_5159) ;  /* 0x0000007000008947 */ /* 0x000fea0003800000 */
[----:B-----5:R-:W-:Y:S01]  /*1ad0*/  PRMT R107, RZ, 0x7610, R90 ;  /* 0x00007610ff6b7816 */ /* 0x020fe2000000005a */
[----:B------:R-:W-:Y:S05]  /*1ae0*/  BRA `(.L_x_5159) ;  /* 0x0000005000007947 */ /* 0x000fea0003800000 */
.L_x_5158:
[----:B-----5:R-:W-:-:S05]  /*1af0*/  PRMT R92, RZ, 0x7610, R86 ;  /* 0x00007610ff5c7816 */ /* 0x020fca0000000056 */
[----:B------:R-:W-:-:S04]  /*1b00*/  FMUL.FTZ R92, R92, c[0x0][0x1ec] ;  /* 0x00007b005c5c7a20 */ /* 0x000fc80000410000 */
[----:B------:R-:W-:Y:S01]  /*1b10*/  FMUL.FTZ R107, R77, R92 ;  /* 0x0000005c4d6b7220 */ /* 0x000fe20000410000 */
[----:B------:R-:W-:-:S05]  /*1b20*/  @P0 PRMT R92, RZ, 0x7610, R90 ;  /* 0x00007610ff5c0816 */ /* 0x000fca000000005a */
[----:B------:R-:W-:Y:S02]  /*1b30*/  @P0 FADD.FTZ R107, R92, R107 ;  /* 0x0000006b5c6b0221 */ /* 0x000fe40000010000 */
.L_x_5159:
[----:B------:R-:W-:Y:S05]  /*1b40*/  BSYNC B1 ;  /* 0x0000000000017941 */ /* 0x000fea0003800000 */
.L_x_5157:
[----:B------:R-:W-:Y:S01]  /*1b50*/  BSSY B1, `(.L_x_5160) ;  /* 0x000000b000017945 */ /* 0x000fe20003800000 */
[----:B------:R-:W-:Y:S05]  /*1b60*/  @P4 BRA `(.L_x_5161) ;  /* 0x0000004000004947 */ /* 0x000fea0003800000 */
[----:B------:R-:W-:Y:S01]  /*1b70*/  HFMA2.MMA R109, -RZ, RZ, 0, 0 ;  /* 0x00000000ff6d7435 */ /* 0x000fe200000001ff */
[----:B------:R-:W-:Y:S05]  /*1b80*/  @!P0 BRA `(.L_x_5162) ;  /* 0x0000007000008947 */ /* 0x000fea0003800000 */
[----:B-----5:R-:W-:Y:S01]  /*1b90*/  PRMT R109, RZ, 0x5410, R91 ;  /* 0x00005410ff6d7816 */ /* 0x020fe2000000005b */
[----:B------:R-:W-:Y:S05]  /*1ba0*/  BRA `(.L_x_5162) ;  /* 0x0000005000007947 */ /* 0x000fea0003800000 */
.L_x_5161:
[----:B-----5:R-:W-:-:S05]  /*1bb0*/  PRMT R92, RZ, 0x5410, R87 ;  /* 0x00005410ff5c7816 */ /* 0x020fca0000000057 */
[----:B------:R-:W-:Y:S01]  /*1bc0*/  FMUL.FTZ R109, R92, c[0x0][0x1ec] ;  /* 0x00007b005c6d7a20 */ /* 0x000fe20000410000 */
[----:B------:R-:W-:-:S03]  /*1bd0*/  @P0 PRMT R92, RZ, 0x5410, R91 ;  /* 0x00005410ff5c0816 */ /* 0x000fc6000000005b */
[----:B------:R-:W-:-:S04]  /*1be0*/  FMUL.FTZ R109, R78, R109 ;  /* 0x0000006d4e6d7220 */ /* 0x000fc80000410000 */
[----:B------:R-:W-:Y:S02]  /*1bf0*/  @P0 FADD.FTZ R109, R92, R109 ;  /* 0x0000006d5c6d0221 */ /* 0x000fe40000010000 */
.L_x_5162:
[----:B------:R-:W-:Y:S05]  /*1c00*/  BSYNC B1 ;  /* 0x0000000000017941 */ /* 0x000fea0003800000 */
.L_x_5160:
[----:B------:R-:W-:Y:S01]  /*1c10*/  BSSY B1, `(.L_x_5163) ;  /* 0x000000b000017945 */ /* 0x000fe20003800000 */
[----:B------:R-:W-:Y:S05]  /*1c20*/  @P4 BRA `(.L_x_5164) ;  /* 0x0000004000004947 */ /* 0x000fea0003800000 */
[----:B------:R-:W-:Y:S01]  /*1c30*/  MOV R111, RZ ;  /* 0x000000ff006f7202 */ /* 0x000fe20000000f00 */
[----:B------:R-:W-:Y:S05]  /*1c40*/  @!P0 BRA `(.L_x_5165) ;  /* 0x0000007000008947 */ /* 0x000fea0003800000 */
[----:B-----5:R-:W-:Y:S01]  /*1c50*/  PRMT R111, RZ, 0x7610, R91 ;  /* 0x00007610ff6f7816 */ /* 0x020fe2000000005b */
[----:B------:R-:W-:Y:S05]  /*1c60*/  BRA `(.L_x_5165) ;  /* 0x0000005000007947 */ /* 0x000fea0003800000 */
.L_x_5164:
[----:B-----5:R-:W-:-:S05]  /*1c70*/  PRMT R92, RZ, 0x7610, R87 ;  /* 0x00007610ff5c7816 */ /* 0x020fca0000000057 */
[----:B------:R-:W-:-:S04]  /*1c80*/  FMUL.FTZ R92, R92, c[0x0][0x1ec] ;  /* 0x00007b005c5c7a20 */ /* 0x000fc80000410000 */
[----:B------:R-:W-:Y:S01]  /*1c90*/  FMUL.FTZ R111, R79, R92 ;  /* 0x0000005c4f6f7220 */ /* 0x000fe20000410000 */
[----:B------:R-:W-:-:S05]  /*1ca0*/  @P0 PRMT R92, RZ, 0x7610, R91 ;  /* 0x00007610ff5c0816 */ /* 0x000fca000000005b */
[----:B------:R-:W-:Y:S02]  /*1cb0*/  @P0 FADD.FTZ R111, R92, R111 ;  /* 0x0000006f5c6f0221 */ /* 0x000fe40000010000 */
.L_x_5165:
[----:B------:R-:W-:Y:S05]  /*1cc0*/  BSYNC B1 ;  /* 0x0000000000017941 */ /* 0x000fea0003800000 */
.L_x_5163:
[----:B------:R-:W-:Y:S01]  /*1cd0*/  HFMA2.MMA R121, -RZ, RZ, 0, 9.5367431640625e-07 ;  /* 0x00000010ff797435 */ /* 0x000fe200000001ff */
[----:B------:R-:W-:Y:S02]  /*1ce0*/  F2FP.BF16.PACK_AB R95, R111, R109 ;  /* 0x0000006d6f5f723e */ /* 0x000fe400000010ff */
[----:B------:R-:W-:Y:S02]  /*1cf0*/  F2FP.BF16.PACK_AB R94, R107, R104 ;  /* 0x000000686b5e723e */ /* 0x000fe400000010ff */
[----:B------:R-:W-:Y:S02]  /*1d00*/  F2FP.BF16.PACK_AB R93, R105, R102 ;  /* 0x00000066695d723e */ /* 0x000fe400000010ff */
[----:B------:R-:W-:-:S03]  /*1d10*/  F2FP.BF16.PACK_AB R92, R103, R100 ;  /* 0x00000064675c723e */ /* 0x000fc600000010ff */
[----:B------:R-:W-:-:S05]  /*1d20*/  IMAD.WIDE.U32 R120, R120, R121, c[0x0][0x188] ;  /* 0x0000620078787625 */ /* 0x000fca00078e0079 */
[----:B------:R0:W-:Y:S02]  /*1d30*/  STG.E.128 [R120.64], R92 ;  /* 0x0000005c78007986 */ /* 0x0001e4000c101d04 */
.L_x_5141:
[----:B------:R-:W-:Y:S05]  /*1d40*/  BSYNC B0 ;  /* 0x0000000000007941 */ /* 0x000fea0003800000 */
.L_x_5140:
        /* <DEDUP_REMOVED lines=33> */
.L_x_5176:
[----:B0-2---:R-:W-:Y:S01]  /*1f60*/  FADD.FTZ R93, R93, R120 ;  /* 0x000000785d5d7221 */ /* 0x005fe20000010000 */
        /* <DEDUP_REMOVED lines=68> */
.L_x_5177:
        /* <DEDUP_REMOVED lines=21> */
[----:B------:R-:W-:-:S07]  /*2500*/  IADD3 R117, R123, R120, RZ ;  /* 0x000000787b757210 */ /* 0x000fce0007ffe0ff */
[----:B------:R-:W2:Y:S01]  /*2510*/  I2F R94, R117 ;  /* 0x00000075005e7306 */ /* 0x000ea20000201400 */
[----:B-1----:R-:W1:Y:S02]  /*2520*/  SHFL.DOWN PT, R125, R92, 0x2, 0x1f ;  /* 0x08401f005c7d7f89 */ /* 0x002e6400000e0000 */
[C---:B-1----:R-:W-:Y:S02]  /*2530*/  FADD.FTZ R122, -R125.reuse, R92 ;  /* 0x0000005c7d7a7221 */ /* 0x042fe40000010100 */
[----:B0-----:R-:W-:Y:S02]  /*2540*/  FMUL.FTZ R125, R125, R118 ;  /* 0x000000767d7d7220 */ /* 0x001fe40000410000 */
[----:B------:R-:W-:Y:S02]  /*2550*/  FMUL.FTZ R122, R122, R122 ;  /* 0x0000007a7a7a7220 */ /* 0x000fe40000410000 */
[----:B------:R-:W-:Y:S02]  /*2560*/  FFMA.FTZ R119, R121, R92, R125 ;  /* 0x0000005c79777223 */ /* 0x000fe4000001007d */
[----:B------:R-:W-:Y:S01]  /*2570*/  FMUL.FTZ R121, R122, R121 ;  /* 0x000000797a797220 */ /* 0x000fe20000410000 */
[----:B------:R-:W0:Y:S03]  /*2580*/  SHFL.DOWN PT, R92, R117, 0x1, 0x1f ;  /* 0x08201f00755c7f89 */ /* 0x000e2600000e0000 */
[----:B------:R-:W-:Y:S01]  /*2590*/  FMUL.FTZ R124, R121, R118 ;  /* 0x00000076797c7220 */ /* 0x000fe20000410000 */
[----:B------:R-:W1:Y:S01]  /*25a0*/  SHFL.DOWN PT, R122, R93, 0x2, 0x1f ;  /* 0x08401f005d7a7f89 */ /* 0x000e6200000e0000 */
[----:B--2---:R-:W2:Y:S02]  /*25b0*/  MUFU.RCP R118, R94 ;  /* 0x0000005e00767308 */ /* 0x004ea40000001000 */
[----:B--2---:R-:W-:-:S06]  /*25c0*/  FMUL.FTZ R119, R118, R119 ;  /* 0x0000007776777220 */ /* 0x004fcc0000410000 */
[----:B0-----:R0:W-:Y:S01]  /*25d0*/  I2F R123, R92 ;  /* 0x0000005c007b7306 */ /* 0x0011e20000201400 */
[----:B------:R-:W2:Y:S01]  /*25e0*/  SHFL.DOWN PT, R120, R119, 0x1, 0x1f ;  /* 0x08201f0077787f89 */ /* 0x000ea200000e0000 */
[----:B-1----:R-:W-:Y:S01]  /*25f0*/  FADD.FTZ R121, R122, R93 ;  /* 0x0000005d7a797221 */ /* 0x002fe20000010000 */
[----:B------:R-:W-:-:S03]  /*2600*/  IADD3 R122, R117, R92, RZ ;  /* 0x0000005c757a7210 */ /* 0x000fc60007ffe0ff */
[----:B------:R-:W-:Y:S01]  /*2610*/  FFMA.FTZ R118, R118, R124, R121 ;  /* 0x0000007c76767223 */ /* 0x000fe20000010079 */
[----:B0-----:R-:W-:Y:S02]  /*2620*/  MOV R92, c[0x0][0x1e0] ;  /* 0x00007800005c7a02 */ /* 0x001fe40000000f00 */
[----:B------:R-:W0:Y:S02]  /*2630*/  I2F R122, R122 ;  /* 0x0000007a007a7306 */ /* 0x000e240000201400 */
[----:B------:R-:W1:Y:S01]  /*2640*/  SHFL.DOWN PT, R121, R118, 0x1, 0x1f ;  /* 0x08201f0076797f89 */ /* 0x000e6200000e0000 */
[----:B--2---:R-:W-:-:S05]  /*2650*/  FADD.FTZ R117, R119, -R120 ;  /* 0x8000007877757221 */ /* 0x004fca0000010000 */
[----:B0-----:R-:W0:Y:S01]  /*2660*/  MUFU.RCP R93, R122 ;  /* 0x0000007a005d7308 */ /* 0x001e220000001000 */
[----:B------:R-:W-:Y:S02]  /*2670*/  FMUL.FTZ R124, R120, R123 ;  /* 0x0000007b787c7220 */ /* 0x000fe40000410000 */
[----:B------:R-:W-:Y:S02]  /*2680*/  FMUL.FTZ R117, R117, R117 ;  /* 0x0000007575757220 */ /* 0x000fe40000410000 */
[C---:B------:R-:W-:Y:S02]  /*2690*/  FFMA.FTZ R124, R94.reuse, R119, R124 ;  /* 0x000000775e7c7223 */ /* 0x040fe4000001007c */
[----:B------:R-:W-:Y:S02]  /*26a0*/  FMUL.FTZ R120, R94, R117 ;  /* 0x000000755e787220 */ /* 0x000fe40000410000 */
[----:B-1----:R-:W-:Y:S02]  /*26b0*/  FADD.FTZ R94, R118, R121 ;  /* 0x00000079765e7221 */ /* 0x002fe40000010000 */
[----:B------:R-:W-:-:S02]  /*26c0*/  FMUL.FTZ R120, R120, R123 ;  /* 0x0000007b78787220 */ /* 0x000fc40000410000 */
[C---:B0-----:R-:W-:Y:S02]  /*26d0*/  FMUL.FTZ R117, R93.reuse, R124 ;  /* 0x0000007c5d757220 */ /* 0x041fe40000410000 */
[----:B------:R-:W-:Y:S01]  /*26e0*/  FFMA.FTZ R120, R93, R120, R94 ;  /* 0x000000785d787223 */ /* 0x000fe2000001005e */
[----:B------:R-:W-:-:S03]  /*26f0*/  @!P4 LEA R94, P5, R113, c[0x0][0x1a0], 0x2 ;  /* 0x00006800715eca11 */ /* 0x000fc600078a10ff */
[----:B------:R-:W0:Y:S01]  /*2700*/  SHFL.IDX PT, R117, R117, RZ, 0x1f ;  /* 0x00001fff75757589 */ /* 0x000e2200000e0000 */
[----:B------:R-:W-:-:S03]  /*2710*/  @!P4 LEA.HI.X R95, R113, c[0x0][0x1a4], R116, 0x2, P5 ;  /* 0x00006900715fca11 */ /* 0x000fc600028f1474 */
[----:B------:R-:W1:Y:S01]  /*2720*/  SHFL.IDX PT, R119, R120, RZ, 0x1f ;  /* 0x00001fff78777589 */ /* 0x000e6200000e0000 */
[----:B0-----:R-:W-:-:S03]  /*2730*/  FMUL.FTZ R93, R117, R117 ;  /* 0x00000075755d7220 */ /* 0x001fc60000410000 */
[----:B------:R0:W-:Y:S01]  /*2740*/  @!P4 STG.E [R94.64], R117 ;  /* 0x000000755e00c986 */ /* 0x0001e2000c101904 */
[----:B-1----:R-:W-:Y:S01]  /*2750*/  FFMA.FTZ R92, R119, R92, c[0x0][0x228] ;  /* 0x00008a00775c7623 */ /* 0x002fe2000001005c */
[----:B------:R-:W-:-:S05]  /*2760*/  FSEL R93, R93, RZ, P0 ;  /* 0x000000ff5d5d7208 */ /* 0x000fca0000000000 */
[----:B------:R-:W-:Y:S01]  /*2770*/  FADD.FTZ R118, R92, R93 ;  /* 0x0000005d5c767221 */ /* 0x000fe20000010000 */
[----:B------:R-:W-:-:S04]  /*2780*/  @!P4 LEA R92, P5, R113, c[0x0][0x1a8], 0x2 ;  /* 0x00006a00715cca11 */ /* 0x000fc800078a10ff */
[----:B------:R-:W-:Y:S01]  /*2790*/  @!P4 LEA.HI.X R93, R113, c[0x0][0x1ac], R116, 0x2, P5 ;  /* 0x00006b00715dca11 */ /* 0x000fe200028f1474 */
[----:B------:R-:W1:Y:S04]  /*27a0*/  MUFU.RSQ R118, R118 ;  /* 0x0000007600767308 */ /* 0x000e680000001400 */
[----:B-1----:R0:W-:Y:S01]  /*27b0*/  @!P4 STG.E [R92.64], R118 ;  /* 0x000000765c00c986 */ /* 0x0021e2000c101904 */
        /* <DEDUP_REMOVED lines=22> */
[----:B------:R-:W-:Y:S02]  /*2920*/  FADD.FTZ R95, R7, -R120 ;  /* 0x80000078075f7221 */ /* 0x000fe40000010000 */
        /* <DEDUP_REMOVED lines=20> */
.L_x_5171:
[----:B------:R-:W-:Y:S05]  /*2a70*/  BSYNC B1 ;  /* 0x0000000000017941 */ /* 0x000fea0003800000 */
.L_x_5170:
        /* <DEDUP_REMOVED lines=29> */
[----:B------:R-:W-:-:S04]  /*2c50*/  FFMA.FTZ R122, R51, R122, R43 ;  /* 0x0000007a337a7223 */ /* 0x000fc8000001002b */
[C---:B------:R-:W-:Y:S01]  /*2c60*/  IMAD.WIDE.U32 R116, R115.reuse, R116, c[0x0][0x208] ;  /* 0x0000820073747625 */ /* 0x040fe200078e0074 */
[----:B------:R-:W-:Y:S02]  /*2c70*/  F2FP.BF16.PACK_AB R95, R122, R95 ;  /* 0x0000005f7a5f723e */ /* 0x000fe400000010ff */
[----:B------:R-:W-:-:S03]  /*2c80*/  IADD3 R115, R115, 0x80, RZ ;  /* 0x0000008073737810 */ /* 0x000fc60007ffe0ff */
[----:B------:R0:W-:Y:S04]  /*2c90*/  STG.E.128 [R116.64], R92 ;  /* 0x0000005c74007986 */ /* 0x0001e8000c101d04 */
.L_x_5173:
[----:B------:R-:W-:Y:S05]  /*2ca0*/  BSYNC B1 ;  /* 0x0000000000017941 */ /* 0x000fea0003800000 */
.L_x_5172:
[----:B------:R-:W-:Y:S05]  /*2cb0*/  @!P3 BRA `(.L_x_5169) ;  /* 0x000001f00000b947 */ /* 0x000fea0003800000 */
[--C-:B------:R-:W-:Y:S02]  /*2cc0*/  FADD.FTZ R125, R109, -R120.reuse ;  /* 0x800000786d7d7221 */ /* 0x100fe40000010000 */
[--C-:B0-----:R-:W-:Y:S02]  /*2cd0*/  FADD.FTZ R92, R111, -R120.reuse ;  /* 0x800000786f5c7221 */ /* 0x101fe40000010000 */
        /* <DEDUP_REMOVED lines=11> */
[C---:B------:R-:W-:Y:S02]  /*2d90*/  FMUL.FTZ R94, R118.reuse, R119 ;  /* 0x00000077765e7220 */ /* 0x040fe40000410000 */
[C---:B------:R-:W-:Y:S02]  /*2da0*/  FMUL.FTZ R117, R118.reuse, R117 ;  /* 0x0000007576757220 */ /* 0x040fe40000410000 */
[C---:B------:R-:W-:Y:S02]  /*2db0*/  FMUL.FTZ R92, R118.reuse, R123 ;  /* 0x0000007b765c7220 */ /* 0x040fe40000410000 */
[C---:B------:R-:W-:Y:S02]  /*2dc0*/  FMUL.FTZ R119, R118.reuse, R93 ;  /* 0x0000005d76777220 */ /* 0x040fe40000410000 */
[----:B------:R-:W-:Y:S01]  /*2dd0*/  FMUL.FTZ R118, R118, R95 ;  /* 0x0000005f76767220 */ /* 0x000fe20000410000 */
[----:B------:R-:W-:Y:S01]  /*2de0*/  F2FP.BF16.PACK_AB R95, R116, R125 ;  /* 0x0000007d745f723e */ /* 0x000fe200000010ff */
[----:B------:R-:W-:-:S02]  /*2df0*/  FFMA.FTZ R93, R70, R121, R62 ;  /* 0x00000079465d7223 */ /* 0x000fc4000001003e */
[----:B------:R-:W-:Y:S02]  /*2e00*/  FFMA.FTZ R116, R71, R94, R63 ;  /* 0x0000005e47747223 */ /* 0x000fe4000001003f */
[----:B------:R-:W-:Y:S02]  /*2e10*/  FFMA.FTZ R117, R68, R117, R60 ;  /* 0x0000007544757223 */ /* 0x000fe4000001003c */
[----:B------:R-:W-:Y:S01]  /*2e20*/  FFMA.FTZ R92, R69, R92, R61 ;  /* 0x0000005c455c7223 */ /* 0x000fe2000001003d */
[----:B------:R-:W-:Y:S01]  /*2e30*/  F2FP.BF16.PACK_AB R93, R116, R93 ;  /* 0x0000005d745d723e */ /* 0x000fe200000010ff */
[----:B------:R-:W-:Y:S01]  /*2e40*/  HFMA2.MMA R116, -RZ, RZ, 0, 9.5367431640625e-07 ;  /* 0x00000010ff747435 */ /* 0x000fe200000001ff */
[----:B------:R-:W-:Y:S02]  /*2e50*/  FFMA.FTZ R119, R72, R119, R64 ;  /* 0x0000007748777223 */ /* 0x000fe40000010040 */
[----:B------:R-:W-:Y:S01]  /*2e60*/  FFMA.FTZ R118, R73, R118, R65 ;  /* 0x0000007649767223 */ /* 0x000fe20000010041 */
[----:B------:R-:W-:-:S04]  /*2e70*/  F2FP.BF16.PACK_AB R92, R92, R117 ;  /* 0x000000755c5c723e */ /* 0x000fc800000010ff */
[----:B------:R-:W-:Y:S02]  /*2e80*/  F2FP.BF16.PACK_AB R94, R118, R119 ;  /* 0x00000077765e723e */ /* 0x000fe400000010ff */
[----:B------:R-:W-:-:S05]  /*2e90*/  IMAD.WIDE.U32 R116, R115, R116, c[0x0][0x208] ;  /* 0x0000820073747625 */ /* 0x000fca00078e0074 */
[----:B------:R0:W-:Y:S02]  /*2ea0*/  STG.E.128 [R116.64], R92 ;  /* 0x0000005c74007986 */ /* 0x0001e4000c101d04 */
.L_x_5169:
[----:B0-----:R-:W-:Y:S05]  /*2eb0*/  BSYNC B0 ;  /* 0x0000000000007941 */ /* 0x001fea0003800000 */
.L_x_5168:
[----:B------:R-:W-:Y:S02]  /*2ec0*/  IADD3 R113, R113, c[0x0][0x160], RZ ;  /* 0x0000580071717a10 */ /* 0x000fe40007ffe0ff */
[----:B------:R-:W-:Y:S02]  /*2ed0*/  LOP3.LUT P4, RZ, R108, 0xff, RZ, 0xc0, !PT ;  /* 0x000000ff6cff7812 */ /* 0x000fe4000788c0ff */
[----:B------:R-:W-:Y:S02]  /*2ee0*/  ISETP.GE.AND P0, PT, R113, c[0x0][0x164], PT ;  /* 0x0000590071007a0c */ /* 0x000fe40003f06270 */
[----:B------:R-:W-:-:S11]  /*2ef0*/  SEL R108, RZ, 0x1, P4 ;  /* 0x00000001ff6c7807 */ /* 0x000fd60002000000 */
[----:B------:R-:W-:Y:S01]  /*2f00*/  @P0 CALL.REL.NOINC `(.L_x_5174) ;  /* 0x0000001000000944 */ /* 0x000fe20003c00000 */
[----:B------:R-:W-:Y:S05]  /*2f10*/  BRA `(.L_x_5175) ;  /* 0xffffd74000007947 */ /* 0x000fea000383ffff */
.L_x_5174:
[----:B------:R-:W-:Y:S05]  /*2f20*/  EXIT ;  /* 0x000000000000794d */ /* 0x000fea0003800000 */
.L_x_5166:
[----:B------:R-:W-:Y:S01]  /*2f30*/  HFMA2.MMA R119, -RZ, RZ, 0, 1.847743988037109375e-06 ;  /* 0x0000001fff777435 */ /* 0x000fe200000001ff */
[----:B------:R-:W-:Y:S02]  /*2f40*/  MOV R121, 0x1 ;  /* 0x0000000100797802 */ /* 0x000fe40000000f00 */
[----:B------:R-:W-:Y:S02]  /*2f50*/  MOV R120, 0xffffffff ;  /* 0xffffffff00787802 */ /* 0x000fe40000000f00 */
[----:B------:R-:W-:Y:S02]  /*2f60*/  MOV R94, 0x2f80 ;  /* 0x00002f80005e7802 */ /* 0x000fe40000000f00 */
[----:B-1---5:R-:W-:Y:S05]  /*2f70*/  CALL.REL.NOINC `($__internal_38_$__cuda_sm70_shflsync_bfly_p) ;  /* 0x000006a000007944 */ /* 0x022fea0003c00000 */
[----:B01----:R-:W-:Y:S05]  /*2f80*/  BRA `(.L_x_5176) ;  /* 0xffffefd000007947 */ /* 0x003fea000383ffff */
.L_x_5167:
[----:B------:R-:W-:Y:S01]  /*2f90*/  HFMA2.MMA R121, -RZ, RZ, 0, 1.1920928955078125e-07 ;  /* 0x00000002ff797435 */ /* 0x000fe200000001ff */
[----:B------:R-:W-:Y:S02]  /*2fa0*/  MOV R119, 0x1f ;  /* 0x0000001f00777802 */ /* 0x000fe40000000f00 */
[----:B------:R-:W-:Y:S02]  /*2fb0*/  MOV R120, 0xffffffff ;  /* 0xffffffff00787802 */ /* 0x000fe40000000f00 */
[----:B------:R-:W-:-:S02]  /*2fc0*/  MOV R94, 0x2fe0 ;  /* 0x00002fe0005e7802 */ /* 0x000fc40000000f00 */
[----:B-1---5:R-:W-:Y:S05]  /*2fd0*/  CALL.REL.NOINC `($__internal_38_$__cuda_sm70_shflsync_bfly_p) ;  /* 0x0000064000007944 */ /* 0x022fea0003c00000 */
[----:B0-----:R-:W-:Y:S01]  /*2fe0*/  HFMA2.MMA R121, -RZ, RZ, 0, 2.384185791015625e-07 ;  /* 0x00000004ff797435 */ /* 0x001fe200000001ff */
[----:B-1----:R-:W-:Y:S01]  /*2ff0*/  FADD.FTZ R93, R93, R120 ;  /* 0x000000785d5d7221 */ /* 0x002fe20000010000 */
[----:B------:R-:W-:-:S02]  /*3000*/  MOV R119, 0x1f ;  /* 0x0000001f00777802 */ /* 0x000fc40000000f00 */
[----:B------:R-:W-:Y:S02]  /*3010*/  MOV R120, 0xffffffff ;  /* 0xffffffff00787802 */ /* 0x000fe40000000f00 */
[----:B------:R-:W-:Y:S02]  /*3020*/  MOV R94, 0x3040 ;  /* 0x00003040005e7802 */ /* 0x000fe40000000f00 */
[----:B------:R-:W-:Y:S05]  /*3030*/  CALL.REL.NOINC `($__internal_38_$__cuda_sm70_shflsync_bfly_p) ;  /* 0x000005e000007944 */ /* 0x000fea0003c00000 */
[----:B0-----:R-:W-:Y:S01]  /*3040*/  HFMA2.MMA R121, -RZ, RZ, 0, 4.76837158203125e-07 ;  /* 0x00000008ff797435 */ /* 0x001fe200000001ff */
[----:B-1----:R-:W-:Y:S01]  /*3050*/  FADD.FTZ R93, R93, R120 ;  /* 0x000000785d5d7221 */ /* 0x002fe20000010000 */
[----:B------:R-:W-:Y:S02]  /*3060*/  MOV R119, 0x1f ;  /* 0x0000001f00777802 */ /* 0x000fe40000000f00 */
[----:B------:R-:W-:Y:S02]  /*3070*/  MOV R120, 0xffffffff ;  /* 0xffffffff00787802 */ /* 0x000fe40000000f00 */
[----:B------:R-:W-:Y:S02]  /*3080*/  MOV R94, 0x30a0 ;  /* 0x000030a0005e7802 */ /* 0x000fe40000000f00 */
[----:B------:R-:W-:Y:S05]  /*3090*/  CALL.REL.NOINC `($__internal_38_$__cuda_sm70_shflsync_bfly_p) ;  /* 0x0000058000007944 */ /* 0x000fea0003c00000 */
[----:B0-----:R-:W-:Y:S01]  /*30a0*/  HFMA2.MMA R121, -RZ, RZ, 0, 9.5367431640625e-07 ;  /* 0x00000010ff797435 */ /* 0x001fe200000001ff */
[----:B-1----:R-:W-:Y:S01]  /*30b0*/  FADD.FTZ R93, R93, R120 ;  /* 0x000000785d5d7221 */ /* 0x002fe20000010000 */
[----:B------:R-:W-:-:S02]  /*30c0*/  MOV R119, 0x1f ;  /* 0x0000001f00777802 */ /* 0x000fc40000000f00 */
[----:B------:R-:W-:Y:S02]  /*30d0*/  MOV R120, 0xffffffff ;  /* 0xffffffff00787802 */ /* 0x000fe40000000f00 */
[----:B------:R-:W-:Y:S02]  /*30e0*/  MOV R94, 0x3100 ;  /* 0x00003100005e7802 */ /* 0x000fe40000000f00 */
[----:B------:R-:W-:Y:S05]  /*30f0*/  CALL.REL.NOINC `($__internal_38_$__cuda_sm70_shflsync_bfly_p) ;  /* 0x0000052000007944 */ /* 0x000fea0003c00000 */
        /* <DEDUP_REMOVED lines=55> */
[----:B------:R-:W-:Y:S05]  /*3470*/  CALL.REL.NOINC `($__internal_38_$__cuda_sm70_shflsync_bfly_p) ;  /* 0x000001a000007944 */ /* 0x000fea0003c00000 */
[----:B0-----:R-:W-:Y:S01]  /*3480*/  HFMA2.MMA R121, -RZ, RZ, 0, 1.1920928955078125e-07 ;  /* 0x00000002ff797435 */ /* 0x001fe200000001ff */
[----:B-1----:R-:W-:Y:S01]  /*3490*/  FADD.FTZ R93, R93, R120 ;  /* 0x000000785d5d7221 */ /* 0x002fe20000010000 */
[----:B------:R-:W-:Y:S02]  /*34a0*/  MOV R119, 0x1f ;  /* 0x0000001f00777802 */ /* 0x000fe40000000f00 */
[----:B------:R-:W-:Y:S02]  /*34b0*/  MOV R120, 0xffffffff ;  /* 0xffffffff00787802 */ /* 0x000fe40000000f00 */
[----:B------:R-:W-:Y:S02]  /*34c0*/  MOV R94, 0x34e0 ;  /* 0x000034e0005e7802 */ /* 0x000fe40000000f00 */
[----:B------:R-:W-:Y:S05]  /*34d0*/  CALL.REL.NOINC `($__internal_38_$__cuda_sm70_shflsync_bfly_p) ;  /* 0x0000014000007944 */ /* 0x000fea0003c00000 */
[----:B0-----:R-:W-:Y:S01]  /*34e0*/  HFMA2.MMA R121, -RZ, RZ, 0, 2.384185791015625e-07 ;  /* 0x00000004ff797435 */ /* 0x001fe200000001ff */
[----:B-1----:R-:W-:Y:S01]  /*34f0*/  FADD.FTZ R93, R93, R120 ;  /* 0x000000785d5d7221 */ /* 0x002fe20000010000 */
[----:B------:R-:W-:Y:S02]  /*3500*/  MOV R119, 0x1f ;  /* 0x0000001f00777802 */ /* 0x000fe40000000f00 */
[----:B------:R-:W-:-:S02]  /*3510*/  MOV R120, 0xffffffff ;  /* 0xffffffff00787802 */ /* 0x000fc40000000f00 */
        /* <DEDUP_REMOVED lines=8> */
[----:B-1----:R-:W-:Y:S01]  /*35a0*/  FADD.FTZ R117, R93, R120 ;  /* 0x000000785d757221 */ /* 0x002fe20000010000 */
[----:B0-----:R-:W-:Y:S01]  /*35b0*/  HFMA2.MMA R121, -RZ, RZ, 0, 9.5367431640625e-07 ;  /* 0x00000010ff797435 */ /* 0x001fe200000001ff */
[----:B------:R-:W-:Y:S02]  /*35c0*/  MOV R119, 0x1f ;  /* 0x0000001f00777802 */ /* 0x000fe40000000f00 */
[----:B------:R-:W-:-:S02]  /*35d0*/  MOV R120, 0xffffffff ;  /* 0xffffffff00787802 */ /* 0x000fc40000000f00 */
[----:B------:R-:W-:Y:S02]  /*35e0*/  MOV R93, R117 ;  /* 0x00000075005d7202 */ /* 0x000fe40000000f00 */
[----:B------:R-:W-:Y:S02]  /*35f0*/  MOV R94, 0x3610 ;  /* 0x00003610005e7802 */ /* 0x000fe40000000f00 */
[----:B------:R-:W-:Y:S05]  /*3600*/  CALL.REL.NOINC `($__internal_38_$__cuda_sm70_shflsync_bfly_p) ;  /* 0x0000001000007944 */ /* 0x000fea0003c00000 */
[----:B01----:R-:W-:Y:S05]  /*3610*/  BRA `(.L_x_5177) ;  /* 0xffffed9000007947 */ /* 0x003fea000383ffff */
        .weak           $__internal_38_$__cuda_sm70_shflsync_bfly_p
        .type           $__internal_38_$__cuda_sm70_shflsync_bfly_p,@function
        .size           $__internal_38_$__cuda_sm70_shflsync_bfly_p,(.L_x_22126 - $__internal_38_$__cuda_sm70_shflsync_bfly_p)
$__internal_38_$__cuda_sm70_shflsync_bfly_p:
[----:B------:R-:W-:Y:S01]  /*3620*/  HFMA2.MMA R95, -RZ, RZ, 0, 0 ;  /* 0x00000000ff5f7435 */ /* 0x000fe200000001ff */
[----:B------:R-:W-:Y:S04]  /*3630*/  WARPSYNC R120 ;  /* 0x0000007800007348 */ /* 0x000fe80003800000 */
[----:B------:R0:W1:Y:S01]  /*3640*/  SHFL.BFLY PT, R120, R93, R121, R119 ;  /* 0x0c0000795d787389 */ /* 0x00006200000e0077 */
[----:B------:R-:W-:Y:S05]  /*3650*/  RET.REL.NODEC R94 `(_ZN10layer_norm13ln_fwd_kernelINS_13Kernel_traitsIf13__nv_bfloat16S2_S2_fjLj3072ELj1ELj1ELj4ELj16ENS_18Kernel_traits_baseILj3072EfS2_S2_S2_fjLj128EEEEELb0ELb1ELb1ELb0EEEvNS_9FwdParamsE) ;  /* 0xffffc9a05e007950 */ /* 0x000fea0003c3ffff */
.L_x_5178:
        /* <DEDUP_REMOVED lines=10> */
.L_x_22126:


//--------------------- .text._ZN10layer_norm13ln_fwd_kernelINS_13Kernel_traitsIf13__nv_bfloat16S2_S2_fjLj3072ELj1ELj1ELj4ELj16ENS_18Kernel_traits_baseILj3072EfS2_S2_S2_fjLj128EEEEELb0ELb1ELb1ELb1EEEvNS_9FwdParamsE --------------------------
	.section	.text._ZN10layer_norm13ln_fwd_kernelINS_13Kernel_traitsIf13__nv_bfloat16S2_S2_fjLj3072ELj1ELj1ELj4ELj16ENS_18Kernel_traits_baseILj3072EfS2_S2_S2_fjLj128EEEEELb0ELb1ELb1ELb1EEEvNS_9FwdParamsE,"ax",@progbits
	.sectioninfo	@"SHI_REGISTERS=128"
	.align	128
        .global         _ZN10layer_norm13ln_fwd_kernelINS_13Kernel_traitsIf13__nv_bfloat16S2_S2_fjLj3072ELj1ELj1ELj4ELj16ENS_18Kernel_traits_baseILj3072EfS2_S2_S2_fjLj128EEEEELb0ELb1ELb1ELb1EEEvNS_9FwdParamsE
        .type           _ZN10layer_norm13ln_fwd_kernelINS_13Kernel_traitsIf13__nv_bfloat16S2_S2_fjLj3072ELj1ELj1ELj4ELj16ENS_18Kernel_traits_baseILj3072EfS2_S2_S2_fjLj128EEEEELb0ELb1ELb1ELb1EEEvNS_9FwdParamsE,@function
        .size           _ZN10layer_norm13ln_fwd_kernelINS_13Kernel_traitsIf13__nv_bfloat16S2_S2_fjLj3072ELj1ELj1ELj4ELj16ENS_18Kernel_traits_baseILj3072EfS2_S2_S2_fjLj128EEEEELb0ELb1ELb1ELb1EEEvNS_9FwdParamsE,(.L_x_22127 - _ZN10layer_norm13ln_fwd_kernelINS_13Kernel_traitsIf13__nv_bfloat16S2_S2_fjLj3072ELj1ELj1ELj4ELj16ENS_18Kernel_traits_baseILj3072EfS2_S2_S2_fjLj128EEEEELb0ELb1ELb1ELb1EEEvNS_9FwdParamsE)
        .other          _ZN10layer_norm13ln_fwd_kernelINS_13Kernel_traitsIf13__nv_bfloat16S2_S2_fjLj3072ELj1ELj1ELj4ELj16ENS_18Kernel_traits_baseILj3072EfS2_S2_S2_fjLj128EEEEELb0ELb1ELb1ELb1EEEvNS_9FwdParamsE,@"STO_CUDA_ENTRY STV_DEFAULT"
_ZN10layer_norm13ln_fwd_kernelINS_13Kernel_traitsIf13__nv_bfloat16S2_S2_fjLj3072ELj1ELj1ELj4ELj16ENS_18Kernel_traits_baseILj3072EfS2_S2_S2_fjLj128EEEEELb0ELb1ELb1ELb1EEEvNS_9FwdParamsE:
.text._ZN10layer_norm13ln_fwd_kernelINS_13Kernel_traitsIf13__nv_bfloat16S2_S2_fjLj3072ELj1ELj1ELj4ELj16ENS_18Kernel_traits_baseILj3072EfS2_S2_S2_fjLj128EEEEELb0ELb1ELb1ELb1EEEvNS_9FwdParamsE:
        /* <DEDUP_REMOVED lines=58> */
.L_x_5256:
        /* <DEDUP_REMOVED lines=8> */
[----:B-----5:R0:W5:Y:S01]  /*0420*/  LDG.E R101, [R88.64] ;  /* 0x0000000458657981 */ /* 0x020162000c1e1900 */
        /* <DEDUP_REMOVED lines=8> */
[----:B------:R-:W-:Y:S02]  /*04b0*/  @P0 MOV R92, 0x10 ;  /* 0x00000010005c0802 */ /* 0x000fe40000000f00 */
[----:B------:R-:W-:-:S02]  /*04c0*/  @P1 LEA.HI.SX32 R110, R93, R6, 0x1d ;  /* 0x000000065d6e1211 */ /* 0x000fc400078feaff */
        /* <DEDUP_REMOVED lines=13> */
.L_x_5180:
[----:B0----5:R-:W-:-:S05]  /*05a0*/  PRMT R88, RZ, 0x5410, R84 ;  /* 0x00005410ff587816 */ /* 0x021fca0000000054 */
[----:B------:R-:W-:Y:S01]  /*05b0*/  FMUL.FTZ R99, R88, c[0x0][0x1ec] ;  /* 0x00007b0058637a20 */ /* 0x000fe20000410000 */
[----:B------:R-:W-:-:S03]  /*05c0*/  @P0 PRMT R88, RZ, 0x5410, R80 ;  /* 0x00005410ff580816 */ /* 0x000fc60000000050 */
[----:B------:R-:W-:-:S04]  /*05d0*/  FMUL.FTZ R99, R56, R99 ;  /* 0x0000006338637220 */ /* 0x000fc80000410000 */
[----:B------:R-:W-:Y:S02]  /*05e0*/  @P0 FADD.FTZ R99, R99, R88 ;  /* 0x0000005863630221 */ /* 0x000fe40000010000 */
.L_x_5181:
[----:B------:R-:W-:Y:S05]  /*05f0*/  BSYNC B0 ;  /* 0x0000000000007941 */ /* 0x000fea0003800000 */
.L_x_5179:
[----:B------:R-:W-:Y:S01]  /*0600*/  BSSY B0, `(.L_x_5182) ;  /* 0x000000b000007945 */ /* 0x000fe20003800000 */
[----:B------:R-:W-:Y:S05]  /*0610*/  @P2 BRA `(.L_x_5183) ;  /* 0x0000004000002947 */ /* 0x000fea0003800000 */
[----:B------:R-:W-:Y:S01]  /*0620*/  MOV R98, RZ ;  /* 0x000000ff00627202 */ /* 0x000fe20000000f00 */
[----:B------:R-:W-:Y:S05]  /*0630*/  @!P0 BRA `(.L_x_5184) ;  /* 0x0000007000008947 */ /* 0x000fea0003800000 */
[----:B-----5:R-:W-:Y:S01]  /*0640*/  PRMT R98, RZ, 0x7610, R80 ;  /* 0x00007610ff627816 */ /* 0x020fe20000000050 */
[----:B------:R-:W-:Y:S05]  /*0650*/  BRA `(.L_x_5184) ;  /* 0x0000005000007947 */ /* 0x000fea0003800000 */
.L_x_5183:
[----:B-----5:R-:W-:Y:S02]  /*0660*/  PRMT R88, RZ, 0x7610, R84 ;  /* 0x00007610ff587816 */ /* 0x020fe40000000054 */
[----:B------:R-:W-:-:S03]  /*0670*/  @P0 PRMT R89, RZ, 0x7610, R80 ;  /* 0x00007610ff590816 */ /* 0x000fc60000000050 */
[----:B------:R-:W-:-:S04]  /*0680*/  FMUL.FTZ R88, R88, c[0x0][0x1ec] ;  /* 0x00007b0058587a20 */ /* 0x000fc80000410000 */
[----:B------:R-:W-:-:S04]  /*0690*/  FMUL.FTZ R98, R57, R88 ;  /* 0x0000005839627220 */ /* 0x000fc80000410000 */
[----:B------:R-:W-:Y:S02]  /*06a0*/  @P0 FADD.FTZ R98, R98, R89 ;  /* 0x0000005962620221 */ /* 0x000fe40000010000 */
.L_x_5184:
[----:B------:R-:W-:Y:S05]  /*06b0*/  BSYNC B0 ;  /* 0x0000000000007941 */ /* 0x000fea0003800000 */
.L_x_5182:
[----:B------:R-:W-:Y:S01]  /*06c0*/  BSSY B0, `(.L_x_5185) ;  /* 0x000000b000007945 */ /* 0x000fe20003800000 */
[----:B------:R-:W-:Y:S05]  /*06d0*/  @P2 BRA `(.L_x_5186) ;  /* 0x0000004000002947 */ /* 0x000fea0003800000 */
[----:B------:R-:W-:Y:S01]  /*06e0*/  HFMA2.MMA R97, -RZ, RZ, 0, 0 ;  /* 0x00000000ff617435 */ /* 0x000fe200000001ff */
[----:B------:R-:W-:Y:S05]  /*06f0*/  @!P0 BRA `(.L_x_5187) ;  /* 0x0000007000008947 */ /* 0x000fea0003800000 */
[----:B-----5:R-:W-:Y:S01]  /*0700*/  PRMT R97, RZ, 0x5410, R81 ;  /* 0x00005410ff617816 */ /* 0x020fe20000000051 */
[----:B------:R-:W-:Y:S05]  /*0710*/  BRA `(.L_x_5187) ;  /* 0x0000005000007947 */ /* 0x000fea0003800000 */
.L_x_5186:
[----:B-----5:R-:W-:-:S05]  /*0720*/  PRMT R88, RZ, 0x5410, R85 ;  /* 0x00005410ff587816 */ /* 0x020fca0000000055 */
[----:B------:R-:W-:Y:S01]  /*0730*/  FMUL.FTZ R97, R88, c[0x0][0x1ec] ;  /* 0x00007b0058617a20 */ /* 0x000fe20000410000 */
[----:B------:R-:W-:-:S03]  /*0740*/  @P0 PRMT R88, RZ, 0x5410, R81 ;  /* 0x00005410ff580816 */ /* 0x000fc60000000051 */
[----:B------:R-:W-:-:S04]  /*0750*/  FMUL.FTZ R97, R58, R97 ;  /* 0x000000613a617220 */ /* 0x000fc80000410000 */
[----:B------:R-:W-:Y:S02]  /*0760*/  @P0 FADD.FTZ R97, R97, R88 ;  /* 0x0000005861610221 */ /* 0x000fe40000010000 */
.L_x_5187:
[----:B------:R-:W-:Y:S05]  /*0770*/  BSYNC B0 ;  /* 0x0000000000007941 */ /* 0x000fea0003800000 */
.L_x_5185:
[----:B------:R-:W-:Y:S01]  /*0780*/  BSSY B0, `(.L_x_5188) ;  /* 0x000000b000007945 */ /* 0x000fe20003800000 */
[----:B------:R-:W-:Y:S05]  /*0790*/  @P2 BRA `(.L_x_5189) ;  /* 0x0000004000002947 */ /* 0x000fea0003800000 */
[----:B------:R-:W-:Y:S01]  /*07a0*/  MOV R96, RZ ;  /* 0x000000ff00607202 */ /* 0x000fe20000000f00 */
[----:B------:R-:W-:Y:S05]  /*07b0*/  @!P0 BRA `(.L_x_5190) ;  /* 0x0000007000008947 */ /* 0x000fea0003800000 */
[----:B-----5:R-:W-:Y:S01]  /*07c0*/  PRMT R96, RZ, 0x7610, R81 ;  /* 0x00007610ff607816 */ /* 0x020fe20000000051 */
[----:B------:R-:W-:Y:S05]  /*07d0*/  BRA `(.L_x_5190) ;  /* 0x0000005000007947 */ /* 0x000fea0003800000 */
.L_x_5189:
[----:B-----5:R-:W-:Y:S02]  /*07e0*/  PRMT R88, RZ, 0x7610, R85 ;  /* 0x00007610ff587816 */ /* 0x020fe40000000055 */
[----:B------:R-:W-:-:S03]  /*07f0*/  @P0 PRMT R89, RZ, 0x7610, R81 ;  /* 0x00007610ff590816 */ /* 0x000fc60000000051 */
[----:B------:R-:W-:-:S04]  /*0800*/  FMUL.FTZ R88, R88, c[0x0][0x1ec] ;  /* 0x00007b0058587a20 */ /* 0x000fc80000410000 */
[----:B------:R-:W-:-:S04]  /*0810*/  FMUL.FTZ R96, R59, R88 ;  /* 0x000000583b607220 */ /* 0x000fc80000410000 */
[----:B------:R-:W-:Y:S02]  /*0820*/  @P0 FADD.FTZ R96, R96, R89 ;  /* 0x0000005960600221 */ /* 0x000fe40000010000 */
.L_x_5190:
[----:B------:R-:W-:Y:S05]  /*0830*/  BSYNC B0 ;  /* 0x0000000000007941 */ /* 0x000fea0003800000 */
.L_x_5188:
[----:B------:R-:W-:Y:S01]  /*0840*/  BSSY B0, `(.L_x_5191) ;  /* 0x000000b000007945 */ /* 0x000fe20003800000 */
[----:B------:R-:W-:Y:S05]  /*0850*/  @P2 BRA `(.L_x_5192) ;  /* 0x0000004000002947 */ /* 0x000fea0003800000 */
[----:B------:R-:W-:Y:S01]  /*0860*/  HFMA2.MMA R91, -RZ, RZ, 0, 0 ;  /* 0x00000000ff5b7435 */ /* 0x000fe200000001ff */
[----:B------:R-:W-:Y:S05]  /*0870*/  @!P0 BRA `(.L_x_5193) ;  /* 0x0000007000008947 */ /* 0x000fea0003800000 */
[----:B-----5:R-:W-:Y:S01]  /*0880*/  PRMT R91, RZ, 0x5410, R82 ;  /* 0x00005410ff5b7816 */ /* 0x020fe20000000052 */
[----:B------:R-:W-:Y:S05]  /*0890*/  BRA `(.L_x_5193) ;  /* 0x0000005000007947 */ /* 0x000fea0003800000 */
.L_x_5192:
[----:B-----5:R-:W-:-:S05]  /*08a0*/  PRMT R88, RZ, 0x5410, R86 ;  /* 0x00005410ff587816 */ /* 0x020fca0000000056 */
[----:B------:R-:W-:Y:S01]  /*08b0*/  FMUL.FTZ R91, R88, c[0x0][0x1ec] ;  /* 0x00007b00585b7a20 */ /* 0x000fe20000410000 */
[----:B------:R-:W-:-:S03]  /*08c0*/  @P0 PRMT R88, RZ, 0x5410, R82 ;  /* 0x00005410ff580816 */ /* 0x000fc60000000052 */
[----:B------:R-:W-:-:S04]  /*08d0*/  FMUL.FTZ R91, R60, R91 ;  /* 0x0000005b3c5b7220 */ /* 0x000fc80000410000 */
[----:B------:R-:W-:Y:S02]  /*08e0*/  @P0 FADD.FTZ R91, R91, R88 ;  /* 0x000000585b5b0221 */ /* 0x000fe40000010000 */
.L_x_5193:
[----:B------:R-:W-:Y:S05]  /*08f0*/  BSYNC B0 ;  /* 0x0000000000007941 */ /* 0x000fea0003800000 */
.L_x_5191:
[----:B------:R-:W-:Y:S01]  /*0900*/  BSSY B0, `(.L_x_5194) ;  /* 0x000000b000007945 */ /* 0x000fe20003800000 */
[----:B------:R-:W-:Y:S05]  /*0910*/  @P2 BRA `(.L_x_5195) ;  /* 0x0000004000002947 */ /* 0x000fea0003800000 */
[----:B------:R-:W-:Y:S01]  /*0920*/  MOV R90, RZ ;  /* 0x000000ff005a7202 */ /* 0x000fe20000000f00 */
[----:B------:R-:W-:Y:S05]  /*0930*/  @!P0 BRA `(.L_x_5196) ;  /* 0x0000007000008947 */ /* 0x000fea0003800000 */
[----:B-----5:R-:W-:Y:S01]  /*0940*/  PRMT R90, RZ, 0x7610, R82 ;  /* 0x00007610ff5a7816 */ /* 0x020fe20000000052 */
[----:B------:R-:W-:Y:S05]  /*0950*/  BRA `(.L_x_5196) ;  /* 0x0000005000007947 */ /* 0x000fea0003800000 */
.L_x_5195:
[----:B-----5:R-:W-:Y:S02]  /*0960*/  PRMT R88, RZ, 0x7610, R86 ;  /* 0x00007610ff587816 */ /* 0x020fe40000000056 */
[----:B------:R-:W-:-:S03]  /*0970*/  @P0 PRMT R89, RZ, 0x7610, R82 ;  /* 0x00007610ff590816 */ /* 0x000fc60000000052 */
[----:B------:R-:W-:-:S04]  /*0980*/  FMUL.FTZ R88, R88, c[0x0][0x1ec] ;  /* 0x00007b0058587a20 */ /* 0x000fc80000410000 */
[----:B------:R-:W-:-:S04]  /*0990*/  FMUL.FTZ R90, R61, R88 ;  /* 0x000000583d5a7220 */ /* 0x000fc80000410000 */
[----:B------:R-:W-:Y:S02]  /*09a0*/  @P0 FADD.FTZ R90, R90, R89 ;  /* 0x000000595a5a0221 */ /* 0x000fe40000010000 */
.L_x_5196:
[----:B------:R-:W-:Y:S05]  /*09b0*/  BSYNC B0 ;  /* 0x0000000000007941 */ /* 0x000fea0003800000 */
.L_x_5194:
[----:B------:R-:W-:Y:S01]  /*09c0*/  BSSY B0, `(.L_x_5197) ;  /* 0x000000b000007945 */ /* 0x000fe20003800000 */
[----:B------:R-:W-:Y:S05]  /*09d0*/  @P2 BRA `(.L_x_5198) ;  /* 0x0000004000002947 */ /* 0x000fea0003800000 */
[----:B------:R-:W-:Y:S01]  /*09e0*/  HFMA2.MMA R89, -RZ, RZ, 0, 0 ;  /* 0x00000000ff597435 */ /* 0x000fe200000001ff */
[----:B------:R-:W-:Y:S05]  /*09f0*/  @!P0 BRA `(.L_x_5199) ;  /* 0x0000007000008947 */ /* 0x000fea0003800000 */
[----:B-----5:R-:W-:Y:S01]  /*0a00*/  PRMT R89, RZ, 0x5410, R83 ;  /* 0x00005410ff597816 */ /* 0x020fe20000000053 */
[----:B------:R-:W-:Y:S05]  /*0a10*/  BRA `(.L_x_5199) ;  /* 0x0000005000007947 */ /* 0x000fea0003800000 */
.L_x_5198:
[----:B-----5:R-:W-:-:S05]  /*0a20*/  PRMT R88, RZ, 0x5410, R87 ;  /* 0x00005410ff587816 */ /* 0x020fca0000000057 */
[----:B------:R-:W-:Y:S01]  /*0a30*/  FMUL.FTZ R89, R88, c[0x0][0x1ec] ;  /* 0x00007b0058597a20 */ /* 0x000fe20000410000 */
[----:B------:R-:W-:-:S03]  /*0a40*/  @P0 PRMT R88, RZ, 0x5410, R83 ;  /* 0x00005410ff580816 */ /* 0x000fc60000000053 */
[----:B------:R-:W-:-:S04]  /*0a50*/  FMUL.FTZ R89, R62, R89 ;  /* 0x000000593e597220 */ /* 0x000fc80000410000 */
[----:B------:R-:W-:Y:S02]  /*0a60*/  @P0 FADD.FTZ R89, R89, R88 ;  /* 0x0000005859590221 */ /* 0x000fe40000010000 */
.L_x_5199:
[----:B------:R-:W-:Y:S05]  /*0a70*/  BSYNC B0 ;  /* 0x0000000000007941 */ /* 0x000fea0003800000 */
.L_x_5197:
[----:B------:R-:W-:Y:S01]  /*0a80*/  BSSY B0, `(.L_x_5200) ;  /* 0x000000b000007945 */ /* 0x000fe20003800000 */
[----:B------:R-:W-:Y:S05]  /*0a90*/  @P2 BRA `(.L_x_5201) ;  /* 0x0000004000002947 */ /* 0x000fea0003800000 */
[----:B------:R-:W-:Y:S01]  /*0aa0*/  MOV R88, RZ ;  /* 0x000000ff00587202 */ /* 0x000fe20000000f00 */
[----:B------:R-:W-:Y:S05]  /*0ab0*/  @!P0 BRA `(.L_x_5202) ;  /* 0x0000007000008947 */ /* 0x000fea0003800000 */
[----:B-----5:R-:W-:Y:S01]  /*0ac0*/  PRMT R88, RZ, 0x7610, R83 ;  /* 0x00007610ff587816 */ /* 0x020fe20000000053 */
[----:B------:R-:W-:Y:S05]  /*0ad0*/  BRA `(.L_x_5202) ;  /* 0x0000005000007947 */ /* 0x000fea0003800000 */
.L_x_5201:
[----:B-----5:R-:W-:Y:S02]  /*0ae0*/  PRMT R88, RZ, 0x7610, R87 ;  /* 0x00007610ff587816 */ /* 0x020fe40000000057 */
[----:B------:R-:W-:-:S03]  /*0af0*/  @P0 PRMT R93, RZ, 0x7610, R83 ;  /* 0x00007610ff5d0816 */ /* 0x000fc60000000053 */
[----:B------:R-:W-:-:S04]  /*0b00*/  FMUL.FTZ R88, R88, c[0x0][0x1ec] ;  /* 0x00007b0058587a20 */ /* 0x000fc80000410000 */
[----:B------:R-:W-:-:S04]  /*0b10*/  FMUL.FTZ R88, R63, R88 ;  /* 0x000000583f587220 */ /* 0x000fc80000410000 */
[----:B------:R-:W-:Y:S02]  /*0b20*/  @P0 FADD.FTZ R88, R88, R93 ;  /* 0x0000005d58580221 */ /* 0x000fe40000010000 */
.L_x_5202:
[----:B------:R-:W-:Y:S05]  /*0b30*/  BSYNC B0 ;  /* 0x0000000000007941 */ /* 0x000fea0003800000 */
.L_x_5200:
[----:B------:R-:W-:Y:S01]  /*0b40*/  HFMA2.MMA R116, -RZ, RZ, 0, 9.5367431640625e-07 ;  /* 0x00000010ff747435 */ /* 0x000fe200000001ff */
[----:B------:R-:W-:Y:S02]  /*0b50*/  @P1 IADD3 R107, R110, 0x80, RZ ;  /* 0x000000806e6b1810 */ /* 0x000fe40007ffe0ff */
[C---:B------:R-:W-:Y:S02]  /*0b60*/  IADD3 R121, R119.reuse, 0x80, RZ ;  /* 0x0000008077797810 */ /* 0x040fe40007ffe0ff */
        /* <DEDUP_REMOVED lines=14> */
[----:B-----5:R-:W-:Y:S01]  /*0c50*/  PRMT R117, RZ, 0x5410, R80 ;  /* 0x00005410ff757816 */ /* 0x020fe20000000050 */
[----:B------:R-:W-:Y:S05]  /*0c60*/  BRA `(.L_x_5205) ;  /* 0x0000005000007947 */ /* 0x000fea0003800000 */
.L_x_5204:
[----:B0----5:R-:W-:-:S05]  /*0c70*/  PRMT R92, RZ, 0x5410, R84 ;  /* 0x00005410ff5c7816 */ /* 0x021fca0000000054 */
[----:B------:R-:W-:Y:S01]  /*0c80*/  FMUL.FTZ R117, R92, c[0x0][0x1ec] ;  /* 0x00007b005c757a20 */ /* 0x000fe20000410000 */
[----:B------:R-:W-:-:S03]  /*0c90*/  @P0 PRMT R92, RZ, 0x5410, R80 ;  /* 0x00005410ff5c0816 */ /* 0x000fc60000000050 */
[----:B------:R-:W-:-:S04]  /*0ca0*/  FMUL.FTZ R117, R64, R117 ;  /* 0x0000007540757220 */ /* 0x000fc80000410000 */
[----:B------:R-:W-:Y:S02]  /*0cb0*/  @P0 FADD.FTZ R117, R92, R117 ;  /* 0x000000755c750221 */ /* 0x000fe40000010000 */
.L_x_5205:
[----:B------:R-:W-:Y:S05]  /*0cc0*/  BSYNC B0 ;  /* 0x0000000000007941 */ /* 0x000fea0003800000 */
.L_x_5203:
[----:B------:R-:W-:Y:S01]  /*0cd0*/  BSSY B0, `(.L_x_5206) ;  /* 0x000000b000007945 */ /* 0x000fe20003800000 */
[----:B------:R-:W-:Y:S05]  /*0ce0*/  @P2 BRA `(.L_x_5207) ;  /* 0x0000004000002947 */ /* 0x000fea0003800000 */
[----:B------:R-:W-:Y:S01]  /*0cf0*/  MOV R115, RZ ;  /* 0x000000ff00737202 */ /* 0x000fe20000000f00 */
[----:B------:R-:W-:Y:S05]  /*0d00*/  @!P0 BRA `(.L_x_5208) ;  /* 0x0000007000008947 */ /* 0x000fea0003800000 */
[----:B-----5:R-:W-:Y:S01]  /*0d10*/  PRMT R115, RZ, 0x7610, R80 ;  /* 0x00007610ff737816 */ /* 0x020fe20000000050 */
[----:B------:R-:W-:Y:S05]  /*0d20*/  BRA `(.L_x_5208) ;  /* 0x0000005000007947 */ /* 0x000fea0003800000 */
.L_x_5207:
[----:B0----5:R-:W-:-:S05]  /*0d30*/  PRMT R92, RZ, 0x7610, R84 ;  /* 0x00007610ff5c7816 */ /* 0x021fca0000000054 */
[----:B------:R-:W-:-:S04]  /*0d40*/  FMUL.FTZ R92, R92, c[0x0][0x1ec] ;  /* 0x00007b005c5c7a20 */ /* 0x000fc80000410000 */
[----:B------:R-:W-:Y:S01]  /*0d50*/  FMUL.FTZ R115, R65, R92 ;  /* 0x0000005c41737220 */ /* 0x000fe20000410000 */
[----:B------:R-:W-:-:S05]  /*0d60*/  @P0 PRMT R92, RZ, 0x7610, R80 ;  /* 0x00007610ff5c0816 */ /* 0x000fca0000000050 */
[----:B------:R-:W-:Y:S02]  /*0d70*/  @P0 FADD.FTZ R115, R92, R115 ;  /* 0x000000735c730221 */ /* 0x000fe40000010000 */
.L_x_5208:
[----:B------:R-:W-:Y:S05]  /*0d80*/  BSYNC B0 ;  /* 0x0000000000007941 */ /* 0x000fea0003800000 */
.L_x_5206:
[----:B------:R-:W-:Y:S01]  /*0d90*/  BSSY B0, `(.L_x_5209) ;  /* 0x000000b000007945 */ /* 0x000fe20003800000 */
[----:B------:R-:W-:Y:S05]  /*0da0*/  @P2 BRA `(.L_x_5210) ;  /* 0x0000004000002947 */ /* 0x000fea0003800000 */
[----:B------:R-:W-:Y:S01]  /*0db0*/  HFMA2.MMA R113, -RZ, RZ, 0, 0 ;  /* 0x00000000ff717435 */ /* 0x000fe200000001ff */
[----:B------:R-:W-:Y:S05]  /*0dc0*/  @!P0 BRA `(.L_x_5211) ;  /* 0x0000007000008947 */ /* 0x000fea0003800000 */
[----:B-----5:R-:W-:Y:S01]  /*0dd0*/  PRMT R113, RZ, 0x5410, R81 ;  /* 0x00005410ff717816 */ /* 0x020fe20000000051 */
[----:B------:R-:W-:Y:S05]  /*0de0*/  BRA `(.L_x_5211) ;  /* 0x0000005000007947 */ /* 0x000fea0003800000 */
.L_x_5210:
[----:B0----5:R-:W-:-:S05]  /*0df0*/  PRMT R92, RZ, 0x5410, R85 ;  /* 0x00005410ff5c7816 */ /* 0x021fca0000000055 */
[----:B------:R-:W-:Y:S01]  /*0e00*/  FMUL.FTZ R113, R92, c[0x0][0x1ec] ;  /* 0x00007b005c717a20 */ /* 0x000fe20000410000 */
[----:B------:R-:W-:-:S03]  /*0e10*/  @P0 PRMT R92, RZ, 0x5410, R81 ;  /* 0x00005410ff5c0816 */ /* 0x000fc60000000051 */
[----:B------:R-:W-:-:S04]  /*0e20*/  FMUL.FTZ R113, R66, R113 ;  /* 0x0000007142717220 */ /* 0x000fc80000410000 */
[----:B------:R-:W-:Y:S02]  /*0e30*/  @P0 FADD.FTZ R113, R92, R113 ;  /* 0x000000715c710221 */ /* 0x000fe40000010000 */
.L_x_5211:
[----:B------:R-:W-:Y:S05]  /*0e40*/  BSYNC B0 ;  /* 0x0000000000007941 */ /* 0x000fea0003800000 */
.L_x_5209:
[----:B------:R-:W-:Y:S01]  /*0e50*/  BSSY B0, `(.L_x_5212) ;  /* 0x000000b000007945 */ /* 0x000fe20003800000 */
[----:B------:R-:W-:Y:S05]  /*0e60*/  @P2 BRA `(.L_x_5213) ;  /* 0x0000004000002947 */ /* 0x000fea0003800000 */
[----:B------:R-:W-:Y:S01]  /*0e70*/  MOV R111, RZ ;  /* 0x000000ff006f7202 */ /* 0x000fe20000000f00 */
[----:B------:R-:W-:Y:S05]  /*0e80*/  @!P0 BRA `(.L_x_5214) ;  /* 0x0000007000008947 */ /* 0x000fea0003800000 */
[----:B-----5:R-:W-:Y:S01]  /*0e90*/  PRMT R111, RZ, 0x7610, R81 ;  /* 0x00007610ff6f7816 */ /* 0x020fe20000000051 */
[----:B------:R-:W-:Y:S05]  /*0ea0*/  BRA `(.L_x_5214) ;  /* 0x0000005000007947 */ /* 0x000fea0003800000 */
.L_x_5213:
[----:B0----5:R-:W-:-:S05]  /*0eb0*/  PRMT R92, RZ, 0x7610, R85 ;  /* 0x00007610ff5c7816 */ /* 0x021fca0000000055 */
[----:B------:R-:W-:-:S04]  /*0ec0*/  FMUL.FTZ R92, R92, c[0x0][0x1ec] ;  /* 0x00007b005c5c7a20 */ /* 0x000fc80000410000 */
[----:B------:R-:W-:Y:S01]  /*0ed0*/  FMUL.FTZ R111, R67, R92 ;  /* 0x0000005c436f7220 */ /* 0x000fe20000410000 */
[----:B------:R-:W-:-:S05]  /*0ee0*/  @P0 PRMT R92, RZ, 0x7610, R81 ;  /* 0x00007610ff5c0816 */ /* 0x000fca0000000051 */
[----:B------:R-:W-:Y:S02]  /*0ef0*/  @P0 FADD.FTZ R111, R92, R111 ;  /* 0x0000006f5c6f0221 */ /* 0x000fe40000010000 */
.L_x_5214:
[----:B------:R-:W-:Y:S05]  /*0f00*/  BSYNC B0 ;  /* 0x0000000000007941 */ /* 0x000fea0003800000 */
.L_x_5212:
[----:B------:R-:W-:Y:S01]  /*0f10*/  BSSY B0, `(.L_x_5215) ;  /* 0x000000b000007945 */ /* 0x000fe20003800000 */
[----:B------:R-:W-:Y:S05]  /*0f20*/  @P2 BRA `(.L_x_5216) ;  /* 0x0000004000002947 */ /* 0x000fea0003800000 */
[----:B0-----:R-:W-:Y:S01]  /*0f30*/  HFMA2.MMA R109, -RZ, RZ, 0, 0 ;  /* 0x00000000ff6d7435 */ /* 0x001fe200000001ff */
[----:B------:R-:W-:Y:S05]  /*0f40*/  @!P0 BRA `(.L_x_5217) ;  /* 0x0000007000008947 */ /* 0x000fea0003800000 */
[----:B-----5:R-:W-:Y:S01]  /*0f50*/  PRMT R109, RZ, 0x5410, R82 ;  /* 0x00005410ff6d7816 */ /* 0x020fe20000000052 */
[----:B------:R-:W-:Y:S05]  /*0f60*/  BRA `(.L_x_5217) ;  /* 0x0000005000007947 */ /* 0x000fea0003800000 */
.L_x_5216:
[----:B0----5:R-:W-:-:S05]  /*0f70*/  PRMT R92, RZ, 0x5410, R86 ;  /* 0x00005410ff5c7816 */ /* 0x021fca0000000056 */
[----:B------:R-:W-:Y:S01]  /*0f80*/  FMUL.FTZ R109, R92, c[0x0][0x1ec] ;  /* 0x00007b005c6d7a20 */ /* 0x000fe20000410000 */
[----:B------:R-:W-:-:S03]  /*0f90*/  @P0 PRMT R92, RZ, 0x5410, R82 ;  /* 0x00005410ff5c0816 */ /* 0x000fc60000000052 */
[----:B------:R-:W-:-:S04]  /*0fa0*/  FMUL.FTZ R109, R68, R109 ;  /* 0x0000006d446d7220 */ /* 0x000fc80000410000 */
[----:B------:R-:W-:Y:S02]  /*0fb0*/  @P0 FADD.FTZ R109, R92, R109 ;  /* 0x0000006d5c6d0221 */ /* 0x000fe40000010000 */
.L_x_5217:
[----:B------:R-:W-:Y:S05]  /*0fc0*/  BSYNC B0 ;  /* 0x0000000000007941 */ /* 0x000fea0003800000 */
.L_x_5215:
[----:B------:R-:W-:Y:S01]  /*0fd0*/  BSSY B0, `(.L_x_5218) ;  /* 0x000000b000007945 */ /* 0x000fe20003800000 */
[----:B------:R-:W-:Y:S05]  /*0fe0*/  @P2 BRA `(.L_x_5219) ;  /* 0x0000004000002947 */ /* 0x000fea0003800000 */
[----:B------:R-:W-:Y:S01]  /*0ff0*/  MOV R107, RZ ;  /* 0x000000ff006b7202 */ /* 0x000fe20000000f00 */
[----:B------:R-:W-:Y:S05]  /*1000*/  @!P0 BRA `(.L_x_5220) ;  /* 0x0000007000008947 */ /* 0x000fea0003800000 */
[----:B-----5:R-:W-:Y:S01]  /*1010*/  PRMT R107, RZ, 0x7610, R82 ;  /* 0x00007610ff6b7816 */ /* 0x020fe20000000052 */
[----:B------:R-:W-:Y:S05]  /*1020*/  BRA `(.L_x_5220) ;  /* 0x0000005000007947 */ /* 0x000fea0003800000 */
.L_x_5219:
[----:B-----5:R-:W-:-:S05]  /*1030*/  PRMT R92, RZ, 0x7610, R86 ;  /* 0x00007610ff5c7816 */ /* 0x020fca0000000056 */
[----:B------:R-:W-:-:S04]  /*1040*/  FMUL.FTZ R92, R92, c[0x0][0x1ec] ;  /* 0x00007b005c5c7a20 */ /* 0x000fc80000410000 */
[----:B------:R-:W-:Y:S01]  /*1050*/  FMUL.FTZ R107, R69, R92 ;  /* 0x0000005c456b7220 */ /* 0x000fe20000410000 */
[----:B------:R-:W-:-:S05]  /*1060*/  @P0 PRMT R92, RZ, 0x7610, R82 ;  /* 0x00007610ff5c0816 */ /* 0x000fca0000000052 */
[----:B------:R-:W-:Y:S02]  /*1070*/  @P0 FADD.FTZ R107, R92, R107 ;  /* 0x0000006b5c6b0221 */ /* 0x000fe40000010000 */
.L_x_5220:
[----:B------:R-:W-:Y:S05]  /*1080*/  BSYNC B0 ;  /* 0x0000000000007941 */ /* 0x000fea0003800000 */
.L_x_5218:
[----:B------:R-:W-:Y:S01]  /*1090*/  BSSY B0, `(.L_x_5221) ;  /* 0x000000b000007945 */ /* 0x000fe20003800000 */
[----:B------:R-:W-:Y:S05]  /*10a0*/  @P2 BRA `(.L_x_5222) ;  /* 0x0000004000002947 */ /* 0x000fea0003800000 */
[----:B------:R-:W-:Y:S01]  /*10b0*/  HFMA2.MMA R106, -RZ, RZ, 0, 0 ;  /* 0x00000000ff6a7435 */ /* 0x000fe200000001ff */
[----:B------:R-:W-:Y:S05]  /*10c0*/  @!P0 BRA `(.L_x_5223) ;  /* 0x0000007000008947 */ /* 0x000fea0003800000 */
[----:B-----5:R-:W-:Y:S01]  /*10d0*/  PRMT R106, RZ, 0x5410, R83 ;  /* 0x00005410ff6a7816 */ /* 0x020fe20000000053 */
[----:B------:R-:W-:Y:S05]  /*10e0*/  BRA `(.L_x_5223) ;  /* 0x0000005000007947 */ /* 0x000fea0003800000 */
.L_x_5222:
[----:B-----5:R-:W-:-:S05]  /*10f0*/  PRMT R92, RZ, 0x5410, R87 ;  /* 0x00005410ff5c7816 */ /* 0x020fca0000000057 */
[----:B------:R-:W-:-:S04]  /*1100*/  FMUL.FTZ R93, R92, c[0x0][0x1ec] ;  /* 0x00007b005c5d7a20 */ /* 0x000fc80000410000 */
[----:B------:R-:W-:Y:S01]  /*1110*/  FMUL.FTZ R106, R70, R93 ;  /* 0x0000005d466a7220 */ /* 0x000fe20000410000 */
[----:B------:R-:W-:-:S05]  /*1120*/  @P0 PRMT R93, RZ, 0x5410, R83 ;  /* 0x00005410ff5d0816 */ /* 0x000fca0000000053 */
[----:B------:R-:W-:Y:S02]  /*1130*/  @P0 FADD.FTZ R106, R93, R106 ;  /* 0x0000006a5d6a0221 */ /* 0x000fe40000010000 */
.L_x_5223:
[----:B------:R-:W-:Y:S05]  /*1140*/  BSYNC B0 ;  /* 0x0000000000007941 */ /* 0x000fea0003800000 */
.L_x_5221:
[----:B------:R-:W-:Y:S01]  /*1150*/  BSSY B0, `(.L_x_5224) ;  /* 0x000000b000007945 */ /* 0x000fe20003800000 */
[----:B------:R-:W-:Y:S05]  /*1160*/  @P2 BRA `(.L_x_5225) ;  /* 0x0000004000002947 */ /* 0x000fea0003800000 */
[----:B------:R-:W-:Y:S01]  /*1170*/  MOV R103, RZ ;  /* 0x000000ff00677202 */ /* 0x000fe20000000f00 */
[----:B------:R-:W-:Y:S05]  /*1180*/  @!P0 BRA `(.L_x_5226) ;  /* 0x0000007000008947 */ /* 0x000fea0003800000 */
[----:B-----5:R-:W-:Y:S01]  /*1190*/  PRMT R103, RZ, 0x7610, R83 ;  /* 0x00007610ff677816 */ /* 0x020fe20000000053 */
[----:B------:R-:W-:Y:S05]  /*11a0*/  BRA `(.L_x_5226) ;  /* 0x0000005000007947 */ /* 0x000fea0003800000 */
.L_x_5225:
[----:B-----5:R-:W-:-:S05]  /*11b0*/  PRMT R92, RZ, 0x7610, R87 ;  /* 0x00007610ff5c7816 */ /* 0x020fca0000000057 */
[----:B------:R-:W-:-:S04]  /*11c0*/  FMUL.FTZ R92, R92, c[0x0][0x1ec] ;  /* 0x00007b005c5c7a20 */ /* 0x000fc80000410000 */
[----:B------:R-:W-:Y:S01]  /*11d0*/  FMUL.FTZ R103, R71, R92 ;  /* 0x0000005c47677220 */ /* 0x000fe20000410000 */
[----:B------:R-:W-:-:S05]  /*11e0*/  @P0 PRMT R92, RZ, 0x7610, R83 ;  /* 0x00007610ff5c0816 */ /* 0x000fca0000000053 */
[----:B------:R-:W-:Y:S02]  /*11f0*/  @P0 FADD.FTZ R103, R92, R103 ;  /* 0x000000675c670221 */ /* 0x000fe40000010000 */
.L_x_5226:
[----:B------:R-:W-:Y:S05]  /*1200*/  BSYNC B0 ;  /* 0x0000000000007941 */ /* 0x000fea0003800000 */
.L_x_5224:
[----:B------:R-:W-:Y:S01]  /*1210*/  IMAD.WIDE.U32 R104, R121, R116, c[0x0][0x188] ;  /* 0x0000620079687625 */ /* 0x000fe200078e0074 */
[----:B------:R-:W-:Y:S02]  /*1220*/  @P1 IADD3 R121, R110, 0x100, RZ ;  /* 0x000001006e791810 */ /* 0x000fe40007ffe0ff */
[----:B------:R-:W-:Y:S02]  /*1230*/  IADD3 R122, R119, 0x100, RZ ;  /* 0x00000100777a7810 */ /* 0x000fe40007ffe0ff */
        /* <DEDUP_REMOVED lines=15> */
.L_x_5228:
[----:B0----5:R-:W-:-:S05]  /*1330*/  PRMT R92, RZ, 0x5410, R84 ;  /* 0x00005410ff5c7816 */ /* 0x021fca0000000054 */
[----:B------:R-:W-:Y:S01]  /*1340*/  FMUL.FTZ R119, R92, c[0x0][0x1ec] ;  /* 0x00007b005c777a20 */ /* 0x000fe20000410000 */
[----:B------:R-:W-:-:S03]  /*1350*/  @P0 PRMT R92, RZ, 0x5410, R80 ;  /* 0x00005410ff5c0816 */ /* 0x000fc60000000050 */
[----:B------:R-:W-:-:S04]  /*1360*/  FMUL.FTZ R119, R72, R119 ;  /* 0x0000007748777220 */ /* 0x000fc80000410000 */
[----:B------:R-:W-:Y:S02]  /*1370*/  @P0 FADD.FTZ R119, R92, R119 ;  /* 0x000000775c770221 */ /* 0x000fe40000010000 */
.L_x_5229:
[----:B------:R-:W-:Y:S05]  /*1380*/  BSYNC B0 ;  /* 0x0000000000007941 */ /* 0x000fea0003800000 */
.L_x_5227:
[----:B------:R-:W-:Y:S01]  /*1390*/  BSSY B0, `(.L_x_5230) ;  /* 0x000000b000007945 */ /* 0x000fe20003800000 */
[----:B------:R-:W-:Y:S05]  /*13a0*/  @P2 BRA `(.L_x_5231) ;  /* 0x0000004000002947 */ /* 0x000fea0003800000 */
[----:B------:R-:W-:Y:S01]  /*13b0*/  MOV R121, RZ ;  /* 0x000000ff00797202 */ /* 0x000fe20000000f00 */
[----:B------:R-:W-:Y:S05]  /*13c0*/  @!P0 BRA `(.L_x_5232) ;  /* 0x0000007000008947 */ /* 0x000fea0003800000 */
[----:B-----5:R-:W-:Y:S01]  /*13d0*/  PRMT R121, RZ, 0x7610, R80 ;  /* 0x00007610ff797816 */ /* 0x020fe20000000050 */
[----:B------:R-:W-:Y:S05]  /*13e0*/  BRA `(.L_x_5232) ;  /* 0x0000005000007947 */ /* 0x000fea0003800000 */
.L_x_5231:
[----:B-----5:R-:W-:-:S05]  /*13f0*/  PRMT R92, RZ, 0x7610, R84 ;  /* 0x00007610ff5c7816 */ /* 0x020fca0000000054 */
[----:B------:R-:W-:-:S04]  /*1400*/  FMUL.FTZ R92, R92, c[0x0][0x1ec] ;  /* 0x00007b005c5c7a20 */ /* 0x000fc80000410000 */
[----:B------:R-:W-:Y:S01]  /*1410*/  FMUL.FTZ R121, R73, R92 ;  /* 0x0000005c49797220 */ /* 0x000fe20000410000 */
[----:B------:R-:W-:-:S05]  /*1420*/  @P0 PRMT R92, RZ, 0x7610, R80 ;  /* 0x00007610ff5c0816 */ /* 0x000fca0000000050 */
[----:B------:R-:W-:Y:S02]  /*1430*/  @P0 FADD.FTZ R121, R92, R121 ;  /* 0x000000795c790221 */ /* 0x000fe40000010000 */
.L_x_5232:
[----:B------:R-:W-:Y:S05]  /*1440*/  BSYNC B0 ;  /* 0x0000000000007941 */ /* 0x000fea0003800000 */
.L_x_5230:
[----:B------:R-:W-:Y:S01]  /*1450*/  BSSY B0, `(.L_x_5233) ;  /* 0x000000b000007945 */ /* 0x000fe20003800000 */
[----:B------:R-:W-:Y:S05]  /*1460*/  @P2 BRA `(.L_x_5234) ;  /* 0x0000004000002947 */ /* 0x000fea0003800000 */
[----:B------:R-:W-:Y:S01]  /*1470*/  HFMA2.MMA R123, -RZ, RZ, 0, 0 ;  /* 0x00000000ff7b7435 */ /* 0x000fe200000001ff */
[----:B------:R-:W-:Y:S05]  /*1480*/  @!P0 BRA `(.L_x_5235) ;  /* 0x0000007000008947 */ /* 0x000fea0003800000 */
[----:B-----5:R-:W-:Y:S01]  /*1490*/  PRMT R123, RZ, 0x5410, R81 ;  /* 0x00005410ff7b7816 */ /* 0x020fe20000000051 */
[----:B------:R-:W-:Y:S05]  /*14a0*/  BRA `(.L_x_5235) ;  /* 0x0000005000007947 */ /* 0x000fea0003800000 */
.L_x_5234:
[----:B-----5:R-:W-:-:S05]  /*14b0*/  PRMT R92, RZ, 0x5410, R85 ;  /* 0x00005410ff5c7816 */ /* 0x020fca0000000055 */
[----:B------:R-:W-:Y:S01]  /*14c0*/  FMUL.FTZ R123, R92, c[0x0][0x1ec] ;  /* 0x00007b005c7b7a20 */ /* 0x000fe20000410000 */
[----:B------:R-:W-:-:S03]  /*14d0*/  @P0 PRMT R92, RZ, 0x5410, R81 ;  /* 0x00005410ff5c0816 */ /* 0x000fc60000000051 */
[----:B------:R-:W-:-:S04]  /*14e0*/  FMUL.FTZ R123, R74, R123 ;  /* 0x0000007b4a7b7220 */ /* 0x000fc80000410000 */
[----:B------:R-:W-:Y:S02]  /*14f0*/  @P0 FADD.FTZ R123, R92, R123 ;  /* 0x0000007b5c7b0221 */ /* 0x000fe40000010000 */
.L_x_5235:
[----:B------:R-:W-:Y:S05]  /*1500*/  BSYNC B0 ;  /* 0x0000000000007941 */ /* 0x000fea0003800000 */
.L_x_5233:
[----:B------:R-:W-:Y:S01]  /*1510*/  BSSY B0, `(.L_x_5236) ;  /* 0x000000b000007945 */ /* 0x000fe20003800000 */
[----:B------:R-:W-:Y:S05]  /*1520*/  @P2 BRA `(.L_x_5237) ;  /* 0x0000004000002947 */ /* 0x000fea0003800000 */
[----:B------:R-:W-:Y:S01]  /*1530*/  MOV R125, RZ ;  /* 0x000000ff007d7202 */ /* 0x000fe20000000f00 */
[----:B------:R-:W-:Y:S05]  /*1540*/  @!P0 BRA `(.L_x_5238) ;  /* 0x0000007000008947 */ /* 0x000fea0003800000 */
[----:B-----5:R-:W-:Y:S01]  /*1550*/  PRMT R125, RZ, 0x7610, R81 ;  /* 0x00007610ff7d7816 */ /* 0x020fe20000000051 */
[----:B------:R-:W-:Y:S05]  /*1560*/  BRA `(.L_x_5238) ;  /* 0x0000005000007947 */ /* 0x000fea0003800000 */
.L_x_5237:
[----:B-----5:R-:W-:-:S05]  /*1570*/  PRMT R92, RZ, 0x7610, R85 ;  /* 0x00007610ff5c7816 */ /* 0x020fca0000000055 */
[----:B------:R-:W-:-:S04]  /*1580*/  FMUL.FTZ R92, R92, c[0x0][0x1ec] ;  /* 0x00007b005c5c7a20 */ /* 0x000fc80000410000 */
[----:B------:R-:W-:Y:S01]  /*1590*/  FMUL.FTZ R125, R75, R92 ;  /* 0x0000005c4b7d7220 */ /* 0x000fe20000410000 */
[----:B------:R-:W-:-:S05]  /*15a0*/  @P0 PRMT R92, RZ, 0x7610, R81 ;  /* 0x00007610ff5c0816 */ /* 0x000fca0000000051 */
[----:B------:R-:W-:Y:S02]  /*15b0*/  @P0 FADD.FTZ R125, R92, R125 ;  /* 0x0000007d5c7d0221 */ /* 0x000fe40000010000 */
.L_x_5238:
[----:B------:R-:W-:Y:S05]  /*15c0*/  BSYNC B0 ;  /* 0x0000000000007941 */ /* 0x000fea0003800000 */
.L_x_5236:
[----:B------:R-:W-:Y:S01]  /*15d0*/  BSSY B0, `(.L_x_5239) ;  /* 0x000000b000007945 */ /* 0x000fe20003800000 */
[----:B------:R-:W-:Y:S05]  /*15e0*/  @P2 BRA `(.L_x_5240) ;  /* 0x0000004000002947 */ /* 0x000fea0003800000 */
[----:B------:R-:W-:Y:S01]  /*15f0*/  HFMA2.MMA R108, -RZ, RZ, 0, 0 ;  /* 0x00000000ff6c7435 */ /* 0x000fe200000001ff */
[----:B------:R-:W-:Y:S05]  /*1600*/  @!P0 BRA `(.L_x_5241) ;  /* 0x0000007000008947 */ /* 0x000fea0003800000 */
[----:B-----5:R-:W-:Y:S01]  /*1610*/  PRMT R108, RZ, 0x5410, R82 ;  /* 0x00005410ff6c7816 */ /* 0x020fe20000000052 */
[----:B------:R-:W-:Y:S05]  /*1620*/  BRA `(.L_x_5241) ;  /* 0x0000005000007947 */ /* 0x000fea0003800000 */
.L_x_5240:
[----:B-----5:R-:W-:-:S05]  /*1630*/  PRMT R92, RZ, 0x5410, R86 ;  /* 0x00005410ff5c7816 */ /* 0x020fca0000000056 */
[----:B------:R-:W-:-:S04]  /*1640*/  FMUL.FTZ R93, R92, c[0x0][0x1ec] ;  /* 0x00007b005c5d7a20 */ /* 0x000fc80000410000 */
[----:B------:R-:W-:Y:S01]  /*1650*/  FMUL.FTZ R108, R76, R93 ;  /* 0x0000005d4c6c7220 */ /* 0x000fe20000410000 */
[----:B------:R-:W-:-:S05]  /*1660*/  @P0 PRMT R93, RZ, 0x5410, R82 ;  /* 0x00005410ff5d0816 */ /* 0x000fca0000000052 */
[----:B------:R-:W-:Y:S02]  /*1670*/  @P0 FADD.FTZ R108, R93, R108 ;  /* 0x0000006c5d6c0221 */ /* 0x000fe40000010000 */
.L_x_5241:
[----:B------:R-:W-:Y:S05]  /*1680*/  BSYNC B0 ;  /* 0x0000000000007941 */ /* 0x000fea0003800000 */
.L_x_5239:
[----:B------:R-:W-:Y:S01]  /*1690*/  BSSY B0, `(.L_x_5242) ;  /* 0x000000b000007945 */ /* 0x000fe20003800000 */
[----:B------:R-:W-:Y:S05]  /*16a0*/  @P2 BRA `(.L_x_5243) ;  /* 0x0000004000002947 */ /* 0x000fea0003800000 */
[----:B------:R-:W-:Y:S01]  /*16b0*/  MOV R110, RZ ;  /* 0x000000ff006e7202 */ /* 0x000fe20000000f00 */
[----:B------:R-:W-:Y:S05]  /*16c0*/  @!P0 BRA `(.L_x_5244) ;  /* 0x0000007000008947 */ /* 0x000fea0003800000 */
[----:B-----5:R-:W-:Y:S01]  /*16d0*/  PRMT R110, RZ, 0x7610, R82 ;  /* 0x00007610ff6e7816 */ /* 0x020fe20000000052 */
[----:B------:R-:W-:Y:S05]  /*16e0*/  BRA `(.L_x_5244) ;  /* 0x0000005000007947 */ /* 0x000fea0003800000 */
.L_x_5243:
[----:B-----5:R-:W-:Y:S02]  /*16f0*/  PRMT R92, RZ, 0x7610, R86 ;  /* 0x00007610ff5c7816 */ /* 0x020fe40000000056 */
[----:B------:R-:W-:-:S03]  /*1700*/  @P0 PRMT R93, RZ, 0x7610, R82 ;  /* 0x00007610ff5d0816 */ /* 0x000fc60000000052 */
[----:B------:R-:W-:-:S04]  /*1710*/  FMUL.FTZ R92, R92, c[0x0][0x1ec] ;  /* 0x00007b005c5c7a20 */ /* 0x000fc80000410000 */
[----:B------:R-:W-:-:S04]  /*1720*/  FMUL.FTZ R110, R77, R92 ;  /* 0x0000005c4d6e7220 */ /* 0x000fc80000410000 */
[----:B------:R-:W-:Y:S02]  /*1730*/  @P0 FADD.FTZ R110, R93, R110 ;  /* 0x0000006e5d6e0221 */ /* 0x000fe40000010000 */
.L_x_5244:
[----:B------:R-:W-:Y:S05]  /*1740*/  BSYNC B0 ;  /* 0x0000000000007941 */ /* 0x000fea0003800000 */
.L_x_5242:
[----:B------:R-:W-:Y:S01]  /*1750*/  BSSY B0, `(.L_x_5245) ;  /* 0x000000b000007945 */ /* 0x000fe20003800000 */
[----:B------:R-:W-:Y:S05]  /*1760*/  @P2 BRA `(.L_x_5246) ;  /* 0x0000004000002947 */ /* 0x000fea0003800000 */
[----:B------:R-:W-:Y:S01]  /*1770*/  HFMA2.MMA R112, -RZ, RZ, 0, 0 ;  /* 0x00000000ff707435 */ /* 0x000fe200000001ff */
[----:B------:R-:W-:Y:S05]  /*1780*/  @!P0 BRA `(.L_x_5247) ;  /* 0x0000007000008947 */ /* 0x000fea0003800000 */
[----:B-----5:R-:W-:Y:S01]  /*1790*/  PRMT R112, RZ, 0x5410, R83 ;  /* 0x00005410ff707816 */ /* 0x020fe20000000053 */
[----:B------:R-:W-:Y:S05]  /*17a0*/  BRA `(.L_x_5247) ;  /* 0x0000005000007947 */ /* 0x000fea0003800000 */
.L_x_5246:
[----:B-----5:R-:W-:-:S05]  /*17b0*/  PRMT R92, RZ, 0x5410, R87 ;  /* 0x00005410ff5c7816 */ /* 0x020fca0000000057 */
[----:B------:R-:W-:-:S04]  /*17c0*/  FMUL.FTZ R93, R92, c[0x0][0x1ec] ;  /* 0x00007b005c5d7a20 */ /* 0x000fc80000410000 */
[----:B------:R-:W-:Y:S01]  /*17d0*/  FMUL.FTZ R112, R78, R93 ;  /* 0x0000005d4e707220 */ /* 0x000fe20000410000 */
[----:B------:R-:W-:-:S05]  /*17e0*/  @P0 PRMT R93, RZ, 0x5410, R83 ;  /* 0x00005410ff5d0816 */ /* 0x000fca0000000053 */
[----:B------:R-:W-:Y:S02]  /*17f0*/  @P0 FADD.FTZ R112, R93, R112 ;  /* 0x000000705d700221 */ /* 0x000fe40000010000 */
.L_x_5247:
[----:B------:R-:W-:Y:S05]  /*1800*/  BSYNC B0 ;  /* 0x0000000000007941 */ /* 0x000fea0003800000 */
.L_x_5245:
[----:B------:R-:W-:Y:S01]  /*1810*/  BSSY B0, `(.L_x_5248) ;  /* 0x000000b000007945 */ /* 0x000fe20003800000 */
[----:B------:R-:W-:Y:S05]  /*1820*/  @P2 BRA `(.L_x_5249) ;  /* 0x0000004000002947 */ /* 0x000fea0003800000 */
[----:B------:R-:W-:Y:S01]  /*1830*/  MOV R114, RZ ;  /* 0x000000ff00727202 */ /* 0x000fe20000000f00 */
[----:B------:R-:W-:Y:S05]  /*1840*/  @!P0 BRA `(.L_x_5250) ;  /* 0x0000007000008947 */ /* 0x000fea0003800000 */
[----:B-----5:R-:W-:Y:S01]  /*1850*/  PRMT R114, RZ, 0x7610, R83 ;  /* 0x00007610ff727816 */ /* 0x020fe20000000053 */
[----:B------:R-:W-:Y:S05]  /*1860*/  BRA `(.L_x_5250) ;  /* 0x0000005000007947 */ /* 0x000fea0003800000 */
.L_x_5249:
[----:B-----5:R-:W-:Y:S02]  /*1870*/  PRMT R92, RZ, 0x7610, R87 ;  /* 0x00007610ff5c7816 */ /* 0x020fe40000000057 */
[----:B------:R-:W-:-:S03]  /*1880*/  @P0 PRMT R93, RZ, 0x7610, R83 ;  /* 0x00007610ff5d0816 */ /* 0x000fc60000000053 */
[----:B------:R-:W-:-:S04]  /*1890*/  FMUL.FTZ R92, R92, c[0x0][0x1ec] ;  /* 0x00007b005c5c7a20 */ /* 0x000fc80000410000 */
[----:B------:R-:W-:-:S04]  /*18a0*/  FMUL.FTZ R114, R79, R92 ;  /* 0x0000005c4f727220 */ /* 0x000fc80000410000 */
[----:B------:R-:W-:Y:S02]  /*18b0*/  @P0 FADD.FTZ R114, R93, R114 ;  /* 0x000000725d720221 */ /* 0x000fe40000010000 */
.L_x_5250:
[----:B------:R-:W-:Y:S05]  /*18c0*/  BSYNC B0 ;  /* 0x0000000000007941 */ /* 0x000fea0003800000 */
.L_x_5248:
[----:B------:R-:W-:Y:S01]  /*18d0*/  IMAD.WIDE.U32 R104, R122, R116, c[0x0][0x188] ;  /* 0x000062007a687625 */ /* 0x000fe200078e0074 */
[----:B------:R-:W-:Y:S02]  /*18e0*/  F2FP.BF16.PACK_AB R95, R114, R112 ;  /* 0x00000070725f723e */ /* 0x000fe400000010ff */
[----:B------:R-:W-:Y:S01]  /*18f0*/  F2FP.BF16.PACK_AB R94, R110, R108 ;  /* 0x0000006c6e5e723e */ /* 0x000fe200000010ff */
[----:B------:R-:W-:Y:S01]  /*1900*/  FADD.FTZ R116, RZ, R99 ;  /* 0x00000063ff747221 */ /* 0x000fe20000010000 */
[----:B------:R-:W-:Y:S02]  /*1910*/  F2FP.BF16.PACK_AB R93, R125, R123 ;  /* 0x0000007b7d5d723e */ /* 0x000fe400000010ff */
[----:B------:R-:W-:Y:S01]  /*1920*/  F2FP.BF16.PACK_AB R92, R121, R119 ;  /* 0x00000077795c723e */ /* 0x000fe200000010ff */
[----:B------:R-:W-:Y:S01]  /*1930*/  FADD.FTZ R116, R116, R98 ;  /* 0x0000006274747221 */ /* 0x000fe20000010000 */
[----:B------:R-:W-:-:S03]  /*1940*/  LOP3.LUT P0, RZ, R2, 0xff, RZ, 0xc0, !PT ;  /* 0x000000ff02ff7812 */ /* 0x000fc6000780c0ff */
[----:B------:R-:W-:Y:S01]  /*1950*/  FADD.FTZ R116, R116, R97 ;  /* 0x0000006174747221 */ /* 0x000fe20000010000 */
[----:B------:R0:W-:Y:S03]  /*1960*/  STG.E.128 [R104.64], R92 ;  /* 0x0000005c68007986 */ /* 0x0001e6000c101d04 */
[----:B------:R-:W-:-:S04]  /*1970*/  FADD.FTZ R116, R116, R96 ;  /* 0x0000006074747221 */ /* 0x000fc80000010000 */
[----:B------:R-:W-:-:S04]  /*1980*/  FADD.FTZ R116, R116, R91 ;  /* 0x0000005b74747221 */ /* 0x000fc80000010000 */
[----:B------:R-:W-:-:S04]  /*1990*/  FADD.FTZ R116, R116, R90 ;  /* 0x0000005a74747221 */ /* 0x000fc80000010000 */
[----:B------:R-:W-:Y:S01]  /*19a0*/  FADD.FTZ R116, R116, R89 ;  /* 0x0000005974747221 */ /* 0x000fe20000010000 */
[----:B0-----:R-:W-:-:S03]  /*19b0*/  SEL R104, R0, R7, !P0 ;  /* 0x0000000700687207 */ /* 0x001fc60004000000 */
        /* <DEDUP_REMOVED lines=19> */
.L_x_5257:
        /* <DEDUP_REMOVED lines=68> */
.L_x_5258:
        /* <DEDUP_REMOVED lines=10> */
[----:B------:R-:W-:Y:S02]  /*1fd0*/  LOP3.LUT P1, RZ, R3, 0x1f, R100, 0xf8, !PT ;  /* 0x0000001f03ff7812 */ /* 0x000fe4000782f864 */
[----:B------:R-:W-:Y:S03]  /*1fe0*/  BSSY B0, `(.L_x_5253) ;  /* 0x0000098000007945 */ /* 0x000fe60003800000 */
[----:B------:R-:W-:-:S04]  /*1ff0*/  @!P0 MOV R116, 0x300 ;  /* 0x0000030000748802 */ /* 0x000fc80000000f00 */
[----:B------:R-:W-:Y:S01]  /*2000*/  I2F R95, R116 ;  /* 0x00000074005f7306 */ /* 0x000fe20000201400 */
[----:B------:R-:W0:Y:S04]  /*2010*/  SHFL.DOWN PT, R118, R116, 0x2, 0x1f ;  /* 0x08401f0074767f89 */ /* 0x000e2800000e0000 */
[----:B------:R-:W1:Y:S01]  /*2020*/  @!P0 LDS.64 R92, [R105.X8] ;  /* 0x00000000695c8984 */ /* 0x000e620000008a00 */
[----:B------:R-:W-:Y:S02]  /*2030*/  ISETP.NE.AND P0, PT, RZ, UR6, PT ;  /* 0x00000006ff007c0c */ /* 0x000fe4000bf05270 */
[----:B0-----:R0:W2:Y:S01]  /*2040*/  I2F R104, R118 ;  /* 0x0000007600687306 */ /* 0x0010a20000201400 */
[----:B------:R-:W-:-:S05]  /*2050*/  IADD3 R94, R118, R116, RZ ;  /* 0x00000074765e7210 */ /* 0x000fca0007ffe0ff */
[----:B0-----:R-:W-:Y:S04]  /*2060*/  SHFL.DOWN PT, R118, R94, 0x1, 0x1f ;  /* 0x08201f005e767f89 */ /* 0x001fe800000e0000 */
[----:B-1----:R-:W0:Y:S02]  /*2070*/  SHFL.DOWN PT, R120, R92, 0x2, 0x1f ;  /* 0x08401f005c787f89 */ /* 0x002e2400000e0000 */
[C---:B0-----:R-:W-:Y:S02]  /*2080*/  FADD.FTZ R122, -R120.reuse, R92 ;  /* 0x0000005c787a7221 */ /* 0x041fe40000010100 */
[----:B--2---:R-:W-:Y:S02]  /*2090*/  FMUL.FTZ R120, R120, R104 ;  /* 0x0000006878787220 */ /* 0x004fe40000410000 */
[----:B------:R-:W-:-:S02]  /*20a0*/  FMUL.FTZ R122, R122, R122 ;  /* 0x0000007a7a7a7220 */ /* 0x000fc40000410000 */
[----:B------:R-:W-:Y:S02]  /*20b0*/  FFMA.FTZ R105, R95, R92, R120 ;  /* 0x0000005c5f697223 */ /* 0x000fe40000010078 */
[----:B------:R-:W-:Y:S01]  /*20c0*/  FMUL.FTZ R122, R122, R95 ;  /* 0x0000005f7a7a7220 */ /* 0x000fe20000410000 */
[----:B------:R-:W0:Y:S01]  /*20d0*/  SHFL.DOWN PT, R120, R93, 0x2, 0x1f ;  /* 0x08401f005d787f89 */ /* 0x000e2200000e0000 */
[----:B------:R-:W1:Y:S02]  /*20e0*/  I2F R95, R94 ;  /* 0x0000005e005f7306 */ /* 0x000e640000201400 */
[----:B------:R-:W-:-:S06]  /*20f0*/  FMUL.FTZ R122, R122, R104 ;  /* 0x000000687a7a7220 */ /* 0x000fcc0000410000 */
[----:B------:R-:W-:Y:S08]  /*2100*/  I2F R104, R118 ;  /* 0x0000007600687306 */ /* 0x000ff00000201400 */
[----:B-1----:R-:W1:Y:S01]  /*2110*/  MUFU.RCP R92, R95 ;  /* 0x0000005f005c7308 */ /* 0x002e620000001000 */
[----:B0-----:R-:W-:Y:S02]  /*2120*/  FADD.FTZ R120, R120, R93 ;  /* 0x0000005d78787221 */ /* 0x001fe40000010000 */
[----:B-1----:R-:W-:-:S02]  /*2130*/  FMUL.FTZ R116, R92, R105 ;  /* 0x000000695c747220 */ /* 0x002fc40000410000 */
        /* <DEDUP_REMOVED lines=10> */
[----:B------:R-:W-:-:S04]  /*21e0*/  FMUL.FTZ R95, R95, R122 ;  /* 0x0000007a5f5f7220 */ /* 0x000fc80000410000 */
[----:B------:R-:W-:Y:S02]  /*21f0*/  FMUL.FTZ R95, R95, R104 ;  /* 0x000000685f5f7220 */ /* 0x000fe40000410000 */
[----:B-1----:R-:W-:-:S06]  /*2200*/  FMUL.FTZ R104, R94, R93 ;  /* 0x0000005d5e687220 */ /* 0x002fcc0000410000 */
[----:B------:R-:W1:Y:S01]  /*2210*/  SHFL.IDX PT, R104, R104, RZ, 0x1f ;  /* 0x00001fff68687589 */ /* 0x000e6200000e0000 */
[----:B0-----:R-:W-:Y:S01]  /*2220*/  FADD.FTZ R105, R92, R105 ;  /* 0x000000695c697221 */ /* 0x001fe20000010000 */
[----:B------:R-:W-:-:S03]  /*2230*/  MOV R92, c[0x0][0x1e0] ;  /* 0x00007800005c7a02 */ /* 0x000fc60000000f00 */
[----:B------:R-:W-:-:S06]  /*2240*/  FFMA.FTZ R93, R94, R95, R105 ;  /* 0x0000005f5e5d7223 */ /* 0x000fcc0000010069 */
[----:B------:R-:W0:Y:S01]  /*2250*/  SHFL.IDX PT, R93, R93, RZ, 0x1f ;  /* 0x00001fff5d5d7589 */ /* 0x000e2200000e0000 */
[----:B-1----:R-:W-:-:S05]  /*2260*/  FMUL.FTZ R94, R104, R104 ;  /* 0x00000068685e7220 */ /* 0x002fca0000410000 */
[----:B------:R-:W-:Y:S02]  /*2270*/  FSEL R95, R94, RZ, P0 ;  /* 0x000000ff5e5f7208 */ /* 0x000fe40000000000 */
[----:B------:R-:W-:Y:S01]  /*2280*/  @!P1 LEA R94, P2, R5, c[0x0][0x1a0], 0x2 ;  /* 0x00006800055e9a11 */ /* 0x000fe200078410ff */
[----:B0-----:R-:W-:-:S04]  /*2290*/  FFMA.FTZ R92, R93, R92, c[0x0][0x228] ;  /* 0x00008a005d5c7623 */ /* 0x001fc8000001005c */
[----:B------:R-:W-:Y:S01]  /*22a0*/  FADD.FTZ R105, R92, R95 ;  /* 0x0000005f5c697221 */ /* 0x000fe20000010000 */
[C---:B------:R-:W-:Y:S02]  /*22b0*/  @!P1 LEA.HI.X R95, R5.reuse, c[0x0][0x1a4], R102, 0x2, P2 ;  /* 0x00006900055f9a11 */ /* 0x040fe400010f1466 */
[----:B------:R-:W-:-:S03]  /*22c0*/  @!P1 LEA R92, P2, R5, c[0x0][0x1a8], 0x2 ;  /* 0x00006a00055c9a11 */ /* 0x000fc600078410ff */
[----:B------:R-:W0:Y:S01]  /*22d0*/  MUFU.RSQ R105, R105 ;  /* 0x0000006900697308 */ /* 0x000e220000001400 */
[----:B------:R-:W-:Y:S01]  /*22e0*/  @!P1 LEA.HI.X R93, R5, c[0x0][0x1ac], R102, 0x2, P2 ;  /* 0x00006b00055d9a11 */ /* 0x000fe200010f1466 */
        /* <DEDUP_REMOVED lines=34> */
[----:B------:R-:W-:Y:S02]  /*2510*/  FMUL.FTZ R107, R105, R106 ;  /* 0x0000006a696b7220 */ /* 0x000fe40000410000 */
[----:B------:R-:W-:-:S02]  /*2520*/  IMAD R101, R101, c[0x0][0x168], RZ ;  /* 0x00005a0065657a24 */ /* 0x000fc400078e02ff */
        /* <DEDUP_REMOVED lines=15> */
[C---:B------:R-:W-:Y:S01]  /*2620*/  FMUL.FTZ R103, R105.reuse, R108 ;  /* 0x0000006c69677220 */ /* 0x040fe20000410000 */
[----:B------:R-:W-:Y:S01]  /*2630*/  SHF.R.S32.HI R108, RZ, 0x1f, R101 ;  /* 0x0000001fff6c7819 */ /* 0x000fe20000011465 */
[C---:B------:R-:W-:Y:S02]  /*2640*/  FMUL.FTZ R110, R105.reuse, R110 ;  /* 0x0000006e696e7220 */ /* 0x040fe40000410000 */
[C---:B------:R-:W-:Y:S01]  /*2650*/  FMUL.FTZ R111, R105.reuse, R112 ;  /* 0x00000070696f7220 */ /* 0x040fe20000410000 */
[----:B------:R-:W-:Y:S01]  /*2660*/  LEA.HI R101, R108, R101, RZ, 0x3 ;  /* 0x000000656c657211 */ /* 0x000fe200078f18ff */
[----:B------:R-:W-:-:S02]  /*2670*/  FMUL.FTZ R92, R105, R92 ;  /* 0x0000005c695c7220 */ /* 0x000fc40000410000 */
[----:B------:R-:W-:Y:S01]  /*2680*/  FFMA.FTZ R105, R32, R89, R8 ;  /* 0x0000005920697223 */ /* 0x000fe20000010008 */
[----:B------:R-:W-:Y:S01]  /*2690*/  LEA.HI.SX32 R101, R101, R6, 0x1d ;  /* 0x0000000665657211 */ /* 0x000fe200078feaff */
        /* <DEDUP_REMOVED lines=17> */
[----:B------:R-:W-:Y:S01]  /*27b0*/  MOV R107, 0x10 ;  /* 0x00000010006b7802 */ /* 0x000fe20000000f00 */
[----:B------:R-:W-:-:S02]  /*27c0*/  FFMA.FTZ R98, R52, R103, R28 ;  /* 0x0000006734627223 */ /* 0x000fc4000001001c */
        /* <DEDUP_REMOVED lines=9> */
[----:B------:R-:W-:Y:S01]  /*2860*/  IADD3 R104, R101, 0x80, RZ ;  /* 0x0000008065687810 */ /* 0x000fe20007ffe0ff */
[----:B------:R-:W-:Y:S01]  /*2870*/  FFMA.FTZ R124, R43, R124, R19 ;  /* 0x0000007c2b7c7223 */ /* 0x000fe20000010013 */
[----:B------:R-:W-:Y:S01]  /*2880*/  IADD3 R106, R101, 0x100, RZ ;  /* 0x00000100656a7810 */ /* 0x000fe20007ffe0ff */
[----:B------:R-:W-:Y:S01]  /*2890*/  FFMA.FTZ R109, R44, R109, R20 ;  /* 0x0000006d2c6d7223 */ /* 0x000fe20000010014 */
[----:B------:R-:W-:Y:S01]  /*28a0*/  F2FP.BF16.PACK_AB R96, R103, R96 ;  /* 0x000000606760723e */ /* 0x000fe200000010ff */
[----:B------:R-:W-:Y:S01]  /*28b0*/  FFMA.FTZ R94, R45, R94, R21 ;  /* 0x0000005e2d5e7223 */ /* 0x000fe20000010015 */
[----:B------:R-:W-:Y:S01]  /*28c0*/  F2FP.BF16.PACK_AB R93, R124, R93 ;  /* 0x0000005d7c5d723e */ /* 0x000fe200000010ff */
[----:B------:R-:W-:-:S02]  /*28d0*/  FFMA.FTZ R97, R50, R123, R26 ;  /* 0x0000007b32617223 */ /* 0x000fc4000001001a */
        /* <DEDUP_REMOVED lines=8> */
.L_x_5254:
[----:B-1----:R-:W-:Y:S05]  /*2960*/  BSYNC B0 ;  /* 0x0000000000007941 */ /* 0x002fea0003800000 */
.L_x_5253:
[----:B------:R-:W-:Y:S02]  /*2970*/  IADD3 R5, R5, c[0x0][0x160], RZ ;  /* 0x0000580005057a10 */ /* 0x000fe40007ffe0ff */
[----:B------:R-:W-:-:S02]  /*2980*/  LOP3.LUT P1, RZ, R2, 0xff, RZ, 0xc0, !PT ;  /* 0x000000ff02ff7812 */ /* 0x000fc4000782c0ff */
[----:B------:R-:W-:Y:S02]  /*2990*/  ISETP.GE.AND P0, PT, R5, c[0x0][0x164], PT ;  /* 0x0000590005007a0c */ /* 0x000fe40003f06270 */
[----:B------:R-:W-:-:S11]  /*29a0*/  SEL R2, RZ, 0x1, P1 ;  /* 0x00000001ff027807 */ /* 0x000fd60000800000 */
[----:B0----5:R-:W-:Y:S01]  /*29b0*/  @P0 CALL.REL.NOINC `(.L_x_5255) ;  /* 0x0000001000000944 */ /* 0x021fe20003c00000 */
[----:B------:R-:W-:Y:S05]  /*29c0*/  BRA `(.L_x_5256) ;  /* 0xffffd9d000007947 */ /* 0x000fea000383ffff */
.L_x_5255:
[----:B------:R-:W-:Y:S05]  /*29d0*/  EXIT ;  /* 0x000000000000794d */ /* 0x000fea0003800000 */
.L_x_5251:
[----:B------:R-:W-:Y:S01]  /*29e0*/  HFMA2.MMA R93, -RZ, RZ, 0, 5.9604644775390625e-08 ;  /* 0x00000001ff5d7435 */ /* 0x000fe200000001ff */
[----:B------:R-:W-:Y:S02]  /*29f0*/  MOV R116, R92 ;  /* 0x0000005c00747202 */ /* 0x000fe40000000f00 */
[----:B------:R-:W-:Y:S02]  /*2a00*/  MOV R118, 0x1f ;  /* 0x0000001f00767802 */ /* 0x000fe40000000f00 */
[----:B------:R-:W-:Y:S02]  /*2a10*/  MOV R105, 0xffffffff ;  /* 0xffffffff00697802 */ /* 0x000fe40000000f00 */
[----:B------:R-:W-:Y:S02]  /*2a20*/  MOV R94, 0x2a40 ;  /* 0x00002a40005e7802 */ /* 0x000fe40000000f00 */
[----:B-----5:R-:W-:Y:S05]  /*2a30*/  CALL.REL.NOINC `($__internal_39_$__cuda_sm70_shflsync_bfly_p) ;  /* 0x0000068000007944 */ /* 0x020fea0003c00000 */
[----:B01----:R-:W-:Y:S05]  /*2a40*/  BRA `(.L_x_5257) ;  /* 0xfffff0a000007947 */ /* 0x003fea000383ffff */
.L_x_5252:
[----:B------:R-:W-:Y:S01]  /*2a50*/  HFMA2.MMA R93, -RZ, RZ, 0, 1.1920928955078125e-07 ;  /* 0x00000002ff5d7435 */ /* 0x000fe200000001ff */
[----:B------:R-:W-:Y:S02]  /*2a60*/  MOV R118, 0x1f ;  /* 0x0000001f00767802 */ /* 0x000fe40000000f00 */
[----:B------:R-:W-:-:S02]  /*2a70*/  MOV R105, 0xffffffff ;  /* 0xffffffff00697802 */ /* 0x000fc40000000f00 */
[----:B------:R-:W-:Y:S02]  /*2a80*/  MOV R94, 0x2aa0 ;  /* 0x00002aa0005e7802 */ /* 0x000fe40000000f00 */
[----:B0----5:R-:W-:Y:S05]  /*2a90*/  CALL.REL.NOINC `($__internal_39_$__cuda_sm70_shflsync_bfly_p) ;  /* 0x0000062000007944 */ /* 0x021fea0003c00000 */
[----:B01----:R-:W-:Y:S01]  /*2aa0*/  FADD.FTZ R116, R116, R93 ;  /* 0x0000005d74747221 */ /* 0x003fe20000010000 */
[----:B------:R-:W-:Y:S01]  /*2ab0*/  HFMA2.MMA R93, -RZ, RZ, 0, 2.384185791015625e-07 ;  /* 0x00000004ff5d7435 */ /* 0x000fe200000001ff */
[----:B------:R-:W-:Y:S02]  /*2ac0*/  MOV R118, 0x1f ;  /* 0x0000001f00767802 */ /* 0x000fe40000000f00 */
[----:B------:R-:W-:Y:S02]  /*2ad0*/  MOV R105, 0xffffffff ;  /* 0xffffffff00697802 */ /* 0x000fe40000000f00 */
[----:B------:R-:W-:Y:S02]  /*2ae0*/  MOV R94, 0x2b00 ;  /* 0x00002b00005e7802 */ /* 0x000fe40000000f00 */
[----:B------:R-:W-:Y:S05]  /*2af0*/  CALL.REL.NOINC `($__internal_39_$__cuda_sm70_shflsync_bfly_p) ;  /* 0x000005c000007944 */ /* 0x000fea0003c00000 */
[----:B01----:R-:W-:Y:S01]  /*2b00*/  FADD.FTZ R116, R116, R93 ;  /* 0x0000005d74747221 */ /* 0x003fe20000010000 */
[----:B------:R-:W-:Y:S01]  /*2b10*/  HFMA2.MMA R93, -RZ, RZ, 0, 4.76837158203125e-07 ;  /* 0x00000008ff5d7435 */ /* 0x000fe200000001ff */
[----:B------:R-:W-:Y:S02]  /*2b20*/  MOV R118, 0x1f ;  /* 0x0000001f00767802 */ /* 0x000fe40000000f00 */
[----:B------:R-:W-:-:S02]  /*2b30*/  MOV R105, 0xffffffff ;  /* 0xffffffff00697802 */ /* 0x000fc40000000f00 */
[----:B------:R-:W-:Y:S02]  /*2b40*/  MOV R94, 0x2b60 ;  /* 0x00002b60005e7802 */ /* 0x000fe40000000f00 */
[----:B------:R-:W-:Y:S05]  /*2b50*/  CALL.REL.NOINC `($__internal_39_$__cuda_sm70_shflsync_bfly_p) ;  /* 0x0000056000007944 */ /* 0x000fea0003c00000 */
[----:B01----:R-:W-:Y:S01]  /*2b60*/  FADD.FTZ R116, R116, R93 ;  /* 0x0000005d74747221 */ /* 0x003fe20000010000 */
[----:B------:R-:W-:Y:S01]  /*2b70*/  HFMA2.MMA R93, -RZ, RZ, 0, 9.5367431640625e-07 ;  /* 0x00000010ff5d7435 */ /* 0x000fe200000001ff */
[----:B------:R-:W-:Y:S02]  /*2b80*/  MOV R118, 0x1f ;  /* 0x0000001f00767802 */ /* 0x000fe40000000f00 */
[----:B------:R-:W-:Y:S02]  /*2b90*/  MOV R105, 0xffffffff ;  /* 0xffffffff00697802 */ /* 0x000fe40000000f00 */
[----:B------:R-:W-:Y:S02]  /*2ba0*/  MOV R94, 0x2bc0 ;  /* 0x00002bc0005e7802 */ /* 0x000fe40000000f00 */
[----:B------:R-:W-:Y:S05]  /*2bb0*/  CALL.REL.NOINC `($__internal_39_$__cuda_sm70_shflsync_bfly_p) ;  /* 0x0000050000007944 */ /* 0x000fea0003c00000 */
        /* <DEDUP_REMOVED lines=54> */
[----:B------:R-:W-:Y:S05]  /*2f20*/  CALL.REL.NOINC `($__internal_39_$__cuda_sm70_shflsync_bfly_p) ;  /* 0x0000019000007944 */ /* 0x000fea0003c00000 */
[----:B01----:R-:W-:Y:S01]  /*2f30*/  FADD.FTZ R116, R116, R93 ;  /* 0x0000005d74747221 */ /* 0x003fe20000010000 */
[----:B------:R-:W-:Y:S01]  /*2f40*/  HFMA2.MMA R93, -RZ, RZ, 0, 1.1920928955078125e-07 ;  /* 0x00000002ff5d7435 */ /* 0x000fe200000001ff */
[----:B------:R-:W-:Y:S02]  /*2f50*/  MOV R118, 0x1f ;  /* 0x0000001f00767802 */ /* 0x000fe40000000f00 */
[----:B------:R-:W-:Y:S02]  /*2f60*/  MOV R105, 0xffffffff ;  /* 0xffffffff00697802 */ /* 0x000fe40000000f00 */
[----:B------:R-:W-:Y:S02]  /*2f70*/  MOV R94, 0x2f90 ;  /* 0x00002f90005e7802 */ /* 0x000fe40000000f00 */
[----:B------:R-:W-:Y:S05]  /*2f80*/  CALL.REL.NOINC `($__internal_39_$__cuda_sm70_shflsync_bfly_p) ;  /* 0x0000013000007944 */ /* 0x000fea0003c00000 */
[----:B01----:R-:W-:Y:S01]  /*2f90*/  FADD.FTZ R116, R116, R93 ;  /* 0x0000005d74747221 */ /* 0x003fe20000010000 */
[----:B------:R-:W-:Y:S01]  /*2fa0*/  HFMA2.MMA R93, -RZ, RZ, 0, 2.384185791015625e-07 ;  /* 0x00000004ff5d7435 */ /* 0x000fe200000001ff */
[----:B------:R-:W-:Y:S02]  /*2fb0*/  MOV R118, 0x1f ;  /* 0x0000001f00767802 */ /* 0x000fe40000000f00 */
[----:B------:R-:W-:-:S02]  /*2fc0*/  MOV R105, 0xffffffff ;  /* 0xffffffff00697802 */ /* 0x000fc40000000f00 */
[----:B------:R-:W-:Y:S02]  /*2fd0*/  MOV R94, 0x2ff0 ;  /* 0x00002ff0005e7802 */ /* 0x000fe40000000f00 */
[----:B------:R-:W-:Y:S05]  /*2fe0*/  CALL.REL.NOINC `($__internal_39_$__cuda_sm70_shflsync_bfly_p) ;  /* 0x000000d000007944 */ /* 0x000fea0003c00000 */
[----:B01----:R-:W-:Y:S01]  /*2ff0*/  FADD.FTZ R116, R116, R93 ;  /* 0x0000005d74747221 */ /* 0x003fe20000010000 */
[----:B------:R-:W-:Y:S01]  /*3000*/  HFMA2.MMA R93, -RZ, RZ, 0, 4.76837158203125e-07 ;  /* 0x00000008ff5d7435 */ /* 0x000fe200000001ff */
[----:B------:R-:W-:Y:S02]  /*3010*/  MOV R118, 0x1f ;  /* 0x0000001f00767802 */ /* 0x000fe40000000f00 */
[----:B------:R-:W-:Y:S02]  /*3020*/  MOV R105, 0xffffffff ;  /* 0xffffffff00697802 */ /* 0x000fe40000000f00 */
[----:B------:R-:W-:Y:S02]  /*3030*/  MOV R94, 0x3050 ;  /* 0x00003050005e7802 */ /* 0x000fe40000000f00 */
[----:B------:R-:W-:Y:S05]  /*3040*/  CALL.REL.NOINC `($__internal_39_$__cuda_sm70_shflsync_bfly_p) ;  /* 0x0000007000007944 */ /* 0x000fea0003c00000 */
[----:B01----:R-:W-:Y:S01]  /*3050*/  FADD.FTZ R116, R116, R93 ;  /* 0x0000005d74747221 */ /* 0x003fe20000010000 */
[----:B------:R-:W-:Y:S01]  /*3060*/  HFMA2.MMA R93, -RZ, RZ, 0, 9.5367431640625e-07 ;  /* 0x00000010ff5d7435 */ /* 0x000fe200000001ff */
[----:B------:R-:W-:Y:S02]  /*3070*/  MOV R118, 0x1f ;  /* 0x0000001f00767802 */ /* 0x000fe40000000f00 */
[----:B------:R-:W-:-:S02]  /*3080*/  MOV R105, 0xffffffff ;  /* 0xffffffff00697802 */ /* 0x000fc40000000f00 */
[----:B------:R-:W-:Y:S02]  /*3090*/  MOV R94, 0x30b0 ;  /* 0x000030b0005e7802 */ /* 0x000fe40000000f00 */
[----:B------:R-:W-:Y:S05]  /*30a0*/  CALL.REL.NOINC `($__internal_39_$__cuda_sm70_shflsync_bfly_p) ;  /* 0x0000001000007944 */ /* 0x000fea0003c00000 */
[----:B01----:R-:W-:Y:S05]  /*30b0*/  BRA `(.L_x_5258) ;  /* 0xffffee7000007947 */ /* 0x003fea000383ffff */
        .weak           $__internal_39_$__cuda_sm70_shflsync_bfly_p
        .type           $__internal_39_$__cuda_sm70_shflsync_bfly_p,@function
        .size           $__internal_39_$__cuda_sm70_shflsync_bfly_p,(.L_x_22127 - $__internal_39_$__cuda_sm70_shflsync_bfly_p)
$__internal_39_$__cuda_sm70_shflsync_bfly_p:
[----:B------:R-:W-:Y:S01]  /*30c0*/  HFMA2.MMA R95, -RZ, RZ, 0, 0 ;  /* 0x00000000ff5f7435 */ /* 0x000fe200000001ff */
[----:B------:R-:W-:Y:S04]  /*30d0*/  WARPSYNC R105 ;  /* 0x0000006900007348 */ /* 0x000fe80003800000 */
[----:B------:R0:W1:Y:S01]  /*30e0*/  SHFL.BFLY PT, R93, R116, R93, R118 ;  /* 0x0c00005d745d7389 */ /* 0x00006200000e0076 */
[----:B------:R-:W-:Y:S05]  /*30f0*/  RET.REL.NODEC R94 `(_ZN10layer_norm13ln_fwd_kernelINS_13Kernel_traitsIf13__nv_bfloat16S2_S2_fjLj3072ELj1ELj1ELj4ELj16ENS_18Kernel_traits_baseILj3072EfS2_S2_S2_fjLj128EEEEELb0ELb1ELb1ELb1EEEvNS_9FwdParamsE) ;  /* 0xffffcf005e007950 */ /* 0x000fea0003c3ffff */
.L_x_5259:
        /* <DEDUP_REMOVED lines=16> */
.L_x_22127:


//--------------------- .text._ZN10layer_norm13ln_fwd_kernelINS_13Kernel_traitsIf13__nv_bfloat16S2_S2_fjLj3072ELj1ELj1ELj4ELj16ENS_18Kernel_traits_baseILj3072EfS2_S2_S2_fjLj128EEEEELb1ELb0ELb0ELb0EEEvNS_9FwdParamsE --------------------------
	.section	.text._ZN10layer_norm13ln_fwd_kernelINS_13Kernel_traitsIf13__nv_bfloat16S2_S2_fjLj3072ELj1ELj1ELj4ELj16ENS_18Kernel_traits_baseILj3072EfS2_S2_S2_fjLj128EEEEELb1ELb0ELb0ELb0EEEvNS_9FwdParamsE,"ax",@progbits
	.sectioninfo	@"SHI_REGISTERS=120"
	.align	128
        .global         _ZN10layer_norm13ln_fwd_kernelINS_13Kernel_traitsIf13__nv_bfloat16S2_S2_fjLj3072ELj1ELj1ELj4ELj16ENS_18Kernel_traits_baseILj3072EfS2_S2_S2_fjLj128EEEEELb1ELb0ELb0ELb0EEEvNS_9FwdParamsE
        .type           _ZN10layer_norm13ln_fwd_kernelINS_13Kernel_traitsIf13__nv_bfloat16S2_S2_fjLj3072ELj1ELj1ELj4ELj16ENS_18Kernel_traits_baseILj3072EfS2_S2_S2_fjLj128EEEEELb1ELb0ELb0ELb0EEEvNS_9FwdParamsE,@function
        .size           _ZN10layer_norm13ln_fwd_kernelINS_13Kernel_traitsIf13__nv_bfloat16S2_S2_fjLj3072ELj1ELj1ELj4ELj16ENS_18Kernel_traits_baseILj3072EfS2_S2_S2_fjLj128EEEEELb1ELb0ELb0ELb0EEEvNS_9FwdParamsE,(.L_x_22128 - _ZN10layer_norm13ln_fwd_kernelINS_13Kernel_traitsIf13__nv_bfloat16S2_S2_fjLj3072ELj1ELj1ELj4ELj16ENS_18Kernel_traits_baseILj3072EfS2_S2_S2_fjLj128EEEEELb1ELb0ELb0ELb0EEEvNS_9FwdParamsE)
        .other          _ZN10layer_norm13ln_fwd_kernelINS_13Kernel_traitsIf13__nv_bfloat16S2_S2_fjLj3072ELj1ELj1ELj4ELj16ENS_18Kernel_traits_baseILj3072EfS2_S2_S2_fjLj128EEEEELb1ELb0ELb0ELb0EEEvNS_9FwdParamsE,@"STO_CUDA_ENTRY STV_DEFAULT"
_ZN10layer_norm13ln_fwd_kernelINS_13Kernel_traitsIf13__nv_bfloat16S2_S2_fjLj3072ELj1ELj1ELj4ELj16ENS_18Kernel_traits_baseILj3072EfS2_S2_S2_fjLj128EEEEELb1ELb0ELb0ELb0EEEvNS_9FwdParamsE:
.text._ZN10layer_norm13ln_fwd_kernelINS_13Kernel_traitsIf13__nv_bfloat16S2_S2_fjLj3072ELj1ELj1ELj4ELj16ENS_18Kernel_traits_baseILj3072EfS2_S2_S2_fjLj128EEEEELb1ELb0ELb0ELb0EEEvNS_9FwdParamsE:
        /* <DEDUP_REMOVED lines=9> */
[----:B------:R-:W2:Y:S04]  /*0090*/  @P0 LDG.E.64 R6, [R6.64] ;  /* 0x0000000606060981 */ /* 0x000ea8000c1e1b00 */
[----:B------:R-:W3:Y:S01]  /*00a0*/  @P0 LDG.E.64 R2, [R10.64] ;  /* 0x000000060a020981 */ /* 0x000ee2000c1e1b00 */
[----:B------:R-:W-:Y:S03]  /*00b0*/  BSSY B0, `(.L_x_5260) ;  /* 0x000005b000007945 */ /* 0x000fe60003800000 */
[----:B------:R-:W0:Y:S04]  /*00c0*/  S2R R0, SR_TID.X ;  /* 0x0000000000007919 */ /* 0x000e280000002100 */
[----:B------:R-:W0:Y:S01]  /*00d0*/  S2R R17, SR_CTAID.X ;  /* 0x0000000000117919 */ /* 0x000e220000002500 */
[----:B--2---:R-:W1:Y:S01]  /*00e0*/  @P0 R2UR UR4, R6 ;  /* 0x00000000060403c2 */ /* 0x004e6200000e0000 */
[----:B---3--:R-:W-:Y:S01]  /*00f0*/  @P0 IADD3 R10, P1, R2, c[0x0][0x240], RZ ;  /* 0x00009000020a0a10 */ /* 0x008fe20007f3e0ff */
[----:B0-----:R-:W-:-:S06]  /*0100*/  IMAD R2, R17, c[0x0][0x0], R0 ;  /* 0x0000000011027a24 */ /* 0x001fcc00078e0200 */
[----:B------:R0:W2:Y:S01]  /*0110*/  @P0 R2UR UR5, R7 ;  /* 0x00000000070503c2 */ /* 0x0000a200000e0000 */
[----:B------:R-:W-:Y:S02]  /*0120*/  @P0 IMAD.X R11, RZ, RZ, R3, P1 ;  /* 0x000000ffff0b0224 */ /* 0x000fe400008e0603 */
[----:B------:R-:W-:-:S03]  /*0130*/  IMAD.WIDE.U32 R12, R2, -0x326172a9, RZ ;  /* 0xcd9e8d57020c7825 */ /* 0x000fc600078e00ff */
[--C-:B------:R-:W-:Y:S02]  /*0140*/  SHF.R.U64 R3, R10, 0x2, R11.reuse ;  /* 0x000000020a037819 */ /* 0x100fe4000000120b */
[----:B------:R-:W-:-:S03]  /*0150*/  SHF.R.U32.HI R4, RZ, 0x2, R11 ;  /* 0x00000002ff047819 */ /* 0x000fc6000001160b */
[----:B------:R-:W-:Y:S01]  /*0160*/  IMAD.WIDE.U32 R8, R3, -0x2daee0ad, RZ ;  /* 0xd2511f5303087825 */ /* 0x000fe200078e00ff */
[----:B-1----:R-:W-:Y:S01]  /*0170*/  LOP3.LUT R5, R13, UR4, R4, 0x96, !PT ;  /* 0x000000040d057c12 */ /* 0x002fe2000f8e9604 */
[----:B------:R-:W-:Y:S02]  /*0180*/  UIADD3 UR9, UR4, -0x61c88647, URZ ;  /* 0x9e3779b904097890 */ /* 0x000fe4000fffe03f */
[----:B------:R-:W-:Y:S02]  /*0190*/  UIADD3 UR11, UR4, 0x3c6ef372, URZ ;  /* 0x3c6ef372040b7890 */ /* 0x000fe4000fffe03f */
[----:B0-----:R-:W-:Y:S01]  /*01a0*/  IMAD.WIDE.U32 R6, R5, -0x2daee0ad, RZ ;  /* 0xd2511f5305067825 */ /* 0x001fe200078e00ff */
        /* <DEDUP_REMOVED lines=18> */
[----:B------:R-:W-:-:S02]  /*02d0*/  UIADD3 UR19, UR4, -0x4ab325aa, URZ ;  /* 0xb54cda5604137890 */ /* 0x000fc4000fffe03f */
[----:B------:R-:W-:Y:S01]  /*02e0*/  UIADD3 UR20, UR5, 0x646e171e, URZ ;  /* 0x646e171e05147890 */ /* 0x000fe2000fffe03f */
        /* <DEDUP_REMOVED lines=18> */
[----:B------:R-:W-:Y:S02]  /*0410*/  LOP3.LUT R7, R0, 0x7f, RZ, 0xc0, !PT ;  /* 0x0000007f00077812 */ /* 0x000fe400078ec0ff */
[----:B------:R-:W-:Y:S01]  /*0420*/  LOP3.LUT R8, R15, UR17, R12, 0x96, !PT ;  /* 0x000000110f087c12 */ /* 0x000fe2000f8e960c */
[----:B------:R-:W-:Y:S01]  /*0430*/  IMAD.WIDE.U32 R12, R13, -0x326172a9, RZ ;  /* 0xcd9e8d570d0c7825 */ /* 0x000fe200078e00ff */
[----:B------:R-:W-:-:S03]  /*0440*/  LOP3.LUT R5, R7, 0x7f, RZ, 0x3c, !PT ;  /* 0x0000007f07057812 */ /* 0x000fc600078e3cff */
[----:B------:R-:W-:Y:S01]  /*0450*/  IMAD.WIDE.U32 R8, R8, -0x2daee0ad, RZ ;  /* 0xd2511f5308087825 */ /* 0x000fe200078e00ff */
[----:B------:R-:W-:Y:S02]  /*0460*/  LEA.HI.SX32 R5, R18, R5, 0x1d ;  /* 0x0000000512057211 */ /* 0x000fe400078feaff */
[----:B------:R-:W-:Y:S02]  /*0470*/  LOP3.LUT R14, R13, UR19, R14, 0x96, !PT ;  /* 0x000000130d0e7c12 */ /* 0x000fe4000f8e960e */
[----:B------:R-:W-:Y:S02]  /*0480*/  LOP3.LUT R20, R9, UR20, R6, 0x96, !PT ;  /* 0x0000001409147c12 */ /* 0x000fe4000f8e9606 */
[C---:B------:R-:W-:Y:S01]  /*0490*/  LOP3.LUT P4, RZ, R5.reuse, 0xffffff80, RZ, 0xc0, !PT ;  /* 0xffffff8005ff7812 */ /* 0x040fe2000788c0ff */
[----:B------:R-:W-:Y:S01]  /*04a0*/  IMAD.WIDE.U32 R14, R14, -0x2daee0ad, RZ ;  /* 0xd2511f530e0e7825 */ /* 0x000fe200078e00ff */
[C---:B------:R-:W-:Y:S02]  /*04b0*/  ISETP.GE.U32.AND P3, PT, R5.reuse, 0x100, PT ;  /* 0x000001000500780c */ /* 0x040fe40003f66070 */
[----:B------:R-:W-:Y:S01]  /*04c0*/  ISETP.GE.U32.AND P2, PT, R5, 0x180, PT ;  /* 0x000001800500780c */ /* 0x000fe20003f46070 */
[----:B------:R-:W-:Y:S01]  /*04d0*/  IMAD.WIDE.U32 R20, R20, -0x326172a9, RZ ;  /* 0xcd9e8d5714147825 */ /* 0x000fe200078e00ff */
[----:B------:R-:W-:-:S02]  /*04e0*/  LOP3.LUT R23, R15, UR22, R8, 0x96, !PT ;  /* 0x000000160f177c12 */ /* 0x000fc4000f8e9608 */
[----:B------:R-:W-:Y:S02]  /*04f0*/  LEA.HI R6, R0, R17, RZ, 0x19 ;  /* 0x0000001100067211 */ /* 0x000fe400078fc8ff */
[----:B------:R-:W-:Y:S01]  /*0500*/  LOP3.LUT R22, R21, UR21, R12, 0x96, !PT ;  /* 0x0000001515167c12 */ /* 0x000fe2000f8e960c */
[----:B------:R-:W-:Y:S01]  /*0510*/  IMAD.HI.U32 R17, R23, -0x326172a9, RZ ;  /* 0xcd9e8d5717117827 */ /* 0x000fe200078e00ff */
[----:B------:R-:W-:Y:S02]  /*0520*/  P2R R16, PR, RZ, 0x10 ;  /* 0x00000010ff107803 */ /* 0x000fe40000000000 */
[----:B------:R-:W-:Y:S01]  /*0530*/  P2R R19, PR, RZ, 0x8 ;  /* 0x00000008ff137803 */ /* 0x000fe20000000000 */
[----:B------:R-:W-:Y:S01]  /*0540*/  IMAD.HI.U32 R11, R22, -0x2daee0ad, RZ ;  /* 0xd2511f53160b7827 */ /* 0x000fe200078e00ff */
[----:B------:R-:W-:Y:S01]  /*0550*/  P2R R77, PR, RZ, 0x4 ;  /* 0x00000004ff4d7803 */ /* 0x000fe20000000000 */
[----:B------:R-:W-:Y:S05]  /*0560*/  @!P4 BRA `(.L_x_5261) ;  /* 0x000000f00000c947 */ /* 0x000fea0003800000 */
[----:B------:R-:W-:Y:S01]  /*0570*/  ISETP.NE.U32.AND P0, PT, RZ, c[0x0][0x218], PT ;  /* 0x00008600ff007a0c */ /* 0x000fe20003f05070 */
[----:B------:R-:W-:Y:S01]  /*0580*/  IMAD.MOV.U32 R8, RZ, RZ, 0x20 ;  /* 0x00000020ff087424 */ /* 0x000fe200078e00ff */
[----:B------:R-:W-:Y:S01]  /*0590*/  CS2R R70, SRZ ;  /* 0x0000000000467805 */ /* 0x000fe2000001ff00 */
        /* <DEDUP_REMOVED lines=11> */
[----:B------:R-:W-:-:S03]  /*0650*/  LOP3.LUT R7, R7, 0x80, RZ, 0xfc, !PT ;  /* 0x0000008007077812 */ /* 0x000fc600078efcff */
.L_x_5261:
[----:B------:R-:W-:Y:S05]  /*0660*/  BSYNC B0 ;  /* 0x0000000000007941 */ /* 0x000fea0003800000 */
.L_x_5260:
[----:B------:R-:W-:Y:S01]  /*0670*/  BSSY B0, `(.L_x_5262) ;  /* 0x0000011000007945 */ /* 0x000fe20003800000 */
[----:B------:R-:W-:Y:S05]  /*0680*/  @!P3 BRA `(.L_x_5263) ;  /* 0x000000f00000b947 */ /* 0x000fea0003800000 */
[----:B------:R-:W-:Y:S01]  /*0690*/  ISETP.NE.U32.AND P0, PT, RZ, c[0x0][0x218], PT ;  /* 0x00008600ff007a0c */ /* 0x000fe20003f05070 */
[----:B0-----:R-:W-:Y:S01]  /*06a0*/  IMAD.MOV.U32 R12, RZ, RZ, 0x20 ;  /* 0x00000020ff0c7424 */ /* 0x001fe200078e00ff */
        /* <DEDUP_REMOVED lines=13> */
.L_x_5263:
[----:B------:R-:W-:Y:S05]  /*0780*/  BSYNC B0 ;  /* 0x0000000000007941 */ /* 0x000fea0003800000 */
.L_x_5262:
        /* <DEDUP_REMOVED lines=15> */
[----:B------:R0:W5:Y:S02]  /*0880*/  @P0 LDG.E.128 R32, [R12.64+0x10] ;  /* 0x000010060c200981 */ /* 0x000164000c1e1d00 */
.L_x_5265:
[----:B------:R-:W-:Y:S05]  /*0890*/  BSYNC B0 ;  /* 0x0000000000007941 */ /* 0x000fea0003800000 */
.L_x_5264:
[----:B------:R-:W-:Y:S02]  /*08a0*/  ISETP.GE.AND P0, PT, R6, c[0x0][0x164], PT ;  /* 0x0000590006007a0c */ /* 0x000fe40003f06270 */
[----:B------:R-:W-:Y:S02]  /*08b0*/  LOP3.LUT R17, R17, UR23, R20, 0x96, !PT ;  /* 0x0000001711117c12 */ /* 0x000fe4000f8e9614 */
[----:B------:R-:W-:-:S09]  /*08c0*/  LOP3.LUT R20, R11, UR24, R14, 0x96, !PT ;  /* 0x000000180b147c12 */ /* 0x000fd2000f8e960e */
[----:B------:R-:W-:Y:S05]  /*08d0*/  @P0 EXIT ;  /* 0x000000000000094d */ /* 0x000fea0003800000 */
[----:B------:R-:W-:Y:S01]  /*08e0*/  SHF.R.S32.HI R18, RZ, 0x3, R18 ;  /* 0x00000003ff127819 */ /* 0x000fe20000011412 */
[C---:B0-----:R-:W-:Y:S01]  /*08f0*/  IMAD.SHL.U32 R12, R0.reuse, 0x20, RZ ;  /* 0x00000020000c7824 */ /* 0x041fe200078e00ff */
[----:B------:R-:W-:Y:S01]  /*0900*/  LOP3.LUT R8, R0, 0x60, RZ, 0xc0, !PT ;  /* 0x0000006000087812 */ /* 0x000fe200078ec0ff */
[----:B------:R-:W-:Y:S01]  /*0910*/  IMAD R14, R22, -0x2daee0ad, RZ ;  /* 0xd2511f53160e7824 */ /* 0x000fe200078e02ff */
[----:B------:R-:W-:Y:S01]  /*0920*/  LOP3.LUT R7, R18, 0x7f, RZ, 0xc0, !PT ;  /* 0x0000007f12077812 */ /* 0x000fe200078ec0ff */
[----:B------:R-:W-:Y:S01]  /*0930*/  IMAD.HI.U32 R13, R17, -0x2daee0ad, RZ ;  /* 0xd2511f53110d7827 */ /* 0x000fe200078e00ff */
[----:B------:R-:W-:Y:S01]  /*0940*/  SHF.R.U32.HI R18, RZ, 0x2, R18 ;  /* 0x00000002ff127819 */ /* 0x000fe20000011612 */
[----:B------:R-:W-:Y:S01]  /*0950*/  ULDC.U8 UR8, c[0x0][0x1f0] ;  /* 0x00007c0000087ab9 */ /* 0x000fe20000000000 */
[----:B------:R-:W-:Y:S01]  /*0960*/  LOP3.LUT R12, R12, 0x3e0, RZ, 0xc0, !PT ;  /* 0x000003e00c0c7812 */ /* 0x000fe200078ec0ff */
[----:B------:R-:W-:Y:S01]  /*0970*/  IMAD.IADD R8, R7, 0x1, -R8 ;  /* 0x0000000107087824 */ /* 0x000fe200078e0a08 */
[----:B------:R-:W-:Y:S01]  /*0980*/  LOP3.LUT R11, R18, 0x3fffffe0, RZ, 0xc0, !PT ;  /* 0x3fffffe0120b7812 */ /* 0x000fe200078ec0ff */
[----:B------:R-:W-:Y:S01]  /*0990*/  IMAD R18, R23, -0x326172a9, RZ ;  /* 0xcd9e8d5717127824 */ /* 0x000fe200078e02ff */
[----:B------:R-:W-:Y:S01]  /*09a0*/  IADD3 R12, R7, -R12, RZ ;  /* 0x8000000c070c7210 */ /* 0x000fe20007ffe0ff */
[----:B------:R-:W-:Y:S01]  /*09b0*/  IMAD.HI.U32 R7, R20, -0x326172a9, RZ ;  /* 0xcd9e8d5714077827 */ /* 0x000fe200078e00ff */
[----:B------:R-:W-:-:S02]  /*09c0*/  IMNMX R8, RZ, R8, !PT ;  /* 0x00000008ff087217 */ /* 0x000fc40007800200 */
[----:B------:R-:W-:Y:S02]  /*09d0*/  IMNMX R12, RZ, R12, !PT ;  /* 0x0000000cff0c7217 */ /* 0x000fe40007800200 */
[----:B------:R-:W-:Y:S02]  /*09e0*/  IMNMX R8, R8, 0x20, PT ;  /* 0x0000002008087817 */ /* 0x000fe40003800200 */
[----:B------:R-:W-:Y:S02]  /*09f0*/  IMNMX R12, R12, 0x20, PT ;  /* 0x000000200c0c7817 */ /* 0x000fe40003800200 */
[----:B------:R-:W-:Y:S01]  /*0a00*/  LOP3.LUT R7, R7, UR25, R18, 0x96, !PT ;  /* 0x0000001907077c12 */ /* 0x000fe2000f8e9612 */
[----:B------:R-:W-:Y:S01]  /*0a10*/  IMAD.IADD R8, R8, 0x1, R11 ;  /* 0x0000000108087824 */ /* 0x000fe200078e020b */
[----:B------:R-:W-:Y:S01]  /*0a20*/  LOP3.LUT R10, R10, 0x3, RZ, 0xc0, !PT ;  /* 0x000000030a0a7812 */ /* 0x000fe200078ec0ff */
[----:B------:R-:W-:Y:S02]  /*0a30*/  IMAD.IADD R15, R11, 0x1, R12 ;  /* 0x000000010b0f7824 */ /* 0x000fe400078e020c */
[----:B------:R-:W-:-:S02]  /*0a40*/  IMAD.SHL.U32 R9, R8, 0x8, RZ ;  /* 0x0000000808097824 */ /* 0x000fc400078e00ff */
[----:B------:R-:W-:Y:S02]  /*0a50*/  IMAD R12, R20, -0x326172a9, RZ ;  /* 0xcd9e8d57140c7824 */ /* 0x000fe400078e02ff */
[----:B------:R0:W1:Y:S01]  /*0a60*/  I2F.U32 R8, R9 ;  /* 0x0000000900087306 */ /* 0x0000620000201000 */
[----:B------:R-:W-:Y:S02]  /*0a70*/  IMAD.MOV.U32 R11, RZ, RZ, RZ ;  /* 0x000000ffff0b7224 */ /* 0x000fe400078e00ff */
[----:B------:R-:W-:Y:S01]  /*0a80*/  IMAD.SHL.U32 R15, R15, 0x8, RZ ;  /* 0x000000080f0f7824 */ /* 0x000fe200078e00ff */
[----:B0-----:R-:W-:Y:S01]  /*0a90*/  LOP3.LUT R9, R13, UR26, R14, 0x96, !PT ;  /* 0x0000001a0d097c12 */ /* 0x001fe2000f8e960e */
[----:B------:R-:W-:Y:S02]  /*0aa0*/  IMAD.MOV.U32 R13, RZ, RZ, 0x1 ;  /* 0x00000001ff0d7424 */ /* 0x000fe400078e00ff */
[----:B------:R-:W-:Y:S01]  /*0ab0*/  IMAD R14, R17, -0x2daee0ad, RZ ;  /* 0xd2511f53110e7824 */ /* 0x000fe200078e02ff */
[----:B-1----:R-:W0:Y:S06]  /*0ac0*/  MUFU.RCP R8, R8 ;  /* 0x0000000800087308 */ /* 0x002e2c0000001000 */
.L_x_5449:
[----:B------:R-:W-:Y:S02]  /*0ad0*/  ISETP.NE.U32.AND P0, PT, RZ, c[0x0][0x1c0], PT ;  /* 0x00007000ff007a0c */ /* 0x000fe40003f05070 */
[----:B------:R-:W-:-:S02]  /*0ae0*/  ISETP.NE.AND P1, PT, R16, RZ, PT ;  /* 0x000000ff1000720c */ /* 0x000fc40003f25270 */
[----:B------:R-:W-:-:S13]  /*0af0*/  ISETP.NE.AND.EX P0, PT, RZ, c[0x0][0x1c4], PT, P0 ;  /* 0x00007100ff007a0c */ /* 0x000fda0003f05300 */
[----:B------:R-:W-:-:S05]  /*0b00*/  @P0 MOV R73, 0x2 ;  /* 0x0000000200490802 */ /* 0x000fca0000000f00 */
[----:B------:R-:W-:-:S06]  /*0b10*/  @P0 IMAD.WIDE R72, R6, R73, c[0x0][0x1c0] ;  /* 0x0000700006480625 */ /* 0x000fcc00078e0249 */
[----:B------:R-:W2:Y:S01]  /*0b20*/  @P0 LDG.E.U16 R72, [R72.64] ;  /* 0x0000000648480981 */ /* 0x000ea2000c1e1500 */
[----:B------:R-:W-:Y:S01]  /*0b30*/  IMAD R17, R6, c[0x0][0x168], RZ ;  /* 0x00005a0006117a24 */ /* 0x000fe200078e02ff */
[----:B------:R-:W-:Y:S01]  /*0b40*/  LOP3.LUT R92, R0, 0x7f, RZ, 0xc0, !PT ;  /* 0x0000007f005c7812 */ /* 0x000fe200078ec0ff */
[----:B------:R-:W-:Y:S03]  /*0b50*/  BSSY B0, `(.L_x_5266) ;  /* 0x00002da000007945 */ /* 0x000fe60003800000 */
[----:B------:R-:W-:-:S04]  /*0b60*/  SHF.R.S32.HI R74, RZ, 0x1f, R17 ;  /* 0x0000001fff4a7819 */ /* 0x000fc80000011411 */
[----:B------:R-:W-:-:S04]  /*0b70*/  LEA.HI R17, R74, R17, RZ, 0x3 ;  /* 0x000000114a117211 */ /* 0x000fc800078f18ff */
[----:B------:R-:W-:Y:S01]  /*0b80*/  LEA.HI.SX32 R17, R17, R92, 0x1d ;  /* 0x0000005c11117211 */ /* 0x000fe200078feaff */
[----:B------:R-:W-:-:S04]  /*0b90*/  IMAD.MOV.U32 R92, RZ, RZ, 0x3f800000 ;  /* 0x3f800000ff5c7424 */ /* 0x000fc800078e00ff */
        /* <DEDUP_REMOVED lines=15> */
[----:B-1----:R-:W-:Y:S01]  /*0c90*/  ISETP.NE.AND P1, PT, R10, 0x2, PT ;  /* 0x000000020a00780c */ /* 0x002fe20003f25270 */
[----:B------:R-:W-:-:S12]  /*0ca0*/  IMAD.MOV.U32 R79, RZ, RZ, R9 ;  /* 0x000000ffff4f7224 */ /* 0x000fd800078e0009 */
[----:B------:R-:W-:Y:S05]  /*0cb0*/  @!P1 BRA `(.L_x_5270) ;  /* 0x0000006000009947 */ /* 0x000fea0003800000 */
[----:B------:R-:W-:Y:S02]  /*0cc0*/  ISETP.NE.AND P1, PT, R10, 0x3, PT ;  /* 0x000000030a00780c */ /* 0x000fe40003f25270 */
[----:B------:R-:W-:-:S11]  /*0cd0*/  MOV R79, R7 ;  /* 0x00000007004f7202 */ /* 0x000fd60000000f00 */
[----:B------:R-:W-:Y:S05]  /*0ce0*/  @P1 BRA `(.L_x_5270) ;  /* 0x0000003000001947 */ /* 0x000fea0003800000 */
[----:B------:R-:W-:Y:S01]  /*0cf0*/  IMAD.MOV.U32 R79, RZ, RZ, R14 ;  /* 0x000000ffff4f7224 */ /* 0x000fe200078e000e */
[----:B------:R-:W-:Y:S05]  /*0d00*/  BRA `(.L_x_5270) ;  /* 0x0000001000007947 */ /* 0x000fea0003800000 */
.L_x_5269:
[----:B-1----:R-:W-:Y:S02]  /*0d10*/  IMAD.MOV.U32 R79, RZ, RZ, R12 ;  /* 0x000000ffff4f7224 */ /* 0x002fe400078e000c */
.L_x_5270:
[----:B------:R-:W-:Y:S05]  /*0d20*/  BSYNC B1 ;  /* 0x0000000000017941 */ /* 0x000fea0003800000 */
.L_x_5268:
        /* <DEDUP_REMOVED lines=16> */
.L_x_5274:
[----:B------:R-:W-:Y:S05]  /*0e30*/  BSYNC B2 ;  /* 0x0000000000027941 */ /* 0x000fea0003800000 */
.L_x_5273:
        /* <DEDUP_REMOVED lines=44> */
.L_x_5272:
[----:B------:R-:W-:Y:S05]  /*1100*/  BSYNC B1 ;  /* 0x0000000000017941 */ /* 0x000fea0003800000 */
.L_x_5271:
[----:B------:R-:W1:Y:S01]  /*1110*/  I2F.U32 R79, R79 ;  /* 0x0000004f004f7306 */ /* 0x000e620000201000 */
[----:B-----5:R-:W-:Y:S01]  /*1120*/  PRMT R85, RZ, 0x5410, R72 ;  /* 0x00005410ff557816 */ /* 0x020fe20000000048 */
[----:B------:R-:W-:Y:S01]  /*1130*/  IMAD.MOV.U32 R96, RZ, RZ, 0x2f800000 ;  /* 0x2f800000ff607424 */ /* 0x000fe200078e00ff */
[----:B------:R-:W-:Y:S01]  /*1140*/  ISETP.NE.AND P1, PT, R80, 0x1, PT ;  /* 0x000000015000780c */ /* 0x000fe20003f25270 */
[----:B------:R-:W-:Y:S02]  /*1150*/  BSSY B1, `(.L_x_5275) ;  /* 0x0000014000017945 */ /* 0x000fe40003800000 */
[----:B------:R-:W-:-:S04]  /*1160*/  FMUL.FTZ R85, R85, R92 ;  /* 0x0000005c55557220 */ /* 0x000fc80000410000 */
[----:B------:R-:W-:Y:S02]  /*1170*/  FMUL.FTZ R85, R85, c[0x0][0x1e8] ;  /* 0x00007a0055557a20 */ /* 0x000fe40000410000 */
[----:B-1----:R-:W-:Y:S01]  /*1180*/  FFMA.FTZ R10, R79, R96, 1.1641532182693481445e-10 ;  /* 0x2f0000004f0a7423 */ /* 0x002fe20000010060 */
[----:B------:R-:W-:-:S04]  /*1190*/  @P0 PRMT R79, RZ, 0x5410, R20 ;  /* 0x00005410ff4f0816 */ /* 0x000fc80000000014 */
        /* <DEDUP_REMOVED lines=14> */
.L_x_5276:
[----:B------:R-:W-:Y:S02]  /*1280*/  IMAD.MOV.U32 R10, RZ, RZ, R12 ;  /* 0x000000ffff0a7224 */ /* 0x000fe400078e000c */
.L_x_5277:
[----:B------:R-:W-:Y:S05]  /*1290*/  BSYNC B1 ;  /* 0x0000000000017941 */ /* 0x000fea0003800000 */
.L_x_5275:
        /* <DEDUP_REMOVED lines=16> */
.L_x_5281:
[----:B------:R-:W-:Y:S05]  /*13a0*/  BSYNC B2 ;  /* 0x0000000000027941 */ /* 0x000fea0003800000 */
.L_x_5280:
        /* <DEDUP_REMOVED lines=44> */
.L_x_5279:
[----:B------:R-:W-:Y:S05]  /*1670*/  BSYNC B1 ;  /* 0x0000000000017941 */ /* 0x000fea0003800000 */
.L_x_5278:
[----:B------:R1:W2:Y:S01]  /*1680*/  I2F.U32 R79, R10 ;  /* 0x0000000a004f7306 */ /* 0x0002a20000201000 */
[----:B------:R-:W-:Y:S01]  /*1690*/  PRMT R87, RZ, 0x7610, R72 ;  /* 0x00007610ff577816 */ /* 0x000fe20000000048 */
[----:B------:R-:W-:Y:S01]  /*16a0*/  BSSY B1, `(.L_x_5282) ;  /* 0x0000015000017945 */ /* 0x000fe20003800000 */
[C---:B------:R-:W-:Y:S02]  /*16b0*/  ISETP.NE.AND P1, PT, R85.reuse, 0x1, PT ;  /* 0x000000015500780c */ /* 0x040fe40003f25270 */
[----:B------:R-:W-:Y:S01]  /*16c0*/  IADD3 R72, R85, 0x1, RZ ;  /* 0x0000000155487810 */ /* 0x000fe20007ffe0ff */
[----:B------:R-:W-:Y:S01]  /*16d0*/  FMUL.FTZ R87, R87, R92 ;  /* 0x0000005c57577220 */ /* 0x000fe20000410000 */
[----:B-1----:R-:W-:-:S03]  /*16e0*/  @P0 PRMT R10, RZ, 0x7610, R20 ;  /* 0x00007610ff0a0816 */ /* 0x002fc60000000014 */
[----:B------:R-:W-:Y:S02]  /*16f0*/  FMUL.FTZ R87, R87, c[0x0][0x1e8] ;  /* 0x00007a0057577a20 */ /* 0x000fe40000410000 */
[----:B--2---:R-:W-:-:S05]  /*1700*/  FFMA.FTZ R79, R79, R96, 1.1641532182693481445e-10 ;  /* 0x2f0000004f4f7423 */ /* 0x004fca0000010060 */
        /* <DEDUP_REMOVED lines=13> */
.L_x_5283:
[----:B------:R-:W-:Y:S02]  /*17e0*/  IMAD.MOV.U32 R10, RZ, RZ, R12 ;  /* 0x000000ffff0a7224 */ /* 0x000fe400078e000c */
.L_x_5284:
[----:B------:R-:W-:Y:S05]  /*17f0*/  BSYNC B1 ;  /* 0x0000000000017941 */ /* 0x000fea0003800000 */
.L_x_5282:
        /* <DEDUP_REMOVED lines=16> */
.L_x_5288:
[----:B------:R-:W-:Y:S05]  /*1900*/  BSYNC B2 ;  /* 0x0000000000027941 */ /* 0x000fea0003800000 */
.L_x_5287:
        /* <DEDUP_REMOVED lines=44> */
.L_x_5286:
[----:B------:R-:W-:Y:S05]  /*1bd0*/  BSYNC B1 ;  /* 0x0000000000017941 */ /* 0x000fea0003800000 */
.L_x_5285:
[----:B------:R-:W1:Y:S01]  /*1be0*/  I2F.U32 R85, R10 ;  /* 0x0000000a00557306 */ /* 0x000e620000201000 */
[----:B------:R-:W-:Y:S01]  /*1bf0*/  PRMT R87, RZ, 0x5410, R73 ;  /* 0x00005410ff577816 */ /* 0x000fe20000000049 */
[----:B------:R-:W-:Y:S01]  /*1c00*/  BSSY B1, `(.L_x_5289) ;  /* 0x0000014000017945 */ /* 0x000fe20003800000 */
[C---:B------:R-:W-:Y:S02]  /*1c10*/  ISETP.NE.AND P2, PT, R72.reuse, 0x1, PT ;  /* 0x000000014800780c */ /* 0x040fe40003f45270 */
[----:B------:R-:W-:Y:S01]  /*1c20*/  IADD3 R90, R72, 0x1, RZ ;  /* 0x00000001485a7810 */ /* 0x000fe20007ffe0ff */
[----:B------:R-:W-:-:S04]  /*1c30*/  FMUL.FTZ R87, R87, R92 ;  /* 0x0000005c57577220 */ /* 0x000fc80000410000 */
[----:B------:R-:W-:Y:S02]  /*1c40*/  FMUL.FTZ R87, R87, c[0x0][0x1e8] ;  /* 0x00007a0057577a20 */ /* 0x000fe40000410000 */
[----:B-1----:R-:W-:-:S05]  /*1c50*/  FFMA.FTZ R85, R85, R96, 1.1641532182693481445e-10 ;  /* 0x2f00000055557423 */ /* 0x002fca0000010060 */
        /* <DEDUP_REMOVED lines=13> */
.L_x_5290:
[----:B------:R-:W-:Y:S02]  /*1d30*/  IMAD.MOV.U32 R10, RZ, RZ, R12 ;  /* 0x000000ffff0a7224 */ /* 0x000fe400078e000c */
.L_x_5291:
[----:B------:R-:W-:Y:S05]  /*1d40*/  BSYNC B1 ;  /* 0x0000000000017941 */ /* 0x000fea0003800000 */
.L_x_5289:
        /* <DEDUP_REMOVED lines=16> */
.L_x_5295:
[----:B------:R-:W-:Y:S05]  /*1e50*/  BSYNC B2 ;  /* 0x0000000000027941 */ /* 0x000fea0003800000 */
.L_x_5294:
        /* <DEDUP_REMOVED lines=44> */
.L_x_5293:
[----:B------:R-:W-:Y:S05]  /*2120*/  BSYNC B1 ;  /* 0x0000000000017941 */ /* 0x000fea0003800000 */
.L_x_5292:
        /* <DEDUP_REMOVED lines=21> */
.L_x_5297:
[----:B------:R-:W-:Y:S02]  /*2280*/  IMAD.MOV.U32 R10, RZ, RZ, R12 ;  /* 0x000000ffff0a7224 */ /* 0x000fe400078e000c */
.L_x_5298:
[----:B------:R-:W-:Y:S05]  /*2290*/  BSYNC B1 ;  /* 0x0000000000017941 */ /* 0x000fea0003800000 */
.L_x_5296:
        /* <DEDUP_REMOVED lines=16> */
.L_x_5302:
[----:B------:R-:W-:Y:S05]  /*23a0*/  BSYNC B2 ;  /* 0x0000000000027941 */ /* 0x000fea0003800000 */
.L_x_5301:
        /* <DEDUP_REMOVED lines=44> */
.L_x_5300:
[----:B------:R-:W-:Y:S05]  /*2670*/  BSYNC B1 ;  /* 0x0000000000017941 */ /* 0x000fea0003800000 */
.L_x_5299:
[----:B------:R1:W2:Y:S01]  /*2680*/  I2F.U32 R73, R10 ;  /* 0x0000000a00497306 */ /* 0x0002a20000201000 */
[----:B------:R-:W-:Y:S01]  /*2690*/  PRMT R85, RZ, 0x5410, R74 ;  /* 0x00005410ff557816 */ /* 0x000fe2000000004a */
[----:B------:R-:W-:Y:S01]  /*26a0*/  BSSY B1, `(.L_x_5303) ;  /* 0x0000014000017945 */ /* 0x000fe20003800000 */
[----:B------:R-:W-:-:S03]  /*26b0*/  ISETP.NE.AND P4, PT, R72, 0x1, PT ;  /* 0x000000014800780c */ /* 0x000fc60003f85270 */
[----:B------:R-:W-:Y:S01]  /*26c0*/  FMUL.FTZ R85, R85, R92 ;  /* 0x0000005c55557220 */ /* 0x000fe20000410000 */
[----:B-1----:R-:W-:-:S03]  /*26d0*/  @P0 PRMT R10, RZ, 0x5410, R22 ;  /* 0x00005410ff0a0816 */ /* 0x002fc60000000016 */
[----:B------:R-:W-:Y:S02]  /*26e0*/  FMUL.FTZ R85, R85, c[0x0][0x1e8] ;  /* 0x00007a0055557a20 */ /* 0x000fe40000410000 */
[----:B--2---:R-:W-:-:S05]  /*26f0*/  FFMA.FTZ R73, R73, R96, 1.1641532182693481445e-10 ;  /* 0x2f00000049497423 */ /* 0x004fca0000010060 */
        /* <DEDUP_REMOVED lines=13> */
.L_x_5304:
[----:B------:R-:W-:Y:S02]  /*27d0*/  IMAD.MOV.U32 R10, RZ, RZ, R12 ;  /* 0x000000ffff0a7224 */ /* 0x000fe400078e000c */
.L_x_5305:
[----:B------:R-:W-:Y:S05]  /*27e0*/  BSYNC B1 ;  /* 0x0000000000017941 */ /* 0x000fea0003800000 */
.L_x_5303:
        /* <DEDUP_REMOVED lines=16> */
.L_x_5309:
[----:B------:R-:W-:Y:S05]  /*28f0*/  BSYNC B2 ;  /* 0x0000000000027941 */ /* 0x000fea0003800000 */
.L_x_5308:
        /* <DEDUP_REMOVED lines=44> */
.L_x_5307:
[----:B------:R-:W-:Y:S05]  /*2bc0*/  BSYNC B1 ;  /* 0x0000000000017941 */ /* 0x000fea0003800000 */
.L_x_5306:
        /* <DEDUP_REMOVED lines=21> */
.L_x_5311:
[----:B------:R-:W-:Y:S02]  /*2d20*/  IMAD.MOV.U32 R74, RZ, RZ, R12 ;  /* 0x000000ffff4a7224 */ /* 0x000fe400078e000c */
.L_x_5312:
[----:B------:R-:W-:Y:S05]  /*2d30*/  BSYNC B1 ;  /* 0x0000000000017941 */ /* 0x000fea0003800000 */
.L_x_5310:
        /* <DEDUP_REMOVED lines=16> */
.L_x_5316:
[----:B------:R-:W-:Y:S05]  /*2e40*/  BSYNC B2 ;  /* 0x0000000000027941 */ /* 0x000fea0003800000 */
.L_x_5315:
        /* <DEDUP_REMOVED lines=44> */
.L_x_5314:
[----:B------:R-:W-:Y:S05]  /*3110*/  BSYNC B1 ;  /* 0x0000000000017941 */ /* 0x000fea0003800000 */
.L_x_5313:
        /* <DEDUP_REMOVED lines=21> */
.L_x_5318:
[----:B------:R-:W-:Y:S02]  /*3270*/  IMAD.MOV.U32 R74, RZ, RZ, R12 ;  /* 0x000000ffff4a7224 */ /* 0x000fe400078e000c */
.L_x_5319:
[----:B------:R-:W-:Y:S05]  /*3280*/  BSYNC B1 ;  /* 0x0000000000017941 */ /* 0x000fea0003800000 */
.L_x_5317:
        /* <DEDUP_REMOVED lines=18> */
.L_x_5323:
[----:B------:R-:W-:Y:S05]  /*33b0*/  BSYNC B2 ;  /* 0x0000000000027941 */ /* 0x000fea0003800000 */
.L_x_5322:
        /* <DEDUP_REMOVED lines=44> */
.L_x_5321:
[----:B------:R-:W-:Y:S05]  /*3680*/  BSYNC B1 ;  /* 0x0000000000017941 */ /* 0x000fea0003800000 */
.L_x_5320:
[----:B------:R-:W1:Y:S01]  /*3690*/  I2F.U32 R73, R74 ;  /* 0x0000004a00497306 */ /* 0x000e620000201000 */
[----:B------:R-:W-:Y:S02]  /*36a0*/  SEL R111, RZ, 0x10000, P5 ;  /* 0x00010000ff6f7807 */ /* 0x000fe40002800000 */
[----:B------:R-:W-:Y:S02]  /*36b0*/  ISETP.NE.AND P5, PT, R98, RZ, PT ;  /* 0x000000ff6200720c */ /* 0x000fe40003fa5270 */
[----:B------:R-:W-:Y:S02]  /*36c0*/  PRMT R75, RZ, 0x7610, R75 ;  /* 0x00007610ff4b7816 */ /* 0x000fe4000000004b */
[----:B------:R-:W-:Y:S02]  /*36d0*/  SEL R72, RZ, 0x1, P2 ;  /* 0x00000001ff487807 */ /* 0x000fe40001000000 */
[----:B------:R-:W-:Y:S01]  /*36e0*/  SEL R114, RZ, 0x1, P1 ;  /* 0x00000001ff727807 */ /* 0x000fe20000800000 */
[----:B------:R-:W-:Y:S01]  /*36f0*/  FMUL.FTZ R75, R75, R92 ;  /* 0x0000005c4b4b7220 */ /* 0x000fe20000410000 */
[----:B------:R-:W-:-:S02]  /*3700*/  SEL R112, RZ, 0x1, P5 ;  /* 0x00000001ff707807 */ /* 0x000fc40002800000 */
[----:B------:R-:W-:Y:S01]  /*3710*/  ISETP.NE.AND P6, PT, R94, RZ, PT ;  /* 0x000000ff5e00720c */ /* 0x000fe20003fc5270 */
[----:B------:R-:W-:Y:S01]  /*3720*/  IMAD.WIDE.U32 R114, R114, 0x10000, RZ ;  /* 0x0001000072727825 */ /* 0x000fe200078e00ff */
[----:B------:R-:W-:Y:S02]  /*3730*/  SEL R94, RZ, 0x100, P4 ;  /* 0x00000100ff5e7807 */ /* 0x000fe40002000000 */
[----:B------:R-:W-:Y:S01]  /*3740*/  SEL R117, RZ, 0x1, P3 ;  /* 0x00000001ff757807 */ /* 0x000fe20001800000 */
[----:B-1----:R-:W-:Y:S01]  /*3750*/  FFMA.FTZ R73, R73, R96, 1.1641532182693481445e-10 ;  /* 0x2f00000049497423 */ /* 0x002fe20000010060 */
[----:B------:R-:W-:Y:S01]  /*3760*/  SEL R109, RZ, 0x1, P6 ;  /* 0x00000001ff6d7807 */ /* 0x000fe20003000000 */
[----:B------:R-:W-:-:S03]  /*3770*/  IMAD.WIDE.U32 R112, R112, 0x100, RZ ;  /* 0x0000010070707825 */ /* 0x000fc600078e00ff */
[----:B------:R-:W-:Y:S01]  /*3780*/  FSETP.GTU.FTZ.AND P1, PT, R73, c[0x0][0x1e4], PT ;  /* 0x0000790049007a0b */ /* 0x000fe20003f3c000 */
[----:B------:R-:W-:-:S03]  /*3790*/  IMAD.WIDE.U32 R72, R72, 0x1000000, RZ ;  /* 0x0100000048487825 */ /* 0x000fc600078e00ff */
[----:B------:R-:W-:Y:S01]  /*37a0*/  SEL R96, RZ, 0x1000000, P1 ;  /* 0x01000000ff607807 */ /* 0x000fe20000800000 */
[----:B------:R-:W-:Y:S01]  /*37b0*/  FMUL.FTZ R75, R75, c[0x0][0x1e8] ;  /* 0x00007a004b4b7a20 */ /* 0x000fe20000410000 */
[----:B------:R-:W-:Y:S02]  /*37c0*/  LOP3.LUT R112, R112, R72, R114, 0xfe, !PT ;  /* 0x0000004870707212 */ /* 0x000fe400078efe72 */
[----:B------:R-:W-:Y:S02]  /*37d0*/  @P0 PRMT R72, RZ, 0x7610, R23 ;  /* 0x00007610ff480816 */ /* 0x000fe40000000017 */
[----:B------:R-:W-:Y:S02]  /*37e0*/  FSEL R103, R75, RZ, !P1 ;  /* 0x000000ff4b677208 */ /* 0x000fe40004800000 */
[----:B------:R-:W-:Y:S02]  /*37f0*/  LOP3.LUT R74, R94, R96, R111, 0xfe, !PT ;  /* 0x000000605e4a7212 */ /* 0x000fe400078efe6f */
[C---:B------:R-:W-:Y:S01]  /*3800*/  LEA R108, P1, R17.reuse, c[0x0][0x190], 0x3 ;  /* 0x00006400116c7a11 */ /* 0x040fe200078218ff */
[----:B------:R-:W-:Y:S01]  /*3810*/  @P0 FADD.FTZ R103, R72, R103 ;  /* 0x0000006748670221 */ /* 0x000fe20000010000 */
[----:B------:R-:W-:-:S02]  /*3820*/  LEA R110, P0, R17, c[0x0][0x188], 0x4 ;  /* 0x00006200116e7a11 */ /* 0x000fc400078020ff */
[----:B------:R-:W-:Y:S02]  /*3830*/  LOP3.LUT R117, R73, R74, R117, 0xfe, !PT ;  /* 0x0000004a49757212 */ /* 0x000fe400078efe75 */
[----:B------:R-:W-:Y:S02]  /*3840*/  LOP3.LUT R112, R112, R109, RZ, 0xfc, !PT ;  /* 0x0000006d70707212 */ /* 0x000fe400078efcff */
[----:B------:R-:W-:Y:S02]  /*3850*/  F2FP.BF16.PACK_AB R74, R93, R85 ;  /* 0x000000555d4a723e */ /* 0x000fe400000010ff */
        /* <DEDUP_REMOVED lines=9> */
.L_x_5267:
[----:B------:R-:W-:Y:S05]  /*38f0*/  BSYNC B0 ;  /* 0x0000000000007941 */ /* 0x000fea0003800000 */
.L_x_5266:
[----:B------:R-:W-:Y:S01]  /*3900*/  ISETP.NE.AND P0, PT, R19, RZ, PT ;  /* 0x000000ff1300720c */ /* 0x000fe20003f05270 */
[----:B------:R-:W-:-:S12]  /*3910*/  BSSY B0, `(.L_x_5324) ;  /* 0x00002d4000007945 */ /* 0x000fd80003800000 */
[----:B------:R-:W-:Y:S05]  /*3920*/  @!P0 BRA `(.L_x_5325) ;  /* 0x00002d2000008947 */ /* 0x000fea0003800000 */
[----:B------:R-:W-:Y:S01]  /*3930*/  ISETP.NE.U32.AND P0, PT, RZ, c[0x0][0x180], PT ;  /* 0x00006000ff007a0c */ /* 0x000fe20003f05070 */
[----:B-1----:R-:W-:-:S03]  /*3940*/  HFMA2.MMA R73, -RZ, RZ, 0, 9.5367431640625e-07 ;  /* 0x00000010ff497435 */ /* 0x002fc600000001ff */
        /* <DEDUP_REMOVED lines=16> */
[----:B------:R-:W-:Y:S01]  /*3a50*/  IMAD.MOV.U32 R81, RZ, RZ, R14 ;  /* 0x000000ffff517224 */ /* 0x000fe200078e000e */
[----:B------:R-:W-:Y:S05]  /*3a60*/  BRA `(.L_x_5328) ;  /* 0x0000001000007947 */ /* 0x000fea0003800000 */
.L_x_5327:
[----:B-1----:R-:W-:Y:S02]  /*3a70*/  IMAD.MOV.U32 R81, RZ, RZ, R12 ;  /* 0x000000ffff517224 */ /* 0x002fe400078e000c */
.L_x_5328:
[----:B------:R-:W-:Y:S05]  /*3a80*/  BSYNC B1 ;  /* 0x0000000000017941 */ /* 0x000fea0003800000 */
.L_x_5326:
        /* <DEDUP_REMOVED lines=16> */
.L_x_5332:
[----:B------:R-:W-:Y:S05]  /*3b90*/  BSYNC B2 ;  /* 0x0000000000027941 */ /* 0x000fea0003800000 */
.L_x_5331:
[----:B------:R-:W-:Y:S01]  /*3ba0*/  IMAD.HI.U32 R7, R2, -0x326172a9, RZ ;  /* 0xcd9e8d5702077827 */ /* 0x000fe200078e00ff */
[----:B------:R-:W-:Y:S02]  /*3bb0*/  LOP3.LUT R10, R10, UR5, R11, 0x96, !PT ;  /* 0x000000050a0a7c12 */ /* 0x000fe4000f8e960b */
[----:B------:R-:W-:Y:S01]  /*3bc0*/  MOV R82, RZ ;  /* 0x000000ff00527202 */ /* 0x000fe20000000f00 */
        /* <DEDUP_REMOVED lines=41> */
.L_x_5330:
[----:B------:R-:W-:Y:S05]  /*3e60*/  BSYNC B1 ;  /* 0x0000000000017941 */ /* 0x000fea0003800000 */
.L_x_5329:
[----:B------:R-:W1:Y:S01]  /*3e70*/  I2F.U32 R81, R81 ;  /* 0x0000005100517306 */ /* 0x000e620000201000 */
[----:B-----5:R-:W-:Y:S01]  /*3e80*/  PRMT R89, RZ, 0x5410, R72 ;  /* 0x00005410ff597816 */ /* 0x020fe20000000048 */
[----:B------:R-:W-:Y:S01]  /*3e90*/  IMAD.MOV.U32 R96, RZ, RZ, 0x2f800000 ;  /* 0x2f800000ff607424 */ /* 0x000fe200078e00ff */
[C---:B------:R-:W-:Y:S01]  /*3ea0*/  ISETP.NE.AND P1, PT, R82.reuse, 0x1, PT ;  /* 0x000000015200780c */ /* 0x040fe20003f25270 */
[----:B------:R-:W-:Y:S01]  /*3eb0*/  BSSY B1, `(.L_x_5333) ;  /* 0x0000014000017945 */ /* 0x000fe20003800000 */
[----:B------:R-:W-:Y:S01]  /*3ec0*/  IADD3 R86, R82, 0x1, RZ ;  /* 0x0000000152567810 */ /* 0x000fe20007ffe0ff */
[----:B------:R-:W-:-:S04]  /*3ed0*/  FMUL.FTZ R89, R89, R92 ;  /* 0x0000005c59597220 */ /* 0x000fc80000410000 */
[----:B------:R-:W-:Y:S02]  /*3ee0*/  FMUL.FTZ R89, R89, c[0x0][0x1e8] ;  /* 0x00007a0059597a20 */ /* 0x000fe40000410000 */
[----:B-1----:R-:W-:Y:S01]  /*3ef0*/  FFMA.FTZ R10, R81, R96, 1.1641532182693481445e-10 ;  /* 0x2f000000510a7423 */ /* 0x002fe20000010060 */
[----:B------:R-:W-:-:S04]  /*3f00*/  @P0 PRMT R81, RZ, 0x5410, R20 ;  /* 0x00005410ff510816 */ /* 0x000fc80000000014 */
        /* <DEDUP_REMOVED lines=13> */
.L_x_5334:
[----:B------:R-:W-:Y:S02]  /*3fe0*/  MOV R10, R12 ;  /* 0x0000000c000a7202 */ /* 0x000fe40000000f00 */
.L_x_5335:
[----:B------:R-:W-:Y:S05]  /*3ff0*/  BSYNC B1 ;  /* 0x0000000000017941 */ /* 0x000fea0003800000 */
.L_x_5333:
        /* <DEDUP_REMOVED lines=16> */
.L_x_5339:
[----:B------:R-:W-:Y:S05]  /*4100*/  BSYNC B2 ;  /* 0x0000000000027941 */ /* 0x000fea0003800000 */
.L_x_5338:
        /* <DEDUP_REMOVED lines=44> */
.L_x_5337:
[----:B------:R-:W-:Y:S05]  /*43d0*/  BSYNC B1 ;  /* 0x0000000000017941 */ /* 0x000fea0003800000 */
.L_x_5336:
        /* <DEDUP_REMOVED lines=22> */
.L_x_5341:
[----:B------:R-:W-:Y:S02]  /*4540*/  MOV R10, R12 ;  /* 0x0000000c000a7202 */ /* 0x000fe40000000f00 */
.L_x_5342:
[----:B------:R-:W-:Y:S05]  /*4550*/  BSYNC B1 ;  /* 0x0000000000017941 */ /* 0x000fea0003800000 */
.L_x_5340:
        /* <DEDUP_REMOVED lines=16> */
.L_x_5346:
[----:B------:R-:W-:Y:S05]  /*4660*/  BSYNC B2 ;  /* 0x0000000000027941 */ /* 0x000fea0003800000 */
.L_x_5345:
        /* <DEDUP_REMOVED lines=44> */
.L_x_5344:
[----:B------:R-:W-:Y:S05]  /*4930*/  BSYNC B1 ;  /* 0x0000000000017941 */ /* 0x000fea0003800000 */
.L_x_5343:
        /* <DEDUP_REMOVED lines=21> */
.L_x_5348:
[----:B------:R-:W-:Y:S02]  /*4a90*/  MOV R10, R12 ;  /* 0x0000000c000a7202 */ /* 0x000fe40000000f00 */
.L_x_5349:
[----:B------:R-:W-:Y:S05]  /*4aa0*/  BSYNC B1 ;  /* 0x0000000000017941 */ /* 0x000fea0003800000 */
.L_x_5347:
        /* <DEDUP_REMOVED lines=16> */
.L_x_5353:
[----:B------:R-:W-:Y:S05]  /*4bb0*/  BSYNC B2 ;  /* 0x0000000000027941 */ /* 0x000fea0003800000 */
.L_x_5352:
        /* <DEDUP_REMOVED lines=44> */
.L_x_5351:
[----:B------:R-:W-:Y:S05]  /*4e80*/  BSYNC B1 ;  /* 0x0000000000017941 */ /* 0x000fea0003800000 */
.L_x_5350:
        /* <DEDUP_REMOVED lines=21> */
.L_x_5355:
[----:B------:R-:W-:Y:S02]  /*4fe0*/  MOV R10, R12 ;  /* 0x0000000c000a7202 */ /* 0x000fe40000000f00 */
.L_x_5356:
[----:B------:R-:W-:Y:S05]  /*4ff0*/  BSYNC B1 ;  /* 0x0000000000017941 */ /* 0x000fea0003800000 */
.L_x_5354:
        /* <DEDUP_REMOVED lines=16> */
.L_x_5360:
[----:B------:R-:W-:Y:S05]  /*5100*/  BSYNC B2 ;  /* 0x0000000000027941 */ /* 0x000fea0003800000 */
.L_x_5359:
        /* <DEDUP_REMOVED lines=44> */
.L_x_5358:
[----:B------:R-:W-:Y:S05]  /*53d0*/  BSYNC B1 ;  /* 0x0000000000017941 */ /* 0x000fea0003800000 */
.L_x_5357:
[----:B------:R-:W1:Y:S01]  /*53e0*/  I2F.U32 R73, R10 ;  /* 0x0000000a00497306 */ /* 0x000e620000201000 */
[----:B------:R-:W-:Y:S01]  /*53f0*/  PRMT R95, RZ, 0x5410, R74 ;  /* 0x00005410ff5f7816 */ /* 0x000fe2000000004a */
[----:B------:R-:W-:Y:S01]  /*5400*/  BSSY B1, `(.L_x_5361) ;  /* 0x0000014000017945 */ /* 0x000fe20003800000 */
[----:B------:R-:W-:-:S03]  /*5410*/  ISETP.NE.AND P4, PT, R72, 0x1, PT ;  /* 0x000000014800780c */ /* 0x000fc60003f85270 */
[----:B------:R-:W-:-:S04]  /*5420*/  FMUL.FTZ R95, R95, R92 ;  /* 0x0000005c5f5f7220 */ /* 0x000fc80000410000 */
[----:B------:R-:W-:Y:S02]  /*5430*/  FMUL.FTZ R95, R95, c[0x0][0x1e8] ;  /* 0x00007a005f5f7a20 */ /* 0x000fe40000410000 */
[----:B-1----:R-:W-:-:S05]  /*5440*/  FFMA.FTZ R73, R73, R96, 1.1641532182693481445e-10 ;  /* 0x2f00000049497423 */ /* 0x002fca0000010060 */
        /* <DEDUP_REMOVED lines=14> */
.L_x_5362:
[----:B------:R-:W-:Y:S02]  /*5530*/  MOV R10, R12 ;  /* 0x0000000c000a7202 */ /* 0x000fe40000000f00 */
.L_x_5363:
[----:B------:R-:W-:Y:S05]  /*5540*/  BSYNC B1 ;  /* 0x0000000000017941 */ /* 0x000fea0003800000 */
.L_x_5361:
        /* <DEDUP_REMOVED lines=16> */
.L_x_5367:
[----:B------:R-:W-:Y:S05]  /*5650*/  BSYNC B2 ;  /* 0x0000000000027941 */ /* 0x000fea0003800000 */
.L_x_5366:
        /* <DEDUP_REMOVED lines=44> */
.L_x_5365:
[----:B------:R-:W-:Y:S05]  /*5920*/  BSYNC B1 ;  /* 0x0000000000017941 */ /* 0x000fea0003800000 */
.L_x_5364:
        /* <DEDUP_REMOVED lines=21> */
.L_x_5369:
[----:B------:R-:W-:Y:S02]  /*5a80*/  MOV R74, R12 ;  /* 0x0000000c004a7202 */ /* 0x000fe40000000f00 */
.L_x_5370:
[----:B------:R-:W-:Y:S05]  /*5a90*/  BSYNC B1 ;  /* 0x0000000000017941 */ /* 0x000fea0003800000 */
.L_x_5368:
        /* <DEDUP_REMOVED lines=16> */
.L_x_5374:
[----:B------:R-:W-:Y:S05]  /*5ba0*/  BSYNC B2 ;  /* 0x0000000000027941 */ /* 0x000fea0003800000 */
.L_x_5373:
        /* <DEDUP_REMOVED lines=44> */
.L_x_5372:
[----:B------:R-:W-:Y:S05]  /*5e70*/  BSYNC B1 ;  /* 0x0000000000017941 */ /* 0x000fea0003800000 */
.L_x_5371:
        /* <DEDUP_REMOVED lines=21> */
.L_x_5376:
[----:B------:R-:W-:Y:S02]  /*5fd0*/  MOV R74, R12 ;  /* 0x0000000c004a7202 */ /* 0x000fe40000000f00 */
.L_x_5377:
[----:B------:R-:W-:Y:S05]  /*5fe0*/  BSYNC B1 ;  /* 0x0000000000017941 */ /* 0x000fea0003800000 */
.L_x_5375:
        /* <DEDUP_REMOVED lines=18> */
.L_x_5381:
[----:B------:R-:W-:Y:S05]  /*6110*/  BSYNC B2 ;  /* 0x0000000000027941 */ /* 0x000fea0003800000 */
.L_x_5380:
        /* <DEDUP_REMOVED lines=44> */
.L_x_5379:
[----:B------:R-:W-:Y:S05]  /*63e0*/  BSYNC B1 ;  /* 0x0000000000017941 */ /* 0x000fea0003800000 */
.L_x_5378:
[----:B------:R1:W2:Y:S01]  /*63f0*/  I2F.U32 R73, R74 ;  /* 0x0000004a00497306 */ /* 0x0002a20000201000 */
[----:B------:R-:W-:Y:S02]  /*6400*/  PRMT R75, RZ, 0x7610, R75 ;  /* 0x00007610ff4b7816 */ /* 0x000fe4000000004b */
[----:B------:R-:W-:Y:S02]  /*6410*/  SEL R111, RZ, 0x10000, P5 ;  /* 0x00010000ff6f7807 */ /* 0x000fe40002800000 */
[----:B------:R-:W-:Y:S01]  /*6420*/  ISETP.NE.AND P5, PT, R100, RZ, PT ;  /* 0x000000ff6400720c */ /* 0x000fe20003fa5270 */
[----:B------:R-:W-:Y:S01]  /*6430*/  FMUL.FTZ R75, R75, R92 ;  /* 0x0000005c4b4b7220 */ /* 0x000fe20000410000 */
[----:B------:R-:W-:-:S02]  /*6440*/  SEL R72, RZ, 0x1, P2 ;  /* 0x00000001ff487807 */ /* 0x000fc40001000000 */
[----:B------:R-:W-:Y:S01]  /*6450*/  SEL R114, RZ, 0x1, P1 ;  /* 0x00000001ff727807 */ /* 0x000fe20000800000 */
[----:B------:R-:W-:Y:S01]  /*6460*/  FMUL.FTZ R75, R75, c[0x0][0x1e8] ;  /* 0x00007a004b4b7a20 */ /* 0x000fe20000410000 */
[----:B------:R-:W-:Y:S02]  /*6470*/  SEL R112, RZ, 0x1, P5 ;  /* 0x00000001ff707807 */ /* 0x000fe40002800000 */
[----:B------:R-:W-:Y:S01]  /*6480*/  ISETP.NE.AND P6, PT, R98, RZ, PT ;  /* 0x000000ff6200720c */ /* 0x000fe20003fc5270 */
[----:B------:R-:W-:Y:S01]  /*6490*/  IMAD.WIDE.U32 R114, R114, 0x10000, RZ ;  /* 0x0001000072727825 */ /* 0x000fe200078e00ff */
[----:B------:R-:W-:Y:S02]  /*64a0*/  SEL R98, RZ, 0x100, P4 ;  /* 0x00000100ff627807 */ /* 0x000fe40002000000 */
[----:B-1----:R-:W-:Y:S01]  /*64b0*/  @P0 PRMT R74, RZ, 0x7610, R23 ;  /* 0x00007610ff4a0816 */ /* 0x002fe20000000017 */
[----:B--2---:R-:W-:Y:S01]  /*64c0*/  FFMA.FTZ R73, R73, R96, 1.1641532182693481445e-10 ;  /* 0x2f00000049497423 */ /* 0x004fe20000010060 */
[----:B------:R-:W-:Y:S01]  /*64d0*/  SEL R117, RZ, 0x1, P3 ;  /* 0x00000001ff757807 */ /* 0x000fe20001800000 */
[----:B------:R-:W-:Y:S01]  /*64e0*/  IMAD.WIDE.U32 R112, R112, 0x100, RZ ;  /* 0x0000010070707825 */ /* 0x000fe200078e00ff */
[----:B------:R-:W-:-:S02]  /*64f0*/  SEL R109, RZ, 0x1, P6 ;  /* 0x00000001ff6d7807 */ /* 0x000fc40003000000 */
        /* <DEDUP_REMOVED lines=11> */
[----:B------:R-:W-:Y:S02]  /*65b0*/  F2FP.BF16.PACK_AB R74, R95, R86 ;  /* 0x000000565f4a723e */ /* 0x000fe400000010ff */
[----:B------:R-:W-:Y:S02]  /*65c0*/  F2FP.BF16.PACK_AB R73, R89, R82 ;  /* 0x000000525949723e */ /* 0x000fe400000010ff */
[----:B------:R-:W-:Y:S02]  /*65d0*/  F2FP.BF16.PACK_AB R72, R81, R76 ;  /* 0x0000004c5148723e */ /* 0x000fe400000010ff */
[----:B------:R-:W-:-:S02]  /*65e0*/  LEA.HI.X R111, R94, c[0x0][0x18c], RZ, 0x4, P0 ;  /* 0x000063005e6f7a11 */ /* 0x000fc400000f24ff */
[----:B------:R-:W-:Y:S02]  /*65f0*/  F2FP.BF16.PACK_AB R75, R105, R97 ;  /* 0x00000061694b723e */ /* 0x000fe400000010ff */
[C---:B------:R-:W-:Y:S02]  /*6600*/  LEA.HI.X R109, R94.reuse, c[0x0][0x194], RZ, 0x3, P1 ;  /* 0x000065005e6d7a11 */ /* 0x040fe400008f1cff */
[----:B------:R-:W-:Y:S01]  /*6610*/  LOP3.LUT R113, R113, R117, R115, 0xfe, !PT ;  /* 0x0000007571717212 */ /* 0x000fe200078efe73 */
[----:B------:R1:W-:Y:S01]  /*6620*/  STG.E.128 [R110.64], R72 ;  /* 0x000000486e007986 */ /* 0x0003e2000c101d06 */
[----:B------:R-:W-:-:S03]  /*6630*/  IADD3 R94, R94, 0x80, RZ ;  /* 0x000000805e5e7810 */ /* 0x000fc60007ffe0ff */
[----:B------:R1:W-:Y:S04]  /*6640*/  STG.E.64 [R108.64], R112 ;  /* 0x000000706c007986 */ /* 0x0003e8000c101b06 */
.L_x_5325:
[----:B------:R-:W-:Y:S05]  /*6650*/  BSYNC B0 ;  /* 0x0000000000007941 */ /* 0x000fea0003800000 */
.L_x_5324:
[----:B------:R-:W-:Y:S01]  /*6660*/  ISETP.NE.AND P0, PT, R77, RZ, PT ;  /* 0x000000ff4d00720c */ /* 0x000fe20003f05270 */
[----:B------:R-:W-:-:S12]  /*6670*/  BSSY B0, `(.L_x_5382) ;  /* 0x00002d3000007945 */ /* 0x000fd80003800000 */
[----:B------:R-:W-:Y:S05]  /*6680*/  @!P0 BRA `(.L_x_5383) ;  /* 0x00002d1000008947 */ /* 0x000fea0003800000 */
[----:B------:R-:W-:Y:S01]  /*6690*/  ISETP.NE.U32.AND P0, PT, RZ, c[0x0][0x180], PT ;  /* 0x00006000ff007a0c */ /* 0x000fe20003f05070 */
[----:B-1----:R-:W-:-:S03]  /*66a0*/  IMAD.MOV.U32 R73, RZ, RZ, 0x10 ;  /* 0x00000010ff497424 */ /* 0x002fc600078e00ff */
        /* <DEDUP_REMOVED lines=18> */
.L_x_5385:
[----:B-1----:R-:W-:Y:S02]  /*67d0*/  IMAD.MOV.U32 R83, RZ, RZ, R12 ;  /* 0x000000ffff537224 */ /* 0x002fe400078e000c */
.L_x_5386:
[----:B------:R-:W-:Y:S05]  /*67e0*/  BSYNC B1 ;  /* 0x0000000000017941 */ /* 0x000fea0003800000 */
.L_x_5384:
        /* <DEDUP_REMOVED lines=16> */
.L_x_5390:
[----:B------:R-:W-:Y:S05]  /*68f0*/  BSYNC B2 ;  /* 0x0000000000027941 */ /* 0x000fea0003800000 */
.L_x_5389:
        /* <DEDUP_REMOVED lines=44> */
.L_x_5388:
[----:B------:R-:W-:Y:S05]  /*6bc0*/  BSYNC B1 ;  /* 0x0000000000017941 */ /* 0x000fea0003800000 */
.L_x_5387:
        /* <DEDUP_REMOVED lines=23> */
.L_x_5392:
[----:B------:R-:W-:Y:S02]  /*6d40*/  IMAD.MOV.U32 R10, RZ, RZ, R12 ;  /* 0x000000ffff0a7224 */ /* 0x000fe400078e000c */
.L_x_5393:
[----:B------:R-:W-:Y:S05]  /*6d50*/  BSYNC B1 ;  /* 0x0000000000017941 */ /* 0x000fea0003800000 */
.L_x_5391:
        /* <DEDUP_REMOVED lines=16> */
.L_x_5397:
[----:B------:R-:W-:Y:S05]  /*6e60*/  BSYNC B2 ;  /* 0x0000000000027941 */ /* 0x000fea0003800000 */
.L_x_5396:
        /* <DEDUP_REMOVED lines=44> */
.L_x_5395:
[----:B------:R-:W-:Y:S05]  /*7130*/  BSYNC B1 ;  /* 0x0000000000017941 */ /* 0x000fea0003800000 */
.L_x_5394:
        /* <DEDUP_REMOVED lines=22> */
.L_x_5399:
[----:B------:R-:W-:Y:S02]  /*72a0*/  IMAD.MOV.U32 R10, RZ, RZ, R12 ;  /* 0x000000ffff0a7224 */ /* 0x000fe400078e000c */
.L_x_5400:
[----:B------:R-:W-:Y:S05]  /*72b0*/  BSYNC B1 ;  /* 0x0000000000017941 */ /* 0x000fea0003800000 */
.L_x_5398:
        /* <DEDUP_REMOVED lines=16> */
.L_x_5404:
[----:B------:R-:W-:Y:S05]  /*73c0*/  BSYNC B2 ;  /* 0x0000000000027941 */ /* 0x000fea0003800000 */
.L_x_5403:
        /* <DEDUP_REMOVED lines=44> */
.L_x_5402:
[----:B------:R-:W-:Y:S05]  /*7690*/  BSYNC B1 ;  /* 0x0000000000017941 */ /* 0x000fea0003800000 */
.L_x_5401:
        /* <DEDUP_REMOVED lines=21> */
.L_x_5406:
[----:B------:R-:W-:Y:S02]  /*77f0*/  IMAD.MOV.U32 R10, RZ, RZ, R12 ;  /* 0x000000ffff0a7224 */ /* 0x000fe400078e000c */
.L_x_5407:
[----:B------:R-:W-:Y:S05]  /*7800*/  BSYNC B1 ;  /* 0x0000000000017941 */ /* 0x000fea0003800000 */
.L_x_5405:
        /* <DEDUP_REMOVED lines=16> */
.L_x_5411:
[----:B------:R-:W-:Y:S05]  /*7910*/  BSYNC B2 ;  /* 0x0000000000027941 */ /* 0x000fea0003800000 */
.L_x_5410:
        /* <DEDUP_REMOVED lines=44> */
.L_x_5409:
[----:B------:R-:W-:Y:S05]  /*7be0*/  BSYNC B1 ;  /* 0x0000000000017941 */ /* 0x000fea0003800000 */
.L_x_5408:
        /* <DEDUP_REMOVED lines=21> */
.L_x_5413:
[----:B------:R-:W-:Y:S02]  /*7d40*/  IMAD.MOV.U32 R10, RZ, RZ, R12 ;  /* 0x000000ffff0a7224 */ /* 0x000fe400078e000c */
.L_x_5414:
[----:B------:R-:W-:Y:S05]  /*7d50*/  BSYNC B1 ;  /* 0x0000000000017941 */ /* 0x000fea0003800000 */
.L_x_5412:
        /* <DEDUP_REMOVED lines=16> */
.L_x_5418:
[----:B------:R-:W-:Y:S05]  /*7e60*/  BSYNC B2 ;  /* 0x0000000000027941 */ /* 0x000fea0003800000 */
.L_x_5417:
        /* <DEDUP_REMOVED lines=44> */
.L_x_5416:
[----:B------:R-:W-:Y:S05]  /*8130*/  BSYNC B1 ;  /* 0x0000000000017941 */ /* 0x000fea0003800000 */
.L_x_5415:
        /* <DEDUP_REMOVED lines=21> */
.L_x_5420:
[----:B------:R-:W-:Y:S02]  /*8290*/  IMAD.MOV.U32 R10, RZ, RZ, R12 ;  /* 0x000000ffff0a7224 */ /* 0x000fe400078e000c */
.L_x_5421:
[----:B------:R-:W-:Y:S05]  /*82a0*/  BSYNC B1 ;  /* 0x0000000000017941 */ /* 0x000fea0003800000 */
.L_x_5419:
        /* <DEDUP_REMOVED lines=16> */
.L_x_5425:
[----:B------:R-:W-:Y:S05]  /*83b0*/  BSYNC B2 ;  /* 0x0000000000027941 */ /* 0x000fea0003800000 */
.L_x_5424:
        /* <DEDUP_REMOVED lines=44> */
.L_x_5423:
[----:B------:R-:W-:Y:S05]  /*8680*/  BSYNC B1 ;  /* 0x0000000000017941 */ /* 0x000fea0003800000 */
.L_x_5422:
        /* <DEDUP_REMOVED lines=21> */
.L_x_5427:
[----:B------:R-:W-:Y:S02]  /*87e0*/  IMAD.MOV.U32 R74, RZ, RZ, R12 ;  /* 0x000000ffff4a7224 */ /* 0x000fe400078e000c */
.L_x_5428:
[----:B------:R-:W-:Y:S05]  /*87f0*/  BSYNC B1 ;  /* 0x0000000000017941 */ /* 0x000fea0003800000 */
.L_x_5426:
        /* <DEDUP_REMOVED lines=16> */
.L_x_5432:
[----:B------:R-:W-:Y:S05]  /*8900*/  BSYNC B2 ;  /* 0x0000000000027941 */ /* 0x000fea0003800000 */
.L_x_5431:
        /* <DEDUP_REMOVED lines=44> */
.L_x_5430:
[----:B------:R-:W-:Y:S05]  /*8bd0*/  BSYNC B1 ;  /* 0x0000000000017941 */ /* 0x000fea0003800000 */
.L_x_5429:
        /* <DEDUP_REMOVED lines=21> */
.L_x_5434:
[----:B------:R-:W-:Y:S02]  /*8d30*/  IMAD.MOV.U32 R74, RZ, RZ, R12 ;  /* 0x000000ffff4a7224 */ /* 0x000fe400078e000c */
.L_x_5435:
[----:B------:R-:W-:Y:S05]  /*8d40*/  BSYNC B1 ;  /* 0x0000000000017941 */ /* 0x000fea0003800000 */
.L_x_5433:
        /* <DEDUP_REMOVED lines=18> */
.L_x_5439:
[----:B------:R-:W-:Y:S05]  /*8e70*/  BSYNC B2 ;  /* 0x0000000000027941 */ /* 0x000fea0003800000 */
.L_x_5438:
        /* <DEDUP_REMOVED lines=44> */
.L_x_5437:
[----:B------:R-:W-:Y:S05]  /*9140*/  BSYNC B1 ;  /* 0x0000000000017941 */ /* 0x000fea0003800000 */
.L_x_5436:
        /* <DEDUP_REMOVED lines=35> */
[----:B------:R1:W-:Y:S04]  /*9380*/  STG.E.128 [R110.64], R72 ;  /* 0x000000486e007986 */ /* 0x0003e8000c101d06 */
[----:B------:R1:W-:Y:S02]  /*9390*/  STG.E.64 [R108.64], R112 ;  /* 0x000000706c007986 */ /* 0x0003e4000c101b06 */
.L_x_5383:
[----:B------:R-:W-:Y:S05]  /*93a0*/  BSYNC B0 ;  /* 0x0000000000007941 */ /* 0x000fea0003800000 */
.L_x_5382:
[----:B-1----:R-:W-:Y:S01]  /*93b0*/  FADD.FTZ R72, RZ, R18 ;  /* 0x00000012ff487221 */ /* 0x002fe20000010000 */
[----:B------:R-:W-:-:S02]  /*93c0*/  ISETP.NE.AND P0, PT, R16, RZ, PT ;  /* 0x000000ff1000720c */ /* 0x000fc40003f05270 */
        /* <DEDUP_REMOVED lines=32> */
.L_x_5450:
[----:B-12---:R-:W-:Y:S01]  /*95d0*/  FADD.FTZ R73, R73, R72 ;  /* 0x0000004849497221 */ /* 0x006fe20000010000 */
[----:B------:R-:W-:Y:S05]  /*95e0*/  BRA.DIV ~URZ, `(.L_x_5441) ;  /* 0x00000fe27f007947 */ /* 0x000fea000b800000 */
[----:B------:R-:W1:Y:S01]  /*95f0*/  SHFL.BFLY PT, R72, R73, 0x2, 0x1f ;  /* 0x0c401f0049487f89 */ /* 0x000e6200000e0000 */
[----:B------:R-:W-:Y:S01]  /*9600*/  ISETP.NE.AND P0, PT, R16, RZ, PT ;  /* 0x000000ff1000720c */ /* 0x000fe20003f05270 */
        /* <DEDUP_REMOVED lines=66> */
.L_x_5451:
        /* <DEDUP_REMOVED lines=12> */
[----:B------:R-:W-:Y:S01]  /*9af0*/  HFMA2.MMA R92, -RZ, RZ, 0, 0 ;  /* 0x00000000ff5c7435 */ /* 0x000fe200000001ff */
[----:B------:R-:W-:Y:S02]  /*9b00*/  ISETP.NE.AND P1, PT, RZ, UR8, PT ;  /* 0x00000008ff007c0c */ /* 0x000fe4000bf25270 */
[----:B------:R-:W-:Y:S01]  /*9b10*/  ISETP.NE.AND P2, PT, R16, RZ, PT ;  /* 0x000000ff1000720c */ /* 0x000fe20003f45270 */
[----:B------:R-:W-:Y:S02]  /*9b20*/  BSSY B0, `(.L_x_5442) ;  /* 0x0000055000007945 */ /* 0x000fe40003800000 */
[----:B------:R-:W-:-:S04]  /*9b30*/  @!P0 IMAD.MOV.U32 R92, RZ, RZ, R15 ;  /* 0x000000ffff5c8224 */ /* 0x000fc800078e000f */
[----:B------:R-:W-:Y:S01]  /*9b40*/  I2F R100, R92 ;  /* 0x0000005c00647306 */ /* 0x000fe20000201400 */
[----:B------:R-:W0:Y:S04]  /*9b50*/  SHFL.DOWN PT, R111, R92, 0x2, 0x1f ;  /* 0x08401f005c6f7f89 */ /* 0x000e2800000e0000 */
[----:B------:R-:W1:Y:S01]  /*9b60*/  @!P0 LDS.64 R72, [R109.X8] ;  /* 0x000000006d488984 */ /* 0x000e620000008a00 */
[----:B------:R-:W-:Y:S01]  /*9b70*/  LOP3.LUT P0, RZ, R75, 0x1f, R0, 0xf8, !PT ;  /* 0x0000001f4bff7812 */ /* 0x000fe2000780f800 */
[----:B0-----:R-:W-:Y:S01]  /*9b80*/  IMAD.IADD R96, R111, 0x1, R92 ;  /* 0x000000016f607824 */ /* 0x001fe200078e025c */
[----:B------:R-:W-:Y:S11]  /*9b90*/  I2F R102, R111 ;  /* 0x0000006f00667306 */ /* 0x000ff60000201400 */
[----:B------:R-:W-:Y:S01]  /*9ba0*/  @!P0 IMAD.MOV.U32 R75, RZ, RZ, 0x4 ;  /* 0x00000004ff4b8424 */ /* 0x000fe200078e00ff */
[----:B------:R-:W-:Y:S01]  /*9bb0*/  SHFL.DOWN PT, R117, R96, 0x1, 0x1f ;  /* 0x08201f0060757f89 */ /* 0x000fe200000e0000 */
[----:B------:R-:W0:Y:S08]  /*9bc0*/  I2F R74, R96 ;  /* 0x00000060004a7306 */ /* 0x000e300000201400 */
[----:B0-----:R-:W0:Y:S01]  /*9bd0*/  MUFU.RCP R98, R74 ;  /* 0x0000004a00627308 */ /* 0x001e220000001000 */
[----:B-1----:R-:W1:Y:S04]  /*9be0*/  SHFL.DOWN PT, R113, R72, 0x2, 0x1f ;  /* 0x08401f0048717f89 */ /* 0x002e6800000e0000 */
        /* <DEDUP_REMOVED lines=18> */
[----:B------:R-:W-:Y:S01]  /*9d10*/  FMUL.FTZ R111, R94, R94 ;  /* 0x0000005e5e6f7220 */ /* 0x000fe20000410000 */
[----:B------:R-:W-:Y:S01]  /*9d20*/  MOV R94, c[0x0][0x1e0] ;  /* 0x00007800005e7a02 */ /* 0x000fe20000000f00 */
[C---:B------:R-:W-:Y:S02]  /*9d30*/  FFMA.FTZ R72, R74.reuse, R115, R72 ;  /* 0x000000734a487223 */ /* 0x040fe40000010048 */
[----:B------:R-:W-:Y:S02]  /*9d40*/  FMUL.FTZ R111, R74, R111 ;  /* 0x0000006f4a6f7220 */ /* 0x000fe40000410000 */
[----:B--2---:R-:W-:Y:S02]  /*9d50*/  FADD.FTZ R92, R109, R92 ;  /* 0x0000005c6d5c7221 */ /* 0x004fe40000010000 */
[----:B------:R-:W-:-:S02]  /*9d60*/  FMUL.FTZ R111, R111, R117 ;  /* 0x000000756f6f7220 */ /* 0x000fc40000410000 */
[C---:B0-----:R-:W-:Y:S02]  /*9d70*/  FMUL.FTZ R72, R73.reuse, R72 ;  /* 0x0000004849487220 */ /* 0x041fe40000410000 */
[----:B------:R-:W-:-:S03]  /*9d80*/  FFMA.FTZ R92, R73, R111, R92 ;  /* 0x0000006f495c7223 */ /* 0x000fc6000001005c */
[----:B------:R-:W0:Y:S04]  /*9d90*/  SHFL.IDX PT, R113, R72, RZ, 0x1f ;  /* 0x00001fff48717589 */ /* 0x000e2800000e0000 */
[----:B------:R1:W2:Y:S01]  /*9da0*/  SHFL.IDX PT, R109, R92, RZ, 0x1f ;  /* 0x00001fff5c6d7589 */ /* 0x0002a200000e0000 */
[C---:B0-----:R-:W-:Y:S01]  /*9db0*/  FMUL.FTZ R73, R113.reuse, R113 ;  /* 0x0000007171497220 */ /* 0x041fe20000410000 */
[----:B-1----:R-:W-:-:S04]  /*9dc0*/  FSEL R92, R113, RZ, !P1 ;  /* 0x000000ff715c7208 */ /* 0x002fc80004800000 */
[----:B------:R-:W-:Y:S01]  /*9dd0*/  FSEL R74, R73, RZ, P1 ;  /* 0x000000ff494a7208 */ /* 0x000fe20000800000 */
[----:B--2---:R-:W-:-:S04]  /*9de0*/  FFMA.FTZ R73, R109, R94, c[0x0][0x228] ;  /* 0x00008a006d497623 */ /* 0x004fc8000001005e */
[----:B------:R-:W-:Y:S02]  /*9df0*/  FADD.FTZ R111, R73, R74 ;  /* 0x0000004a496f7221 */ /* 0x000fe40000010000 */
[----:B------:R-:W-:Y:S02]  /*9e00*/  @!P0 IMAD.MOV.U32 R73, RZ, RZ, 0x4 ;  /* 0x00000004ff498424 */ /* 0x000fe400078e00ff */
[C---:B------:R-:W-:Y:S02]  /*9e10*/  @!P0 IMAD.WIDE R74, R6.reuse, R75, c[0x0][0x1a0] ;  /* 0x00006800064a8625 */ /* 0x040fe400078e024b */
[----:B------:R-:W0:Y:S02]  /*9e20*/  MUFU.RSQ R111, R111 ;  /* 0x0000006f006f7308 */ /* 0x000e240000001400 */
[----:B------:R-:W-:Y:S01]  /*9e30*/  @!P0 IMAD.WIDE R72, R6, R73, c[0x0][0x1a8] ;  /* 0x00006a0006488625 */ /* 0x000fe200078e0249 */
[----:B------:R1:W-:Y:S04]  /*9e40*/  @!P0 STG.E [R74.64], R113 ;  /* 0x000000714a008986 */ /* 0x0003e8000c101906 */
        /* <DEDUP_REMOVED lines=18> */
[----:B-----5:R-:W-:Y:S02]  /*9f70*/  FFMA.FTZ R72, R60, R73, R68 ;  /* 0x000000493c487223 */ /* 0x020fe40000010044 */
        /* <DEDUP_REMOVED lines=15> */
.L_x_5443:
[----:B------:R-:W-:Y:S05]  /*a070*/  BSYNC B0 ;  /* 0x0000000000007941 */ /* 0x000fea0003800000 */
.L_x_5442:
        /* <DEDUP_REMOVED lines=20> */
[----:B-----5:R-:W-:Y:S02]  /*a1c0*/  FFMA.FTZ R72, R44, R73, R52 ;  /* 0x000000492c487223 */ /* 0x020fe40000010034 */
        /* <DEDUP_REMOVED lines=14> */
.L_x_5445:
[----:B------:R-:W-:Y:S05]  /*a2b0*/  BSYNC B0 ;  /* 0x0000000000007941 */ /* 0x000fea0003800000 */
.L_x_5444:
        /* <DEDUP_REMOVED lines=29> */
[----:B------:R-:W-:Y:S01]  /*a490*/  IMAD.MOV.U32 R108, RZ, RZ, 0x10 ;  /* 0x00000010ff6c7424 */ /* 0x000fe200078e00ff */
[----:B------:R-:W-:-:S02]  /*a4a0*/  F2FP.BF16.PACK_AB R74, R111, R92 ;  /* 0x0000005c6f4a723e */ /* 0x000fc400000010ff */
[----:B------:R-:W-:Y:S01]  /*a4b0*/  F2FP.BF16.PACK_AB R73, R96, R73 ;  /* 0x000000496049723e */ /* 0x000fe200000010ff */
[----:B------:R-:W-:-:S05]  /*a4c0*/  IMAD.WIDE.U32 R108, R17, R108, c[0x0][0x208] ;  /* 0x00008200116c7625 */ /* 0x000fca00078e006c */
[----:B------:R0:W-:Y:S02]  /*a4d0*/  STG.E.128 [R108.64], R72 ;  /* 0x000000486c007986 */ /* 0x0001e4000c101d06 */
.L_x_5447:
[----:B------:R-:W-:Y:S05]  /*a4e0*/  BSYNC B0 ;  /* 0x0000000000007941 */ /* 0x000fea0003800000 */
.L_x_5446:
[----:B------:R-:W-:Y:S02]  /*a4f0*/  IADD3 R6, R6, c[0x0][0x160], RZ ;  /* 0x0000580006067a10 */ /* 0x000fe40007ffe0ff */
[----:B------:R-:W-:Y:S02]  /*a500*/  LOP3.LUT P1, RZ, R13, 0xff, RZ, 0xc0, !PT ;  /* 0x000000ff0dff7812 */ /* 0x000fe4000782c0ff */
[----:B------:R-:W-:Y:S02]  /*a510*/  ISETP.GE.AND P0, PT, R6, c[0x0][0x164], PT ;  /* 0x0000590006007a0c */ /* 0x000fe40003f06270 */
[----:B------:R-:W-:-:S11]  /*a520*/  SEL R13, RZ, 0x1, P1 ;  /* 0x00000001ff0d7807 */ /* 0x000fd60000800000 */
[----:B01---5:R-:W-:Y:S01]  /*a530*/  @P0 CALL.REL.NOINC `(.L_x_5448) ;  /* 0x0000001000000944 */ /* 0x023fe20003c00000 */
[----:B------:R-:W-:Y:S05]  /*a540*/  BRA `(.L_x_5449) ;  /* 0xffff658000007947 */ /* 0x000fea000383ffff */
.L_x_5448:
[----:B------:R-:W-:Y:S05]  /*a550*/  EXIT ;  /* 0x000000000000794d */ /* 0x000fea0003800000 */
.L_x_5440:
[----:B------:R-:W-:Y:S01]  /*a560*/  IMAD.MOV.U32 R96, RZ, RZ, 0x1 ;  /* 0x00000001ff607424 */ /* 0x000fe200078e00ff */
[----:B------:R-:W-:Y:S01]  /*a570*/  MOV R111, 0xffffffff ;  /* 0xffffffff006f7802 */ /* 0x000fe20000000f00 */
[----:B------:R-:W-:Y:S01]  /*a580*/  IMAD.MOV.U32 R94, RZ, RZ, 0x1f ;  /* 0x0000001fff5e7424 */ /* 0x000fe200078e00ff */
[----:B------:R-:W-:Y:S02]  /*a590*/  MOV R74, 0xa5b0 ;  /* 0x0000a5b0004a7802 */ /* 0x000fe40000000f00 */
[----:B0----5:R-:W-:Y:S05]  /*a5a0*/  CALL.REL.NOINC `($__internal_40_$__cuda_sm70_shflsync_bfly_p) ;  /* 0x000006c000007944 */ /* 0x021fea0003c00000 */
[----:B-1----:R-:W-:Y:S01]  /*a5b0*/  IMAD.MOV.U32 R72, RZ, RZ, R96 ;  /* 0x000000ffff487224 */ /* 0x002fe200078e0060 */
[----:B0-----:R-:W-:Y:S05]  /*a5c0*/  BRA `(.L_x_5450) ;  /* 0xfffff00000007947 */ /* 0x001fea000383ffff */
.L_x_5441:
[----:B------:R-:W-:Y:S01]  /*a5d0*/  IMAD.MOV.U32 R96, RZ, RZ, 0x2 ;  /* 0x00000002ff607424 */ /* 0x000fe200078e00ff */
[----:B------:R-:W-:Y:S01]  /*a5e0*/  MOV R111, 0xffffffff ;  /* 0xffffffff006f7802 */ /* 0x000fe20000000f00 */
[----:B------:R-:W-:Y:S01]  /*a5f0*/  IMAD.MOV.U32 R94, RZ, RZ, 0x1f ;  /* 0x0000001fff5e7424 */ /* 0x000fe200078e00ff */
[----:B------:R-:W-:Y:S02]  /*a600*/  MOV R74, 0xa620 ;  /* 0x0000a620004a7802 */ /* 0x000fe40000000f00 */
[----:B0----5:R-:W-:Y:S05]  /*a610*/  CALL.REL.NOINC `($__internal_40_$__cuda_sm70_shflsync_bfly_p) ;  /* 0x0000065000007944 */ /* 0x021fea0003c00000 */
[----:B01----:R-:W-:Y:S01]  /*a620*/  FADD.FTZ R73, R73, R96 ;  /* 0x0000006049497221 */ /* 0x003fe20000010000 */
[----:B------:R-:W-:Y:S01]  /*a630*/  MOV R74, 0xa680 ;  /* 0x0000a680004a7802 */ /* 0x000fe20000000f00 */
[----:B------:R-:W-:Y:S02]  /*a640*/  IMAD.MOV.U32 R96, RZ, RZ, 0x4 ;  /* 0x00000004ff607424 */ /* 0x000fe400078e00ff */
[----:B------:R-:W-:-:S02]  /*a650*/  IMAD.MOV.U32 R94, RZ, RZ, 0x1f ;  /* 0x0000001fff5e7424 */ /* 0x000fc400078e00ff */
[----:B------:R-:W-:Y:S02]  /*a660*/  IMAD.MOV.U32 R111, RZ, RZ, -0x1 ;  /* 0xffffffffff6f7424 */ /* 0x000fe400078e00ff */
[----:B------:R-:W-:Y:S05]  /*a670*/  CALL.REL.NOINC `($__internal_40_$__cuda_sm70_shflsync_bfly_p) ;  /* 0x000005f000007944 */ /* 0x000fea0003c00000 */
[----:B01----:R-:W-:Y:S01]  /*a680*/  FADD.FTZ R73, R73, R96 ;  /* 0x0000006049497221 */ /* 0x003fe20000010000 */
[----:B------:R-:W-:Y:S01]  /*a690*/  HFMA2.MMA R96, -RZ, RZ, 0, 4.76837158203125e-07 ;  /* 0x00000008ff607435 */ /* 0x000fe200000001ff */
[----:B------:R-:W-:Y:S01]  /*a6a0*/  IMAD.MOV.U32 R94, RZ, RZ, 0x1f ;  /* 0x0000001fff5e7424 */ /* 0x000fe200078e00ff */
[----:B------:R-:W-:Y:S01]  /*a6b0*/  MOV R74, 0xa6e0 ;  /* 0x0000a6e0004a7802 */ /* 0x000fe20000000f00 */
[----:B------:R-:W-:-:S03]  /*a6c0*/  IMAD.MOV.U32 R111, RZ, RZ, -0x1 ;  /* 0xffffffffff6f7424 */ /* 0x000fc600078e00ff */
[----:B------:R-:W-:Y:S05]  /*a6d0*/  CALL.REL.NOINC `($__internal_40_$__cuda_sm70_shflsync_bfly_p) ;  /* 0x0000059000007944 */ /* 0x000fea0003c00000 */
[----:B01----:R-:W-:Y:S01]  /*a6e0*/  FADD.FTZ R73, R73, R96 ;  /* 0x0000006049497221 */ /* 0x003fe20000010000 */
[----:B------:R-:W-:Y:S01]  /*a6f0*/  MOV R94, 0x1f ;  /* 0x0000001f005e7802 */ /* 0x000fe20000000f00 */
[----:B------:R-:W-:Y:S01]  /*a700*/  IMAD.MOV.U32 R96, RZ, RZ, 0x10 ;  /* 0x00000010ff607424 */ /* 0x000fe200078e00ff */
[----:B------:R-:W-:Y:S01]  /*a710*/  MOV R74, 0xa740 ;  /* 0x0000a740004a7802 */ /* 0x000fe20000000f00 */
[----:B------:R-:W-:Y:S02]  /*a720*/  IMAD.MOV.U32 R111, RZ, RZ, -0x1 ;  /* 0xffffffffff6f7424 */ /* 0x000fe400078e00ff */
[----:B------:R-:W-:Y:S05]  /*a730*/  CALL.REL.NOINC `($__internal_40_$__cuda_sm70_shflsync_bfly_p) ;  /* 0x0000053000007944 */ /* 0x000fea0003c00000 */
[----:B01----:R-:W-:Y:S01]  /*a740*/  FADD.FTZ R73, R73, R96 ;  /* 0x0000006049497221 */ /* 0x003fe20000010000 */
[----:B------:R-:W-:Y:S01]  /*a750*/  ISETP.NE.AND P0, PT, R16, RZ, PT ;  /* 0x000000ff1000720c */ /* 0x000fe20003f05270 */
[----:B------:R-:W-:Y:S01]  /*a760*/  IMAD.MOV.U32 R96, RZ, RZ, 0x1 ;  /* 0x00000001ff607424 */ /* 0x000fe200078e00ff */
[----:B------:R-:W-:Y:S01]  /*a770*/  MOV R111, 0xffffffff ;  /* 0xffffffff006f7802 */ /* 0x000fe20000000f00 */
        /* <DEDUP_REMOVED lines=52> */
[----:B------:R-:W-:Y:S05]  /*aac0*/  CALL.REL.NOINC `($__internal_40_$__cuda_sm70_shflsync_bfly_p) ;  /* 0x000001a000007944 */ /* 0x000fea0003c00000 */
[----:B01----:R-:W-:Y:S01]  /*aad0*/  FADD.FTZ R73, R73, R96 ;  /* 0x0000006049497221 */ /* 0x003fe20000010000 */
[----:B------:R-:W-:Y:S01]  /*aae0*/  MOV R74, 0xab30 ;  /* 0x0000ab30004a7802 */ /* 0x000fe20000000f00 */
[----:B------:R-:W-:Y:S02]  /*aaf0*/  IMAD.MOV.U32 R96, RZ, RZ, 0x2 ;  /* 0x00000002ff607424 */ /* 0x000fe400078e00ff */
[----:B------:R-:W-:Y:S02]  /*ab00*/  IMAD.MOV.U32 R94, RZ, RZ, 0x1f ;  /* 0x0000001fff5e7424 */ /* 0x000fe400078e00ff */
[----:B------:R-:W-:Y:S02]  /*ab10*/  IMAD.MOV.U32 R111, RZ, RZ, -0x1 ;  /* 0xffffffffff6f7424 */ /* 0x000fe400078e00ff */
[----:B------:R-:W-:Y:S05]  /*ab20*/  CALL.REL.NOINC `($__internal_40_$__cuda_sm70_shflsync_bfly_p) ;  /* 0x0000014000007944 */ /* 0x000fea0003c00000 */
[----:B01----:R-:W-:Y:S01]  /*ab30*/  FADD.FTZ R73, R73, R96 ;  /* 0x0000006049497221 */ /* 0x003fe20000010000 */
[----:B------:R-:W-:Y:S01]  /*ab40*/  HFMA2.MMA R96, -RZ, RZ, 0, 2.384185791015625e-07 ;  /* 0x00000004ff607435 */ /* 0x000fe200000001ff */
        /* <DEDUP_REMOVED lines=8> */
[----:B------:R-:W-:-:S02]  /*abd0*/  IMAD.MOV.U32 R111, RZ, RZ, -0x1 ;  /* 0xffffffffff6f7424 */ /* 0x000fc400078e00ff */
[----:B------:R-:W-:Y:S05]  /*abe0*/  CALL.REL.NOINC `($__internal_40_$__cuda_sm70_shflsync_bfly_p) ;  /* 0x0000008000007944 */ /* 0x000fea0003c00000 */
[----:B-1----:R-:W-:Y:S01]  /*abf0*/  FADD.FTZ R109, R73, R96 ;  /* 0x00000060496d7221 */ /* 0x002fe20000010000 */
[----:B0-----:R-:W-:Y:S01]  /*ac00*/  MOV R111, 0xffffffff ;  /* 0xffffffff006f7802 */ /* 0x001fe20000000f00 */
[----:B------:R-:W-:Y:S01]  /*ac10*/  IMAD.MOV.U32 R96, RZ, RZ, 0x10 ;  /* 0x00000010ff607424 */ /* 0x000fe200078e00ff */
[----:B------:R-:W-:Y:S01]  /*ac20*/  MOV R74, 0xac60 ;  /* 0x0000ac60004a7802 */ /* 0x000fe20000000f00 */
[----:B------:R-:W-:-:S02]  /*ac30*/  IMAD.MOV.U32 R94, RZ, RZ, 0x1f ;  /* 0x0000001fff5e7424 */ /* 0x000fc400078e00ff */
[----:B------:R-:W-:Y:S02]  /*ac40*/  IMAD.MOV.U32 R73, RZ, RZ, R109 ;  /* 0x000000ffff497224 */ /* 0x000fe400078e006d */
[----:B------:R-:W-:Y:S05]  /*ac50*/  CALL.REL.NOINC `($__internal_40_$__cuda_sm70_shflsync_bfly_p) ;  /* 0x0000001000007944 */ /* 0x000fea0003c00000 */
[----:B01----:R-:W-:Y:S05]  /*ac60*/  BRA `(.L_x_5451) ;  /* 0xffffedc000007947 */ /* 0x003fea000383ffff */
        .weak           $__internal_40_$__cuda_sm70_shflsync_bfly_p
        .type           $__internal_40_$__cuda_sm70_shflsync_bfly_p,@function
        .size           $__internal_40_$__cuda_sm70_shflsync_bfly_p,(.L_x_22128 - $__internal_40_$__cuda_sm70_shflsync_bfly_p)
$__internal_40_$__cuda_sm70_shflsync_bfly_p:
[----:B------:R-:W-:Y:S01]  /*ac70*/  IMAD.MOV.U32 R75, RZ, RZ, 0x0 ;  /* 0x00000000ff4b7424 */ /* 0x000fe200078e00ff */
[----:B------:R-:W-:Y:S04]  /*ac80*/  WARPSYNC R111 ;  /* 0x0000006f00007348 */ /* 0x000fe80003800000 */
[----:B------:R0:W1:Y:S01]  /*ac90*/  SHFL.BFLY PT, R96, R73, R96, R94 ;  /* 0x0c00006049607389 */ /* 0x00006200000e005e */
[----:B------:R-:W-:Y:S05]  /*aca0*/  RET.REL.NODEC R74 `(_ZN10layer_norm13ln_fwd_kernelINS_13Kernel_traitsIf13__nv_bfloat16S2_S2_fjLj3072ELj1ELj1ELj4ELj16ENS_18Kernel_traits_baseILj3072EfS2_S2_S2_fjLj128EEEEELb1ELb0ELb0ELb0EEEvNS_9FwdParamsE) ;  /* 0xffff53504a007950 */ /* 0x000fea0003c3ffff */
.L_x_5452:
        /* <DEDUP_REMOVED lines=13> */
.L_x_22128:


//--------------------- .text._ZN10layer_norm13ln_fwd_kernelINS_13Kernel_traitsIf13__nv_bfloat16S2_S2_fjLj3072ELj1ELj1ELj4ELj16ENS_18Kernel_traits_baseILj3072EfS2_S2_S2_fjLj128EEEEELb1ELb0ELb0ELb1EEEvNS_9FwdParamsE --------------------------
	.section	.text._ZN10layer_norm13ln_fwd_kernelINS_13Kernel_traitsIf13__nv_bfloat16S2_S2_fjLj3072ELj1ELj1ELj4ELj16ENS_18Kernel_traits_baseILj3072EfS2_S2_S2_fjLj128EEEEELb1ELb0ELb0ELb1EEEvNS_9FwdParamsE,"ax",@progbits
	.sectioninfo	@"SHI_REGISTERS=125"
	.align	128
        .global         _ZN10layer_norm13ln_fwd_kernelINS_13Kernel_traitsIf13__nv_bfloat16S2_S2_fjLj3072ELj1ELj1ELj4ELj16ENS_18Kernel_traits_baseILj3072EfS2_S2_S2_fjLj128EEEEELb1ELb0ELb0ELb1EEEvNS_9FwdParamsE
        .type           _ZN10layer_norm13ln_fwd_kernelINS_13Kernel_traitsIf13__nv_bfloat16S2_S2_fjLj3072ELj1ELj1ELj4ELj16ENS_18Kernel_traits_baseILj3072EfS2_S2_S2_fjLj128EEEEELb1ELb0ELb0ELb1EEEvNS_9FwdParamsE,@function
        .size           _ZN10layer_norm13ln_fwd_kernelINS_13Kernel_traitsIf13__nv_bfloat16S2_S2_fjLj3072ELj1ELj1ELj4ELj16ENS_18Kernel_traits_baseILj3072EfS2_S2_S2_fjLj128EEEEELb1ELb0ELb0ELb1EEEvNS_9FwdParamsE,(.L_x_22129 - _ZN10layer_norm13ln_fwd_kernelINS_13Kernel_traitsIf13__nv_bfloat16S2_S2_fjLj3072ELj1ELj1ELj4ELj16ENS_18Kernel_traits_baseILj3072EfS2_S2_S2_fjLj128EEEEELb1ELb0ELb0ELb1EEEvNS_9FwdParamsE)
        .other          _ZN10layer_norm13ln_fwd_kernelINS_13Kernel_traitsIf13__nv_bfloat16S2_S2_fjLj3072ELj1ELj1ELj4ELj16ENS_18Kernel_traits_baseILj3072EfS2_S2_S2_fjLj128EEEEELb1ELb0ELb0ELb1EEEvNS_9FwdParamsE,@"STO_CUDA_ENTRY STV_DEFAULT"
_ZN10layer_norm13ln_fwd_kernelINS_13Kernel_traitsIf13__nv_bfloat16S2_S2_fjLj3072ELj1ELj1ELj4ELj16ENS_18Kernel_traits_baseILj3072EfS2_S2_S2_fjLj128EEEEELb1ELb0ELb0ELb1EEEvNS_9FwdParamsE:
.text._ZN10layer_norm13ln_fwd_kernelINS_13Kernel_traitsIf13__nv_bfloat16S2_S2_fjLj3072ELj1ELj1ELj4ELj16ENS_18Kernel_traits_baseILj3072EfS2_S2_S2_fjLj128EEEEELb1ELb0ELb0ELb1EEEvNS_9FwdParamsE:
        /* <DEDUP_REMOVED lines=11> */
[----:B------:R-:W-:Y:S01]  /*00b0*/  CS2R R68, SRZ ;  /* 0x0000000000447805 */ /* 0x000fe2000001ff00 */
[----:B------:R-:W-:Y:S01]  /*00c0*/  CS2R R70, SRZ ;  /* 0x0000000000467805 */ /* 0x000fe2000001ff00 */
[----:B------:R-:W-:Y:S01]  /*00d0*/  CS2R R64, SRZ ;  /* 0x0000000000407805 */ /* 0x000fe2000001ff00 */
[----:B------:R-:W0:Y:S01]  /*00e0*/  S2R R0, SR_TID.X ;  /* 0x0000000000007919 */ /* 0x000e220000002100 */
[----:B------:R-:W-:Y:S01]  /*00f0*/  CS2R R66, SRZ ;  /* 0x0000000000427805 */ /* 0x000fe2000001ff00 */
[----:B------:R-:W-:Y:S01]  /*0100*/  CS2R R60, SRZ ;  /* 0x00000000003c7805 */ /* 0x000fe2000001ff00 */
[----:B------:R-:W-:Y:S01]  /*0110*/  CS2R R62, SRZ ;  /* 0x00000000003e7805 */ /* 0x000fe2000001ff00 */
[----:B------:R-:W0:Y:S01]  /*0120*/  S2R R13, SR_CTAID.X ;  /* 0x00000000000d7919 */ /* 0x000e220000002500 */
[----:B------:R-:W-:Y:S01]  /*0130*/  CS2R R56, SRZ ;  /* 0x0000000000387805 */ /* 0x000fe2000001ff00 */
[----:B------:R-:W-:Y:S01]  /*0140*/  CS2R R58, SRZ ;  /* 0x00000000003a7805 */ /* 0x000fe2000001ff00 */
[----:B------:R-:W-:Y:S01]  /*0150*/  CS2R R52, SRZ ;  /* 0x0000000000347805 */ /* 0x000fe2000001ff00 */
[----:B------:R-:W-:Y:S01]  /*0160*/  CS2R R54, SRZ ;  /* 0x0000000000367805 */ /* 0x000fe2000001ff00 */
[----:B------:R-:W-:Y:S01]  /*0170*/  CS2R R48, SRZ ;  /* 0x0000000000307805 */ /* 0x000fe2000001ff00 */
[----:B------:R-:W-:Y:S01]  /*0180*/  CS2R R50, SRZ ;  /* 0x0000000000327805 */ /* 0x000fe2000001ff00 */
        /* <DEDUP_REMOVED lines=25> */
[----:B------:R-:W-:Y:S01]  /*0320*/  IMAD.WIDE.U32 R8, R9, -0x326172a9, RZ ;  /* 0xcd9e8d5709087825 */ /* 0x000fe200078e00ff */
[----:B------:R-:W-:-:S02]  /*0330*/  UIADD3 UR18, UR5, -0x56f99767, URZ ;  /* 0xa906689905127890 */ /* 0x000fc4000fffe03f */
[----:B------:R-:W-:Y:S01]  /*0340*/  UIADD3 UR17, UR4, 0x1715609d, URZ ;  /* 0x1715609d04117890 */ /* 0x000fe2000fffe03f */
[----:B------:R-:W-:Y:S01]  /*0350*/  IMAD.WIDE.U32 R4, R4, -0x2daee0ad, RZ ;  /* 0xd2511f5304047825 */ /* 0x000fe200078e00ff */
[----:B------:R-:W-:Y:S01]  /*0360*/  LOP3.LUT R3, R9, UR11, R10, 0x96, !PT ;  /* 0x0000000b09037c12 */ /* 0x000fe2000f8e960a */
[----:B------:R-:W-:Y:S02]  /*0370*/  UIADD3 UR19, UR4, -0x4ab325aa, URZ ;  /* 0xb54cda5604137890 */ /* 0x000fe4000fffe03f */
[----:B------:R-:W-:Y:S01]  /*0380*/  UIADD3 UR20, UR5, 0x646e171e, URZ ;  /* 0x646e171e05147890 */ /* 0x000fe2000fffe03f */
[----:B------:R-:W-:Y:S01]  /*0390*/  LOP3.LUT R10, R5, UR12, R2, 0x96, !PT ;  /* 0x0000000c050a7c12 */ /* 0x000fe2000f8e9602 */
[----:B------:R-:W-:Y:S01]  /*03a0*/  IMAD.WIDE.U32 R2, R3, -0x2daee0ad, RZ ;  /* 0xd2511f5303027825 */ /* 0x000fe200078e00ff */
[----:B------:R-:W-:Y:S02]  /*03b0*/  UIADD3 UR21, UR4, 0x5384540f, URZ ;  /* 0x5384540f04157890 */ /* 0x000fe4000fffe03f */
[----:B------:R-:W-:Y:S01]  /*03c0*/  UIADD3 UR22, UR5, 0x1fd5c5a3, URZ ;  /* 0x1fd5c5a305167890 */ /* 0x000fe2000fffe03f */
[----:B------:R-:W-:Y:S01]  /*03d0*/  IMAD.WIDE.U32 R10, R10, -0x326172a9, RZ ;  /* 0xcd9e8d570a0a7825 */ /* 0x000fe200078e00ff */
[----:B------:R-:W-:Y:S01]  /*03e0*/  LOP3.LUT R9, R3, UR14, R4, 0x96, !PT ;  /* 0x0000000e03097c12 */ /* 0x000fe2000f8e9604 */
[----:B------:R-:W-:-:S02]  /*03f0*/  UIADD3 UR24, UR5, -0x24c28bd8, URZ ;  /* 0xdb3d742805187890 */ /* 0x000fc4000fffe03f */
[----:B------:R-:W-:Y:S01]  /*0400*/  UIADD3 UR23, UR4, -0xe443238, URZ ;  /* 0xf1bbcdc804177890 */ /* 0x000fe2000fffe03f */
        /* <DEDUP_REMOVED lines=19> */
[----:B------:R-:W-:-:S04]  /*0540*/  LOP3.LUT R104, R5, UR23, R10, 0x96, !PT ;  /* 0x0000001705687c12 */ /* 0x000fc8000f8e960a */
[----:B------:R-:W-:Y:S01]  /*0550*/  LOP3.LUT R102, R3, UR24, R2, 0x96, !PT ;  /* 0x0000001803667c12 */ /* 0x000fe2000f8e9602 */
[----:B------:R-:W-:-:S05]  /*0560*/  IMAD.SHL.U32 R2, R0, 0x20, RZ ;  /* 0x0000002000027824 */ /* 0x000fca00078e00ff */
[----:B------:R-:W-:Y:S02]  /*0570*/  LOP3.LUT R4, R2, 0xfe0, RZ, 0xc0, !PT ;  /* 0x00000fe002047812 */ /* 0x000fe400078ec0ff */
[----:B------:R-:W-:Y:S02]  /*0580*/  LEA.HI R2, R0, R13, RZ, 0x19 ;  /* 0x0000000d00027211 */ /* 0x000fe400078fc8ff */
[C---:B------:R-:W-:Y:S02]  /*0590*/  IADD3 R8, P1, R4.reuse, c[0x0][0x218], RZ ;  /* 0x0000860004087a10 */ /* 0x040fe40007f3e0ff */
[----:B------:R-:W-:Y:S02]  /*05a0*/  IADD3 R4, P2, R4, c[0x0][0x1b0], RZ ;  /* 0x00006c0004047a10 */ /* 0x000fe40007f5e0ff */
[----:B------:R-:W-:Y:S02]  /*05b0*/  IADD3.X R9, RZ, c[0x0][0x21c], RZ, P1, !PT ;  /* 0x00008700ff097a10 */ /* 0x000fe40000ffe4ff */
[----:B------:R-:W-:Y:S01]  /*05c0*/  ISETP.GE.AND P1, PT, R2, c[0x0][0x164], PT ;  /* 0x0000590002007a0c */ /* 0x000fe20003f26270 */
[----:B------:R-:W-:-:S02]  /*05d0*/  IMAD.X R5, RZ, RZ, c[0x0][0x1b4], P2 ;  /* 0x00006d00ff057624 */ /* 0x000fc400010e06ff */
[----:B------:R0:W5:Y:S04]  /*05e0*/  @P0 LDG.E.128 R68, [R8.64] ;  /* 0x0000000608440981 */ /* 0x000168000c1e1d00 */
[----:B------:R0:W5:Y:S04]  /*05f0*/  @P0 LDG.E.128 R64, [R8.64+0x10] ;  /* 0x0000100608400981 */ /* 0x000168000c1e1d00 */
[----:B------:R0:W5:Y:S04]  /*0600*/  @P0 LDG.E.128 R60, [R8.64+0x1000] ;  /* 0x00100006083c0981 */ /* 0x000168000c1e1d00 */
[----:B------:R0:W5:Y:S04]  /*0610*/  @P0 LDG.E.128 R56, [R8.64+0x1010] ;  /* 0x0010100608380981 */ /* 0x000168000c1e1d00 */
[----:B------:R0:W5:Y:S04]  /*0620*/  @P0 LDG.E.128 R52, [R8.64+0x2000] ;  /* 0x0020000608340981 */ /* 0x000168000c1e1d00 */
[----:B------:R0:W5:Y:S01]  /*0630*/  @P0 LDG.E.128 R48, [R8.64+0x2010] ;  /* 0x0020100608300981 */ /* 0x000162000c1e1d00 */
[----:B------:R-:W-:Y:S05]  /*0640*/  @P1 EXIT ;  /* 0x000000000000194d */ /* 0x000fea0003800000 */
[----:B------:R-:W-:Y:S01]  /*0650*/  UIADD3 UR25, UR4, -0x700cb87f, URZ ;  /* 0x8ff3478104197890 */ /* 0x000fe2000fffe03f */
[----:B------:R-:W-:Y:S01]  /*0660*/  IMAD R3, R7, -0x2daee0ad, RZ ;  /* 0xd2511f5307037824 */ /* 0x000fe200078e02ff */
[----:B------:R-:W-:Y:S01]  /*0670*/  UIADD3 UR26, UR5, -0x695add53, URZ ;  /* 0x96a522ad051a7890 */ /* 0x000fe2000fffe03f */
[----:B------:R-:W-:Y:S01]  /*0680*/  IMAD R7, R16, -0x326172a9, RZ ;  /* 0xcd9e8d5710077824 */ /* 0x000fe200078e02ff */
[----:B------:R1:W5:Y:S01]  /*0690*/  LDG.E.128 R44, [R4.64] ;  /* 0x00000006042c7981 */ /* 0x000362000c1e1d00 */
[----:B------:R-:W-:-:S03]  /*06a0*/  IMAD.HI.U32 R92, R102, -0x326172a9, RZ ;  /* 0xcd9e8d57665c7827 */ /* 0x000fc600078e00ff */
[----:B------:R1:W5:Y:S01]  /*06b0*/  LDG.E.128 R40, [R4.64+0x10] ;  /* 0x0000100604287981 */ /* 0x000362000c1e1d00 */
[----:B------:R-:W-:Y:S01]  /*06c0*/  IMAD.WIDE.U32 R104, R104, -0x2daee0ad, RZ ;  /* 0xd2511f5368687825 */ /* 0x000fe200078e00ff */
[----:B------:R-:W-:Y:S02]  /*06d0*/  LOP3.LUT R92, R92, UR25, R7, 0x96, !PT ;  /* 0x000000195c5c7c12 */ /* 0x000fe4000f8e9607 */
[----:B------:R1:W5:Y:S01]  /*06e0*/  LDG.E.128 R36, [R4.64+0x1000] ;  /* 0x0010000604247981 */ /* 0x000362000c1e1d00 */
[----:B------:R-:W-:Y:S01]  /*06f0*/  LOP3.LUT R93, R6, 0x3, RZ, 0xc0, !PT ;  /* 0x00000003065d7812 */ /* 0x000fe200078ec0ff */
[----:B------:R-:W-:Y:S01]  /*0700*/  IMAD.MOV.U32 R7, RZ, RZ, 0x1 ;  /* 0x00000001ff077424 */ /* 0x000fe200078e00ff */
[----:B------:R-:W-:Y:S01]  /*0710*/  LOP3.LUT R94, R105, UR26, R3, 0x96, !PT ;  /* 0x0000001a695e7c12 */ /* 0x000fe2000f8e9603 */
[----:B------:R1:W5:Y:S01]  /*0720*/  LDG.E.128 R32, [R4.64+0x1010] ;  /* 0x0010100604207981 */ /* 0x000362000c1e1d00 */
[----:B------:R-:W-:Y:S02]  /*0730*/  IMAD.MOV.U32 R3, RZ, RZ, R12 ;  /* 0x000000ffff037224 */ /* 0x000fe400078e000c */
[----:B------:R-:W-:Y:S01]  /*0740*/  IMAD R102, R102, -0x326172a9, RZ ;  /* 0xcd9e8d5766667824 */ /* 0x000fe200078e02ff */
[----:B------:R1:W5:Y:S01]  /*0750*/  LDG.E.128 R28, [R4.64+0x2000] ;  /* 0x00200006041c7981 */ /* 0x000362000c1e1d00 */
[----:B------:R-:W-:-:S03]  /*0760*/  IMAD.MOV.U32 R6, RZ, RZ, RZ ;  /* 0x000000ffff067224 */ /* 0x000fc600078e00ff */
[----:B------:R1:W5:Y:S01]  /*0770*/  LDG.E.128 R24, [R4.64+0x2010] ;  /* 0x0020100604187981 */ /* 0x000362000c1e1d00 */
[----:B------:R-:W-:Y:S01]  /*0780*/  ULDC.U8 UR8, c[0x0][0x1f0] ;  /* 0x00007c0000087ab9 */ /* 0x000fe20000000000 */
[----:B-1----:R-:W-:Y:S01]  /*0790*/  IMAD.MOV.U32 R4, RZ, RZ, R14 ;  /* 0x000000ffff047224 */ /* 0x002fe200078e000e */
[----:B------:R-:W-:Y:S02]  /*07a0*/  MOV R5, R15 ;  /* 0x0000000f00057202 */ /* 0x000fe40000000f00 */
.L_x_5624:
[----:B------:R-:W-:Y:S01]  /*07b0*/  ISETP.NE.U32.AND P1, PT, RZ, c[0x0][0x1c0], PT ;  /* 0x00007000ff007a0c */ /* 0x000fe20003f25070 */
[----:B0-----:R-:W-:Y:S01]  /*07c0*/  IMAD R8, R2, c[0x0][0x168], RZ ;  /* 0x00005a0002087a24 */ /* 0x001fe200078e02ff */
[----:B------:R-:W-:Y:S01]  /*07d0*/  ISETP.NE.U32.AND P0, PT, RZ, c[0x0][0x180], PT ;  /* 0x00006000ff007a0c */ /* 0x000fe20003f05070 */
[----:B------:R-:W-:Y:S01]  /*07e0*/  HFMA2.MMA R15, -RZ, RZ, 0, 9.5367431640625e-07 ;  /* 0x00000010ff0f7435 */ /* 0x000fe200000001ff */
[----:B------:R-:W-:Y:S02]  /*07f0*/  ISETP.NE.AND.EX P1, PT, RZ, c[0x0][0x1c4], PT, P1 ;  /* 0x00007100ff007a0c */ /* 0x000fe40003f25310 */
[----:B------:R-:W-:Y:S02]  /*0800*/  SHF.R.S32.HI R9, RZ, 0x1f, R8 ;  /* 0x0000001fff097819 */ /* 0x000fe40000011408 */
[----:B------:R-:W-:-:S02]  /*0810*/  ISETP.NE.AND.EX P0, PT, RZ, c[0x0][0x184], PT, P0 ;  /* 0x00006100ff007a0c */ /* 0x000fc40003f05300 */
[----:B------:R-:W-:Y:S02]  /*0820*/  LEA.HI R8, R9, R8, RZ, 0x3 ;  /* 0x0000000809087211 */ /* 0x000fe400078f18ff */
[----:B------:R-:W-:-:S04]  /*0830*/  LOP3.LUT R9, R0, 0x7f, RZ, 0xc0, !PT ;  /* 0x0000007f00097812 */ /* 0x000fc800078ec0ff */
[----:B------:R-:W-:Y:S01]  /*0840*/  LEA.HI.SX32 R8, R8, R9, 0x1d ;  /* 0x0000000908087211 */ /* 0x000fe200078feaff */
[----:B------:R-:W-:-:S04]  /*0850*/  @P1 IMAD.MOV.U32 R11, RZ, RZ, 0x2 ;  /* 0x00000002ff0b1424 */ /* 0x000fc800078e00ff */
        /* <DEDUP_REMOVED lines=20> */
.L_x_5454:
[----:B0-----:R-:W-:Y:S02]  /*09a0*/  IMAD.MOV.U32 R10, RZ, RZ, R102 ;  /* 0x000000ffff0a7224 */ /* 0x001fe400078e0066 */
.L_x_5455:
[----:B------:R-:W-:Y:S05]  /*09b0*/  BSYNC B0 ;  /* 0x0000000000007941 */ /* 0x000fea0003800000 */
.L_x_5453:
        /* <DEDUP_REMOVED lines=16> */
.L_x_5459:
[----:B------:R-:W-:Y:S05]  /*0ac0*/  BSYNC B1 ;  /* 0x0000000000017941 */ /* 0x000fea0003800000 */
.L_x_5458:
        /* <DEDUP_REMOVED lines=42> */
.L_x_5457:
[----:B------:R-:W-:Y:S05]  /*0d70*/  BSYNC B0 ;  /* 0x0000000000007941 */ /* 0x000fea0003800000 */
.L_x_5456:
[----:B------:R0:W1:Y:S01]  /*0d80*/  I2F.U32 R9, R10 ;  /* 0x0000000a00097306 */ /* 0x0000620000201000 */
[----:B-----5:R-:W-:Y:S01]  /*0d90*/  PRMT R11, RZ, 0x5410, R72 ;  /* 0x00005410ff0b7816 */ /* 0x020fe20000000048 */
[----:B------:R-:W-:Y:S01]  /*0da0*/  IMAD.MOV.U32 R16, RZ, RZ, 0x2f800000 ;  /* 0x2f800000ff107424 */ /* 0x000fe200078e00ff */
[C---:B------:R-:W-:Y:S01]  /*0db0*/  ISETP.NE.AND P1, PT, R17.reuse, 0x1, PT ;  /* 0x000000011100780c */ /* 0x040fe20003f25270 */
[----:B------:R-:W-:Y:S01]  /*0dc0*/  BSSY B0, `(.L_x_5460) ;  /* 0x0000014000007945 */ /* 0x000fe20003800000 */
[----:B------:R-:W-:Y:S01]  /*0dd0*/  IADD3 R13, R17, 0x1, RZ ;  /* 0x00000001110d7810 */ /* 0x000fe20007ffe0ff */
[----:B------:R-:W-:Y:S01]  /*0de0*/  FMUL.FTZ R11, R11, R14 ;  /* 0x0000000e0b0b7220 */ /* 0x000fe20000410000 */
[----:B0-----:R-:W-:-:S03]  /*0df0*/  @P0 PRMT R10, RZ, 0x5410, R20 ;  /* 0x00005410ff0a0816 */ /* 0x001fc60000000014 */
[----:B------:R-:W-:Y:S02]  /*0e00*/  FMUL.FTZ R11, R11, c[0x0][0x1e8] ;  /* 0x00007a000b0b7a20 */ /* 0x000fe40000410000 */
[----:B-1----:R-:W-:-:S05]  /*0e10*/  FFMA.FTZ R9, R9, R16, 1.1641532182693481445e-10 ;  /* 0x2f00000009097423 */ /* 0x002fca0000010010 */
        /* <DEDUP_REMOVED lines=13> */
.L_x_5461:
[----:B------:R-:W-:Y:S02]  /*0ef0*/  IMAD.MOV.U32 R11, RZ, RZ, R102 ;  /* 0x000000ffff0b7224 */ /* 0x000fe400078e0066 */
.L_x_5462:
[----:B------:R-:W-:Y:S05]  /*0f00*/  BSYNC B0 ;  /* 0x0000000000007941 */ /* 0x000fea0003800000 */
.L_x_5460:
        /* <DEDUP_REMOVED lines=16> */
.L_x_5466:
[----:B------:R-:W-:Y:S05]  /*1010*/  BSYNC B1 ;  /* 0x0000000000017941 */ /* 0x000fea0003800000 */
.L_x_5465:
        /* <DEDUP_REMOVED lines=42> */
.L_x_5464:
[----:B------:R-:W-:Y:S05]  /*12c0*/  BSYNC B0 ;  /* 0x0000000000007941 */ /* 0x000fea0003800000 */
.L_x_5463:
        /* <DEDUP_REMOVED lines=22> */
.L_x_5468:
[----:B------:R-:W-:Y:S02]  /*1430*/  IMAD.MOV.U32 R12, RZ, RZ, R102 ;  /* 0x000000ffff0c7224 */ /* 0x000fe400078e0066 */
.L_x_5469:
[----:B------:R-:W-:Y:S05]  /*1440*/  BSYNC B0 ;  /* 0x0000000000007941 */ /* 0x000fea0003800000 */
.L_x_5467:
        /* <DEDUP_REMOVED lines=16> */
.L_x_5473:
[----:B------:R-:W-:Y:S05]  /*1550*/  BSYNC B1 ;  /* 0x0000000000017941 */ /* 0x000fea0003800000 */
.L_x_5472:
        /* <DEDUP_REMOVED lines=42> */
.L_x_5471:
[----:B------:R-:W-:Y:S05]  /*1800*/  BSYNC B0 ;  /* 0x0000000000007941 */ /* 0x000fea0003800000 */
.L_x_5470:
        /* <DEDUP_REMOVED lines=21> */
.L_x_5475:
[----:B------:R-:W-:Y:S02]  /*1960*/  IMAD.MOV.U32 R13, RZ, RZ, R102 ;  /* 0x000000ffff0d7224 */ /* 0x000fe400078e0066 */
.L_x_5476:
[----:B------:R-:W-:Y:S05]  /*1970*/  BSYNC B0 ;  /* 0x0000000000007941 */ /* 0x000fea0003800000 */
.L_x_5474:
        /* <DEDUP_REMOVED lines=16> */
.L_x_5480:
[----:B------:R-:W-:Y:S05]  /*1a80*/  BSYNC B1 ;  /* 0x0000000000017941 */ /* 0x000fea0003800000 */
.L_x_5479:
        /* <DEDUP_REMOVED lines=42> */
.L_x_5478:
[----:B------:R-:W-:Y:S05]  /*1d30*/  BSYNC B0 ;  /* 0x0000000000007941 */ /* 0x000fea0003800000 */
.L_x_5477:
[----:B------:R-:W0:Y:S01]  /*1d40*/  I2F.U32 R13, R13 ;  /* 0x0000000d000d7306 */ /* 0x000e220000201000 */
[----:B------:R-:W-:Y:S01]  /*1d50*/  PRMT R73, RZ, 0x7610, R73 ;  /* 0x00007610ff497816 */ /* 0x000fe20000000049 */
        /* <DEDUP_REMOVED lines=19> */
.L_x_5482:
[----:B------:R-:W-:Y:S02]  /*1e90*/  IMAD.MOV.U32 R17, RZ, RZ, R102 ;  /* 0x000000ffff117224 */ /* 0x000fe400078e0066 */
.L_x_5483:
[----:B------:R-:W-:Y:S05]  /*1ea0*/  BSYNC B0 ;  /* 0x0000000000007941 */ /* 0x000fea0003800000 */
.L_x_5481:
        /* <DEDUP_REMOVED lines=16> */
.L_x_5487:
[----:B------:R-:W-:Y:S05]  /*1fb0*/  BSYNC B1 ;  /* 0x0000000000017941 */ /* 0x000fea0003800000 */
.L_x_5486:
        /* <DEDUP_REMOVED lines=42> */
.L_x_5485:
[----:B------:R-:W-:Y:S05]  /*2260*/  BSYNC B0 ;  /* 0x0000000000007941 */ /* 0x000fea0003800000 */
.L_x_5484:
        /* <DEDUP_REMOVED lines=21> */
.L_x_5489:
[----:B------:R-:W-:Y:S02]  /*23c0*/  IMAD.MOV.U32 R17, RZ, RZ, R102 ;  /* 0x000000ffff117224 */ /* 0x000fe400078e0066 */
.L_x_5490:
[----:B------:R-:W-:Y:S05]  /*23d0*/  BSYNC B0 ;  /* 0x0000000000007941 */ /* 0x000fea0003800000 */
.L_x_5488:
        /* <DEDUP_REMOVED lines=16> */
.L_x_5494:
[----:B------:R-:W-:Y:S05]  /*24e0*/  BSYNC B1 ;  /* 0x0000000000017941 */ /* 0x000fea0003800000 */
.L_x_5493:
        /* <DEDUP_REMOVED lines=42> */
.L_x_5492:
[----:B------:R-:W-:Y:S05]  /*2790*/  BSYNC B0 ;  /* 0x0000000000007941 */ /* 0x000fea0003800000 */
.L_x_5491:
        /* <DEDUP_REMOVED lines=21> */
.L_x_5496:
[----:B------:R-:W-:Y:S02]  /*28f0*/  IMAD.MOV.U32 R19, RZ, RZ, R102 ;  /* 0x000000ffff137224 */ /* 0x000fe400078e0066 */
.L_x_5497:
[----:B------:R-:W-:Y:S05]  /*2900*/  BSYNC B0 ;  /* 0x0000000000007941 */ /* 0x000fea0003800000 */
.L_x_5495:
        /* <DEDUP_REMOVED lines=16> */
.L_x_5501:
[----:B------:R-:W-:Y:S05]  /*2a10*/  BSYNC B1 ;  /* 0x0000000000017941 */ /* 0x000fea0003800000 */
.L_x_5500:
        /* <DEDUP_REMOVED lines=42> */
.L_x_5499:
[----:B------:R-:W-:Y:S05]  /*2cc0*/  BSYNC B0 ;  /* 0x0000000000007941 */ /* 0x000fea0003800000 */
.L_x_5498:
[----:B------:R0:W1:Y:S01]  /*2cd0*/  I2F.U32 R17, R19 ;  /* 0x0000001300117306 */ /* 0x0000620000201000 */
[C---:B------:R-:W-:Y:S01]  /*2ce0*/  ISETP.NE.AND P6, PT, R74.reuse, 0x1, PT ;  /* 0x000000014a00780c */ /* 0x040fe20003fc5270 */
[----:B------:R-:W-:Y:S01]  /*2cf0*/  BSSY B0, `(.L_x_5502) ;  /* 0x0000014000007945 */ /* 0x000fe20003800000 */
[----:B------:R-:W-:Y:S02]  /*2d00*/  @P0 PRMT R76, RZ, 0x5410, R23 ;  /* 0x00005410ff4c0816 */ /* 0x000fe40000000017 */
[----:B------:R-:W-:Y:S02]  /*2d10*/  IADD3 R81, R74, 0x1, RZ ;  /* 0x000000014a517810 */ /* 0x000fe40007ffe0ff */
[----:B0-----:R-:W-:-:S05]  /*2d20*/  PRMT R19, RZ, 0x5410, R75 ;  /* 0x00005410ff137816 */ /* 0x001fca000000004b */
[----:B------:R-:W-:Y:S02]  /*2d30*/  FMUL.FTZ R73, R19, R14 ;  /* 0x0000000e13497220 */ /* 0x000fe40000410000 */
[----:B-1----:R-:W-:Y:S02]  /*2d40*/  FFMA.FTZ R17, R17, R16, 1.1641532182693481445e-10 ;  /* 0x2f00000011117423 */ /* 0x002fe40000010010 */
[----:B------:R-:W-:-:S03]  /*2d50*/  FMUL.FTZ R73, R73, c[0x0][0x1e8] ;  /* 0x00007a0049497a20 */ /* 0x000fc60000410000 */
        /* <DEDUP_REMOVED lines=12> */
.L_x_5503:
[----:B------:R-:W-:Y:S02]  /*2e20*/  IMAD.MOV.U32 R19, RZ, RZ, R102 ;  /* 0x000000ffff137224 */ /* 0x000fe400078e0066 */
.L_x_5504:
[----:B------:R-:W-:Y:S05]  /*2e30*/  BSYNC B0 ;  /* 0x0000000000007941 */ /* 0x000fea0003800000 */
.L_x_5502:
        /* <DEDUP_REMOVED lines=18> */
.L_x_5508:
[----:B------:R-:W-:Y:S05]  /*2f60*/  BSYNC B1 ;  /* 0x0000000000017941 */ /* 0x000fea0003800000 */
.L_x_5507:
        /* <DEDUP_REMOVED lines=42> */
.L_x_5506:
[----:B------:R-:W-:Y:S05]  /*3210*/  BSYNC B0 ;  /* 0x0000000000007941 */ /* 0x000fea0003800000 */
.L_x_5505:
[----:B------:R-:W0:Y:S01]  /*3220*/  I2F.U32 R19, R19 ;  /* 0x0000001300137306 */ /* 0x000e220000201000 */
[----:B------:R-:W-:Y:S02]  /*3230*/  SEL R76, RZ, 0x1, P2 ;  /* 0x00000001ff4c7807 */ /* 0x000fe40001000000 */
[----:B------:R-:W-:Y:S02]  /*3240*/  ISETP.NE.AND P2, PT, R72, RZ, PT ;  /* 0x000000ff4800720c */ /* 0x000fe40003f45270 */
[----:B------:R-:W-:Y:S01]  /*3250*/  PRMT R75, RZ, 0x7610, R75 ;  /* 0x00007610ff4b7816 */ /* 0x000fe2000000004b */
[----:B------:R-:W-:Y:S01]  /*3260*/  IMAD.WIDE.U32 R76, R76, 0x1000000, RZ ;  /* 0x010000004c4c7825 */ /* 0x000fe200078e00ff */
[----:B------:R-:W-:Y:S02]  /*3270*/  SEL R73, RZ, 0x1, P1 ;  /* 0x00000001ff497807 */ /* 0x000fe40000800000 */
[----:B------:R-:W-:Y:S01]  /*3280*/  SEL R74, RZ, 0x1, P2 ;  /* 0x00000001ff4a7807 */ /* 0x000fe20001000000 */
[----:B------:R-:W-:Y:S01]  /*3290*/  FMUL.FTZ R78, R75, R14 ;  /* 0x0000000e4b4e7220 */ /* 0x000fe20000410000 */
[----:B------:R-:W-:-:S02]  /*32a0*/  SEL R84, RZ, 0x10000, P5 ;  /* 0x00010000ff547807 */ /* 0x000fc40002800000 */
[----:B------:R-:W-:Y:S01]  /*32b0*/  SEL R79, RZ, 0x100, P4 ;  /* 0x00000100ff4f7807 */ /* 0x000fe20002000000 */
[----:B------:R-:W-:Y:S01]  /*32c0*/  FMUL.FTZ R78, R78, c[0x0][0x1e8] ;  /* 0x00007a004e4e7a20 */ /* 0x000fe20000410000 */
[----:B------:R-:W-:Y:S01]  /*32d0*/  ISETP.NE.AND P6, PT, R80, RZ, PT ;  /* 0x000000ff5000720c */ /* 0x000fe20003fc5270 */
[----:B0-----:R-:W-:Y:S01]  /*32e0*/  FFMA.FTZ R72, R19, R16, 1.1641532182693481445e-10 ;  /* 0x2f00000013487423 */ /* 0x001fe20000010010 */
[----:B------:R-:W-:Y:S01]  /*32f0*/  IADD3 R100, R8, 0x80, RZ ;  /* 0x0000008008647810 */ /* 0x000fe20007ffe0ff */
[----:B------:R-:W-:Y:S01]  /*3300*/  IMAD.WIDE.U32 R74, R74, 0x100, RZ ;  /* 0x000001004a4a7825 */ /* 0x000fe200078e00ff */
[----:B------:R-:W-:Y:S02]  /*3310*/  SEL R83, RZ, 0x1, P6 ;  /* 0x00000001ff537807 */ /* 0x000fe40003000000 */
[----:B------:R-:W-:Y:S01]  /*3320*/  FSETP.GTU.FTZ.AND P1, PT, R72, c[0x0][0x1e4], PT ;  /* 0x0000790048007a0b */ /* 0x000fe20003f3c000 */
[----:B------:R-:W-:-:S03]  /*3330*/  IMAD.WIDE.U32 R72, R73, 0x10000, RZ ;  /* 0x0001000049487825 */ /* 0x000fc600078e00ff */
[----:B------:R-:W-:Y:S01]  /*3340*/  SEL R19, RZ, 0x1000000, P1 ;  /* 0x01000000ff137807 */ /* 0x000fe20000800000 */
[----:B------:R-:W-:Y:S01]  /*3350*/  @P0 IMAD.WIDE.U32 R88, R100, R15, c[0x0][0x180] ;  /* 0x0000600064580625 */ /* 0x000fe200078e000f */
[----:B------:R-:W-:Y:S02]  /*3360*/  FSEL R80, R78, RZ, !P1 ;  /* 0x000000ff4e507208 */ /* 0x000fe40004800000 */
[----:B------:R-:W-:Y:S01]  /*3370*/  LOP3.LUT R79, R79, R19, R84, 0xfe, !PT ;  /* 0x000000134f4f7212 */ /* 0x000fe200078efe54 */
[----:B------:R-:W-:Y:S01]  /*3380*/  IMAD.WIDE.U32 R84, R8, R15, c[0x0][0x188] ;  /* 0x0000620008547625 */ /* 0x000fe200078e000f */
[----:B------:R-:W-:Y:S02]  /*3390*/  @P0 PRMT R19, RZ, 0x7610, R23 ;  /* 0x00007610ff130816 */ /* 0x000fe40000000017 */
[----:B------:R-:W-:Y:S02]  /*33a0*/  LOP3.LUT R82, R74, R76, R72, 0xfe, !PT ;  /* 0x0000004c4a527212 */ /* 0x000fe400078efe48 */
[----:B------:R-:W-:Y:S01]  /*33b0*/  SEL R76, RZ, 0x1, P3 ;  /* 0x00000001ff4c7807 */ /* 0x000fe20001800000 */
[----:B------:R-:W-:Y:S01]  /*33c0*/  @P0 FADD.FTZ R80, R80, R19 ;  /* 0x0000001350500221 */ /* 0x000fe20000010000 */
[----:B------:R-:W-:Y:S01]  /*33d0*/  LOP3.LUT R82, R82, R83, RZ, 0xfc, !PT ;  /* 0x0000005352527212 */ /* 0x000fe200078efcff */
[----:B------:R-:W-:Y:S01]  /*33e0*/  IMAD.MOV.U32 R19, RZ, RZ, 0x8 ;  /* 0x00000008ff137424 */ /* 0x000fe200078e00ff */
[----:B------:R-:W-:-:S02]  /*33f0*/  LOP3.LUT R83, R77, R79, R76, 0xfe, !PT ;  /* 0x0000004f4d537212 */ /* 0x000fc400078efe4c */
[----:B------:R-:W-:Y:S01]  /*3400*/  F2FP.BF16.PACK_AB R78, R18, R13 ;  /* 0x0000000d124e723e */ /* 0x000fe200000010ff */
[----:B------:R-:W-:Y:S01]  /*3410*/  IMAD.WIDE.U32 R86, R8, R19, c[0x0][0x190] ;  /* 0x0000640008567625 */ /* 0x000fe200078e0013 */
        /* <DEDUP_REMOVED lines=21> */
.L_x_5510:
[----:B0-----:R-:W-:Y:S02]  /*3570*/  IMAD.MOV.U32 R76, RZ, RZ, R102 ;  /* 0x000000ffff4c7224 */ /* 0x001fe400078e0066 */
.L_x_5511:
[----:B------:R-:W-:Y:S05]  /*3580*/  BSYNC B0 ;  /* 0x0000000000007941 */ /* 0x000fea0003800000 */
.L_x_5509:
        /* <DEDUP_REMOVED lines=16> */
.L_x_5515:
[----:B------:R-:W-:Y:S05]  /*3690*/  BSYNC B1 ;  /* 0x0000000000017941 */ /* 0x000fea0003800000 */
.L_x_5514:
        /* <DEDUP_REMOVED lines=42> */
.L_x_5513:
[----:B------:R-:W-:Y:S05]  /*3940*/  BSYNC B0 ;  /* 0x0000000000007941 */ /* 0x000fea0003800000 */
.L_x_5512:
[----:B------:R0:W1:Y:S01]  /*3950*/  I2F.U32 R77, R76 ;  /* 0x0000004c004d7306 */ /* 0x0000620000201000 */
[----:B-----5:R-:W-:Y:S01]  /*3960*/  PRMT R79, RZ, 0x5410, R72 ;  /* 0x00005410ff4f7816 */ /* 0x020fe20000000048 */
        /* <DEDUP_REMOVED lines=20> */
.L_x_5517:
[----:B------:R-:W-:Y:S02]  /*3ab0*/  IMAD.MOV.U32 R76, RZ, RZ, R102 ;  /* 0x000000ffff4c7224 */ /* 0x000fe400078e0066 */
.L_x_5518:
[----:B------:R-:W-:Y:S05]  /*3ac0*/  BSYNC B0 ;  /* 0x0000000000007941 */ /* 0x000fea0003800000 */
.L_x_5516:
        /* <DEDUP_REMOVED lines=16> */
.L_x_5522:
[----:B------:R-:W-:Y:S05]  /*3bd0*/  BSYNC B1 ;  /* 0x0000000000017941 */ /* 0x000fea0003800000 */
.L_x_5521:
        /* <DEDUP_REMOVED lines=42> */
.L_x_5520:
[----:B------:R-:W-:Y:S05]  /*3e80*/  BSYNC B0 ;  /* 0x0000000000007941 */ /* 0x000fea0003800000 */
.L_x_5519:
        /* <DEDUP_REMOVED lines=22> */
.L_x_5524:
[----:B------:R-:W-:Y:S02]  /*3ff0*/  IMAD.MOV.U32 R72, RZ, RZ, R102 ;  /* 0x000000ffff487224 */ /* 0x000fe400078e0066 */
.L_x_5525:
[----:B------:R-:W-:Y:S05]  /*4000*/  BSYNC B0 ;  /* 0x0000000000007941 */ /* 0x000fea0003800000 */
.L_x_5523:
        /* <DEDUP_REMOVED lines=16> */
.L_x_5529:
[----:B------:R-:W-:Y:S05]  /*4110*/  BSYNC B1 ;  /* 0x0000000000017941 */ /* 0x000fea0003800000 */
.L_x_5528:
        /* <DEDUP_REMOVED lines=42> */
.L_x_5527:
[----:B------:R-:W-:Y:S05]  /*43c0*/  BSYNC B0 ;  /* 0x0000000000007941 */ /* 0x000fea0003800000 */
.L_x_5526:
        /* <DEDUP_REMOVED lines=21> */
.L_x_5531:
[----:B------:R-:W-:Y:S02]  /*4520*/  IMAD.MOV.U32 R72, RZ, RZ, R102 ;  /* 0x000000ffff487224 */ /* 0x000fe400078e0066 */
.L_x_5532:
[----:B------:R-:W-:Y:S05]  /*4530*/  BSYNC B0 ;  /* 0x0000000000007941 */ /* 0x000fea0003800000 */
.L_x_5530:
        /* <DEDUP_REMOVED lines=16> */
.L_x_5536:
[----:B------:R-:W-:Y:S05]  /*4640*/  BSYNC B1 ;  /* 0x0000000000017941 */ /* 0x000fea0003800000 */
.L_x_5535:
        /* <DEDUP_REMOVED lines=42> */
.L_x_5534:
[----:B------:R-:W-:Y:S05]  /*48f0*/  BSYNC B0 ;  /* 0x0000000000007941 */ /* 0x000fea0003800000 */
.L_x_5533:
        /* <DEDUP_REMOVED lines=21> */
.L_x_5538:
[----:B------:R-:W-:Y:S02]  /*4a50*/  IMAD.MOV.U32 R72, RZ, RZ, R102 ;  /* 0x000000ffff487224 */ /* 0x000fe400078e0066 */
.L_x_5539:
[----:B------:R-:W-:Y:S05]  /*4a60*/  BSYNC B0 ;  /* 0x0000000000007941 */ /* 0x000fea0003800000 */
.L_x_5537:
        /* <DEDUP_REMOVED lines=16> */
.L_x_5543:
[----:B------:R-:W-:Y:S05]  /*4b70*/  BSYNC B1 ;  /* 0x0000000000017941 */ /* 0x000fea0003800000 */
.L_x_5542:
        /* <DEDUP_REMOVED lines=42> */
.L_x_5541:
[----:B------:R-:W-:Y:S05]  /*4e20*/  BSYNC B0 ;  /* 0x0000000000007941 */ /* 0x000fea0003800000 */
.L_x_5540:
        /* <DEDUP_REMOVED lines=21> */
.L_x_5545:
[----:B------:R-:W-:Y:S02]  /*4f80*/  IMAD.MOV.U32 R72, RZ, RZ, R102 ;  /* 0x000000ffff487224 */ /* 0x000fe400078e0066 */
.L_x_5546:
[----:B------:R-:W-:Y:S05]  /*4f90*/  BSYNC B0 ;  /* 0x0000000000007941 */ /* 0x000fea0003800000 */
.L_x_5544:
        /* <DEDUP_REMOVED lines=16> */
.L_x_5550:
[----:B------:R-:W-:Y:S05]  /*50a0*/  BSYNC B1 ;  /* 0x0000000000017941 */ /* 0x000fea0003800000 */
.L_x_5549:
        /* <DEDUP_REMOVED lines=42> */
.L_x_5548:
[----:B------:R-:W-:Y:S05]  /*5350*/  BSYNC B0 ;  /* 0x0000000000007941 */ /* 0x000fea0003800000 */
.L_x_5547:
        /* <DEDUP_REMOVED lines=21> */
.L_x_5552:
[----:B------:R-:W-:Y:S02]  /*54b0*/  IMAD.MOV.U32 R74, RZ, RZ, R102 ;  /* 0x000000ffff4a7224 */ /* 0x000fe400078e0066 */
.L_x_5553:
[----:B------:R-:W-:Y:S05]  /*54c0*/  BSYNC B0 ;  /* 0x0000000000007941 */ /* 0x000fea0003800000 */
.L_x_5551:
        /* <DEDUP_REMOVED lines=16> */
.L_x_5557:
[----:B------:R-:W-:Y:S05]  /*55d0*/  BSYNC B1 ;  /* 0x0000000000017941 */ /* 0x000fea0003800000 */
.L_x_5556:
        /* <DEDUP_REMOVED lines=42> */
.L_x_5555:
[----:B------:R-:W-:Y:S05]  /*5880*/  BSYNC B0 ;  /* 0x0000000000007941 */ /* 0x000fea0003800000 */
.L_x_5554:
        /* <DEDUP_REMOVED lines=21> */
.L_x_5559:
[----:B------:R-:W-:Y:S02]  /*59e0*/  IMAD.MOV.U32 R96, RZ, RZ, R102 ;  /* 0x000000ffff607224 */ /* 0x000fe400078e0066 */
.L_x_5560:
[----:B------:R-:W-:Y:S05]  /*59f0*/  BSYNC B0 ;  /* 0x0000000000007941 */ /* 0x000fea0003800000 */
.L_x_5558:
        /* <DEDUP_REMOVED lines=18> */
.L_x_5564:
[----:B------:R-:W-:Y:S05]  /*5b20*/  BSYNC B1 ;  /* 0x0000000000017941 */ /* 0x000fea0003800000 */
.L_x_5563:
        /* <DEDUP_REMOVED lines=42> */
.L_x_5562:
[----:B------:R-:W-:Y:S05]  /*5dd0*/  BSYNC B0 ;  /* 0x0000000000007941 */ /* 0x000fea0003800000 */
.L_x_5561:
[----:B------:R-:W0:Y:S01]  /*5de0*/  I2F.U32 R73, R96 ;  /* 0x0000006000497306 */ /* 0x000e220000201000 */
[----:B------:R-:W-:Y:S01]  /*5df0*/  SEL R76, RZ, 0x1, P2 ;  /* 0x00000001ff4c7807 */ /* 0x000fe20001000000 */
[----:B------:R-:W-:Y:S01]  /*5e00*/  IMAD.WIDE.U32 R106, R100, R15, c[0x0][0x188] ;  /* 0x00006200646a7625 */ /* 0x000fe200078e000f */
[----:B------:R-:W-:Y:S02]  /*5e10*/  ISETP.NE.AND P2, PT, R91, RZ, PT ;  /* 0x000000ff5b00720c */ /* 0x000fe40003f45270 */
[----:B------:R-:W-:Y:S01]  /*5e20*/  PRMT R75, RZ, 0x7610, R75 ;  /* 0x00007610ff4b7816 */ /* 0x000fe2000000004b */
[----:B------:R-:W-:Y:S01]  /*5e30*/  IMAD.WIDE.U32 R76, R76, 0x1000000, RZ ;  /* 0x010000004c4c7825 */ /* 0x000fe200078e00ff */
[----:B------:R-:W-:Y:S02]  /*5e40*/  SEL R74, RZ, 0x1, P1 ;  /* 0x00000001ff4a7807 */ /* 0x000fe40000800000 */
[----:B------:R-:W-:Y:S01]  /*5e50*/  SEL R72, RZ, 0x1, P2 ;  /* 0x00000001ff487807 */ /* 0x000fe20001000000 */
[----:B------:R-:W-:Y:S01]  /*5e60*/  FMUL.FTZ R78, R75, R14 ;  /* 0x0000000e4b4e7220 */ /* 0x000fe20000410000 */
[----:B------:R-:W-:Y:S01]  /*5e70*/  ISETP.NE.AND P6, PT, R90, RZ, PT ;  /* 0x000000ff5a00720c */ /* 0x000fe20003fc5270 */
[----:B------:R-:W-:Y:S01]  /*5e80*/  IMAD.WIDE.U32 R74, R74, 0x10000, RZ ;  /* 0x000100004a4a7825 */ /* 0x000fe200078e00ff */
[----:B------:R-:W-:-:S02]  /*5e90*/  SEL R90, RZ, 0x10000, P5 ;  /* 0x00010000ff5a7807 */ /* 0x000fc40002800000 */
[----:B------:R-:W-:Y:S01]  /*5ea0*/  SEL R79, RZ, 0x100, P4 ;  /* 0x00000100ff4f7807 */ /* 0x000fe20002000000 */
[----:B0-----:R-:W-:Y:S01]  /*5eb0*/  FFMA.FTZ R73, R73, R16, 1.1641532182693481445e-10 ;  /* 0x2f00000049497423 */ /* 0x001fe20000010010 */
[----:B------:R-:W-:Y:S01]  /*5ec0*/  SEL R97, RZ, 0x1, P6 ;  /* 0x00000001ff617807 */ /* 0x000fe20003000000 */
[----:B------:R-:W-:Y:S02]  /*5ed0*/  FMUL.FTZ R78, R78, c[0x0][0x1e8] ;  /* 0x00007a004e4e7a20 */ /* 0x000fe40000410000 */
[----:B------:R-:W-:Y:S01]  /*5ee0*/  IMAD.WIDE.U32 R100, R100, R19, c[0x0][0x190] ;  /* 0x0000640064647625 */ /* 0x000fe200078e0013 */
[----:B------:R-:W-:-:S03]  /*5ef0*/  FSETP.GTU.FTZ.AND P1, PT, R73, c[0x0][0x1e4], PT ;  /* 0x0000790049007a0b */ /* 0x000fc60003f3c000 */
[----:B------:R-:W-:Y:S01]  /*5f00*/  IMAD.WIDE.U32 R72, R72, 0x100, RZ ;  /* 0x0000010048487825 */ /* 0x000fe200078e00ff */
[----:B------:R-:W-:Y:S02]  /*5f10*/  SEL R89, RZ, 0x1000000, P1 ;  /* 0x01000000ff597807 */ /* 0x000fe40000800000 */
[----:B------:R-:W-:Y:S02]  /*5f20*/  FSEL R88, R78, RZ, !P1 ;  /* 0x000000ff4e587208 */ /* 0x000fe40004800000 */
[----:B------:R-:W-:Y:S02]  /*5f30*/  LOP3.LUT R96, R72, R76, R74, 0xfe, !PT ;  /* 0x0000004c48607212 */ /* 0x000fe400078efe4a */
[----:B------:R-:W-:Y:S02]  /*5f40*/  LOP3.LUT R76, R79, R89, R90, 0xfe, !PT ;  /* 0x000000594f4c7212 */ /* 0x000fe400078efe5a */
[----:B------:R-:W-:Y:S02]  /*5f50*/  @P0 PRMT R79, RZ, 0x7610, R23 ;  /* 0x00007610ff4f0816 */ /* 0x000fe40000000017 */
[----:B------:R-:W-:-:S02]  /*5f60*/  SEL R89, RZ, 0x1, P3 ;  /* 0x00000001ff597807 */ /* 0x000fc40001800000 */
[----:B------:R-:W-:Y:S01]  /*5f70*/  IADD3 R90, R8, 0x100, RZ ;  /* 0x00000100085a7810 */ /* 0x000fe20007ffe0ff */
[----:B------:R-:W-:Y:S01]  /*5f80*/  @P0 FADD.FTZ R88, R79, R88 ;  /* 0x000000584f580221 */ /* 0x000fe20000010000 */
[----:B------:R-:W-:Y:S02]  /*5f90*/  LOP3.LUT R89, R77, R76, R89, 0xfe, !PT ;  /* 0x0000004c4d597212 */ /* 0x000fe400078efe59 */
[----:B------:R-:W-:Y:S01]  /*5fa0*/  LOP3.LUT R96, R96, R97, RZ, 0xfc, !PT ;  /* 0x0000006160607212 */ /* 0x000fe200078efcff */
[----:B------:R-:W-:Y:S01]  /*5fb0*/  @P0 IMAD.WIDE.U32 R98, R15, R90, c[0x0][0x180] ;  /* 0x000060000f620625 */ /* 0x000fe200078e005a */
[----:B------:R-:W-:Y:S02]  /*5fc0*/  F2FP.BF16.PACK_AB R78, R86, R85 ;  /* 0x00000055564e723e */ /* 0x000fe400000010ff */
[----:B------:R-:W-:Y:S02]  /*5fd0*/  F2FP.BF16.PACK_AB R77, R84, R83 ;  /* 0x00000053544d723e */ /* 0x000fe400000010ff */
[----:B------:R-:W-:-:S02]  /*5fe0*/  F2FP.BF16.PACK_AB R76, R82, R81 ;  /* 0x00000051524c723e */ /* 0x000fc400000010ff */
        /* <DEDUP_REMOVED lines=19> */
.L_x_5566:
[----:B0-----:R-:W-:Y:S02]  /*6120*/  MOV R89, R102 ;  /* 0x0000006600597202 */ /* 0x001fe40000000f00 */
.L_x_5567:
[----:B------:R-:W-:Y:S05]  /*6130*/  BSYNC B0 ;  /* 0x0000000000007941 */ /* 0x000fea0003800000 */
.L_x_5565:
        /* <DEDUP_REMOVED lines=16> */
.L_x_5571:
[----:B------:R-:W-:Y:S05]  /*6240*/  BSYNC B1 ;  /* 0x0000000000017941 */ /* 0x000fea0003800000 */
.L_x_5570:
[----:B------:R-:W-:Y:S01]  /*6250*/  IMAD.HI.U32 R76, R3, -0x326172a9, RZ ;  /* 0xcd9e8d57034c7827 */ /* 0x000fe200078e00ff */
[----:B------:R-:W-:-:S03]  /*6260*/  LOP3.LUT R77, R77, UR5, R6, 0x96, !PT ;  /* 0x000000054d4d7c12 */ /* 0x000fc6000f8e9606 */
[----:B------:R-:W-:Y:S01]  /*6270*/  IMAD R79, R3, -0x326172a9, RZ ;  /* 0xcd9e8d57034f7824 */ /* 0x000fe200078e02ff */
[----:B------:R-:W-:Y:S01]  /*6280*/  LOP3.LUT R76, R76, UR4, R5, 0x96, !PT ;  /* 0x000000044c4c7c12 */ /* 0x000fe2000f8e9605 */
[----:B------:R-:W-:-:S04]  /*6290*/  IMAD.WIDE.U32 R92, R77, -0x326172a9, RZ ;  /* 0xcd9e8d574d5c7825 */ /* 0x000fc800078e00ff */
[----:B------:R-:W-:Y:S02]  /*62a0*/  IMAD R77, R4, -0x2daee0ad, RZ ;  /* 0xd2511f53044d7824 */ /* 0x000fe400078e02ff */
        /* <DEDUP_REMOVED lines=36> */
.L_x_5569:
[----:B------:R-:W-:Y:S05]  /*64f0*/  BSYNC B0 ;  /* 0x0000000000007941 */ /* 0x000fea0003800000 */
.L_x_5568:
[----:B------:R-:W0:Y:S01]  /*6500*/  I2F.U32 R77, R89 ;  /* 0x00000059004d7306 */ /* 0x000e220000201000 */
[----:B-----5:R-:W-:Y:S01]  /*6510*/  PRMT R79, RZ, 0x5410, R72 ;  /* 0x00005410ff4f7816 */ /* 0x020fe20000000048 */
        /* <DEDUP_REMOVED lines=20> */
.L_x_5573:
[----:B------:R-:W-:Y:S02]  /*6660*/  IMAD.MOV.U32 R77, RZ, RZ, R102 ;  /* 0x000000ffff4d7224 */ /* 0x000fe400078e0066 */
.L_x_5574:
[----:B------:R-:W-:Y:S05]  /*6670*/  BSYNC B0 ;  /* 0x0000000000007941 */ /* 0x000fea0003800000 */
.L_x_5572:
        /* <DEDUP_REMOVED lines=16> */
.L_x_5578:
[----:B------:R-:W-:Y:S05]  /*6780*/  BSYNC B1 ;  /* 0x0000000000017941 */ /* 0x000fea0003800000 */
.L_x_5577:
        /* <DEDUP_REMOVED lines=42> */
.L_x_5576:
[----:B------:R-:W-:Y:S05]  /*6a30*/  BSYNC B0 ;  /* 0x0000000000007941 */ /* 0x000fea0003800000 */
.L_x_5575:
        /* <DEDUP_REMOVED lines=22> */
.L_x_5580:
[----:B------:R-:W-:Y:S02]  /*6ba0*/  IMAD.MOV.U32 R72, RZ, RZ, R102 ;  /* 0x000000ffff487224 */ /* 0x000fe400078e0066 */
.L_x_5581:
[----:B------:R-:W-:Y:S05]  /*6bb0*/  BSYNC B0 ;  /* 0x0000000000007941 */ /* 0x000fea0003800000 */
.L_x_5579:
        /* <DEDUP_REMOVED lines=16> */
.L_x_5585:
[----:B------:R-:W-:Y:S05]  /*6cc0*/  BSYNC B1 ;  /* 0x0000000000017941 */ /* 0x000fea0003800000 */
.L_x_5584:
        /* <DEDUP_REMOVED lines=42> */
.L_x_5583:
[----:B------:R-:W-:Y:S05]  /*6f70*/  BSYNC B0 ;  /* 0x0000000000007941 */ /* 0x000fea0003800000 */
.L_x_5582:
        /* <DEDUP_REMOVED lines=21> */
.L_x_5587:
[----:B------:R-:W-:Y:S02]  /*70d0*/  MOV R72, R102 ;  /* 0x0000006600487202 */ /* 0x000fe40000000f00 */
.L_x_5588:
[----:B------:R-:W-:Y:S05]  /*70e0*/  BSYNC B0 ;  /* 0x0000000000007941 */ /* 0x000fea0003800000 */
.L_x_5586:
        /* <DEDUP_REMOVED lines=16> */
.L_x_5592:
[----:B------:R-:W-:Y:S05]  /*71f0*/  BSYNC B1 ;  /* 0x0000000000017941 */ /* 0x000fea0003800000 */
.L_x_5591:
        /* <DEDUP_REMOVED lines=42> */
.L_x_5590:
[----:B------:R-:W-:Y:S05]  /*74a0*/  BSYNC B0 ;  /* 0x0000000000007941 */ /* 0x000fea0003800000 */
.L_x_5589:
        /* <DEDUP_REMOVED lines=21> */
.L_x_5594:
[----:B------:R-:W-:Y:S02]  /*7600*/  IMAD.MOV.U32 R97, RZ, RZ, R102 ;  /* 0x000000ffff617224 */ /* 0x000fe400078e0066 */
.L_x_5595:
[----:B------:R-:W-:Y:S05]  /*7610*/  BSYNC B0 ;  /* 0x0000000000007941 */ /* 0x000fea0003800000 */
.L_x_5593:
        /* <DEDUP_REMOVED lines=16> */
.L_x_5599:
[----:B------:R-:W-:Y:S05]  /*7720*/  BSYNC B1 ;  /* 0x0000000000017941 */ /* 0x000fea0003800000 */
.L_x_5598:
        /* <DEDUP_REMOVED lines=42> */
.L_x_5597:
[----:B------:R-:W-:Y:S05]  /*79d0*/  BSYNC B0 ;  /* 0x0000000000007941 */ /* 0x000fea0003800000 */
.L_x_5596:
        /* <DEDUP_REMOVED lines=21> */
.L_x_5601:
[----:B------:R-:W-:Y:S02]  /*7b30*/  IMAD.MOV.U32 R97, RZ, RZ, R102 ;  /* 0x000000ffff617224 */ /* 0x000fe400078e0066 */
.L_x_5602:
[----:B------:R-:W-:Y:S05]  /*7b40*/  BSYNC B0 ;  /* 0x0000000000007941 */ /* 0x000fea0003800000 */
.L_x_5600:
        /* <DEDUP_REMOVED lines=16> */
.L_x_5606:
[----:B------:R-:W-:Y:S05]  /*7c50*/  BSYNC B1 ;  /* 0x0000000000017941 */ /* 0x000fea0003800000 */
.L_x_5605:
        /* <DEDUP_REMOVED lines=43> */
.L_x_5604:
[----:B------:R-:W-:Y:S05]  /*7f10*/  BSYNC B0 ;  /* 0x0000000000007941 */ /* 0x000fea0003800000 */
.L_x_5603:
        /* <DEDUP_REMOVED lines=21> */
.L_x_5608:
[----:B------:R-:W-:Y:S02]  /*8070*/  IMAD.MOV.U32 R74, RZ, RZ, R102 ;  /* 0x000000ffff4a7224 */ /* 0x000fe400078e0066 */
.L_x_5609:
[----:B------:R-:W-:Y:S05]  /*8080*/  BSYNC B0 ;  /* 0x0000000000007941 */ /* 0x000fea0003800000 */
.L_x_5607:
        /* <DEDUP_REMOVED lines=16> */
.L_x_5613:
[----:B------:R-:W-:Y:S05]  /*8190*/  BSYNC B1 ;  /* 0x0000000000017941 */ /* 0x000fea0003800000 */
.L_x_5612:
        /* <DEDUP_REMOVED lines=43> */
.L_x_5611:
[----:B------:R-:W-:Y:S05]  /*8450*/  BSYNC B0 ;  /* 0x0000000000007941 */ /* 0x000fea0003800000 */
.L_x_5610:
        /* <DEDUP_REMOVED lines=21> */
.L_x_5615:
[----:B------:R-:W-:Y:S02]  /*85b0*/  IMAD.MOV.U32 R74, RZ, RZ, R102 ;  /* 0x000000ffff4a7224 */ /* 0x000fe400078e0066 */
.L_x_5616:
[----:B------:R-:W-:Y:S05]  /*85c0*/  BSYNC B0 ;  /* 0x0000000000007941 */ /* 0x000fea0003800000 */
.L_x_5614:
        /* <DEDUP_REMOVED lines=18> */
.L_x_5620:
[----:B------:R-:W-:Y:S05]  /*86f0*/  BSYNC B1 ;  /* 0x0000000000017941 */ /* 0x000fea0003800000 */
.L_x_5619:
        /* <DEDUP_REMOVED lines=44> */
.L_x_5618:
[----:B------:R-:W-:Y:S05]  /*89c0*/  BSYNC B0 ;  /* 0x0000000000007941 */ /* 0x000fea0003800000 */
.L_x_5617:
[----:B------:R-:W-:Y:S01]  /*89d0*/  FADD.FTZ R73, RZ, R9 ;  /* 0x00000009ff497221 */ /* 0x000fe20000010000 */
[----:B------:R-:W-:Y:S02]  /*89e0*/  PRMT R75, RZ, 0x7610, R75 ;  /* 0x00007610ff4b7816 */ /* 0x000fe4000000004b */
[----:B------:R-:W-:Y:S01]  /*89f0*/  SEL R72, RZ, 0x1, P2 ;  /* 0x00000001ff487807 */ /* 0x000fe20001000000 */
[----:B------:R-:W-:Y:S01]  /*8a00*/  FADD.FTZ R78, R73, R10 ;  /* 0x0000000a494e7221 */ /* 0x000fe20000010000 */
[----:B------:R-:W-:Y:S01]  /*8a10*/  ISETP.NE.AND P2, PT, R100, RZ, PT ;  /* 0x000000ff6400720c */ /* 0x000fe20003f45270 */
[----:B------:R-:W-:Y:S01]  /*8a20*/  FMUL.FTZ R75, R75, R14 ;  /* 0x0000000e4b4b7220 */ /* 0x000fe20000410000 */
[----:B------:R-:W-:Y:S01]  /*8a30*/  SEL R100, RZ, 0x1, P1 ;  /* 0x00000001ff647807 */ /* 0x000fe20000800000 */
[----:B------:R-:W-:Y:S01]  /*8a40*/  FADD.FTZ R73, R78, R11 ;  /* 0x0000000b4e497221 */ /* 0x000fe20000010000 */
[----:B------:R-:W-:Y:S01]  /*8a50*/  ISETP.NE.AND P6, PT, R99, RZ, PT ;  /* 0x000000ff6300720c */ /* 0x000fe20003fc5270 */
[----:B------:R-:W-:Y:S01]  /*8a60*/  FMUL.FTZ R75, R75, c[0x0][0x1e8] ;  /* 0x00007a004b4b7a20 */ /* 0x000fe20000410000 */
[----:B------:R-:W-:Y:S01]  /*8a70*/  SEL R103, RZ, 0x10000, P5 ;  /* 0x00010000ff677807 */ /* 0x000fe20002800000 */
[----:B------:R-:W-:Y:S01]  /*8a80*/  FADD.FTZ R78, R73, R12 ;  /* 0x0000000c494e7221 */ /* 0x000fe20000010000 */
[----:B------:R-:W-:Y:S01]  /*8a90*/  SEL R99, RZ, 0x1, P6 ;  /* 0x00000001ff637807 */ /* 0x000fe20003000000 */
[----:B------:R0:W1:Y:S01]  /*8aa0*/  I2F.U32 R73, R74 ;  /* 0x0000004a00497306 */ /* 0x0000620000201000 */
[----:B------:R-:W-:-:S04]  /*8ab0*/  IMAD.WIDE.U32 R100, R100, 0x10000, RZ ;  /* 0x0001000064647825 */ /* 0x000fc800078e00ff */
[----:B------:R-:W-:-:S04]  /*8ac0*/  FADD.FTZ R79, R78, R13 ;  /* 0x0000000d4e4f7221 */ /* 0x000fc80000010000 */
[----:B------:R-:W-:Y:S01]  /*8ad0*/  FADD.FTZ R78, R79, R18 ;  /* 0x000000124f4e7221 */ /* 0x000fe20000010000 */
[----:B0-----:R-:W-:-:S03]  /*8ae0*/  F2FP.BF16.PACK_AB R74, R98, R91 ;  /* 0x0000005b624a723e */ /* 0x001fc600000010ff */
[----:B------:R-:W-:Y:S02]  /*8af0*/  FADD.FTZ R79, R78, R17 ;  /* 0x000000114e4f7221 */ /* 0x000fe40000010000 */
[----:B-1----:R-:W-:Y:S02]  /*8b00*/  FFMA.FTZ R73, R73, R16, 1.1641532182693481445e-10 ;  /* 0x2f00000049497423 */ /* 0x002fe40000010010 */
[----:B------:R-:W-:-:S03]  /*8b10*/  FADD.FTZ R78, R79, R80 ;  /* 0x000000504f4e7221 */ /* 0x000fc60000010000 */
[----:B------:R-:W-:Y:S01]  /*8b20*/  FSETP.GTU.FTZ.AND P1, PT, R73, c[0x0][0x1e4], PT ;  /* 0x0000790049007a0b */ /* 0x000fe20003f3c000 */
[----:B------:R-:W-:Y:S01]  /*8b30*/  FADD.FTZ R79, R78, R81 ;  /* 0x000000514e4f7221 */ /* 0x000fe20000010000 */
[----:B------:R-:W-:Y:S01]  /*8b40*/  SEL R78, RZ, 0x1, P2 ;  /* 0x00000001ff4e7807 */ /* 0x000fe20001000000 */
[----:B------:R-:W-:Y:S01]  /*8b50*/  IMAD.WIDE.U32 R72, R72, 0x1000000, RZ ;  /* 0x0100000048487825 */ /* 0x000fe200078e00ff */
[----:B------:R-:W-:-:S03]  /*8b60*/  SEL R16, RZ, 0x1000000, P1 ;  /* 0x01000000ff107807 */ /* 0x000fc60000800000 */
        /* <DEDUP_REMOVED lines=9> */
[----:B------:R-:W-:-:S03]  /*8c00*/  SEL R99, RZ, 0x1, P3 ;  /* 0x00000001ff637807 */ /* 0x000fc60001800000 */
[----:B------:R-:W-:Y:S01]  /*8c10*/  FADD.FTZ R14, R95, R86 ;  /* 0x000000565f0e7221 */ /* 0x000fe20000010000 */
[----:B------:R-:W-:Y:S02]  /*8c20*/  FSEL R95, R75, RZ, !P1 ;  /* 0x000000ff4b5f7208 */ /* 0x000fe40004800000 */
[----:B------:R-:W-:Y:S01]  /*8c30*/  LOP3.LUT R99, R73, R72, R99, 0xfe, !PT ;  /* 0x0000004849637212 */ /* 0x000fe200078efe63 */
[----:B------:R-:W-:Y:S01]  /*8c40*/  FADD.FTZ R75, R14, R87 ;  /* 0x000000570e4b7221 */ /* 0x000fe20000010000 */
[----:B------:R-:W-:Y:S02]  /*8c50*/  @P0 PRMT R14, RZ, 0x7610, R23 ;  /* 0x00007610ff0e0816 */ /* 0x000fe40000000017 */
[----:B------:R-:W-:Y:S01]  /*8c60*/  F2FP.BF16.PACK_AB R73, R96, R77 ;  /* 0x0000004d6049723e */ /* 0x000fe200000010ff */
[----:B------:R-:W-:Y:S01]  /*8c70*/  FADD.FTZ R75, R75, R88 ;  /* 0x000000584b4b7221 */ /* 0x000fe20000010000 */
[----:B------:R-:W-:Y:S01]  /*8c80*/  F2FP.BF16.PACK_AB R72, R89, R76 ;  /* 0x0000004c5948723e */ /* 0x000fe200000010ff */
[----:B------:R-:W-:Y:S01]  /*8c90*/  @P0 FADD.FTZ R95, R14, R95 ;  /* 0x0000005f0e5f0221 */ /* 0x000fe20000010000 */
[----:B------:R-:W-:Y:S01]  /*8ca0*/  LOP3.LUT R79, R79, R99, R101, 0xfe, !PT ;  /* 0x000000634f4f7212 */ /* 0x000fe200078efe65 */
[----:B------:R-:W-:Y:S01]  /*8cb0*/  FADD.FTZ R16, R75, R76 ;  /* 0x0000004c4b107221 */ /* 0x000fe20000010000 */
[----:B------:R-:W-:Y:S01]  /*8cc0*/  LOP3.LUT P1, RZ, R7, 0xff, RZ, 0xc0, !PT ;  /* 0x000000ff07ff7812 */ /* 0x000fe2000782c0ff */
[----:B------:R-:W-:Y:S01]  /*8cd0*/  IMAD.WIDE.U32 R14, R90, R15, c[0x0][0x188] ;  /* 0x000062005a0e7625 */ /* 0x000fe200078e000f */
[----:B------:R-:W-:-:S02]  /*8ce0*/  F2FP.BF16.PACK_AB R75, R95, R97 ;  /* 0x000000615f4b723e */ /* 0x000fc400000010ff */
[----:B------:R-:W-:Y:S01]  /*8cf0*/  LOP3.LUT P0, RZ, R0, 0x1f, RZ, 0xc0, !PT ;  /* 0x0000001f00ff7812 */ /* 0x000fe2000780c0ff */
[----:B------:R-:W-:Y:S02]  /*8d00*/  IMAD.WIDE.U32 R100, R90, R19, c[0x0][0x190] ;  /* 0x000064005a647625 */ /* 0x000fe400078e0013 */
[----:B------:R0:W-:Y:S02]  /*8d10*/  STG.E.128 [R14.64], R72 ;  /* 0x000000480e007986 */ /* 0x0001e4000c101d06 */
[----:B------:R-:W-:Y:S02]  /*8d20*/  FADD.FTZ R16, R16, R89 ;  /* 0x0000005910107221 */ /* 0x000fe40000010000 */
[----:B------:R1:W-:Y:S02]  /*8d30*/  STG.E.64 [R100.64], R78 ;  /* 0x0000004e64007986 */ /* 0x0003e4000c101b06 */
[----:B------:R-:W-:-:S04]  /*8d40*/  FADD.FTZ R19, R16, R77 ;  /* 0x0000004d10137221 */ /* 0x000fc80000010000 */
[----:B------:R-:W-:-:S04]  /*8d50*/  FADD.FTZ R16, R19, R96 ;  /* 0x0000006013107221 */ /* 0x000fc80000010000 */
[----:B------:R-:W-:Y:S01]  /*8d60*/  FADD.FTZ R19, R16, R91 ;  /* 0x0000005b10137221 */ /* 0x000fe20000010000 */
[----:B------:R-:W-:-:S03]  /*8d70*/  SHF.R.U32.HI R16, RZ, 0x5, R0 ;  /* 0x00000005ff107819 */ /* 0x000fc60000011600 */
[----:B------:R-:W-:Y:S01]  /*8d80*/  FADD.FTZ R106, R19, R98 ;  /* 0x00000062136a7221 */ /* 0x000fe20000010000 */
[----:B------:R-:W-:-:S03]  /*8d90*/  LOP3.LUT R16, R16, 0x7fffffc, RZ, 0xc0, !PT ;  /* 0x07fffffc10107812 */ /* 0x000fc600078ec0ff */
[----:B------:R-:W-:Y:S01]  /*8da0*/  FADD.FTZ R106, R106, R97 ;  /* 0x000000616a6a7221 */ /* 0x000fe20000010000 */
[----:B------:R-:W-:-:S03]  /*8db0*/  @!P1 IADD3 R16, R16, 0x4, RZ ;  /* 0x0000000410109810 */ /* 0x000fc60007ffe0ff */
[----:B0-----:R-:W-:Y:S01]  /*8dc0*/  FADD.FTZ R75, R106, R95 ;  /* 0x0000005f6a4b7221 */ /* 0x001fe20000010000 */
[----:B------:R-:W-:Y:S05]  /*8dd0*/  BRA.DIV ~URZ, `(.L_x_5621) ;  /* 0x00000ea27f007947 */ /* 0x000fea000b800000 */
[----:B-1----:R0:W1:Y:S02]  /*8de0*/  SHFL.BFLY PT, R14, R75, 0x1, 0x1f ;  /* 0x0c201f004b0e7f89 */ /* 0x00206400000e0000 */
.L_x_5625:
        /* <DEDUP_REMOVED lines=68> */
.L_x_5626:
[----:B------:R-:W-:Y:S01]  /*9230*/  SHF.R.U32.HI R19, RZ, 0x5, R0 ;  /* 0x00000005ff137819 */ /* 0x000fe20000011600 */
[----:B-1----:R-:W-:Y:S01]  /*9240*/  FADD.FTZ R15, R78, R75 ;  /* 0x0000004b4e0f7221 */ /* 0x002fe20000010000 */
[----:B------:R-:W-:Y:S01]  /*9250*/  WARPSYNC 0xffffffff ;  /* 0xffffffff00007948 */ /* 0x000fe20003800000 */
[----:B------:R-:W-:Y:S02]  /*9260*/  LOP3.LUT R73, R0, 0x1f, RZ, 0xc0, !PT ;  /* 0x0000001f00497812 */ /* 0x000fe400078ec0ff */
[----:B------:R-:W-:Y:S02]  /*9270*/  LOP3.LUT R19, R19, 0x3, RZ, 0xc0, !PT ;  /* 0x0000000313137812 */ /* 0x000fe400078ec0ff */
[----:B------:R-:W-:-:S03]  /*9280*/  ISETP.GT.U32.AND P1, PT, R73, 0x3, PT ;  /* 0x000000034900780c */ /* 0x000fc60003f24070 */
[----:B------:R-:W-:-:S05]  /*9290*/  @!P0 IMAD.IADD R74, R16, 0x1, R19 ;  /* 0x00000001104a8824 */ /* 0x000fca00078e0213 */
[----:B------:R-:W-:Y:S04]  /*92a0*/  @!P0 STS.64 [R74.X8], R14 ;  /* 0x0000000e4a008388 */ /* 0x000fe80000008a00 */
[----:B------:R-:W-:Y:S01]  /*92b0*/  BAR.SYNC.DEFER_BLOCKING 0x0 ;  /* 0x0000000000007b1d */ /* 0x000fe20000010000 */
[----:B0-----:R-:W-:Y:S01]  /*92c0*/  @!P1 IADD3 R75, R16, R73, RZ ;  /* 0x00000049104b9210 */ /* 0x001fe20007ffe0ff */
[----:B------:R-:W-:Y:S01]  /*92d0*/  IMAD.MOV.U32 R16, RZ, RZ, RZ ;  /* 0x000000ffff107224 */ /* 0x000fe200078e00ff */
[----:B------:R-:W-:Y:S01]  /*92e0*/  CS2R R72, SRZ ;  /* 0x0000000000487805 */ /* 0x000fe2000001ff00 */
[----:B------:R-:W-:Y:S01]  /*92f0*/  @!P1 IMAD.MOV.U32 R16, RZ, RZ, 0x300 ;  /* 0x00000300ff109424 */ /* 0x000fe200078e00ff */
[----:B------:R-:W-:Y:S02]  /*9300*/  LOP3.LUT P0, RZ, R19, 0x1f, R0, 0xf8, !PT ;  /* 0x0000001f13ff7812 */ /* 0x000fe4000780f800 */
[----:B------:R-:W-:Y:S01]  /*9310*/  MOV R19, c[0x0][0x1e0] ;  /* 0x0000780000137a02 */ /* 0x000fe20000000f00 */
[----:B------:R-:W-:Y:S01]  /*9320*/  I2F R101, R16 ;  /* 0x0000001000657306 */ /* 0x000fe20000201400 */
[----:B------:R-:W0:Y:S04]  /*9330*/  SHFL.DOWN PT, R79, R16, 0x2, 0x1f ;  /* 0x08401f00104f7f89 */ /* 0x000e2800000e0000 */
[----:B------:R-:W1:Y:S01]  /*9340*/  @!P1 LDS.64 R72, [R75.X8] ;  /* 0x000000004b489984 */ /* 0x000e620000008a00 */
[----:B------:R-:W-:-:S02]  /*9350*/  ISETP.NE.AND P1, PT, RZ, UR8, PT ;  /* 0x00000008ff007c0c */ /* 0x000fc4000bf25270 */
[----:B0-----:R-:W-:Y:S01]  /*9360*/  IADD3 R78, R79, R16, RZ ;  /* 0x000000104f4e7210 */ /* 0x001fe20007ffe0ff */
[----:B------:R-:W-:Y:S04]  /*9370*/  I2F R74, R79 ;  /* 0x0000004f004a7306 */ /* 0x000fe80000201400 */
[----:B------:R-:W-:Y:S04]  /*9380*/  SHFL.DOWN PT, R103, R78, 0x1, 0x1f ;  /* 0x08201f004e677f89 */ /* 0x000fe800000e0000 */
        /* <DEDUP_REMOVED lines=9> */
[----:B------:R-:W-:Y:S02]  /*9420*/  IMAD.IADD R72, R78, 0x1, R103 ;  /* 0x000000014e487824 */ /* 0x000fe400078e0267 */
[----:B------:R-:W-:Y:S01]  /*9430*/  FMUL.FTZ R99, R99, R101 ;  /* 0x0000006563637220 */ /* 0x000fe20000410000 */
        /* <DEDUP_REMOVED lines=12> */
[----:B------:R-:W-:-:S04]  /*9500*/  FMUL.FTZ R79, R100, R79 ;  /* 0x0000004f644f7220 */ /* 0x000fc80000410000 */
[----:B------:R-:W-:Y:S02]  /*9510*/  FMUL.FTZ R79, R79, R103 ;  /* 0x000000674f4f7220 */ /* 0x000fe40000410000 */
[----:B0-----:R-:W-:Y:S02]  /*9520*/  FMUL.FTZ R74, R73, R16 ;  /* 0x00000010494a7220 */ /* 0x001fe40000410000 */
[----:B--2---:R-:W-:-:S03]  /*9530*/  FADD.FTZ R16, R14, R15 ;  /* 0x0000000f0e107221 */ /* 0x004fc60000010000 */
[----:B------:R-:W0:Y:S01]  /*9540*/  SHFL.IDX PT, R75, R74, RZ, 0x1f ;  /* 0x00001fff4a4b7589 */ /* 0x000e2200000e0000 */
[----:B------:R-:W-:Y:S02]  /*9550*/  FFMA.FTZ R16, R73, R79, R16 ;  /* 0x0000004f49107223 */ /* 0x000fe40000010010 */
[----:B------:R-:W-:-:S04]  /*9560*/  @!P0 IMAD.MOV.U32 R73, RZ, RZ, 0x4 ;  /* 0x00000004ff498424 */ /* 0x000fc800078e00ff */
[----:B------:R-:W1:Y:S01]  /*9570*/  SHFL.IDX PT, R16, R16, RZ, 0x1f ;  /* 0x00001fff10107589 */ /* 0x000e6200000e0000 */
[----:B------:R-:W-:-:S04]  /*9580*/  @!P0 IMAD.WIDE R72, R2, R73, c[0x0][0x1a0] ;  /* 0x0000680002488625 */ /* 0x000fc800078e0249 */
[C---:B0-----:R-:W-:Y:S01]  /*9590*/  FMUL.FTZ R14, R75.reuse, R75 ;  /* 0x0000004b4b0e7220 */ /* 0x041fe20000410000 */
[----:B------:R-:W-:Y:S01]  /*95a0*/  FSEL R74, R75, RZ, !P1 ;  /* 0x000000ff4b4a7208 */ /* 0x000fe20004800000 */
[----:B------:R0:W-:Y:S03]  /*95b0*/  @!P0 STG.E [R72.64], R75 ;  /* 0x0000004b48008986 */ /* 0x0001e6000c101906 */
[----:B------:R-:W-:Y:S01]  /*95c0*/  FSEL R15, R14, RZ, P1 ;  /* 0x000000ff0e0f7208 */ /* 0x000fe20000800000 */
[----:B------:R-:W-:Y:S02]  /*95d0*/  FADD.FTZ R78, -R74, R9 ;  /* 0x000000094a4e7221 */ /* 0x000fe40000010100 */
[----:B-1----:R-:W-:Y:S02]  /*95e0*/  FFMA.FTZ R14, R16, R19, c[0x0][0x228] ;  /* 0x00008a00100e7623 */ /* 0x002fe40000010013 */
[----:B------:R-:W-:-:S02]  /*95f0*/  @!P0 IMAD.MOV.U32 R19, RZ, RZ, 0x4 ;  /* 0x00000004ff138424 */ /* 0x000fc400078e00ff */
[----:B------:R-:W-:Y:S02]  /*9600*/  FADD.FTZ R16, R14, R15 ;  /* 0x0000000f0e107221 */ /* 0x000fe40000010000 */
[C---:B------:R-:W-:Y:S02]  /*9610*/  FADD.FTZ R106, -R74.reuse, R13 ;  /* 0x0000000d4a6a7221 */ /* 0x040fe40000010100 */
[----:B------:R-:W1:Y:S01]  /*9620*/  MUFU.RSQ R9, R16 ;  /* 0x0000001000097308 */ /* 0x000e620000001400 */
[----:B------:R-:W-:Y:S02]  /*9630*/  FADD.FTZ R18, -R74, R18 ;  /* 0x000000124a127221 */ /* 0x000fe40000010100 */
[C---:B------:R-:W-:Y:S01]  /*9640*/  @!P0 IMAD.WIDE R14, R2.reuse, R19, c[0x0][0x1a8] ;  /* 0x00006a00020e8625 */ /* 0x040fe200078e0213 */
[----:B------:R-:W-:-:S03]  /*9650*/  IADD3 R2, R2, c[0x0][0x160], RZ ;  /* 0x0000580002027a10 */ /* 0x000fc60007ffe0ff */
[C---:B------:R-:W-:Y:S02]  /*9660*/  FADD.FTZ R100, -R74.reuse, R11 ;  /* 0x0000000b4a647221 */ /* 0x040fe40000010100 */
[C---:B------:R-:W-:Y:S02]  /*9670*/  FADD.FTZ R12, -R74.reuse, R12 ;  /* 0x0000000c4a0c7221 */ /* 0x040fe40000010100 */
[C---:B0-----:R-:W-:Y:S02]  /*9680*/  FADD.FTZ R72, -R74.reuse, R81 ;  /* 0x000000514a487221 */ /* 0x041fe40000010100 */
[C---:B------:R-:W-:Y:S02]  /*9690*/  FADD.FTZ R10, -R74.reuse, R10 ;  /* 0x0000000a4a0a7221 */ /* 0x040fe40000010100 */
[C---:B------:R-:W-:Y:S01]  /*96a0*/  FADD.FTZ R108, -R74.reuse, R17 ;  /* 0x000000114a6c7221 */ /* 0x040fe20000010100 */
[----:B-1----:R0:W-:Y:S01]  /*96b0*/  @!P0 STG.E [R14.64], R9 ;  /* 0x000000090e008986 */ /* 0x0021e2000c101906 */
        /* <DEDUP_REMOVED lines=32> */
[C---:B------:R-:W-:Y:S01]  /*98c0*/  FMUL.FTZ R73, R9.reuse, R76 ;  /* 0x0000004c09497220 */ /* 0x040fe20000410000 */
[----:B------:R-:W-:Y:S01]  /*98d0*/  LEA R76, P0, R8, c[0x0][0x208], 0x4 ;  /* 0x00008200084c7a11 */ /* 0x000fe200078020ff */
[C---:B------:R-:W-:Y:S02]  /*98e0*/  FMUL.FTZ R72, R9.reuse, R116 ;  /* 0x0000007409487220 */ /* 0x040fe40000410000 */
[C---:B------:R-:W-:Y:S02]  /*98f0*/  FMUL.FTZ R75, R9.reuse, R118 ;  /* 0x00000076094b7220 */ /* 0x040fe40000410000 */
[C---:B------:R-:W-:Y:S02]  /*9900*/  FMUL.FTZ R74, R9.reuse, R96 ;  /* 0x00000060094a7220 */ /* 0x040fe40000410000 */
[----:B------:R-:W-:-:S02]  /*9910*/  FMUL.FTZ R85, R9, R16 ;  /* 0x0000001009557220 */ /* 0x000fc40000410000 */
[C---:B------:R-:W-:Y:S02]  /*9920*/  FMUL.FTZ R98, R9.reuse, R98 ;  /* 0x0000006209627220 */ /* 0x040fe40000410000 */
[C---:B------:R-:W-:Y:S02]  /*9930*/  FMUL.FTZ R87, R9.reuse, R120 ;  /* 0x0000007809577220 */ /* 0x040fe40000410000 */
[----:B------:R-:W-:Y:S02]  /*9940*/  FMUL.FTZ R122, R9, R122 ;  /* 0x0000007a097a7220 */ /* 0x000fe40000410000 */
[----:B0-----:R-:W-:Y:S02]  /*9950*/  FFMA.FTZ R14, R40, R17, R64 ;  /* 0x00000011280e7223 */ /* 0x001fe40000010040 */
        /* <DEDUP_REMOVED lines=16> */
[----:B------:R-:W-:Y:S01]  /*9a60*/  FFMA.FTZ R18, R32, R81, R56 ;  /* 0x0000005120127223 */ /* 0x000fe20000010038 */
[----:B------:R-:W-:Y:S01]  /*9a70*/  IADD3 R81, R8, 0x80, RZ ;  /* 0x0000008008517810 */ /* 0x000fe20007ffe0ff */
[----:B------:R-:W-:Y:S01]  /*9a80*/  FFMA.FTZ R19, R34, R83, R58 ;  /* 0x0000005322137223 */ /* 0x000fe2000001003a */
[----:B------:R-:W-:Y:S01]  /*9a90*/  F2FP.BF16.PACK_AB R10, R77, R10 ;  /* 0x0000000a4d0a723e */ /* 0x000fe200000010ff */
[----:B------:R-:W-:Y:S01]  /*9aa0*/  FFMA.FTZ R88, R35, R88, R59 ;  /* 0x0000005823587223 */ /* 0x000fe2000001003b */
[----:B------:R-:W-:Y:S01]  /*9ab0*/  LEA.HI.X R77, R8, c[0x0][0x20c], RZ, 0x4, P0 ;  /* 0x00008300084d7a11 */ /* 0x000fe200000f24ff */
[----:B------:R-:W-:Y:S01]  /*9ac0*/  FFMA.FTZ R17, R38, R79, R62 ;  /* 0x0000004f26117223 */ /* 0x000fe2000001003e */
[----:B------:R-:W-:Y:S01]  /*9ad0*/  ISETP.GE.AND P0, PT, R2, c[0x0][0x164], PT ;  /* 0x0000590002007a0c */ /* 0x000fe20003f06270 */
[----:B------:R-:W-:Y:S01]  /*9ae0*/  FFMA.FTZ R84, R39, R84, R63 ;  /* 0x0000005427547223 */ /* 0x000fe2000001003f */
[----:B------:R-:W-:Y:S01]  /*9af0*/  F2FP.BF16.PACK_AB R19, R88, R19 ;  /* 0x000000135813723e */ /* 0x000fe200000010ff */
[----:B------:R-:W-:Y:S01]  /*9b00*/  FFMA.FTZ R11, R33, R86, R57 ;  /* 0x00000056210b7223 */ /* 0x000fe20000010039 */
[----:B------:R0:W-:Y:S01]  /*9b10*/  STG.E.128 [R76.64], R12 ;  /* 0x0000000c4c007986 */ /* 0x0001e2000c101d06 */
[----:B------:R-:W-:Y:S01]  /*9b20*/  FFMA.FTZ R87, R26, R87, R50 ;  /* 0x000000571a577223 */ /* 0x000fe20000010032 */
[----:B------:R-:W-:Y:S01]  /*9b30*/  F2FP.BF16.PACK_AB R17, R84, R17 ;  /* 0x000000115411723e */ /* 0x000fe200000010ff */
[----:B------:R-:W-:Y:S01]  /*9b40*/  FFMA.FTZ R122, R27, R122, R51 ;  /* 0x0000007a1b7a7223 */ /* 0x000fe20000010033 */
[----:B------:R-:W-:Y:S01]  /*9b50*/  F2FP.BF16.PACK_AB R18, R11, R18 ;  /* 0x000000120b12723e */ /* 0x000fe200000010ff */
[----:B------:R-:W-:-:S02]  /*9b60*/  IMAD.MOV.U32 R82, RZ, RZ, 0x10 ;  /* 0x00000010ff527424 */ /* 0x000fc400078e00ff */
[----:B------:R-:W-:Y:S01]  /*9b70*/  FFMA.FTZ R9, R30, R75, R54 ;  /* 0x0000004b1e097223 */ /* 0x000fe20000010036 */
[----:B------:R-:W-:Y:S01]  /*9b80*/  F2FP.BF16.PACK_AB R11, R122, R87 ;  /* 0x000000577a0b723e */ /* 0x000fe200000010ff */
[----:B------:R-:W-:Y:S01]  /*9b90*/  FFMA.FTZ R80, R31, R74, R55 ;  /* 0x0000004a1f507223 */ /* 0x000fe20000010037 */
[----:B------:R-:W-:Y:S01]  /*9ba0*/  LEA R74, P1, R90, c[0x0][0x208], 0x4 ;  /* 0x000082005a4a7a11 */ /* 0x000fe200078220ff */
[----:B------:R-:W-:Y:S02]  /*9bb0*/  FFMA.FTZ R78, R28, R73, R52 ;  /* 0x000000491c4e7223 */ /* 0x000fe40000010034 */
[----:B------:R-:W-:Y:S01]  /*9bc0*/  FFMA.FTZ R79, R29, R72, R53 ;  /* 0x000000481d4f7223 */ /* 0x000fe20000010035 */
[----:B------:R-:W-:Y:S01]  /*9bd0*/  F2FP.BF16.PACK_AB R9, R80, R9 ;  /* 0x000000095009723e */ /* 0x000fe200000010ff */
[----:B------:R-:W-:Y:S01]  /*9be0*/  IMAD.WIDE.U32 R72, R81, R82, c[0x0][0x208] ;  /* 0x0000820051487625 */ /* 0x000fe200078e0052 */
[----:B------:R-:W-:Y:S02]  /*9bf0*/  LEA.HI.X R75, R90, c[0x0][0x20c], RZ, 0x4, P1 ;  /* 0x000083005a4b7a11 */ /* 0x000fe400008f24ff */
[----:B------:R-:W-:-:S02]  /*9c00*/  F2FP.BF16.PACK_AB R8, R79, R78 ;  /* 0x0000004e4f08723e */ /* 0x000fc400000010ff */
[----:B------:R0:W-:Y:S01]  /*9c10*/  STG.E.128 [R72.64], R16 ;  /* 0x0000001048007986 */ /* 0x0001e2000c101d06 */
[----:B------:R-:W-:-:S03]  /*9c20*/  LOP3.LUT P1, RZ, R7, 0xff, RZ, 0xc0, !PT ;  /* 0x000000ff07ff7812 */ /* 0x000fc6000782c0ff */
[----:B------:R0:W-:Y:S01]  /*9c30*/  STG.E.128 [R74.64], R8 ;  /* 0x000000084a007986 */ /* 0x0001e2000c101d06 */
[----:B------:R-:W-:Y:S01]  /*9c40*/  SEL R7, RZ, 0x1, P1 ;  /* 0x00000001ff077807 */ /* 0x000fe20000800000 */
[----:B0-----:R-:W-:Y:S01]  /*9c50*/  @P0 CALL.REL.NOINC `(.L_x_5623) ;  /* 0x0000001000000944 */ /* 0x001fe20003c00000 */
[----:B------:R-:W-:Y:S05]  /*9c60*/  BRA `(.L_x_5624) ;  /* 0xffff6b4000007947 */ /* 0x000fea000383ffff */
.L_x_5623:
[----:B------:R-:W-:Y:S05]  /*9c70*/  EXIT ;  /* 0x000000000000794d */ /* 0x000fea0003800000 */
.L_x_5621:
[----:B-1----:R-:W-:Y:S01]  /*9c80*/  HFMA2.MMA R78, -RZ, RZ, 0, 5.9604644775390625e-08 ;  /* 0x00000001ff4e7435 */ /* 0x002fe200000001ff */
[----:B------:R-:W-:Y:S01]  /*9c90*/  IMAD.MOV.U32 R15, RZ, RZ, 0x1f ;  /* 0x0000001fff0f7424 */ /* 0x000fe200078e00ff */
[----:B------:R-:W-:Y:S01]  /*9ca0*/  MOV R72, 0x9cd0 ;  /* 0x00009cd000487802 */ /* 0x000fe20000000f00 */
[----:B------:R-:W-:-:S03]  /*9cb0*/  IMAD.MOV.U32 R74, RZ, RZ, -0x1 ;  /* 0xffffffffff4a7424 */ /* 0x000fc600078e00ff */
[----:B------:R-:W-:Y:S05]  /*9cc0*/  CALL.REL.NOINC `($__internal_41_$__cuda_sm70_shflsync_bfly_p) ;  /* 0x0000069000007944 */ /* 0x000fea0003c00000 */
[----:B-1----:R-:W-:Y:S01]  /*9cd0*/  MOV R14, R78 ;  /* 0x0000004e000e7202 */ /* 0x002fe20000000f00 */
[----:B0-----:R-:W-:Y:S05]  /*9ce0*/  BRA `(.L_x_5625) ;  /* 0xfffff10000007947 */ /* 0x001fea000383ffff */
.L_x_5622:
[----:B------:R-:W-:Y:S01]  /*9cf0*/  IMAD.MOV.U32 R78, RZ, RZ, 0x2 ;  /* 0x00000002ff4e7424 */ /* 0x000fe200078e00ff */
[----:B------:R-:W-:Y:S01]  /*9d00*/  MOV R74, 0xffffffff ;  /* 0xffffffff004a7802 */ /* 0x000fe20000000f00 */
[----:B------:R-:W-:Y:S01]  /*9d10*/  IMAD.MOV.U32 R15, RZ, RZ, 0x1f ;  /* 0x0000001fff0f7424 */ /* 0x000fe200078e00ff */
[----:B------:R-:W-:Y:S02]  /*9d20*/  MOV R72, 0x9d40 ;  /* 0x00009d4000487802 */ /* 0x000fe40000000f00 */
[----:B------:R-:W-:Y:S05]  /*9d30*/  CALL.REL.NOINC `($__internal_41_$__cuda_sm70_shflsync_bfly_p) ;  /* 0x0000062000007944 */ /* 0x000fea0003c00000 */
[----:B01----:R-:W-:Y:S01]  /*9d40*/  FADD.FTZ R75, R75, R78 ;  /* 0x0000004e4b4b7221 */ /* 0x003fe20000010000 */
[----:B------:R-:W-:Y:S01]  /*9d50*/  MOV R74, 0xffffffff ;  /* 0xffffffff004a7802 */ /* 0x000fe20000000f00 */
[----:B------:R-:W-:Y:S01]  /*9d60*/  IMAD.MOV.U32 R78, RZ, RZ, 0x4 ;  /* 0x00000004ff4e7424 */ /* 0x000fe200078e00ff */
[----:B------:R-:W-:Y:S01]  /*9d70*/  MOV R72, 0x9da0 ;  /* 0x00009da000487802 */ /* 0x000fe20000000f00 */
[----:B------:R-:W-:-:S02]  /*9d80*/  IMAD.MOV.U32 R15, RZ, RZ, 0x1f ;  /* 0x0000001fff0f7424 */ /* 0x000fc400078e00ff */
        /* <DEDUP_REMOVED lines=66> */
[----:B------:R-:W-:Y:S02]  /*a1b0*/  IMAD.MOV.U32 R15, RZ, RZ, 0x1f ;  /* 0x0000001fff0f7424 */ /* 0x000fe400078e00ff */
[----:B------:R-:W-:Y:S05]  /*a1c0*/  CALL.REL.NOINC `($__internal_41_$__cuda_sm70_shflsync_bfly_p) ;  /* 0x0000019000007944 */ /* 0x000fea0003c00000 */
[----:B01----:R-:W-:Y:S01]  /*a1d0*/  FADD.FTZ R75, R75, R78 ;  /* 0x0000004e4b4b7221 */ /* 0x003fe20000010000 */
[----:B------:R-:W-:Y:S01]  /*a1e0*/  MOV R74, 0xffffffff ;  /* 0xffffffff004a7802 */ /* 0x000fe20000000f00 */
[----:B------:R-:W-:Y:S01]  /*a1f0*/  IMAD.MOV.U32 R78, RZ, RZ, 0x2 ;  /* 0x00000002ff4e7424 */ /* 0x000fe200078e00ff */
[----:B------:R-:W-:Y:S01]  /*a200*/  MOV R72, 0xa230 ;  /* 0x0000a23000487802 */ /* 0x000fe20000000f00 */
[----:B------:R-:W-:Y:S02]  /*a210*/  IMAD.MOV.U32 R15, RZ, RZ, 0x1f ;  /* 0x0000001fff0f7424 */ /* 0x000fe400078e00ff */
        /* <DEDUP_REMOVED lines=19> */
[----:B01----:R-:W-:Y:S05]  /*a350*/  BRA `(.L_x_5626) ;  /* 0xffffeed000007947 */ /* 0x003fea000383ffff */
        .weak           $__internal_41_$__cuda_sm70_shflsync_bfly_p
        .type           $__internal_41_$__cuda_sm70_shflsync_bfly_p,@function
        .size           $__internal_41_$__cuda_sm70_shflsync_bfly_p,(.L_x_22129 - $__internal_41_$__cuda_sm70_shflsync_bfly_p)
$__internal_41_$__cuda_sm70_shflsync_bfly_p:
[----:B------:R-:W-:Y:S01]  /*a360*/  IMAD.MOV.U32 R73, RZ, RZ, 0x0 ;  /* 0x00000000ff497424 */ /* 0x000fe200078e00ff */
[----:B------:R-:W-:Y:S04]  /*a370*/  WARPSYNC R74 ;  /* 0x0000004a00007348 */ /* 0x000fe80003800000 */
[----:B------:R0:W1:Y:S01]  /*a380*/  SHFL.BFLY PT, R78, R75, R78, R15 ;  /* 0x0c00004e4b4e7389 */ /* 0x00006200000e000f */
[----:B------:R-:W-:Y:S05]  /*a390*/  RET.REL.NODEC R72 `(_ZN10layer_norm13ln_fwd_kernelINS_13Kernel_traitsIf13__nv_bfloat16S2_S2_fjLj3072ELj1ELj1ELj4ELj16ENS_18Kernel_traits_baseILj3072EfS2_S2_S2_fjLj128EEEEELb1ELb0ELb0ELb1EEEvNS_9FwdParamsE) ;  /* 0xffff5c6048007950 */ /* 0x000fea0003c3ffff */
.L_x_5627:
        /* <DEDUP_REMOVED lines=14> */
.L_x_22129:


//--------------------- .text._ZN10layer_norm13ln_fwd_kernelINS_13Kernel_traitsIf13__nv_bfloat16S2_S2_fjLj3072ELj1ELj1ELj4ELj16ENS_18Kernel_traits_baseILj3072EfS2_S2_S2_fjLj128EEEEELb1ELb0ELb1ELb0EEEvNS_9FwdParamsE --------------------------
	.section	.text._ZN10layer_norm13ln_fwd_kernelINS_13Kernel_traitsIf13__nv_bfloat16S2_S2_fjLj3072ELj1ELj1ELj4ELj16ENS_18Kernel_traits_baseILj3072EfS2_S2_S2_fjLj128EEEEELb1ELb0ELb1ELb0EEEvNS_9FwdParamsE,"ax",@progbits
	.sectioninfo	@"SHI_REGISTERS=123"
	.align	128
        .global         _ZN10layer_norm13ln_fwd_kernelINS_13Kernel_traitsIf13__nv_bfloat16S2_S2_fjLj3072ELj1ELj1ELj4ELj16ENS_18Kernel_traits_baseILj3072EfS2_S2_S2_fjLj128EEEEELb1ELb0ELb1ELb0EEEvNS_9FwdParamsE
        .type           _ZN10layer_norm13ln_fwd_kernelINS_13Kernel_traitsIf13__nv_bfloat16S2_S2_fjLj3072ELj1ELj1ELj4ELj16ENS_18Kernel_traits_baseILj3072EfS2_S2_S2_fjLj128EEEEELb1ELb0ELb1ELb0EEEvNS_9FwdParamsE,@function
        .size           _ZN10layer_norm13ln_fwd_kernelINS_13Kernel_traitsIf13__nv_bfloat16S2_S2_fjLj3072ELj1ELj1ELj4ELj16ENS_18Kernel_traits_baseILj3072EfS2_S2_S2_fjLj128EEEEELb1ELb0ELb1ELb0EEEvNS_9FwdParamsE,(.L_x_22130 - _ZN10layer_norm13ln_fwd_kernelINS_13Kernel_traitsIf13__nv_bfloat16S2_S2_fjLj3072ELj1ELj1ELj4ELj16ENS_18Kernel_traits_baseILj3072EfS2_S2_S2_fjLj128EEEEELb1ELb0ELb1ELb0EEEvNS_9FwdParamsE)
        .other          _ZN10layer_norm13ln_fwd_kernelINS_13Kernel_traitsIf13__nv_bfloat16S2_S2_fjLj3072ELj1ELj1ELj4ELj16ENS_18Kernel_traits_baseILj3072EfS2_S2_S2_fjLj128EEEEELb1ELb0ELb1ELb0EEEvNS_9FwdParamsE,@"STO_CUDA_ENTRY STV_DEFAULT"
_ZN10layer_norm13ln_fwd_kernelINS_13Kernel_traitsIf13__nv_bfloat16S2_S2_fjLj3072ELj1ELj1ELj4ELj16ENS_18Kernel_traits_baseILj3072EfS2_S2_S2_fjLj128EEEEELb1ELb0ELb1ELb0EEEvNS_9FwdParamsE:
.text._ZN10layer_norm13ln_fwd_kernelINS_13Kernel_traitsIf13__nv_bfloat16S2_S2_fjLj3072ELj1ELj1ELj4ELj16ENS_18Kernel_traits_baseILj3072EfS2_S2_S2_fjLj128EEEEELb1ELb0ELb1ELb0EEEvNS_9FwdParamsE:
[----:B------:R-:W-:Y:S02]  /*0000*/  IMAD.MOV.U32 R1, RZ, RZ, c[0x0][0x28] ;  /* 0x00000a00ff017624 */ /* 0x000fe400078e00ff */
[----:B------:R-:W-:Y:S02]  /*0010*/  ULDC.U8 UR4, c[0x0][0x244] ;  /* 0x0000910000047ab9 */ /* 0x000fe40000000000 */
[----:B------:R-:W-:Y:S01]  /*0020*/  ISETP.NE.AND P0, PT, RZ, UR4, PT ;  /* 0x00000004ff007c0c */ /* 0x000fe2000bf05270 */
[----:B------:R-:W-:Y:S02]  /*0030*/  ULDC.64 UR4, c[0x0][0x230] ;  /* 0x00008c0000047ab9 */ /* 0x000fe40000000a00 */
[----:B------:R-:W-:Y:S01]  /*0040*/  IMAD.U32 R2, RZ, RZ, UR4 ;  /* 0x00000004ff027e24 */ /* 0x000fe2000f8e00ff */
[----:B------:R-:W-:Y:S01]  /*0050*/  ULDC.64 UR6, c[0x0][0x118] ;  /* 0x0000460000067ab9 */ /* 0x000fe20000000a00 */
[----:B------:R-:W-:Y:S02]  /*0060*/  IMAD.U32 R3, RZ, RZ, UR5 ;  /* 0x00000005ff037e24 */ /* 0x000fe4000f8e00ff */
[----:B------:R-:W-:Y:S01]  /*0070*/  IMAD.MOV.U32 R0, RZ, RZ, c[0x0][0x238] ;  /* 0x00008e00ff007624 */ /* 0x000fe200078e00ff */
[----:B------:R-:W-:-:S05]  /*0080*/  MOV R11, c[0x0][0x23c] ;  /* 0x00008f00000b7a02 */ /* 0x000fca0000000f00 */
[----:B------:R-:W2:Y:S01]  /*0090*/  @P0 LDG.E.64 R2, [R2.64] ;  /* 0x0000000602020981 */ /* 0x000ea2000c1e1b00 */
[----:B------:R-:W-:-:S05]  /*00a0*/  @P0 IMAD.MOV.U32 R10, RZ, RZ, R0 ;  /* 0x000000ffff0a0224 */ /* 0x000fca00078e0000 */
[----:B------:R-:W3:Y:S01]  /*00b0*/  @P0 LDG.E.64 R4, [R10.64] ;  /* 0x000000060a040981 */ /* 0x000ee2000c1e1b00 */
[----:B------:R-:W-:Y:S03]  /*00c0*/  BSSY B0, `(.L_x_5628) ;  /* 0x0000059000007945 */ /* 0x000fe60003800000 */
[----:B------:R-:W0:Y:S04]  /*00d0*/  S2R R9, SR_TID.X ;  /* 0x0000000000097919 */ /* 0x000e280000002100 */
[----:B------:R-:W0:Y:S02]  /*00e0*/  S2R R104, SR_CTAID.X ;  /* 0x0000000000687919 */ /* 0x000e240000002500 */
[----:B0-----:R-:W-:Y:S01]  /*00f0*/  IMAD R102, R104, c[0x0][0x0], R9 ;  /* 0x0000000068667a24 */ /* 0x001fe200078e0209 */
        /* <DEDUP_REMOVED lines=54> */
[----:B------:R-:W-:Y:S02]  /*0460*/  LOP3.LUT R7, R9, 0x7f, RZ, 0xc0, !PT ;  /* 0x0000007f09077812 */ /* 0x000fe400078ec0ff */
[----:B------:R-:W-:Y:S01]  /*0470*/  LEA.HI R14, R3, c[0x0][0x168], RZ, 0x3 ;  /* 0x00005a00030e7a11 */ /* 0x000fe200078f18ff */
[----:B------:R-:W-:Y:S01]  /*0480*/  IMAD.WIDE.U32 R10, R10, -0x2daee0ad, RZ ;  /* 0xd2511f530a0a7825 */ /* 0x000fe200078e00ff */
[----:B------:R-:W-:Y:S02]  /*0490*/  LOP3.LUT R3, R7, 0x7f, RZ, 0x3c, !PT ;  /* 0x0000007f07037812 */ /* 0x000fe400078e3cff */
[----:B------:R-:W-:-:S02]  /*04a0*/  LOP3.LUT R12, R5, UR20, R2, 0x96, !PT ;  /* 0x00000014050c7c12 */ /* 0x000fc4000f8e9602 */
[----:B------:R-:W-:Y:S02]  /*04b0*/  LEA.HI.SX32 R8, R14, R3, 0x1d ;  /* 0x000000030e087211 */ /* 0x000fe400078feaff */
[----:B------:R-:W-:Y:S01]  /*04c0*/  LOP3.LUT R64, R11, UR22, R4, 0x96, !PT ;  /* 0x000000160b407c12 */ /* 0x000fe2000f8e9604 */
[----:B------:R-:W-:Y:S01]  /*04d0*/  IMAD.WIDE.U32 R12, R12, -0x326172a9, RZ ;  /* 0xcd9e8d570c0c7825 */ /* 0x000fe200078e00ff */
[C---:B------:R-:W-:Y:S02]  /*04e0*/  LOP3.LUT P0, RZ, R8.reuse, 0xffffff80, RZ, 0xc0, !PT ;  /* 0xffffff8008ff7812 */ /* 0x040fe4000780c0ff */
[----:B------:R-:W-:Y:S01]  /*04f0*/  ISETP.GE.U32.AND P4, PT, R8, 0x100, PT ;  /* 0x000001000800780c */ /* 0x000fe20003f86070 */
[----:B------:R-:W-:Y:S01]  /*0500*/  IMAD.HI.U32 R65, R64, -0x326172a9, RZ ;  /* 0xcd9e8d5740417827 */ /* 0x000fe200078e00ff */
[----:B------:R-:W-:Y:S02]  /*0510*/  LOP3.LUT R6, R13, UR21, R6, 0x96, !PT ;  /* 0x000000150d067c12 */ /* 0x000fe4000f8e9606 */
[----:B------:R-:W-:-:S02]  /*0520*/  ISETP.GE.U32.AND P1, PT, R8, 0x180, PT ;  /* 0x000001800800780c */ /* 0x000fc40003f26070 */
[----:B------:R-:W-:Y:S01]  /*0530*/  P2R R106, PR, RZ, 0x10 ;  /* 0x00000010ff6a7803 */ /* 0x000fe20000000000 */
[----:B------:R-:W-:-:S04]  /*0540*/  IMAD.HI.U32 R15, R6, -0x2daee0ad, RZ ;  /* 0xd2511f53060f7827 */ /* 0x000fc800078e00ff */
        /* <DEDUP_REMOVED lines=16> */
.L_x_5629:
[----:B------:R-:W-:Y:S05]  /*0650*/  BSYNC B0 ;  /* 0x0000000000007941 */ /* 0x000fea0003800000 */
.L_x_5628:
        /* <DEDUP_REMOVED lines=16> */
[----:B------:R-:W-:-:S03]  /*0760*/  IADD3 R7, R7, 0x80, RZ ;  /* 0x0000008007077810 */ /* 0x000fc60007ffe0ff */
.L_x_5631:
[----:B------:R-:W-:Y:S05]  /*0770*/  BSYNC B0 ;  /* 0x0000000000007941 */ /* 0x000fea0003800000 */
.L_x_5630:
        /* <DEDUP_REMOVED lines=15> */
[----:B------:R0:W5:Y:S02]  /*0870*/  @P2 LDG.E.128 R52, [R4.64+0x10] ;  /* 0x0000100604342981 */ /* 0x000164000c1e1d00 */
.L_x_5633:
[----:B------:R-:W-:Y:S05]  /*0880*/  BSYNC B0 ;  /* 0x0000000000007941 */ /* 0x000fea0003800000 */
.L_x_5632:
[----:B------:R-:W-:Y:S02]  /*0890*/  ISETP.GE.AND P2, PT, R104, c[0x0][0x164], PT ;  /* 0x0000590068007a0c */ /* 0x000fe40003f46270 */
[----:B------:R-:W-:Y:S02]  /*08a0*/  LOP3.LUT R65, R65, UR23, R12, 0x96, !PT ;  /* 0x0000001741417c12 */ /* 0x000fe4000f8e960c */
[----:B------:R-:W-:-:S09]  /*08b0*/  LOP3.LUT R15, R15, UR24, R10, 0x96, !PT ;  /* 0x000000180f0f7c12 */ /* 0x000fd2000f8e960a */
[----:B------:R-:W-:Y:S05]  /*08c0*/  @P2 EXIT ;  /* 0x000000000000294d */ /* 0x000fea0003800000 */
[----:B------:R-:W-:Y:S01]  /*08d0*/  SHF.R.S32.HI R14, RZ, 0x3, R14 ;  /* 0x00000003ff0e7819 */ /* 0x000fe2000001140e */
[----:B------:R-:W-:Y:S01]  /*08e0*/  IMAD.HI.U32 R7, R15, -0x326172a9, RZ ;  /* 0xcd9e8d570f077827 */ /* 0x000fe200078e00ff */
[----:B0-----:R-:W-:Y:S01]  /*08f0*/  LOP3.LUT R3, R9, 0x60, RZ, 0xc0, !PT ;  /* 0x0000006009037812 */ /* 0x001fe200078ec0ff */
[----:B------:R-:W-:Y:S01]  /*0900*/  ULDC.U8 UR8, c[0x0][0x1f0] ;  /* 0x00007c0000087ab9 */ /* 0x000fe20000000000 */
[----:B------:R-:W-:Y:S01]  /*0910*/  LOP3.LUT R2, R14, 0x7f, RZ, 0xc0, !PT ;  /* 0x0000007f0e027812 */ /* 0x000fe200078ec0ff */
[----:B------:R-:W-:Y:S01]  /*0920*/  IMAD R13, R6, -0x2daee0ad, RZ ;  /* 0xd2511f53060d7824 */ /* 0x000fe200078e02ff */
[----:B------:R-:W-:Y:S01]  /*0930*/  SHF.R.U32.HI R14, RZ, 0x2, R14 ;  /* 0x00000002ff0e7819 */ /* 0x000fe2000001160e */
[----:B------:R-:W-:Y:S01]  /*0940*/  IMAD R6, R15, -0x326172a9, RZ ;  /* 0xcd9e8d570f067824 */ /* 0x000fe200078e02ff */
[----:B------:R-:W-:Y:S01]  /*0950*/  SHF.L.U32 R4, R9, 0x5, RZ ;  /* 0x0000000509047819 */ /* 0x000fe200000006ff */
[----:B------:R-:W-:Y:S01]  /*0960*/  IMAD.IADD R3, R2, 0x1, -R3 ;  /* 0x0000000102037824 */ /* 0x000fe200078e0a03 */
[----:B------:R-:W-:-:S02]  /*0970*/  LOP3.LUT R14, R14, 0x3fffffe0, RZ, 0xc0, !PT ;  /* 0x3fffffe00e0e7812 */ /* 0x000fc400078ec0ff */
[----:B------:R-:W-:Y:S01]  /*0980*/  LOP3.LUT R5, R4, 0x3e0, RZ, 0xc0, !PT ;  /* 0x000003e004057812 */ /* 0x000fe200078ec0ff */
[----:B------:R-:W-:Y:S01]  /*0990*/  IMAD R4, R64, -0x326172a9, RZ ;  /* 0xcd9e8d5740047824 */ /* 0x000fe200078e02ff */
[----:B------:R-:W-:-:S03]  /*09a0*/  IMNMX R3, RZ, R3, !PT ;  /* 0x00000003ff037217 */ /* 0x000fc60007800200 */
[----:B------:R-:W-:Y:S01]  /*09b0*/  IMAD.IADD R5, R2, 0x1, -R5 ;  /* 0x0000000102057824 */ /* 0x000fe200078e0a05 */
[----:B------:R-:W-:Y:S01]  /*09c0*/  IMNMX R3, R3, 0x20, PT ;  /* 0x0000002003037817 */ /* 0x000fe20003800200 */
[----:B------:R-:W-:Y:S01]  /*09d0*/  IMAD.HI.U32 R2, R65, -0x2daee0ad, RZ ;  /* 0xd2511f5341027827 */ /* 0x000fe200078e00ff */
[----:B------:R-:W-:Y:S02]  /*09e0*/  LOP3.LUT R7, R7, UR25, R4, 0x96, !PT ;  /* 0x0000001907077c12 */ /* 0x000fe4000f8e9604 */
[----:B------:R-:W-:Y:S01]  /*09f0*/  IMNMX R5, RZ, R5, !PT ;  /* 0x00000005ff057217 */ /* 0x000fe20007800200 */
[----:B------:R-:W-:Y:S02]  /*0a00*/  IMAD.IADD R3, R3, 0x1, R14 ;  /* 0x0000000103037824 */ /* 0x000fe400078e020e */
[----:B------:R-:W-:Y:S01]  /*0a10*/  IMAD R4, R65, -0x2daee0ad, RZ ;  /* 0xd2511f5341047824 */ /* 0x000fe200078e02ff */
[----:B------:R-:W-:Y:S01]  /*0a20*/  IMNMX R11, R5, 0x20, PT ;  /* 0x00000020050b7817 */ /* 0x000fe20003800200 */
[----:B------:R-:W-:Y:S01]  /*0a30*/  IMAD.SHL.U32 R3, R3, 0x8, RZ ;  /* 0x0000000803037824 */ /* 0x000fe200078e00ff */
[----:B------:R-:W-:Y:S01]  /*0a40*/  LOP3.LUT R5, R2, UR26, R13, 0x96, !PT ;  /* 0x0000001a02057c12 */ /* 0x000fe2000f8e960d */
[----:B------:R-:W-:-:S02]  /*0a50*/  IMAD.MOV.U32 R2, RZ, RZ, RZ ;  /* 0x000000ffff027224 */ /* 0x000fc400078e00ff */
[----:B------:R0:W1:Y:S01]  /*0a60*/  I2F.U32 R96, R3 ;  /* 0x0000000300607306 */ /* 0x0000620000201000 */
[----:B------:R-:W-:-:S05]  /*0a70*/  IMAD.IADD R11, R14, 0x1, R11 ;  /* 0x000000010e0b7824 */ /* 0x000fca00078e020b */
[----:B------:R-:W-:Y:S02]  /*0a80*/  SHF.L.U32 R94, R11, 0x3, RZ ;  /* 0x000000030b5e7819 */ /* 0x000fe400000006ff */
[----:B0-----:R-:W-:Y:S01]  /*0a90*/  LOP3.LUT R3, R0, 0x3, RZ, 0xc0, !PT ;  /* 0x0000000300037812 */ /* 0x001fe200078ec0ff */
[----:B------:R-:W-:Y:S01]  /*0aa0*/  IMAD.MOV.U32 R0, RZ, RZ, 0x1 ;  /* 0x00000001ff007424 */ /* 0x000fe200078e00ff */
[----:B-1----:R-:W0:Y:S06]  /*0ab0*/  MUFU.RCP R96, R96 ;  /* 0x0000006000607308 */ /* 0x002e2c0000001000 */
.L_x_5893:
[----:B------:R-:W-:-:S04]  /*0ac0*/  IMAD.MOV.U32 R73, RZ, RZ, 0x4 ;  /* 0x00000004ff497424 */ /* 0x000fc800078e00ff */
[----:B------:R-:W-:-:S05]  /*0ad0*/  IMAD.WIDE R74, R104, R73, c[0x0][0x1d0] ;  /* 0x00007400684a7625 */ /* 0x000fca00078e0249 */
[----:B------:R1:W2:Y:S01]  /*0ae0*/  LDG.E R113, [R74.64] ;  /* 0x000000064a717981 */ /* 0x0002a2000c1e1900 */
[----:B------:R-:W-:-:S05]  /*0af0*/  IMAD.WIDE R72, R104, R73, c[0x0][0x1d8] ;  /* 0x0000760068487625 */ /* 0x000fca00078e0249 */
[----:B-----5:R3:W5:Y:S01]  /*0b00*/  LDG.E R108, [R72.64] ;  /* 0x00000006486c7981 */ /* 0x020762000c1e1900 */
[----:B------:R-:W-:Y:S01]  /*0b10*/  IMAD R110, R104, c[0x0][0x168], RZ ;  /* 0x00005a00686e7a24 */ /* 0x000fe200078e02ff */
[----:B------:R-:W-:Y:S01]  /*0b20*/  BSSY B0, `(.L_x_5634) ;  /* 0x0000328000007945 */ /* 0x000fe20003800000 */
[----:B-1----:R-:W-:Y:S02]  /*0b30*/  LOP3.LUT R74, R9, 0x7f, RZ, 0xc0, !PT ;  /* 0x0000007f094a7812 */ /* 0x002fe400078ec0ff */
[----:B--2---:R-:W-:-:S13]  /*0b40*/  ISETP.GE.AND P2, PT, R113, 0x1, PT ;  /* 0x000000017100780c */ /* 0x004fda0003f46270 */
[----:B------:R-:W-:-:S05]  /*0b50*/  @P2 IADD3 R111, R113, -0x1, RZ ;  /* 0xffffffff716f2810 */ /* 0x000fca0007ffe0ff */
[----:B------:R-:W-:Y:S01]  /*0b60*/  @P2 IMAD R112, R111, c[0x0][0x168], RZ ;  /* 0x00005a006f702a24 */ /* 0x000fe200078e02ff */
[----:B------:R-:W-:-:S04]  /*0b70*/  SHF.R.S32.HI R111, RZ, 0x1f, R110 ;  /* 0x0000001fff6f7819 */ /* 0x000fc8000001146e */
[----:B------:R-:W-:Y:S02]  /*0b80*/  @P2 SHF.R.S32.HI R115, RZ, 0x1f, R112 ;  /* 0x0000001fff732819 */ /* 0x000fe40000011470 */
[----:B------:R-:W-:Y:S01]  /*0b90*/  LEA.HI R111, R111, R110, RZ, 0x3 ;  /* 0x0000006e6f6f7211 */ /* 0x000fe200078f18ff */
[----:B------:R-:W-:Y:S01]  /*0ba0*/  IMAD.MOV.U32 R110, RZ, RZ, RZ ;  /* 0x000000ffff6e7224 */ /* 0x000fe200078e00ff */
[----:B------:R-:W-:Y:S02]  /*0bb0*/  @P2 LEA.HI R115, R115, R112, RZ, 0x3 ;  /* 0x0000007073732211 */ /* 0x000fe400078f18ff */
[-C--:B------:R-:W-:Y:S02]  /*0bc0*/  LEA.HI.SX32 R112, R111, R74.reuse, 0x1d ;  /* 0x0000004a6f707211 */ /* 0x080fe400078feaff */
[----:B------:R-:W-:Y:S02]  /*0bd0*/  @P2 LEA.HI.SX32 R110, R115, R74, 0x1d ;  /* 0x0000004a736e2211 */ /* 0x000fe400078feaff */
[----:B------:R-:W-:Y:S01]  /*0be0*/  SHF.R.S32.HI R111, RZ, 0x1f, R104 ;  /* 0x0000001fff6f7819 */ /* 0x000fe20000011468 */
[----:B------:R-:W-:Y:S05]  /*0bf0*/  @!P0 BRA `(.L_x_5635) ;  /* 0x000031a000008947 */ /* 0x000fea0003800000 */
[----:B---3--:R-:W-:Y:S01]  /*0c00*/  ISETP.NE.U32.AND P3, PT, RZ, c[0x0][0x180], PT ;  /* 0x00006000ff007a0c */ /* 0x008fe20003f65070 */
        /* <DEDUP_REMOVED lines=10> */
[----:B-1----:R-:W-:Y:S01]  /*0cb0*/  HFMA2.MMA R10, -RZ, RZ, 0, 0 ;  /* 0x00000000ff0a7435 */ /* 0x002fe200000001ff */
[----:B------:R-:W-:Y:S01]  /*0cc0*/  IMAD.MOV.U32 R14, RZ, RZ, R3 ;  /* 0x000000ffff0e7224 */ /* 0x000fe200078e0003 */
[----:B------:R-:W-:Y:S05]  /*0cd0*/  @!P3 BRA `(.L_x_5638) ;  /* 0x000005800000b947 */ /* 0x000fea0003800000 */
[----:B------:R-:W-:Y:S01]  /*0ce0*/  IMAD.MOV.U32 R14, RZ, RZ, R3 ;  /* 0x000000ffff0e7224 */ /* 0x000fe200078e0003 */
[----:B-----5:R-:W-:Y:S01]  /*0cf0*/  PRMT R10, RZ, 0x5410, R68 ;  /* 0x00005410ff0a7816 */ /* 0x020fe20000000044 */
[----:B------:R-:W-:Y:S05]  /*0d00*/  BRA `(.L_x_5638) ;  /* 0x0000055000007947 */ /* 0x000fea0003800000 */
.L_x_5637:
        /* <DEDUP_REMOVED lines=12> */
.L_x_5640:
[----:B------:R-:W-:Y:S02]  /*0dd0*/  IMAD.MOV.U32 R13, RZ, RZ, R6 ;  /* 0x000000ffff0d7224 */ /* 0x000fe400078e0006 */
.L_x_5641:
[----:B------:R-:W-:Y:S05]  /*0de0*/  BSYNC B2 ;  /* 0x0000000000027941 */ /* 0x000fea0003800000 */
.L_x_5639:
        /* <DEDUP_REMOVED lines=16> */
.L_x_5645:
[----:B------:R-:W-:Y:S05]  /*0ef0*/  BSYNC B3 ;  /* 0x0000000000037941 */ /* 0x000fea0003800000 */
.L_x_5644:
        /* <DEDUP_REMOVED lines=42> */
.L_x_5643:
[----:B------:R-:W-:Y:S05]  /*11a0*/  BSYNC B2 ;  /* 0x0000000000027941 */ /* 0x000fea0003800000 */
.L_x_5642:
[----:B------:R-:W1:Y:S01]  /*11b0*/  I2F.U32 R3, R13 ;  /* 0x0000000d00037306 */ /* 0x000e620000201000 */
[----:B-----5:R-:W-:Y:S01]  /*11c0*/  PRMT R10, RZ, 0x5410, R64 ;  /* 0x00005410ff0a7816 */ /* 0x020fe20000000040 */
[----:B------:R-:W-:-:S04]  /*11d0*/  IMAD.MOV.U32 R72, RZ, RZ, 0x2f800000 ;  /* 0x2f800000ff487424 */ /* 0x000fc800078e00ff */
[----:B------:R-:W-:-:S04]  /*11e0*/  FMUL.FTZ R10, R10, c[0x0][0x1ec] ;  /* 0x00007b000a0a7a20 */ /* 0x000fc80000410000 */
[----:B------:R-:W-:Y:S02]  /*11f0*/  FMUL.FTZ R10, R10, c[0x0][0x1e8] ;  /* 0x00007a000a0a7a20 */ /* 0x000fe40000410000 */
[----:B-1----:R-:W-:-:S05]  /*1200*/  FFMA.FTZ R3, R3, R72, 1.1641532182693481445e-10 ;  /* 0x2f00000003037423 */ /* 0x002fca0000010048 */
[----:B------:R-:W-:Y:S02]  /*1210*/  FSETP.GTU.FTZ.AND P5, PT, R3, c[0x0][0x1e4], PT ;  /* 0x0000790003007a0b */ /* 0x000fe40003fbc000 */
[----:B------:R-:W-:Y:S02]  /*1220*/  @P3 PRMT R3, RZ, 0x5410, R68 ;  /* 0x00005410ff033816 */ /* 0x000fe40000000044 */
[----:B------:R-:W-:Y:S02]  /*1230*/  FSEL R10, R10, RZ, !P5 ;  /* 0x000000ff0a0a7208 */ /* 0x000fe40006800000 */
[----:B------:R-:W-:-:S03]  /*1240*/  SEL R11, RZ, 0x1, P5 ;  /* 0x00000001ff0b7807 */ /* 0x000fc60002800000 */
[----:B------:R-:W-:Y:S02]  /*1250*/  @P3 FADD.FTZ R10, R3, R10 ;  /* 0x0000000a030a3221 */ /* 0x000fe40000010000 */
.L_x_5638:
[----:B------:R-:W-:Y:S05]  /*1260*/  BSYNC B1 ;  /* 0x0000000000017941 */ /* 0x000fea0003800000 */
.L_x_5636:
        /* <DEDUP_REMOVED lines=8> */
.L_x_5647:
        /* <DEDUP_REMOVED lines=12> */
.L_x_5650:
[----:B------:R-:W-:Y:S02]  /*13b0*/  IMAD.MOV.U32 R3, RZ, RZ, R6 ;  /* 0x000000ffff037224 */ /* 0x000fe400078e0006 */
.L_x_5651:
[----:B------:R-:W-:Y:S05]  /*13c0*/  BSYNC B2 ;  /* 0x0000000000027941 */ /* 0x000fea0003800000 */
.L_x_5649:
        /* <DEDUP_REMOVED lines=16> */
.L_x_5655:
[----:B------:R-:W-:Y:S05]  /*14d0*/  BSYNC B3 ;  /* 0x0000000000037941 */ /* 0x000fea0003800000 */
.L_x_5654:
        /* <DEDUP_REMOVED lines=42> */
.L_x_5653:
[----:B------:R-:W-:Y:S05]  /*1780*/  BSYNC B2 ;  /* 0x0000000000027941 */ /* 0x000fea0003800000 */
.L_x_5652:
[----:B------:R-:W1:Y:S01]  /*1790*/  I2F.U32 R3, R3 ;  /* 0x0000000300037306 */ /* 0x000e620000201000 */
[----:B-----5:R-:W-:Y:S01]  /*17a0*/  PRMT R13, RZ, 0x7610, R64 ;  /* 0x00007610ff0d7816 */ /* 0x020fe20000000040 */
[----:B------:R-:W-:Y:S01]  /*17b0*/  IMAD.MOV.U32 R12, RZ, RZ, 0x2f800000 ;  /* 0x2f800000ff0c7424 */ /* 0x000fe200078e00ff */
[----:B------:R-:W-:-:S03]  /*17c0*/  @P3 PRMT R14, RZ, 0x7610, R68 ;  /* 0x00007610ff0e3816 */ /* 0x000fc60000000044 */
[----:B------:R-:W-:-:S04]  /*17d0*/  FMUL.FTZ R13, R13, c[0x0][0x1ec] ;  /* 0x00007b000d0d7a20 */ /* 0x000fc80000410000 */
[----:B------:R-:W-:Y:S02]  /*17e0*/  FMUL.FTZ R13, R13, c[0x0][0x1e8] ;  /* 0x00007a000d0d7a20 */ /* 0x000fe40000410000 */
[----:B-1----:R-:W-:-:S05]  /*17f0*/  FFMA.FTZ R12, R3, R12, 1.1641532182693481445e-10 ;  /* 0x2f000000030c7423 */ /* 0x002fca000001000c */
[----:B------:R-:W-:-:S04]  /*1800*/  FSETP.GTU.FTZ.AND P5, PT, R12, c[0x0][0x1e4], PT ;  /* 0x000079000c007a0b */ /* 0x000fc80003fbc000 */
[----:B------:R-:W-:Y:S02]  /*1810*/  FSEL R13, R13, RZ, !P5 ;  /* 0x000000ff0d0d7208 */ /* 0x000fe40006800000 */
[----:B------:R-:W-:-:S03]  /*1820*/  SEL R12, RZ, 0x1, P5 ;  /* 0x00000001ff0c7807 */ /* 0x000fc60002800000 */
[----:B------:R-:W-:Y:S02]  /*1830*/  @P3 FADD.FTZ R13, R14, R13 ;  /* 0x0000000d0e0d3221 */ /* 0x000fe40000010000 */
.L_x_5648:
[----:B------:R-:W-:Y:S05]  /*1840*/  BSYNC B1 ;  /* 0x0000000000017941 */ /* 0x000fea0003800000 */
.L_x_5646:
        /* <DEDUP_REMOVED lines=8> */
.L_x_5657:
        /* <DEDUP_REMOVED lines=12> */
.L_x_5660:
[----:B------:R-:W-:Y:S02]  /*1990*/  MOV R3, R6 ;  /* 0x0000000600037202 */ /* 0x000fe40000000f00 */
.L_x_5661:
[----:B------:R-:W-:Y:S05]  /*19a0*/  BSYNC B2 ;  /* 0x0000000000027941 */ /* 0x000fea0003800000 */
.L_x_5659:
        /* <DEDUP_REMOVED lines=16> */
.L_x_5665:
[----:B------:R-:W-:Y:S05]  /*1ab0*/  BSYNC B3 ;  /* 0x0000000000037941 */ /* 0x000fea0003800000 */
.L_x_5664:
        /* <DEDUP_REMOVED lines=42> */
.L_x_5663:
[----:B------:R-:W-:Y:S05]  /*1d60*/  BSYNC B2 ;  /* 0x0000000000027941 */ /* 0x000fea0003800000 */
.L_x_5662:
[----:B------:R-:W1:Y:S01]  /*1d70*/  I2F.U32 R3, R3 ;  /* 0x0000000300037306 */ /* 0x000e620000201000 */
[----:B------:R-:W-:Y:S01]  /*1d80*/  HFMA2.MMA R14, -RZ, RZ, 0.1171875, 0 ;  /* 0x2f800000ff0e7435 */ /* 0x000fe200000001ff */
[----:B-----5:R-:W-:-:S05]  /*1d90*/  PRMT R15, RZ, 0x5410, R65 ;  /* 0x00005410ff0f7816 */ /* 0x020fca0000000041 */
[----:B------:R-:W-:-:S04]  /*1da0*/  FMUL.FTZ R15, R15, c[0x0][0x1ec] ;  /* 0x00007b000f0f7a20 */ /* 0x000fc80000410000 */
[----:B------:R-:W-:Y:S02]  /*1db0*/  FMUL.FTZ R15, R15, c[0x0][0x1e8] ;  /* 0x00007a000f0f7a20 */ /* 0x000fe40000410000 */
[----:B-1----:R-:W-:Y:S01]  /*1dc0*/  FFMA.FTZ R14, R3, R14, 1.1641532182693481445e-10 ;  /* 0x2f000000030e7423 */ /* 0x002fe2000001000e */
[----:B------:R-:W-:-:S04]  /*1dd0*/  @P3 PRMT R3, RZ, 0x5410, R69 ;  /* 0x00005410ff033816 */ /* 0x000fc80000000045 */
[----:B------:R-:W-:-:S04]  /*1de0*/  FSETP.GTU.FTZ.AND P5, PT, R14, c[0x0][0x1e4], PT ;  /* 0x000079000e007a0b */ /* 0x000fc80003fbc000 */
[----:B------:R-:W-:Y:S02]  /*1df0*/  FSEL R14, R15, RZ, !P5 ;  /* 0x000000ff0f0e7208 */ /* 0x000fe40006800000 */
[----:B------:R-:W-:-:S03]  /*1e00*/  SEL R15, RZ, 0x1, P5 ;  /* 0x00000001ff0f7807 */ /* 0x000fc60002800000 */
[----:B------:R-:W-:Y:S02]  /*1e10*/  @P3 FADD.FTZ R14, R3, R14 ;  /* 0x0000000e030e3221 */ /* 0x000fe40000010000 */
.L_x_5658:
[----:B------:R-:W-:Y:S05]  /*1e20*/  BSYNC B1 ;  /* 0x0000000000017941 */ /* 0x000fea0003800000 */
.L_x_5656:
        /* <DEDUP_REMOVED lines=8> */
.L_x_5667:
        /* <DEDUP_REMOVED lines=12> */
.L_x_5670:
[----:B------:R-:W-:Y:S02]  /*1f70*/  IMAD.MOV.U32 R3, RZ, RZ, R6 ;  /* 0x000000ffff037224 */ /* 0x000fe400078e0006 */
.L_x_5671:
[----:B------:R-:W-:Y:S05]  /*1f80*/  BSYNC B2 ;  /* 0x0000000000027941 */ /* 0x000fea0003800000 */
.L_x_5669:
        /* <DEDUP_REMOVED lines=16> */
.L_x_5675:
[----:B------:R-:W-:Y:S05]  /*2090*/  BSYNC B3 ;  /* 0x0000000000037941 */ /* 0x000fea0003800000 */
.L_x_5674:
        /* <DEDUP_REMOVED lines=42> */
.L_x_5673:
[----:B------:R-:W-:Y:S05]  /*2340*/  BSYNC B2 ;  /* 0x0000000000027941 */ /* 0x000fea0003800000 */
.L_x_5672:
[----:B------:R-:W1:Y:S01]  /*2350*/  I2F.U32 R3, R3 ;  /* 0x0000000300037306 */ /* 0x000e620000201000 */
[----:B-----5:R-:W-:Y:S01]  /*2360*/  PRMT R74, RZ, 0x7610, R65 ;  /* 0x00007610ff4a7816 */ /* 0x020fe20000000041 */
[----:B------:R-:W-:-:S04]  /*2370*/  IMAD.MOV.U32 R76, RZ, RZ, 0x2f800000 ;  /* 0x2f800000ff4c7424 */ /* 0x000fc800078e00ff */
[----:B------:R-:W-:-:S04]  /*2380*/  FMUL.FTZ R74, R74, c[0x0][0x1ec] ;  /* 0x00007b004a4a7a20 */ /* 0x000fc80000410000 */
[----:B------:R-:W-:Y:S02]  /*2390*/  FMUL.FTZ R74, R74, c[0x0][0x1e8] ;  /* 0x00007a004a4a7a20 */ /* 0x000fe40000410000 */
[----:B-1----:R-:W-:-:S05]  /*23a0*/  FFMA.FTZ R73, R3, R76, 1.1641532182693481445e-10 ;  /* 0x2f00000003497423 */ /* 0x002fca000001004c */
[----:B------:R-:W-:-:S04]  /*23b0*/  FSETP.GTU.FTZ.AND P5, PT, R73, c[0x0][0x1e4], PT ;  /* 0x0000790049007a0b */ /* 0x000fc80003fbc000 */
[----:B------:R-:W-:Y:S02]  /*23c0*/  FSEL R77, R74, RZ, !P5 ;  /* 0x000000ff4a4d7208 */ /* 0x000fe40006800000 */
[----:B------:R-:W-:Y:S02]  /*23d0*/  @P3 PRMT R74, RZ, 0x7610, R69 ;  /* 0x00007610ff4a3816 */ /* 0x000fe40000000045 */
[----:B------:R-:W-:-:S03]  /*23e0*/  SEL R76, RZ, 0x1, P5 ;  /* 0x00000001ff4c7807 */ /* 0x000fc60002800000 */
[----:B------:R-:W-:Y:S02]  /*23f0*/  @P3 FADD.FTZ R77, R74, R77 ;  /* 0x0000004d4a4d3221 */ /* 0x000fe40000010000 */
.L_x_5668:
[----:B------:R-:W-:Y:S05]  /*2400*/  BSYNC B1 ;  /* 0x0000000000017941 */ /* 0x000fea0003800000 */
.L_x_5666:
        /* <DEDUP_REMOVED lines=8> */
.L_x_5677:
        /* <DEDUP_REMOVED lines=12> */
.L_x_5680:
[----:B------:R-:W-:Y:S02]  /*2550*/  MOV R3, R6 ;  /* 0x0000000600037202 */ /* 0x000fe40000000f00 */
.L_x_5681:
[----:B------:R-:W-:Y:S05]  /*2560*/  BSYNC B2 ;  /* 0x0000000000027941 */ /* 0x000fea0003800000 */
.L_x_5679:
        /* <DEDUP_REMOVED lines=16> */
.L_x_5685:
[----:B------:R-:W-:Y:S05]  /*2670*/  BSYNC B3 ;  /* 0x0000000000037941 */ /* 0x000fea0003800000 */
.L_x_5684:
        /* <DEDUP_REMOVED lines=42> */
.L_x_5683:
[----:B------:R-:W-:Y:S05]  /*2920*/  BSYNC B2 ;  /* 0x0000000000027941 */ /* 0x000fea0003800000 */
.L_x_5682:
[----:B------:R-:W1:Y:S01]  /*2930*/  I2F.U32 R3, R3 ;  /* 0x0000000300037306 */ /* 0x000e620000201000 */
[----:B-----5:R-:W-:Y:S01]  /*2940*/  PRMT R74, RZ, 0x5410, R66 ;  /* 0x00005410ff4a7816 */ /* 0x020fe20000000042 */
[----:B------:R-:W-:-:S04]  /*2950*/  IMAD.MOV.U32 R72, RZ, RZ, 0x2f800000 ;  /* 0x2f800000ff487424 */ /* 0x000fc800078e00ff */
        /* <DEDUP_REMOVED lines=8> */
.L_x_5678:
[----:B------:R-:W-:Y:S05]  /*29e0*/  BSYNC B1 ;  /* 0x0000000000017941 */ /* 0x000fea0003800000 */
.L_x_5676:
        /* <DEDUP_REMOVED lines=8> */
.L_x_5687:
        /* <DEDUP_REMOVED lines=12> */
.L_x_5690:
[----:B------:R-:W-:Y:S02]  /*2b30*/  MOV R3, R6 ;  /* 0x0000000600037202 */ /* 0x000fe40000000f00 */
.L_x_5691:
[----:B------:R-:W-:Y:S05]  /*2b40*/  BSYNC B2 ;  /* 0x0000000000027941 */ /* 0x000fea0003800000 */
.L_x_5689:
        /* <DEDUP_REMOVED lines=16> */
.L_x_5695:
[----:B------:R-:W-:Y:S05]  /*2c50*/  BSYNC B3 ;  /* 0x0000000000037941 */ /* 0x000fea0003800000 */
.L_x_5694:
        /* <DEDUP_REMOVED lines=42> */
.L_x_5693:
[----:B------:R-:W-:Y:S05]  /*2f00*/  BSYNC B2 ;  /* 0x0000000000027941 */ /* 0x000fea0003800000 */
.L_x_5692:
        /* <DEDUP_REMOVED lines=11> */
.L_x_5688:
[----:B------:R-:W-:Y:S05]  /*2fc0*/  BSYNC B1 ;  /* 0x0000000000017941 */ /* 0x000fea0003800000 */
.L_x_5686:
        /* <DEDUP_REMOVED lines=8> */
.L_x_5697:
        /* <DEDUP_REMOVED lines=12> */
.L_x_5700:
[----:B------:R-:W-:Y:S02]  /*3110*/  MOV R3, R6 ;  /* 0x0000000600037202 */ /* 0x000fe40000000f00 */
.L_x_5701:
[----:B------:R-:W-:Y:S05]  /*3120*/  BSYNC B2 ;  /* 0x0000000000027941 */ /* 0x000fea0003800000 */
.L_x_5699:
        /* <DEDUP_REMOVED lines=16> */
.L_x_5705:
[----:B------:R-:W-:Y:S05]  /*3230*/  BSYNC B3 ;  /* 0x0000000000037941 */ /* 0x000fea0003800000 */
.L_x_5704:
        /* <DEDUP_REMOVED lines=42> */
.L_x_5703:
[----:B------:R-:W-:Y:S05]  /*34e0*/  BSYNC B2 ;  /* 0x0000000000027941 */ /* 0x000fea0003800000 */
.L_x_5702:
        /* <DEDUP_REMOVED lines=11> */
.L_x_5698:
[----:B------:R-:W-:Y:S05]  /*35a0*/  BSYNC B1 ;  /* 0x0000000000017941 */ /* 0x000fea0003800000 */
.L_x_5696:
        /* <DEDUP_REMOVED lines=8> */
.L_x_5707:
        /* <DEDUP_REMOVED lines=12> */
.L_x_5710:
[----:B------:R-:W-:Y:S02]  /*36f0*/  MOV R84, R6 ;  /* 0x0000000600547202 */ /* 0x000fe40000000f00 */
.L_x_5711:
[----:B------:R-:W-:Y:S05]  /*3700*/  BSYNC B2 ;  /* 0x0000000000027941 */ /* 0x000fea0003800000 */
.L_x_5709:
        /* <DEDUP_REMOVED lines=16> */
.L_x_5715:
[----:B------:R-:W-:Y:S05]  /*3810*/  BSYNC B3 ;  /* 0x0000000000037941 */ /* 0x000fea0003800000 */
.L_x_5714:
[----:B------:R-:W-:Y:S01]  /*3820*/  IMAD.HI.U32 R3, R102, -0x326172a9, RZ ;  /* 0xcd9e8d5766037827 */ /* 0x000fe200078e00ff */
[----:B------:R-:W-:-:S03]  /*3830*/  LOP3.LUT R5, R5, UR5, R2, 0x96, !PT ;  /* 0x0000000505057c12 */ /* 0x000fc6000f8e9602 */
[----:B------:R-:W-:Y:S01]  /*3840*/  IMAD R73, R102, -0x326172a9, RZ ;  /* 0xcd9e8d5766497824 */ /* 0x000fe200078e02ff */
[----:B------:R-:W-:Y:S01]  /*3850*/  LOP3.LUT R3, R3, UR4, R98, 0x96, !PT ;  /* 0x0000000403037c12 */ /* 0x000fe2000f8e9662 */
[----:B------:R-:W-:-:S04]  /*3860*/  IMAD.WIDE.U32 R4, R5, -0x326172a9, RZ ;  /* 0xcd9e8d5705047825 */ /* 0x000fc800078e00ff */
[----:B------:R-:W-:Y:S01]  /*3870*/  IMAD R75, R100, -0x2daee0ad, RZ ;  /* 0xd2511f53644b7824 */ /* 0x000fe200078e02ff */
[----:B------:R-:W-:Y:S01]  /*3880*/  LOP3.LUT R73, R5, UR9, R73, 0x96, !PT ;  /* 0x0000000905497c12 */ /* 0x000fe2000f8e9649 */
[----:B------:R-:W-:Y:S01]  /*3890*/  IMAD.WIDE.U32 R6, R3, -0x2daee0ad, RZ ;  /* 0xd2511f5303067825 */ /* 0x000fe200078e00ff */
[----:B------:R-:W-:-:S04]  /*38a0*/  HFMA2.MMA R3, -RZ, RZ, 0, 0 ;  /* 0x00000000ff037435 */ /* 0x000fc800000001ff */
        /* <DEDUP_REMOVED lines=33> */
.L_x_5713:
[----:B------:R-:W-:Y:S05]  /*3ac0*/  BSYNC B2 ;  /* 0x0000000000027941 */ /* 0x000fea0003800000 */
.L_x_5712:
        /* <DEDUP_REMOVED lines=10> */
[----:B------:R-:W-:Y:S01]  /*3b70*/  @P3 FADD.FTZ R85, R74, R85 ;  /* 0x000000554a553221 */ /* 0x000fe20000010000 */
[----:B------:R-:W-:Y:S02]  /*3b80*/  PRMT R84, R72, 0x7610, R84 ;  /* 0x0000761048547816 */ /* 0x000fe40000000054 */
.L_x_5708:
[----:B------:R-:W-:Y:S05]  /*3b90*/  BSYNC B1 ;  /* 0x0000000000017941 */ /* 0x000fea0003800000 */
.L_x_5706:
        /* <DEDUP_REMOVED lines=9> */
[----:B-1----:R-:W-:Y:S01]  /*3c30*/  IMAD.U32 R73, R83, 0x10000, RZ ;  /* 0x0001000053497824 */ /* 0x002fe200078e00ff */
        /* <DEDUP_REMOVED lines=12> */
[----:B------:R-:W-:Y:S02]  /*3d00*/  LOP3.LUT R75, R75, R117, R115, 0xfe, !PT ;  /* 0x000000754b4b7212 */ /* 0x000fe400078efe73 */
[----:B------:R-:W-:Y:S02]  /*3d10*/  MOV R115, 0x8 ;  /* 0x0000000800737802 */ /* 0x000fe40000000f00 */
[----:B------:R-:W-:Y:S02]  /*3d20*/  LOP3.LUT R72, R72, R114, R74, 0xfe, !PT ;  /* 0x0000007248487212 */ /* 0x000fe400078efe4a */
[----:B------:R-:W-:Y:S01]  /*3d30*/  LOP3.LUT R73, R75, R73, RZ, 0xfc, !PT ;  /* 0x000000494b497212 */ /* 0x000fe200078efcff */
[----:B------:R-:W-:Y:S01]  /*3d40*/  IMAD.WIDE.U32 R74, R110, R115, c[0x0][0x190] ;  /* 0x000064006e4a7625 */ /* 0x000fe200078e0073 */
[----:B------:R-:W-:-:S05]  /*3d50*/  LOP3.LUT R72, R72, 0xff, R11, 0xf8, !PT ;  /* 0x000000ff48487812 */ /* 0x000fca00078ef80b */
[----:B------:R1:W-:Y:S02]  /*3d60*/  STG.E.64 [R74.64], R72 ;  /* 0x000000484a007986 */ /* 0x0003e4000c101b06 */
.L_x_5717:
[----:B------:R-:W-:Y:S05]  /*3d70*/  BSYNC B1 ;  /* 0x0000000000017941 */ /* 0x000fea0003800000 */
.L_x_5716:
[----:B------:R-:W-:Y:S02]  /*3d80*/  IADD3 R112, R112, 0x80, RZ ;  /* 0x0000008070707810 */ /* 0x000fe40007ffe0ff */
[----:B------:R-:W-:Y:S02]  /*3d90*/  IADD3 R110, R110, 0x80, RZ ;  /* 0x000000806e6e7810 */ /* 0x000fe40007ffe0ff */
.L_x_5635:
[----:B---3--:R-:W-:Y:S05]  /*3da0*/  BSYNC B0 ;  /* 0x0000000000007941 */ /* 0x008fea0003800000 */
.L_x_5634:
[----:B------:R-:W-:Y:S01]  /*3db0*/  ISETP.NE.AND P3, PT, R106, RZ, PT ;  /* 0x000000ff6a00720c */ /* 0x000fe20003f65270 */
[----:B------:R-:W-:-:S12]  /*3dc0*/  BSSY B0, `(.L_x_5718) ;  /* 0x000031d000007945 */ /* 0x000fd80003800000 */
[----:B------:R-:W-:Y:S05]  /*3dd0*/  @!P3 BRA `(.L_x_5719) ;  /* 0x000031b00000b947 */ /* 0x000fea0003800000 */
[----:B------:R-:W-:Y:S01]  /*3de0*/  ISETP.NE.U32.AND P3, PT, RZ, c[0x0][0x180], PT ;  /* 0x00006000ff007a0c */ /* 0x000fe20003f65070 */
[----:B-1----:R-:W-:-:S03]  /*3df0*/  @P2 IMAD.MOV.U32 R75, RZ, RZ, 0x10 ;  /* 0x00000010ff4b2424 */ /* 0x002fc600078e00ff */
        /* <DEDUP_REMOVED lines=9> */
[----:B-1----:R-:W-:Y:S01]  /*3e90*/  IMAD.MOV.U32 R86, RZ, RZ, RZ ;  /* 0x000000ffff567224 */ /* 0x002fe200078e00ff */
[----:B------:R-:W-:Y:S01]  /*3ea0*/  MOV R72, R3 ;  /* 0x0000000300487202 */ /* 0x000fe20000000f00 */
[----:B------:R-:W-:Y:S05]  /*3eb0*/  @!P3 BRA `(.L_x_5722) ;  /* 0x000005900000b947 */ /* 0x000fea0003800000 */
[----:B------:R-:W-:Y:S01]  /*3ec0*/  IMAD.MOV.U32 R72, RZ, RZ, R3 ;  /* 0x000000ffff487224 */ /* 0x000fe200078e0003 */
[----:B-----5:R-:W-:Y:S01]  /*3ed0*/  PRMT R86, RZ, 0x5410, R68 ;  /* 0x00005410ff567816 */ /* 0x020fe20000000044 */
[----:B------:R-:W-:Y:S05]  /*3ee0*/  BRA `(.L_x_5722) ;  /* 0x0000056000007947 */ /* 0x000fea0003800000 */
.L_x_5721:
        /* <DEDUP_REMOVED lines=12> */
.L_x_5724:
[----:B------:R-:W-:Y:S02]  /*3fb0*/  IMAD.MOV.U32 R11, RZ, RZ, R6 ;  /* 0x000000ffff0b7224 */ /* 0x000fe400078e0006 */
.L_x_5725:
[----:B------:R-:W-:Y:S05]  /*3fc0*/  BSYNC B2 ;  /* 0x0000000000027941 */ /* 0x000fea0003800000 */
.L_x_5723:
        /* <DEDUP_REMOVED lines=16> */
.L_x_5729:
[----:B------:R-:W-:Y:S05]  /*40d0*/  BSYNC B3 ;  /* 0x0000000000037941 */ /* 0x000fea0003800000 */
.L_x_5728:
        /* <DEDUP_REMOVED lines=42> */
.L_x_5727:
[----:B------:R-:W-:Y:S05]  /*4380*/  BSYNC B2 ;  /* 0x0000000000027941 */ /* 0x000fea0003800000 */
.L_x_5726:
[----:B------:R1:W2:Y:S01]  /*4390*/  I2F.U32 R3, R11 ;  /* 0x0000000b00037306 */ /* 0x0002a20000201000 */
[----:B------:R-:W-:Y:S01]  /*43a0*/  IMAD.MOV.U32 R74, RZ, RZ, 0x2f800000 ;  /* 0x2f800000ff4a7424 */ /* 0x000fe200078e00ff */
[----:B-1---5:R-:W-:-:S05]  /*43b0*/  PRMT R11, RZ, 0x5410, R64 ;  /* 0x00005410ff0b7816 */ /* 0x022fca0000000040 */
[----:B------:R-:W-:Y:S01]  /*43c0*/  FMUL.FTZ R73, R11, c[0x0][0x1ec] ;  /* 0x00007b000b497a20 */ /* 0x000fe20000410000 */
[----:B------:R-:W-:Y:S01]  /*43d0*/  @P3 PRMT R11, RZ, 0x5410, R68 ;  /* 0x00005410ff0b3816 */ /* 0x000fe20000000044 */
[----:B--2---:R-:W-:Y:S02]  /*43e0*/  FFMA.FTZ R3, R3, R74, 1.1641532182693481445e-10 ;  /* 0x2f00000003037423 */ /* 0x004fe4000001004a */
[----:B------:R-:W-:-:S03]  /*43f0*/  FMUL.FTZ R73, R73, c[0x0][0x1e8] ;  /* 0x00007a0049497a20 */ /* 0x000fc60000410000 */
[----:B------:R-:W-:-:S04]  /*4400*/  FSETP.GTU.FTZ.AND P5, PT, R3, c[0x0][0x1e4], PT ;  /* 0x0000790003007a0b */ /* 0x000fc80003fbc000 */
[----:B------:R-:W-:Y:S02]  /*4410*/  FSEL R86, R73, RZ, !P5 ;  /* 0x000000ff49567208 */ /* 0x000fe40006800000 */
[----:B------:R-:W-:-:S03]  /*4420*/  SEL R3, RZ, 0x1, P5 ;  /* 0x00000001ff037807 */ /* 0x000fc60002800000 */
[----:B------:R-:W-:Y:S01]  /*4430*/  @P3 FADD.FTZ R86, R11, R86 ;  /* 0x000000560b563221 */ /* 0x000fe20000010000 */
[----:B------:R-:W-:Y:S02]  /*4440*/  PRMT R11, R3, 0x7610, R11 ;  /* 0x00007610030b7816 */ /* 0x000fe4000000000b */
.L_x_5722:
[----:B------:R-:W-:Y:S05]  /*4450*/  BSYNC B1 ;  /* 0x0000000000017941 */ /* 0x000fea0003800000 */
.L_x_5720:
        /* <DEDUP_REMOVED lines=8> */
.L_x_5731:
        /* <DEDUP_REMOVED lines=12> */
.L_x_5734:
[----:B------:R-:W-:Y:S02]  /*45a0*/  IMAD.MOV.U32 R3, RZ, RZ, R6 ;  /* 0x000000ffff037224 */ /* 0x000fe400078e0006 */
.L_x_5735:
[----:B------:R-:W-:Y:S05]  /*45b0*/  BSYNC B2 ;  /* 0x0000000000027941 */ /* 0x000fea0003800000 */
.L_x_5733:
        /* <DEDUP_REMOVED lines=16> */
.L_x_5739:
[----:B------:R-:W-:Y:S05]  /*46c0*/  BSYNC B3 ;  /* 0x0000000000037941 */ /* 0x000fea0003800000 */
.L_x_5738:
        /* <DEDUP_REMOVED lines=42> */
.L_x_5737:
[----:B------:R-:W-:Y:S05]  /*4970*/  BSYNC B2 ;  /* 0x0000000000027941 */ /* 0x000fea0003800000 */
.L_x_5736:
        /* <DEDUP_REMOVED lines=11> */
.L_x_5732:
[----:B------:R-:W-:Y:S05]  /*4a30*/  BSYNC B1 ;  /* 0x0000000000017941 */ /* 0x000fea0003800000 */
.L_x_5730:
        /* <DEDUP_REMOVED lines=8> */
.L_x_5741:
        /* <DEDUP_REMOVED lines=12> */
.L_x_5744:
[----:B------:R-:W-:Y:S02]  /*4b80*/  IMAD.MOV.U32 R3, RZ, RZ, R6 ;  /* 0x000000ffff037224 */ /* 0x000fe400078e0006 */
.L_x_5745:
[----:B------:R-:W-:Y:S05]  /*4b90*/  BSYNC B2 ;  /* 0x0000000000027941 */ /* 0x000fea0003800000 */
.L_x_5743:
        /* <DEDUP_REMOVED lines=16> */
.L_x_5749:
[----:B------:R-:W-:Y:S05]  /*4ca0*/  BSYNC B3 ;  /* 0x0000000000037941 */ /* 0x000fea0003800000 */
.L_x_5748:
        /* <DEDUP_REMOVED lines=42> */
.L_x_5747:
[----:B------:R-:W-:Y:S05]  /*4f50*/  BSYNC B2 ;  /* 0x0000000000027941 */ /* 0x000fea0003800000 */
.L_x_5746:
        /* <DEDUP_REMOVED lines=11> */
.L_x_5742:
[----:B------:R-:W-:Y:S05]  /*5010*/  BSYNC B1 ;  /* 0x0000000000017941 */ /* 0x000fea0003800000 */
.L_x_5740:
        /* <DEDUP_REMOVED lines=8> */
.L_x_5751:
        /* <DEDUP_REMOVED lines=12> */
.L_x_5754:
[----:B------:R-:W-:Y:S02]  /*5160*/  IMAD.MOV.U32 R3, RZ, RZ, R6 ;  /* 0x000000ffff037224 */ /* 0x000fe400078e0006 */
.L_x_5755:
[----:B------:R-:W-:Y:S05]  /*5170*/  BSYNC B2 ;  /* 0x0000000000027941 */ /* 0x000fea0003800000 */
.L_x_5753:
        /* <DEDUP_REMOVED lines=16> */
.L_x_5759:
[----:B------:R-:W-:Y:S05]  /*5280*/  BSYNC B3 ;  /* 0x0000000000037941 */ /* 0x000fea0003800000 */
.L_x_5758:
        /* <DEDUP_REMOVED lines=42> */
.L_x_5757:
[----:B------:R-:W-:Y:S05]  /*5530*/  BSYNC B2 ;  /* 0x0000000000027941 */ /* 0x000fea0003800000 */
.L_x_5756:
        /* <DEDUP_REMOVED lines=11> */
.L_x_5752:
[----:B------:R-:W-:Y:S05]  /*55f0*/  BSYNC B1 ;  /* 0x0000000000017941 */ /* 0x000fea0003800000 */
.L_x_5750:
        /* <DEDUP_REMOVED lines=8> */
.L_x_5761:
        /* <DEDUP_REMOVED lines=12> */
.L_x_5764:
[----:B------:R-:W-:Y:S02]  /*5740*/  IMAD.MOV.U32 R3, RZ, RZ, R6 ;  /* 0x000000ffff037224 */ /* 0x000fe400078e0006 */
.L_x_5765:
[----:B------:R-:W-:Y:S05]  /*5750*/  BSYNC B2 ;  /* 0x0000000000027941 */ /* 0x000fea0003800000 */
.L_x_5763:
        /* <DEDUP_REMOVED lines=16> */
.L_x_5769:
[----:B------:R-:W-:Y:S05]  /*5860*/  BSYNC B3 ;  /* 0x0000000000037941 */ /* 0x000fea0003800000 */
.L_x_5768:
        /* <DEDUP_REMOVED lines=42> */
.L_x_5767:
[----:B------:R-:W-:Y:S05]  /*5b10*/  BSYNC B2 ;  /* 0x0000000000027941 */ /* 0x000fea0003800000 */
.L_x_5766:
        /* <DEDUP_REMOVED lines=11> */
.L_x_5762:
[----:B------:R-:W-:Y:S05]  /*5bd0*/  BSYNC B1 ;  /* 0x0000000000017941 */ /* 0x000fea0003800000 */
.L_x_5760:
        /* <DEDUP_REMOVED lines=8> */
.L_x_5771:
        /* <DEDUP_REMOVED lines=12> */
.L_x_5774:
[----:B------:R-:W-:Y:S02]  /*5d20*/  IMAD.MOV.U32 R3, RZ, RZ, R6 ;  /* 0x000000ffff037224 */ /* 0x000fe400078e0006 */
.L_x_5775:
[----:B------:R-:W-:Y:S05]  /*5d30*/  BSYNC B2 ;  /* 0x0000000000027941 */ /* 0x000fea0003800000 */
.L_x_5773:
        /* <DEDUP_REMOVED lines=16> */
.L_x_5779:
[----:B------:R-:W-:Y:S05]  /*5e40*/  BSYNC B3 ;  /* 0x0000000000037941 */ /* 0x000fea0003800000 */
.L_x_5778:
        /* <DEDUP_REMOVED lines=42> */
.L_x_5777:
[----:B------:R-:W-:Y:S05]  /*60f0*/  BSYNC B2 ;  /* 0x0000000000027941 */ /* 0x000fea0003800000 */
.L_x_5776:
        /* <DEDUP_REMOVED lines=11> */
.L_x_5772:
[----:B------:R-:W-:Y:S05]  /*61b0*/  BSYNC B1 ;  /* 0x0000000000017941 */ /* 0x000fea0003800000 */
.L_x_5770:
        /* <DEDUP_REMOVED lines=8> */
.L_x_5781:
        /* <DEDUP_REMOVED lines=12> */
.L_x_5784:
[----:B------:R-:W-:Y:S02]  /*6300*/  IMAD.MOV.U32 R3, RZ, RZ, R6 ;  /* 0x000000ffff037224 */ /* 0x000fe400078e0006 */
.L_x_5785:
[----:B------:R-:W-:Y:S05]  /*6310*/  BSYNC B2 ;  /* 0x0000000000027941 */ /* 0x000fea0003800000 */
.L_x_5783:
        /* <DEDUP_REMOVED lines=16> */
.L_x_5789:
[----:B------:R-:W-:Y:S05]  /*6420*/  BSYNC B3 ;  /* 0x0000000000037941 */ /* 0x000fea0003800000 */
.L_x_5788:
        /* <DEDUP_REMOVED lines=42> */
.L_x_5787:
[----:B------:R-:W-:Y:S05]  /*66d0*/  BSYNC B2 ;  /* 0x0000000000027941 */ /* 0x000fea0003800000 */
.L_x_5786:
        /* <DEDUP_REMOVED lines=11> */
.L_x_5782:
[----:B------:R-:W-:Y:S05]  /*6790*/  BSYNC B1 ;  /* 0x0000000000017941 */ /* 0x000fea0003800000 */
.L_x_5780:
        /* <DEDUP_REMOVED lines=8> */
.L_x_5791:
        /* <DEDUP_REMOVED lines=12> */
.L_x_5794:
[----:B------:R-:W-:Y:S02]  /*68e0*/  IMAD.MOV.U32 R84, RZ, RZ, R6 ;  /* 0x000000ffff547224 */ /* 0x000fe400078e0006 */
.L_x_5795:
[----:B------:R-:W-:Y:S05]  /*68f0*/  BSYNC B2 ;  /* 0x0000000000027941 */ /* 0x000fea0003800000 */
.L_x_5793:
        /* <DEDUP_REMOVED lines=16> */
.L_x_5799:
[----:B------:R-:W-:Y:S05]  /*6a00*/  BSYNC B3 ;  /* 0x0000000000037941 */ /* 0x000fea0003800000 */
.L_x_5798:
        /* <DEDUP_REMOVED lines=42> */
.L_x_5797:
[----:B------:R-:W-:Y:S05]  /*6cb0*/  BSYNC B2 ;  /* 0x0000000000027941 */ /* 0x000fea0003800000 */
.L_x_5796:
        /* <DEDUP_REMOVED lines=10> */
[----:B------:R-:W-:Y:S01]  /*6d60*/  @P3 FADD.FTZ R93, R74, R93 ;  /* 0x0000005d4a5d3221 */ /* 0x000fe20000010000 */
[----:B------:R-:W-:Y:S02]  /*6d70*/  PRMT R84, R72, 0x7610, R84 ;  /* 0x0000761048547816 */ /* 0x000fe40000000054 */
.L_x_5792:
[----:B------:R-:W-:Y:S05]  /*6d80*/  BSYNC B1 ;  /* 0x0000000000017941 */ /* 0x000fea0003800000 */
.L_x_5790:
        /* <DEDUP_REMOVED lines=9> */
[----:B-1----:R-:W-:Y:S02]  /*6e20*/  SHF.L.U32 R73, R83, 0x10, RZ ;  /* 0x0000001053497819 */ /* 0x002fe400000006ff */
[----:B------:R-:W-:Y:S02]  /*6e30*/  LOP3.LUT R72, R84, 0xffff, RZ, 0xc0, !PT ;  /* 0x0000ffff54487812 */ /* 0x000fe400078ec0ff */
[----:B------:R-:W-:Y:S02]  /*6e40*/  LOP3.LUT R73, R73, 0xff0000, RZ, 0xc0, !PT ;  /* 0x00ff000049497812 */ /* 0x000fe400078ec0ff */
[----:B------:R-:W-:Y:S02]  /*6e50*/  PRMT R75, R80, 0x7104, RZ ;  /* 0x00007104504b7816 */ /* 0x000fe400000000ff */
[----:B------:R-:W-:Y:S02]  /*6e60*/  PRMT R72, R73, 0x4210, R72 ;  /* 0x0000421049487816 */ /* 0x000fe40000000048 */
[----:B------:R-:W-:-:S02]  /*6e70*/  LOP3.LUT R114, R76, 0xff, RZ, 0xc0, !PT ;  /* 0x000000ff4c727812 */ /* 0x000fc400078ec0ff */
[----:B------:R-:W-:Y:S02]  /*6e80*/  LOP3.LUT R74, R15, 0xff, RZ, 0xc0, !PT ;  /* 0x000000ff0f4a7812 */ /* 0x000fe400078ec0ff */
[----:B------:R-:W-:Y:S01]  /*6e90*/  LOP3.LUT R72, R72, 0xff00, R75, 0xf8, !PT ;  /* 0x0000ff0048487812 */ /* 0x000fe200078ef84b */
[----:B------:R-:W-:Y:S01]  /*6ea0*/  IMAD.WIDE.U32 R114, R114, 0x1000000, RZ ;  /* 0x0100000072727825 */ /* 0x000fe200078e00ff */
[----:B------:R-:W-:Y:S02]  /*6eb0*/  LOP3.LUT R73, R12, 0xff, RZ, 0xc0, !PT ;  /* 0x000000ff0c497812 */ /* 0x000fe400078ec0ff */
[----:B------:R-:W-:Y:S01]  /*6ec0*/  LOP3.LUT R117, R72, 0xff, R79, 0xf8, !PT ;  /* 0x000000ff48757812 */ /* 0x000fe200078ef84f */
[----:B------:R-:W-:-:S04]  /*6ed0*/  IMAD.WIDE.U32 R74, R74, 0x10000, RZ ;  /* 0x000100004a4a7825 */ /* 0x000fc800078e00ff */
[----:B------:R-:W-:Y:S01]  /*6ee0*/  IMAD.WIDE.U32 R72, R73, 0x100, RZ ;  /* 0x0000010049487825 */ /* 0x000fe200078e00ff */
[----:B------:R-:W-:-:S03]  /*6ef0*/  LOP3.LUT R117, R75, R117, R115, 0xfe, !PT ;  /* 0x000000754b757212 */ /* 0x000fc600078efe73 */
[----:B------:R-:W-:Y:S01]  /*6f00*/  IMAD.MOV.U32 R75, RZ, RZ, 0x8 ;  /* 0x00000008ff4b7424 */ /* 0x000fe200078e00ff */
[----:B------:R-:W-:Y:S02]  /*6f10*/  LOP3.LUT R72, R72, R114, R74, 0xfe, !PT ;  /* 0x0000007248487212 */ /* 0x000fe400078efe4a */
[----:B------:R-:W-:Y:S01]  /*6f20*/  LOP3.LUT R73, R117, R73, RZ, 0xfc, !PT ;  /* 0x0000004975497212 */ /* 0x000fe200078efcff */
[----:B------:R-:W-:Y:S01]  /*6f30*/  IMAD.WIDE.U32 R74, R110, R75, c[0x0][0x190] ;  /* 0x000064006e4a7625 */ /* 0x000fe200078e004b */
[----:B------:R-:W-:-:S05]  /*6f40*/  LOP3.LUT R72, R72, 0xff, R11, 0xf8, !PT ;  /* 0x000000ff48487812 */ /* 0x000fca00078ef80b */
[----:B------:R1:W-:Y:S02]  /*6f50*/  STG.E.64 [R74.64], R72 ;  /* 0x000000484a007986 */ /* 0x0003e4000c101b06 */
.L_x_5801:
[----:B------:R-:W-:Y:S05]  /*6f60*/  BSYNC B1 ;  /* 0x0000000000017941 */ /* 0x000fea0003800000 */
.L_x_5800:
[----:B------:R-:W-:Y:S02]  /*6f70*/  IADD3 R112, R112, 0x80, RZ ;  /* 0x0000008070707810 */ /* 0x000fe40007ffe0ff */
[----:B------:R-:W-:Y:S02]  /*6f80*/  IADD3 R110, R110, 0x80, RZ ;  /* 0x000000806e6e7810 */ /* 0x000fe40007ffe0ff */
.L_x_5719:
[----:B------:R-:W-:Y:S05]  /*6f90*/  BSYNC B0 ;  /* 0x0000000000007941 */ /* 0x000fea0003800000 */
.L_x_5718:
[----:B------:R-:W-:Y:S01]  /*6fa0*/  BSSY B0, `(.L_x_5802) ;  /* 0x0000319000007945 */ /* 0x000fe20003800000 */
        /* <DEDUP_REMOVED lines=18> */
.L_x_5805:
[C---:B-1----:R-:W-:Y:S01]  /*70d0*/  ISETP.NE.AND P5, PT, R3.reuse, 0x1, PT ;  /* 0x000000010300780c */ /* 0x042fe20003fa5270 */
        /* <DEDUP_REMOVED lines=11> */
.L_x_5808:
[----:B------:R-:W-:Y:S02]  /*7190*/  IMAD.MOV.U32 R11, RZ, RZ, R6 ;  /* 0x000000ffff0b7224 */ /* 0x000fe400078e0006 */
.L_x_5809:
[----:B------:R-:W-:Y:S05]  /*71a0*/  BSYNC B2 ;  /* 0x0000000000027941 */ /* 0x000fea0003800000 */
.L_x_5807:
        /* <DEDUP_REMOVED lines=16> */
.L_x_5813:
[----:B------:R-:W-:Y:S05]  /*72b0*/  BSYNC B3 ;  /* 0x0000000000037941 */ /* 0x000fea0003800000 */
.L_x_5812:
        /* <DEDUP_REMOVED lines=42> */
.L_x_5811:
[----:B------:R-:W-:Y:S05]  /*7560*/  BSYNC B2 ;  /* 0x0000000000027941 */ /* 0x000fea0003800000 */
.L_x_5810:
[----:B------:R1:W2:Y:S01]  /*7570*/  I2F.U32 R3, R11 ;  /* 0x0000000b00037306 */ /* 0x0002a20000201000 */
[----:B------:R-:W-:Y:S01]  /*7580*/  IMAD.MOV.U32 R74, RZ, RZ, 0x2f800000 ;  /* 0x2f800000ff4a7424 */ /* 0x000fe200078e00ff */
[----:B-1---5:R-:W-:-:S05]  /*7590*/  PRMT R11, RZ, 0x5410, R64 ;  /* 0x00005410ff0b7816 */ /* 0x022fca0000000040 */
[----:B------:R-:W-:Y:S02]  /*75a0*/  FMUL.FTZ R73, R11, c[0x0][0x1ec] ;  /* 0x00007b000b497a20 */ /* 0x000fe40000410000 */
[----:B--2---:R-:W-:Y:S01]  /*75b0*/  FFMA.FTZ R3, R3, R74, 1.1641532182693481445e-10 ;  /* 0x2f00000003037423 */ /* 0x004fe2000001004a */
[----:B------:R-:W-:Y:S01]  /*75c0*/  @P3 PRMT R74, RZ, 0x5410, R68 ;  /* 0x00005410ff4a3816 */ /* 0x000fe20000000044 */
[----:B------:R-:W-:-:S03]  /*75d0*/  FMUL.FTZ R73, R73, c[0x0][0x1e8] ;  /* 0x00007a0049497a20 */ /* 0x000fc60000410000 */
[----:B------:R-:W-:-:S04]  /*75e0*/  FSETP.GTU.FTZ.AND P5, PT, R3, c[0x0][0x1e4], PT ;  /* 0x0000790003007a0b */ /* 0x000fc80003fbc000 */
[----:B------:R-:W-:Y:S02]  /*75f0*/  FSEL R95, R73, RZ, !P5 ;  /* 0x000000ff495f7208 */ /* 0x000fe40006800000 */
[----:B------:R-:W-:-:S03]  /*7600*/  SEL R3, RZ, 0x1, P5 ;  /* 0x00000001ff037807 */ /* 0x000fc60002800000 */
[----:B------:R-:W-:Y:S01]  /*7610*/  @P3 FADD.FTZ R95, R74, R95 ;  /* 0x0000005f4a5f3221 */ /* 0x000fe20000010000 */
[----:B------:R-:W-:Y:S02]  /*7620*/  PRMT R11, R3, 0x7610, R11 ;  /* 0x00007610030b7816 */ /* 0x000fe4000000000b */
.L_x_5806:
[----:B------:R-:W-:Y:S05]  /*7630*/  BSYNC B1 ;  /* 0x0000000000017941 */ /* 0x000fea0003800000 */
.L_x_5804:
        /* <DEDUP_REMOVED lines=8> */
.L_x_5815:
        /* <DEDUP_REMOVED lines=12> */
.L_x_5818:
[----:B------:R-:W-:Y:S02]  /*7780*/  IMAD.MOV.U32 R3, RZ, RZ, R6 ;  /* 0x000000ffff037224 */ /* 0x000fe400078e0006 */
.L_x_5819:
[----:B------:R-:W-:Y:S05]  /*7790*/  BSYNC B2 ;  /* 0x0000000000027941 */ /* 0x000fea0003800000 */
.L_x_5817:
        /* <DEDUP_REMOVED lines=16> */
.L_x_5823:
[----:B------:R-:W-:Y:S05]  /*78a0*/  BSYNC B3 ;  /* 0x0000000000037941 */ /* 0x000fea0003800000 */
.L_x_5822:
        /* <DEDUP_REMOVED lines=42> */
.L_x_5821:
[----:B------:R-:W-:Y:S05]  /*7b50*/  BSYNC B2 ;  /* 0x0000000000027941 */ /* 0x000fea0003800000 */
.L_x_5820:
        /* <DEDUP_REMOVED lines=11> */
.L_x_5816:
[----:B------:R-:W-:Y:S05]  /*7c10*/  BSYNC B1 ;  /* 0x0000000000017941 */ /* 0x000fea0003800000 */
.L_x_5814:
        /* <DEDUP_REMOVED lines=8> */
.L_x_5825:
        /* <DEDUP_REMOVED lines=12> */
.L_x_5828:
[----:B------:R-:W-:Y:S02]  /*7d60*/  IMAD.MOV.U32 R3, RZ, RZ, R6 ;  /* 0x000000ffff037224 */ /* 0x000fe400078e0006 */
.L_x_5829:
[----:B------:R-:W-:Y:S05]  /*7d70*/  BSYNC B2 ;  /* 0x0000000000027941 */ /* 0x000fea0003800000 */
.L_x_5827:
        /* <DEDUP_REMOVED lines=16> */
.L_x_5833:
[----:B------:R-:W-:Y:S05]  /*7e80*/  BSYNC B3 ;  /* 0x0000000000037941 */ /* 0x000fea0003800000 */
.L_x_5832:
        /* <DEDUP_REMOVED lines=42> */
.L_x_5831:
[----:B------:R-:W-:Y:S05]  /*8130*/  BSYNC B2 ;  /* 0x0000000000027941 */ /* 0x000fea0003800000 */
.L_x_5830:
        /* <DEDUP_REMOVED lines=11> */
.L_x_5826:
[----:B------:R-:W-:Y:S05]  /*81f0*/  BSYNC B1 ;  /* 0x0000000000017941 */ /* 0x000fea0003800000 */
.L_x_5824:
        /* <DEDUP_REMOVED lines=8> */
.L_x_5835:
        /* <DEDUP_REMOVED lines=12> */
.L_x_5838:
[----:B------:R-:W-:Y:S02]  /*8340*/  IMAD.MOV.U32 R3, RZ, RZ, R6 ;  /* 0x000000ffff037224 */ /* 0x000fe400078e0006 */
.L_x_5839:
[----:B------:R-:W-:Y:S05]  /*8350*/  BSYNC B2 ;  /* 0x0000000000027941 */ /* 0x000fea0003800000 */
.L_x_5837:
        /* <DEDUP_REMOVED lines=16> */
.L_x_5843:
[----:B------:R-:W-:Y:S05]  /*8460*/  BSYNC B3 ;  /* 0x0000000000037941 */ /* 0x000fea0003800000 */
.L_x_5842:
        /* <DEDUP_REMOVED lines=42> */
.L_x_5841:
[----:B------:R-:W-:Y:S05]  /*8710*/  BSYNC B2 ;  /* 0x0000000000027941 */ /* 0x000fea0003800000 */
.L_x_5840:
        /* <DEDUP_REMOVED lines=11> */
.L_x_5836:
[----:B------:R-:W-:Y:S05]  /*87d0*/  BSYNC B1 ;  /* 0x0000000000017941 */ /* 0x000fea0003800000 */
.L_x_5834:
        /* <DEDUP_REMOVED lines=8> */
.L_x_5845:
        /* <DEDUP_REMOVED lines=12> */
.L_x_5848:
[----:B------:R-:W-:Y:S02]  /*8920*/  IMAD.MOV.U32 R3, RZ, RZ, R6 ;  /* 0x000000ffff037224 */ /* 0x000fe400078e0006 */
.L_x_5849:
[----:B------:R-:W-:Y:S05]  /*8930*/  BSYNC B2 ;  /* 0x0000000000027941 */ /* 0x000fea0003800000 */
.L_x_5847:
        /* <DEDUP_REMOVED lines=16> */
.L_x_5853:
[----:B------:R-:W-:Y:S05]  /*8a40*/  BSYNC B3 ;  /* 0x0000000000037941 */ /* 0x000fea0003800000 */
.L_x_5852:
        /* <DEDUP_REMOVED lines=42> */
.L_x_5851:
[----:B------:R-:W-:Y:S05]  /*8cf0*/  BSYNC B2 ;  /* 0x0000000000027941 */ /* 0x000fea0003800000 */
.L_x_5850:
        /* <DEDUP_REMOVED lines=11> */
.L_x_5846:
[----:B------:R-:W-:Y:S05]  /*8db0*/  BSYNC B1 ;  /* 0x0000000000017941 */ /* 0x000fea0003800000 */
.L_x_5844:
        /* <DEDUP_REMOVED lines=8> */
.L_x_5855:
        /* <DEDUP_REMOVED lines=12> */
.L_x_5858:
[----:B------:R-:W-:Y:S02]  /*8f00*/  IMAD.MOV.U32 R3, RZ, RZ, R6 ;  /* 0x000000ffff037224 */ /* 0x000fe400078e0006 */
.L_x_5859:
[----:B------:R-:W-:Y:S05]  /*8f10*/  BSYNC B2 ;  /* 0x0000000000027941 */ /* 0x000fea0003800000 */
.L_x_5857:
        /* <DEDUP_REMOVED lines=16> */
.L_x_5863:
[----:B------:R-:W-:Y:S05]  /*9020*/  BSYNC B3 ;  /* 0x0000000000037941 */ /* 0x000fea0003800000 */
.L_x_5862:
        /* <DEDUP_REMOVED lines=42> */
.L_x_5861:
[----:B------:R-:W-:Y:S05]  /*92d0*/  BSYNC B2 ;  /* 0x0000000000027941 */ /* 0x000fea0003800000 */
.L_x_5860:
        /* <DEDUP_REMOVED lines=11> */
.L_x_5856:
[----:B------:R-:W-:Y:S05]  /*9390*/  BSYNC B1 ;  /* 0x0000000000017941 */ /* 0x000fea0003800000 */
.L_x_5854:
        /* <DEDUP_REMOVED lines=8> */
.L_x_5865:
        /* <DEDUP_REMOVED lines=12> */
.L_x_5868:
[----:B------:R-:W-:Y:S02]  /*94e0*/  IMAD.MOV.U32 R3, RZ, RZ, R6 ;  /* 0x000000ffff037224 */ /* 0x000fe400078e0006 */
.L_x_5869:
[----:B------:R-:W-:Y:S05]  /*94f0*/  BSYNC B2 ;  /* 0x0000000000027941 */ /* 0x000fea0003800000 */
.L_x_5867:
        /* <DEDUP_REMOVED lines=16> */
.L_x_5873:
[----:B------:R-:W-:Y:S05]  /*9600*/  BSYNC B3 ;  /* 0x0000000000037941 */ /* 0x000fea0003800000 */
.L_x_5872:
        /* <DEDUP_REMOVED lines=42> */
.L_x_5871:
[----:B------:R-:W-:Y:S05]  /*98b0*/  BSYNC B2 ;  /* 0x0000000000027941 */ /* 0x000fea0003800000 */
.L_x_5870:
        /* <DEDUP_REMOVED lines=11> */
.L_x_5866:
[----:B------:R-:W-:Y:S05]  /*9970*/  BSYNC B1 ;  /* 0x0000000000017941 */ /* 0x000fea0003800000 */
.L_x_5864:
        /* <DEDUP_REMOVED lines=8> */
.L_x_5875:
        /* <DEDUP_REMOVED lines=12> */
.L_x_5878:
[----:B------:R-:W-:Y:S02]  /*9ac0*/  IMAD.MOV.U32 R84, RZ, RZ, R6 ;  /* 0x000000ffff547224 */ /* 0x000fe400078e0006 */
.L_x_5879:
[----:B------:R-:W-:Y:S05]  /*9ad0*/  BSYNC B2 ;  /* 0x0000000000027941 */ /* 0x000fea0003800000 */
.L_x_5877:
        /* <DEDUP_REMOVED lines=16> */
.L_x_5883:
[----:B------:R-:W-:Y:S05]  /*9be0*/  BSYNC B3 ;  /* 0x0000000000037941 */ /* 0x000fea0003800000 */
.L_x_5882:
        /* <DEDUP_REMOVED lines=42> */
.L_x_5881:
[----:B------:R-:W-:Y:S05]  /*9e90*/  BSYNC B2 ;  /* 0x0000000000027941 */ /* 0x000fea0003800000 */
.L_x_5880:
        /* <DEDUP_REMOVED lines=12> */
.L_x_5876:
[----:B------:R-:W-:Y:S05]  /*9f60*/  BSYNC B1 ;  /* 0x0000000000017941 */ /* 0x000fea0003800000 */
.L_x_5874:
        /* <DEDUP_REMOVED lines=8> */
[----:B-1----:R-:W-:Y:S01]  /*9ff0*/  IMAD.U32 R73, R83, 0x10000, RZ ;  /* 0x0001000053497824 */ /* 0x002fe200078e00ff */
        /* <DEDUP_REMOVED lines=15> */
[----:B------:R-:W-:Y:S01]  /*a0f0*/  LOP3.LUT R73, R115, R73, RZ, 0xfc, !PT ;  /* 0x0000004973497212 */ /* 0x000fe200078efcff */
[----:B------:R-:W-:Y:S01]  /*a100*/  IMAD.WIDE.U32 R74, R110, R75, c[0x0][0x190] ;  /* 0x000064006e4a7625 */ /* 0x000fe200078e004b */
[----:B------:R-:W-:-:S05]  /*a110*/  LOP3.LUT R72, R72, 0xff, R11, 0xf8, !PT ;  /* 0x000000ff48487812 */ /* 0x000fca00078ef80b */
[----:B------:R1:W-:Y:S02]  /*a120*/  STG.E.64 [R74.64], R72 ;  /* 0x000000484a007986 */ /* 0x0003e4000c101b06 */
.L_x_5803:
[----:B------:R-:W-:Y:S05]  /*a130*/  BSYNC B0 ;  /* 0x0000000000007941 */ /* 0x000fea0003800000 */
.L_x_5802:
        /* <DEDUP_REMOVED lines=33> */
.L_x_5894:
        /* <DEDUP_REMOVED lines=69> */
.L_x_5895:
        /* <DEDUP_REMOVED lines=11> */
[----:B------:R-:W-:Y:S01]  /*a850*/  @!P2 IADD3 R112, R110, R113, RZ ;  /* 0x000000716e70a210 */ /* 0x000fe20007ffe0ff */
[----:B------:R-:W-:Y:S01]  /*a860*/  IMAD.MOV.U32 R114, RZ, RZ, RZ ;  /* 0x000000ffff727224 */ /* 0x000fe200078e00ff */
[----:B------:R-:W-:Y:S01]  /*a870*/  LOP3.LUT P3, RZ, R74, 0x1f, R9, 0xf8, !PT ;  /* 0x0000001f4aff7812 */ /* 0x000fe2000786f809 */
[----:B------:R-:W-:Y:S01]  /*a880*/  @!P2 IMAD.MOV.U32 R114, RZ, RZ, R94 ;  /* 0x000000ffff72a224 */ /* 0x000fe200078e005e */
        /* <DEDUP_REMOVED lines=10> */
[----:B0-----:R-:W-:Y:S01]  /*a930*/  IADD3 R114, R110, R113, RZ ;  /* 0x000000716e727210 */ /* 0x001fe20007ffe0ff */
        /* <DEDUP_REMOVED lines=9> */
[----:B------:R-:W-:Y:S02]  /*a9d0*/  FMUL.FTZ R118, R118, R119 ;  /* 0x0000007776767220 */ /* 0x000fe40000410000 */
[----:B------:R-:W-:Y:S02]  /*a9e0*/  FMUL.FTZ R72, R112, R117 ;  /* 0x0000007570487220 */ /* 0x000fe40000410000 */
[----:B------:R-:W-:-:S02]  /*a9f0*/  FMUL.FTZ R118, R118, R115 ;  /* 0x0000007376767220 */ /* 0x000fc40000410000 */
[----:B-1----:R-:W-:Y:S02]  /*aa00*/  FADD.FTZ R115, R116, R73 ;  /* 0x0000004974737221 */ /* 0x002fe40000010000 */
[----:B------:R-:W0:Y:S02]  /*aa10*/  SHFL.DOWN PT, R73, R72, 0x1, 0x1f ;  /* 0x08201f0048497f89 */ /* 0x000e2400000e0000 */
[----:B------:R-:W-:-:S05]  /*aa20*/  FFMA.FTZ R118, R112, R118, R115 ;  /* 0x0000007670767223 */ /* 0x000fca0000010073 */
[----:B------:R-:W1:Y:S01]  /*aa30*/  SHFL.DOWN PT, R115, R118, 0x1, 0x1f ;  /* 0x08201f0076737f89 */ /* 0x000e6200000e0000 */
[----:B0-----:R-:W-:Y:S02]  /*aa40*/  FADD.FTZ R112, R72, -R73 ;  /* 0x8000004948707221 */ /* 0x001fe40000010000 */
[----:B---3--:R-:W-:Y:S02]  /*aa50*/  FMUL.FTZ R73, R73, R113 ;  /* 0x0000007149497220 */ /* 0x008fe40000410000 */
[----:B------:R-:W-:Y:S02]  /*aa60*/  FMUL.FTZ R112, R112, R112 ;  /* 0x0000007070707220 */ /* 0x000fe40000410000 */
[C---:B------:R-:W-:Y:S02]  /*aa70*/  FFMA.FTZ R73, R75.reuse, R72, R73 ;  /* 0x000000484b497223 */ /* 0x040fe40000010049 */
[----:B------:R-:W-:Y:S02]  /*aa80*/  FMUL.FTZ R112, R75, R112 ;  /* 0x000000704b707220 */ /* 0x000fe40000410000 */
[----:B--2---:R-:W-:-:S02]  /*aa90*/  FMUL.FTZ R72, R110, R73 ;  /* 0x000000496e487220 */ /* 0x004fc40000410000 */
[----:B-1----:R-:W-:Y:S02]  /*aaa0*/  FADD.FTZ R73, R118, R115 ;  /* 0x0000007376497221 */ /* 0x002fe40000010000 */
[----:B------:R-:W-:Y:S01]  /*aab0*/  FMUL.FTZ R112, R112, R113 ;  /* 0x0000007170707220 */ /* 0x000fe20000410000 */
[----:B------:R0:W1:Y:S01]  /*aac0*/  SHFL.IDX PT, R115, R72, RZ, 0x1f ;  /* 0x00001fff48737589 */ /* 0x00006200000e0000 */
[----:B------:R-:W-:Y:S02]  /*aad0*/  IMAD.MOV.U32 R75, RZ, RZ, c[0x0][0x1e0] ;  /* 0x00007800ff4b7624 */ /* 0x000fe400078e00ff */
        /* <DEDUP_REMOVED lines=56> */
.L_x_5889:
[----:B------:R-:W-:Y:S05]  /*ae60*/  BSYNC B1 ;  /* 0x0000000000017941 */ /* 0x000fea0003800000 */
.L_x_5888:
        /* <DEDUP_REMOVED lines=35> */
.L_x_5891:
[----:B------:R-:W-:Y:S05]  /*b0a0*/  BSYNC B1 ;  /* 0x0000000000017941 */ /* 0x000fea0003800000 */
.L_x_5890:
        /* <DEDUP_REMOVED lines=21> */
[----:B------:R-:W-:Y:S01]  /*b200*/  MOV R115, 0x10 ;  /* 0x0000001000737802 */ /* 0x000fe20000000f00 */
        /* <DEDUP_REMOVED lines=10> */
.L_x_5887:
[----:B-1----:R-:W-:Y:S05]  /*b2b0*/  BSYNC B0 ;  /* 0x0000000000007941 */ /* 0x002fea0003800000 */
.L_x_5886:
[----:B------:R-:W-:Y:S02]  /*b2c0*/  IADD3 R104, R104, c[0x0][0x160], RZ ;  /* 0x0000580068687a10 */ /* 0x000fe40007ffe0ff */
[----:B------:R-:W-:Y:S02]  /*b2d0*/  LOP3.LUT P3, RZ, R0, 0xff, RZ, 0xc0, !PT ;  /* 0x000000ff00ff7812 */ /* 0x000fe4000786c0ff */
[----:B------:R-:W-:Y:S02]  /*b2e0*/  ISETP.GE.AND P2, PT, R104, c[0x0][0x164], PT ;  /* 0x0000590068007a0c */ /* 0x000fe40003f46270 */
[----:B------:R-:W-:-:S11]  /*b2f0*/  SEL R0, RZ, 0x1, P3 ;  /* 0x00000001ff007807 */ /* 0x000fd60001800000 */
[----:B0-----:R-:W-:Y:S01]  /*b300*/  @P2 CALL.REL.NOINC `(.L_x_5892) ;  /* 0x0000001000002944 */ /* 0x001fe20003c00000 */
[----:B------:R-:W-:Y:S05]  /*b310*/  BRA `(.L_x_5893) ;  /* 0xffff57a000007947 */ /* 0x000fea000383ffff */
.L_x_5892:
[----:B------:R-:W-:Y:S05]  /*b320*/  EXIT ;  /* 0x000000000000794d */ /* 0x000fea0003800000 */
.L_x_5884:
[----:B------:R-:W-:Y:S01]  /*b330*/  IMAD.MOV.U32 R73, RZ, RZ, R72 ;  /* 0x000000ffff497224 */ /* 0x000fe200078e0048 */
[----:B------:R-:W-:Y:S01]  /*b340*/  MOV R115, 0xffffffff ;  /* 0xffffffff00737802 */ /* 0x000fe20000000f00 */
[----:B------:R-:W-:Y:S01]  /*b350*/  IMAD.MOV.U32 R114, RZ, RZ, 0x1 ;  /* 0x00000001ff727424 */ /* 0x000fe200078e00ff */
[----:B------:R-:W-:Y:S01]  /*b360*/  MOV R74, 0xb390 ;  /* 0x0000b390004a7802 */ /* 0x000fe20000000f00 */
[----:B------:R-:W-:Y:S02]  /*b370*/  IMAD.MOV.U32 R112, RZ, RZ, 0x1f ;  /* 0x0000001fff707424 */ /* 0x000fe400078e00ff */
[----:B0----5:R-:W-:Y:S05]  /*b380*/  CALL.REL.NOINC `($__internal_42_$__cuda_sm70_shflsync_bfly_p) ;  /* 0x000006b000007944 */ /* 0x021fea0003c00000 */
[----:B01----:R-:W-:Y:S01]  /*b390*/  IMAD.MOV.U32 R73, RZ, RZ, R114 ;  /* 0x000000ffff497224 */ /* 0x003fe200078e0072 */
[----:B------:R-:W-:Y:S05]  /*b3a0*/  BRA `(.L_x_5894) ;  /* 0xffffefa000007947 */ /* 0x000fea000383ffff */
.L_x_5885:
[----:B------:R-:W-:Y:S01]  /*b3b0*/  IMAD.MOV.U32 R114, RZ, RZ, 0x2 ;  /* 0x00000002ff727424 */ /* 0x000fe200078e00ff */
[----:B------:R-:W-:Y:S01]  /*b3c0*/  MOV R115, 0xffffffff ;  /* 0xffffffff00737802 */ /* 0x000fe20000000f00 */
[----:B------:R-:W-:Y:S01]  /*b3d0*/  IMAD.MOV.U32 R112, RZ, RZ, 0x1f ;  /* 0x0000001fff707424 */ /* 0x000fe200078e00ff */
[----:B------:R-:W-:Y:S02]  /*b3e0*/  MOV R74, 0xb400 ;  /* 0x0000b400004a7802 */ /* 0x000fe40000000f00 */
[----:B01---5:R-:W-:Y:S05]  /*b3f0*/  CALL.REL.NOINC `($__internal_42_$__cuda_sm70_shflsync_bfly_p) ;  /* 0x0000064000007944 */ /* 0x023fea0003c00000 */
[----:B01----:R-:W-:Y:S01]  /*b400*/  FADD.FTZ R73, R73, R114 ;  /* 0x0000007249497221 */ /* 0x003fe20000010000 */
[----:B------:R-:W-:Y:S01]  /*b410*/  MOV R74, 0xb460 ;  /* 0x0000b460004a7802 */ /* 0x000fe20000000f00 */
[----:B------:R-:W-:-:S02]  /*b420*/  IMAD.MOV.U32 R114, RZ, RZ, 0x4 ;  /* 0x00000004ff727424 */ /* 0x000fc400078e00ff */
[----:B------:R-:W-:Y:S02]  /*b430*/  IMAD.MOV.U32 R112, RZ, RZ, 0x1f ;  /* 0x0000001fff707424 */ /* 0x000fe400078e00ff */
[----:B------:R-:W-:Y:S02]  /*b440*/  IMAD.MOV.U32 R115, RZ, RZ, -0x1 ;  /* 0xffffffffff737424 */ /* 0x000fe400078e00ff */
[----:B------:R-:W-:Y:S05]  /*b450*/  CALL.REL.NOINC `($__internal_42_$__cuda_sm70_shflsync_bfly_p) ;  /* 0x000005e000007944 */ /* 0x000fea0003c00000 */
[----:B01----:R-:W-:Y:S01]  /*b460*/  FADD.FTZ R73, R73, R114 ;  /* 0x0000007249497221 */ /* 0x003fe20000010000 */
[----:B------:R-:W-:Y:S01]  /*b470*/  HFMA2.MMA R114, -RZ, RZ, 0, 4.76837158203125e-07 ;  /* 0x00000008ff727435 */ /* 0x000fe200000001ff */
[----:B------:R-:W-:Y:S01]  /*b480*/  IMAD.MOV.U32 R112, RZ, RZ, 0x1f ;  /* 0x0000001fff707424 */ /* 0x000fe200078e00ff */
[----:B------:R-:W-:Y:S01]  /*b490*/  MOV R74, 0xb4c0 ;  /* 0x0000b4c0004a7802 */ /* 0x000fe20000000f00 */
[----:B------:R-:W-:-:S03]  /*b4a0*/  IMAD.MOV.U32 R115, RZ, RZ, -0x1 ;  /* 0xffffffffff737424 */ /* 0x000fc600078e00ff */
[----:B------:R-:W-:Y:S05]  /*b4b0*/  CALL.REL.NOINC `($__internal_42_$__cuda_sm70_shflsync_bfly_p) ;  /* 0x0000058000007944 */ /* 0x000fea0003c00000 */
[----:B01----:R-:W-:Y:S01]  /*b4c0*/  FADD.FTZ R73, R73, R114 ;  /* 0x0000007249497221 */ /* 0x003fe20000010000 */
[----:B------:R-:W-:Y:S01]  /*b4d0*/  MOV R112, 0x1f ;  /* 0x0000001f00707802 */ /* 0x000fe20000000f00 */
[----:B------:R-:W-:Y:S01]  /*b4e0*/  IMAD.MOV.U32 R114, RZ, RZ, 0x10 ;  /* 0x00000010ff727424 */ /* 0x000fe200078e00ff */
[----:B------:R-:W-:Y:S01]  /*b4f0*/  MOV R74, 0xb520 ;  /* 0x0000b520004a7802 */ /* 0x000fe20000000f00 */
[----:B------:R-:W-:-:S02]  /*b500*/  IMAD.MOV.U32 R115, RZ, RZ, -0x1 ;  /* 0xffffffffff737424 */ /* 0x000fc400078e00ff */
[----:B------:R-:W-:Y:S05]  /*b510*/  CALL.REL.NOINC `($__internal_42_$__cuda_sm70_shflsync_bfly_p) ;  /* 0x0000052000007944 */ /* 0x000fea0003c00000 */
[----:B01----:R-:W-:Y:S01]  /*b520*/  FADD.FTZ R73, R73, R114 ;  /* 0x0000007249497221 */ /* 0x003fe20000010000 */
[----:B------:R-:W-:Y:S01]  /*b530*/  MOV R115, 0xffffffff ;  /* 0xffffffff00737802 */ /* 0x000fe20000000f00 */
[----:B------:R-:W-:-:S02]  /*b540*/  IMAD.MOV.U32 R114, RZ, RZ, 0x1 ;  /* 0x00000001ff727424 */ /* 0x000fc400078e00ff */
        /* <DEDUP_REMOVED lines=52> */
[----:B------:R-:W-:Y:S05]  /*b890*/  CALL.REL.NOINC `($__internal_42_$__cuda_sm70_shflsync_bfly_p) ;  /* 0x000001a000007944 */ /* 0x000fea0003c00000 */
[----:B01----:R-:W-:Y:S01]  /*b8a0*/  FADD.FTZ R73, R73, R114 ;  /* 0x0000007249497221 */ /* 0x003fe20000010000 */
[----:B------:R-:W-:Y:S01]  /*b8b0*/  MOV R74, 0xb900 ;  /* 0x0000b900004a7802 */ /* 0x000fe20000000f00 */
[----:B------:R-:W-:Y:S02]  /*b8c0*/  IMAD.MOV.U32 R114, RZ, RZ, 0x2 ;  /* 0x00000002ff727424 */ /* 0x000fe400078e00ff */
[----:B------:R-:W-:Y:S02]  /*b8d0*/  IMAD.MOV.U32 R112, RZ, RZ, 0x1f ;  /* 0x0000001fff707424 */ /* 0x000fe400078e00ff */
[----:B------:R-:W-:Y:S02]  /*b8e0*/  IMAD.MOV.U32 R115, RZ, RZ, -0x1 ;  /* 0xffffffffff737424 */ /* 0x000fe400078e00ff */
[----:B------:R-:W-:Y:S05]  /*b8f0*/  CALL.REL.NOINC `($__internal_42_$__cuda_sm70_shflsync_bfly_p) ;  /* 0x0000014000007944 */ /* 0x000fea0003c00000 */
[----:B01----:R-:W-:Y:S01]  /*b900*/  FADD.FTZ R73, R73, R114 ;  /* 0x0000007249497221 */ /* 0x003fe20000010000 */
[----:B------:R-:W-:Y:S01]  /*b910*/  HFMA2.MMA R114, -RZ, RZ, 0, 2.384185791015625e-07 ;  /* 0x00000004ff727435 */ /* 0x000fe200000001ff */
        /* <DEDUP_REMOVED lines=10> */
[----:B-1----:R-:W-:Y:S01]  /*b9c0*/  FADD.FTZ R113, R73, R114 ;  /* 0x0000007249717221 */ /* 0x002fe20000010000 */
[----:B0-----:R-:W-:Y:S01]  /*b9d0*/  MOV R115, 0xffffffff ;  /* 0xffffffff00737802 */ /* 0x001fe20000000f00 */
[----:B------:R-:W-:Y:S01]  /*b9e0*/  IMAD.MOV.U32 R114, RZ, RZ, 0x10 ;  /* 0x00000010ff727424 */ /* 0x000fe200078e00ff */
[----:B------:R-:W-:Y:S01]  /*b9f0*/  MOV R74, 0xba30 ;  /* 0x0000ba30004a7802 */ /* 0x000fe20000000f00 */
[----:B------:R-:W-:-:S02]  /*ba00*/  IMAD.MOV.U32 R112, RZ, RZ, 0x1f ;  /* 0x0000001fff707424 */ /* 0x000fc400078e00ff */
[----:B------:R-:W-:Y:S02]  /*ba10*/  IMAD.MOV.U32 R73, RZ, RZ, R113 ;  /* 0x000000ffff497224 */ /* 0x000fe400078e0071 */
[----:B------:R-:W-:Y:S05]  /*ba20*/  CALL.REL.NOINC `($__internal_42_$__cuda_sm70_shflsync_bfly_p) ;  /* 0x0000001000007944 */ /* 0x000fea0003c00000 */
[----:B01----:R-:W-:Y:S05]  /*ba30*/  BRA `(.L_x_5895) ;  /* 0xffffed6000007947 */ /* 0x003fea000383ffff */
        .weak           $__internal_42_$__cuda_sm70_shflsync_bfly_p
        .type           $__internal_42_$__cuda_sm70_shflsync_bfly_p,@function
        .size           $__internal_42_$__cuda_sm70_shflsync_bfly_p,(.L_x_22130 - $__internal_42_$__cuda_sm70_shflsync_bfly_p)
$__internal_42_$__cuda_sm70_shflsync_bfly_p:
[----:B------:R-:W-:Y:S01]  /*ba40*/  IMAD.MOV.U32 R75, RZ, RZ, 0x0 ;  /* 0x00000000ff4b7424 */ /* 0x000fe200078e00ff */
[----:B------:R-:W-:Y:S04]  /*ba50*/  WARPSYNC R115 ;  /* 0x0000007300007348 */ /* 0x000fe80003800000 */
[----:B------:R0:W1:Y:S01]  /*ba60*/  SHFL.BFLY PT, R114, R73, R114, R112 ;  /* 0x0c00007249727389 */ /* 0x00006200000e0070 */
[----:B------:R-:W-:Y:S05]  /*ba70*/  RET.REL.NODEC R74 `(_ZN10layer_norm13ln_fwd_kernelINS_13Kernel_traitsIf13__nv_bfloat16S2_S2_fjLj3072ELj1ELj1ELj4ELj16ENS_18Kernel_traits_baseILj3072EfS2_S2_S2_fjLj128EEEEELb1ELb0ELb1ELb0EEEvNS_9FwdParamsE) ;  /* 0xffff45804a007950 */ /* 0x000fea0003c3ffff */
.L_x_5896:
        /* <DEDUP_REMOVED lines=16> */
.L_x_22130:


//--------------------- .text._ZN10layer_norm13ln_fwd_kernelINS_13Kernel_traitsIf13__nv_bfloat16S2_S2_fjLj3072ELj1ELj1ELj4ELj16ENS_18Kernel_traits_baseILj3072EfS2_S2_S2_fjLj128EEEEELb1ELb0ELb1ELb1EEEvNS_9FwdParamsE --------------------------
	.section	.text._ZN10layer_norm13ln_fwd_kernelINS_13Kernel_traitsIf13__nv_bfloat16S2_S2_fjLj3072ELj1ELj1ELj4ELj16ENS_18Kernel_traits_baseILj3072EfS2_S2_S2_fjLj128EEEEELb1ELb0ELb1ELb1EEEvNS_9FwdParamsE,"ax",@progbits
	.sectioninfo	@"SHI_REGISTERS=128"
	.align	128
        .global         _ZN10layer_norm13ln_fwd_kernelINS_13Kernel_traitsIf13__nv_bfloat16S2_S2_fjLj3072ELj1ELj1ELj4ELj16ENS_18Kernel_traits_baseILj3072EfS2_S2_S2_fjLj128EEEEELb1ELb0ELb1ELb1EEEvNS_9FwdParamsE
        .type           _ZN10layer_norm13ln_fwd_kernelINS_13Kernel_traitsIf13__nv_bfloat16S2_S2_fjLj3072ELj1ELj1ELj4ELj16ENS_18Kernel_traits_baseILj3072EfS2_S2_S2_fjLj128EEEEELb1ELb0ELb1ELb1EEEvNS_9FwdParamsE,@function
        .size           _ZN10layer_norm13ln_fwd_kernelINS_13Kernel_traitsIf13__nv_bfloat16S2_S2_fjLj3072ELj1ELj1ELj4ELj16ENS_18Kernel_traits_baseILj3072EfS2_S2_S2_fjLj128EEEEELb1ELb0ELb1ELb1EEEvNS_9FwdParamsE,(.L_x_22131 - _ZN10layer_norm13ln_fwd_kernelINS_13Kernel_traitsIf13__nv_bfloat16S2_S2_fjLj3072ELj1ELj1ELj4ELj16ENS_18Kernel_traits_baseILj3072EfS2_S2_S2_fjLj128EEEEELb1ELb0ELb1ELb1EEEvNS_9FwdParamsE)
        .other          _ZN10layer_norm13ln_fwd_kernelINS_13Kernel_traitsIf13__nv_bfloat16S2_S2_fjLj3072ELj1ELj1ELj4ELj16ENS_18Kernel_traits_baseILj3072EfS2_S2_S2_fjLj128EEEEELb1ELb0ELb1ELb1EEEvNS_9FwdParamsE,@"STO_CUDA_ENTRY STV_DEFAULT"
_ZN10layer_norm13ln_fwd_kernelINS_13Kernel_traitsIf13__nv_bfloat16S2_S2_fjLj3072ELj1ELj1ELj4ELj16ENS_18Kernel_traits_baseILj3072EfS2_S2_S2_fjLj128EEEEELb1ELb0ELb1ELb1EEEvNS_9FwdParamsE:
.text._ZN10layer_norm13ln_fwd_kernelINS_13Kernel_traitsIf13__nv_bfloat16S2_S2_fjLj3072ELj1ELj1ELj4ELj16ENS_18Kernel_traits_baseILj3072EfS2_S2_S2_fjLj128EEEEELb1ELb0ELb1ELb1EEEvNS_9FwdParamsE:
        /* <DEDUP_REMOVED lines=27> */
[----:B0-----:R-:W-:Y:S01]  /*01b0*/  IMAD R14, R86, c[0x0][0x0], R87 ;  /* 0x00000000560e7a24 */ /* 0x001fe200078e0257 */
[----:B------:R-:W-:-:S03]  /*01c0*/  LEA.HI R86, R87, R86, RZ, 0x19 ;  /* 0x0000005657567211 */ /* 0x000fc600078fc8ff */
[----:B------:R-:W-:Y:S01]  /*01d0*/  IMAD.WIDE.U32 R6, R14, -0x326172a9, RZ ;  /* 0xcd9e8d570e067825 */ /* 0x000fe200078e00ff */
[----:B--2---:R-:W0:Y:S08]  /*01e0*/  @P0 R2UR UR4, R2 ;  /* 0x00000000020403c2 */ /* 0x004e3000000e0000 */
[----:B------:R1:W2:Y:S01]  /*01f0*/  @P0 R2UR UR5, R3 ;  /* 0x00000000030503c2 */ /* 0x0002a200000e0000 */
[----:B---3--:R-:W-:-:S04]  /*0200*/  @P0 IADD3 R88, P1, R4, c[0x0][0x240], RZ ;  /* 0x0000900004580a10 */ /* 0x008fc80007f3e0ff */
[----:B------:R-:W-:Y:S02]  /*0210*/  @P0 IADD3.X R89, RZ, R5, RZ, P1, !PT ;  /* 0x00000005ff590210 */ /* 0x000fe40000ffe4ff */
[----:B------:R-:W-:Y:S02]  /*0220*/  ISETP.NE.U32.AND P0, PT, RZ, c[0x0][0x218], PT ;  /* 0x00008600ff007a0c */ /* 0x000fe40003f05070 */
[--C-:B------:R-:W-:Y:S02]  /*0230*/  SHF.R.U64 R13, R88, 0x2, R89.reuse ;  /* 0x00000002580d7819 */ /* 0x100fe40000001259 */
[----:B------:R-:W-:Y:S02]  /*0240*/  SHF.R.U32.HI R11, RZ, 0x2, R89 ;  /* 0x00000002ff0b7819 */ /* 0x000fe40000011659 */
[----:B------:R-:W-:Y:S01]  /*0250*/  ISETP.NE.AND.EX P0, PT, RZ, c[0x0][0x21c], PT, P0 ;  /* 0x00008700ff007a0c */ /* 0x000fe20003f05300 */
[----:B------:R-:W-:Y:S01]  /*0260*/  IMAD.WIDE.U32 R4, R13, -0x2daee0ad, RZ ;  /* 0xd2511f530d047825 */ /* 0x000fe200078e00ff */
[----:B0-----:R-:W-:Y:S01]  /*0270*/  LOP3.LUT R0, R7, UR4, R11, 0x96, !PT ;  /* 0x0000000407007c12 */ /* 0x001fe2000f8e960b */
[----:B------:R-:W-:-:S02]  /*0280*/  UIADD3 UR9, UR4, -0x61c88647, URZ ;  /* 0x9e3779b904097890 */ /* 0x000fc4000fffe03f */
[----:B------:R-:W-:Y:S02]  /*0290*/  UIADD3 UR11, UR4, 0x3c6ef372, URZ ;  /* 0x3c6ef372040b7890 */ /* 0x000fe4000fffe03f */
[----:B-1----:R-:W-:Y:S01]  /*02a0*/  IMAD.WIDE.U32 R2, R0, -0x2daee0ad, RZ ;  /* 0xd2511f5300027825 */ /* 0x002fe200078e00ff */
[----:B------:R-:W-:Y:S01]  /*02b0*/  UIADD3 UR13, UR4, -0x255992d5, URZ ;  /* 0xdaa66d2b040d7890 */ /* 0x000fe2000fffe03f */
[----:B--2---:R-:W-:Y:S01]  /*02c0*/  LOP3.LUT R8, R5, UR5, RZ, 0x3c, !PT ;  /* 0x0000000505087c12 */ /* 0x004fe2000f8e3cff */
[----:B------:R-:W-:Y:S01]  /*02d0*/  UIADD3 UR10, UR5, -0x4498517b, URZ ;  /* 0xbb67ae85050a7890 */ /* 0x000fe2000fffe03f */
[----:B------:R-:W-:Y:S01]  /*02e0*/  IMAD.SHL.U32 R0, R87, 0x20, RZ ;  /* 0x0000002057007824 */ /* 0x000fe200078e00ff */
[----:B------:R-:W-:Y:S02]  /*02f0*/  UIADD3 UR12, UR5, 0x76cf5d0a, URZ ;  /* 0x76cf5d0a050c7890 */ /* 0x000fe4000fffe03f */
        /* <DEDUP_REMOVED lines=17> */
[----:B------:R-:W-:Y:S01]  /*0410*/  UIADD3 UR23, UR4, -0xe443238, URZ ;  /* 0xf1bbcdc804177890 */ /* 0x000fe2000fffe03f */
[----:B------:R-:W-:Y:S01]  /*0420*/  IMAD.WIDE.U32 R8, R8, -0x326172a9, RZ ;  /* 0xcd9e8d5708087825 */ /* 0x000fe200078e00ff */
[----:B------:R-:W-:Y:S01]  /*0430*/  LOP3.LUT R7, R3, UR14, R4, 0x96, !PT ;  /* 0x0000000e03077c12 */ /* 0x000fe2000f8e9604 */
[----:B------:R-:W-:-:S02]  /*0440*/  UIADD3 UR21, UR4, 0x5384540f, URZ ;  /* 0x5384540f04157890 */ /* 0x000fc4000fffe03f */
        /* <DEDUP_REMOVED lines=17> */
[----:B------:R-:W-:Y:S02]  /*0560*/  IADD3 R4, P1, R0, c[0x0][0x218], RZ ;  /* 0x0000860000047a10 */ /* 0x000fe40007f3e0ff */
[----:B------:R-:W-:Y:S01]  /*0570*/  LOP3.LUT R6, R9, UR21, R6, 0x96, !PT ;  /* 0x0000001509067c12 */ /* 0x000fe2000f8e9606 */
[----:B------:R-:W-:-:S04]  /*0580*/  IMAD.HI.U32 R5, R7, -0x326172a9, RZ ;  /* 0xcd9e8d5707057827 */ /* 0x000fc800078e00ff */
[----:B------:R-:W-:Y:S01]  /*0590*/  IMAD.HI.U32 R3, R6, -0x2daee0ad, RZ ;  /* 0xd2511f5306037827 */ /* 0x000fe200078e00ff */
[----:B------:R-:W-:-:S03]  /*05a0*/  LOP3.LUT R8, R5, UR23, R8, 0x96, !PT ;  /* 0x0000001705087c12 */ /* 0x000fc6000f8e9608 */
[----:B------:R-:W-:Y:S01]  /*05b0*/  IMAD.X R5, RZ, RZ, c[0x0][0x21c], P1 ;  /* 0x00008700ff057624 */ /* 0x000fe200008e06ff */
[----:B------:R-:W-:Y:S02]  /*05c0*/  ISETP.GE.AND P1, PT, R86, c[0x0][0x164], PT ;  /* 0x0000590056007a0c */ /* 0x000fe40003f26270 */
[----:B------:R-:W-:Y:S02]  /*05d0*/  LOP3.LUT R12, R3, UR24, R2, 0x96, !PT ;  /* 0x00000018030c7c12 */ /* 0x000fe4000f8e9602 */
[----:B------:R0:W5:Y:S01]  /*05e0*/  @P0 LDG.E.128 R60, [R4.64] ;  /* 0x00000006043c0981 */ /* 0x000162000c1e1d00 */
[----:B------:R-:W-:-:S03]  /*05f0*/  IADD3 R2, P2, R0, c[0x0][0x1b0], RZ ;  /* 0x00006c0000027a10 */ /* 0x000fc60007f5e0ff */
[----:B------:R0:W5:Y:S02]  /*0600*/  @P0 LDG.E.128 R56, [R4.64+0x10] ;  /* 0x0000100604380981 */ /* 0x000164000c1e1d00 */
[----:B------:R-:W-:Y:S02]  /*0610*/  IMAD.X R3, RZ, RZ, c[0x0][0x1b4], P2 ;  /* 0x00006d00ff037624 */ /* 0x000fe400010e06ff */
        /* <DEDUP_REMOVED lines=11> */
[----:B------:R-:W-:Y:S01]  /*06d0*/  UIADD3 UR25, UR4, -0x700cb87f, URZ ;  /* 0x8ff3478104197890 */ /* 0x000fe2000fffe03f */
[----:B------:R-:W-:Y:S01]  /*06e0*/  IMAD R15, R6, -0x2daee0ad, RZ ;  /* 0xd2511f53060f7824 */ /* 0x000fe200078e02ff */
[----:B------:R-:W-:Y:S01]  /*06f0*/  UIADD3 UR26, UR5, -0x695add53, URZ ;  /* 0x96a522ad051a7890 */ /* 0x000fe2000fffe03f */
[----:B------:R-:W-:Y:S01]  /*0700*/  IMAD R0, R7, -0x326172a9, RZ ;  /* 0xcd9e8d5707007824 */ /* 0x000fe200078e02ff */
[----:B------:R-:W-:Y:S01]  /*0710*/  LOP3.LUT R88, R88, 0x3, RZ, 0xc0, !PT ;  /* 0x0000000358587812 */ /* 0x000fe200078ec0ff */
[----:B------:R-:W-:Y:S01]  /*0720*/  IMAD.HI.U32 R85, R12, -0x326172a9, RZ ;  /* 0xcd9e8d570c557827 */ /* 0x000fe200078e00ff */
[----:B------:R-:W-:-:S03]  /*0730*/  ULDC.U8 UR8, c[0x0][0x1f0] ;  /* 0x00007c0000087ab9 */ /* 0x000fc60000000000 */
[----:B0-----:R-:W-:Y:S01]  /*0740*/  IMAD.WIDE.U32 R4, R8, -0x2daee0ad, RZ ;  /* 0xd2511f5308047825 */ /* 0x001fe200078e00ff */
[----:B------:R-:W-:-:S03]  /*0750*/  LOP3.LUT R85, R85, UR25, R0, 0x96, !PT ;  /* 0x0000001955557c12 */ /* 0x000fc6000f8e9600 */
[----:B------:R-:W-:Y:S01]  /*0760*/  IMAD.MOV.U32 R9, RZ, RZ, 0x1 ;  /* 0x00000001ff097424 */ /* 0x000fe200078e00ff */
[----:B------:R-:W-:Y:S01]  /*0770*/  LOP3.LUT R15, R5, UR26, R15, 0x96, !PT ;  /* 0x0000001a050f7c12 */ /* 0x000fe2000f8e960f */
[----:B------:R-:W-:Y:S01]  /*0780*/  IMAD R12, R12, -0x326172a9, RZ ;  /* 0xcd9e8d570c0c7824 */ /* 0x000fe200078e02ff */
[----:B------:R-:W-:Y:S01]  /*0790*/  MOV R84, R4 ;  /* 0x0000000400547202 */ /* 0x000fe20000000f00 */
[----:B-1----:R-:W-:Y:S02]  /*07a0*/  IMAD.MOV.U32 R10, RZ, RZ, RZ ;  /* 0x000000ffff0a7224 */ /* 0x002fe400078e00ff */
.L_x_6148:
[----:B------:R-:W-:-:S04]  /*07b0*/  IMAD.MOV.U32 R91, RZ, RZ, 0x4 ;  /* 0x00000004ff5b7424 */ /* 0x000fc800078e00ff */
[----:B------:R-:W-:-:S05]  /*07c0*/  IMAD.WIDE R72, R86, R91, c[0x0][0x1d0] ;  /* 0x0000740056487625 */ /* 0x000fca00078e025b */
[----:B------:R0:W2:Y:S01]  /*07d0*/  LDG.E R78, [R72.64] ;  /* 0x00000006484e7981 */ /* 0x0000a2000c1e1900 */
[----:B------:R-:W-:Y:S01]  /*07e0*/  ISETP.NE.U32.AND P0, PT, RZ, c[0x0][0x180], PT ;  /* 0x00006000ff007a0c */ /* 0x000fe20003f05070 */
[C---:B------:R-:W-:Y:S01]  /*07f0*/  IMAD R74, R86.reuse, c[0x0][0x168], RZ ;  /* 0x00005a00564a7a24 */ /* 0x040fe200078e02ff */
[----:B------:R-:W-:Y:S01]  /*0800*/  HFMA2.MMA R96, -RZ, RZ, 0, 0 ;  /* 0x00000000ff607435 */ /* 0x000fe200000001ff */
        /* <DEDUP_REMOVED lines=29> */
.L_x_5898:
        /* <DEDUP_REMOVED lines=12> */
.L_x_5901:
[----:B------:R-:W-:Y:S02]  /*0aa0*/  IMAD.MOV.U32 R8, RZ, RZ, R12 ;  /* 0x000000ffff087224 */ /* 0x000fe400078e000c */
.L_x_5902:
[----:B------:R-:W-:Y:S05]  /*0ab0*/  BSYNC B1 ;  /* 0x0000000000017941 */ /* 0x000fea0003800000 */
.L_x_5900:
        /* <DEDUP_REMOVED lines=16> */
.L_x_5906:
[----:B------:R-:W-:Y:S05]  /*0bc0*/  BSYNC B2 ;  /* 0x0000000000027941 */ /* 0x000fea0003800000 */
.L_x_5905:
        /* <DEDUP_REMOVED lines=44> */
.L_x_5904:
[----:B------:R-:W-:Y:S05]  /*0e90*/  BSYNC B1 ;  /* 0x0000000000017941 */ /* 0x000fea0003800000 */
.L_x_5903:
        /* <DEDUP_REMOVED lines=10> */
[--C-:B------:R-:W-:Y:S01]  /*0f40*/  @P0 FADD.FTZ R83, R83, R8.reuse ;  /* 0x0000000853530221 */ /* 0x100fe20000010000 */
[----:B------:R-:W-:Y:S02]  /*0f50*/  PRMT R8, R73, 0x7610, R8 ;  /* 0x0000761049087816 */ /* 0x000fe40000000008 */
.L_x_5899:
[----:B------:R-:W-:Y:S05]  /*0f60*/  BSYNC B0 ;  /* 0x0000000000007941 */ /* 0x000fea0003800000 */
.L_x_5897:
        /* <DEDUP_REMOVED lines=8> */
.L_x_5908:
        /* <DEDUP_REMOVED lines=12> */
.L_x_5911:
[----:B------:R-:W-:Y:S02]  /*10b0*/  IMAD.MOV.U32 R7, RZ, RZ, R12 ;  /* 0x000000ffff077224 */ /* 0x000fe400078e000c */
.L_x_5912:
[----:B------:R-:W-:Y:S05]  /*10c0*/  BSYNC B1 ;  /* 0x0000000000017941 */ /* 0x000fea0003800000 */
.L_x_5910:
        /* <DEDUP_REMOVED lines=16> */
.L_x_5916:
[----:B------:R-:W-:Y:S05]  /*11d0*/  BSYNC B2 ;  /* 0x0000000000027941 */ /* 0x000fea0003800000 */
.L_x_5915:
        /* <DEDUP_REMOVED lines=44> */
.L_x_5914:
[----:B------:R-:W-:Y:S05]  /*14a0*/  BSYNC B1 ;  /* 0x0000000000017941 */ /* 0x000fea0003800000 */
.L_x_5913:
        /* <DEDUP_REMOVED lines=12> */
.L_x_5909:
[----:B------:R-:W-:Y:S05]  /*1570*/  BSYNC B0 ;  /* 0x0000000000007941 */ /* 0x000fea0003800000 */
.L_x_5907:
        /* <DEDUP_REMOVED lines=8> */
.L_x_5918:
        /* <DEDUP_REMOVED lines=12> */
.L_x_5921:
[----:B------:R-:W-:Y:S02]  /*16c0*/  IMAD.MOV.U32 R6, RZ, RZ, R12 ;  /* 0x000000ffff067224 */ /* 0x000fe400078e000c */
.L_x_5922:
[----:B------:R-:W-:Y:S05]  /*16d0*/  BSYNC B1 ;  /* 0x0000000000017941 */ /* 0x000fea0003800000 */
.L_x_5920:
        /* <DEDUP_REMOVED lines=16> */
.L_x_5926:
[----:B------:R-:W-:Y:S05]  /*17e0*/  BSYNC B2 ;  /* 0x0000000000027941 */ /* 0x000fea0003800000 */
.L_x_5925:
        /* <DEDUP_REMOVED lines=44> */
.L_x_5924:
[----:B------:R-:W-:Y:S05]  /*1ab0*/  BSYNC B1 ;  /* 0x0000000000017941 */ /* 0x000fea0003800000 */
.L_x_5923:
        /* <DEDUP_REMOVED lines=12> */
.L_x_5919:
[----:B------:R-:W-:Y:S05]  /*1b80*/  BSYNC B0 ;  /* 0x0000000000007941 */ /* 0x000fea0003800000 */
.L_x_5917:
        /* <DEDUP_REMOVED lines=8> */
.L_x_5928:
        /* <DEDUP_REMOVED lines=12> */
.L_x_5931:
[----:B------:R-:W-:Y:S02]  /*1cd0*/  IMAD.MOV.U32 R5, RZ, RZ, R12 ;  /* 0x000000ffff057224 */ /* 0x000fe400078e000c */
.L_x_5932:
[----:B------:R-:W-:Y:S05]  /*1ce0*/  BSYNC B1 ;  /* 0x0000000000017941 */ /* 0x000fea0003800000 */
.L_x_5930:
        /* <DEDUP_REMOVED lines=16> */
.L_x_5936:
[----:B------:R-:W-:Y:S05]  /*1df0*/  BSYNC B2 ;  /* 0x0000000000027941 */ /* 0x000fea0003800000 */
.L_x_5935:
        /* <DEDUP_REMOVED lines=44> */
.L_x_5934:
[----:B------:R-:W-:Y:S05]  /*20c0*/  BSYNC B1 ;  /* 0x0000000000017941 */ /* 0x000fea0003800000 */
.L_x_5933:
        /* <DEDUP_REMOVED lines=12> */
.L_x_5929:
[----:B------:R-:W-:Y:S05]  /*2190*/  BSYNC B0 ;  /* 0x0000000000007941 */ /* 0x000fea0003800000 */
.L_x_5927:
        /* <DEDUP_REMOVED lines=8> */
.L_x_5938:
        /* <DEDUP_REMOVED lines=12> */
.L_x_5941:
[----:B------:R-:W-:Y:S02]  /*22e0*/  IMAD.MOV.U32 R4, RZ, RZ, R12 ;  /* 0x000000ffff047224 */ /* 0x000fe400078e000c */
.L_x_5942:
[----:B------:R-:W-:Y:S05]  /*22f0*/  BSYNC B1 ;  /* 0x0000000000017941 */ /* 0x000fea0003800000 */
.L_x_5940:
        /* <DEDUP_REMOVED lines=16> */
.L_x_5946:
[----:B------:R-:W-:Y:S05]  /*2400*/  BSYNC B2 ;  /* 0x0000000000027941 */ /* 0x000fea0003800000 */
.L_x_5945:
        /* <DEDUP_REMOVED lines=44> */
.L_x_5944:
[----:B------:R-:W-:Y:S05]  /*26d0*/  BSYNC B1 ;  /* 0x0000000000017941 */ /* 0x000fea0003800000 */
.L_x_5943:
        /* <DEDUP_REMOVED lines=12> */
.L_x_5939:
[----:B------:R-:W-:Y:S05]  /*27a0*/  BSYNC B0 ;  /* 0x0000000000007941 */ /* 0x000fea0003800000 */
.L_x_5937:
        /* <DEDUP_REMOVED lines=8> */
.L_x_5948:
        /* <DEDUP_REMOVED lines=12> */
.L_x_5951:
[----:B------:R-:W-:Y:S02]  /*28f0*/  IMAD.MOV.U32 R3, RZ, RZ, R12 ;  /* 0x000000ffff037224 */ /* 0x000fe400078e000c */
.L_x_5952:
[----:B------:R-:W-:Y:S05]  /*2900*/  BSYNC B1 ;  /* 0x0000000000017941 */ /* 0x000fea0003800000 */
.L_x_5950:
        /* <DEDUP_REMOVED lines=16> */
.L_x_5956:
[----:B------:R-:W-:Y:S05]  /*2a10*/  BSYNC B2 ;  /* 0x0000000000027941 */ /* 0x000fea0003800000 */
.L_x_5955:
        /* <DEDUP_REMOVED lines=44> */
.L_x_5954:
[----:B------:R-:W-:Y:S05]  /*2ce0*/  BSYNC B1 ;  /* 0x0000000000017941 */ /* 0x000fea0003800000 */
.L_x_5953:
        /* <DEDUP_REMOVED lines=12> */
.L_x_5949:
[----:B------:R-:W-:Y:S05]  /*2db0*/  BSYNC B0 ;  /* 0x0000000000007941 */ /* 0x000fea0003800000 */
.L_x_5947:
        /* <DEDUP_REMOVED lines=8> */
.L_x_5958:
        /* <DEDUP_REMOVED lines=12> */
.L_x_5961:
[----:B------:R-:W-:Y:S02]  /*2f00*/  IMAD.MOV.U32 R2, RZ, RZ, R12 ;  /* 0x000000ffff027224 */ /* 0x000fe400078e000c */
.L_x_5962:
[----:B------:R-:W-:Y:S05]  /*2f10*/  BSYNC B1 ;  /* 0x0000000000017941 */ /* 0x000fea0003800000 */
.L_x_5960:
        /* <DEDUP_REMOVED lines=16> */
.L_x_5966:
[----:B------:R-:W-:Y:S05]  /*3020*/  BSYNC B2 ;  /* 0x0000000000027941 */ /* 0x000fea0003800000 */
.L_x_5965:
        /* <DEDUP_REMOVED lines=44> */
.L_x_5964:
[----:B------:R-:W-:Y:S05]  /*32f0*/  BSYNC B1 ;  /* 0x0000000000017941 */ /* 0x000fea0003800000 */
.L_x_5963:
        /* <DEDUP_REMOVED lines=12> */
.L_x_5959:
[----:B------:R-:W-:Y:S05]  /*33c0*/  BSYNC B0 ;  /* 0x0000000000007941 */ /* 0x000fea0003800000 */
.L_x_5957:
        /* <DEDUP_REMOVED lines=8> */
.L_x_5968:
        /* <DEDUP_REMOVED lines=12> */
.L_x_5971:
[----:B------:R-:W-:Y:S02]  /*3510*/  IMAD.MOV.U32 R0, RZ, RZ, R12 ;  /* 0x000000ffff007224 */ /* 0x000fe400078e000c */
.L_x_5972:
[----:B------:R-:W-:Y:S05]  /*3520*/  BSYNC B1 ;  /* 0x0000000000017941 */ /* 0x000fea0003800000 */
.L_x_5970:
        /* <DEDUP_REMOVED lines=16> */
.L_x_5976:
[----:B------:R-:W-:Y:S05]  /*3630*/  BSYNC B2 ;  /* 0x0000000000027941 */ /* 0x000fea0003800000 */
.L_x_5975:
        /* <DEDUP_REMOVED lines=44> */
.L_x_5974:
[----:B------:R-:W-:Y:S05]  /*3900*/  BSYNC B1 ;  /* 0x0000000000017941 */ /* 0x000fea0003800000 */
.L_x_5973:
        /* <DEDUP_REMOVED lines=12> */
.L_x_5969:
[----:B------:R-:W-:Y:S05]  /*39d0*/  BSYNC B0 ;  /* 0x0000000000007941 */ /* 0x000fea0003800000 */
.L_x_5967:
[----:B------:R-:W-:Y:S01]  /*39e0*/  IMAD.MOV.U32 R123, RZ, RZ, 0x10 ;  /* 0x00000010ff7b7424 */ /* 0x000fe200078e00ff */
[----:B------:R-:W-:Y:S01]  /*39f0*/  F2FP.BF16.PACK_AB R75, R76, R77 ;  /* 0x0000004d4c4b723e */ /* 0x000fe200000010ff */
[----:B------:R-:W-:Y:S01]  /*3a00*/  BSSY B0, `(.L_x_5977) ;  /* 0x000001f000007945 */ /* 0x000fe20003800000 */
[----:B------:R-:W-:Y:S01]  /*3a10*/  F2FP.BF16.PACK_AB R74, R78, R79 ;  /* 0x0000004f4e4a723e */ /* 0x000fe200000010ff */
[----:B------:R-:W-:Y:S01]  /*3a20*/  IMAD.WIDE.U32 R100, R98, R123, c[0x0][0x188] ;  /* 0x0000620062647625 */ /* 0x000fe200078e007b */
        /* <DEDUP_REMOVED lines=23> */
[----:B------:R-:W-:Y:S02]  /*3ba0*/  LOP3.LUT R97, R72, R100, R74, 0xfe, !PT ;  /* 0x0000006448617212 */ /* 0x000fe400078efe4a */
[----:B------:R-:W-:Y:S01]  /*3bb0*/  LOP3.LUT R73, R75, R73, RZ, 0xfc, !PT ;  /* 0x000000494b497212 */ /* 0x000fe200078efcff */
[----:B------:R-:W-:Y:S01]  /*3bc0*/  IMAD.WIDE.U32 R74, R96, R103, c[0x0][0x190] ;  /* 0x00006400604a7625 */ /* 0x000fe200078e0067 */
[----:B------:R-:W-:-:S05]  /*3bd0*/  LOP3.LUT R72, R97, 0xff, R8, 0xf8, !PT ;  /* 0x000000ff61487812 */ /* 0x000fca00078ef808 */
[----:B------:R0:W-:Y:S02]  /*3be0*/  STG.E.64 [R74.64], R72 ;  /* 0x000000484a007986 */ /* 0x0001e4000c101b06 */
.L_x_5978:
[----:B------:R-:W-:Y:S05]  /*3bf0*/  BSYNC B0 ;  /* 0x0000000000007941 */ /* 0x000fea0003800000 */
.L_x_5977:
[----:B-----5:R1:W5:Y:S04]  /*3c00*/  @P1 LDG.E.128 R68, [R94.64] ;  /* 0x000000065e441981 */ /* 0x020368000c1e1d00 */
[----:B------:R1:W5:Y:S01]  /*3c10*/  @P0 LDG.E.128 R64, [R92.64] ;  /* 0x000000065c400981 */ /* 0x000362000c1e1d00 */
[----:B------:R-:W-:Y:S01]  /*3c20*/  BSSY B0, `(.L_x_5979) ;  /* 0x0000060000007945 */ /* 0x000fe20003800000 */
[----:B------:R-:W-:Y:S05]  /*3c30*/  @P2 BRA `(.L_x_5980) ;  /* 0x0000006000002947 */ /* 0x000fea0003800000 */
[----:B------:R-:W-:Y:S02]  /*3c40*/  IMAD.MOV.U32 R105, RZ, RZ, RZ ;  /* 0x000000ffff697224 */ /* 0x000fe400078e00ff */
[----:B0-----:R-:W-:Y:S01]  /*3c50*/  IMAD.MOV.U32 R72, RZ, RZ, R91 ;  /* 0x000000ffff487224 */ /* 0x001fe200078e005b */
[----:B------:R-:W-:Y:S05]  /*3c60*/  @!P0 BRA `(.L_x_5981) ;  /* 0x000005b000008947 */ /* 0x000fea0003800000 */
[----:B------:R-:W-:Y:S02]  /*3c70*/  MOV R72, R91 ;  /* 0x0000005b00487202 */ /* 0x000fe40000000f00 */
[----:B-----5:R-:W-:Y:S01]  /*3c80*/  PRMT R105, RZ, 0x5410, R64 ;  /* 0x00005410ff697816 */ /* 0x020fe20000000040 */
[----:B------:R-:W-:Y:S05]  /*3c90*/  BRA `(.L_x_5981) ;  /* 0x0000058000007947 */ /* 0x000fea0003800000 */
.L_x_5980:
        /* <DEDUP_REMOVED lines=12> */
.L_x_5983:
[----:B------:R-:W-:Y:S02]  /*3d60*/  MOV R8, R12 ;  /* 0x0000000c00087202 */ /* 0x000fe40000000f00 */
.L_x_5984:
[----:B------:R-:W-:Y:S05]  /*3d70*/  BSYNC B1 ;  /* 0x0000000000017941 */ /* 0x000fea0003800000 */
.L_x_5982:
        /* <DEDUP_REMOVED lines=16> */
.L_x_5988:
[----:B------:R-:W-:Y:S05]  /*3e80*/  BSYNC B2 ;  /* 0x0000000000027941 */ /* 0x000fea0003800000 */
.L_x_5987:
        /* <DEDUP_REMOVED lines=39> */
[----:B------:R-:W-:Y:S02]  /*4100*/  MOV R12, R84 ;  /* 0x00000054000c7202 */ /* 0x000fe40000000f00 */
[----:B------:R-:W-:Y:S01]  /*4110*/  LOP3.LUT R85, R85, UR25, R94, 0x96, !PT ;  /* 0x0000001955557c12 */ /* 0x000fe2000f8e965e */
[----:B------:R-:W-:Y:S01]  /*4120*/  IMAD.MOV.U32 R84, RZ, RZ, R74 ;  /* 0x000000ffff547224 */ /* 0x000fe200078e004a */
[----:B------:R-:W-:Y:S01]  /*4130*/  LOP3.LUT R15, R75, UR26, R72, 0x96, !PT ;  /* 0x0000001a4b0f7c12 */ /* 0x000fe2000f8e9648 */
[----:B------:R-:W-:Y:S02]  /*4140*/  IMAD.MOV.U32 R72, RZ, RZ, RZ ;  /* 0x000000ffff487224 */ /* 0x000fe400078e00ff */
.L_x_5986:
[----:B------:R-:W-:Y:S05]  /*4150*/  BSYNC B1 ;  /* 0x0000000000017941 */ /* 0x000fea0003800000 */
.L_x_5985:
        /* <DEDUP_REMOVED lines=12> */
.L_x_5981:
[----:B------:R-:W-:Y:S05]  /*4220*/  BSYNC B0 ;  /* 0x0000000000007941 */ /* 0x000fea0003800000 */
.L_x_5979:
        /* <DEDUP_REMOVED lines=8> */
.L_x_5990:
        /* <DEDUP_REMOVED lines=12> */
.L_x_5993:
[----:B------:R-:W-:Y:S02]  /*4370*/  IMAD.MOV.U32 R7, RZ, RZ, R12 ;  /* 0x000000ffff077224 */ /* 0x000fe400078e000c */
.L_x_5994:
[----:B------:R-:W-:Y:S05]  /*4380*/  BSYNC B1 ;  /* 0x0000000000017941 */ /* 0x000fea0003800000 */
.L_x_5992:
        /* <DEDUP_REMOVED lines=16> */
.L_x_5998:
[----:B------:R-:W-:Y:S05]  /*4490*/  BSYNC B2 ;  /* 0x0000000000027941 */ /* 0x000fea0003800000 */
.L_x_5997:
        /* <DEDUP_REMOVED lines=11> */
[----:B-1----:R-:W-:-:S05]  /*4550*/  IMAD.WIDE.U32 R92, R15, -0x326172a9, RZ ;  /* 0xcd9e8d570f5c7825 */ /* 0x002fca00078e00ff */
        /* <DEDUP_REMOVED lines=32> */
.L_x_5996:
[----:B------:R-:W-:Y:S05]  /*4760*/  BSYNC B1 ;  /* 0x0000000000017941 */ /* 0x000fea0003800000 */
.L_x_5995:
        /* <DEDUP_REMOVED lines=12> */
.L_x_5991:
[----:B------:R-:W-:Y:S05]  /*4830*/  BSYNC B0 ;  /* 0x0000000000007941 */ /* 0x000fea0003800000 */
.L_x_5989:
        /* <DEDUP_REMOVED lines=8> */
.L_x_6000:
        /* <DEDUP_REMOVED lines=12> */
.L_x_6003:
[----:B------:R-:W-:Y:S02]  /*4980*/  MOV R6, R12 ;  /* 0x0000000c00067202 */ /* 0x000fe40000000f00 */
.L_x_6004:
[----:B------:R-:W-:Y:S05]  /*4990*/  BSYNC B1 ;  /* 0x0000000000017941 */ /* 0x000fea0003800000 */
.L_x_6002:
        /* <DEDUP_REMOVED lines=16> */
.L_x_6008:
[----:B------:R-:W-:Y:S05]  /*4aa0*/  BSYNC B2 ;  /* 0x0000000000027941 */ /* 0x000fea0003800000 */
.L_x_6007:
        /* <DEDUP_REMOVED lines=8> */
[----:B-1----:R-:W-:Y:S01]  /*4b30*/  IMAD.WIDE.U32 R92, R75, -0x2daee0ad, RZ ;  /* 0xd2511f534b5c7825 */ /* 0x002fe200078e00ff */
        /* <DEDUP_REMOVED lines=35> */
.L_x_6006:
[----:B------:R-:W-:Y:S05]  /*4d70*/  BSYNC B1 ;  /* 0x0000000000017941 */ /* 0x000fea0003800000 */
.L_x_6005:
        /* <DEDUP_REMOVED lines=12> */
.L_x_6001:
[----:B------:R-:W-:Y:S05]  /*4e40*/  BSYNC B0 ;  /* 0x0000000000007941 */ /* 0x000fea0003800000 */
.L_x_5999:
        /* <DEDUP_REMOVED lines=8> */
.L_x_6010:
        /* <DEDUP_REMOVED lines=12> */
.L_x_6013:
[----:B------:R-:W-:Y:S02]  /*4f90*/  IMAD.MOV.U32 R5, RZ, RZ, R12 ;  /* 0x000000ffff057224 */ /* 0x000fe400078e000c */
.L_x_6014:
[----:B------:R-:W-:Y:S05]  /*4fa0*/  BSYNC B1 ;  /* 0x0000000000017941 */ /* 0x000fea0003800000 */
.L_x_6012:
        /* <DEDUP_REMOVED lines=16> */
.L_x_6018:
[----:B------:R-:W-:Y:S05]  /*50b0*/  BSYNC B2 ;  /* 0x0000000000027941 */ /* 0x000fea0003800000 */
.L_x_6017:
        /* <DEDUP_REMOVED lines=44> */
.L_x_6016:
[----:B------:R-:W-:Y:S05]  /*5380*/  BSYNC B1 ;  /* 0x0000000000017941 */ /* 0x000fea0003800000 */
.L_x_6015:
        /* <DEDUP_REMOVED lines=12> */
.L_x_6011:
[----:B------:R-:W-:Y:S05]  /*5450*/  BSYNC B0 ;  /* 0x0000000000007941 */ /* 0x000fea0003800000 */
.L_x_6009:
        /* <DEDUP_REMOVED lines=8> */
.L_x_6020:
        /* <DEDUP_REMOVED lines=12> */
.L_x_6023:
[----:B------:R-:W-:Y:S02]  /*55a0*/  MOV R4, R12 ;  /* 0x0000000c00047202 */ /* 0x000fe40000000f00 */
.L_x_6024:
[----:B------:R-:W-:Y:S05]  /*55b0*/  BSYNC B1 ;  /* 0x0000000000017941 */ /* 0x000fea0003800000 */
.L_x_6022:
        /* <DEDUP_REMOVED lines=16> */
.L_x_6028:
[----:B------:R-:W-:Y:S05]  /*56c0*/  BSYNC B2 ;  /* 0x0000000000027941 */ /* 0x000fea0003800000 */
.L_x_6027:
        /* <DEDUP_REMOVED lines=44> */
.L_x_6026:
[----:B------:R-:W-:Y:S05]  /*5990*/  BSYNC B1 ;  /* 0x0000000000017941 */ /* 0x000fea0003800000 */
.L_x_6025:
        /* <DEDUP_REMOVED lines=12> */
.L_x_6021:
[----:B------:R-:W-:Y:S05]  /*5a60*/  BSYNC B0 ;  /* 0x0000000000007941 */ /* 0x000fea0003800000 */
.L_x_6019:
[----:B------:R-:W-:Y:S01]  /*5a70*/  BSSY B0, `(.L_x_6029) ;  /* 0x0000060000007945 */ /* 0x000fe20003800000 */
[----:B------:R-:W-:Y:S05]  /*5a80*/  @P2 BRA `(.L_x_6030) ;  /* 0x0000006000002947 */ /* 0x000fea0003800000 */
[----:B-1----:R-:W-:Y:S01]  /*5a90*/  HFMA2.MMA R95, -RZ, RZ, 0, 0 ;  /* 0x00000000ff5f7435 */ /* 0x002fe200000001ff */
[----:B------:R-:W-:Y:S01]  /*5aa0*/  IMAD.MOV.U32 R73, RZ, RZ, R72 ;  /* 0x000000ffff497224 */ /* 0x000fe200078e0048 */
[----:B------:R-:W-:Y:S05]  /*5ab0*/  @!P0 BRA `(.L_x_6031) ;  /* 0x000005b000008947 */ /* 0x000fea0003800000 */
[----:B------:R-:W-:Y:S01]  /*5ac0*/  IMAD.MOV.U32 R73, RZ, RZ, R72 ;  /* 0x000000ffff497224 */ /* 0x000fe200078e0048 */
[----:B-----5:R-:W-:Y:S01]  /*5ad0*/  PRMT R95, RZ, 0x7610, R66 ;  /* 0x00007610ff5f7816 */ /* 0x020fe20000000042 */
[----:B------:R-:W-:Y:S05]  /*5ae0*/  BRA `(.L_x_6031) ;  /* 0x0000058000007947 */ /* 0x000fea0003800000 */
.L_x_6030:
        /* <DEDUP_REMOVED lines=12> */
.L_x_6033:
[----:B------:R-:W-:Y:S02]  /*5bb0*/  IMAD.MOV.U32 R3, RZ, RZ, R12 ;  /* 0x000000ffff037224 */ /* 0x000fe400078e000c */
.L_x_6034:
[----:B------:R-:W-:Y:S05]  /*5bc0*/  BSYNC B1 ;  /* 0x0000000000017941 */ /* 0x000fea0003800000 */
.L_x_6032:
        /* <DEDUP_REMOVED lines=16> */
.L_x_6038:
[----:B------:R-:W-:Y:S05]  /*5cd0*/  BSYNC B2 ;  /* 0x0000000000027941 */ /* 0x000fea0003800000 */
.L_x_6037:
        /* <DEDUP_REMOVED lines=44> */
.L_x_6036:
[----:B------:R-:W-:Y:S05]  /*5fa0*/  BSYNC B1 ;  /* 0x0000000000017941 */ /* 0x000fea0003800000 */
.L_x_6035:
[----:B------:R-:W0:Y:S01]  /*5fb0*/  I2F.U32 R3, R3 ;  /* 0x0000000300037306 */ /* 0x000e220000201000 */
[----:B-----5:R-:W-:Y:S01]  /*5fc0*/  PRMT R74, RZ, 0x7610, R70 ;  /* 0x00007610ff4a7816 */ /* 0x020fe20000000046 */
[----:B------:R-:W-:-:S04]  /*5fd0*/  IMAD.MOV.U32 R72, RZ, RZ, 0x2f800000 ;  /* 0x2f800000ff487424 */ /* 0x000fc800078e00ff */
[----:B------:R-:W-:-:S04]  /*5fe0*/  FMUL.FTZ R74, R74, c[0x0][0x1ec] ;  /* 0x00007b004a4a7a20 */ /* 0x000fc80000410000 */
[----:B------:R-:W-:Y:S02]  /*5ff0*/  FMUL.FTZ R74, R74, c[0x0][0x1e8] ;  /* 0x00007a004a4a7a20 */ /* 0x000fe40000410000 */
[----:B0-----:R-:W-:-:S05]  /*6000*/  FFMA.FTZ R72, R3, R72, 1.1641532182693481445e-10 ;  /* 0x2f00000003487423 */ /* 0x001fca0000010048 */
[----:B------:R-:W-:-:S04]  /*6010*/  FSETP.GTU.FTZ.AND P3, PT, R72, c[0x0][0x1e4], PT ;  /* 0x0000790048007a0b */ /* 0x000fc80003f7c000 */
[----:B-1----:R-:W-:Y:S02]  /*6020*/  FSEL R95, R74, RZ, !P3 ;  /* 0x000000ff4a5f7208 */ /* 0x002fe40005800000 */
[----:B------:R-:W-:Y:S02]  /*6030*/  @P0 PRMT R74, RZ, 0x7610, R66 ;  /* 0x00007610ff4a0816 */ /* 0x000fe40000000042 */
[----:B------:R-:W-:-:S03]  /*6040*/  SEL R72, RZ, 0x1, P3 ;  /* 0x00000001ff487807 */ /* 0x000fc60001800000 */
[----:B------:R-:W-:Y:S01]  /*6050*/  @P0 FADD.FTZ R95, R74, R95 ;  /* 0x0000005f4a5f0221 */ /* 0x000fe20000010000 */
[----:B------:R-:W-:Y:S02]  /*6060*/  PRMT R3, R72, 0x7610, R3 ;  /* 0x0000761048037816 */ /* 0x000fe40000000003 */
.L_x_6031:
[----:B------:R-:W-:Y:S05]  /*6070*/  BSYNC B0 ;  /* 0x0000000000007941 */ /* 0x000fea0003800000 */
.L_x_6029:
        /* <DEDUP_REMOVED lines=8> */
.L_x_6040:
        /* <DEDUP_REMOVED lines=12> */
.L_x_6043:
[----:B------:R-:W-:Y:S02]  /*61c0*/  MOV R2, R12 ;  /* 0x0000000c00027202 */ /* 0x000fe40000000f00 */
.L_x_6044:
[----:B------:R-:W-:Y:S05]  /*61d0*/  BSYNC B1 ;  /* 0x0000000000017941 */ /* 0x000fea0003800000 */
.L_x_6042:
        /* <DEDUP_REMOVED lines=16> */
.L_x_6048:
[----:B------:R-:W-:Y:S05]  /*62e0*/  BSYNC B2 ;  /* 0x0000000000027941 */ /* 0x000fea0003800000 */
.L_x_6047:
        /* <DEDUP_REMOVED lines=44> */
.L_x_6046:
[----:B------:R-:W-:Y:S05]  /*65b0*/  BSYNC B1 ;  /* 0x0000000000017941 */ /* 0x000fea0003800000 */
.L_x_6045:
        /* <DEDUP_REMOVED lines=12> */
.L_x_6041:
[----:B------:R-:W-:Y:S05]  /*6680*/  BSYNC B0 ;  /* 0x0000000000007941 */ /* 0x000fea0003800000 */
.L_x_6039:
        /* <DEDUP_REMOVED lines=8> */
.L_x_6050:
        /* <DEDUP_REMOVED lines=12> */
.L_x_6053:
[----:B------:R-:W-:Y:S02]  /*67d0*/  IMAD.MOV.U32 R0, RZ, RZ, R12 ;  /* 0x000000ffff007224 */ /* 0x000fe400078e000c */
.L_x_6054:
[----:B------:R-:W-:Y:S05]  /*67e0*/  BSYNC B1 ;  /* 0x0000000000017941 */ /* 0x000fea0003800000 */
.L_x_6052:
        /* <DEDUP_REMOVED lines=16> */
.L_x_6058:
[----:B------:R-:W-:Y:S05]  /*68f0*/  BSYNC B2 ;  /* 0x0000000000027941 */ /* 0x000fea0003800000 */
.L_x_6057:
        /* <DEDUP_REMOVED lines=44> */
.L_x_6056:
[----:B------:R-:W-:Y:S05]  /*6bc0*/  BSYNC B1 ;  /* 0x0000000000017941 */ /* 0x000fea0003800000 */
.L_x_6055:
        /* <DEDUP_REMOVED lines=12> */
.L_x_6051:
[----:B------:R-:W-:Y:S05]  /*6c90*/  BSYNC B0 ;  /* 0x0000000000007941 */ /* 0x000fea0003800000 */
.L_x_6049:
        /* <DEDUP_REMOVED lines=32> */
.L_x_6060:
[----:B------:R-:W-:Y:S05]  /*6ea0*/  BSYNC B0 ;  /* 0x0000000000007941 */ /* 0x000fea0003800000 */
.L_x_6059:
[----:B-----5:R1:W5:Y:S04]  /*6eb0*/  @P1 LDG.E.128 R68, [R106.64] ;  /* 0x000000066a441981 */ /* 0x020368000c1e1d00 */
[----:B------:R1:W5:Y:S01]  /*6ec0*/  @P0 LDG.E.128 R64, [R92.64] ;  /* 0x000000065c400981 */ /* 0x000362000c1e1d00 */
[----:B------:R-:W-:Y:S01]  /*6ed0*/  BSSY B0, `(.L_x_6061) ;  /* 0x0000060000007945 */ /* 0x000fe20003800000 */
[----:B------:R-:W-:Y:S05]  /*6ee0*/  @P2 BRA `(.L_x_6062) ;  /* 0x0000006000002947 */ /* 0x000fea0003800000 */
[----:B-1----:R-:W-:Y:S02]  /*6ef0*/  IMAD.MOV.U32 R107, RZ, RZ, RZ ;  /* 0x000000ffff6b7224 */ /* 0x002fe400078e00ff */
[----:B0-----:R-:W-:Y:S01]  /*6f00*/  IMAD.MOV.U32 R72, RZ, RZ, R100 ;  /* 0x000000ffff487224 */ /* 0x001fe200078e0064 */
[----:B------:R-:W-:Y:S05]  /*6f10*/  @!P0 BRA `(.L_x_6063) ;  /* 0x000005b000008947 */ /* 0x000fea0003800000 */
[----:B------:R-:W-:Y:S02]  /*6f20*/  MOV R72, R100 ;  /* 0x0000006400487202 */ /* 0x000fe40000000f00 */
[----:B-----5:R-:W-:Y:S01]  /*6f30*/  PRMT R107, RZ, 0x5410, R64 ;  /* 0x00005410ff6b7816 */ /* 0x020fe20000000040 */
[----:B------:R-:W-:Y:S05]  /*6f40*/  BRA `(.L_x_6063) ;  /* 0x0000058000007947 */ /* 0x000fea0003800000 */
.L_x_6062:
        /* <DEDUP_REMOVED lines=12> */
.L_x_6065:
[----:B------:R-:W-:Y:S02]  /*7010*/  IMAD.MOV.U32 R8, RZ, RZ, R12 ;  /* 0x000000ffff087224 */ /* 0x000fe400078e000c */
.L_x_6066:
[----:B------:R-:W-:Y:S05]  /*7020*/  BSYNC B1 ;  /* 0x0000000000017941 */ /* 0x000fea0003800000 */
.L_x_6064:
        /* <DEDUP_REMOVED lines=16> */
.L_x_6070:
[----:B------:R-:W-:Y:S05]  /*7130*/  BSYNC B2 ;  /* 0x0000000000027941 */ /* 0x000fea0003800000 */
.L_x_6069:
        /* <DEDUP_REMOVED lines=44> */
.L_x_6068:
[----:B------:R-:W-:Y:S05]  /*7400*/  BSYNC B1 ;  /* 0x0000000000017941 */ /* 0x000fea0003800000 */
.L_x_6067:
        /* <DEDUP_REMOVED lines=12> */
.L_x_6063:
[----:B------:R-:W-:Y:S05]  /*74d0*/  BSYNC B0 ;  /* 0x0000000000007941 */ /* 0x000fea0003800000 */
.L_x_6061:
        /* <DEDUP_REMOVED lines=8> */
.L_x_6072:
        /* <DEDUP_REMOVED lines=12> */
.L_x_6075:
[----:B------:R-:W-:Y:S02]  /*7620*/  MOV R7, R12 ;  /* 0x0000000c00077202 */ /* 0x000fe40000000f00 */
.L_x_6076:
[----:B------:R-:W-:Y:S05]  /*7630*/  BSYNC B1 ;  /* 0x0000000000017941 */ /* 0x000fea0003800000 */
.L_x_6074:
        /* <DEDUP_REMOVED lines=16> */
.L_x_6080:
[----:B------:R-:W-:Y:S05]  /*7740*/  BSYNC B2 ;  /* 0x0000000000027941 */ /* 0x000fea0003800000 */
.L_x_6079:
        /* <DEDUP_REMOVED lines=44> */
.L_x_6078:
[----:B------:R-:W-:Y:S05]  /*7a10*/  BSYNC B1 ;  /* 0x0000000000017941 */ /* 0x000fea0003800000 */
.L_x_6077:
        /* <DEDUP_REMOVED lines=12> */
.L_x_6073:
[----:B------:R-:W-:Y:S05]  /*7ae0*/  BSYNC B0 ;  /* 0x0000000000007941 */ /* 0x000fea0003800000 */
.L_x_6071:
        /* <DEDUP_REMOVED lines=8> */
.L_x_6082:
        /* <DEDUP_REMOVED lines=12> */
.L_x_6085:
[----:B------:R-:W-:Y:S02]  /*7c30*/  IMAD.MOV.U32 R6, RZ, RZ, R12 ;  /* 0x000000ffff067224 */ /* 0x000fe400078e000c */
.L_x_6086:
[----:B------:R-:W-:Y:S05]  /*7c40*/  BSYNC B1 ;  /* 0x0000000000017941 */ /* 0x000fea0003800000 */
.L_x_6084:
        /* <DEDUP_REMOVED lines=16> */
.L_x_6090:
[----:B------:R-:W-:Y:S05]  /*7d50*/  BSYNC B2 ;  /* 0x0000000000027941 */ /* 0x000fea0003800000 */
.L_x_6089:
        /* <DEDUP_REMOVED lines=44> */
.L_x_6088:
[----:B------:R-:W-:Y:S05]  /*8020*/  BSYNC B1 ;  /* 0x0000000000017941 */ /* 0x000fea0003800000 */
.L_x_6087:
        /* <DEDUP_REMOVED lines=12> */
.L_x_6083:
[----:B------:R-:W-:Y:S05]  /*80f0*/  BSYNC B0 ;  /* 0x0000000000007941 */ /* 0x000fea0003800000 */
.L_x_6081:
        /* <DEDUP_REMOVED lines=8> */
.L_x_6092:
        /* <DEDUP_REMOVED lines=12> */
.L_x_6095:
[----:B------:R-:W-:Y:S02]  /*8240*/  IMAD.MOV.U32 R5, RZ, RZ, R12 ;  /* 0x000000ffff057224 */ /* 0x000fe400078e000c */
.L_x_6096:
[----:B------:R-:W-:Y:S05]  /*8250*/  BSYNC B1 ;  /* 0x0000000000017941 */ /* 0x000fea0003800000 */
.L_x_6094:
        /* <DEDUP_REMOVED lines=16> */
.L_x_6100:
[----:B------:R-:W-:Y:S05]  /*8360*/  BSYNC B2 ;  /* 0x0000000000027941 */ /* 0x000fea0003800000 */
.L_x_6099:
        /* <DEDUP_REMOVED lines=44> */
.L_x_6098:
[----:B------:R-:W-:Y:S05]  /*8630*/  BSYNC B1 ;  /* 0x0000000000017941 */ /* 0x000fea0003800000 */
.L_x_6097:
        /* <DEDUP_REMOVED lines=12> */
.L_x_6093:
[----:B------:R-:W-:Y:S05]  /*8700*/  BSYNC B0 ;  /* 0x0000000000007941 */ /* 0x000fea0003800000 */
.L_x_6091:
        /* <DEDUP_REMOVED lines=8> */
.L_x_6102:
        /* <DEDUP_REMOVED lines=12> */
.L_x_6105:
[----:B------:R-:W-:Y:S02]  /*8850*/  MOV R4, R12 ;  /* 0x0000000c00047202 */ /* 0x000fe40000000f00 */
.L_x_6106:
[----:B------:R-:W-:Y:S05]  /*8860*/  BSYNC B1 ;  /* 0x0000000000017941 */ /* 0x000fea0003800000 */
.L_x_6104:
        /* <DEDUP_REMOVED lines=16> */
.L_x_6110:
[----:B------:R-:W-:Y:S05]  /*8970*/  BSYNC B2 ;  /* 0x0000000000027941 */ /* 0x000fea0003800000 */
.L_x_6109:
        /* <DEDUP_REMOVED lines=44> */
.L_x_6108:
[----:B------:R-:W-:Y:S05]  /*8c40*/  BSYNC B1 ;  /* 0x0000000000017941 */ /* 0x000fea0003800000 */
.L_x_6107:
        /* <DEDUP_REMOVED lines=12> */
.L_x_6103:
[----:B------:R-:W-:Y:S05]  /*8d10*/  BSYNC B0 ;  /* 0x0000000000007941 */ /* 0x000fea0003800000 */
.L_x_6101:
        /* <DEDUP_REMOVED lines=8> */
.L_x_6112:
        /* <DEDUP_REMOVED lines=12> */
.L_x_6115:
[----:B------:R-:W-:Y:S02]  /*8e60*/  IMAD.MOV.U32 R3, RZ, RZ, R12 ;  /* 0x000000ffff037224 */ /* 0x000fe400078e000c */
.L_x_6116:
[----:B------:R-:W-:Y:S05]  /*8e70*/  BSYNC B1 ;  /* 0x0000000000017941 */ /* 0x000fea0003800000 */
.L_x_6114:
        /* <DEDUP_REMOVED lines=16> */
.L_x_6120:
[----:B------:R-:W-:Y:S05]  /*8f80*/  BSYNC B2 ;  /* 0x0000000000027941 */ /* 0x000fea0003800000 */
.L_x_6119:
        /* <DEDUP_REMOVED lines=44> */
.L_x_6118:
[----:B------:R-:W-:Y:S05]  /*9250*/  BSYNC B1 ;  /* 0x0000000000017941 */ /* 0x000fea0003800000 */
.L_x_6117:
        /* <DEDUP_REMOVED lines=12> */
.L_x_6113:
[----:B------:R-:W-:Y:S05]  /*9320*/  BSYNC B0 ;  /* 0x0000000000007941 */ /* 0x000fea0003800000 */
.L_x_6111:
        /* <DEDUP_REMOVED lines=8> */
.L_x_6122:
        /* <DEDUP_REMOVED lines=12> */
.L_x_6125:
[----:B------:R-:W-:Y:S02]  /*9470*/  IMAD.MOV.U32 R2, RZ, RZ, R12 ;  /* 0x000000ffff027224 */ /* 0x000fe400078e000c */
.L_x_6126:
[----:B------:R-:W-:Y:S05]  /*9480*/  BSYNC B1 ;  /* 0x0000000000017941 */ /* 0x000fea0003800000 */
.L_x_6124:
        /* <DEDUP_REMOVED lines=16> */
.L_x_6130:
[----:B------:R-:W-:Y:S05]  /*9590*/  BSYNC B2 ;  /* 0x0000000000027941 */ /* 0x000fea0003800000 */
.L_x_6129:
        /* <DEDUP_REMOVED lines=44> */
.L_x_6128:
[----:B------:R-:W-:Y:S05]  /*9860*/  BSYNC B1 ;  /* 0x0000000000017941 */ /* 0x000fea0003800000 */
.L_x_6127:
        /* <DEDUP_REMOVED lines=12> */
.L_x_6123:
[----:B------:R-:W-:Y:S05]  /*9930*/  BSYNC B0 ;  /* 0x0000000000007941 */ /* 0x000fea0003800000 */
.L_x_6121:
        /* <DEDUP_REMOVED lines=8> */
.L_x_6132:
        /* <DEDUP_REMOVED lines=12> */
.L_x_6135:
[----:B------:R-:W-:Y:S02]  /*9a80*/  MOV R0, R12 ;  /* 0x0000000c00007202 */ /* 0x000fe40000000f00 */
.L_x_6136:
[----:B------:R-:W-:Y:S05]  /*9a90*/  BSYNC B1 ;  /* 0x0000000000017941 */ /* 0x000fea0003800000 */
.L_x_6134:
        /* <DEDUP_REMOVED lines=16> */
.L_x_6140:
[----:B------:R-:W-:Y:S05]  /*9ba0*/  BSYNC B2 ;  /* 0x0000000000027941 */ /* 0x000fea0003800000 */
.L_x_6139:
        /* <DEDUP_REMOVED lines=44> */
.L_x_6138:
[----:B------:R-:W-:Y:S05]  /*9e70*/  BSYNC B1 ;  /* 0x0000000000017941 */ /* 0x000fea0003800000 */
.L_x_6137:
        /* <DEDUP_REMOVED lines=12> */
.L_x_6133:
[----:B------:R-:W-:Y:S05]  /*9f40*/  BSYNC B0 ;  /* 0x0000000000007941 */ /* 0x000fea0003800000 */
.L_x_6131:
        /* <DEDUP_REMOVED lines=55> */
.L_x_6142:
[----:B------:R-:W-:Y:S05]  /*a2c0*/  BSYNC B0 ;  /* 0x0000000000007941 */ /* 0x000fea0003800000 */
.L_x_6141:
[----:B------:R-:W-:Y:S01]  /*a2d0*/  @!P2 IADD3 R98, R98, 0x4, RZ ;  /* 0x000000046262a810 */ /* 0x000fe20007ffe0ff */
[----:B------:R-:W-:Y:S01]  /*a2e0*/  FADD.FTZ R96, R100, R121 ;  /* 0x0000007964607221 */ /* 0x000fe20000010000 */
[----:B------:R-:W-:Y:S05]  /*a2f0*/  BRA.DIV ~URZ, `(.L_x_6143) ;  /* 0x00000f327f007947 */ /* 0x000fea000b800000 */
[----:B0-----:R0:W1:Y:S02]  /*a300*/  SHFL.BFLY PT, R72, R96, 0x1, 0x1f ;  /* 0x0c201f0060487f89 */ /* 0x00106400000e0000 */
.L_x_6149:
        /* <DEDUP_REMOVED lines=68> */
.L_x_6150:
        /* <DEDUP_REMOVED lines=13> */
[----:B------:R-:W-:Y:S03]  /*a820*/  BSSY B0, `(.L_x_6145) ;  /* 0x0000099000007945 */ /* 0x000fe60003800000 */
[----:B------:R-:W-:-:S04]  /*a830*/  @!P0 IMAD.MOV.U32 R92, RZ, RZ, 0x300 ;  /* 0x00000300ff5c8424 */ /* 0x000fc800078e00ff */
[----:B------:R-:W-:Y:S01]  /*a840*/  I2F R100, R92 ;  /* 0x0000005c00647306 */ /* 0x000fe20000201400 */
[----:B------:R-:W1:Y:S04]  /*a850*/  SHFL.DOWN PT, R123, R92, 0x2, 0x1f ;  /* 0x08401f005c7b7f89 */ /* 0x000e6800000e0000 */
[----:B------:R2:W3:Y:S01]  /*a860*/  @!P0 LDS.64 R72, [R93.X8] ;  /* 0x000000005d488984 */ /* 0x0004e20000008a00 */
[----:B------:R-:W-:Y:S01]  /*a870*/  LOP3.LUT P0, RZ, R74, 0x1f, R87, 0xf8, !PT ;  /* 0x0000001f4aff7812 */ /* 0x000fe2000780f857 */
[----:B-1----:R-:W-:Y:S01]  /*a880*/  IMAD.IADD R98, R123, 0x1, R92 ;  /* 0x000000017b627824 */ /* 0x002fe200078e025c */
[----:B------:R-:W-:Y:S11]  /*a890*/  I2F R102, R123 ;  /* 0x0000007b00667306 */ /* 0x000ff60000201400 */
[----:B------:R-:W-:Y:S01]  /*a8a0*/  @!P0 LEA R74, P3, R86, c[0x0][0x1a8], 0x2 ;  /* 0x00006a00564a8a11 */ /* 0x000fe200078610ff */
[----:B------:R-:W-:Y:S01]  /*a8b0*/  SHFL.DOWN PT, R106, R98, 0x1, 0x1f ;  /* 0x08201f00626a7f89 */ /* 0x000fe200000e0000 */
[----:B------:R-:W2:Y:S08]  /*a8c0*/  I2F R75, R98 ;  /* 0x00000062004b7306 */ /* 0x000eb00000201400 */
[----:B--2---:R-:W1:Y:S01]  /*a8d0*/  MUFU.RCP R93, R75 ;  /* 0x0000004b005d7308 */ /* 0x004e620000001000 */
[----:B---3--:R-:W2:Y:S04]  /*a8e0*/  SHFL.DOWN PT, R125, R72, 0x2, 0x1f ;  /* 0x08401f00487d7f89 */ /* 0x008ea800000e0000 */
[----:B0-----:R-:W0:Y:S01]  /*a8f0*/  SHFL.DOWN PT, R96, R73, 0x2, 0x1f ;  /* 0x08401f0049607f89 */ /* 0x001e2200000e0000 */
[----:B--2---:R-:W-:-:S02]  /*a900*/  FMUL.FTZ R104, R125, R102 ;  /* 0x000000667d687220 */ /* 0x004fc40000410000 */
[----:B------:R-:W-:Y:S02]  /*a910*/  FADD.FTZ R125, -R125, R72 ;  /* 0x000000487d7d7221 */ /* 0x000fe40000010100 */
[----:B------:R-:W-:Y:S01]  /*a920*/  FFMA.FTZ R104, R100, R72, R104 ;  /* 0x0000004864687223 */ /* 0x000fe20000010068 */
[----:B------:R-:W-:Y:S01]  /*a930*/  IADD3 R72, R98, R106, RZ ;  /* 0x0000006a62487210 */ /* 0x000fe20007ffe0ff */
[----:B------:R-:W-:Y:S01]  /*a940*/  FMUL.FTZ R125, R125, R125 ;  /* 0x0000007d7d7d7220 */ /* 0x000fe20000410000 */
[----:B------:R-:W-:Y:S01]  /*a950*/  I2F R106, R106 ;  /* 0x0000006a006a7306 */ /* 0x000fe20000201400 */
[----:B-1----:R-:W-:Y:S02]  /*a960*/  FMUL.FTZ R92, R93, R104 ;  /* 0x000000685d5c7220 */ /* 0x002fe40000410000 */
[----:B------:R-:W-:Y:S02]  /*a970*/  FMUL.FTZ R125, R125, R100 ;  /* 0x000000647d7d7220 */ /* 0x000fe40000410000 */
[----:B0-----:R-:W-:Y:S01]  /*a980*/  FADD.FTZ R96, R96, R73 ;  /* 0x0000004960607221 */ /* 0x001fe20000010000 */
        /* <DEDUP_REMOVED lines=11> */
[C---:B-1----:R-:W-:Y:S02]  /*aa40*/  FMUL.FTZ R100, R93.reuse, R100 ;  /* 0x000000645d647220 */ /* 0x042fe40000410000 */
[----:B--2---:R-:W-:Y:S02]  /*aa50*/  FADD.FTZ R92, R96, R73 ;  /* 0x00000049605c7221 */ /* 0x004fe40000010000 */
[----:B------:R-:W-:Y:S01]  /*aa60*/  FMUL.FTZ R98, R98, R106 ;  /* 0x0000006a62627220 */ /* 0x000fe20000410000 */
[----:B------:R-:W0:Y:S01]  /*aa70*/  SHFL.IDX PT, R123, R100, RZ, 0x1f ;  /* 0x00001fff647b7589 */ /* 0x000e2200000e0000 */
[----:B------:R-:W-:Y:S02]  /*aa80*/  IMAD.MOV.U32 R75, RZ, RZ, c[0x0][0x1e0] ;  /* 0x00007800ff4b7624 */ /* 0x000fe400078e00ff */
[----:B------:R-:W-:-:S06]  /*aa90*/  FFMA.FTZ R92, R93, R98, R92 ;  /* 0x000000625d5c7223 */ /* 0x000fcc000001005c */
[----:B------:R-:W1:Y:S01]  /*aaa0*/  SHFL.IDX PT, R92, R92, RZ, 0x1f ;  /* 0x00001fff5c5c7589 */ /* 0x000e6200000e0000 */
[----:B0-----:R-:W-:-:S05]  /*aab0*/  FMUL.FTZ R72, R123, R123 ;  /* 0x0000007b7b487220 */ /* 0x001fca0000410000 */
[----:B------:R-:W-:Y:S01]  /*aac0*/  FSEL R73, R72, RZ, P1 ;  /* 0x000000ff48497208 */ /* 0x000fe20000800000 */
[----:B-1----:R-:W-:Y:S01]  /*aad0*/  FFMA.FTZ R72, R92, R75, c[0x0][0x228] ;  /* 0x00008a005c487623 */ /* 0x002fe2000001004b */
[----:B------:R-:W-:-:S03]  /*aae0*/  @!P0 LEA.HI.X R75, R86, c[0x0][0x1ac], R89, 0x2, P3 ;  /* 0x00006b00564b8a11 */ /* 0x000fc600018f1459 */
[----:B------:R-:W-:Y:S01]  /*aaf0*/  FADD.FTZ R93, R72, R73 ;  /* 0x00000049485d7221 */ /* 0x000fe20000010000 */
[----:B------:R-:W-:-:S04]  /*ab00*/  @!P0 LEA R72, P2, R86, c[0x0][0x1a0], 0x2 ;  /* 0x0000680056488a11 */ /* 0x000fc800078410ff */
[----:B------:R-:W-:Y:S01]  /*ab10*/  @!P0 LEA.HI.X R73, R86, c[0x0][0x1a4], R89, 0x2, P2 ;  /* 0x0000690056498a11 */ /* 0x000fe200010f1459 */
[----:B------:R-:W0:Y:S04]  /*ab20*/  MUFU.RSQ R93, R93 ;  /* 0x0000005d005d7308 */ /* 0x000e280000001400 */
        /* <DEDUP_REMOVED lines=11> */
[C---:B------:R-:W-:Y:S01]  /*abe0*/  FADD.FTZ R92, -R72.reuse, R81 ;  /* 0x00000051485c7221 */ /* 0x040fe20000010100 */
[----:B------:R-:W-:Y:S01]  /*abf0*/  LEA.HI R95, R95, R73, RZ, 0x3 ;  /* 0x000000495f5f7211 */ /* 0x000fe200078f18ff */
[----:B------:R-:W-:-:S02]  /*ac00*/  FADD.FTZ R78, -R72, R77 ;  /* 0x0000004d484e7221 */ /* 0x000fc40000010100 */
[C---:B------:R-:W-:Y:S02]  /*ac10*/  FADD.FTZ R82, -R72.reuse, R82 ;  /* 0x0000005248527221 */ /* 0x040fe40000010100 */
[C---:B------:R-:W-:Y:S02]  /*ac20*/  FADD.FTZ R80, -R72.reuse, R80 ;  /* 0x0000005048507221 */ /* 0x040fe40000010100 */
[C---:B------:R-:W-:Y:S01]  /*ac30*/  FADD.FTZ R90, -R72.reuse, R79 ;  /* 0x0000004f485a7221 */ /* 0x040fe20000010100 */
[----:B------:R-:W-:Y:S01]  /*ac40*/  LOP3.LUT R79, R87, 0x7f, RZ, 0xc0, !PT ;  /* 0x0000007f574f7812 */ /* 0x000fe200078ec0ff */
        /* <DEDUP_REMOVED lines=16> */
[C---:B------:R-:W-:Y:S02]  /*ad50*/  FMUL.FTZ R73, R93.reuse, R74 ;  /* 0x0000004a5d497220 */ /* 0x040fe40000410000 */
[C---:B------:R-:W-:Y:S02]  /*ad60*/  FMUL.FTZ R75, R93.reuse, R92 ;  /* 0x0000005c5d4b7220 */ /* 0x040fe40000410000 */
[C---:B------:R-:W-:Y:S02]  /*ad70*/  FMUL.FTZ R103, R93.reuse, R78 ;  /* 0x0000004e5d677220 */ /* 0x040fe40000410000 */
[C---:B------:R-:W-:Y:S02]  /*ad80*/  FMUL.FTZ R80, R93.reuse, R80 ;  /* 0x000000505d507220 */ /* 0x040fe40000410000 */
[----:B------:R-:W-:-:S02]  /*ad90*/  FMUL.FTZ R78, R93, R76 ;  /* 0x0000004c5d4e7220 */ /* 0x000fc40000410000 */
[----:B------:R-:W-:Y:S01]  /*ada0*/  FMUL.FTZ R99, R93, R90 ;  /* 0x0000005a5d637220 */ /* 0x000fe20000410000 */
[----:B------:R-:W-:Y:S01]  /*adb0*/  LEA.HI.SX32 R90, R95, R79, 0x1d ;  /* 0x0000004f5f5a7211 */ /* 0x000fe200078feaff */
[C---:B------:R-:W-:Y:S02]  /*adc0*/  FMUL.FTZ R96, R93.reuse, R96 ;  /* 0x000000605d607220 */ /* 0x040fe40000410000 */
[C---:B------:R-:W-:Y:S02]  /*add0*/  FMUL.FTZ R76, R93.reuse, R72 ;  /* 0x000000485d4c7220 */ /* 0x040fe40000410000 */
[----:B------:R-:W-:Y:S02]  /*ade0*/  FFMA.FTZ R72, R36, R73, R60 ;  /* 0x0000004924487223 */ /* 0x000fe4000001003c */
[----:B------:R-:W-:Y:S02]  /*adf0*/  FFMA.FTZ R73, R38, R75, R62 ;  /* 0x0000004b26497223 */ /* 0x000fe4000001003e */
        /* <DEDUP_REMOVED lines=8> */
[----:B------:R-:W-:Y:S01]  /*ae80*/  IADD3 R94, R90, 0x100, RZ ;  /* 0x000001005a5e7810 */ /* 0x000fe20007ffe0ff */
        /* <DEDUP_REMOVED lines=34> */
[----:B------:R-:W-:Y:S01]  /*b0b0*/  IADD3 R92, R90, 0x80, RZ ;  /* 0x000000805a5c7810 */ /* 0x000fe20007ffe0ff */
[----:B------:R-:W-:Y:S01]  /*b0c0*/  FFMA.FTZ R80, R20, R89, R44 ;  /* 0x0000005914507223 */ /* 0x000fe2000001002c */
[----:B------:R-:W-:Y:S01]  /*b0d0*/  F2FP.BF16.PACK_AB R79, R110, R105 ;  /* 0x000000696e4f723e */ /* 0x000fe200000010ff */
[----:B------:R-:W-:Y:S01]  /*b0e0*/  IMAD.MOV.U32 R95, RZ, RZ, 0x10 ;  /* 0x00000010ff5f7424 */ /* 0x000fe200078e00ff */
[----:B------:R-:W-:Y:S01]  /*b0f0*/  F2FP.BF16.PACK_AB R77, R98, R77 ;  /* 0x0000004d624d723e */ /* 0x000fe200000010ff */
[----:B------:R-:W-:-:S02]  /*b100*/  FFMA.FTZ R81, R22, R91, R46 ;  /* 0x0000005b16517223 */ /* 0x000fc4000001002e */
[----:B------:R-:W-:Y:S02]  /*b110*/  FFMA.FTZ R122, R23, R122, R47 ;  /* 0x0000007a177a7223 */ /* 0x000fe4000001002f */
        /* <DEDUP_REMOVED lines=9> */
.L_x_6146:
[----:B-1----:R-:W-:Y:S05]  /*b1b0*/  BSYNC B0 ;  /* 0x0000000000007941 */ /* 0x002fea0003800000 */
.L_x_6145:
[----:B------:R-:W-:Y:S02]  /*b1c0*/  IADD3 R86, R86, c[0x0][0x160], RZ ;  /* 0x0000580056567a10 */ /* 0x000fe40007ffe0ff */
[----:B------:R-:W-:-:S02]  /*b1d0*/  LOP3.LUT P1, RZ, R9, 0xff, RZ, 0xc0, !PT ;  /* 0x000000ff09ff7812 */ /* 0x000fc4000782c0ff */
[----:B------:R-:W-:Y:S02]  /*b1e0*/  ISETP.GE.AND P0, PT, R86, c[0x0][0x164], PT ;  /* 0x0000590056007a0c */ /* 0x000fe40003f06270 */
[----:B------:R-:W-:-:S11]  /*b1f0*/  SEL R9, RZ, 0x1, P1 ;  /* 0x00000001ff097807 */ /* 0x000fd60000800000 */
[----:B0----5:R-:W-:Y:S01]  /*b200*/  @P0 CALL.REL.NOINC `(.L_x_6147) ;  /* 0x0000001000000944 */ /* 0x021fe20003c00000 */
[----:B------:R-:W-:Y:S05]  /*b210*/  BRA `(.L_x_6148) ;  /* 0xffff559000007947 */ /* 0x000fea000383ffff */
.L_x_6147:
[----:B------:R-:W-:Y:S05]  /*b220*/  EXIT ;  /* 0x000000000000794d */ /* 0x000fea0003800000 */
.L_x_6143:
[----:B0-----:R-:W-:Y:S01]  /*b230*/  MOV R93, 0x1 ;  /* 0x00000001005d7802 */ /* 0x001fe20000000f00 */
[----:B------:R-:W-:Y:S01]  /*b240*/  IMAD.MOV.U32 R73, RZ, RZ, 0x1f ;  /* 0x0000001fff497424 */ /* 0x000fe200078e00ff */
[----:B------:R-:W-:Y:S01]  /*b250*/  MOV R74, 0xb280 ;  /* 0x0000b280004a7802 */ /* 0x000fe20000000f00 */
[----:B------:R-:W-:Y:S02]  /*b260*/  IMAD.MOV.U32 R92, RZ, RZ, -0x1 ;  /* 0xffffffffff5c7424 */ /* 0x000fe400078e00ff */
[----:B-----5:R-:W-:Y:S05]  /*b270*/  CALL.REL.NOINC `($__internal_43_$__cuda_sm70_shflsync_bfly_p) ;  /* 0x0000069000007944 */ /* 0x020fea0003c00000 */
[----:B-1----:R-:W-:Y:S01]  /*b280*/  MOV R72, R93 ;  /* 0x0000005d00487202 */ /* 0x002fe20000000f00 */
[----:B0-----:R-:W-:Y:S05]  /*b290*/  BRA `(.L_x_6149) ;  /* 0xfffff07000007947 */ /* 0x001fea000383ffff */
.L_x_6144:
[----:B------:R-:W-:Y:S01]  /*b2a0*/  IMAD.MOV.U32 R93, RZ, RZ, 0x2 ;  /* 0x00000002ff5d7424 */ /* 0x000fe200078e00ff */
[----:B------:R-:W-:Y:S01]  /*b2b0*/  MOV R92, 0xffffffff ;  /* 0xffffffff005c7802 */ /* 0x000fe20000000f00 */
[----:B------:R-:W-:Y:S01]  /*b2c0*/  IMAD.MOV.U32 R73, RZ, RZ, 0x1f ;  /* 0x0000001fff497424 */ /* 0x000fe200078e00ff */
[----:B------:R-:W-:Y:S02]  /*b2d0*/  MOV R74, 0xb2f0 ;  /* 0x0000b2f0004a7802 */ /* 0x000fe40000000f00 */
[----:B-----5:R-:W-:Y:S05]  /*b2e0*/  CALL.REL.NOINC `($__internal_43_$__cuda_sm70_shflsync_bfly_p) ;  /* 0x0000062000007944 */ /* 0x020fea0003c00000 */
[----:B01----:R-:W-:Y:S01]  /*b2f0*/  FADD.FTZ R96, R96, R93 ;  /* 0x0000005d60607221 */ /* 0x003fe20000010000 */
[----:B------:R-:W-:Y:S01]  /*b300*/  MOV R92, 0xffffffff ;  /* 0xffffffff005c7802 */ /* 0x000fe20000000f00 */
[----:B------:R-:W-:Y:S01]  /*b310*/  IMAD.MOV.U32 R93, RZ, RZ, 0x4 ;  /* 0x00000004ff5d7424 */ /* 0x000fe200078e00ff */
[----:B------:R-:W-:Y:S01]  /*b320*/  MOV R74, 0xb350 ;  /* 0x0000b350004a7802 */ /* 0x000fe20000000f00 */
[----:B------:R-:W-:-:S02]  /*b330*/  IMAD.MOV.U32 R73, RZ, RZ, 0x1f ;  /* 0x0000001fff497424 */ /* 0x000fc400078e00ff */
[----:B------:R-:W-:Y:S05]  /*b340*/  CALL.REL.NOINC `($__internal_43_$__cuda_sm70_shflsync_bfly_p) ;  /* 0x000005c000007944 */ /* 0x000fea0003c00000 */
        /* <DEDUP_REMOVED lines=66> */
[----:B------:R-:W-:Y:S05]  /*b770*/  CALL.REL.NOINC `($__internal_43_$__cuda_sm70_shflsync_bfly_p) ;  /* 0x0000019000007944 */ /* 0x000fea0003c00000 */
[----:B01----:R-:W-:Y:S01]  /*b780*/  FADD.FTZ R96, R96, R93 ;  /* 0x0000005d60607221 */ /* 0x003fe20000010000 */
[----:B------:R-:W-:Y:S01]  /*b790*/  MOV R92, 0xffffffff ;  /* 0xffffffff005c7802 */ /* 0x000fe20000000f00 */
[----:B------:R-:W-:Y:S01]  /*b7a0*/  IMAD.MOV.U32 R93, RZ, RZ, 0x2 ;  /* 0x00000002ff5d7424 */ /* 0x000fe200078e00ff */
[----:B------:R-:W-:Y:S01]  /*b7b0*/  MOV R74, 0xb7e0 ;  /* 0x0000b7e0004a7802 */ /* 0x000fe20000000f00 */
[----:B------:R-:W-:Y:S02]  /*b7c0*/  IMAD.MOV.U32 R73, RZ, RZ, 0x1f ;  /* 0x0000001fff497424 */ /* 0x000fe400078e00ff */
        /* <DEDUP_REMOVED lines=19> */
[----:B01----:R-:W-:Y:S05]  /*b900*/  BRA `(.L_x_6150) ;  /* 0xffffee4000007947 */ /* 0x003fea000383ffff */
        .weak           $__internal_43_$__cuda_sm70_shflsync_bfly_p
        .type           $__internal_43_$__cuda_sm70_shflsync_bfly_p,@function
        .size           $__internal_43_$__cuda_sm70_shflsync_bfly_p,(.L_x_22131 - $__internal_43_$__cuda_sm70_shflsync_bfly_p)
$__internal_43_$__cuda_sm70_shflsync_bfly_p:
[----:B------:R-:W-:Y:S01]  /*b910*/  IMAD.MOV.U32 R75, RZ, RZ, 0x0 ;  /* 0x00000000ff4b7424 */ /* 0x000fe200078e00ff */
[----:B------:R-:W-:Y:S04]  /*b920*/  WARPSYNC R92 ;  /* 0x0000005c00007348 */ /* 0x000fe80003800000 */
[----:B------:R0:W1:Y:S01]  /*b930*/  SHFL.BFLY PT, R93, R96, R93, R73 ;  /* 0x0c00005d605d7389 */ /* 0x00006200000e0049 */
[----:B------:R-:W-:Y:S05]  /*b940*/  RET.REL.NODEC R74 `(_ZN10layer_norm13ln_fwd_kernelINS_13Kernel_traitsIf13__nv_bfloat16S2_S2_fjLj3072ELj1ELj1ELj4ELj16ENS_18Kernel_traits_baseILj3072EfS2_S2_S2_fjLj128EEEEELb1ELb0ELb1ELb1EEEvNS_9FwdParamsE) ;  /* 0xffff46b04a007950 */ /* 0x000fea0003c3ffff */
.L_x_6151:
        /* <DEDUP_REMOVED lines=11> */
.L_x_22131:


//--------------------- .text._ZN10layer_norm13ln_fwd_kernelINS_13Kernel_traitsIf13__nv_bfloat16S2_S2_fjLj3072ELj1ELj1ELj4ELj16ENS_18Kernel_traits_baseILj3072EfS2_S2_S2_fjLj128EEEEELb1ELb1ELb0ELb0EEEvNS_9FwdParamsE --------------------------
	.section	.text._ZN10layer_norm13ln_fwd_kernelINS_13Kernel_traitsIf13__nv_bfloat16S2_S2_fjLj3072ELj1ELj1ELj4ELj16ENS_18Kernel_traits_baseILj3072EfS2_S2_S2_fjLj128EEEEELb1ELb1ELb0ELb0EEEvNS_9FwdParamsE,"ax",@progbits
	.sectioninfo	@"SHI_REGISTERS=140"
	.align	128
        .global         _ZN10layer_norm13ln_fwd_kernelINS_13Kernel_traitsIf13__nv_bfloat16S2_S2_fjLj3072ELj1ELj1ELj4ELj16ENS_18Kernel_traits_baseILj3072EfS2_S2_S2_fjLj128EEEEELb1ELb1ELb0ELb0EEEvNS_9FwdParamsE
        .type           _ZN10layer_norm13ln_fwd_kernelINS_13Kernel_traitsIf13__nv_bfloat16S2_S2_fjLj3072ELj1ELj1ELj4ELj16ENS_18Kernel_traits_baseILj3072EfS2_S2_S2_fjLj128EEEEELb1ELb1ELb0ELb0EEEvNS_9FwdParamsE,@function
        .size           _ZN10layer_norm13ln_fwd_kernelINS_13Kernel_traitsIf13__nv_bfloat16S2_S2_fjLj3072ELj1ELj1ELj4ELj16ENS_18Kernel_traits_baseILj3072EfS2_S2_S2_fjLj128EEEEELb1ELb1ELb0ELb0EEEvNS_9FwdParamsE,(.L_x_22132 - _ZN10layer_norm13ln_fwd_kernelINS_13Kernel_traitsIf13__nv_bfloat16S2_S2_fjLj3072ELj1ELj1ELj4ELj16ENS_18Kernel_traits_baseILj3072EfS2_S2_S2_fjLj128EEEEELb1ELb1ELb0ELb0EEEvNS_9FwdParamsE)
        .other          _ZN10layer_norm13ln_fwd_kernelINS_13Kernel_traitsIf13__nv_bfloat16S2_S2_fjLj3072ELj1ELj1ELj4ELj16ENS_18Kernel_traits_baseILj3072EfS2_S2_S2_fjLj128EEEEELb1ELb1ELb0ELb0EEEvNS_9FwdParamsE,@"STO_CUDA_ENTRY STV_DEFAULT"
_ZN10layer_norm13ln_fwd_kernelINS_13Kernel_traitsIf13__nv_bfloat16S2_S2_fjLj3072ELj1ELj1ELj4ELj16ENS_18Kernel_traits_baseILj3072EfS2_S2_S2_fjLj128EEEEELb1ELb1ELb0ELb0EEEvNS_9FwdParamsE:
.text._ZN10layer_norm13ln_fwd_kernelINS_13Kernel_traitsIf13__nv_bfloat16S2_S2_fjLj3072ELj1ELj1ELj4ELj16ENS_18Kernel_traits_baseILj3072EfS2_S2_S2_fjLj128EEEEELb1ELb1ELb0ELb0EEEvNS_9FwdParamsE:
        /* <DEDUP_REMOVED lines=67> */
[----:B------:R-:W-:-:S04]  /*0430*/  IMAD.WIDE.U32 R12, R13, -0x326172a9, RZ ;  /* 0xcd9e8d570d0c7825 */ /* 0x000fc800078e00ff */
[----:B------:R-:W-:Y:S01]  /*0440*/  IMAD.WIDE.U32 R8, R8, -0x2daee0ad, RZ ;  /* 0xd2511f5308087825 */ /* 0x000fe200078e00ff */
[----:B------:R-:W-:-:S04]  /*0450*/  LOP3.LUT R22, R13, UR19, R14, 0x96, !PT ;  /* 0x000000130d167c12 */ /* 0x000fc8000f8e960e */
[----:B------:R-:W-:Y:S01]  /*0460*/  LOP3.LUT R24, R9, UR20, R6, 0x96, !PT ;  /* 0x0000001409187c12 */ /* 0x000fe2000f8e9606 */
[----:B------:R-:W-:Y:S01]  /*0470*/  IMAD.WIDE.U32 R22, R22, -0x2daee0ad, RZ ;  /* 0xd2511f5316167825 */ /* 0x000fe200078e00ff */
[----:B------:R-:W-:-:S03]  /*0480*/  LOP3.LUT R6, R7, 0x7f, RZ, 0x3c, !PT ;  /* 0x0000007f07067812 */ /* 0x000fc600078e3cff */
[----:B------:R-:W-:Y:S01]  /*0490*/  IMAD.WIDE.U32 R24, R24, -0x326172a9, RZ ;  /* 0xcd9e8d5718187825 */ /* 0x000fe200078e00ff */
[----:B------:R-:W-:Y:S02]  /*04a0*/  LEA.HI.SX32 R5, R19, R6, 0x1d ;  /* 0x0000000613057211 */ /* 0x000fe400078feaff */
[----:B------:R-:W-:Y:S02]  /*04b0*/  LOP3.LUT R26, R23, UR22, R8, 0x96, !PT ;  /* 0x00000016171a7c12 */ /* 0x000fe4000f8e9608 */
[----:B------:R-:W-:Y:S02]  /*04c0*/  LOP3.LUT P2, RZ, R5, 0xffffff80, RZ, 0xc0, !PT ;  /* 0xffffff8005ff7812 */ /* 0x000fe4000784c0ff */
[----:B------:R-:W-:Y:S02]  /*04d0*/  LOP3.LUT R21, R25, UR21, R12, 0x96, !PT ;  /* 0x0000001519157c12 */ /* 0x000fe4000f8e960c */
[C---:B------:R-:W-:Y:S02]  /*04e0*/  ISETP.GE.U32.AND P4, PT, R5.reuse, 0x100, PT ;  /* 0x000001000500780c */ /* 0x040fe40003f86070 */
[----:B------:R-:W-:Y:S01]  /*04f0*/  ISETP.GE.U32.AND P3, PT, R5, 0x180, PT ;  /* 0x000001800500780c */ /* 0x000fe20003f66070 */
[----:B------:R-:W-:Y:S01]  /*0500*/  IMAD.HI.U32 R11, R21, -0x2daee0ad, RZ ;  /* 0xd2511f53150b7827 */ /* 0x000fe200078e00ff */
[----:B------:R-:W-:-:S02]  /*0510*/  LEA.HI R6, R0, R17, RZ, 0x19 ;  /* 0x0000001100067211 */ /* 0x000fc400078fc8ff */
[----:B------:R-:W-:Y:S01]  /*0520*/  P2R R16, PR, RZ, 0x4 ;  /* 0x00000004ff107803 */ /* 0x000fe20000000000 */
[----:B------:R-:W-:Y:S01]  /*0530*/  IMAD.HI.U32 R17, R26, -0x326172a9, RZ ;  /* 0xcd9e8d571a117827 */ /* 0x000fe200078e00ff */
[----:B------:R-:W-:Y:S02]  /*0540*/  P2R R18, PR, RZ, 0x10 ;  /* 0x00000010ff127803 */ /* 0x000fe40000000000 */
[----:B------:R-:W-:Y:S01]  /*0550*/  P2R R20, PR, RZ, 0x8 ;  /* 0x00000008ff147803 */ /* 0x000fe20000000000 */
[----:B------:R-:W-:Y:S05]  /*0560*/  @!P2 BRA `(.L_x_6153) ;  /* 0x000001300000a947 */ /* 0x000fea0003800000 */
[----:B------:R-:W-:Y:S01]  /*0570*/  ISETP.NE.U32.AND P0, PT, RZ, c[0x0][0x218], PT ;  /* 0x00008600ff007a0c */ /* 0x000fe20003f05070 */
[----:B------:R-:W-:Y:S01]  /*0580*/  IMAD.MOV.U32 R8, RZ, RZ, 0x20 ;  /* 0x00000020ff087424 */ /* 0x000fe200078e00ff */
[C---:B------:R-:W-:Y:S01]  /*0590*/  LEA R14, P2, R7.reuse, c[0x0][0x1c8], 0x5 ;  /* 0x00007200070e7a11 */ /* 0x040fe200078428ff */
[----:B------:R-:W-:Y:S01]  /*05a0*/  CS2R R98, SRZ ;  /* 0x0000000000627805 */ /* 0x000fe2000001ff00 */
[----:B------:R-:W-:Y:S01]  /*05b0*/  ISETP.NE.AND.EX P0, PT, RZ, c[0x0][0x21c], PT, P0 ;  /* 0x00008700ff007a0c */ /* 0x000fe20003f05300 */
[----:B------:R-:W-:Y:S01]  /*05c0*/  CS2R R96, SRZ ;  /* 0x0000000000607805 */ /* 0x000fe2000001ff00 */
[----:B------:R-:W-:Y:S01]  /*05d0*/  CS2R R94, SRZ ;  /* 0x00000000005e7805 */ /* 0x000fe2000001ff00 */
[----:B------:R-:W-:Y:S01]  /*05e0*/  CS2R R92, SRZ ;  /* 0x00000000005c7805 */ /* 0x000fe2000001ff00 */
[C---:B------:R-:W-:Y:S01]  /*05f0*/  LEA.HI.X R15, R7.reuse, c[0x0][0x1cc], RZ, 0x5, P2 ;  /* 0x00007300070f7a11 */ /* 0x040fe200010f2cff */
[----:B------:R-:W-:-:S04]  /*0600*/  IMAD.WIDE.U32 R8, R7, R8, c[0x0][0x1b0] ;  /* 0x00006c0007087625 */ /* 0x000fc800078e0008 */
        /* <DEDUP_REMOVED lines=9> */
.L_x_6153:
[----:B------:R-:W-:Y:S05]  /*06a0*/  BSYNC B0 ;  /* 0x0000000000007941 */ /* 0x000fea0003800000 */
.L_x_6152:
        /* <DEDUP_REMOVED lines=20> */
[----:B------:R-:W-:-:S03]  /*07f0*/  IADD3 R7, R7, 0x80, RZ ;  /* 0x0000008007077810 */ /* 0x000fc60007ffe0ff */
.L_x_6155:
[----:B------:R-:W-:Y:S05]  /*0800*/  BSYNC B0 ;  /* 0x0000000000007941 */ /* 0x000fea0003800000 */
.L_x_6154:
[----:B------:R-:W-:Y:S01]  /*0810*/  BSSY B0, `(.L_x_6156) ;  /* 0x0000014000007945 */ /* 0x000fe20003800000 */
[----:B------:R-:W-:Y:S05]  /*0820*/  @!P3 BRA `(.L_x_6157) ;  /* 0x000001200000b947 */ /* 0x000fea0003800000 */
[----:B------:R-:W-:Y:S01]  /*0830*/  ISETP.NE.U32.AND P0, PT, RZ, c[0x0][0x218], PT ;  /* 0x00008600ff007a0c */ /* 0x000fe20003f05070 */
[----:B0-----:R-:W-:Y:S01]  /*0840*/  IMAD.MOV.U32 R8, RZ, RZ, 0x20 ;  /* 0x00000020ff087424 */ /* 0x001fe200078e00ff */
        /* <DEDUP_REMOVED lines=16> */
.L_x_6157:
[----:B------:R-:W-:Y:S05]  /*0950*/  BSYNC B0 ;  /* 0x0000000000007941 */ /* 0x000fea0003800000 */
.L_x_6156:
[----:B------:R-:W-:Y:S02]  /*0960*/  ISETP.GE.AND P0, PT, R6, c[0x0][0x164], PT ;  /* 0x0000590006007a0c */ /* 0x000fe40003f06270 */
[----:B------:R-:W-:-:S02]  /*0970*/  LOP3.LUT R17, R17, UR23, R24, 0x96, !PT ;  /* 0x0000001711117c12 */ /* 0x000fc4000f8e9618 */
[----:B------:R-:W-:-:S09]  /*0980*/  LOP3.LUT R23, R11, UR24, R22, 0x96, !PT ;  /* 0x000000180b177c12 */ /* 0x000fd2000f8e9616 */
[----:B------:R-:W-:Y:S05]  /*0990*/  @P0 EXIT ;  /* 0x000000000000094d */ /* 0x000fea0003800000 */
[----:B------:R-:W-:Y:S01]  /*09a0*/  SHF.R.S32.HI R19, RZ, 0x3, R19 ;  /* 0x00000003ff137819 */ /* 0x000fe20000011413 */
[C---:B------:R-:W-:Y:S01]  /*09b0*/  IMAD.SHL.U32 R11, R0.reuse, 0x20, RZ ;  /* 0x00000020000b7824 */ /* 0x040fe200078e00ff */
[----:B0-----:R-:W-:Y:S01]  /*09c0*/  LOP3.LUT R8, R0, 0x60, RZ, 0xc0, !PT ;  /* 0x0000006000087812 */ /* 0x001fe200078ec0ff */
[----:B------:R-:W-:Y:S01]  /*09d0*/  IMAD R14, R21, -0x2daee0ad, RZ ;  /* 0xd2511f53150e7824 */ /* 0x000fe200078e02ff */
[----:B------:R-:W-:Y:S01]  /*09e0*/  LOP3.LUT R7, R19, 0x7f, RZ, 0xc0, !PT ;  /* 0x0000007f13077812 */ /* 0x000fe200078ec0ff */
[----:B------:R-:W-:Y:S01]  /*09f0*/  IMAD R22, R26, -0x326172a9, RZ ;  /* 0xcd9e8d571a167824 */ /* 0x000fe200078e02ff */
[----:B------:R-:W-:Y:S01]  /*0a00*/  SHF.R.U32.HI R19, RZ, 0x2, R19 ;  /* 0x00000002ff137819 */ /* 0x000fe20000011613 */
[----:B------:R-:W-:Y:S01]  /*0a10*/  ULDC.U8 UR8, c[0x0][0x1f0] ;  /* 0x00007c0000087ab9 */ /* 0x000fe20000000000 */
[----:B------:R-:W-:Y:S01]  /*0a20*/  LOP3.LUT R12, R11, 0x3e0, RZ, 0xc0, !PT ;  /* 0x000003e00b0c7812 */ /* 0x000fe200078ec0ff */
[----:B------:R-:W-:Y:S01]  /*0a30*/  IMAD.IADD R8, R7, 0x1, -R8 ;  /* 0x0000000107087824 */ /* 0x000fe200078e0a08 */
[----:B------:R-:W-:Y:S01]  /*0a40*/  LOP3.LUT R19, R19, 0x3fffffe0, RZ, 0xc0, !PT ;  /* 0x3fffffe013137812 */ /* 0x000fe200078ec0ff */
[----:B------:R-:W-:Y:S01]  /*0a50*/  IMAD.HI.U32 R11, R17, -0x2daee0ad, RZ ;  /* 0xd2511f53110b7827 */ /* 0x000fe200078e00ff */
[----:B------:R-:W-:-:S02]  /*0a60*/  LOP3.LUT R10, R10, 0x3, RZ, 0xc0, !PT ;  /* 0x000000030a0a7812 */ /* 0x000fc400078ec0ff */
[----:B------:R-:W-:Y:S01]  /*0a70*/  IMNMX R8, RZ, R8, !PT ;  /* 0x00000008ff087217 */ /* 0x000fe20007800200 */
[----:B------:R-:W-:Y:S01]  /*0a80*/  IMAD.IADD R12, R7, 0x1, -R12 ;  /* 0x00000001070c7824 */ /* 0x000fe200078e0a0c */
[----:B------:R-:W-:Y:S01]  /*0a90*/  MOV R13, 0x1 ;  /* 0x00000001000d7802 */ /* 0x000fe20000000f00 */
[----:B------:R-:W-:Y:S01]  /*0aa0*/  IMAD.HI.U32 R7, R23, -0x326172a9, RZ ;  /* 0xcd9e8d5717077827 */ /* 0x000fe200078e00ff */
[----:B------:R-:W-:Y:S02]  /*0ab0*/  IMNMX R8, R8, 0x20, PT ;  /* 0x0000002008087817 */ /* 0x000fe40003800200 */
[----:B------:R-:W-:Y:S02]  /*0ac0*/  IMNMX R12, RZ, R12, !PT ;  /* 0x0000000cff0c7217 */ /* 0x000fe40007800200 */
[----:B------:R-:W-:Y:S01]  /*0ad0*/  LOP3.LUT R7, R7, UR25, R22, 0x96, !PT ;  /* 0x0000001907077c12 */ /* 0x000fe2000f8e9616 */
[----:B------:R-:W-:Y:S01]  /*0ae0*/  IMAD.IADD R8, R8, 0x1, R19 ;  /* 0x0000000108087824 */ /* 0x000fe200078e0213 */
[----:B------:R-:W-:-:S04]  /*0af0*/  IMNMX R12, R12, 0x20, PT ;  /* 0x000000200c0c7817 */ /* 0x000fc80003800200 */
[----:B------:R-:W-:Y:S01]  /*0b00*/  SHF.L.U32 R9, R8, 0x3, RZ ;  /* 0x0000000308097819 */ /* 0x000fe200000006ff */
[----:B------:R-:W-:Y:S02]  /*0b10*/  IMAD.IADD R15, R19, 0x1, R12 ;  /* 0x00000001130f7824 */ /* 0x000fe400078e020c */
[----:B------:R-:W-:Y:S01]  /*0b20*/  IMAD R12, R23, -0x326172a9, RZ ;  /* 0xcd9e8d57170c7824 */ /* 0x000fe200078e02ff */
[----:B------:R0:W1:Y:S01]  /*0b30*/  I2F.U32 R8, R9 ;  /* 0x0000000900087306 */ /* 0x0000620000201000 */
[----:B------:R-:W-:Y:S01]  /*0b40*/  IMAD.SHL.U32 R15, R15, 0x8, RZ ;  /* 0x000000080f0f7824 */ /* 0x000fe200078e00ff */
[----:B0-----:R-:W-:Y:S01]  /*0b50*/  LOP3.LUT R9, R11, UR26, R14, 0x96, !PT ;  /* 0x0000001a0b097c12 */ /* 0x001fe2000f8e960e */
[----:B------:R-:W-:Y:S02]  /*0b60*/  IMAD R14, R17, -0x2daee0ad, RZ ;  /* 0xd2511f53110e7824 */ /* 0x000fe400078e02ff */
[----:B------:R-:W-:-:S03]  /*0b70*/  IMAD.MOV.U32 R11, RZ, RZ, RZ ;  /* 0x000000ffff0b7224 */ /* 0x000fc600078e00ff */
[----:B-1----:R-:W0:Y:S04]  /*0b80*/  MUFU.RCP R8, R8 ;  /* 0x0000000800087308 */ /* 0x002e280000001000 */
.L_x_6341:
[----:B------:R-:W-:Y:S02]  /*0b90*/  ISETP.NE.U32.AND P0, PT, RZ, c[0x0][0x1c0], PT ;  /* 0x00007000ff007a0c */ /* 0x000fe40003f05070 */
[----:B------:R-:W-:Y:S02]  /*0ba0*/  ISETP.NE.AND P1, PT, R16, RZ, PT ;  /* 0x000000ff1000720c */ /* 0x000fe40003f25270 */
[----:B------:R-:W-:-:S13]  /*0bb0*/  ISETP.NE.AND.EX P0, PT, RZ, c[0x0][0x1c4], PT, P0 ;  /* 0x00007100ff007a0c */ /* 0x000fda0003f05300 */
[----:B------:R-:W-:-:S04]  /*0bc0*/  @P0 IMAD.MOV.U32 R101, RZ, RZ, 0x2 ;  /* 0x00000002ff650424 */ /* 0x000fc800078e00ff */
[----:B------:R-:W-:-:S06]  /*0bd0*/  @P0 IMAD.WIDE R100, R6, R101, c[0x0][0x1c0] ;  /* 0x0000700006640625 */ /* 0x000fcc00078e0265 */
[----:B------:R-:W2:Y:S01]  /*0be0*/  @P0 LDG.E.U16 R100, [R100.64] ;  /* 0x0000000664640981 */ /* 0x000ea2000c1e1500 */
[----:B------:R-:W-:Y:S01]  /*0bf0*/  IMAD R22, R6, c[0x0][0x168], RZ ;  /* 0x00005a0006167a24 */ /* 0x000fe200078e02ff */
[----:B------:R-:W-:Y:S01]  /*0c00*/  HFMA2.MMA R121, -RZ, RZ, 1.875, 0 ;  /* 0x3f800000ff797435 */ /* 0x000fe200000001ff */
[----:B------:R-:W-:Y:S03]  /*0c10*/  BSSY B0, `(.L_x_6158) ;  /* 0x00002e2000007945 */ /* 0x000fe60003800000 */
[----:B------:R-:W-:-:S04]  /*0c20*/  SHF.R.S32.HI R103, RZ, 0x1f, R22 ;  /* 0x0000001fff677819 */ /* 0x000fc80000011416 */
[----:B------:R-:W-:Y:S02]  /*0c30*/  LEA.HI R22, R103, R22, RZ, 0x3 ;  /* 0x0000001667167211 */ /* 0x000fe400078f18ff */
[----:B------:R-:W-:-:S04]  /*0c40*/  LOP3.LUT R103, R0, 0x7f, RZ, 0xc0, !PT ;  /* 0x0000007f00677812 */ /* 0x000fc800078ec0ff */
        /* <DEDUP_REMOVED lines=24> */
.L_x_6161:
[----:B-1----:R-:W-:Y:S02]  /*0dd0*/  IMAD.MOV.U32 R23, RZ, RZ, R12 ;  /* 0x000000ffff177224 */ /* 0x002fe400078e000c */
.L_x_6162:
[----:B------:R-:W-:Y:S05]  /*0de0*/  BSYNC B1 ;  /* 0x0000000000017941 */ /* 0x000fea0003800000 */
.L_x_6160:
        /* <DEDUP_REMOVED lines=16> */
.L_x_6166:
[----:B------:R-:W-:Y:S05]  /*0ef0*/  BSYNC B2 ;  /* 0x0000000000027941 */ /* 0x000fea0003800000 */
.L_x_6165:
[----:B------:R-:W-:Y:S01]  /*0f00*/  LOP3.LUT R10, R10, UR5, R11, 0x96, !PT ;  /* 0x000000050a0a7c12 */ /* 0x000fe2000f8e960b */
[----:B------:R-:W-:Y:S01]  /*0f10*/  IMAD.HI.U32 R7, R2, -0x326172a9, RZ ;  /* 0xcd9e8d5702077827 */ /* 0x000fe200078e00ff */
[----:B------:R-:W-:-:S03]  /*0f20*/  HFMA2.MMA R104, -RZ, RZ, 0, 0 ;  /* 0x00000000ff687435 */ /* 0x000fc600000001ff */
        /* <DEDUP_REMOVED lines=38> */
[----:B------:R-:W-:-:S04]  /*1190*/  IMAD.WIDE.U32 R126, R127, -0x2daee0ad, RZ ;  /* 0xd2511f537f7e7825 */ /* 0x000fc800078e00ff */
[----:B------:R-:W-:Y:S01]  /*11a0*/  IMAD.MOV.U32 R14, RZ, RZ, R126 ;  /* 0x000000ffff0e7224 */ /* 0x000fe200078e007e */
[----:B------:R-:W-:Y:S02]  /*11b0*/  LOP3.LUT R9, R127, UR26, R124, 0x96, !PT ;  /* 0x0000001a7f097c12 */ /* 0x000fe4000f8e967c */
.L_x_6164:
[----:B------:R-:W-:Y:S05]  /*11c0*/  BSYNC B1 ;  /* 0x0000000000017941 */ /* 0x000fea0003800000 */
.L_x_6163:
[----:B------:R-:W1:Y:S01]  /*11d0*/  I2F.U32 R17, R23 ;  /* 0x0000001700117306 */ /* 0x000e620000201000 */
[----:B-----5:R-:W-:Y:S01]  /*11e0*/  PRMT R10, RZ, 0x5410, R100 ;  /* 0x00005410ff0a7816 */ /* 0x020fe20000000064 */
[----:B------:R-:W-:Y:S01]  /*11f0*/  IMAD.MOV.U32 R128, RZ, RZ, 0x2f800000 ;  /* 0x2f800000ff807424 */ /* 0x000fe200078e00ff */
[----:B------:R-:W-:Y:S01]  /*1200*/  BSSY B1, `(.L_x_6167) ;  /* 0x0000016000017945 */ /* 0x000fe20003800000 */
[----:B------:R-:W-:Y:S02]  /*1210*/  IADD3 R109, R104, 0x1, RZ ;  /* 0x00000001686d7810 */ /* 0x000fe40007ffe0ff */
[----:B------:R-:W-:-:S04]  /*1220*/  FMUL.FTZ R10, R10, R121 ;  /* 0x000000790a0a7220 */ /* 0x000fc80000410000 */
[----:B------:R-:W-:Y:S02]  /*1230*/  FMUL.FTZ R10, R10, c[0x0][0x1e8] ;  /* 0x00007a000a0a7a20 */ /* 0x000fe40000410000 */
[----:B-1----:R-:W-:-:S05]  /*1240*/  FFMA.FTZ R17, R17, R128, 1.1641532182693481445e-10 ;  /* 0x2f00000011117423 */ /* 0x002fca0000010080 */
[----:B------:R-:W-:-:S04]  /*1250*/  FSETP.GTU.FTZ.AND P1, PT, R17, c[0x0][0x1e4], PT ;  /* 0x0000790011007a0b */ /* 0x000fc80003f3c000 */
[----:B------:R-:W-:Y:S02]  /*1260*/  P2R R129, PR, RZ, 0x2 ;  /* 0x00000002ff817803 */ /* 0x000fe40000000000 */
[----:B------:R-:W-:Y:S02]  /*1270*/  FSEL R17, R10, RZ, !P1 ;  /* 0x000000ff0a117208 */ /* 0x000fe40004800000 */
[----:B------:R-:W-:Y:S02]  /*1280*/  ISETP.NE.AND P1, PT, R104, 0x1, PT ;  /* 0x000000016800780c */ /* 0x000fe40003f25270 */
[----:B------:R-:W-:Y:S01]  /*1290*/  @P0 PRMT R10, RZ, 0x5410, R24 ;  /* 0x00005410ff0a0816 */ /* 0x000fe20000000018 */
        /* <DEDUP_REMOVED lines=11> */
.L_x_6168:
[----:B------:R-:W-:Y:S02]  /*1350*/  IMAD.MOV.U32 R10, RZ, RZ, R12 ;  /* 0x000000ffff0a7224 */ /* 0x000fe400078e000c */
.L_x_6169:
[----:B------:R-:W-:Y:S05]  /*1360*/  BSYNC B1 ;  /* 0x0000000000017941 */ /* 0x000fea0003800000 */
.L_x_6167:
        /* <DEDUP_REMOVED lines=16> */
.L_x_6173:
[----:B------:R-:W-:Y:S05]  /*1470*/  BSYNC B2 ;  /* 0x0000000000027941 */ /* 0x000fea0003800000 */
.L_x_6172:
        /* <DEDUP_REMOVED lines=39> */
[----:B------:R-:W-:Y:S01]  /*16f0*/  IMAD.MOV.U32 R12, RZ, RZ, R132 ;  /* 0x000000ffff0c7224 */ /* 0x000fe200078e0084 */
[----:B------:R-:W-:Y:S01]  /*1700*/  LOP3.LUT R7, R133, UR25, R126, 0x96, !PT ;  /* 0x0000001985077c12 */ /* 0x000fe2000f8e967e */
[----:B------:R-:W-:-:S04]  /*1710*/  IMAD.WIDE.U32 R126, R127, -0x2daee0ad, RZ ;  /* 0xd2511f537f7e7825 */ /* 0x000fc800078e00ff */
[----:B------:R-:W-:Y:S01]  /*1720*/  IMAD.MOV.U32 R14, RZ, RZ, R126 ;  /* 0x000000ffff0e7224 */ /* 0x000fe200078e007e */
[----:B------:R-:W-:Y:S02]  /*1730*/  LOP3.LUT R9, R127, UR26, R124, 0x96, !PT ;  /* 0x0000001a7f097c12 */ /* 0x000fe4000f8e967c */
.L_x_6171:
[----:B------:R-:W-:Y:S05]  /*1740*/  BSYNC B1 ;  /* 0x0000000000017941 */ /* 0x000fea0003800000 */
.L_x_6170:
[----:B------:R-:W1:Y:S01]  /*1750*/  I2F.U32 R23, R10 ;  /* 0x0000000a00177306 */ /* 0x000e620000201000 */
[----:B------:R-:W-:Y:S01]  /*1760*/  PRMT R100, RZ, 0x7610, R100 ;  /* 0x00007610ff647816 */ /* 0x000fe20000000064 */
[----:B------:R-:W-:Y:S01]  /*1770*/  BSSY B1, `(.L_x_6174) ;  /* 0x0000016000017945 */ /* 0x000fe20003800000 */
[----:B------:R-:W-:-:S03]  /*1780*/  IADD3 R110, R109, 0x1, RZ ;  /* 0x000000016d6e7810 */ /* 0x000fc60007ffe0ff */
[----:B------:R-:W-:-:S04]  /*1790*/  FMUL.FTZ R100, R100, R121 ;  /* 0x0000007964647220 */ /* 0x000fc80000410000 */
[----:B------:R-:W-:Y:S02]  /*17a0*/  FMUL.FTZ R100, R100, c[0x0][0x1e8] ;  /* 0x00007a0064647a20 */ /* 0x000fe40000410000 */
[----:B-1----:R-:W-:-:S05]  /*17b0*/  FFMA.FTZ R23, R23, R128, 1.1641532182693481445e-10 ;  /* 0x2f00000017177423 */ /* 0x002fca0000010080 */
        /* <DEDUP_REMOVED lines=16> */
.L_x_6175:
[----:B------:R-:W-:Y:S02]  /*18c0*/  IMAD.MOV.U32 R10, RZ, RZ, R12 ;  /* 0x000000ffff0a7224 */ /* 0x000fe400078e000c */
.L_x_6176:
[----:B------:R-:W-:Y:S05]  /*18d0*/  BSYNC B1 ;  /* 0x0000000000017941 */ /* 0x000fea0003800000 */
.L_x_6174:
        /* <DEDUP_REMOVED lines=16> */
.L_x_6180:
[----:B------:R-:W-:Y:S05]  /*19e0*/  BSYNC B2 ;  /* 0x0000000000027941 */ /* 0x000fea0003800000 */
.L_x_6179:
        /* <DEDUP_REMOVED lines=44> */
.L_x_6178:
[----:B------:R-:W-:Y:S05]  /*1cb0*/  BSYNC B1 ;  /* 0x0000000000017941 */ /* 0x000fea0003800000 */
.L_x_6177:
[----:B------:R1:W2:Y:S01]  /*1cc0*/  I2F.U32 R23, R10 ;  /* 0x0000000a00177306 */ /* 0x0002a20000201000 */
[----:B------:R-:W-:Y:S01]  /*1cd0*/  ISETP.NE.AND P2, PT, R110, 0x1, PT ;  /* 0x000000016e00780c */ /* 0x000fe20003f45270 */
[----:B------:R-:W-:Y:S01]  /*1ce0*/  BSSY B1, `(.L_x_6181) ;  /* 0x0000015000017945 */ /* 0x000fe20003800000 */
[----:B-1----:R-:W-:-:S05]  /*1cf0*/  PRMT R10, RZ, 0x5410, R101 ;  /* 0x00005410ff0a7816 */ /* 0x002fca0000000065 */
[----:B------:R-:W-:Y:S01]  /*1d00*/  FMUL.FTZ R100, R10, R121 ;  /* 0x000000790a647220 */ /* 0x000fe20000410000 */
[----:B------:R-:W-:Y:S01]  /*1d10*/  @P0 PRMT R10, RZ, 0x5410, R25 ;  /* 0x00005410ff0a0816 */ /* 0x000fe20000000019 */
[----:B--2---:R-:W-:Y:S02]  /*1d20*/  FFMA.FTZ R23, R23, R128, 1.1641532182693481445e-10 ;  /* 0x2f00000017177423 */ /* 0x004fe40000010080 */
[----:B------:R-:W-:-:S03]  /*1d30*/  FMUL.FTZ R100, R100, c[0x0][0x1e8] ;  /* 0x00007a0064647a20 */ /* 0x000fc60000410000 */
[----:B------:R-:W-:-:S04]  /*1d40*/  FSETP.GTU.FTZ.AND P1, PT, R23, c[0x0][0x1e4], PT ;  /* 0x0000790017007a0b */ /* 0x000fc80003f3c000 */
[----:B------:R-:W-:Y:S02]  /*1d50*/  FSEL R23, R100, RZ, !P1 ;  /* 0x000000ff64177208 */ /* 0x000fe40004800000 */
[----:B------:R-:W-:-:S03]  /*1d60*/  IADD3 R100, R110, 0x1, RZ ;  /* 0x000000016e647810 */ /* 0x000fc60007ffe0ff */
        /* <DEDUP_REMOVED lines=11> */
.L_x_6182:
[----:B------:R-:W-:Y:S02]  /*1e20*/  IMAD.MOV.U32 R10, RZ, RZ, R12 ;  /* 0x000000ffff0a7224 */ /* 0x000fe400078e000c */
.L_x_6183:
[----:B------:R-:W-:Y:S05]  /*1e30*/  BSYNC B1 ;  /* 0x0000000000017941 */ /* 0x000fea0003800000 */
.L_x_6181:
        /* <DEDUP_REMOVED lines=16> */
.L_x_6187:
[----:B------:R-:W-:Y:S05]  /*1f40*/  BSYNC B2 ;  /* 0x0000000000027941 */ /* 0x000fea0003800000 */
.L_x_6186:
        /* <DEDUP_REMOVED lines=44> */
.L_x_6185:
[----:B------:R-:W-:Y:S05]  /*2210*/  BSYNC B1 ;  /* 0x0000000000017941 */ /* 0x000fea0003800000 */
.L_x_6184:
[----:B------:R1:W2:Y:S01]  /*2220*/  I2F.U32 R109, R10 ;  /* 0x0000000a006d7306 */ /* 0x0002a20000201000 */
[----:B------:R-:W-:Y:S01]  /*2230*/  ISETP.NE.AND P3, PT, R100, 0x1, PT ;  /* 0x000000016400780c */ /* 0x000fe20003f65270 */
[----:B------:R-:W-:Y:S01]  /*2240*/  BSSY B1, `(.L_x_6188) ;  /* 0x0000015000017945 */ /* 0x000fe20003800000 */
[----:B-1----:R-:W-:-:S05]  /*2250*/  PRMT R10, RZ, 0x7610, R101 ;  /* 0x00007610ff0a7816 */ /* 0x002fca0000000065 */
[----:B------:R-:W-:Y:S02]  /*2260*/  FMUL.FTZ R101, R10, R121 ;  /* 0x000000790a657220 */ /* 0x000fe40000410000 */
[----:B--2---:R-:W-:Y:S02]  /*2270*/  FFMA.FTZ R109, R109, R128, 1.1641532182693481445e-10 ;  /* 0x2f0000006d6d7423 */ /* 0x004fe40000010080 */
[----:B------:R-:W-:-:S03]  /*2280*/  FMUL.FTZ R101, R101, c[0x0][0x1e8] ;  /* 0x00007a0065657a20 */ /* 0x000fc60000410000 */
[----:B------:R-:W-:-:S04]  /*2290*/  FSETP.GTU.FTZ.AND P2, PT, R109, c[0x0][0x1e4], PT ;  /* 0x000079006d007a0b */ /* 0x000fc80003f5c000 */
[----:B------:R-:W-:Y:S02]  /*22a0*/  FSEL R110, R101, RZ, !P2 ;  /* 0x000000ff656e7208 */ /* 0x000fe40005000000 */
[----:B------:R-:W-:-:S03]  /*22b0*/  @P0 PRMT R101, RZ, 0x7610, R25 ;  /* 0x00007610ff650816 */ /* 0x000fc60000000019 */
[----:B------:R-:W-:-:S04]  /*22c0*/  FMUL.FTZ R110, R83, R110 ;  /* 0x0000006e536e7220 */ /* 0x000fc80000410000 */
        /* <DEDUP_REMOVED lines=11> */
.L_x_6189:
[----:B------:R-:W-:Y:S02]  /*2380*/  IMAD.MOV.U32 R10, RZ, RZ, R12 ;  /* 0x000000ffff0a7224 */ /* 0x000fe400078e000c */
.L_x_6190:
[----:B------:R-:W-:Y:S05]  /*2390*/  BSYNC B1 ;  /* 0x0000000000017941 */ /* 0x000fea0003800000 */
.L_x_6188:
        /* <DEDUP_REMOVED lines=16> */
.L_x_6194:
[----:B------:R-:W-:Y:S05]  /*24a0*/  BSYNC B2 ;  /* 0x0000000000027941 */ /* 0x000fea0003800000 */
.L_x_6193:
        /* <DEDUP_REMOVED lines=43> */
[----:B------:R-:W-:Y:S02]  /*2760*/  MOV R14, R124 ;  /* 0x0000007c000e7202 */ /* 0x000fe40000000f00 */
.L_x_6192:
[----:B------:R-:W-:Y:S05]  /*2770*/  BSYNC B1 ;  /* 0x0000000000017941 */ /* 0x000fea0003800000 */
.L_x_6191:
        /* <DEDUP_REMOVED lines=22> */
.L_x_6196:
[----:B------:R-:W-:Y:S02]  /*28e0*/  IMAD.MOV.U32 R10, RZ, RZ, R12 ;  /* 0x000000ffff0a7224 */ /* 0x000fe400078e000c */
.L_x_6197:
[----:B------:R-:W-:Y:S05]  /*28f0*/  BSYNC B1 ;  /* 0x0000000000017941 */ /* 0x000fea0003800000 */
.L_x_6195:
        /* <DEDUP_REMOVED lines=16> */
.L_x_6201:
[----:B------:R-:W-:Y:S05]  /*2a00*/  BSYNC B2 ;  /* 0x0000000000027941 */ /* 0x000fea0003800000 */
.L_x_6200:
        /* <DEDUP_REMOVED lines=42> */
[----:B------:R-:W-:Y:S01]  /*2cb0*/  LOP3.LUT R9, R101, UR26, R124, 0x96, !PT ;  /* 0x0000001a65097c12 */ /* 0x000fe2000f8e967c */
[----:B------:R-:W-:Y:S02]  /*2cc0*/  IMAD.MOV.U32 R100, RZ, RZ, RZ ;  /* 0x000000ffff647224 */ /* 0x000fe400078e00ff */
.L_x_6199:
[----:B------:R-:W-:Y:S05]  /*2cd0*/  BSYNC B1 ;  /* 0x0000000000017941 */ /* 0x000fea0003800000 */
.L_x_6198:
        /* <DEDUP_REMOVED lines=8> */
[----:B------:R-:W-:Y:S02]  /*2d60*/  @P0 PRMT R101, RZ, 0x7610, R26 ;  /* 0x00007610ff650816 */ /* 0x000fe4000000001a */
[----:B------:R-:W-:-:S05]  /*2d70*/  FSEL R102, R102, RZ, !P4 ;  /* 0x000000ff66667208 */ /* 0x000fca0006000000 */
        /* <DEDUP_REMOVED lines=12> */
.L_x_6203:
[----:B------:R-:W-:Y:S02]  /*2e40*/  IMAD.MOV.U32 R102, RZ, RZ, R12 ;  /* 0x000000ffff667224 */ /* 0x000fe400078e000c */
.L_x_6204:
[----:B------:R-:W-:Y:S05]  /*2e50*/  BSYNC B1 ;  /* 0x0000000000017941 */ /* 0x000fea0003800000 */
.L_x_6202:
        /* <DEDUP_REMOVED lines=16> */
.L_x_6208:
[----:B------:R-:W-:Y:S05]  /*2f60*/  BSYNC B2 ;  /* 0x0000000000027941 */ /* 0x000fea0003800000 */
.L_x_6207:
        /* <DEDUP_REMOVED lines=42> */
[----:B------:R-:W-:Y:S01]  /*3210*/  IMAD.MOV.U32 R101, RZ, RZ, RZ ;  /* 0x000000ffff657224 */ /* 0x000fe200078e00ff */
[----:B------:R-:W-:Y:S02]  /*3220*/  MOV R14, R100 ;  /* 0x00000064000e7202 */ /* 0x000fe40000000f00 */
.L_x_6206:
[----:B------:R-:W-:Y:S05]  /*3230*/  BSYNC B1 ;  /* 0x0000000000017941 */ /* 0x000fea0003800000 */
.L_x_6205:
[----:B------:R-:W1:Y:S01]  /*3240*/  I2F.U32 R117, R102 ;  /* 0x0000006600757306 */ /* 0x000e620000201000 */
[----:B------:R-:W-:Y:S01]  /*3250*/  PRMT R10, RZ, 0x5410, R103 ;  /* 0x00005410ff0a7816 */ /* 0x000fe20000000067 */
[----:B------:R-:W-:Y:S01]  /*3260*/  BSSY B1, `(.L_x_6209) ;  /* 0x0000015000017945 */ /* 0x000fe20003800000 */
[----:B------:R-:W-:-:S03]  /*3270*/  ISETP.NE.AND P6, PT, R101, 0x1, PT ;  /* 0x000000016500780c */ /* 0x000fc60003fc5270 */
[----:B------:R-:W-:-:S04]  /*3280*/  FMUL.FTZ R10, R10, R121 ;  /* 0x000000790a0a7220 */ /* 0x000fc80000410000 */
[----:B------:R-:W-:Y:S02]  /*3290*/  FMUL.FTZ R10, R10, c[0x0][0x1e8] ;  /* 0x00007a000a0a7a20 */ /* 0x000fe40000410000 */
[----:B-1----:R-:W-:-:S05]  /*32a0*/  FFMA.FTZ R117, R117, R128, 1.1641532182693481445e-10 ;  /* 0x2f00000075757423 */ /* 0x002fca0000010080 */
[----:B------:R-:W-:-:S04]  /*32b0*/  FSETP.GTU.FTZ.AND P5, PT, R117, c[0x0][0x1e4], PT ;  /* 0x0000790075007a0b */ /* 0x000fc80003fbc000 */
[----:B------:R-:W-:Y:S02]  /*32c0*/  FSEL R117, R10, RZ, !P5 ;  /* 0x000000ff0a757208 */ /* 0x000fe40006800000 */
[----:B------:R-:W-:-:S03]  /*32d0*/  @P0 PRMT R10, RZ, 0x5410, R27 ;  /* 0x00005410ff0a0816 */ /* 0x000fc6000000001b */
[----:B------:R-:W-:-:S04]  /*32e0*/  FMUL.FTZ R117, R78, R117 ;  /* 0x000000754e757220 */ /* 0x000fc80000410000 */
        /* <DEDUP_REMOVED lines=11> */
.L_x_6210:
[----:B------:R-:W-:Y:S02]  /*33a0*/  IMAD.MOV.U32 R102, RZ, RZ, R12 ;  /* 0x000000ffff667224 */ /* 0x000fe400078e000c */
.L_x_6211:
[----:B------:R-:W-:Y:S05]  /*33b0*/  BSYNC B1 ;  /* 0x0000000000017941 */ /* 0x000fea0003800000 */
.L_x_6209:
        /* <DEDUP_REMOVED lines=18> */
.L_x_6215:
[----:B------:R-:W-:Y:S05]  /*34e0*/  BSYNC B2 ;  /* 0x0000000000027941 */ /* 0x000fea0003800000 */
.L_x_6214:
        /* <DEDUP_REMOVED lines=38> */
[----:B------:R-:W-:-:S04]  /*3750*/  IMAD.WIDE.U32 R100, R100, -0x2daee0ad, RZ ;  /* 0xd2511f5364647825 */ /* 0x000fc800078e00ff */
[----:B------:R-:W-:Y:S01]  /*3760*/  IMAD.MOV.U32 R14, RZ, RZ, R100 ;  /* 0x000000ffff0e7224 */ /* 0x000fe200078e0064 */
[----:B------:R-:W-:Y:S01]  /*3770*/  LOP3.LUT R9, R101, UR26, R124, 0x96, !PT ;  /* 0x0000001a65097c12 */ /* 0x000fe2000f8e967c */
[----:B------:R-:W-:-:S04]  /*3780*/  IMAD.WIDE.U32 R124, R125, -0x326172a9, RZ ;  /* 0xcd9e8d577d7c7825 */ /* 0x000fc800078e00ff */
[----:B------:R-:W-:Y:S01]  /*3790*/  IMAD.MOV.U32 R12, RZ, RZ, R124 ;  /* 0x000000ffff0c7224 */ /* 0x000fe200078e007c */
[----:B------:R-:W-:Y:S02]  /*37a0*/  LOP3.LUT R7, R125, UR25, R126, 0x96, !PT ;  /* 0x000000197d077c12 */ /* 0x000fe4000f8e967e */
.L_x_6213:
[----:B------:R-:W-:Y:S05]  /*37b0*/  BSYNC B1 ;  /* 0x0000000000017941 */ /* 0x000fea0003800000 */
.L_x_6212:
[----:B------:R1:W2:Y:S01]  /*37c0*/  I2F.U32 R101, R102 ;  /* 0x0000006600657306 */ /* 0x0002a20000201000 */
[----:B------:R-:W-:Y:S02]  /*37d0*/  PRMT R100, RZ, 0x7610, R103 ;  /* 0x00007610ff647816 */ /* 0x000fe40000000067 */
[----:B------:R-:W-:Y:S02]  /*37e0*/  SEL R132, RZ, 0x10000, P5 ;  /* 0x00010000ff847807 */ /* 0x000fe40002800000 */
[----:B------:R-:W-:Y:S01]  /*37f0*/  ISETP.NE.AND P5, PT, R123, RZ, PT ;  /* 0x000000ff7b00720c */ /* 0x000fe20003fa5270 */
[----:B------:R-:W-:Y:S01]  /*3800*/  FMUL.FTZ R100, R100, R121 ;  /* 0x0000007964647220 */ /* 0x000fe20000410000 */
[----:B------:R-:W-:Y:S02]  /*3810*/  SEL R123, RZ, 0x100, P4 ;  /* 0x00000100ff7b7807 */ /* 0x000fe40002000000 */
[----:B------:R-:W-:Y:S01]  /*3820*/  SEL R126, RZ, 0x1, P2 ;  /* 0x00000001ff7e7807 */ /* 0x000fe20001000000 */
[----:B------:R-:W-:Y:S01]  /*3830*/  FMUL.FTZ R100, R100, c[0x0][0x1e8] ;  /* 0x00007a0064647a20 */ /* 0x000fe20000410000 */
[----:B-1----:R-:W-:Y:S01]  /*3840*/  F2FP.BF16.PACK_AB R102, R118, R109 ;  /* 0x0000006d7666723e */ /* 0x002fe200000010ff */
[----:B--2---:R-:W-:-:S05]  /*3850*/  FFMA.FTZ R101, R101, R128, 1.1641532182693481445e-10 ;  /* 0x2f00000065657423 */ /* 0x004fca0000010080 */
[----:B------:R-:W-:Y:S02]  /*3860*/  FSETP.GTU.FTZ.AND P6, PT, R101, c[0x0][0x1e4], PT ;  /* 0x0000790065007a0b */ /* 0x000fe40003fdc000 */
[----:B------:R-:W-:Y:S02]  /*3870*/  @P0 PRMT R101, RZ, 0x7610, R27 ;  /* 0x00007610ff650816 */ /* 0x000fe4000000001b */
[----:B------:R-:W-:Y:S02]  /*3880*/  FSEL R100, R100, RZ, !P6 ;  /* 0x000000ff64647208 */ /* 0x000fe40007000000 */
[----:B------:R-:W-:-:S03]  /*3890*/  SEL R127, RZ, 0x1000000, P6 ;  /* 0x01000000ff7f7807 */ /* 0x000fc60003000000 */
[----:B------:R-:W-:Y:S01]  /*38a0*/  FMUL.FTZ R128, R79, R100 ;  /* 0x000000644f807220 */ /* 0x000fe20000410000 */
[----:B------:R-:W-:Y:S01]  /*38b0*/  LOP3.LUT R123, R123, R127, R132, 0xfe, !PT ;  /* 0x0000007f7b7b7212 */ /* 0x000fe200078efe84 */
[----:B------:R-:W-:Y:S01]  /*38c0*/  IMAD.WIDE.U32 R126, R126, 0x1000000, RZ ;  /* 0x010000007e7e7825 */ /* 0x000fe200078e00ff */
[----:B------:R-:W-:-:S03]  /*38d0*/  F2FP.BF16.PACK_AB R100, R104, R17 ;  /* 0x000000116864723e */ /* 0x000fc600000010ff */
[----:B------:R-:W-:Y:S01]  /*38e0*/  @P0 FADD.FTZ R128, R101, R128 ;  /* 0x0000008065800221 */ /* 0x000fe20000010000 */
[----:B------:R-:W-:Y:S02]  /*38f0*/  LEA R124, P0, R22, c[0x0][0x188], 0x4 ;  /* 0x00006200167c7a11 */ /* 0x000fe400078020ff */
[----:B------:R-:W-:Y:S02]  /*3900*/  F2FP.BF16.PACK_AB R101, R110, R23 ;  /* 0x000000176e65723e */ /* 0x000fe400000010ff */
[----:B------:R-:W-:Y:S02]  /*3910*/  LEA.HI.X R125, R22, c[0x0][0x18c], RZ, 0x4, P0 ;  /* 0x00006300167d7a11 */ /* 0x000fe400000f24ff */
[----:B------:R-:W-:Y:S02]  /*3920*/  ISETP.NE.AND P0, PT, R129, RZ, PT ;  /* 0x000000ff8100720c */ /* 0x000fe40003f05270 */
[----:B------:R-:W-:Y:S02]  /*3930*/  SEL R129, RZ, 0x1, P3 ;  /* 0x00000001ff817807 */ /* 0x000fe40001800000 */
[----:B------:R-:W-:-:S02]  /*3940*/  F2FP.BF16.PACK_AB R103, R128, R117 ;  /* 0x000000758067723e */ /* 0x000fc400000010ff */
[----:B------:R-:W-:Y:S02]  /*3950*/  LOP3.LUT R129, R127, R123, R129, 0xfe, !PT ;  /* 0x0000007b7f817212 */ /* 0x000fe400078efe81 */
[----:B------:R-:W-:Y:S01]  /*3960*/  SEL R123, RZ, 0x1, P1 ;  /* 0x00000001ff7b7807 */ /* 0x000fe20000800000 */
[----:B------:R1:W-:Y:S01]  /*3970*/  STG.E.128 [R124.64], R100 ;  /* 0x000000647c007986 */ /* 0x0003e2000c101d06 */
[----:B------:R-:W-:-:S03]  /*3980*/  SEL R127, RZ, 0x1, P5 ;  /* 0x00000001ff7f7807 */ /* 0x000fc60002800000 */
[----:B-1----:R-:W-:Y:S01]  /*3990*/  IMAD.WIDE.U32 R102, R123, 0x10000, RZ ;  /* 0x000100007b667825 */ /* 0x002fe200078e00ff */
        /* <DEDUP_REMOVED lines=9> */
.L_x_6159:
[----:B------:R-:W-:Y:S05]  /*3a30*/  BSYNC B0 ;  /* 0x0000000000007941 */ /* 0x000fea0003800000 */
.L_x_6158:
        /* <DEDUP_REMOVED lines=23> */
.L_x_6219:
[----:B-1----:R-:W-:Y:S02]  /*3bb0*/  MOV R105, R12 ;  /* 0x0000000c00697202 */ /* 0x002fe40000000f00 */
.L_x_6220:
[----:B------:R-:W-:Y:S05]  /*3bc0*/  BSYNC B1 ;  /* 0x0000000000017941 */ /* 0x000fea0003800000 */
.L_x_6218:
        /* <DEDUP_REMOVED lines=16> */
.L_x_6224:
[----:B------:R-:W-:Y:S05]  /*3cd0*/  BSYNC B2 ;  /* 0x0000000000027941 */ /* 0x000fea0003800000 */
.L_x_6223:
        /* <DEDUP_REMOVED lines=40> */
[----:B------:R-:W-:Y:S01]  /*3f60*/  IMAD.WIDE.U32 R126, R127, -0x2daee0ad, RZ ;  /* 0xd2511f537f7e7825 */ /* 0x000fe200078e00ff */
[----:B------:R-:W-:-:S03]  /*3f70*/  MOV R12, R130 ;  /* 0x00000082000c7202 */ /* 0x000fc60000000f00 */
[----:B------:R-:W-:Y:S01]  /*3f80*/  IMAD.MOV.U32 R14, RZ, RZ, R126 ;  /* 0x000000ffff0e7224 */ /* 0x000fe200078e007e */
[----:B------:R-:W-:Y:S02]  /*3f90*/  LOP3.LUT R9, R127, UR26, R124, 0x96, !PT ;  /* 0x0000001a7f097c12 */ /* 0x000fe4000f8e967c */
.L_x_6222:
[----:B------:R-:W-:Y:S05]  /*3fa0*/  BSYNC B1 ;  /* 0x0000000000017941 */ /* 0x000fea0003800000 */
.L_x_6221:
        /* <DEDUP_REMOVED lines=24> */
.L_x_6226:
[----:B------:R-:W-:Y:S02]  /*4130*/  IMAD.MOV.U32 R10, RZ, RZ, R12 ;  /* 0x000000ffff0a7224 */ /* 0x000fe400078e000c */
.L_x_6227:
[----:B------:R-:W-:Y:S05]  /*4140*/  BSYNC B1 ;  /* 0x0000000000017941 */ /* 0x000fea0003800000 */
.L_x_6225:
        /* <DEDUP_REMOVED lines=16> */
.L_x_6231:
[----:B------:R-:W-:Y:S05]  /*4250*/  BSYNC B2 ;  /* 0x0000000000027941 */ /* 0x000fea0003800000 */
.L_x_6230:
        /* <DEDUP_REMOVED lines=44> */
.L_x_6229:
[----:B------:R-:W-:Y:S05]  /*4520*/  BSYNC B1 ;  /* 0x0000000000017941 */ /* 0x000fea0003800000 */
.L_x_6228:
        /* <DEDUP_REMOVED lines=23> */
.L_x_6233:
[----:B------:R-:W-:Y:S02]  /*46a0*/  IMAD.MOV.U32 R10, RZ, RZ, R12 ;  /* 0x000000ffff0a7224 */ /* 0x000fe400078e000c */
.L_x_6234:
[----:B------:R-:W-:Y:S05]  /*46b0*/  BSYNC B1 ;  /* 0x0000000000017941 */ /* 0x000fea0003800000 */
.L_x_6232:
        /* <DEDUP_REMOVED lines=16> */
.L_x_6238:
[----:B------:R-:W-:Y:S05]  /*47c0*/  BSYNC B2 ;  /* 0x0000000000027941 */ /* 0x000fea0003800000 */
.L_x_6237:
        /* <DEDUP_REMOVED lines=44> */
.L_x_6236:
[----:B------:R-:W-:Y:S05]  /*4a90*/  BSYNC B1 ;  /* 0x0000000000017941 */ /* 0x000fea0003800000 */
.L_x_6235:
[----:B------:R-:W1:Y:S01]  /*4aa0*/  I2F.U32 R10, R10 ;  /* 0x0000000a000a7306 */ /* 0x000e620000201000 */
[----:B------:R-:W-:Y:S01]  /*4ab0*/  ISETP.NE.AND P2, PT, R112, 0x1, PT ;  /* 0x000000017000780c */ /* 0x000fe20003f45270 */
[----:B------:R-:W-:Y:S01]  /*4ac0*/  BSSY B1, `(.L_x_6239) ;  /* 0x0000015000017945 */ /* 0x000fe20003800000 */
[----:B-1----:R-:W-:Y:S01]  /*4ad0*/  FFMA.FTZ R100, R10, R129, 1.1641532182693481445e-10 ;  /* 0x2f0000000a647423 */ /* 0x002fe20000010081 */
[----:B------:R-:W-:-:S04]  /*4ae0*/  PRMT R10, RZ, 0x5410, R101 ;  /* 0x00005410ff0a7816 */ /* 0x000fc80000000065 */
[----:B------:R-:W-:Y:S01]  /*4af0*/  FSETP.GTU.FTZ.AND P1, PT, R100, c[0x0][0x1e4], PT ;  /* 0x0000790064007a0b */ /* 0x000fe20003f3c000 */
[----:B------:R-:W-:Y:S01]  /*4b00*/  FMUL.FTZ R105, R10, R121 ;  /* 0x000000790a697220 */ /* 0x000fe20000410000 */
[----:B------:R-:W-:Y:S02]  /*4b10*/  @P0 PRMT R10, RZ, 0x5410, R25 ;  /* 0x00005410ff0a0816 */ /* 0x000fe40000000019 */
[----:B------:R-:W-:Y:S01]  /*4b20*/  IADD3 R100, R112, 0x1, RZ ;  /* 0x0000000170647810 */ /* 0x000fe20007ffe0ff */
[----:B------:R-:W-:-:S05]  /*4b30*/  FMUL.FTZ R105, R105, c[0x0][0x1e8] ;  /* 0x00007a0069697a20 */ /* 0x000fca0000410000 */
        /* <DEDUP_REMOVED lines=12> */
.L_x_6240:
[----:B------:R-:W-:Y:S02]  /*4c00*/  IMAD.MOV.U32 R10, RZ, RZ, R12 ;  /* 0x000000ffff0a7224 */ /* 0x000fe400078e000c */
.L_x_6241:
[----:B------:R-:W-:Y:S05]  /*4c10*/  BSYNC B1 ;  /* 0x0000000000017941 */ /* 0x000fea0003800000 */
.L_x_6239:
        /* <DEDUP_REMOVED lines=16> */
.L_x_6245:
[----:B------:R-:W-:Y:S05]  /*4d20*/  BSYNC B2 ;  /* 0x0000000000027941 */ /* 0x000fea0003800000 */
.L_x_6244:
        /* <DEDUP_REMOVED lines=44> */
.L_x_6243:
[----:B------:R-:W-:Y:S05]  /*4ff0*/  BSYNC B1 ;  /* 0x0000000000017941 */ /* 0x000fea0003800000 */
.L_x_6242:
        /* <DEDUP_REMOVED lines=22> */
.L_x_6247:
[----:B------:R-:W-:Y:S02]  /*5160*/  IMAD.MOV.U32 R10, RZ, RZ, R12 ;  /* 0x000000ffff0a7224 */ /* 0x000fe400078e000c */
.L_x_6248:
[----:B------:R-:W-:Y:S05]  /*5170*/  BSYNC B1 ;  /* 0x0000000000017941 */ /* 0x000fea0003800000 */
.L_x_6246:
        /* <DEDUP_REMOVED lines=16> */
.L_x_6252:
[----:B------:R-:W-:Y:S05]  /*5280*/  BSYNC B2 ;  /* 0x0000000000027941 */ /* 0x000fea0003800000 */
.L_x_6251:
        /* <DEDUP_REMOVED lines=44> */
.L_x_6250:
[----:B------:R-:W-:Y:S05]  /*5550*/  BSYNC B1 ;  /* 0x0000000000017941 */ /* 0x000fea0003800000 */
.L_x_6249:
        /* <DEDUP_REMOVED lines=22> */
.L_x_6254:
[----:B------:R-:W-:Y:S02]  /*56c0*/  IMAD.MOV.U32 R10, RZ, RZ, R12 ;  /* 0x000000ffff0a7224 */ /* 0x000fe400078e000c */
.L_x_6255:
[----:B------:R-:W-:Y:S05]  /*56d0*/  BSYNC B1 ;  /* 0x0000000000017941 */ /* 0x000fea0003800000 */
.L_x_6253:
        /* <DEDUP_REMOVED lines=16> */
.L_x_6259:
[----:B------:R-:W-:Y:S05]  /*57e0*/  BSYNC B2 ;  /* 0x0000000000027941 */ /* 0x000fea0003800000 */
.L_x_6258:
        /* <DEDUP_REMOVED lines=40> */
[----:B------:R-:W-:-:S03]  /*5a70*/  MOV R14, R100 ;  /* 0x00000064000e7202 */ /* 0x000fc60000000f00 */
[----:B------:R-:W-:Y:S01]  /*5a80*/  IMAD.MOV.U32 R12, RZ, RZ, R124 ;  /* 0x000000ffff0c7224 */ /* 0x000fe200078e007c */
[----:B------:R-:W-:Y:S01]  /*5a90*/  LOP3.LUT R7, R125, UR25, R130, 0x96, !PT ;  /* 0x000000197d077c12 */ /* 0x000fe2000f8e9682 */
[----:B------:R-:W-:Y:S02]  /*5aa0*/  IMAD.MOV.U32 R100, RZ, RZ, RZ ;  /* 0x000000ffff647224 */ /* 0x000fe400078e00ff */
.L_x_6257:
[----:B------:R-:W-:Y:S05]  /*5ab0*/  BSYNC B1 ;  /* 0x0000000000017941 */ /* 0x000fea0003800000 */
.L_x_6256:
        /* <DEDUP_REMOVED lines=22> */
.L_x_6261:
[----:B------:R-:W-:Y:S02]  /*5c20*/  IMAD.MOV.U32 R102, RZ, RZ, R12 ;  /* 0x000000ffff667224 */ /* 0x000fe400078e000c */
.L_x_6262:
[----:B------:R-:W-:Y:S05]  /*5c30*/  BSYNC B1 ;  /* 0x0000000000017941 */ /* 0x000fea0003800000 */
.L_x_6260:
        /* <DEDUP_REMOVED lines=16> */
.L_x_6266:
[----:B------:R-:W-:Y:S05]  /*5d40*/  BSYNC B2 ;  /* 0x0000000000027941 */ /* 0x000fea0003800000 */
.L_x_6265:
        /* <DEDUP_REMOVED lines=42> */
[----:B------:R-:W-:Y:S01]  /*5ff0*/  LOP3.LUT R7, R125, UR25, R130, 0x96, !PT ;  /* 0x000000197d077c12 */ /* 0x000fe2000f8e9682 */
[----:B------:R-:W-:Y:S02]  /*6000*/  IMAD.MOV.U32 R101, RZ, RZ, RZ ;  /* 0x000000ffff657224 */ /* 0x000fe400078e00ff */
.L_x_6264:
[----:B------:R-:W-:Y:S05]  /*6010*/  BSYNC B1 ;  /* 0x0000000000017941 */ /* 0x000fea0003800000 */
.L_x_6263:
        /* <DEDUP_REMOVED lines=22> */
.L_x_6268:
[----:B------:R-:W-:Y:S02]  /*6180*/  IMAD.MOV.U32 R102, RZ, RZ, R12 ;  /* 0x000000ffff667224 */ /* 0x000fe400078e000c */
.L_x_6269:
[----:B------:R-:W-:Y:S05]  /*6190*/  BSYNC B1 ;  /* 0x0000000000017941 */ /* 0x000fea0003800000 */
.L_x_6267:
        /* <DEDUP_REMOVED lines=18> */
.L_x_6273:
[----:B------:R-:W-:Y:S05]  /*62c0*/  BSYNC B2 ;  /* 0x0000000000027941 */ /* 0x000fea0003800000 */
.L_x_6272:
        /* <DEDUP_REMOVED lines=41> */
[----:B------:R-:W-:-:S05]  /*6560*/  IMAD.WIDE.U32 R100, R7, -0x326172a9, RZ ;  /* 0xcd9e8d5707647825 */ /* 0x000fca00078e00ff */
[----:B------:R-:W-:Y:S02]  /*6570*/  LOP3.LUT R7, R101, UR25, R124, 0x96, !PT ;  /* 0x0000001965077c12 */ /* 0x000fe4000f8e967c */
[----:B------:R-:W-:Y:S02]  /*6580*/  MOV R12, R100 ;  /* 0x00000064000c7202 */ /* 0x000fe40000000f00 */
.L_x_6271:
[----:B------:R-:W-:Y:S05]  /*6590*/  BSYNC B1 ;  /* 0x0000000000017941 */ /* 0x000fea0003800000 */
.L_x_6270:
[----:B------:R1:W2:Y:S01]  /*65a0*/  I2F.U32 R100, R102 ;  /* 0x0000006600647306 */ /* 0x0002a20000201000 */
[----:B------:R-:W-:Y:S02]  /*65b0*/  SEL R132, RZ, 0x10000, P5 ;  /* 0x00010000ff847807 */ /* 0x000fe40002800000 */
[----:B------:R-:W-:Y:S02]  /*65c0*/  ISETP.NE.AND P5, PT, R126, RZ, PT ;  /* 0x000000ff7e00720c */ /* 0x000fe40003fa5270 */
[----:B------:R-:W-:Y:S02]  /*65d0*/  SEL R131, RZ, 0x1, P3 ;  /* 0x00000001ff837807 */ /* 0x000fe40001800000 */
[----:B-1----:R-:W-:-:S05]  /*65e0*/  PRMT R102, RZ, 0x7610, R103 ;  /* 0x00007610ff667816 */ /* 0x002fca0000000067 */
[----:B------:R-:W-:Y:S01]  /*65f0*/  FMUL.FTZ R101, R102, R121 ;  /* 0x0000007966657220 */ /* 0x000fe20000410000 */
[----:B------:R-:W-:Y:S01]  /*6600*/  F2FP.BF16.PACK_AB R102, R116, R111 ;  /* 0x0000006f7466723e */ /* 0x000fe200000010ff */
[----:B--2---:R-:W-:Y:S01]  /*6610*/  FFMA.FTZ R100, R100, R129, 1.1641532182693481445e-10 ;  /* 0x2f00000064647423 */ /* 0x004fe20000010081 */
[----:B------:R-:W-:Y:S01]  /*6620*/  SEL R129, RZ, 0x100, P4 ;  /* 0x00000100ff817807 */ /* 0x000fe20002000000 */
[----:B------:R-:W-:-:S03]  /*6630*/  FMUL.FTZ R101, R101, c[0x0][0x1e8] ;  /* 0x00007a0065657a20 */ /* 0x000fc60000410000 */
[----:B------:R-:W-:Y:S02]  /*6640*/  FSETP.GTU.FTZ.AND P6, PT, R100, c[0x0][0x1e4], PT ;  /* 0x0000790064007a0b */ /* 0x000fe40003fdc000 */
[----:B------:R-:W-:Y:S02]  /*6650*/  F2FP.BF16.PACK_AB R100, R106, R19 ;  /* 0x000000136a64723e */ /* 0x000fe400000010ff */
[----:B------:R-:W-:Y:S02]  /*6660*/  FSEL R130, R101, RZ, !P6 ;  /* 0x000000ff65827208 */ /* 0x000fe40007000000 */
[----:B------:R-:W-:Y:S02]  /*6670*/  @P0 PRMT R101, RZ, 0x7610, R27 ;  /* 0x00007610ff650816 */ /* 0x000fe4000000001b */
[----:B------:R-:W-:Y:S01]  /*6680*/  SEL R126, RZ, 0x1000000, P6 ;  /* 0x01000000ff7e7807 */ /* 0x000fe20003000000 */
[----:B------:R-:W-:-:S03]  /*6690*/  FMUL.FTZ R130, R55, R130 ;  /* 0x0000008237827220 */ /* 0x000fc60000410000 */
[----:B------:R-:W-:Y:S01]  /*66a0*/  LOP3.LUT R129, R129, R126, R132, 0xfe, !PT ;  /* 0x0000007e81817212 */ /* 0x000fe200078efe84 */
[----:B------:R-:W-:Y:S01]  /*66b0*/  @P0 FADD.FTZ R130, R101, R130 ;  /* 0x0000008265820221 */ /* 0x000fe20000010000 */
[C---:B------:R-:W-:Y:S02]  /*66c0*/  LEA R124, P0, R123.reuse, c[0x0][0x188], 0x4 ;  /* 0x000062007b7c7a11 */ /* 0x040fe400078020ff */
[----:B------:R-:W-:Y:S02]  /*66d0*/  SEL R126, RZ, 0x1, P2 ;  /* 0x00000001ff7e7807 */ /* 0x000fe40001000000 */
[----:B------:R-:W-:Y:S02]  /*66e0*/  LEA.HI.X R125, R123, c[0x0][0x18c], RZ, 0x4, P0 ;  /* 0x000063007b7d7a11 */ /* 0x000fe400000f24ff */
[----:B------:R-:W-:Y:S01]  /*66f0*/  ISETP.NE.AND P0, PT, R127, RZ, PT ;  /* 0x000000ff7f00720c */ /* 0x000fe20003f05270 */
[----:B------:R-:W-:Y:S01]  /*6700*/  IMAD.WIDE.U32 R126, R126, 0x1000000, RZ ;  /* 0x010000007e7e7825 */ /* 0x000fe200078e00ff */
[----:B------:R-:W-:-:S02]  /*6710*/  F2FP.BF16.PACK_AB R101, R112, R105 ;  /* 0x000000697065723e */ /* 0x000fc400000010ff */
[----:B------:R-:W-:Y:S02]  /*6720*/  F2FP.BF16.PACK_AB R103, R130, R115 ;  /* 0x000000738267723e */ /* 0x000fe400000010ff */
[----:B------:R-:W-:Y:S02]  /*6730*/  LOP3.LUT R131, R127, R129, R131, 0xfe, !PT ;  /* 0x000000817f837212 */ /* 0x000fe400078efe83 */
[----:B------:R-:W-:Y:S01]  /*6740*/  SEL R127, RZ, 0x1, P1 ;  /* 0x00000001ff7f7807 */ /* 0x000fe20000800000 */
[----:B------:R1:W-:Y:S01]  /*6750*/  STG.E.128 [R124.64], R100 ;  /* 0x000000647c007986 */ /* 0x0003e2000c101d06 */
[----:B------:R-:W-:-:S03]  /*6760*/  SEL R129, RZ, 0x1, P5 ;  /* 0x00000001ff817807 */ /* 0x000fc60002800000 */
[----:B-1----:R-:W-:-:S04]  /*6770*/  IMAD.WIDE.U32 R102, R127, 0x10000, RZ ;  /* 0x000100007f667825 */ /* 0x002fc800078e00ff */
[----:B------:R-:W-:-:S05]  /*6780*/  IMAD.WIDE.U32 R100, R129, 0x100, RZ ;  /* 0x0000010081647825 */ /* 0x000fca00078e00ff */
[----:B------:R-:W-:Y:S02]  /*6790*/  LOP3.LUT R103, R101, R131, R103, 0xfe, !PT ;  /* 0x0000008365677212 */ /* 0x000fe400078efe67 */
[----:B------:R-:W-:Y:S02]  /*67a0*/  LOP3.LUT R126, R100, R126, R102, 0xfe, !PT ;  /* 0x0000007e647e7212 */ /* 0x000fe400078efe66 */
[----:B------:R-:W-:Y:S02]  /*67b0*/  SEL R101, RZ, 0x1, P0 ;  /* 0x00000001ff657807 */ /* 0x000fe40000000000 */
[C---:B------:R-:W-:Y:S02]  /*67c0*/  LEA R100, P0, R123.reuse, c[0x0][0x190], 0x3 ;  /* 0x000064007b647a11 */ /* 0x040fe400078018ff */
[----:B------:R-:W-:Y:S02]  /*67d0*/  LOP3.LUT R102, R126, R101, RZ, 0xfc, !PT ;  /* 0x000000657e667212 */ /* 0x000fe400078efcff */
[----:B------:R-:W-:-:S02]  /*67e0*/  LEA.HI.X R101, R123, c[0x0][0x194], RZ, 0x3, P0 ;  /* 0x000065007b657a11 */ /* 0x000fc400000f1cff */
[----:B------:R-:W-:-:S03]  /*67f0*/  IADD3 R123, R123, 0x80, RZ ;  /* 0x000000807b7b7810 */ /* 0x000fc60007ffe0ff */
[----:B------:R1:W-:Y:S04]  /*6800*/  STG.E.64 [R100.64], R102 ;  /* 0x0000006664007986 */ /* 0x0003e8000c101b06 */
.L_x_6217:
[----:B------:R-:W-:Y:S05]  /*6810*/  BSYNC B0 ;  /* 0x0000000000007941 */ /* 0x000fea0003800000 */
.L_x_6216:
        /* <DEDUP_REMOVED lines=23> */
.L_x_6277:
[----:B-1----:R-:W-:Y:S02]  /*6990*/  IMAD.MOV.U32 R107, RZ, RZ, R12 ;  /* 0x000000ffff6b7224 */ /* 0x002fe400078e000c */
.L_x_6278:
[----:B------:R-:W-:Y:S05]  /*69a0*/  BSYNC B1 ;  /* 0x0000000000017941 */ /* 0x000fea0003800000 */
.L_x_6276:
        /* <DEDUP_REMOVED lines=16> */
.L_x_6282:
[----:B------:R-:W-:Y:S05]  /*6ab0*/  BSYNC B2 ;  /* 0x0000000000027941 */ /* 0x000fea0003800000 */
.L_x_6281:
        /* <DEDUP_REMOVED lines=44> */
.L_x_6280:
[----:B------:R-:W-:Y:S05]  /*6d80*/  BSYNC B1 ;  /* 0x0000000000017941 */ /* 0x000fea0003800000 */
.L_x_6279:
        /* <DEDUP_REMOVED lines=24> */
.L_x_6284:
[----:B------:R-:W-:Y:S02]  /*6f10*/  IMAD.MOV.U32 R10, RZ, RZ, R12 ;  /* 0x000000ffff0a7224 */ /* 0x000fe400078e000c */
.L_x_6285:
[----:B------:R-:W-:Y:S05]  /*6f20*/  BSYNC B1 ;  /* 0x0000000000017941 */ /* 0x000fea0003800000 */
.L_x_6283:
        /* <DEDUP_REMOVED lines=16> */
.L_x_6289:
[----:B------:R-:W-:Y:S05]  /*7030*/  BSYNC B2 ;  /* 0x0000000000027941 */ /* 0x000fea0003800000 */
.L_x_6288:
        /* <DEDUP_REMOVED lines=44> */
.L_x_6287:
[----:B------:R-:W-:Y:S05]  /*7300*/  BSYNC B1 ;  /* 0x0000000000017941 */ /* 0x000fea0003800000 */
.L_x_6286:
        /* <DEDUP_REMOVED lines=23> */
.L_x_6291:
[----:B------:R-:W-:Y:S02]  /*7480*/  IMAD.MOV.U32 R10, RZ, RZ, R12 ;  /* 0x000000ffff0a7224 */ /* 0x000fe400078e000c */
.L_x_6292:
[----:B------:R-:W-:Y:S05]  /*7490*/  BSYNC B1 ;  /* 0x0000000000017941 */ /* 0x000fea0003800000 */
.L_x_6290:
        /* <DEDUP_REMOVED lines=16> */
.L_x_6296:
[----:B------:R-:W-:Y:S05]  /*75a0*/  BSYNC B2 ;  /* 0x0000000000027941 */ /* 0x000fea0003800000 */
.L_x_6295:
        /* <DEDUP_REMOVED lines=44> */
.L_x_6294:
[----:B------:R-:W-:Y:S05]  /*7870*/  BSYNC B1 ;  /* 0x0000000000017941 */ /* 0x000fea0003800000 */
.L_x_6293:
        /* <DEDUP_REMOVED lines=22> */
.L_x_6298:
[----:B------:R-:W-:Y:S02]  /*79e0*/  IMAD.MOV.U32 R10, RZ, RZ, R12 ;  /* 0x000000ffff0a7224 */ /* 0x000fe400078e000c */
.L_x_6299:
[----:B------:R-:W-:Y:S05]  /*79f0*/  BSYNC B1 ;  /* 0x0000000000017941 */ /* 0x000fea0003800000 */
.L_x_6297:
        /* <DEDUP_REMOVED lines=16> */
.L_x_6303:
[----:B------:R-:W-:Y:S05]  /*7b00*/  BSYNC B2 ;  /* 0x0000000000027941 */ /* 0x000fea0003800000 */
.L_x_6302:
        /* <DEDUP_REMOVED lines=44> */
.L_x_6301:
[----:B------:R-:W-:Y:S05]  /*7dd0*/  BSYNC B1 ;  /* 0x0000000000017941 */ /* 0x000fea0003800000 */
.L_x_6300:
        /* <DEDUP_REMOVED lines=22> */
.L_x_6305:
[----:B------:R-:W-:Y:S02]  /*7f40*/  IMAD.MOV.U32 R10, RZ, RZ, R12 ;  /* 0x000000ffff0a7224 */ /* 0x000fe400078e000c */
.L_x_6306:
[----:B------:R-:W-:Y:S05]  /*7f50*/  BSYNC B1 ;  /* 0x0000000000017941 */ /* 0x000fea0003800000 */
.L_x_6304:
        /* <DEDUP_REMOVED lines=16> */
.L_x_6310:
[----:B------:R-:W-:Y:S05]  /*8060*/  BSYNC B2 ;  /* 0x0000000000027941 */ /* 0x000fea0003800000 */
.L_x_6309:
        /* <DEDUP_REMOVED lines=44> */
.L_x_6308:
[----:B------:R-:W-:Y:S05]  /*8330*/  BSYNC B1 ;  /* 0x0000000000017941 */ /* 0x000fea0003800000 */
.L_x_6307:
        /* <DEDUP_REMOVED lines=22> */
.L_x_6312:
[----:B------:R-:W-:Y:S02]  /*84a0*/  IMAD.MOV.U32 R10, RZ, RZ, R12 ;  /* 0x000000ffff0a7224 */ /* 0x000fe400078e000c */
.L_x_6313:
[----:B------:R-:W-:Y:S05]  /*84b0*/  BSYNC B1 ;  /* 0x0000000000017941 */ /* 0x000fea0003800000 */
.L_x_6311:
        /* <DEDUP_REMOVED lines=16> */
.L_x_6317:
[----:B------:R-:W-:Y:S05]  /*85c0*/  BSYNC B2 ;  /* 0x0000000000027941 */ /* 0x000fea0003800000 */
.L_x_6316:
        /* <DEDUP_REMOVED lines=44> */
.L_x_6315:
[----:B------:R-:W-:Y:S05]  /*8890*/  BSYNC B1 ;  /* 0x0000000000017941 */ /* 0x000fea0003800000 */
.L_x_6314:
        /* <DEDUP_REMOVED lines=22> */
.L_x_6319:
[----:B------:R-:W-:Y:S02]  /*8a00*/  IMAD.MOV.U32 R102, RZ, RZ, R12 ;  /* 0x000000ffff667224 */ /* 0x000fe400078e000c */
.L_x_6320:
[----:B------:R-:W-:Y:S05]  /*8a10*/  BSYNC B1 ;  /* 0x0000000000017941 */ /* 0x000fea0003800000 */
.L_x_6318:
        /* <DEDUP_REMOVED lines=16> */
.L_x_6324:
[----:B------:R-:W-:Y:S05]  /*8b20*/  BSYNC B2 ;  /* 0x0000000000027941 */ /* 0x000fea0003800000 */
.L_x_6323:
        /* <DEDUP_REMOVED lines=44> */
.L_x_6322:
[----:B------:R-:W-:Y:S05]  /*8df0*/  BSYNC B1 ;  /* 0x0000000000017941 */ /* 0x000fea0003800000 */
.L_x_6321:
        /* <DEDUP_REMOVED lines=22> */
.L_x_6326:
[----:B------:R-:W-:Y:S02]  /*8f60*/  IMAD.MOV.U32 R102, RZ, RZ, R12 ;  /* 0x000000ffff667224 */ /* 0x000fe400078e000c */
.L_x_6327:
[----:B------:R-:W-:Y:S05]  /*8f70*/  BSYNC B1 ;  /* 0x0000000000017941 */ /* 0x000fea0003800000 */
.L_x_6325:
        /* <DEDUP_REMOVED lines=18> */
.L_x_6331:
[----:B------:R-:W-:Y:S05]  /*90a0*/  BSYNC B2 ;  /* 0x0000000000027941 */ /* 0x000fea0003800000 */
.L_x_6330:
        /* <DEDUP_REMOVED lines=44> */
.L_x_6329:
[----:B------:R-:W-:Y:S05]  /*9370*/  BSYNC B1 ;  /* 0x0000000000017941 */ /* 0x000fea0003800000 */
.L_x_6328:
        /* <DEDUP_REMOVED lines=8> */
[----:B------:R-:W-:-:S02]  /*9400*/  SEL R129, RZ, 0x1, P3 ;  /* 0x00000001ff817807 */ /* 0x000fc40001800000 */
[----:B-1----:R-:W-:Y:S01]  /*9410*/  F2FP.BF16.PACK_AB R102, R120, R113 ;  /* 0x000000717866723e */ /* 0x002fe200000010ff */
[----:B--2---:R-:W-:-:S05]  /*9420*/  FFMA.FTZ R101, R101, R122, 1.1641532182693481445e-10 ;  /* 0x2f00000065657423 */ /* 0x004fca000001007a */
[----:B------:R-:W-:Y:S02]  /*9430*/  FSETP.GTU.FTZ.AND P6, PT, R101, c[0x0][0x1e4], PT ;  /* 0x0000790065007a0b */ /* 0x000fe40003fdc000 */
[----:B------:R-:W-:Y:S02]  /*9440*/  @P0 PRMT R101, RZ, 0x7610, R27 ;  /* 0x00007610ff650816 */ /* 0x000fe4000000001b */
[----:B------:R-:W-:-:S05]  /*9450*/  FSEL R100, R100, RZ, !P6 ;  /* 0x000000ff64647208 */ /* 0x000fca0007000000 */
[----:B------:R-:W-:Y:S01]  /*9460*/  FMUL.FTZ R122, R31, R100 ;  /* 0x000000641f7a7220 */ /* 0x000fe20000410000 */
[----:B------:R-:W-:-:S03]  /*9470*/  F2FP.BF16.PACK_AB R100, R108, R21 ;  /* 0x000000156c64723e */ /* 0x000fc600000010ff */
        /* <DEDUP_REMOVED lines=8> */
[----:B------:R-:W-:Y:S02]  /*9500*/  IMAD.WIDE.U32 R126, R126, 0x1000000, RZ ;  /* 0x010000007e7e7825 */ /* 0x000fe400078e00ff */
[----:B------:R1:W-:Y:S03]  /*9510*/  STG.E.128 [R124.64], R100 ;  /* 0x000000647c007986 */ /* 0x0003e6000c101d06 */
[----:B------:R-:W-:Y:S02]  /*9520*/  LOP3.LUT R129, R127, R121, R129, 0xfe, !PT ;  /* 0x000000797f817212 */ /* 0x000fe400078efe81 */
[----:B------:R-:W-:Y:S02]  /*9530*/  SEL R121, RZ, 0x1, P1 ;  /* 0x00000001ff797807 */ /* 0x000fe40000800000 */
        /* <DEDUP_REMOVED lines=8> */
[----:B------:R-:W-:-:S05]  /*95c0*/  LEA.HI.X R101, R123, c[0x0][0x194], RZ, 0x3, P0 ;  /* 0x000065007b657a11 */ /* 0x000fca00000f1cff */
[----:B------:R1:W-:Y:S04]  /*95d0*/  STG.E.64 [R100.64], R102 ;  /* 0x0000006664007986 */ /* 0x0003e8000c101b06 */
.L_x_6275:
[----:B------:R-:W-:Y:S05]  /*95e0*/  BSYNC B0 ;  /* 0x0000000000007941 */ /* 0x000fea0003800000 */
.L_x_6274:
[----:B-1----:R-:W-:Y:S01]  /*95f0*/  FADD.FTZ R101, RZ, R17 ;  /* 0x00000011ff657221 */ /* 0x002fe20000010000 */
[----:B------:R-:W-:Y:S02]  /*9600*/  ISETP.NE.AND P0, PT, R16, RZ, PT ;  /* 0x000000ff1000720c */ /* 0x000fe40003f05270 */
        /* <DEDUP_REMOVED lines=32> */
.L_x_6342:
[----:B--2---:R-:W-:Y:S01]  /*9810*/  FADD.FTZ R124, R100, R101 ;  /* 0x00000065647c7221 */ /* 0x004fe20000010000 */
[----:B------:R-:W-:Y:S05]  /*9820*/  BRA.DIV ~URZ, `(.L_x_6333) ;  /* 0x00000fe27f007947 */ /* 0x000fea000b800000 */
[----:B-1----:R-:W1:Y:S01]  /*9830*/  SHFL.BFLY PT, R100, R124, 0x2, 0x1f ;  /* 0x0c401f007c647f89 */ /* 0x002e6200000e0000 */
        /* <DEDUP_REMOVED lines=67> */
.L_x_6343:
        /* <DEDUP_REMOVED lines=11> */
[----:B------:R-:W-:Y:S01]  /*9d20*/  @!P0 IMAD.IADD R121, R121, 0x1, R124 ;  /* 0x0000000179798824 */ /* 0x000fe200078e027c */
[----:B------:R-:W-:Y:S01]  /*9d30*/  ISETP.NE.AND P1, PT, RZ, UR8, PT ;  /* 0x00000008ff007c0c */ /* 0x000fe2000bf25270 */
[----:B------:R-:W-:Y:S01]  /*9d40*/  IMAD.MOV.U32 R103, RZ, RZ, RZ ;  /* 0x000000ffff677224 */ /* 0x000fe200078e00ff */
[----:B------:R-:W-:Y:S01]  /*9d50*/  ISETP.NE.AND P2, PT, R16, RZ, PT ;  /* 0x000000ff1000720c */ /* 0x000fe20003f45270 */
[----:B------:R-:W-:Y:S01]  /*9d60*/  @!P0 IMAD.MOV.U32 R103, RZ, RZ, R15 ;  /* 0x000000ffff678224 */ /* 0x000fe200078e000f */
[----:B------:R-:W-:Y:S03]  /*9d70*/  BSSY B0, `(.L_x_6334) ;  /* 0x0000054000007945 */ /* 0x000fe60003800000 */
[----:B------:R-:W-:Y:S01]  /*9d80*/  I2F R127, R103 ;  /* 0x00000067007f7306 */ /* 0x000fe20000201400 */
[----:B------:R-:W-:Y:S01]  /*9d90*/  @!P0 LDS.64 R100, [R121.X8] ;  /* 0x0000000079648984 */ /* 0x000fe20000008a00 */
[----:B------:R-:W-:-:S03]  /*9da0*/  LOP3.LUT P0, RZ, R102, 0x1f, R0, 0xf8, !PT ;  /* 0x0000001f66ff7812 */ /* 0x000fc6000780f800 */
[----:B------:R-:W1:Y:S02]  /*9db0*/  SHFL.DOWN PT, R102, R103, 0x2, 0x1f ;  /* 0x08401f0067667f89 */ /* 0x000e6400000e0000 */
[----:B01----:R-:W-:Y:S02]  /*9dc0*/  IADD3 R125, R102, R103, RZ ;  /* 0x00000067667d7210 */ /* 0x003fe40007ffe0ff */
[----:B------:R-:W0:Y:S01]  /*9dd0*/  I2F R102, R102 ;  /* 0x0000006600667306 */ /* 0x000e220000201400 */
[----:B------:R-:W1:Y:S02]  /*9de0*/  SHFL.DOWN PT, R123, R100, 0x2, 0x1f ;  /* 0x08401f00647b7f89 */ /* 0x000e6400000e0000 */
[C---:B-1----:R-:W-:Y:S02]  /*9df0*/  FADD.FTZ R124, -R123.reuse, R100 ;  /* 0x000000647b7c7221 */ /* 0x042fe40000010100 */
[----:B0-----:R-:W-:Y:S02]  /*9e00*/  FMUL.FTZ R123, R123, R102 ;  /* 0x000000667b7b7220 */ /* 0x001fe40000410000 */
[----:B------:R-:W-:-:S02]  /*9e10*/  FMUL.FTZ R124, R124, R124 ;  /* 0x0000007c7c7c7220 */ /* 0x000fc40000410000 */
[----:B------:R-:W-:Y:S02]  /*9e20*/  FFMA.FTZ R126, R127, R100, R123 ;  /* 0x000000647f7e7223 */ /* 0x000fe4000001007b */
[----:B------:R-:W-:Y:S01]  /*9e30*/  FMUL.FTZ R124, R124, R127 ;  /* 0x0000007f7c7c7220 */ /* 0x000fe20000410000 */
[----:B------:R-:W0:Y:S03]  /*9e40*/  I2F R100, R125 ;  /* 0x0000007d00647306 */ /* 0x000e260000201400 */
[----:B------:R-:W-:Y:S02]  /*9e50*/  FMUL.FTZ R121, R124, R102 ;  /* 0x000000667c797220 */ /* 0x000fe40000410000 */
[----:B------:R-:W1:Y:S04]  /*9e60*/  SHFL.DOWN PT, R124, R101, 0x2, 0x1f ;  /* 0x08401f00657c7f89 */ /* 0x000e6800000e0000 */
[----:B------:R-:W2:Y:S01]  /*9e70*/  SHFL.DOWN PT, R102, R125, 0x1, 0x1f ;  /* 0x08201f007d667f89 */ /* 0x000ea200000e0000 */
[----:B0-----:R-:W0:Y:S01]  /*9e80*/  MUFU.RCP R103, R100 ;  /* 0x0000006400677308 */ /* 0x001e220000001000 */
[----:B-1----:R-:W-:-:S04]  /*9e90*/  FADD.FTZ R124, R124, R101 ;  /* 0x000000657c7c7221 */ /* 0x002fc80000010000 */
[C---:B0-----:R-:W-:Y:S02]  /*9ea0*/  FFMA.FTZ R121, R103.reuse, R121, R124 ;  /* 0x0000007967797223 */ /* 0x041fe4000001007c */
[----:B------:R-:W-:Y:S02]  /*9eb0*/  FMUL.FTZ R103, R103, R126 ;  /* 0x0000007e67677220 */ /* 0x000fe40000410000 */
[----:B--2---:R-:W-:Y:S02]  /*9ec0*/  IMAD.IADD R123, R125, 0x1, R102 ;  /* 0x000000017d7b7824 */ /* 0x004fe400078e0266 */
        /* <DEDUP_REMOVED lines=8> */
[----:B------:R-:W0:Y:S02]  /*9f50*/  SHFL.DOWN PT, R100, R121, 0x1, 0x1f ;  /* 0x08201f0079647f89 */ /* 0x000e2400000e0000 */
[----:B------:R-:W-:-:S02]  /*9f60*/  FMUL.FTZ R126, R101, R102 ;  /* 0x00000066657e7220 */ /* 0x000fc40000410000 */
[----:B--2---:R-:W1:Y:S02]  /*9f70*/  MUFU.RCP R101, R123 ;  /* 0x0000007b00657308 */ /* 0x004e640000001000 */
[----:B-1----:R-:W-:Y:S02]  /*9f80*/  FMUL.FTZ R124, R101, R124 ;  /* 0x0000007c657c7220 */ /* 0x002fe40000410000 */
[----:B0-----:R-:W-:-:S03]  /*9f90*/  FADD.FTZ R100, R121, R100 ;  /* 0x0000006479647221 */ /* 0x001fc60000010000 */
[----:B------:R-:W0:Y:S01]  /*9fa0*/  SHFL.IDX PT, R125, R124, RZ, 0x1f ;  /* 0x00001fff7c7d7589 */ /* 0x000e2200000e0000 */
[----:B------:R-:W-:Y:S02]  /*9fb0*/  FFMA.FTZ R126, R101, R126, R100 ;  /* 0x0000007e657e7223 */ /* 0x000fe40000010064 */
[----:B------:R-:W-:-:S03]  /*9fc0*/  IMAD.MOV.U32 R100, RZ, RZ, c[0x0][0x1e0] ;  /* 0x00007800ff647624 */ /* 0x000fc600078e00ff */
        /* <DEDUP_REMOVED lines=18> */
[----:B-----5:R-:W-:Y:S02]  /*a0f0*/  FFMA.FTZ R100, R88, R101, R96 ;  /* 0x0000006558647223 */ /* 0x020fe40000010060 */
[----:B------:R-:W-:Y:S02]  /*a100*/  FFMA.FTZ R101, R89, R102, R97 ;  /* 0x0000006659657223 */ /* 0x000fe40000010061 */
[--C-:B------:R-:W-:Y:S02]  /*a110*/  FADD.FTZ R102, R23, -R123.reuse ;  /* 0x8000007b17667221 */ /* 0x100fe40000010000 */
[----:B------:R-:W-:Y:S01]  /*a120*/  FADD.FTZ R124, R110, -R123 ;  /* 0x8000007b6e7c7221 */ /* 0x000fe20000010000 */
[----:B------:R-:W-:Y:S01]  /*a130*/  F2FP.BF16.PACK_AB R100, R101, R100 ;  /* 0x000000646564723e */ /* 0x000fe200000010ff */
[C---:B------:R-:W-:Y:S02]  /*a140*/  FMUL.FTZ R101, R121.reuse, R102 ;  /* 0x0000006679657220 */ /* 0x040fe40000410000 */
[----:B------:R-:W-:-:S02]  /*a150*/  FMUL.FTZ R124, R121, R124 ;  /* 0x0000007c797c7220 */ /* 0x000fc40000410000 */
[----:B------:R-:W-:Y:S02]  /*a160*/  FFMA.FTZ R101, R90, R101, R98 ;  /* 0x000000655a657223 */ /* 0x000fe40000010062 */
[----:B------:R-:W-:Y:S02]  /*a170*/  FFMA.FTZ R124, R91, R124, R99 ;  /* 0x0000007c5b7c7223 */ /* 0x000fe40000010063 */
[--C-:B------:R-:W-:Y:S02]  /*a180*/  FADD.FTZ R102, R109, -R123.reuse ;  /* 0x8000007b6d667221 */ /* 0x100fe40000010000 */
[--C-:B------:R-:W-:Y:S01]  /*a190*/  FADD.FTZ R126, R128, -R123.reuse ;  /* 0x8000007b807e7221 */ /* 0x100fe20000010000 */
[----:B------:R-:W-:Y:S01]  /*a1a0*/  F2FP.BF16.PACK_AB R101, R124, R101 ;  /* 0x000000657c65723e */ /* 0x000fe200000010ff */
[----:B------:R-:W-:Y:S02]  /*a1b0*/  FADD.FTZ R124, R118, -R123 ;  /* 0x8000007b767c7221 */ /* 0x000fe40000010000 */
[----:B------:R-:W-:-:S02]  /*a1c0*/  FMUL.FTZ R103, R121, R102 ;  /* 0x0000006679677220 */ /* 0x000fc40000410000 */
[----:B------:R-:W-:Y:S02]  /*a1d0*/  FMUL.FTZ R124, R121, R124 ;  /* 0x0000007c797c7220 */ /* 0x000fe40000410000 */
[----:B------:R-:W-:Y:S02]  /*a1e0*/  FFMA.FTZ R102, R84, R103, R92 ;  /* 0x0000006754667223 */ /* 0x000fe4000001005c */
[----:B------:R-:W-:Y:S02]  /*a1f0*/  FFMA.FTZ R103, R85, R124, R93 ;  /* 0x0000007c55677223 */ /* 0x000fe4000001005d */
[----:B------:R-:W-:Y:S02]  /*a200*/  FADD.FTZ R124, R117, -R123 ;  /* 0x8000007b757c7221 */ /* 0x000fe40000010000 */
[----:B------:R-:W-:Y:S01]  /*a210*/  FMUL.FTZ R126, R121, R126 ;  /* 0x0000007e797e7220 */ /* 0x000fe20000410000 */
[----:B------:R-:W-:Y:S01]  /*a220*/  F2FP.BF16.PACK_AB R102, R103, R102 ;  /* 0x000000666766723e */ /* 0x000fe200000010ff */
[----:B------:R-:W-:-:S02]  /*a230*/  FMUL.FTZ R103, R121, R124 ;  /* 0x0000007c79677220 */ /* 0x000fc40000410000 */
[----:B------:R-:W-:Y:S02]  /*a240*/  FFMA.FTZ R126, R87, R126, R95 ;  /* 0x0000007e577e7223 */ /* 0x000fe4000001005f */
[----:B------:R-:W-:Y:S02]  /*a250*/  FFMA.FTZ R103, R86, R103, R94 ;  /* 0x0000006756677223 */ /* 0x000fe4000001005e */
[----:B------:R-:W-:-:S03]  /*a260*/  IMAD.MOV.U32 R125, RZ, RZ, 0x10 ;  /* 0x00000010ff7d7424 */ /* 0x000fc600078e00ff */
[----:B------:R-:W-:Y:S01]  /*a270*/  F2FP.BF16.PACK_AB R103, R126, R103 ;  /* 0x000000677e67723e */ /* 0x000fe200000010ff */
[C---:B------:R-:W-:Y:S01]  /*a280*/  IMAD.WIDE.U32 R124, R22.reuse, R125, c[0x0][0x208] ;  /* 0x00008200167c7625 */ /* 0x040fe200078e007d */
[----:B------:R-:W-:-:S04]  /*a290*/  IADD3 R22, R22, 0x80, RZ ;  /* 0x0000008016167810 */ /* 0x000fc80007ffe0ff */
[----:B------:R0:W-:Y:S03]  /*a2a0*/  STG.E.128 [R124.64], R100 ;  /* 0x000000647c007986 */ /* 0x0001e6000c101d06 */
.L_x_6335:
[----:B------:R-:W-:Y:S05]  /*a2b0*/  BSYNC B0 ;  /* 0x0000000000007941 */ /* 0x000fea0003800000 */
.L_x_6334:
[----:B------:R-:W-:Y:S01]  /*a2c0*/  ISETP.NE.AND P0, PT, R18, RZ, PT ;  /* 0x000000ff1200720c */ /* 0x000fe20003f05270 */
[----:B------:R-:W-:-:S12]  /*a2d0*/  BSSY B0, `(.L_x_6336) ;  /* 0x0000022000007945 */ /* 0x000fd80003800000 */
[----:B------:R-:W-:Y:S05]  /*a2e0*/  @!P0 BRA `(.L_x_6337) ;  /* 0x0000020000008947 */ /* 0x000fea0003800000 */
[--C-:B01----:R-:W-:Y:S02]  /*a2f0*/  FADD.FTZ R100, R19, -R123.reuse ;  /* 0x8000007b13647221 */ /* 0x103fe40000010000 */
[----:B------:R-:W-:Y:S02]  /*a300*/  FADD.FTZ R102, R106, -R123 ;  /* 0x8000007b6a667221 */ /* 0x000fe40000010000 */
[C---:B------:R-:W-:Y:S02]  /*a310*/  FMUL.FTZ R101, R121.reuse, R100 ;  /* 0x0000006479657220 */ /* 0x040fe40000410000 */
[----:B------:R-:W-:Y:S02]  /*a320*/  FMUL.FTZ R102, R121, R102 ;  /* 0x0000006679667220 */ /* 0x000fe40000410000 */
[----:B-----5:R-:W-:Y:S02]  /*a330*/  FFMA.FTZ R100, R64, R101, R72 ;  /* 0x0000006540647223 */ /* 0x020fe40000010048 */
[----:B------:R-:W-:-:S02]  /*a340*/  FFMA.FTZ R101, R65, R102, R73 ;  /* 0x0000006641657223 */ /* 0x000fc40000010049 */
[--C-:B------:R-:W-:Y:S02]  /*a350*/  FADD.FTZ R102, R105, -R123.reuse ;  /* 0x8000007b69667221 */ /* 0x100fe40000010000 */
[----:B------:R-:W-:Y:S01]  /*a360*/  FADD.FTZ R124, R112, -R123 ;  /* 0x8000007b707c7221 */ /* 0x000fe20000010000 */
[----:B------:R-:W-:Y:S01]  /*a370*/  F2FP.BF16.PACK_AB R100, R101, R100 ;  /* 0x000000646564723e */ /* 0x000fe200000010ff */
[C---:B------:R-:W-:Y:S02]  /*a380*/  FMUL.FTZ R101, R121.reuse, R102 ;  /* 0x0000006679657220 */ /* 0x040fe40000410000 */
[----:B------:R-:W-:Y:S02]  /*a390*/  FMUL.FTZ R124, R121, R124 ;  /* 0x0000007c797c7220 */ /* 0x000fe40000410000 */
        /* <DEDUP_REMOVED lines=21> */
.L_x_6337:
[----:B------:R-:W-:Y:S05]  /*a4f0*/  BSYNC B0 ;  /* 0x0000000000007941 */ /* 0x000fea0003800000 */
.L_x_6336:
[----:B------:R-:W-:Y:S01]  /*a500*/  ISETP.NE.AND P0, PT, R20, RZ, PT ;  /* 0x000000ff1400720c */ /* 0x000fe20003f05270 */
[----:B------:R-:W-:-:S12]  /*a510*/  BSSY B0, `(.L_x_6338) ;  /* 0x0000021000007945 */ /* 0x000fd80003800000 */
[----:B------:R-:W-:Y:S05]  /*a520*/  @!P0 BRA `(.L_x_6339) ;  /* 0x000001f000008947 */ /* 0x000fea0003800000 */
[--C-:B01----:R-:W-:Y:S02]  /*a530*/  FADD.FTZ R100, R21, -R123.reuse ;  /* 0x8000007b15647221 */ /* 0x103fe40000010000 */
[--C-:B------:R-:W-:Y:S02]  /*a540*/  FADD.FTZ R124, R107, -R123.reuse ;  /* 0x8000007b6b7c7221 */ /* 0x100fe40000010000 */
[C---:B------:R-:W-:Y:S02]  /*a550*/  FMUL.FTZ R101, R121.reuse, R100 ;  /* 0x0000006479657220 */ /* 0x040fe40000410000 */
[----:B------:R-:W-:Y:S02]  /*a560*/  FADD.FTZ R100, R114, -R123 ;  /* 0x8000007b72647221 */ /* 0x000fe40000010000 */
[C---:B------:R-:W-:Y:S02]  /*a570*/  FMUL.FTZ R125, R121.reuse, R124 ;  /* 0x0000007c797d7220 */ /* 0x040fe40000410000 */
[----:B------:R-:W-:-:S02]  /*a580*/  FMUL.FTZ R124, R121, R100 ;  /* 0x00000064797c7220 */ /* 0x000fc40000410000 */
[--C-:B------:R-:W-:Y:S02]  /*a590*/  FADD.FTZ R100, R119, -R123.reuse ;  /* 0x8000007b77647221 */ /* 0x100fe40000010000 */
[--C-:B------:R-:W-:Y:S02]  /*a5a0*/  FADD.FTZ R102, R108, -R123.reuse ;  /* 0x8000007b6c667221 */ /* 0x100fe40000010000 */
[----:B------:R-:W-:Y:S02]  /*a5b0*/  FMUL.FTZ R103, R121, R100 ;  /* 0x0000006479677220 */ /* 0x000fe40000410000 */
[--C-:B------:R-:W-:Y:S02]  /*a5c0*/  FADD.FTZ R100, R122, -R123.reuse ;  /* 0x8000007b7a647221 */ /* 0x100fe40000010000 */
[----:B------:R-:W-:Y:S02]  /*a5d0*/  FADD.FTZ R126, R113, -R123 ;  /* 0x8000007b717e7221 */ /* 0x000fe40000010000 */
[----:B------:R-:W-:-:S02]  /*a5e0*/  FMUL.FTZ R100, R121, R100 ;  /* 0x0000006479647220 */ /* 0x000fc40000410000 */
[----:B------:R-:W-:Y:S02]  /*a5f0*/  FADD.FTZ R132, R120, -R123 ;  /* 0x8000007b78847221 */ /* 0x000fe40000010000 */
[----:B-----5:R-:W-:Y:S02]  /*a600*/  FFMA.FTZ R103, R38, R103, R46 ;  /* 0x0000006726677223 */ /* 0x020fe4000001002e */
[----:B------:R-:W-:Y:S02]  /*a610*/  FFMA.FTZ R100, R39, R100, R47 ;  /* 0x0000006427647223 */ /* 0x000fe4000001002f */
[C---:B------:R-:W-:Y:S02]  /*a620*/  FMUL.FTZ R102, R121.reuse, R102 ;  /* 0x0000006679667220 */ /* 0x040fe40000410000 */
[C---:B------:R-:W-:Y:S01]  /*a630*/  FMUL.FTZ R127, R121.reuse, R126 ;  /* 0x0000007e797f7220 */ /* 0x040fe20000410000 */
[----:B------:R-:W-:Y:S01]  /*a640*/  F2FP.BF16.PACK_AB R103, R100, R103 ;  /* 0x000000676467723e */ /* 0x000fe200000010ff */
[----:B------:R-:W-:-:S02]  /*a650*/  FMUL.FTZ R132, R121, R132 ;  /* 0x0000008479847220 */ /* 0x000fc40000410000 */
[----:B------:R-:W-:Y:S02]  /*a660*/  FFMA.FTZ R100, R40, R101, R48 ;  /* 0x0000006528647223 */ /* 0x000fe40000010030 */
[----:B------:R-:W-:Y:S02]  /*a670*/  FFMA.FTZ R101, R42, R125, R50 ;  /* 0x0000007d2a657223 */ /* 0x000fe40000010032 */
[----:B------:R-:W-:Y:S02]  /*a680*/  FFMA.FTZ R124, R43, R124, R51 ;  /* 0x0000007c2b7c7223 */ /* 0x000fe40000010033 */
[----:B------:R-:W-:Y:S02]  /*a690*/  FFMA.FTZ R127, R36, R127, R44 ;  /* 0x0000007f247f7223 */ /* 0x000fe4000001002c */
        /* <DEDUP_REMOVED lines=8> */
.L_x_6339:
[----:B------:R-:W-:Y:S05]  /*a720*/  BSYNC B0 ;  /* 0x0000000000007941 */ /* 0x000fea0003800000 */
.L_x_6338:
[----:B------:R-:W-:Y:S02]  /*a730*/  IADD3 R6, R6, c[0x0][0x160], RZ ;  /* 0x0000580006067a10 */ /* 0x000fe40007ffe0ff */
[----:B------:R-:W-:Y:S02]  /*a740*/  LOP3.LUT P1, RZ, R13, 0xff, RZ, 0xc0, !PT ;  /* 0x000000ff0dff7812 */ /* 0x000fe4000782c0ff */
[----:B------:R-:W-:Y:S02]  /*a750*/  ISETP.GE.AND P0, PT, R6, c[0x0][0x164], PT ;  /* 0x0000590006007a0c */ /* 0x000fe40003f06270 */
[----:B------:R-:W-:-:S11]  /*a760*/  SEL R13, RZ, 0x1, P1 ;  /* 0x00000001ff0d7807 */ /* 0x000fd60000800000 */
[----:B01---5:R-:W-:Y:S01]  /*a770*/  @P0 CALL.REL.NOINC `(.L_x_6340) ;  /* 0x0000001000000944 */ /* 0x023fe20003c00000 */
[----:B------:R-:W-:Y:S05]  /*a780*/  BRA `(.L_x_6341) ;  /* 0xffff640000007947 */ /* 0x000fea000383ffff */
.L_x_6340:
[----:B------:R-:W-:Y:S05]  /*a790*/  EXIT ;  /* 0x000000000000794d */ /* 0x000fea0003800000 */
.L_x_6332:
[----:B------:R-:W-:Y:S01]  /*a7a0*/  MOV R124, R100 ;  /* 0x00000064007c7202 */ /* 0x000fe20000000f00 */
[----:B------:R-:W-:Y:S01]  /*a7b0*/  IMAD.MOV.U32 R101, RZ, RZ, 0x1 ;  /* 0x00000001ff657424 */ /* 0x000fe200078e00ff */
[----:B------:R-:W-:Y:S01]  /*a7c0*/  MOV R102, 0xa800 ;  /* 0x0000a80000667802 */ /* 0x000fe20000000f00 */
[----:B------:R-:W-:Y:S02]  /*a7d0*/  IMAD.MOV.U32 R123, RZ, RZ, 0x1f ;  /* 0x0000001fff7b7424 */ /* 0x000fe400078e00ff */
[----:B------:R-:W-:Y:S02]  /*a7e0*/  IMAD.MOV.U32 R126, RZ, RZ, -0x1 ;  /* 0xffffffffff7e7424 */ /* 0x000fe400078e00ff */
[----:B0----5:R-:W-:Y:S05]  /*a7f0*/  CALL.REL.NOINC `($__internal_44_$__cuda_sm70_shflsync_bfly_p) ;  /* 0x000006c000007944 */ /* 0x021fea0003c00000 */
[----:B01----:R-:W-:Y:S05]  /*a800*/  BRA `(.L_x_6342) ;  /* 0xfffff00000007947 */ /* 0x003fea000383ffff */
.L_x_6333:
[----:B------:R-:W-:Y:S01]  /*a810*/  HFMA2.MMA R101, -RZ, RZ, 0, 1.1920928955078125e-07 ;  /* 0x00000002ff657435 */ /* 0x000fe200000001ff */
[----:B------:R-:W-:Y:S01]  /*a820*/  IMAD.MOV.U32 R123, RZ, RZ, 0x1f ;  /* 0x0000001fff7b7424 */ /* 0x000fe200078e00ff */
[----:B------:R-:W-:Y:S01]  /*a830*/  MOV R102, 0xa860 ;  /* 0x0000a86000667802 */ /* 0x000fe20000000f00 */
[----:B------:R-:W-:-:S03]  /*a840*/  IMAD.MOV.U32 R126, RZ, RZ, -0x1 ;  /* 0xffffffffff7e7424 */ /* 0x000fc600078e00ff */
[----:B01---5:R-:W-:Y:S05]  /*a850*/  CALL.REL.NOINC `($__internal_44_$__cuda_sm70_shflsync_bfly_p) ;  /* 0x0000066000007944 */ /* 0x023fea0003c00000 */
[----:B01----:R-:W-:Y:S01]  /*a860*/  FADD.FTZ R124, R124, R101 ;  /* 0x000000657c7c7221 */ /* 0x003fe20000010000 */
[----:B------:R-:W-:Y:S01]  /*a870*/  MOV R123, 0x1f ;  /* 0x0000001f007b7802 */ /* 0x000fe20000000f00 */
[----:B------:R-:W-:Y:S01]  /*a880*/  IMAD.MOV.U32 R101, RZ, RZ, 0x4 ;  /* 0x00000004ff657424 */ /* 0x000fe200078e00ff */
[----:B------:R-:W-:Y:S01]  /*a890*/  MOV R102, 0xa8c0 ;  /* 0x0000a8c000667802 */ /* 0x000fe20000000f00 */
[----:B------:R-:W-:-:S02]  /*a8a0*/  IMAD.MOV.U32 R126, RZ, RZ, -0x1 ;  /* 0xffffffffff7e7424 */ /* 0x000fc400078e00ff */
[----:B------:R-:W-:Y:S05]  /*a8b0*/  CALL.REL.NOINC `($__internal_44_$__cuda_sm70_shflsync_bfly_p) ;  /* 0x0000060000007944 */ /* 0x000fea0003c00000 */
[----:B01----:R-:W-:Y:S01]  /*a8c0*/  FADD.FTZ R124, R124, R101 ;  /* 0x000000657c7c7221 */ /* 0x003fe20000010000 */
[----:B------:R-:W-:Y:S01]  /*a8d0*/  MOV R126, 0xffffffff ;  /* 0xffffffff007e7802 */ /* 0x000fe20000000f00 */
[----:B------:R-:W-:Y:S01]  /*a8e0*/  IMAD.MOV.U32 R101, RZ, RZ, 0x8 ;  /* 0x00000008ff657424 */ /* 0x000fe200078e00ff */
[----:B------:R-:W-:Y:S01]  /*a8f0*/  MOV R102, 0xa920 ;  /* 0x0000a92000667802 */ /* 0x000fe20000000f00 */
[----:B------:R-:W-:-:S02]  /*a900*/  IMAD.MOV.U32 R123, RZ, RZ, 0x1f ;  /* 0x0000001fff7b7424 */ /* 0x000fc400078e00ff */
[----:B------:R-:W-:Y:S05]  /*a910*/  CALL.REL.NOINC `($__internal_44_$__cuda_sm70_shflsync_bfly_p) ;  /* 0x000005a000007944 */ /* 0x000fea0003c00000 */
[----:B01----:R-:W-:Y:S01]  /*a920*/  FADD.FTZ R124, R124, R101 ;  /* 0x000000657c7c7221 */ /* 0x003fe20000010000 */
[----:B------:R-:W-:Y:S01]  /*a930*/  MOV R102, 0xa980 ;  /* 0x0000a98000667802 */ /* 0x000fe20000000f00 */
[----:B------:R-:W-:-:S02]  /*a940*/  IMAD.MOV.U32 R101, RZ, RZ, 0x10 ;  /* 0x00000010ff657424 */ /* 0x000fc400078e00ff */
[----:B------:R-:W-:Y:S02]  /*a950*/  IMAD.MOV.U32 R123, RZ, RZ, 0x1f ;  /* 0x0000001fff7b7424 */ /* 0x000fe400078e00ff */
[----:B------:R-:W-:Y:S02]  /*a960*/  IMAD.MOV.U32 R126, RZ, RZ, -0x1 ;  /* 0xffffffffff7e7424 */ /* 0x000fe400078e00ff */
[----:B------:R-:W-:Y:S05]  /*a970*/  CALL.REL.NOINC `($__internal_44_$__cuda_sm70_shflsync_bfly_p) ;  /* 0x0000054000007944 */ /* 0x000fea0003c00000 */
[----:B-1----:R-:W-:Y:S01]  /*a980*/  FADD.FTZ R101, R124, R101 ;  /* 0x000000657c657221 */ /* 0x002fe20000010000 */
[----:B------:R-:W-:Y:S01]  /*a990*/  ISETP.NE.AND P0, PT, R16, RZ, PT ;  /* 0x000000ff1000720c */ /* 0x000fe20003f05270 */
[----:B0-----:R-:W-:Y:S02]  /*a9a0*/  IMAD.MOV.U32 R123, RZ, RZ, 0x1f ;  /* 0x0000001fff7b7424 */ /* 0x001fe400078e00ff */
[----:B------:R-:W-:Y:S02]  /*a9b0*/  FMUL.FTZ R100, R8, R101 ;  /* 0x0000006508647220 */ /* 0x000fe40000410000 */
[----:B------:R-:W-:Y:S02]  /*a9c0*/  IMAD.MOV.U32 R126, RZ, RZ, -0x1 ;  /* 0xffffffffff7e7424 */ /* 0x000fe400078e00ff */
[----:B------:R-:W-:-:S02]  /*a9d0*/  FADD.FTZ R101, R17, -R100 ;  /* 0x8000006411657221 */ /* 0x000fc40000010000 */
        /* <DEDUP_REMOVED lines=48> */
[----:B------:R-:W-:Y:S01]  /*ace0*/  HFMA2.MMA R101, -RZ, RZ, 0, 5.9604644775390625e-08 ;  /* 0x00000001ff657435 */ /* 0x000fe200000001ff */
[----:B------:R-:W-:-:S05]  /*acf0*/  MOV R102, 0xad10 ;  /* 0x0000ad1000667802 */ /* 0x000fca0000000f00 */
[----:B------:R-:W-:Y:S05]  /*ad00*/  CALL.REL.NOINC `($__internal_44_$__cuda_sm70_shflsync_bfly_p) ;  /* 0x000001b000007944 */ /* 0x000fea0003c00000 */
[----:B01----:R-:W-:Y:S01]  /*ad10*/  FADD.FTZ R124, R124, R101 ;  /* 0x000000657c7c7221 */ /* 0x003fe20000010000 */
[----:B------:R-:W-:Y:S01]  /*ad20*/  MOV R123, 0x1f ;  /* 0x0000001f007b7802 */ /* 0x000fe20000000f00 */
[----:B------:R-:W-:Y:S01]  /*ad30*/  IMAD.MOV.U32 R101, RZ, RZ, 0x2 ;  /* 0x00000002ff657424 */ /* 0x000fe200078e00ff */
[----:B------:R-:W-:Y:S01]  /*ad40*/  MOV R102, 0xad70 ;  /* 0x0000ad7000667802 */ /* 0x000fe20000000f00 */
[----:B------:R-:W-:Y:S02]  /*ad50*/  IMAD.MOV.U32 R126, RZ, RZ, -0x1 ;  /* 0xffffffffff7e7424 */ /* 0x000fe400078e00ff */
        /* <DEDUP_REMOVED lines=14> */
[----:B------:R-:W-:Y:S01]  /*ae40*/  HFMA2.MMA R101, -RZ, RZ, 0, 9.5367431640625e-07 ;  /* 0x00000010ff657435 */ /* 0x000fe200000001ff */
[----:B0-----:R-:W-:Y:S01]  /*ae50*/  IMAD.MOV.U32 R123, RZ, RZ, 0x1f ;  /* 0x0000001fff7b7424 */ /* 0x001fe200078e00ff */
[----:B------:R-:W-:Y:S01]  /*ae60*/  MOV R102, 0xaea0 ;  /* 0x0000aea000667802 */ /* 0x000fe20000000f00 */
[----:B------:R-:W-:Y:S02]  /*ae70*/  IMAD.MOV.U32 R126, RZ, RZ, -0x1 ;  /* 0xffffffffff7e7424 */ /* 0x000fe400078e00ff */
[----:B------:R-:W-:Y:S02]  /*ae80*/  IMAD.MOV.U32 R124, RZ, RZ, R125 ;  /* 0x000000ffff7c7224 */ /* 0x000fe400078e007d */
[----:B------:R-:W-:Y:S05]  /*ae90*/  CALL.REL.NOINC `($__internal_44_$__cuda_sm70_shflsync_bfly_p) ;  /* 0x0000002000007944 */ /* 0x000fea0003c00000 */
[----:B01----:R-:W-:Y:S01]  /*aea0*/  MOV R126, R101 ;  /* 0x00000065007e7202 */ /* 0x003fe20000000f00 */
[----:B------:R-:W-:Y:S05]  /*aeb0*/  BRA `(.L_x_6343) ;  /* 0xffffedb000007947 */ /* 0x000fea000383ffff */
        .weak           $__internal_44_$__cuda_sm70_shflsync_bfly_p
        .type           $__internal_44_$__cuda_sm70_shflsync_bfly_p,@function
        .size           $__internal_44_$__cuda_sm70_shflsync_bfly_p,(.L_x_22132 - $__internal_44_$__cuda_sm70_shflsync_bfly_p)
$__internal_44_$__cuda_sm70_shflsync_bfly_p:
[----:B------:R-:W-:Y:S01]  /*aec0*/  IMAD.MOV.U32 R103, RZ, RZ, 0x0 ;  /* 0x00000000ff677424 */ /* 0x000fe200078e00ff */
[----:B------:R-:W-:Y:S04]  /*aed0*/  WARPSYNC R126 ;  /* 0x0000007e00007348 */ /* 0x000fe80003800000 */
[----:B------:R0:W1:Y:S01]  /*aee0*/  SHFL.BFLY PT, R101, R124, R101, R123 ;  /* 0x0c0000657c657389 */ /* 0x00006200000e007b */
[----:B------:R-:W-:Y:S05]  /*aef0*/  RET.REL.NODEC R102 `(_ZN10layer_norm13ln_fwd_kernelINS_13Kernel_traitsIf13__nv_bfloat16S2_S2_fjLj3072ELj1ELj1ELj4ELj16ENS_18Kernel_traits_baseILj3072EfS2_S2_S2_fjLj128EEEEELb1ELb1ELb0ELb0EEEvNS_9FwdParamsE) ;  /* 0xffff510066007950 */ /* 0x000fea0003c3ffff */
.L_x_6344:
        /* <DEDUP_REMOVED lines=16> */
.L_x_22132:


//--------------------- .text._ZN10layer_norm13ln_fwd_kernelINS_13Kernel_traitsIf13__nv_bfloat16S2_S2_fjLj3072ELj1ELj1ELj4ELj16ENS_18Kernel_traits_baseILj3072EfS2_S2_S2_fjLj128EEEEELb1ELb1ELb0ELb1EEEvNS_9FwdParamsE --------------------------
	.section	.text._ZN10layer_norm13ln_fwd_kernelINS_13Kernel_traitsIf13__nv_bfloat16S2_S2_fjLj3072ELj1ELj1ELj4ELj16ENS_18Kernel_traits_baseILj3072EfS2_S2_S2_fjLj128EEEEELb1ELb1ELb0ELb1EEEvNS_9FwdParamsE,"ax",@progbits
	.sectioninfo	@"SHI_REGISTERS=143"
	.align	128
        .global         _ZN10layer_norm13ln_fwd_kernelINS_13Kernel_traitsIf13__nv_bfloat16S2_S2_fjLj3072ELj1ELj1ELj4ELj16ENS_18Kernel_traits_baseILj3072EfS2_S2_S2_fjLj128EEEEELb1ELb1ELb0ELb1EEEvNS_9FwdParamsE
        .type           _ZN10layer_norm13ln_fwd_kernelINS_13Kernel_traitsIf13__nv_bfloat16S2_S2_fjLj3072ELj1ELj1ELj4ELj16ENS_18Kernel_traits_baseILj3072EfS2_S2_S2_fjLj128EEEEELb1ELb1ELb0ELb1EEEvNS_9FwdParamsE,@function
        .size           _ZN10layer_norm13ln_fwd_kernelINS_13Kernel_traitsIf13__nv_bfloat16S2_S2_fjLj3072ELj1ELj1ELj4ELj16ENS_18Kernel_traits_baseILj3072EfS2_S2_S2_fjLj128EEEEELb1ELb1ELb0ELb1EEEvNS_9FwdParamsE,(.L_x_22133 - _ZN10layer_norm13ln_fwd_kernelINS_13Kernel_traitsIf13__nv_bfloat16S2_S2_fjLj3072ELj1ELj1ELj4ELj16ENS_18Kernel_traits_baseILj3072EfS2_S2_S2_fjLj128EEEEELb1ELb1ELb0ELb1EEEvNS_9FwdParamsE)
        .other          _ZN10layer_norm13ln_fwd_kernelINS_13Kernel_traitsIf13__nv_bfloat16S2_S2_fjLj3072ELj1ELj1ELj4ELj16ENS_18Kernel_traits_baseILj3072EfS2_S2_S2_fjLj128EEEEELb1ELb1ELb0ELb1EEEvNS_9FwdParamsE,@"STO_CUDA_ENTRY STV_DEFAULT"
_ZN10layer_norm13ln_fwd_kernelINS_13Kernel_traitsIf13__nv_bfloat16S2_S2_fjLj3072ELj1ELj1ELj4ELj16ENS_18Kernel_traits_baseILj3072EfS2_S2_S2_fjLj128EEEEELb1ELb1ELb0ELb1EEEvNS_9FwdParamsE:
.text._ZN10layer_norm13ln_fwd_kernelINS_13Kernel_traitsIf13__nv_bfloat16S2_S2_fjLj3072ELj1ELj1ELj4ELj16ENS_18Kernel_traits_baseILj3072EfS2_S2_S2_fjLj128EEEEELb1ELb1ELb0ELb1EEEvNS_9FwdParamsE:
        /* <DEDUP_REMOVED lines=83> */
[----:B------:R-:W-:-:S03]  /*0530*/  LEA.HI R11, R4, R17, RZ, 0x19 ;  /* 0x00000011040b7211 */ /* 0x000fc600078fc8ff */
[----:B------:R-:W-:Y:S01]  /*0540*/  IMAD.WIDE.U32 R14, R14, -0x326172a9, RZ ;  /* 0xcd9e8d570e0e7825 */ /* 0x000fe200078e00ff */
[----:B------:R-:W-:Y:S02]  /*0550*/  LOP3.LUT R87, R9, UR22, R10, 0x96, !PT ;  /* 0x0000001609577c12 */ /* 0x000fe4000f8e960a */
[----:B------:R-:W-:Y:S02]  /*0560*/  LOP3.LUT R10, R4, 0x7f, RZ, 0xc0, !PT ;  /* 0x0000007f040a7812 */ /* 0x000fe400078ec0ff */
[----:B------:R-:W-:Y:S01]  /*0570*/  LOP3.LUT R86, R15, UR21, R12, 0x96, !PT ;  /* 0x000000150f567c12 */ /* 0x000fe2000f8e960c */
[----:B------:R-:W-:Y:S01]  /*0580*/  IMAD.HI.U32 R9, R87, -0x326172a9, RZ ;  /* 0xcd9e8d5757097827 */ /* 0x000fe200078e00ff */
[----:B------:R-:W-:Y:S02]  /*0590*/  IADD3 R12, P1, R2, c[0x0][0x218], RZ ;  /* 0x00008600020c7a10 */ /* 0x000fe40007f3e0ff */
[----:B------:R-:W-:Y:S01]  /*05a0*/  LEA R84, P3, R10, c[0x0][0x1c8], 0x5 ;  /* 0x000072000a547a11 */ /* 0x000fe200078628ff */
[----:B------:R-:W-:Y:S01]  /*05b0*/  IMAD.HI.U32 R7, R86, -0x2daee0ad, RZ ;  /* 0xd2511f5356077827 */ /* 0x000fe200078e00ff */
[----:B------:R-:W-:-:S03]  /*05c0*/  LOP3.LUT R88, R9, UR23, R14, 0x96, !PT ;  /* 0x0000001709587c12 */ /* 0x000fc6000f8e960e */
[----:B------:R-:W-:Y:S01]  /*05d0*/  IMAD.X R13, RZ, RZ, c[0x0][0x21c], P1 ;  /* 0x00008700ff0d7624 */ /* 0x000fe200008e06ff */
[----:B------:R-:W-:Y:S01]  /*05e0*/  ISETP.GE.AND P1, PT, R11, c[0x0][0x164], PT ;  /* 0x000059000b007a0c */ /* 0x000fe20003f26270 */
[----:B------:R-:W-:Y:S01]  /*05f0*/  IMAD.X R85, RZ, RZ, c[0x0][0x1cc], P3 ;  /* 0x00007300ff557624 */ /* 0x000fe200018e06ff */
[----:B------:R-:W-:Y:S02]  /*0600*/  LOP3.LUT R89, R7, UR24, R8, 0x96, !PT ;  /* 0x0000001807597c12 */ /* 0x000fe4000f8e9608 */
[----:B------:R0:W5:Y:S01]  /*0610*/  @P0 LDG.E.128 R80, [R12.64] ;  /* 0x000000060c500981 */ /* 0x000162000c1e1d00 */
[----:B------:R-:W-:-:S03]  /*0620*/  IADD3 R8, P2, R2, c[0x0][0x1b0], RZ ;  /* 0x00006c0002087a10 */ /* 0x000fc60007f5e0ff */
[----:B------:R0:W5:Y:S01]  /*0630*/  @P0 LDG.E.128 R76, [R12.64+0x10] ;  /* 0x000010060c4c0981 */ /* 0x000162000c1e1d00 */
[----:B------:R-:W-:-:S03]  /*0640*/  IADD3.X R9, RZ, c[0x0][0x1b4], RZ, P2, !PT ;  /* 0x00006d00ff097a10 */ /* 0x000fc600017fe4ff */
[----:B------:R0:W5:Y:S04]  /*0650*/  @P0 LDG.E.128 R72, [R12.64+0x1000] ;  /* 0x001000060c480981 */ /* 0x000168000c1e1d00 */
[----:B------:R0:W5:Y:S04]  /*0660*/  @P0 LDG.E.128 R68, [R12.64+0x1010] ;  /* 0x001010060c440981 */ /* 0x000168000c1e1d00 */
[----:B------:R0:W5:Y:S04]  /*0670*/  @P0 LDG.E.128 R64, [R12.64+0x2000] ;  /* 0x002000060c400981 */ /* 0x000168000c1e1d00 */
[----:B------:R0:W5:Y:S01]  /*0680*/  @P0 LDG.E.128 R60, [R12.64+0x2010] ;  /* 0x002010060c3c0981 */ /* 0x000162000c1e1d00 */
[----:B------:R-:W-:Y:S05]  /*0690*/  @P1 EXIT ;  /* 0x000000000000194d */ /* 0x000fea0003800000 */
[----:B------:R1:W5:Y:S01]  /*06a0*/  LDG.E.128 R56, [R8.64] ;  /* 0x0000000608387981 */ /* 0x000362000c1e1d00 */
[----:B------:R-:W-:Y:S01]  /*06b0*/  UIADD3 UR25, UR4, -0x700cb87f, URZ ;  /* 0x8ff3478104197890 */ /* 0x000fe2000fffe03f */
[----:B------:R-:W-:-:S02]  /*06c0*/  IMAD R2, R87, -0x326172a9, RZ ;  /* 0xcd9e8d5757027824 */ /* 0x000fc400078e02ff */
[----:B------:R1:W5:Y:S01]  /*06d0*/  LDG.E.128 R52, [R8.64+0x10] ;  /* 0x0000100608347981 */ /* 0x000362000c1e1d00 */
[----:B------:R-:W-:-:S03]  /*06e0*/  UIADD3 UR26, UR5, -0x695add53, URZ ;  /* 0x96a522ad051a7890 */ /* 0x000fc6000fffe03f */
[----:B------:R1:W5:Y:S01]  /*06f0*/  LDG.E.128 R48, [R8.64+0x1000] ;  /* 0x0010000608307981 */ /* 0x000362000c1e1d00 */
[----:B------:R-:W-:-:S03]  /*0700*/  IMAD R7, R86, -0x2daee0ad, RZ ;  /* 0xd2511f5356077824 */ /* 0x000fc600078e02ff */
[----:B------:R1:W5:Y:S04]  /*0710*/  LDG.E.128 R44, [R8.64+0x1010] ;  /* 0x00101006082c7981 */ /* 0x000368000c1e1d00 */
[----:B------:R1:W5:Y:S04]  /*0720*/  LDG.E.128 R40, [R8.64+0x2000] ;  /* 0x0020000608287981 */ /* 0x000368000c1e1d00 */
[----:B------:R1:W5:Y:S01]  /*0730*/  LDG.E.128 R36, [R8.64+0x2010] ;  /* 0x0020100608247981 */ /* 0x000362000c1e1d00 */
[----:B------:R-:W-:-:S03]  /*0740*/  IMAD.WIDE.U32 R86, R88, -0x2daee0ad, RZ ;  /* 0xd2511f5358567825 */ /* 0x000fc600078e00ff */
[----:B------:R2:W5:Y:S04]  /*0750*/  LDG.E.128 R32, [R84.64] ;  /* 0x0000000654207981 */ /* 0x000568000c1e1d00 */
[----:B------:R2:W5:Y:S01]  /*0760*/  LDG.E.128 R28, [R84.64+0x10] ;  /* 0x00001006541c7981 */ /* 0x000562000c1e1d00 */
[----:B-1----:R-:W-:-:S03]  /*0770*/  IMAD.HI.U32 R9, R89, -0x326172a9, RZ ;  /* 0xcd9e8d5759097827 */ /* 0x002fc600078e00ff */
[----:B------:R2:W5:Y:S04]  /*0780*/  LDG.E.128 R24, [R84.64+0x1000] ;  /* 0x0010000654187981 */ /* 0x000568000c1e1d00 */
[----:B------:R2:W5:Y:S01]  /*0790*/  LDG.E.128 R20, [R84.64+0x1010] ;  /* 0x0010100654147981 */ /* 0x000562000c1e1d00 */
[----:B------:R-:W-:-:S03]  /*07a0*/  LOP3.LUT R9, R9, UR25, R2, 0x96, !PT ;  /* 0x0000001909097c12 */ /* 0x000fc6000f8e9602 */
[----:B------:R2:W5:Y:S04]  /*07b0*/  LDG.E.128 R16, [R84.64+0x2000] ;  /* 0x0020000654107981 */ /* 0x000568000c1e1d00 */
[----:B0-----:R2:W5:Y:S01]  /*07c0*/  LDG.E.128 R12, [R84.64+0x2010] ;  /* 0x00201006540c7981 */ /* 0x001562000c1e1d00 */
[----:B------:R-:W-:Y:S01]  /*07d0*/  HFMA2.MMA R2, -RZ, RZ, 0, 0 ;  /* 0x00000000ff027435 */ /* 0x000fe200000001ff */
[----:B------:R-:W-:Y:S01]  /*07e0*/  LOP3.LUT R103, R0, 0x3, RZ, 0xc0, !PT ;  /* 0x0000000300677812 */ /* 0x000fe200078ec0ff */
[----:B------:R-:W-:Y:S01]  /*07f0*/  IMAD.MOV.U32 R8, RZ, RZ, R86 ;  /* 0x000000ffff087224 */ /* 0x000fe200078e0056 */
[----:B------:R-:W-:Y:S01]  /*0800*/  LOP3.LUT R7, R87, UR26, R7, 0x96, !PT ;  /* 0x0000001a57077c12 */ /* 0x000fe2000f8e9607 */
[----:B------:R-:W-:Y:S01]  /*0810*/  IMAD R4, R89, -0x326172a9, RZ ;  /* 0xcd9e8d5759047824 */ /* 0x000fe200078e02ff */
[----:B------:R-:W-:Y:S01]  /*0820*/  ULDC.U8 UR8, c[0x0][0x1f0] ;  /* 0x00007c0000087ab9 */ /* 0x000fe20000000000 */
[----:B--2---:R-:W-:-:S05]  /*0830*/  IMAD.MOV.U32 R84, RZ, RZ, 0x1 ;  /* 0x00000001ff547424 */ /* 0x004fca00078e00ff */
[----:B------:R-:W-:Y:S02]  /*0840*/  PRMT R0, R84, 0x7610, R0 ;  /* 0x0000761054007816 */ /* 0x000fe40000000000 */
.L_x_6516:
        /* <DEDUP_REMOVED lines=9> */
[----:B------:R-:W-:-:S04]  /*08e0*/  @P1 IMAD.MOV.U32 R92, RZ, RZ, 0x2 ;  /* 0x00000002ff5c1424 */ /* 0x000fc800078e00ff */
[----:B------:R-:W-:-:S04]  /*08f0*/  @P1 IMAD.WIDE R92, R11, R92, c[0x0][0x1c0] ;  /* 0x000070000b5c1625 */ /* 0x000fc800078e025c */
[CC--:B------:R-:W-:Y:S02]  /*0900*/  IMAD.WIDE.U32 R88, R96.reuse, R109.reuse, c[0x0][0x170] ;  /* 0x00005c0060587625 */ /* 0x0c0fe400078e006d */
[----:B------:R-:W2:Y:S02]  /*0910*/  @P1 LDG.E.U16 R92, [R92.64] ;  /* 0x000000065c5c1981 */ /* 0x000ea4000c1e1500 */
[----:B------:R-:W-:Y:S02]  /*0920*/  @P0 IMAD.WIDE.U32 R94, R96, R109, c[0x0][0x180] ;  /* 0x00006000605e0625 */ /* 0x000fe400078e006d */
[----:B-----5:R-:W5:Y:S04]  /*0930*/  LDG.E.128 R88, [R88.64] ;  /* 0x0000000658587981 */ /* 0x020f68000c1e1d00 */
[----:B------:R0:W5:Y:S01]  /*0940*/  @P0 LDG.E.128 R84, [R94.64] ;  /* 0x000000065e540981 */ /* 0x000162000c1e1d00 */
[----:B------:R-:W-:Y:S01]  /*0950*/  ISETP.NE.AND P2, PT, R103, 0x1, PT ;  /* 0x000000016700780c */ /* 0x000fe20003f45270 */
[----:B------:R-:W-:Y:S01]  /*0960*/  BSSY B0, `(.L_x_6345) ;  /* 0x000000e000007945 */ /* 0x000fe20003800000 */
[----:B------:R-:W-:-:S02]  /*0970*/  MOV R108, 0x3f800000 ;  /* 0x3f800000006c7802 */ /* 0x000fc40000000f00 */
[----:B------:R-:W-:Y:S02]  /*0980*/  IADD3 R98, R103, 0x1, RZ ;  /* 0x0000000167627810 */ /* 0x000fe40007ffe0ff */
[----:B--2---:R-:W-:-:S07]  /*0990*/  @P1 PRMT R108, RZ, 0x5410, R92 ;  /* 0x00005410ff6c1816 */ /* 0x004fce000000005c */
        /* <DEDUP_REMOVED lines=9> */
.L_x_6346:
[----:B0-----:R-:W-:Y:S02]  /*0a30*/  IMAD.MOV.U32 R92, RZ, RZ, R4 ;  /* 0x000000ffff5c7224 */ /* 0x001fe400078e0004 */
.L_x_6347:
[----:B------:R-:W-:Y:S05]  /*0a40*/  BSYNC B0 ;  /* 0x0000000000007941 */ /* 0x000fea0003800000 */
.L_x_6345:
        /* <DEDUP_REMOVED lines=16> */
.L_x_6351:
[----:B------:R-:W-:Y:S05]  /*0b50*/  BSYNC B1 ;  /* 0x0000000000017941 */ /* 0x000fea0003800000 */
.L_x_6350:
        /* <DEDUP_REMOVED lines=44> */
.L_x_6349:
[----:B------:R-:W-:Y:S05]  /*0e20*/  BSYNC B0 ;  /* 0x0000000000007941 */ /* 0x000fea0003800000 */
.L_x_6348:
[----:B------:R-:W0:Y:S01]  /*0e30*/  I2F.U32 R93, R92 ;  /* 0x0000005c005d7306 */ /* 0x000e220000201000 */
[----:B-----5:R-:W-:Y:S01]  /*0e40*/  PRMT R95, RZ, 0x5410, R88 ;  /* 0x00005410ff5f7816 */ /* 0x020fe20000000058 */
[----:B------:R-:W-:Y:S01]  /*0e50*/  IMAD.MOV.U32 R106, RZ, RZ, 0x2f800000 ;  /* 0x2f800000ff6a7424 */ /* 0x000fe200078e00ff */
[----:B------:R-:W-:Y:S01]  /*0e60*/  @P0 PRMT R94, RZ, 0x5410, R84 ;  /* 0x00005410ff5e0816 */ /* 0x000fe20000000054 */
        /* <DEDUP_REMOVED lines=20> */
.L_x_6353:
[----:B------:R-:W-:Y:S02]  /*0fb0*/  MOV R93, R4 ;  /* 0x00000004005d7202 */ /* 0x000fe40000000f00 */
.L_x_6354:
[----:B------:R-:W-:Y:S05]  /*0fc0*/  BSYNC B0 ;  /* 0x0000000000007941 */ /* 0x000fea0003800000 */
.L_x_6352:
        /* <DEDUP_REMOVED lines=16> */
.L_x_6358:
[----:B------:R-:W-:Y:S05]  /*10d0*/  BSYNC B1 ;  /* 0x0000000000017941 */ /* 0x000fea0003800000 */
.L_x_6357:
        /* <DEDUP_REMOVED lines=44> */
.L_x_6356:
[----:B------:R-:W-:Y:S05]  /*13a0*/  BSYNC B0 ;  /* 0x0000000000007941 */ /* 0x000fea0003800000 */
.L_x_6355:
[----:B------:R-:W0:Y:S01]  /*13b0*/  I2F.U32 R93, R93 ;  /* 0x0000005d005d7306 */ /* 0x000e220000201000 */
[----:B------:R-:W-:Y:S01]  /*13c0*/  PRMT R95, RZ, 0x7610, R88 ;  /* 0x00007610ff5f7816 */ /* 0x000fe20000000058 */
[----:B------:R-:W-:Y:S01]  /*13d0*/  BSSY B0, `(.L_x_6359) ;  /* 0x0000016000007945 */ /* 0x000fe20003800000 */
[----:B------:R-:W-:-:S03]  /*13e0*/  IADD3 R94, R99, 0x1, RZ ;  /* 0x00000001635e7810 */ /* 0x000fc60007ffe0ff */
[----:B------:R-:W-:-:S04]  /*13f0*/  FMUL.FTZ R95, R95, R108 ;  /* 0x0000006c5f5f7220 */ /* 0x000fc80000410000 */
[----:B------:R-:W-:Y:S02]  /*1400*/  FMUL.FTZ R95, R95, c[0x0][0x1e8] ;  /* 0x00007a005f5f7a20 */ /* 0x000fe40000410000 */
[----:B0-----:R-:W-:-:S05]  /*1410*/  FFMA.FTZ R88, R93, R106, 1.1641532182693481445e-10 ;  /* 0x2f0000005d587423 */ /* 0x001fca000001006a */
        /* <DEDUP_REMOVED lines=16> */
.L_x_6360:
[----:B------:R-:W-:Y:S02]  /*1520*/  IMAD.MOV.U32 R88, RZ, RZ, R4 ;  /* 0x000000ffff587224 */ /* 0x000fe400078e0004 */
.L_x_6361:
[----:B------:R-:W-:Y:S05]  /*1530*/  BSYNC B0 ;  /* 0x0000000000007941 */ /* 0x000fea0003800000 */
.L_x_6359:
        /* <DEDUP_REMOVED lines=16> */
.L_x_6365:
[----:B------:R-:W-:Y:S05]  /*1640*/  BSYNC B1 ;  /* 0x0000000000017941 */ /* 0x000fea0003800000 */
.L_x_6364:
        /* <DEDUP_REMOVED lines=44> */
.L_x_6363:
[----:B------:R-:W-:Y:S05]  /*1910*/  BSYNC B0 ;  /* 0x0000000000007941 */ /* 0x000fea0003800000 */
.L_x_6362:
        /* <DEDUP_REMOVED lines=22> */
.L_x_6367:
[----:B------:R-:W-:Y:S02]  /*1a80*/  IMAD.MOV.U32 R88, RZ, RZ, R4 ;  /* 0x000000ffff587224 */ /* 0x000fe400078e0004 */
.L_x_6368:
[----:B------:R-:W-:Y:S05]  /*1a90*/  BSYNC B0 ;  /* 0x0000000000007941 */ /* 0x000fea0003800000 */
.L_x_6366:
        /* <DEDUP_REMOVED lines=16> */
.L_x_6372:
[----:B------:R-:W-:Y:S05]  /*1ba0*/  BSYNC B1 ;  /* 0x0000000000017941 */ /* 0x000fea0003800000 */
.L_x_6371:
        /* <DEDUP_REMOVED lines=44> */
.L_x_6370:
[----:B------:R-:W-:Y:S05]  /*1e70*/  BSYNC B0 ;  /* 0x0000000000007941 */ /* 0x000fea0003800000 */
.L_x_6369:
        /* <DEDUP_REMOVED lines=22> */
.L_x_6374:
[----:B------:R-:W-:Y:S02]  /*1fe0*/  MOV R104, R4 ;  /* 0x0000000400687202 */ /* 0x000fe40000000f00 */
.L_x_6375:
[----:B------:R-:W-:Y:S05]  /*1ff0*/  BSYNC B0 ;  /* 0x0000000000007941 */ /* 0x000fea0003800000 */
.L_x_6373:
        /* <DEDUP_REMOVED lines=16> */
.L_x_6379:
[----:B------:R-:W-:Y:S05]  /*2100*/  BSYNC B1 ;  /* 0x0000000000017941 */ /* 0x000fea0003800000 */
.L_x_6378:
        /* <DEDUP_REMOVED lines=44> */
.L_x_6377:
[----:B------:R-:W-:Y:S05]  /*23d0*/  BSYNC B0 ;  /* 0x0000000000007941 */ /* 0x000fea0003800000 */
.L_x_6376:
        /* <DEDUP_REMOVED lines=22> */
.L_x_6381:
[----:B------:R-:W-:Y:S02]  /*2540*/  IMAD.MOV.U32 R105, RZ, RZ, R4 ;  /* 0x000000ffff697224 */ /* 0x000fe400078e0004 */
.L_x_6382:
[----:B------:R-:W-:Y:S05]  /*2550*/  BSYNC B0 ;  /* 0x0000000000007941 */ /* 0x000fea0003800000 */
.L_x_6380:
        /* <DEDUP_REMOVED lines=16> */
.L_x_6386:
[----:B------:R-:W-:Y:S05]  /*2660*/  BSYNC B1 ;  /* 0x0000000000017941 */ /* 0x000fea0003800000 */
.L_x_6385:
        /* <DEDUP_REMOVED lines=44> */
.L_x_6384:
[----:B------:R-:W-:Y:S05]  /*2930*/  BSYNC B0 ;  /* 0x0000000000007941 */ /* 0x000fea0003800000 */
.L_x_6383:
        /* <DEDUP_REMOVED lines=22> */
.L_x_6388:
[----:B------:R-:W-:Y:S02]  /*2aa0*/  IMAD.MOV.U32 R90, RZ, RZ, R4 ;  /* 0x000000ffff5a7224 */ /* 0x000fe400078e0004 */
.L_x_6389:
[----:B------:R-:W-:Y:S05]  /*2ab0*/  BSYNC B0 ;  /* 0x0000000000007941 */ /* 0x000fea0003800000 */
.L_x_6387:
        /* <DEDUP_REMOVED lines=16> */
.L_x_6393:
[----:B------:R-:W-:Y:S05]  /*2bc0*/  BSYNC B1 ;  /* 0x0000000000017941 */ /* 0x000fea0003800000 */
.L_x_6392:
        /* <DEDUP_REMOVED lines=44> */
.L_x_6391:
[----:B------:R-:W-:Y:S05]  /*2e90*/  BSYNC B0 ;  /* 0x0000000000007941 */ /* 0x000fea0003800000 */
.L_x_6390:
        /* <DEDUP_REMOVED lines=22> */
.L_x_6395:
[----:B------:R-:W-:Y:S02]  /*3000*/  MOV R90, R4 ;  /* 0x00000004005a7202 */ /* 0x000fe40000000f00 */
.L_x_6396:
[----:B------:R-:W-:Y:S05]  /*3010*/  BSYNC B0 ;  /* 0x0000000000007941 */ /* 0x000fea0003800000 */
.L_x_6394:
        /* <DEDUP_REMOVED lines=18> */
.L_x_6400:
[----:B------:R-:W-:Y:S05]  /*3140*/  BSYNC B1 ;  /* 0x0000000000017941 */ /* 0x000fea0003800000 */
.L_x_6399:
        /* <DEDUP_REMOVED lines=40> */
[----:B------:R-:W-:-:S03]  /*33d0*/  LOP3.LUT R9, R95, UR25, R110, 0x96, !PT ;  /* 0x000000195f097c12 */ /* 0x000fc6000f8e966e */
[----:B------:R-:W-:Y:S01]  /*33e0*/  IMAD.MOV.U32 R4, RZ, RZ, R94 ;  /* 0x000000ffff047224 */ /* 0x000fe200078e005e */
[----:B------:R-:W-:Y:S01]  /*33f0*/  LOP3.LUT R7, R89, UR26, R8, 0x96, !PT ;  /* 0x0000001a59077c12 */ /* 0x000fe2000f8e9608 */
[----:B------:R-:W-:Y:S02]  /*3400*/  IMAD.MOV.U32 R8, RZ, RZ, R88 ;  /* 0x000000ffff087224 */ /* 0x000fe400078e0058 */
.L_x_6398:
[----:B------:R-:W-:Y:S05]  /*3410*/  BSYNC B0 ;  /* 0x0000000000007941 */ /* 0x000fea0003800000 */
.L_x_6397:
[----:B------:R-:W0:Y:S01]  /*3420*/  I2F.U32 R89, R90 ;  /* 0x0000005a00597306 */ /* 0x000e220000201000 */
[----:B------:R-:W-:Y:S01]  /*3430*/  PRMT R91, RZ, 0x7610, R91 ;  /* 0x00007610ff5b7816 */ /* 0x000fe2000000005b */
[----:B------:R-:W-:Y:S01]  /*3440*/  IMAD.MOV.U32 R107, RZ, RZ, 0x8 ;  /* 0x00000008ff6b7424 */ /* 0x000fe200078e00ff */
[----:B------:R-:W-:Y:S01]  /*3450*/  SEL R94, RZ, 0x100, P4 ;  /* 0x00000100ff5e7807 */ /* 0x000fe20002000000 */
[----:B------:R-:W-:Y:S01]  /*3460*/  IMAD.WIDE.U32 R118, R96, R109, c[0x0][0x188] ;  /* 0x0000620060767625 */ /* 0x000fe200078e006d */
[----:B------:R-:W-:Y:S02]  /*3470*/  SEL R95, RZ, 0x10000, P5 ;  /* 0x00010000ff5f7807 */ /* 0x000fe40002800000 */
[----:B------:R-:W-:Y:S01]  /*3480*/  ISETP.NE.AND P5, PT, R93, RZ, PT ;  /* 0x000000ff5d00720c */ /* 0x000fe20003fa5270 */
[----:B------:R-:W-:Y:S01]  /*3490*/  FMUL.FTZ R91, R91, R108 ;  /* 0x0000006c5b5b7220 */ /* 0x000fe20000410000 */
[----:B------:R-:W-:Y:S01]  /*34a0*/  ISETP.NE.AND P6, PT, R92, RZ, PT ;  /* 0x000000ff5c00720c */ /* 0x000fe20003fc5270 */
[----:B------:R-:W-:Y:S01]  /*34b0*/  IMAD.WIDE.U32 R116, R96, R107, c[0x0][0x190] ;  /* 0x0000640060747625 */ /* 0x000fe200078e006b */
[----:B------:R-:W-:-:S02]  /*34c0*/  SEL R93, RZ, 0x1, P1 ;  /* 0x00000001ff5d7807 */ /* 0x000fc40000800000 */
[----:B------:R-:W-:Y:S01]  /*34d0*/  SEL R112, RZ, 0x1, P5 ;  /* 0x00000001ff707807 */ /* 0x000fe20002800000 */
[----:B------:R-:W-:Y:S01]  /*34e0*/  FMUL.FTZ R88, R91, c[0x0][0x1e8] ;  /* 0x00007a005b587a20 */ /* 0x000fe20000410000 */
[----:B------:R-:W-:Y:S01]  /*34f0*/  IADD3 R110, R96, 0x80, RZ ;  /* 0x00000080606e7810 */ /* 0x000fe20007ffe0ff */
[----:B0-----:R-:W-:Y:S02]  /*3500*/  FFMA.FTZ R89, R89, R106, 1.1641532182693481445e-10 ;  /* 0x2f00000059597423 */ /* 0x001fe4000001006a */
[----:B------:R-:W-:-:S03]  /*3510*/  IMAD.WIDE.U32 R112, R112, 0x100, RZ ;  /* 0x0000010070707825 */ /* 0x000fc600078e00ff */
[----:B------:R-:W-:Y:S01]  /*3520*/  FSETP.GTU.FTZ.AND P4, PT, R89, c[0x0][0x1e4], PT ;  /* 0x0000790059007a0b */ /* 0x000fe20003f9c000 */
[----:B------:R-:W-:Y:S01]  /*3530*/  @P0 IMAD.WIDE.U32 R114, R110, R109, c[0x0][0x180] ;  /* 0x000060006e720625 */ /* 0x000fe200078e006d */
[----:B------:R-:W-:Y:S02]  /*3540*/  SEL R89, RZ, 0x1, P2 ;  /* 0x00000001ff597807 */ /* 0x000fe40001000000 */
[----:B------:R-:W-:-:S03]  /*3550*/  SEL R92, RZ, 0x1000000, P4 ;  /* 0x01000000ff5c7807 */ /* 0x000fc60002000000 */
[----:B------:R-:W-:Y:S01]  /*3560*/  IMAD.WIDE.U32 R90, R89, 0x1000000, RZ ;  /* 0x01000000595a7825 */ /* 0x000fe200078e00ff */
[----:B------:R-:W-:Y:S02]  /*3570*/  LOP3.LUT R94, R94, R92, R95, 0xfe, !PT ;  /* 0x0000005c5e5e7212 */ /* 0x000fe400078efe5f */
[----:B------:R-:W-:Y:S01]  /*3580*/  FSEL R92, R88, RZ, !P4 ;  /* 0x000000ff585c7208 */ /* 0x000fe20006000000 */
[----:B------:R-:W-:Y:S01]  /*3590*/  IMAD.WIDE.U32 R88, R93, 0x10000, RZ ;  /* 0x000100005d587825 */ /* 0x000fe200078e00ff */
[----:B------:R-:W-:Y:S02]  /*35a0*/  SEL R95, RZ, 0x1, P3 ;  /* 0x00000001ff5f7807 */ /* 0x000fe40001800000 */
[----:B------:R-:W-:Y:S01]  /*35b0*/  F2FP.BF16.PACK_AB R93, R101, R98 ;  /* 0x00000062655d723e */ /* 0x000fe200000010ff */
[----:B------:R-:W-:Y:S01]  /*35c0*/  FMUL.FTZ R105, R31, R92 ;  /* 0x0000005c1f697220 */ /* 0x000fe20000410000 */
[----:B------:R-:W-:Y:S02]  /*35d0*/  LOP3.LUT R90, R112, R90, R88, 0xfe, !PT ;  /* 0x0000005a705a7212 */ /* 0x000fe400078efe58 */
[----:B------:R-:W-:-:S02]  /*35e0*/  @P0 PRMT R88, RZ, 0x7610, R87 ;  /* 0x00007610ff580816 */ /* 0x000fc40000000057 */
[----:B------:R-:W-:Y:S02]  /*35f0*/  LOP3.LUT R91, R91, R94, R95, 0xfe, !PT ;  /* 0x0000005e5b5b7212 */ /* 0x000fe400078efe5f */
[----:B------:R-:W-:Y:S01]  /*3600*/  F2FP.BF16.PACK_AB R94, R104, R99 ;  /* 0x00000063685e723e */ /* 0x000fe200000010ff */
[----:B------:R-:W-:Y:S01]  /*3610*/  @P0 FADD.FTZ R105, R105, R88 ;  /* 0x0000005869690221 */ /* 0x000fe20000010000 */
[----:B------:R-:W-:Y:S02]  /*3620*/  LOP3.LUT R113, R113, R91, R89, 0xfe, !PT ;  /* 0x0000005b71717212 */ /* 0x000fe400078efe59 */
[----:B------:R-:W-:Y:S02]  /*3630*/  SEL R89, RZ, 0x1, P6 ;  /* 0x00000001ff597807 */ /* 0x000fe40003000000 */
[----:B------:R-:W-:Y:S02]  /*3640*/  F2FP.BF16.PACK_AB R92, R100, R97 ;  /* 0x00000061645c723e */ /* 0x000fe400000010ff */
[----:B------:R-:W-:-:S02]  /*3650*/  F2FP.BF16.PACK_AB R95, R105, R102 ;  /* 0x00000066695f723e */ /* 0x000fc400000010ff */
[----:B------:R-:W-:Y:S01]  /*3660*/  LOP3.LUT R112, R90, R89, RZ, 0xfc, !PT ;  /* 0x000000595a707212 */ /* 0x000fe200078efcff */
        /* <DEDUP_REMOVED lines=17> */
.L_x_6402:
[----:B0-----:R-:W-:Y:S02]  /*3780*/  IMAD.MOV.U32 R103, RZ, RZ, R4 ;  /* 0x000000ffff677224 */ /* 0x001fe400078e0004 */
.L_x_6403:
[----:B------:R-:W-:Y:S05]  /*3790*/  BSYNC B0 ;  /* 0x0000000000007941 */ /* 0x000fea0003800000 */
.L_x_6401:
        /* <DEDUP_REMOVED lines=16> */
.L_x_6407:
[----:B------:R-:W-:Y:S05]  /*38a0*/  BSYNC B1 ;  /* 0x0000000000017941 */ /* 0x000fea0003800000 */
.L_x_6406:
        /* <DEDUP_REMOVED lines=44> */
.L_x_6405:
[----:B------:R-:W-:Y:S05]  /*3b70*/  BSYNC B0 ;  /* 0x0000000000007941 */ /* 0x000fea0003800000 */
.L_x_6404:
[----:B------:R-:W0:Y:S01]  /*3b80*/  I2F.U32 R93, R103 ;  /* 0x00000067005d7306 */ /* 0x000e220000201000 */
[----:B-----5:R-:W-:Y:S01]  /*3b90*/  PRMT R95, RZ, 0x5410, R88 ;  /* 0x00005410ff5f7816 */ /* 0x020fe20000000058 */
[----:B------:R-:W-:Y:S01]  /*3ba0*/  BSSY B0, `(.L_x_6408) ;  /* 0x0000016000007945 */ /* 0x000fe20003800000 */
[----:B------:R-:W-:-:S03]  /*3bb0*/  IADD3 R94, R120, 0x1, RZ ;  /* 0x00000001785e7810 */ /* 0x000fc60007ffe0ff */
        /* <DEDUP_REMOVED lines=19> */
.L_x_6409:
[----:B------:R-:W-:Y:S02]  /*3cf0*/  MOV R93, R4 ;  /* 0x00000004005d7202 */ /* 0x000fe40000000f00 */
.L_x_6410:
[----:B------:R-:W-:Y:S05]  /*3d00*/  BSYNC B0 ;  /* 0x0000000000007941 */ /* 0x000fea0003800000 */
.L_x_6408:
        /* <DEDUP_REMOVED lines=16> */
.L_x_6414:
[----:B------:R-:W-:Y:S05]  /*3e10*/  BSYNC B1 ;  /* 0x0000000000017941 */ /* 0x000fea0003800000 */
.L_x_6413:
        /* <DEDUP_REMOVED lines=44> */
.L_x_6412:
[----:B------:R-:W-:Y:S05]  /*40e0*/  BSYNC B0 ;  /* 0x0000000000007941 */ /* 0x000fea0003800000 */
.L_x_6411:
        /* <DEDUP_REMOVED lines=23> */
.L_x_6416:
[----:B------:R-:W-:Y:S02]  /*4260*/  IMAD.MOV.U32 R88, RZ, RZ, R4 ;  /* 0x000000ffff587224 */ /* 0x000fe400078e0004 */
.L_x_6417:
[----:B------:R-:W-:Y:S05]  /*4270*/  BSYNC B0 ;  /* 0x0000000000007941 */ /* 0x000fea0003800000 */
.L_x_6415:
        /* <DEDUP_REMOVED lines=16> */
.L_x_6421:
[----:B------:R-:W-:Y:S05]  /*4380*/  BSYNC B1 ;  /* 0x0000000000017941 */ /* 0x000fea0003800000 */
.L_x_6420:
        /* <DEDUP_REMOVED lines=44> */
.L_x_6419:
[----:B------:R-:W-:Y:S05]  /*4650*/  BSYNC B0 ;  /* 0x0000000000007941 */ /* 0x000fea0003800000 */
.L_x_6418:
        /* <DEDUP_REMOVED lines=22> */
.L_x_6423:
[----:B------:R-:W-:Y:S02]  /*47c0*/  IMAD.MOV.U32 R88, RZ, RZ, R4 ;  /* 0x000000ffff587224 */ /* 0x000fe400078e0004 */
.L_x_6424:
[----:B------:R-:W-:Y:S05]  /*47d0*/  BSYNC B0 ;  /* 0x0000000000007941 */ /* 0x000fea0003800000 */
.L_x_6422:
        /* <DEDUP_REMOVED lines=16> */
.L_x_6428:
[----:B------:R-:W-:Y:S05]  /*48e0*/  BSYNC B1 ;  /* 0x0000000000017941 */ /* 0x000fea0003800000 */
.L_x_6427:
        /* <DEDUP_REMOVED lines=44> */
.L_x_6426:
[----:B------:R-:W-:Y:S05]  /*4bb0*/  BSYNC B0 ;  /* 0x0000000000007941 */ /* 0x000fea0003800000 */
.L_x_6425:
        /* <DEDUP_REMOVED lines=22> */
.L_x_6430:
[----:B------:R-:W-:Y:S02]  /*4d20*/  MOV R94, R4 ;  /* 0x00000004005e7202 */ /* 0x000fe40000000f00 */
.L_x_6431:
[----:B------:R-:W-:Y:S05]  /*4d30*/  BSYNC B0 ;  /* 0x0000000000007941 */ /* 0x000fea0003800000 */
.L_x_6429:
        /* <DEDUP_REMOVED lines=16> */
.L_x_6435:
[----:B------:R-:W-:Y:S05]  /*4e40*/  BSYNC B1 ;  /* 0x0000000000017941 */ /* 0x000fea0003800000 */
.L_x_6434:
        /* <DEDUP_REMOVED lines=44> */
.L_x_6433:
[----:B------:R-:W-:Y:S05]  /*5110*/  BSYNC B0 ;  /* 0x0000000000007941 */ /* 0x000fea0003800000 */
.L_x_6432:
        /* <DEDUP_REMOVED lines=22> */
.L_x_6437:
[----:B------:R-:W-:Y:S02]  /*5280*/  IMAD.MOV.U32 R94, RZ, RZ, R4 ;  /* 0x000000ffff5e7224 */ /* 0x000fe400078e0004 */
.L_x_6438:
[----:B------:R-:W-:Y:S05]  /*5290*/  BSYNC B0 ;  /* 0x0000000000007941 */ /* 0x000fea0003800000 */
.L_x_6436:
        /* <DEDUP_REMOVED lines=16> */
.L_x_6442:
[----:B------:R-:W-:Y:S05]  /*53a0*/  BSYNC B1 ;  /* 0x0000000000017941 */ /* 0x000fea0003800000 */
.L_x_6441:
        /* <DEDUP_REMOVED lines=44> */
.L_x_6440:
[----:B------:R-:W-:Y:S05]  /*5670*/  BSYNC B0 ;  /* 0x0000000000007941 */ /* 0x000fea0003800000 */
.L_x_6439:
        /* <DEDUP_REMOVED lines=22> */
.L_x_6444:
[----:B------:R-:W-:Y:S02]  /*57e0*/  IMAD.MOV.U32 R90, RZ, RZ, R4 ;  /* 0x000000ffff5a7224 */ /* 0x000fe400078e0004 */
.L_x_6445:
[----:B------:R-:W-:Y:S05]  /*57f0*/  BSYNC B0 ;  /* 0x0000000000007941 */ /* 0x000fea0003800000 */
.L_x_6443:
        /* <DEDUP_REMOVED lines=16> */
.L_x_6449:
[----:B------:R-:W-:Y:S05]  /*5900*/  BSYNC B1 ;  /* 0x0000000000017941 */ /* 0x000fea0003800000 */
.L_x_6448:
        /* <DEDUP_REMOVED lines=44> */
.L_x_6447:
[----:B------:R-:W-:Y:S05]  /*5bd0*/  BSYNC B0 ;  /* 0x0000000000007941 */ /* 0x000fea0003800000 */
.L_x_6446:
[----:B------:R-:W0:Y:S01]  /*5be0*/  I2F.U32 R115, R90 ;  /* 0x0000005a00737306 */ /* 0x000e220000201000 */
[----:B------:R-:W-:Y:S01]  /*5bf0*/  PRMT R119, RZ, 0x5410, R91 ;  /* 0x00005410ff777816 */ /* 0x000fe2000000005b */
[----:B------:R-:W-:Y:S01]  /*5c00*/  BSSY B0, `(.L_x_6450) ;  /* 0x0000015000007945 */ /* 0x000fe20003800000 */
[----:B------:R-:W-:-:S02]  /*5c10*/  ISETP.NE.AND P6, PT, R89, 0x1, PT ;  /* 0x000000015900780c */ /* 0x000fc40003fc5270 */
        /* <DEDUP_REMOVED lines=18> */
.L_x_6451:
[----:B------:R-:W-:Y:S02]  /*5d40*/  MOV R90, R4 ;  /* 0x00000004005a7202 */ /* 0x000fe40000000f00 */
.L_x_6452:
[----:B------:R-:W-:Y:S05]  /*5d50*/  BSYNC B0 ;  /* 0x0000000000007941 */ /* 0x000fea0003800000 */
.L_x_6450:
        /* <DEDUP_REMOVED lines=18> */
.L_x_6456:
[----:B------:R-:W-:Y:S05]  /*5e80*/  BSYNC B1 ;  /* 0x0000000000017941 */ /* 0x000fea0003800000 */
.L_x_6455:
        /* <DEDUP_REMOVED lines=44> */
.L_x_6454:
[----:B------:R-:W-:Y:S05]  /*6150*/  BSYNC B0 ;  /* 0x0000000000007941 */ /* 0x000fea0003800000 */
.L_x_6453:
[----:B------:R-:W0:Y:S01]  /*6160*/  I2F.U32 R89, R90 ;  /* 0x0000005a00597306 */ /* 0x000e220000201000 */
[----:B------:R-:W-:Y:S01]  /*6170*/  PRMT R91, RZ, 0x7610, R91 ;  /* 0x00007610ff5b7816 */ /* 0x000fe2000000005b */
[----:B------:R-:W-:Y:S01]  /*6180*/  IMAD.WIDE.U32 R126, R110, R109, c[0x0][0x188] ;  /* 0x000062006e7e7625 */ /* 0x000fe200078e006d */
[----:B------:R-:W-:Y:S02]  /*6190*/  ISETP.NE.AND P6, PT, R103, RZ, PT ;  /* 0x000000ff6700720c */ /* 0x000fe40003fc5270 */
[----:B------:R-:W-:Y:S01]  /*61a0*/  SEL R103, RZ, 0x10000, P5 ;  /* 0x00010000ff677807 */ /* 0x000fe20002800000 */
        /* <DEDUP_REMOVED lines=8> */
[----:B------:R-:W-:Y:S01]  /*6230*/  F2FP.BF16.PACK_AB R90, R117, R111 ;  /* 0x0000006f755a723e */ /* 0x000fe200000010ff */
[----:B------:R-:W-:-:S03]  /*6240*/  IMAD.WIDE.U32 R124, R124, 0x1000000, RZ ;  /* 0x010000007c7c7825 */ /* 0x000fc600078e00ff */
[----:B------:R-:W-:Y:S01]  /*6250*/  FSETP.GTU.FTZ.AND P4, PT, R89, c[0x0][0x1e4], PT ;  /* 0x0000790059007a0b */ /* 0x000fe20003f9c000 */
[----:B------:R-:W-:Y:S01]  /*6260*/  IMAD.WIDE.U32 R122, R122, 0x10000, RZ ;  /* 0x000100007a7a7825 */ /* 0x000fe200078e00ff */
[----:B------:R-:W-:Y:S02]  /*6270*/  F2FP.BF16.PACK_AB R89, R113, R93 ;  /* 0x0000005d7159723e */ /* 0x000fe400000010ff */
[----:B------:R-:W-:Y:S01]  /*6280*/  FSEL R88, R91, RZ, !P4 ;  /* 0x000000ff5b587208 */ /* 0x000fe20006000000 */
[----:B------:R-:W-:Y:S01]  /*6290*/  IMAD.WIDE.U32 R120, R120, 0x100, RZ ;  /* 0x0000010078787825 */ /* 0x000fe200078e00ff */
[----:B------:R-:W-:-:S03]  /*62a0*/  SEL R114, RZ, 0x1000000, P4 ;  /* 0x01000000ff727807 */ /* 0x000fc60002000000 */
[----:B------:R-:W-:Y:S01]  /*62b0*/  FMUL.FTZ R119, R23, R88 ;  /* 0x0000005817777220 */ /* 0x000fe20000410000 */
[----:B------:R-:W-:Y:S02]  /*62c0*/  @P0 PRMT R88, RZ, 0x7610, R87 ;  /* 0x00007610ff580816 */ /* 0x000fe40000000057 */
[----:B------:R-:W-:Y:S02]  /*62d0*/  LOP3.LUT R112, R112, R114, R103, 0xfe, !PT ;  /* 0x0000007270707212 */ /* 0x000fe400078efe67 */
[----:B------:R-:W-:Y:S01]  /*62e0*/  SEL R103, RZ, 0x1, P3 ;  /* 0x00000001ff677807 */ /* 0x000fe20001800000 */
[----:B------:R-:W-:Y:S01]  /*62f0*/  @P0 FADD.FTZ R119, R88, R119 ;  /* 0x0000007758770221 */ /* 0x000fe20000010000 */
[----:B------:R-:W-:Y:S02]  /*6300*/  F2FP.BF16.PACK_AB R88, R95, R92 ;  /* 0x0000005c5f58723e */ /* 0x000fe400000010ff */
[----:B------:R-:W-:Y:S02]  /*6310*/  LOP3.LUT R124, R120, R124, R122, 0xfe, !PT ;  /* 0x0000007c787c7212 */ /* 0x000fe400078efe7a */
[----:B------:R-:W-:-:S02]  /*6320*/  F2FP.BF16.PACK_AB R91, R119, R115 ;  /* 0x00000073775b723e */ /* 0x000fc400000010ff */
[----:B------:R-:W-:-:S03]  /*6330*/  LOP3.LUT R103, R125, R112, R103, 0xfe, !PT ;  /* 0x000000707d677212 */ /* 0x000fc600078efe67 */
[----:B------:R0:W-:Y:S01]  /*6340*/  STG.E.128 [R126.64], R88 ;  /* 0x000000587e007986 */ /* 0x0001e2000c101d06 */
[----:B------:R-:W-:Y:S02]  /*6350*/  LOP3.LUT R121, R121, R103, R123, 0xfe, !PT ;  /* 0x0000006779797212 */ /* 0x000fe400078efe7b */
[----:B0-----:R-:W-:-:S04]  /*6360*/  SEL R89, RZ, 0x1, P6 ;  /* 0x00000001ff597807 */ /* 0x001fc80003000000 */
[----:B------:R-:W-:Y:S01]  /*6370*/  LOP3.LUT R120, R124, R89, RZ, 0xfc, !PT ;  /* 0x000000597c787212 */ /* 0x000fe200078efcff */
[----:B------:R-:W-:Y:S01]  /*6380*/  IMAD.WIDE.U32 R124, R110, R107, c[0x0][0x190] ;  /* 0x000064006e7c7625 */ /* 0x000fe200078e006b */
[----:B------:R-:W-:-:S04]  /*6390*/  IADD3 R110, R96, 0x100, RZ ;  /* 0x00000100606e7810 */ /* 0x000fc80007ffe0ff */
[----:B------:R0:W-:Y:S01]  /*63a0*/  STG.E.64 [R124.64], R120 ;  /* 0x000000787c007986 */ /* 0x0001e2000c101b06 */
[----:B------:R-:W-:-:S04]  /*63b0*/  IMAD.WIDE.U32 R88, R110, R109, c[0x0][0x170] ;  /* 0x00005c006e587625 */ /* 0x000fc800078e006d */
[----:B------:R-:W-:Y:S02]  /*63c0*/  @P0 IMAD.WIDE.U32 R122, R109, R110, c[0x0][0x180] ;  /* 0x000060006d7a0625 */ /* 0x000fe400078e006e */
[----:B------:R-:W5:Y:S04]  /*63d0*/  LDG.E.128 R88, [R88.64] ;  /* 0x0000000658587981 */ /* 0x000f68000c1e1d00 */
        /* <DEDUP_REMOVED lines=13> */
.L_x_6458:
[----:B0-----:R-:W-:Y:S02]  /*64b0*/  IMAD.MOV.U32 R103, RZ, RZ, R4 ;  /* 0x000000ffff677224 */ /* 0x001fe400078e0004 */
.L_x_6459:
[----:B------:R-:W-:Y:S05]  /*64c0*/  BSYNC B0 ;  /* 0x0000000000007941 */ /* 0x000fea0003800000 */
.L_x_6457:
        /* <DEDUP_REMOVED lines=16> */
.L_x_6463:
[----:B------:R-:W-:Y:S05]  /*65d0*/  BSYNC B1 ;  /* 0x0000000000017941 */ /* 0x000fea0003800000 */
.L_x_6462:
        /* <DEDUP_REMOVED lines=44> */
.L_x_6461:
[----:B------:R-:W-:Y:S05]  /*68a0*/  BSYNC B0 ;  /* 0x0000000000007941 */ /* 0x000fea0003800000 */
.L_x_6460:
[----:B------:R-:W0:Y:S01]  /*68b0*/  I2F.U32 R103, R103 ;  /* 0x0000006700677306 */ /* 0x000e220000201000 */
[----:B------:R-:W-:Y:S01]  /*68c0*/  BSSY B0, `(.L_x_6464) ;  /* 0x0000017000007945 */ /* 0x000fe20003800000 */
[----:B0-----:R-:W-:Y:S01]  /*68d0*/  FFMA.FTZ R94, R103, R106, 1.1641532182693481445e-10 ;  /* 0x2f000000675e7423 */ /* 0x001fe2000001006a */
[----:B-----5:R-:W-:-:S04]  /*68e0*/  PRMT R103, RZ, 0x5410, R88 ;  /* 0x00005410ff677816 */ /* 0x020fc80000000058 */
[----:B------:R-:W-:Y:S01]  /*68f0*/  FSETP.GTU.FTZ.AND P1, PT, R94, c[0x0][0x1e4], PT ;  /* 0x000079005e007a0b */ /* 0x000fe20003f3c000 */
[----:B------:R-:W-:Y:S01]  /*6900*/  FMUL.FTZ R114, R103, R108 ;  /* 0x0000006c67727220 */ /* 0x000fe20000410000 */
[----:B------:R-:W-:Y:S02]  /*6910*/  @P0 PRMT R94, RZ, 0x5410, R84 ;  /* 0x00005410ff5e0816 */ /* 0x000fe40000000054 */
[----:B------:R-:W-:Y:S01]  /*6920*/  P2R R120, PR, RZ, 0x2 ;  /* 0x00000002ff787803 */ /* 0x000fe20000000000 */
[----:B------:R-:W-:-:S05]  /*6930*/  FMUL.FTZ R114, R114, c[0x0][0x1e8] ;  /* 0x00007a0072727a20 */ /* 0x000fca0000410000 */
[----:B------:R-:W-:Y:S02]  /*6940*/  FSEL R121, R114, RZ, !P1 ;  /* 0x000000ff72797208 */ /* 0x000fe40004800000 */
[C---:B------:R-:W-:Y:S02]  /*6950*/  ISETP.NE.AND P1, PT, R112.reuse, 0x1, PT ;  /* 0x000000017000780c */ /* 0x040fe40003f25270 */
[----:B------:R-:W-:Y:S01]  /*6960*/  IADD3 R114, R112, 0x1, RZ ;  /* 0x0000000170727810 */ /* 0x000fe20007ffe0ff */
        /* <DEDUP_REMOVED lines=11> */
.L_x_6465:
[----:B------:R-:W-:Y:S02]  /*6a20*/  IMAD.MOV.U32 R94, RZ, RZ, R4 ;  /* 0x000000ffff5e7224 */ /* 0x000fe400078e0004 */
.L_x_6466:
[----:B------:R-:W-:Y:S05]  /*6a30*/  BSYNC B0 ;  /* 0x0000000000007941 */ /* 0x000fea0003800000 */
.L_x_6464:
        /* <DEDUP_REMOVED lines=16> */
.L_x_6470:
[----:B------:R-:W-:Y:S05]  /*6b40*/  BSYNC B1 ;  /* 0x0000000000017941 */ /* 0x000fea0003800000 */
.L_x_6469:
        /* <DEDUP_REMOVED lines=40> */
[----:B------:R-:W-:Y:S01]  /*6dd0*/  MOV R4, R122 ;  /* 0x0000007a00047202 */ /* 0x000fe20000000f00 */
[----:B------:R-:W-:-:S05]  /*6de0*/  IMAD.WIDE.U32 R122, R7, -0x2daee0ad, RZ ;  /* 0xd2511f53077a7825 */ /* 0x000fca00078e00ff */
[----:B------:R-:W-:Y:S01]  /*6df0*/  LOP3.LUT R7, R123, UR26, R8, 0x96, !PT ;  /* 0x0000001a7b077c12 */ /* 0x000fe2000f8e9608 */
[----:B------:R-:W-:Y:S02]  /*6e00*/  IMAD.MOV.U32 R8, RZ, RZ, R122 ;  /* 0x000000ffff087224 */ /* 0x000fe400078e007a */
.L_x_6468:
[----:B------:R-:W-:Y:S05]  /*6e10*/  BSYNC B0 ;  /* 0x0000000000007941 */ /* 0x000fea0003800000 */
.L_x_6467:
[----:B------:R0:W1:Y:S01]  /*6e20*/  I2F.U32 R103, R94 ;  /* 0x0000005e00677306 */ /* 0x0000620000201000 */
[----:B------:R-:W-:Y:S01]  /*6e30*/  PRMT R123, RZ, 0x7610, R88 ;  /* 0x00007610ff7b7816 */ /* 0x000fe20000000058 */
[----:B------:R-:W-:Y:S04]  /*6e40*/  BSSY B0, `(.L_x_6471) ;  /* 0x0000016000007945 */ /* 0x000fe80003800000 */
        /* <DEDUP_REMOVED lines=20> */
.L_x_6472:
[----:B------:R-:W-:Y:S02]  /*6f90*/  MOV R88, R4 ;  /* 0x0000000400587202 */ /* 0x000fe40000000f00 */
.L_x_6473:
[----:B------:R-:W-:Y:S05]  /*6fa0*/  BSYNC B0 ;  /* 0x0000000000007941 */ /* 0x000fea0003800000 */
.L_x_6471:
        /* <DEDUP_REMOVED lines=16> */
.L_x_6477:
[----:B------:R-:W-:Y:S05]  /*70b0*/  BSYNC B1 ;  /* 0x0000000000017941 */ /* 0x000fea0003800000 */
.L_x_6476:
        /* <DEDUP_REMOVED lines=43> */
[----:B------:R-:W-:Y:S02]  /*7370*/  IMAD.MOV.U32 R8, RZ, RZ, R122 ;  /* 0x000000ffff087224 */ /* 0x000fe400078e007a */
.L_x_6475:
[----:B------:R-:W-:Y:S05]  /*7380*/  BSYNC B0 ;  /* 0x0000000000007941 */ /* 0x000fea0003800000 */
.L_x_6474:
        /* <DEDUP_REMOVED lines=22> */
.L_x_6479:
[----:B------:R-:W-:Y:S02]  /*74f0*/  IMAD.MOV.U32 R88, RZ, RZ, R4 ;  /* 0x000000ffff587224 */ /* 0x000fe400078e0004 */
.L_x_6480:
[----:B------:R-:W-:Y:S05]  /*7500*/  BSYNC B0 ;  /* 0x0000000000007941 */ /* 0x000fea0003800000 */
.L_x_6478:
        /* <DEDUP_REMOVED lines=16> */
.L_x_6484:
[----:B------:R-:W-:Y:S05]  /*7610*/  BSYNC B1 ;  /* 0x0000000000017941 */ /* 0x000fea0003800000 */
.L_x_6483:
        /* <DEDUP_REMOVED lines=44> */
.L_x_6482:
[----:B------:R-:W-:Y:S05]  /*78e0*/  BSYNC B0 ;  /* 0x0000000000007941 */ /* 0x000fea0003800000 */
.L_x_6481:
[----:B------:R0:W1:Y:S01]  /*78f0*/  I2F.U32 R103, R88 ;  /* 0x0000005800677306 */ /* 0x0000620000201000 */
[----:B------:R-:W-:Y:S01]  /*7900*/  PRMT R89, RZ, 0x7610, R89 ;  /* 0x00007610ff597816 */ /* 0x000fe20000000059 */
[----:B------:R-:W-:Y:S01]  /*7910*/  BSSY B0, `(.L_x_6485) ;  /* 0x0000015000007945 */ /* 0x000fe20003800000 */
[----:B------:R-:W-:-:S03]  /*7920*/  ISETP.NE.AND P3, PT, R114, 0x1, PT ;  /* 0x000000017200780c */ /* 0x000fc60003f65270 */
[----:B------:R-:W-:Y:S01]  /*7930*/  FMUL.FTZ R89, R89, R108 ;  /* 0x0000006c59597220 */ /* 0x000fe20000410000 */
[----:B0-----:R-:W-:-:S03]  /*7940*/  IADD3 R88, R114, 0x1, RZ ;  /* 0x0000000172587810 */ /* 0x001fc60007ffe0ff */
[----:B------:R-:W-:Y:S02]  /*7950*/  FMUL.FTZ R89, R89, c[0x0][0x1e8] ;  /* 0x00007a0059597a20 */ /* 0x000fe40000410000 */
[----:B-1----:R-:W-:-:S05]  /*7960*/  FFMA.FTZ R103, R103, R106, 1.1641532182693481445e-10 ;  /* 0x2f00000067677423 */ /* 0x002fca000001006a */
[----:B------:R-:W-:-:S04]  /*7970*/  FSETP.GTU.FTZ.AND P2, PT, R103, c[0x0][0x1e4], PT ;  /* 0x0000790067007a0b */ /* 0x000fc80003f5c000 */
[----:B------:R-:W-:Y:S02]  /*7980*/  FSEL R112, R89, RZ, !P2 ;  /* 0x000000ff59707208 */ /* 0x000fe40005000000 */
[----:B------:R-:W-:-:S03]  /*7990*/  @P0 PRMT R89, RZ, 0x7610, R85 ;  /* 0x00007610ff590816 */ /* 0x000fc60000000055 */
        /* <DEDUP_REMOVED lines=11> */
.L_x_6486:
[----:B------:R-:W-:Y:S02]  /*7a50*/  IMAD.MOV.U32 R103, RZ, RZ, R4 ;  /* 0x000000ffff677224 */ /* 0x000fe400078e0004 */
.L_x_6487:
[----:B------:R-:W-:Y:S05]  /*7a60*/  BSYNC B0 ;  /* 0x0000000000007941 */ /* 0x000fea0003800000 */
.L_x_6485:
        /* <DEDUP_REMOVED lines=16> */
.L_x_6491:
[----:B------:R-:W-:Y:S05]  /*7b70*/  BSYNC B1 ;  /* 0x0000000000017941 */ /* 0x000fea0003800000 */
.L_x_6490:
        /* <DEDUP_REMOVED lines=43> */
[----:B------:R-:W-:Y:S02]  /*7e30*/  IMAD.MOV.U32 R88, RZ, RZ, RZ ;  /* 0x000000ffff587224 */ /* 0x000fe400078e00ff */
.L_x_6489:
[----:B------:R-:W-:Y:S05]  /*7e40*/  BSYNC B0 ;  /* 0x0000000000007941 */ /* 0x000fea0003800000 */
.L_x_6488:
        /* <DEDUP_REMOVED lines=22> */
.L_x_6493:
[----:B------:R-:W-:Y:S02]  /*7fb0*/  MOV R103, R4 ;  /* 0x0000000400677202 */ /* 0x000fe40000000f00 */
.L_x_6494:
[----:B------:R-:W-:Y:S05]  /*7fc0*/  BSYNC B0 ;  /* 0x0000000000007941 */ /* 0x000fea0003800000 */
.L_x_6492:
        /* <DEDUP_REMOVED lines=16> */
.L_x_6498:
[----:B------:R-:W-:Y:S05]  /*80d0*/  BSYNC B1 ;  /* 0x0000000000017941 */ /* 0x000fea0003800000 */
.L_x_6497:
        /* <DEDUP_REMOVED lines=44> */
.L_x_6496:
[----:B------:R-:W-:Y:S05]  /*83a0*/  BSYNC B0 ;  /* 0x0000000000007941 */ /* 0x000fea0003800000 */
.L_x_6495:
[----:B------:R0:W1:Y:S01]  /*83b0*/  I2F.U32 R89, R103 ;  /* 0x0000006700597306 */ /* 0x0000620000201000 */
[----:B------:R-:W-:Y:S01]  /*83c0*/  ISETP.NE.AND P5, PT, R114, 0x1, PT ;  /* 0x000000017200780c */ /* 0x000fe20003fa5270 */
[----:B------:R-:W-:Y:S01]  /*83d0*/  BSSY B0, `(.L_x_6499) ;  /* 0x0000015000007945 */ /* 0x000fe20003800000 */
[----:B0-----:R-:W-:-:S05]  /*83e0*/  PRMT R103, RZ, 0x7610, R90 ;  /* 0x00007610ff677816 */ /* 0x001fca000000005a */
[----:B------:R-:W-:Y:S02]  /*83f0*/  FMUL.FTZ R88, R103, R108 ;  /* 0x0000006c67587220 */ /* 0x000fe40000410000 */
[----:B-1----:R-:W-:Y:S02]  /*8400*/  FFMA.FTZ R89, R89, R106, 1.1641532182693481445e-10 ;  /* 0x2f00000059597423 */ /* 0x002fe4000001006a */
[----:B------:R-:W-:-:S03]  /*8410*/  FMUL.FTZ R88, R88, c[0x0][0x1e8] ;  /* 0x00007a0058587a20 */ /* 0x000fc60000410000 */
        /* <DEDUP_REMOVED lines=15> */
.L_x_6500:
[----:B------:R-:W-:Y:S02]  /*8510*/  IMAD.MOV.U32 R90, RZ, RZ, R4 ;  /* 0x000000ffff5a7224 */ /* 0x000fe400078e0004 */
.L_x_6501:
[----:B------:R-:W-:Y:S05]  /*8520*/  BSYNC B0 ;  /* 0x0000000000007941 */ /* 0x000fea0003800000 */
.L_x_6499:
        /* <DEDUP_REMOVED lines=16> */
.L_x_6505:
[----:B------:R-:W-:Y:S05]  /*8630*/  BSYNC B1 ;  /* 0x0000000000017941 */ /* 0x000fea0003800000 */
.L_x_6504:
        /* <DEDUP_REMOVED lines=42> */
[----:B------:R-:W-:Y:S01]  /*88e0*/  MOV R8, R88 ;  /* 0x0000005800087202 */ /* 0x000fe20000000f00 */
[----:B------:R-:W-:Y:S02]  /*88f0*/  IMAD.MOV.U32 R88, RZ, RZ, RZ ;  /* 0x000000ffff587224 */ /* 0x000fe400078e00ff */
.L_x_6503:
[----:B------:R-:W-:Y:S05]  /*8900*/  BSYNC B0 ;  /* 0x0000000000007941 */ /* 0x000fea0003800000 */
.L_x_6502:
        /* <DEDUP_REMOVED lines=22> */
.L_x_6507:
[----:B------:R-:W-:Y:S02]  /*8a70*/  IMAD.MOV.U32 R90, RZ, RZ, R4 ;  /* 0x000000ffff5a7224 */ /* 0x000fe400078e0004 */
.L_x_6508:
[----:B------:R-:W-:Y:S05]  /*8a80*/  BSYNC B0 ;  /* 0x0000000000007941 */ /* 0x000fea0003800000 */
.L_x_6506:
        /* <DEDUP_REMOVED lines=18> */
.L_x_6512:
[----:B------:R-:W-:Y:S05]  /*8bb0*/  BSYNC B1 ;  /* 0x0000000000017941 */ /* 0x000fea0003800000 */
.L_x_6511:
        /* <DEDUP_REMOVED lines=41> */
[----:B------:R-:W-:Y:S02]  /*8e50*/  LOP3.LUT R9, R89, UR25, R126, 0x96, !PT ;  /* 0x0000001959097c12 */ /* 0x000fe4000f8e967e */
[----:B------:R-:W-:Y:S02]  /*8e60*/  MOV R4, R88 ;  /* 0x0000005800047202 */ /* 0x000fe40000000f00 */
.L_x_6510:
[----:B------:R-:W-:Y:S05]  /*8e70*/  BSYNC B0 ;  /* 0x0000000000007941 */ /* 0x000fea0003800000 */
.L_x_6509:
[----:B------:R0:W1:Y:S01]  /*8e80*/  I2F.U32 R89, R90 ;  /* 0x0000005a00597306 */ /* 0x0000620000201000 */
[----:B------:R-:W-:Y:S02]  /*8e90*/  PRMT R91, RZ, 0x7610, R91 ;  /* 0x00007610ff5b7816 */ /* 0x000fe4000000005b */
[----:B------:R-:W-:Y:S02]  /*8ea0*/  SEL R127, RZ, 0x10000, P5 ;  /* 0x00010000ff7f7807 */ /* 0x000fe40002800000 */
[----:B------:R-:W-:Y:S01]  /*8eb0*/  ISETP.NE.AND P5, PT, R118, RZ, PT ;  /* 0x000000ff7600720c */ /* 0x000fe20003fa5270 */
[----:B------:R-:W-:Y:S01]  /*8ec0*/  FMUL.FTZ R91, R91, R108 ;  /* 0x0000006c5b5b7220 */ /* 0x000fe20000410000 */
[----:B------:R-:W-:Y:S01]  /*8ed0*/  SEL R118, RZ, 0x100, P4 ;  /* 0x00000100ff767807 */ /* 0x000fe20002000000 */
[----:B------:R-:W-:Y:S01]  /*8ee0*/  IMAD.WIDE.U32 R108, R110, R109, c[0x0][0x188] ;  /* 0x000062006e6c7625 */ /* 0x000fe200078e006d */
[----:B------:R-:W-:-:S02]  /*8ef0*/  SEL R126, RZ, 0x1, P2 ;  /* 0x00000001ff7e7807 */ /* 0x000fc40001000000 */
[----:B------:R-:W-:Y:S01]  /*8f00*/  SEL R129, RZ, 0x1, P3 ;  /* 0x00000001ff817807 */ /* 0x000fe20001800000 */
[----:B------:R-:W-:Y:S01]  /*8f10*/  FMUL.FTZ R91, R91, c[0x0][0x1e8] ;  /* 0x00007a005b5b7a20 */ /* 0x000fe20000410000 */
[----:B0-----:R-:W-:Y:S02]  /*8f20*/  F2FP.BF16.PACK_AB R90, R116, R94 ;  /* 0x0000005e745a723e */ /* 0x001fe400000010ff */
[----:B------:R-:W-:Y:S01]  /*8f30*/  F2FP.BF16.PACK_AB R88, R125, R121 ;  /* 0x000000797d58723e */ /* 0x000fe200000010ff */
[----:B-1----:R-:W-:-:S05]  /*8f40*/  FFMA.FTZ R89, R89, R106, 1.1641532182693481445e-10 ;  /* 0x2f00000059597423 */ /* 0x002fca000001006a */
[----:B------:R-:W-:Y:S02]  /*8f50*/  FSETP.GTU.FTZ.AND P6, PT, R89, c[0x0][0x1e4], PT ;  /* 0x0000790059007a0b */ /* 0x000fe40003fdc000 */
[----:B------:R-:W-:Y:S02]  /*8f60*/  @P0 PRMT R89, RZ, 0x7610, R87 ;  /* 0x00007610ff590816 */ /* 0x000fe40000000057 */
[----:B------:R-:W-:-:S05]  /*8f70*/  FSEL R106, R91, RZ, !P6 ;  /* 0x000000ff5b6a7208 */ /* 0x000fca0007000000 */
[----:B------:R-:W-:-:S04]  /*8f80*/  FMUL.FTZ R106, R15, R106 ;  /* 0x0000006a0f6a7220 */ /* 0x000fc80000410000 */
[----:B------:R-:W-:Y:S01]  /*8f90*/  @P0 FADD.FTZ R106, R89, R106 ;  /* 0x0000006a596a0221 */ /* 0x000fe20000010000 */
[----:B------:R-:W-:Y:S02]  /*8fa0*/  ISETP.NE.AND P0, PT, R120, RZ, PT ;  /* 0x000000ff7800720c */ /* 0x000fe40003f05270 */
[----:B------:R-:W-:Y:S02]  /*8fb0*/  SEL R120, RZ, 0x1000000, P6 ;  /* 0x01000000ff787807 */ /* 0x000fe40003000000 */
[----:B------:R-:W-:Y:S02]  /*8fc0*/  F2FP.BF16.PACK_AB R89, R112, R123 ;  /* 0x0000007b7059723e */ /* 0x000fe400000010ff */
[----:B------:R-:W-:Y:S01]  /*8fd0*/  LOP3.LUT R118, R118, R120, R127, 0xfe, !PT ;  /* 0x0000007876767212 */ /* 0x000fe200078efe7f */
[----:B------:R-:W-:Y:S01]  /*8fe0*/  IMAD.WIDE.U32 R126, R126, 0x1000000, RZ ;  /* 0x010000007e7e7825 */ /* 0x000fe200078e00ff */
[----:B------:R-:W-:Y:S02]  /*8ff0*/  F2FP.BF16.PACK_AB R91, R106, R114 ;  /* 0x000000726a5b723e */ /* 0x000fe400000010ff */
[----:B------:R-:W-:-:S02]  /*9000*/  SEL R120, RZ, 0x1, P5 ;  /* 0x00000001ff787807 */ /* 0x000fc40002800000 */
[----:B------:R-:W-:Y:S01]  /*9010*/  LOP3.LUT R127, R127, R118, R129, 0xfe, !PT ;  /* 0x000000767f7f7212 */ /* 0x000fe200078efe81 */
[----:B------:R0:W-:Y:S01]  /*9020*/  STG.E.128 [R108.64], R88 ;  /* 0x000000586c007986 */ /* 0x0001e2000c101d06 */
[----:B------:R-:W-:Y:S02]  /*9030*/  SEL R118, RZ, 0x1, P1 ;  /* 0x00000001ff767807 */ /* 0x000fe40000800000 */
[----:B------:R-:W-:-:S03]  /*9040*/  LOP3.LUT P1, RZ, R0, 0xff, RZ, 0xc0, !PT ;  /* 0x000000ff00ff7812 */ /* 0x000fc6000782c0ff */
[----:B0-----:R-:W-:-:S04]  /*9050*/  IMAD.WIDE.U32 R90, R118, 0x10000, RZ ;  /* 0x00010000765a7825 */ /* 0x001fc800078e00ff */
[----:B------:R-:W-:-:S05]  /*9060*/  IMAD.WIDE.U32 R88, R120, 0x100, RZ ;  /* 0x0000010078587825 */ /* 0x000fca00078e00ff */
[----:B------:R-:W-:Y:S02]  /*9070*/  LOP3.LUT R89, R89, R127, R91, 0xfe, !PT ;  /* 0x0000007f59597212 */ /* 0x000fe400078efe5b */
[----:B------:R-:W-:Y:S02]  /*9080*/  LOP3.LUT R126, R88, R126, R90, 0xfe, !PT ;  /* 0x0000007e587e7212 */ /* 0x000fe400078efe5a */
[----:B------:R-:W-:-:S04]  /*9090*/  SEL R91, RZ, 0x1, P0 ;  /* 0x00000001ff5b7807 */ /* 0x000fc80000000000 */
[----:B------:R-:W-:Y:S01]  /*90a0*/  LOP3.LUT R88, R126, R91, RZ, 0xfc, !PT ;  /* 0x0000005b7e587212 */ /* 0x000fe200078efcff */
[----:B------:R-:W-:-:S04]  /*90b0*/  IMAD.WIDE.U32 R90, R110, R107, c[0x0][0x190] ;  /* 0x000064006e5a7625 */ /* 0x000fc800078e006b */
[----:B------:R-:W-:Y:S01]  /*90c0*/  FADD.FTZ R107, RZ, R97 ;  /* 0x00000061ff6b7221 */ /* 0x000fe20000010000 */
[----:B------:R0:W-:Y:S03]  /*90d0*/  STG.E.64 [R90.64], R88 ;  /* 0x000000585a007986 */ /* 0x0001e6000c101b06 */
[----:B------:R-:W-:-:S04]  /*90e0*/  FADD.FTZ R107, R107, R100 ;  /* 0x000000646b6b7221 */ /* 0x000fc80000010000 */
[----:B------:R-:W-:-:S04]  /*90f0*/  FADD.FTZ R108, R107, R98 ;  /* 0x000000626b6c7221 */ /* 0x000fc80000010000 */
[----:B------:R-:W-:Y:S01]  /*9100*/  FADD.FTZ R108, R108, R101 ;  /* 0x000000656c6c7221 */ /* 0x000fe20000010000 */
[----:B0-----:R-:W0:Y:S03]  /*9110*/  S2R R89, SR_TID.X ;  /* 0x0000000000597919 */ /* 0x001e260000002100 */
[----:B------:R-:W-:-:S04]  /*9120*/  FADD.FTZ R107, R108, R99 ;  /* 0x000000636c6b7221 */ /* 0x000fc80000010000 */
[----:B------:R-:W-:-:S04]  /*9130*/  FADD.FTZ R107, R107, R104 ;  /* 0x000000686b6b7221 */ /* 0x000fc80000010000 */
[----:B------:R-:W-:-:S04]  /*9140*/  FADD.FTZ R108, R107, R102 ;  /* 0x000000666b6c7221 */ /* 0x000fc80000010000 */
[----:B------:R-:W-:-:S04]  /*9150*/  FADD.FTZ R107, R108, R105 ;  /* 0x000000696c6b7221 */ /* 0x000fc80000010000 */
[----:B------:R-:W-:-:S04]  /*9160*/  FADD.FTZ R108, R107, R92 ;  /* 0x0000005c6b6c7221 */ /* 0x000fc80000010000 */
[----:B------:R-:W-:Y:S01]  /*9170*/  FADD.FTZ R108, R108, R95 ;  /* 0x0000005f6c6c7221 */ /* 0x000fe20000010000 */
[----:B0-----:R-:W-:-:S03]  /*9180*/  SHF.R.U32.HI R107, RZ, 0x5, R89 ;  /* 0x00000005ff6b7819 */ /* 0x001fc60000011659 */
[----:B------:R-:W-:Y:S01]  /*9190*/  FADD.FTZ R108, R108, R93 ;  /* 0x0000005d6c6c7221 */ /* 0x000fe20000010000 */
[----:B------:R-:W-:Y:S02]  /*91a0*/  LOP3.LUT P0, RZ, R89, 0x1f, RZ, 0xc0, !PT ;  /* 0x0000001f59ff7812 */ /* 0x000fe4000780c0ff */
[----:B------:R-:W-:Y:S01]  /*91b0*/  LOP3.LUT R107, R107, 0x7fffffc, RZ, 0xc0, !PT ;  /* 0x07fffffc6b6b7812 */ /* 0x000fe200078ec0ff */
[----:B------:R-:W-:-:S03]  /*91c0*/  FADD.FTZ R108, R108, R113 ;  /* 0x000000716c6c7221 */ /* 0x000fc60000010000 */
[----:B------:R-:W-:Y:S01]  /*91d0*/  @!P1 IADD3 R107, R107, 0x4, RZ ;  /* 0x000000046b6b9810 */ /* 0x000fe20007ffe0ff */
        /* <DEDUP_REMOVED lines=14> */
.L_x_6517:
        /* <DEDUP_REMOVED lines=68> */
.L_x_6518:
[----:B------:R-:W2:Y:S01]  /*9700*/  S2R R108, SR_TID.X ;  /* 0x00000000006c7919 */ /* 0x000ea20000002100 */
[----:B------:R-:W-:Y:S01]  /*9710*/  @!P0 SHF.R.U32.HI R90, RZ, 0x5, R89 ;  /* 0x00000005ff5a8819 */ /* 0x000fe20000011659 */
[----:B-1----:R-:W-:Y:S01]  /*9720*/  FADD.FTZ R89, R120, R109 ;  /* 0x0000006d78597221 */ /* 0x002fe20000010000 */
[----:B------:R-:W-:Y:S01]  /*9730*/  WARPSYNC 0xffffffff ;  /* 0xffffffff00007948 */ /* 0x000fe20003800000 */
[----:B------:R-:W-:Y:S01]  /*9740*/  IMAD.MOV.U32 R120, RZ, RZ, RZ ;  /* 0x000000ffff787224 */ /* 0x000fe200078e00ff */
[----:B------:R-:W-:-:S05]  /*9750*/  @!P0 LOP3.LUT R90, R90, 0x3, RZ, 0xc0, !PT ;  /* 0x000000035a5a8812 */ /* 0x000fca00078ec0ff */
[----:B------:R-:W-:Y:S02]  /*9760*/  @!P0 IMAD.IADD R118, R107, 0x1, R90 ;  /* 0x000000016b768824 */ /* 0x000fe400078e025a */
[----:B------:R-:W-:-:S03]  /*9770*/  CS2R R90, SRZ ;  /* 0x00000000005a7805 */ /* 0x000fc6000001ff00 */
[----:B------:R1:W-:Y:S01]  /*9780*/  @!P0 STS.64 [R118.X8], R88 ;  /* 0x0000005876008388 */ /* 0x0003e20000008a00 */
[----:B--2---:R-:W-:Y:S02]  /*9790*/  LOP3.LUT R122, R108, 0x1f, RZ, 0xc0, !PT ;  /* 0x0000001f6c7a7812 */ /* 0x004fe400078ec0ff */
[----:B-1----:R-:W-:Y:S01]  /*97a0*/  SHF.R.U32.HI R88, RZ, 0x5, R108 ;  /* 0x00000005ff587819 */ /* 0x002fe2000001166c */
[----:B------:R-:W-:Y:S01]  /*97b0*/  BAR.SYNC.DEFER_BLOCKING 0x0 ;  /* 0x0000000000007b1d */ /* 0x000fe20000010000 */
[----:B------:R-:W-:Y:S02]  /*97c0*/  ISETP.GT.U32.AND P1, PT, R122, 0x3, PT ;  /* 0x000000037a00780c */ /* 0x000fe40003f24070 */
[----:B------:R-:W-:-:S04]  /*97d0*/  LOP3.LUT R89, R88, 0x3, RZ, 0xc0, !PT ;  /* 0x0000000358597812 */ /* 0x000fc800078ec0ff */
[----:B------:R-:W-:-:S07]  /*97e0*/  LOP3.LUT P0, RZ, R89, 0x1f, R108, 0xf8, !PT ;  /* 0x0000001f59ff7812 */ /* 0x000fce000780f86c */
[----:B------:R-:W-:Y:S01]  /*97f0*/  @!P1 IADD3 R122, R107, R122, RZ ;  /* 0x0000007a6b7a9210 */ /* 0x000fe20007ffe0ff */
[----:B------:R-:W-:-:S04]  /*9800*/  @!P1 IMAD.MOV.U32 R120, RZ, RZ, 0x300 ;  /* 0x00000300ff789424 */ /* 0x000fc800078e00ff */
[----:B------:R-:W-:Y:S01]  /*9810*/  I2F R89, R120 ;  /* 0x0000007800597306 */ /* 0x000fe20000201400 */
[----:B------:R-:W1:Y:S04]  /*9820*/  SHFL.DOWN PT, R127, R120, 0x2, 0x1f ;  /* 0x08401f00787f7f89 */ /* 0x000e6800000e0000 */
[----:B------:R-:W2:Y:S01]  /*9830*/  @!P1 LDS.64 R90, [R122.X8] ;  /* 0x000000007a5a9984 */ /* 0x000ea20000008a00 */
[----:B------:R-:W-:Y:S02]  /*9840*/  ISETP.NE.AND P1, PT, RZ, UR8, PT ;  /* 0x00000008ff007c0c */ /* 0x000fe4000bf25270 */
[----:B-1----:R-:W1:Y:S01]  /*9850*/  I2F R107, R127 ;  /* 0x0000007f006b7306 */ /* 0x002e620000201400 */
[----:B------:R-:W-:Y:S01]  /*9860*/  IADD3 R88, R127, R120, RZ ;  /* 0x000000787f587210 */ /* 0x000fe20007ffe0ff */
[----:B0-2---:R-:W0:Y:S02]  /*9870*/  SHFL.DOWN PT, R109, R90, 0x2, 0x1f ;  /* 0x08401f005a6d7f89 */ /* 0x005e2400000e0000 */
[----:B0-----:R-:W-:-:S02]  /*9880*/  FADD.FTZ R108, -R109, R90 ;  /* 0x0000005a6d6c7221 */ /* 0x001fc40000010100 */
[----:B-1----:R-:W-:Y:S02]  /*9890*/  FMUL.FTZ R109, R109, R107 ;  /* 0x0000006b6d6d7220 */ /* 0x002fe40000410000 */
[----:B------:R-:W-:Y:S02]  /*98a0*/  FMUL.FTZ R118, R108, R108 ;  /* 0x0000006c6c767220 */ /* 0x000fe40000410000 */
[----:B------:R-:W-:Y:S02]  /*98b0*/  FFMA.FTZ R108, R89, R90, R109 ;  /* 0x0000005a596c7223 */ /* 0x000fe4000001006d */
[----:B------:R-:W-:Y:S01]  /*98c0*/  FMUL.FTZ R118, R118, R89 ;  /* 0x0000005976767220 */ /* 0x000fe20000410000 */
[----:B------:R-:W0:Y:S01]  /*98d0*/  SHFL.DOWN PT, R90, R91, 0x2, 0x1f ;  /* 0x08401f005b5a7f89 */ /* 0x000e2200000e0000 */
[----:B------:R-:W1:Y:S02]  /*98e0*/  I2F R89, R88 ;  /* 0x0000005800597306 */ /* 0x000e640000201400 */
[----:B------:R-:W-:Y:S01]  /*98f0*/  FMUL.FTZ R118, R118, R107 ;  /* 0x0000006b76767220 */ /* 0x000fe20000410000 */
[----:B------:R-:W2:Y:S05]  /*9900*/  SHFL.DOWN PT, R109, R88, 0x1, 0x1f ;  /* 0x08201f00586d7f89 */ /* 0x000eaa00000e0000 */
[----:B-1----:R-:W1:Y:S01]  /*9910*/  MUFU.RCP R107, R89 ;  /* 0x00000059006b7308 */ /* 0x002e620000001000 */
[----:B0-----:R-:W-:-:S02]  /*9920*/  FADD.FTZ R90, R90, R91 ;  /* 0x0000005b5a5a7221 */ /* 0x001fc40000010000 */
[----:B--2---:R-:W-:Y:S02]  /*9930*/  IMAD.IADD R120, R88, 0x1, R109 ;  /* 0x0000000158787824 */ /* 0x004fe400078e026d */
[----:B-1----:R-:W-:-:S04]  /*9940*/  FMUL.FTZ R108, R107, R108 ;  /* 0x0000006c6b6c7220 */ /* 0x002fc80000410000 */
[----:B------:R-:W0:Y:S01]  /*9950*/  I2F R120, R120 ;  /* 0x0000007800787306 */ /* 0x000e220000201400 */
[----:B------:R-:W-:Y:S02]  /*9960*/  FFMA.FTZ R90, R107, R118, R90 ;  /* 0x000000766b5a7223 */ /* 0x000fe4000001005a */
[----:B------:R-:W1:Y:S05]  /*9970*/  SHFL.DOWN PT, R118, R108, 0x1, 0x1f ;  /* 0x08201f006c767f89 */ /* 0x000e6a00000e0000 */
[----:B------:R-:W1:Y:S01]  /*9980*/  I2F R107, R109 ;  /* 0x0000006d006b7306 */ /* 0x000e620000201400 */
[----:B------:R-:W2:Y:S07]  /*9990*/  SHFL.DOWN PT, R127, R90, 0x1, 0x1f ;  /* 0x08201f005a7f7f89 */ /* 0x000eae00000e0000 */
[----:B0-----:R-:W0:Y:S01]  /*99a0*/  MUFU.RCP R88, R120 ;  /* 0x0000007800587308 */ /* 0x001e220000001000 */
[----:B-1----:R-:W-:-:S02]  /*99b0*/  FMUL.FTZ R91, R118, R107 ;  /* 0x0000006b765b7220 */ /* 0x002fc40000410000 */
[----:B------:R-:W-:Y:S02]  /*99c0*/  FADD.FTZ R118, R108, -R118 ;  /* 0x800000766c767221 */ /* 0x000fe40000010000 */
[C---:B------:R-:W-:Y:S02]  /*99d0*/  FFMA.FTZ R91, R89.reuse, R108, R91 ;  /* 0x0000006c595b7223 */ /* 0x040fe4000001005b */
[----:B------:R-:W-:Y:S02]  /*99e0*/  FMUL.FTZ R118, R118, R118 ;  /* 0x0000007676767220 */ /* 0x000fe40000410000 */
[----:B0-----:R-:W-:Y:S02]  /*99f0*/  FMUL.FTZ R109, R88, R91 ;  /* 0x0000005b586d7220 */ /* 0x001fe40000410000 */
[----:B------:R-:W-:Y:S02]  /*9a00*/  FMUL.FTZ R118, R89, R118 ;  /* 0x0000007659767220 */ /* 0x000fe40000410000 */
[----:B--2---:R-:W-:Y:S01]  /*9a10*/  FADD.FTZ R127, R90, R127 ;  /* 0x0000007f5a7f7221 */ /* 0x004fe20000010000 */
[----:B------:R-:W-:Y:S01]  /*9a20*/  @!P0 MOV R90, 0x4 ;  /* 0x00000004005a8802 */ /* 0x000fe20000000f00 */
[----:B------:R-:W-:Y:S01]  /*9a30*/  FMUL.FTZ R118, R118, R107 ;  /* 0x0000006b76767220 */ /* 0x000fe20000410000 */
[----:B------:R-:W0:Y:S03]  /*9a40*/  SHFL.IDX PT, R109, R109, RZ, 0x1f ;  /* 0x00001fff6d6d7589 */ /* 0x000e2600000e0000 */
[----:B------:R-:W-:-:S02]  /*9a50*/  FFMA.FTZ R118, R88, R118, R127 ;  /* 0x0000007658767223 */ /* 0x000fc4000001007f */
[----:B------:R-:W-:-:S03]  /*9a60*/  IMAD.MOV.U32 R88, RZ, RZ, c[0x0][0x1e0] ;  /* 0x00007800ff587624 */ /* 0x000fc600078e00ff */
[----:B------:R-:W1:Y:S01]  /*9a70*/  SHFL.IDX PT, R91, R118, RZ, 0x1f ;  /* 0x00001fff765b7589 */ /* 0x000e6200000e0000 */
[C---:B0-----:R-:W-:Y:S01]  /*9a80*/  FMUL.FTZ R89, R109.reuse, R109 ;  /* 0x0000006d6d597220 */ /* 0x041fe20000410000 */
[----:B------:R-:W-:-:S04]  /*9a90*/  FSEL R108, R109, RZ, !P1 ;  /* 0x000000ff6d6c7208 */ /* 0x000fc80004800000 */
[----:B------:R-:W-:Y:S01]  /*9aa0*/  FSEL R89, R89, RZ, P1 ;  /* 0x000000ff59597208 */ /* 0x000fe20000800000 */
[----:B------:R-:W-:Y:S02]  /*9ab0*/  FADD.FTZ R102, -R108, R102 ;  /* 0x000000666c667221 */ /* 0x000fe40000010100 */
[----:B-1----:R-:W-:Y:S02]  /*9ac0*/  FFMA.FTZ R88, R91, R88, c[0x0][0x228] ;  /* 0x00008a005b587623 */ /* 0x002fe40000010058 */
[----:B------:R-:W-:-:S04]  /*9ad0*/  @!P0 IMAD.WIDE R90, R11, R90, c[0x0][0x1a0] ;  /* 0x000068000b5a8625 */ /* 0x000fc800078e025a */
[----:B------:R-:W-:Y:S01]  /*9ae0*/  FADD.FTZ R107, R88, R89 ;  /* 0x00000059586b7221 */ /* 0x000fe20000010000 */
[----:B------:R0:W-:Y:S01]  /*9af0*/  @!P0 STG.E [R90.64], R109 ;  /* 0x0000006d5a008986 */ /* 0x0001e2000c101906 */
[----:B------:R-:W-:Y:S02]  /*9b00*/  @!P0 IMAD.MOV.U32 R88, RZ, RZ, 0x4 ;  /* 0x00000004ff588424 */ /* 0x000fe400078e00ff */
[----:B------:R-:W-:Y:S02]  /*9b10*/  FADD.FTZ R118, -R108, R97 ;  /* 0x000000616c767221 */ /* 0x000fe40000010100 */
[----:B------:R-:W1:Y:S01]  /*9b20*/  MUFU.RSQ R107, R107 ;  /* 0x0000006b006b7308 */ /* 0x000e620000001400 */
[C---:B------:R-:W-:Y:S01]  /*9b30*/  @!P0 IMAD.WIDE R88, R11.reuse, R88, c[0x0][0x1a8] ;  /* 0x00006a000b588625 */ /* 0x040fe200078e0258 */
[----:B------:R-:W-:-:S03]  /*9b40*/  IADD3 R11, R11, c[0x0][0x160], RZ ;  /* 0x000058000b0b7a10 */ /* 0x000fc60007ffe0ff */
[C---:B------:R-:W-:Y:S02]  /*9b50*/  FADD.FTZ R98, -R108.reuse, R98 ;  /* 0x000000626c627221 */ /* 0x040fe40000010100 */
[C---:B0-----:R-:W-:Y:S02]  /*9b60*/  FADD.FTZ R90, -R108.reuse, R105 ;  /* 0x000000696c5a7221 */ /* 0x041fe40000010100 */
[C---:B------:R-:W-:Y:S02]  /*9b70*/  FADD.FTZ R122, -R108.reuse, R99 ;  /* 0x000000636c7a7221 */ /* 0x040fe40000010100 */
[C---:B------:R-:W-:Y:S02]  /*9b80*/  FADD.FTZ R104, -R108.reuse, R104 ;  /* 0x000000686c687221 */ /* 0x040fe40000010100 */
[C---:B------:R-:W-:Y:S02]  /*9b90*/  FADD.FTZ R92, -R108.reuse, R92 ;  /* 0x0000005c6c5c7221 */ /* 0x040fe40000010100 */
[----:B------:R-:W-:Y:S01]  /*9ba0*/  FADD.FTZ R124, -R108, R93 ;  /* 0x0000005d6c7c7221 */ /* 0x000fe20000010100 */
[----:B-1----:R0:W-:Y:S01]  /*9bb0*/  @!P0 STG.E [R88.64], R107 ;  /* 0x0000006b58008986 */ /* 0x0021e2000c101906 */
[----:B------:R-:W-:-:S02]  /*9bc0*/  FMUL.FTZ R91, R107, R102 ;  /* 0x000000666b5b7220 */ /* 0x000fc40000410000 */
[----:B------:R-:W-:Y:S02]  /*9bd0*/  FMUL.FTZ R90, R107, R90 ;  /* 0x0000005a6b5a7220 */ /* 0x000fe40000410000 */
[----:B------:R-:W-:Y:S02]  /*9be0*/  FFMA.FTZ R91, R54, R91, R78 ;  /* 0x0000005b365b7223 */ /* 0x000fe4000001004e */
[----:B------:R-:W-:Y:S02]  /*9bf0*/  FFMA.FTZ R90, R55, R90, R79 ;  /* 0x0000005a375a7223 */ /* 0x000fe4000001004f */
[----:B------:R-:W-:Y:S02]  /*9c00*/  FADD.FTZ R100, -R108, R100 ;  /* 0x000000646c647221 */ /* 0x000fe40000010100 */
[----:B------:R-:W-:Y:S01]  /*9c10*/  FMUL.FTZ R93, R107, R98 ;  /* 0x000000626b5d7220 */ /* 0x000fe20000410000 */
[----:B------:R-:W-:Y:S01]  /*9c20*/  F2FP.BF16.PACK_AB R91, R90, R91 ;  /* 0x0000005b5a5b723e */ /* 0x000fe200000010ff */
[----:B0-----:R-:W-:-:S02]  /*9c30*/  FADD.FTZ R88, -R108, R95 ;  /* 0x0000005f6c587221 */ /* 0x001fc40000010100 */
[C---:B------:R-:W-:Y:S02]  /*9c40*/  FMUL.FTZ R89, R107.reuse, R118 ;  /* 0x000000766b597220 */ /* 0x040fe40000410000 */
[C---:B------:R-:W-:Y:S02]  /*9c50*/  FMUL.FTZ R95, R107.reuse, R122 ;  /* 0x0000007a6b5f7220 */ /* 0x040fe40000410000 */
[C---:B------:R-:W-:Y:S02]  /*9c60*/  FMUL.FTZ R104, R107.reuse, R104 ;  /* 0x000000686b687220 */ /* 0x040fe40000410000 */
[C---:B------:R-:W-:Y:S02]  /*9c70*/  FMUL.FTZ R97, R107.reuse, R92 ;  /* 0x0000005c6b617220 */ /* 0x040fe40000410000 */
[----:B------:R-:W-:Y:S02]  /*9c80*/  FMUL.FTZ R92, R107, R88 ;  /* 0x000000586b5c7220 */ /* 0x000fe40000410000 */
        /* <DEDUP_REMOVED lines=14> */
[----:B------:R-:W-:Y:S02]  /*9d70*/  FFMA.FTZ R88, R56, R89, R80 ;  /* 0x0000005938587223 */ /* 0x000fe40000010050 */
[----:B------:R-:W-:Y:S02]  /*9d80*/  FMUL.FTZ R100, R107, R100 ;  /* 0x000000646b647220 */ /* 0x000fe40000410000 */
[----:B------:R-:W-:Y:S02]  /*9d90*/  FFMA.FTZ R89, R58, R93, R82 ;  /* 0x0000005d3a597223 */ /* 0x000fe40000010052 */
[----:B------:R-:W-:Y:S02]  /*9da0*/  FFMA.FTZ R90, R52, R95, R76 ;  /* 0x0000005f345a7223 */ /* 0x000fe4000001004c */
[----:B------:R-:W-:Y:S01]  /*9db0*/  FFMA.FTZ R93, R53, R104, R77 ;  /* 0x00000068355d7223 */ /* 0x000fe2000001004d */
[----:B------:R-:W-:Y:S01]  /*9dc0*/  LEA R104, P1, R110, c[0x0][0x208], 0x4 ;  /* 0x000082006e687a11 */ /* 0x000fe200078220ff */
[----:B------:R-:W-:-:S02]  /*9dd0*/  FMUL.FTZ R120, R107, R120 ;  /* 0x000000786b787220 */ /* 0x000fc40000410000 */
[----:B------:R-:W-:Y:S01]  /*9de0*/  FMUL.FTZ R99, R107, R124 ;  /* 0x0000007c6b637220 */ /* 0x000fe20000410000 */
[----:B------:R-:W-:Y:S01]  /*9df0*/  F2FP.BF16.PACK_AB R90, R93, R90 ;  /* 0x0000005a5d5a723e */ /* 0x000fe200000010ff */
        /* <DEDUP_REMOVED lines=13> */
[----:B------:R-:W-:Y:S01]  /*9ed0*/  FFMA.FTZ R107, R57, R100, R81 ;  /* 0x00000064396b7223 */ /* 0x000fe20000010051 */
[----:B------:R-:W-:Y:S01]  /*9ee0*/  LEA R100, P0, R96, c[0x0][0x208], 0x4 ;  /* 0x0000820060647a11 */ /* 0x000fe200078020ff */
[----:B------:R-:W-:Y:S02]  /*9ef0*/  FFMA.FTZ R93, R50, R99, R74 ;  /* 0x00000063325d7223 */ /* 0x000fe4000001004a */
[----:B------:R-:W-:Y:S01]  /*9f00*/  FFMA.FTZ R94, R44, R109, R68 ;  /* 0x0000006d2c5e7223 */ /* 0x000fe20000010044 */
[----:B------:R-:W-:Y:S01]  /*9f10*/  F2FP.BF16.PACK_AB R88, R107, R88 ;  /* 0x000000586b58723e */ /* 0x000fe200000010ff */
        /* <DEDUP_REMOVED lines=14> */
[----:B------:R-:W-:Y:S01]  /*a000*/  FFMA.FTZ R134, R47, R134, R71 ;  /* 0x000000862f867223 */ /* 0x000fe20000010047 */
[----:B------:R-:W-:Y:S01]  /*a010*/  F2FP.BF16.PACK_AB R89, R120, R89 ;  /* 0x000000597859723e */ /* 0x000fe200000010ff */
[----:B------:R-:W-:Y:S02]  /*a020*/  FFMA.FTZ R126, R51, R126, R75 ;  /* 0x0000007e337e7223 */ /* 0x000fe4000001004b */
[----:B------:R-:W-:Y:S01]  /*a030*/  IMAD.MOV.U32 R107, RZ, RZ, 0x10 ;  /* 0x00000010ff6b7424 */ /* 0x000fe200078e00ff */
[----:B------:R-:W-:Y:S01]  /*a040*/  F2FP.BF16.PACK_AB R95, R134, R95 ;  /* 0x0000005f865f723e */ /* 0x000fe200000010ff */
[----:B------:R-:W-:Y:S01]  /*a050*/  FFMA.FTZ R97, R42, R105, R66 ;  /* 0x000000692a617223 */ /* 0x000fe20000010042 */
[----:B------:R-:W-:Y:S01]  /*a060*/  F2FP.BF16.PACK_AB R93, R126, R93 ;  /* 0x0000005d7e5d723e */ /* 0x000fe200000010ff */
[----:B------:R-:W-:Y:S01]  /*a070*/  FFMA.FTZ R112, R43, R112, R67 ;  /* 0x000000702b707223 */ /* 0x000fe20000010043 */
[----:B------:R-:W-:Y:S01]  /*a080*/  LEA.HI.X R105, R110, c[0x0][0x20c], RZ, 0x4, P1 ;  /* 0x000083006e697a11 */ /* 0x000fe200008f24ff */
[----:B------:R-:W-:Y:S01]  /*a090*/  FFMA.FTZ R102, R40, R101, R64 ;  /* 0x0000006528667223 */ /* 0x000fe20000010040 */
[----:B------:R-:W-:Y:S01]  /*a0a0*/  LEA.HI.X R101, R96, c[0x0][0x20c], RZ, 0x4, P0 ;  /* 0x0000830060657a11 */ /* 0x000fe200000f24ff */
[----:B------:R-:W-:Y:S01]  /*a0b0*/  FFMA.FTZ R109, R41, R138, R65 ;  /* 0x0000008a296d7223 */ /* 0x000fe20000010041 */
[----:B------:R-:W-:Y:S01]  /*a0c0*/  F2FP.BF16.PACK_AB R97, R112, R97 ;  /* 0x000000617061723e */ /* 0x000fe200000010ff */
[----:B------:R-:W-:Y:S01]  /*a0d0*/  IMAD.WIDE.U32 R106, R106, R107, c[0x0][0x208] ;  /* 0x000082006a6a7625 */ /* 0x000fe200078e006b */
[----:B------:R-:W-:Y:S01]  /*a0e0*/  ISETP.GE.AND P0, PT, R11, c[0x0][0x164], PT ;  /* 0x000059000b007a0c */ /* 0x000fe20003f06270 */
[----:B------:R0:W-:Y:S01]  /*a0f0*/  STG.E.128 [R100.64], R88 ;  /* 0x0000005864007986 */ /* 0x0001e2000c101d06 */
[----:B------:R-:W-:-:S02]  /*a100*/  F2FP.BF16.PACK_AB R96, R109, R102 ;  /* 0x000000666d60723e */ /* 0x000fc400000010ff */
[----:B------:R-:W-:Y:S01]  /*a110*/  LOP3.LUT P1, RZ, R0, 0xff, RZ, 0xc0, !PT ;  /* 0x000000ff00ff7812 */ /* 0x000fe2000782c0ff */
[----:B------:R0:W-:Y:S03]  /*a120*/  STG.E.128 [R106.64], R92 ;  /* 0x0000005c6a007986 */ /* 0x0001e6000c101d06 */
[----:B------:R-:W-:Y:S01]  /*a130*/  SEL R0, RZ, 0x1, P1 ;  /* 0x00000001ff007807 */ /* 0x000fe20000800000 */
[----:B------:R0:W-:Y:S04]  /*a140*/  STG.E.128 [R104.64], R96 ;  /* 0x0000006068007986 */ /* 0x0001e8000c101d06 */
[----:B0-----:R-:W-:Y:S01]  /*a150*/  @P0 CALL.REL.NOINC `(.L_x_6515) ;  /* 0x0000001000000944 */ /* 0x001fe20003c00000 */
[----:B------:R-:W-:Y:S05]  /*a160*/  BRA `(.L_x_6516) ;  /* 0xffff66e000007947 */ /* 0x000fea000383ffff */
.L_x_6515:
[----:B------:R-:W-:Y:S05]  /*a170*/  EXIT ;  /* 0x000000000000794d */ /* 0x000fea0003800000 */
.L_x_6513:
[----:B------:R-:W-:Y:S01]  /*a180*/  HFMA2.MMA R118, -RZ, RZ, 0, 1.847743988037109375e-06 ;  /* 0x0000001fff767435 */ /* 0x000fe200000001ff */
[----:B------:R-:W-:Y:S01]  /*a190*/  MOV R109, R88 ;  /* 0x00000058006d7202 */ /* 0x000fe20000000f00 */
[----:B------:R-:W-:Y:S01]  /*a1a0*/  IMAD.MOV.U32 R120, RZ, RZ, 0x1 ;  /* 0x00000001ff787424 */ /* 0x000fe200078e00ff */
[----:B------:R-:W-:Y:S01]  /*a1b0*/  MOV R90, 0xa1e0 ;  /* 0x0000a1e0005a7802 */ /* 0x000fe20000000f00 */
[----:B------:R-:W-:-:S02]  /*a1c0*/  IMAD.MOV.U32 R108, RZ, RZ, -0x1 ;  /* 0xffffffffff6c7424 */ /* 0x000fc400078e00ff */
[----:B------:R-:W-:Y:S05]  /*a1d0*/  CALL.REL.NOINC `($__internal_45_$__cuda_sm70_shflsync_bfly_p) ;  /* 0x0000069000007944 */ /* 0x000fea0003c00000 */
[----:B01----:R-:W-:Y:S05]  /*a1e0*/  BRA `(.L_x_6517) ;  /* 0xfffff0d000007947 */ /* 0x003fea000383ffff */
.L_x_6514:
[----:B------:R-:W-:Y:S01]  /*a1f0*/  MOV R120, 0x2 ;  /* 0x0000000200787802 */ /* 0x000fe20000000f00 */
[----:B------:R-:W-:Y:S01]  /*a200*/  IMAD.MOV.U32 R118, RZ, RZ, 0x1f ;  /* 0x0000001fff767424 */ /* 0x000fe200078e00ff */
[----:B------:R-:W-:-:S02]  /*a210*/  MOV R108, 0xffffffff ;  /* 0xffffffff006c7802 */ /* 0x000fc40000000f00 */
[----:B------:R-:W-:Y:S02]  /*a220*/  MOV R90, 0xa240 ;  /* 0x0000a240005a7802 */ /* 0x000fe40000000f00 */
[----:B0-----:R-:W-:Y:S05]  /*a230*/  CALL.REL.NOINC `($__internal_45_$__cuda_sm70_shflsync_bfly_p) ;  /* 0x0000063000007944 */ /* 0x001fea0003c00000 */
[----:B0-----:R-:W-:Y:S01]  /*a240*/  HFMA2.MMA R118, -RZ, RZ, 0, 1.847743988037109375e-06 ;  /* 0x0000001fff767435 */ /* 0x001fe200000001ff */
[----:B-1----:R-:W-:Y:S01]  /*a250*/  FADD.FTZ R109, R109, R108 ;  /* 0x0000006c6d6d7221 */ /* 0x002fe20000010000 */
[----:B------:R-:W-:Y:S01]  /*a260*/  MOV R90, 0xa2a0 ;  /* 0x0000a2a0005a7802 */ /* 0x000fe20000000f00 */
[----:B------:R-:W-:Y:S02]  /*a270*/  IMAD.MOV.U32 R120, RZ, RZ, 0x4 ;  /* 0x00000004ff787424 */ /* 0x000fe400078e00ff */
[----:B------:R-:W-:Y:S02]  /*a280*/  IMAD.MOV.U32 R108, RZ, RZ, -0x1 ;  /* 0xffffffffff6c7424 */ /* 0x000fe400078e00ff */
[----:B------:R-:W-:Y:S05]  /*a290*/  CALL.REL.NOINC `($__internal_45_$__cuda_sm70_shflsync_bfly_p) ;  /* 0x000005d000007944 */ /* 0x000fea0003c00000 */
[----:B01----:R-:W-:Y:S01]  /*a2a0*/  FADD.FTZ R109, R109, R108 ;  /* 0x0000006c6d6d7221 */ /* 0x003fe20000010000 */
[----:B------:R-:W-:Y:S01]  /*a2b0*/  MOV R120, 0x8 ;  /* 0x0000000800787802 */ /* 0x000fe20000000f00 */
[----:B------:R-:W-:Y:S01]  /*a2c0*/  IMAD.MOV.U32 R118, RZ, RZ, 0x1f ;  /* 0x0000001fff767424 */ /* 0x000fe200078e00ff */
[----:B------:R-:W-:Y:S02]  /*a2d0*/  MOV R108, 0xffffffff ;  /* 0xffffffff006c7802 */ /* 0x000fe40000000f00 */
[----:B------:R-:W-:-:S02]  /*a2e0*/  MOV R90, 0xa300 ;  /* 0x0000a300005a7802 */ /* 0x000fc40000000f00 */
[----:B------:R-:W-:Y:S05]  /*a2f0*/  CALL.REL.NOINC `($__internal_45_$__cuda_sm70_shflsync_bfly_p) ;  /* 0x0000057000007944 */ /* 0x000fea0003c00000 */
[----:B0-----:R-:W-:Y:S01]  /*a300*/  HFMA2.MMA R118, -RZ, RZ, 0, 1.847743988037109375e-06 ;  /* 0x0000001fff767435 */ /* 0x001fe200000001ff */
[----:B-1----:R-:W-:Y:S01]  /*a310*/  FADD.FTZ R109, R109, R108 ;  /* 0x0000006c6d6d7221 */ /* 0x002fe20000010000 */
[----:B------:R-:W-:Y:S01]  /*a320*/  MOV R90, 0xa360 ;  /* 0x0000a360005a7802 */ /* 0x000fe20000000f00 */
[----:B------:R-:W-:-:S02]  /*a330*/  IMAD.MOV.U32 R120, RZ, RZ, 0x10 ;  /* 0x00000010ff787424 */ /* 0x000fc400078e00ff */
[----:B------:R-:W-:Y:S02]  /*a340*/  IMAD.MOV.U32 R108, RZ, RZ, -0x1 ;  /* 0xffffffffff6c7424 */ /* 0x000fe400078e00ff */
[----:B------:R-:W-:Y:S05]  /*a350*/  CALL.REL.NOINC `($__internal_45_$__cuda_sm70_shflsync_bfly_p) ;  /* 0x0000051000007944 */ /* 0x000fea0003c00000 */
[----:B-1----:R-:W-:Y:S01]  /*a360*/  FADD.FTZ R88, R109, R108 ;  /* 0x0000006c6d587221 */ /* 0x002fe20000010000 */
[----:B0-----:R-:W-:Y:S01]  /*a370*/  MOV R120, 0x1 ;  /* 0x0000000100787802 */ /* 0x001fe20000000f00 */
[----:B------:R-:W-:Y:S01]  /*a380*/  IMAD.MOV.U32 R118, RZ, RZ, 0x1f ;  /* 0x0000001fff767424 */ /* 0x000fe200078e00ff */
[----:B------:R-:W-:Y:S01]  /*a390*/  MOV R108, 0xffffffff ;  /* 0xffffffff006c7802 */ /* 0x000fe20000000f00 */
[----:B------:R-:W-:-:S04]  /*a3a0*/  FMUL.FTZ R88, R88, 0.001302083372138440609 ;  /* 0x3aaaaaab58587820 */ /* 0x000fc80000410000 */
[C---:B------:R-:W-:Y:S02]  /*a3b0*/  FADD.FTZ R90, -R88.reuse, R97 ;  /* 0x00000061585a7221 */ /* 0x040fe40000010100 */
[----:B------:R-:W-:Y:S02]  /*a3c0*/  FADD.FTZ R91, -R88, R100 ;  /* 0x00000064585b7221 */ /* 0x000fe40000010100 */
[----:B------:R-:W-:Y:S02]  /*a3d0*/  FFMA.FTZ R90, R90, R90, RZ ;  /* 0x0000005a5a5a7223 */ /* 0x000fe400000100ff */
[C---:B------:R-:W-:Y:S02]  /*a3e0*/  FADD.FTZ R109, -R88.reuse, R106 ;  /* 0x0000006a586d7221 */ /* 0x040fe40000010100 */
        /* <DEDUP_REMOVED lines=42> */
[----:B------:R-:W-:-:S04]  /*a690*/  FFMA.FTZ R90, R91, R91, R90 ;  /* 0x0000005b5b5a7223 */ /* 0x000fc8000001005a */
[----:B------:R-:W-:Y:S01]  /*a6a0*/  FFMA.FTZ R109, R109, R109, R90 ;  /* 0x0000006d6d6d7223 */ /* 0x000fe2000001005a */
[----:B------:R-:W-:Y:S02]  /*a6b0*/  MOV R90, 0xa6d0 ;  /* 0x0000a6d0005a7802 */ /* 0x000fe40000000f00 */
[----:B------:R-:W-:Y:S05]  /*a6c0*/  CALL.REL.NOINC `($__internal_45_$__cuda_sm70_shflsync_bfly_p) ;  /* 0x000001a000007944 */ /* 0x000fea0003c00000 */
        /* <DEDUP_REMOVED lines=18> */
[----:B01----:R-:W-:Y:S01]  /*a7f0*/  FADD.FTZ R109, R109, R108 ;  /* 0x0000006c6d6d7221 */ /* 0x003fe20000010000 */
[----:B------:R-:W-:Y:S01]  /*a800*/  MOV R120, 0x10 ;  /* 0x0000001000787802 */ /* 0x000fe20000000f00 */
[----:B------:R-:W-:Y:S01]  /*a810*/  IMAD.MOV.U32 R118, RZ, RZ, 0x1f ;  /* 0x0000001fff767424 */ /* 0x000fe200078e00ff */
[----:B------:R-:W-:Y:S02]  /*a820*/  MOV R108, 0xffffffff ;  /* 0xffffffff006c7802 */ /* 0x000fe40000000f00 */
[----:B------:R-:W-:Y:S02]  /*a830*/  MOV R90, 0xa850 ;  /* 0x0000a850005a7802 */ /* 0x000fe40000000f00 */
[----:B------:R-:W-:Y:S05]  /*a840*/  CALL.REL.NOINC `($__internal_45_$__cuda_sm70_shflsync_bfly_p) ;  /* 0x0000002000007944 */ /* 0x000fea0003c00000 */
[----:B01----:R-:W-:Y:S01]  /*a850*/  IMAD.MOV.U32 R120, RZ, RZ, R108 ;  /* 0x000000ffff787224 */ /* 0x003fe200078e006c */
[----:B------:R-:W-:Y:S05]  /*a860*/  BRA `(.L_x_6518) ;  /* 0xffffee9000007947 */ /* 0x000fea000383ffff */
        .weak           $__internal_45_$__cuda_sm70_shflsync_bfly_p
        .type           $__internal_45_$__cuda_sm70_shflsync_bfly_p,@function
        .size           $__internal_45_$__cuda_sm70_shflsync_bfly_p,(.L_x_22133 - $__internal_45_$__cuda_sm70_shflsync_bfly_p)
$__internal_45_$__cuda_sm70_shflsync_bfly_p:
[----:B------:R-:W-:Y:S01]  /*a870*/  HFMA2.MMA R91, -RZ, RZ, 0, 0 ;  /* 0x00000000ff5b7435 */ /* 0x000fe200000001ff */
[----:B------:R-:W-:Y:S04]  /*a880*/  WARPSYNC R108 ;  /* 0x0000006c00007348 */ /* 0x000fe80003800000 */
[----:B------:R0:W1:Y:S01]  /*a890*/  SHFL.BFLY PT, R108, R109, R120, R118 ;  /* 0x0c0000786d6c7389 */ /* 0x00006200000e0076 */
[----:B------:R-:W-:Y:S05]  /*a8a0*/  RET.REL.NODEC R90 `(_ZN10layer_norm13ln_fwd_kernelINS_13Kernel_traitsIf13__nv_bfloat16S2_S2_fjLj3072ELj1ELj1ELj4ELj16ENS_18Kernel_traits_baseILj3072EfS2_S2_S2_fjLj128EEEEELb1ELb1ELb0ELb1EEEvNS_9FwdParamsE) ;  /* 0xffff57505a007950 */ /* 0x000fea0003c3ffff */
.L_x_6519:
        /* <DEDUP_REMOVED lines=13> */
.L_x_22133:


//--------------------- .text._ZN10layer_norm13ln_fwd_kernelINS_13Kernel_traitsIf13__nv_bfloat16S2_S2_fjLj3072ELj1ELj1ELj4ELj16ENS_18Kernel_traits_baseILj3072EfS2_S2_S2_fjLj128EEEEELb1ELb1ELb1ELb0EEEvNS_9FwdParamsE --------------------------
	.section	.text._ZN10layer_norm13ln_fwd_kernelINS_13Kernel_traitsIf13__nv_bfloat16S2_S2_fjLj3072ELj1ELj1ELj4ELj16ENS_18Kernel_traits_baseILj3072EfS2_S2_S2_fjLj128EEEEELb1ELb1ELb1ELb0EEEvNS_9FwdParamsE,"ax",@progbits
	.sectioninfo	@"SHI_REGISTERS=152"
	.align	128
        .global         _ZN10layer_norm13ln_fwd_kernelINS_13Kernel_traitsIf13__nv_bfloat16S2_S2_fjLj3072ELj1ELj1ELj4ELj16ENS_18Kernel_traits_baseILj3072EfS2_S2_S2_fjLj128EEEEELb1ELb1ELb1ELb0EEEvNS_9FwdParamsE
        .type           _ZN10layer_norm13ln_fwd_kernelINS_13Kernel_traitsIf13__nv_bfloat16S2_S2_fjLj3072ELj1ELj1ELj4ELj16ENS_18Kernel_traits_baseILj3072EfS2_S2_S2_fjLj128EEEEELb1ELb1ELb1ELb0EEEvNS_9FwdParamsE,@function
        .size           _ZN10layer_norm13ln_fwd_kernelINS_13Kernel_traitsIf13__nv_bfloat16S2_S2_fjLj3072ELj1ELj1ELj4ELj16ENS_18Kernel_traits_baseILj3072EfS2_S2_S2_fjLj128EEEEELb1ELb1ELb1ELb0EEEvNS_9FwdParamsE,(.L_x_22134 - _ZN10layer_norm13ln_fwd_kernelINS_13Kernel_traitsIf13__nv_bfloat16S2_S2_fjLj3072ELj1ELj1ELj4ELj16ENS_18Kernel_traits_baseILj3072EfS2_S2_S2_fjLj128EEEEELb1ELb1ELb1ELb0EEEvNS_9FwdParamsE)
        .other          _ZN10layer_norm13ln_fwd_kernelINS_13Kernel_traitsIf13__nv_bfloat16S2_S2_fjLj3072ELj1ELj1ELj4ELj16ENS_18Kernel_traits_baseILj3072EfS2_S2_S2_fjLj128EEEEELb1ELb1ELb1ELb0EEEvNS_9FwdParamsE,@"STO_CUDA_ENTRY STV_DEFAULT"
_ZN10layer_norm13ln_fwd_kernelINS_13Kernel_traitsIf13__nv_bfloat16S2_S2_fjLj3072ELj1ELj1ELj4ELj16ENS_18Kernel_traits_baseILj3072EfS2_S2_S2_fjLj128EEEEELb1ELb1ELb1ELb0EEEvNS_9FwdParamsE:
.text._ZN10layer_norm13ln_fwd_kernelINS_13Kernel_traitsIf13__nv_bfloat16S2_S2_fjLj3072ELj1ELj1ELj4ELj16ENS_18Kernel_traits_baseILj3072EfS2_S2_S2_fjLj128EEEEELb1ELb1ELb1ELb0EEEvNS_9FwdParamsE:
        /* <DEDUP_REMOVED lines=79> */
[----:B------:R-:W-:Y:S02]  /*04f0*/  P2R R116, PR, RZ, 0x20 ;  /* 0x00000020ff747803 */ /* 0x000fe40000000000 */
[----:B------:R-:W-:Y:S01]  /*0500*/  LOP3.LUT R94, R19, UR21, R12, 0x96, !PT ;  /* 0x00000015135e7c12 */ /* 0x000fe2000f8e960c */
[----:B------:R-:W-:Y:S01]  /*0510*/  IMAD.HI.U32 R93, R95, -0x326172a9, RZ ;  /* 0xcd9e8d575f5d7827 */ /* 0x000fe200078e00ff */
[----:B------:R-:W-:-:S03]  /*0520*/  LEA.HI R6, R0, R21, RZ, 0x19 ;  /* 0x0000001500067211 */ /* 0x000fc600078fc8ff */
[----:B------:R-:W-:Y:S01]  /*0530*/  IMAD.HI.U32 R11, R94, -0x2daee0ad, RZ ;  /* 0xd2511f535e0b7827 */ /* 0x000fe200078e00ff */
        /* <DEDUP_REMOVED lines=20> */
.L_x_6521:
[----:B------:R-:W-:Y:S05]  /*0680*/  BSYNC B0 ;  /* 0x0000000000007941 */ /* 0x000fea0003800000 */
.L_x_6520:
        /* <DEDUP_REMOVED lines=20> */
[----:B------:R-:W-:-:S03]  /*07d0*/  IADD3 R7, R7, 0x80, RZ ;  /* 0x0000008007077810 */ /* 0x000fc60007ffe0ff */
.L_x_6523:
[----:B------:R-:W-:Y:S05]  /*07e0*/  BSYNC B0 ;  /* 0x0000000000007941 */ /* 0x000fea0003800000 */
.L_x_6522:
        /* <DEDUP_REMOVED lines=20> */
.L_x_6525:
[----:B------:R-:W-:Y:S05]  /*0930*/  BSYNC B0 ;  /* 0x0000000000007941 */ /* 0x000fea0003800000 */
.L_x_6524:
[----:B------:R-:W-:Y:S02]  /*0940*/  ISETP.GE.AND P2, PT, R6, c[0x0][0x164], PT ;  /* 0x0000590006007a0c */ /* 0x000fe40003f46270 */
[----:B------:R-:W-:-:S02]  /*0950*/  LOP3.LUT R93, R93, UR23, R18, 0x96, !PT ;  /* 0x000000175d5d7c12 */ /* 0x000fc4000f8e9612 */
        /* <DEDUP_REMOVED lines=14> */
[----:B------:R-:W-:Y:S01]  /*0a40*/  LOP3.LUT R10, R10, 0x3, RZ, 0xc0, !PT ;  /* 0x000000030a0a7812 */ /* 0x000fe200078ec0ff */
[----:B------:R-:W-:Y:S01]  /*0a50*/  IMAD.IADD R12, R7, 0x1, -R12 ;  /* 0x00000001070c7824 */ /* 0x000fe200078e0a0c */
[----:B------:R-:W-:Y:S01]  /*0a60*/  IMNMX R8, RZ, R8, !PT ;  /* 0x00000008ff087217 */ /* 0x000fe20007800200 */
[----:B------:R-:W-:-:S03]  /*0a70*/  IMAD.HI.U32 R7, R17, -0x326172a9, RZ ;  /* 0xcd9e8d5711077827 */ /* 0x000fc600078e00ff */
[----:B------:R-:W-:Y:S02]  /*0a80*/  IMNMX R8, R8, 0x20, PT ;  /* 0x0000002008087817 */ /* 0x000fe40003800200 */
[----:B------:R-:W-:Y:S02]  /*0a90*/  IMNMX R12, RZ, R12, !PT ;  /* 0x0000000cff0c7217 */ /* 0x000fe40007800200 */
[----:B------:R-:W-:Y:S02]  /*0aa0*/  IADD3 R8, R8, R11, RZ ;  /* 0x0000000b08087210 */ /* 0x000fe40007ffe0ff */
[----:B------:R-:W-:Y:S02]  /*0ab0*/  IMNMX R12, R12, 0x20, PT ;  /* 0x000000200c0c7817 */ /* 0x000fe40003800200 */
[----:B------:R-:W-:Y:S01]  /*0ac0*/  LOP3.LUT R7, R7, UR25, R16, 0x96, !PT ;  /* 0x0000001907077c12 */ /* 0x000fe2000f8e9610 */
[----:B------:R-:W-:Y:S01]  /*0ad0*/  IMAD.SHL.U32 R9, R8, 0x8, RZ ;  /* 0x0000000808097824 */ /* 0x000fe200078e00ff */
[----:B------:R-:W-:Y:S01]  /*0ae0*/  IADD3 R15, R11, R12, RZ ;  /* 0x0000000c0b0f7210 */ /* 0x000fe20007ffe0ff */
[----:B------:R-:W-:-:S02]  /*0af0*/  IMAD R12, R17, -0x326172a9, RZ ;  /* 0xcd9e8d57110c7824 */ /* 0x000fc400078e02ff */
[----:B------:R0:W1:Y:S01]  /*0b00*/  I2F.U32 R8, R9 ;  /* 0x0000000900087306 */ /* 0x0000620000201000 */
[----:B------:R-:W-:Y:S02]  /*0b10*/  IMAD.MOV.U32 R11, RZ, RZ, RZ ;  /* 0x000000ffff0b7224 */ /* 0x000fe400078e00ff */
[----:B------:R-:W-:Y:S01]  /*0b20*/  IMAD.SHL.U32 R15, R15, 0x8, RZ ;  /* 0x000000080f0f7824 */ /* 0x000fe200078e00ff */
[----:B0-----:R-:W-:Y:S01]  /*0b30*/  LOP3.LUT R9, R13, UR26, R14, 0x96, !PT ;  /* 0x0000001a0d097c12 */ /* 0x001fe2000f8e960e */
[----:B------:R-:W-:Y:S02]  /*0b40*/  IMAD.MOV.U32 R13, RZ, RZ, 0x1 ;  /* 0x00000001ff0d7424 */ /* 0x000fe400078e00ff */
[----:B------:R-:W-:Y:S01]  /*0b50*/  IMAD R14, R93, -0x2daee0ad, RZ ;  /* 0xd2511f535d0e7824 */ /* 0x000fe200078e02ff */
[----:B-1----:R-:W0:Y:S06]  /*0b60*/  MUFU.RCP R8, R8 ;  /* 0x0000000800087308 */ /* 0x002e2c0000001000 */
.L_x_6785:
[----:B------:R-:W-:-:S10]  /*0b70*/  HFMA2.MMA R101, -RZ, RZ, 0, 2.384185791015625e-07 ;  /* 0x00000004ff657435 */ /* 0x000fd400000001ff */
        /* <DEDUP_REMOVED lines=30> */
[----:B-1----:R-:W-:Y:S01]  /*0d60*/  MOV R16, RZ ;  /* 0x000000ff00107202 */ /* 0x002fe20000000f00 */
[----:B------:R-:W-:Y:S01]  /*0d70*/  IMAD.MOV.U32 R100, RZ, RZ, R10 ;  /* 0x000000ffff647224 */ /* 0x000fe200078e000a */
[----:B------:R-:W-:Y:S05]  /*0d80*/  @!P3 BRA `(.L_x_6530) ;  /* 0x000005b00000b947 */ /* 0x000fea0003800000 */
[----:B------:R-:W-:Y:S01]  /*0d90*/  IMAD.MOV.U32 R100, RZ, RZ, R10 ;  /* 0x000000ffff647224 */ /* 0x000fe200078e000a */
[----:B-----5:R-:W-:Y:S01]  /*0da0*/  PRMT R16, RZ, 0x5410, R96 ;  /* 0x00005410ff107816 */ /* 0x020fe20000000060 */
[----:B------:R-:W-:Y:S05]  /*0db0*/  BRA `(.L_x_6530) ;  /* 0x0000058000007947 */ /* 0x000fea0003800000 */
.L_x_6529:
        /* <DEDUP_REMOVED lines=12> */
.L_x_6532:
[----:B------:R-:W-:Y:S02]  /*0e80*/  IMAD.MOV.U32 R19, RZ, RZ, R12 ;  /* 0x000000ffff137224 */ /* 0x000fe400078e000c */
.L_x_6533:
[----:B------:R-:W-:Y:S05]  /*0e90*/  BSYNC B2 ;  /* 0x0000000000027941 */ /* 0x000fea0003800000 */
.L_x_6531:
        /* <DEDUP_REMOVED lines=16> */
.L_x_6537:
[----:B------:R-:W-:Y:S05]  /*0fa0*/  BSYNC B3 ;  /* 0x0000000000037941 */ /* 0x000fea0003800000 */
.L_x_6536:
        /* <DEDUP_REMOVED lines=44> */
.L_x_6535:
[----:B------:R-:W-:Y:S05]  /*1270*/  BSYNC B2 ;  /* 0x0000000000027941 */ /* 0x000fea0003800000 */
.L_x_6534:
[----:B------:R1:W2:Y:S01]  /*1280*/  I2F.U32 R10, R19 ;  /* 0x00000013000a7306 */ /* 0x0002a20000201000 */
[----:B-----5:R-:W-:Y:S01]  /*1290*/  PRMT R16, RZ, 0x5410, R92 ;  /* 0x00005410ff107816 */ /* 0x020fe2000000005c */
[----:B------:R-:W-:-:S04]  /*12a0*/  IMAD.MOV.U32 R17, RZ, RZ, 0x2f800000 ;  /* 0x2f800000ff117424 */ /* 0x000fc800078e00ff */
[----:B------:R-:W-:Y:S01]  /*12b0*/  FMUL.FTZ R16, R16, c[0x0][0x1ec] ;  /* 0x00007b0010107a20 */ /* 0x000fe20000410000 */
[----:B-1----:R-:W-:-:S03]  /*12c0*/  @P3 PRMT R19, RZ, 0x5410, R96 ;  /* 0x00005410ff133816 */ /* 0x002fc60000000060 */
[----:B------:R-:W-:Y:S02]  /*12d0*/  FMUL.FTZ R16, R16, c[0x0][0x1e8] ;  /* 0x00007a0010107a20 */ /* 0x000fe40000410000 */
[----:B--2---:R-:W-:-:S05]  /*12e0*/  FFMA.FTZ R10, R10, R17, 1.1641532182693481445e-10 ;  /* 0x2f0000000a0a7423 */ /* 0x004fca0000010011 */
[----:B------:R-:W-:-:S04]  /*12f0*/  FSETP.GTU.FTZ.AND P5, PT, R10, c[0x0][0x1e4], PT ;  /* 0x000079000a007a0b */ /* 0x000fc80003fbc000 */
[----:B------:R-:W-:Y:S02]  /*1300*/  FSEL R101, R16, RZ, !P5 ;  /* 0x000000ff10657208 */ /* 0x000fe40006800000 */
[----:B------:R-:W-:-:S03]  /*1310*/  SEL R17, RZ, 0x1, P5 ;  /* 0x00000001ff117807 */ /* 0x000fc60002800000 */
[----:B------:R-:W-:-:S04]  /*1320*/  FMUL.FTZ R16, R40, R101 ;  /* 0x0000006528107220 */ /* 0x000fc80000410000 */
[----:B------:R-:W-:Y:S02]  /*1330*/  @P3 FADD.FTZ R16, R19, R16 ;  /* 0x0000001013103221 */ /* 0x000fe40000010000 */
.L_x_6530:
[----:B------:R-:W-:Y:S05]  /*1340*/  BSYNC B1 ;  /* 0x0000000000017941 */ /* 0x000fea0003800000 */
.L_x_6528:
        /* <DEDUP_REMOVED lines=8> */
.L_x_6539:
        /* <DEDUP_REMOVED lines=12> */
.L_x_6542:
[----:B------:R-:W-:Y:S02]  /*1490*/  MOV R10, R12 ;  /* 0x0000000c000a7202 */ /* 0x000fe40000000f00 */
.L_x_6543:
[----:B------:R-:W-:Y:S05]  /*14a0*/  BSYNC B2 ;  /* 0x0000000000027941 */ /* 0x000fea0003800000 */
.L_x_6541:
        /* <DEDUP_REMOVED lines=16> */
.L_x_6547:
[----:B------:R-:W-:Y:S05]  /*15b0*/  BSYNC B3 ;  /* 0x0000000000037941 */ /* 0x000fea0003800000 */
.L_x_6546:
        /* <DEDUP_REMOVED lines=44> */
.L_x_6545:
[----:B------:R-:W-:Y:S05]  /*1880*/  BSYNC B2 ;  /* 0x0000000000027941 */ /* 0x000fea0003800000 */
.L_x_6544:
        /* <DEDUP_REMOVED lines=10> */
[----:B------:R-:W-:-:S04]  /*1930*/  FMUL.FTZ R19, R41, R100 ;  /* 0x0000006429137220 */ /* 0x000fc80000410000 */
[----:B------:R-:W-:Y:S02]  /*1940*/  @P3 FADD.FTZ R19, R10, R19 ;  /* 0x000000130a133221 */ /* 0x000fe40000010000 */
.L_x_6540:
[----:B------:R-:W-:Y:S05]  /*1950*/  BSYNC B1 ;  /* 0x0000000000017941 */ /* 0x000fea0003800000 */
.L_x_6538:
        /* <DEDUP_REMOVED lines=8> */
.L_x_6549:
        /* <DEDUP_REMOVED lines=12> */
.L_x_6552:
[----:B------:R-:W-:Y:S02]  /*1aa0*/  IMAD.MOV.U32 R10, RZ, RZ, R12 ;  /* 0x000000ffff0a7224 */ /* 0x000fe400078e000c */
.L_x_6553:
[----:B------:R-:W-:Y:S05]  /*1ab0*/  BSYNC B2 ;  /* 0x0000000000027941 */ /* 0x000fea0003800000 */
.L_x_6551:
        /* <DEDUP_REMOVED lines=16> */
.L_x_6557:
[----:B------:R-:W-:Y:S05]  /*1bc0*/  BSYNC B3 ;  /* 0x0000000000037941 */ /* 0x000fea0003800000 */
.L_x_6556:
        /* <DEDUP_REMOVED lines=44> */
.L_x_6555:
[----:B------:R-:W-:Y:S05]  /*1e90*/  BSYNC B2 ;  /* 0x0000000000027941 */ /* 0x000fea0003800000 */
.L_x_6554:
        /* <DEDUP_REMOVED lines=8> */
[----:B------:R-:W-:-:S03]  /*1f20*/  SEL R105, RZ, 0x1, P5 ;  /* 0x00000001ff697807 */ /* 0x000fc60002800000 */
[----:B------:R-:W-:Y:S01]  /*1f30*/  FMUL.FTZ R104, R42, R101 ;  /* 0x000000652a687220 */ /* 0x000fe20000410000 */
[----:B------:R-:W-:-:S05]  /*1f40*/  @P3 PRMT R101, RZ, 0x5410, R97 ;  /* 0x00005410ff653816 */ /* 0x000fca0000000061 */
[----:B------:R-:W-:Y:S02]  /*1f50*/  @P3 FADD.FTZ R104, R101, R104 ;  /* 0x0000006865683221 */ /* 0x000fe40000010000 */
.L_x_6550:
[----:B------:R-:W-:Y:S05]  /*1f60*/  BSYNC B1 ;  /* 0x0000000000017941 */ /* 0x000fea0003800000 */
.L_x_6548:
        /* <DEDUP_REMOVED lines=8> */
.L_x_6559:
        /* <DEDUP_REMOVED lines=12> */
.L_x_6562:
[----:B------:R-:W-:Y:S02]  /*20b0*/  MOV R10, R12 ;  /* 0x0000000c000a7202 */ /* 0x000fe40000000f00 */
.L_x_6563:
[----:B------:R-:W-:Y:S05]  /*20c0*/  BSYNC B2 ;  /* 0x0000000000027941 */ /* 0x000fea0003800000 */
.L_x_6561:
        /* <DEDUP_REMOVED lines=16> */
.L_x_6567:
[----:B------:R-:W-:Y:S05]  /*21d0*/  BSYNC B3 ;  /* 0x0000000000037941 */ /* 0x000fea0003800000 */
.L_x_6566:
        /* <DEDUP_REMOVED lines=44> */
.L_x_6565:
[----:B------:R-:W-:Y:S05]  /*24a0*/  BSYNC B2 ;  /* 0x0000000000027941 */ /* 0x000fea0003800000 */
.L_x_6564:
        /* <DEDUP_REMOVED lines=12> */
.L_x_6560:
[----:B------:R-:W-:Y:S05]  /*2570*/  BSYNC B1 ;  /* 0x0000000000017941 */ /* 0x000fea0003800000 */
.L_x_6558:
        /* <DEDUP_REMOVED lines=8> */
.L_x_6569:
        /* <DEDUP_REMOVED lines=12> */
.L_x_6572:
[----:B------:R-:W-:Y:S02]  /*26c0*/  IMAD.MOV.U32 R10, RZ, RZ, R12 ;  /* 0x000000ffff0a7224 */ /* 0x000fe400078e000c */
.L_x_6573:
[----:B------:R-:W-:Y:S05]  /*26d0*/  BSYNC B2 ;  /* 0x0000000000027941 */ /* 0x000fea0003800000 */
.L_x_6571:
        /* <DEDUP_REMOVED lines=16> */
.L_x_6577:
[----:B------:R-:W-:Y:S05]  /*27e0*/  BSYNC B3 ;  /* 0x0000000000037941 */ /* 0x000fea0003800000 */
.L_x_6576:
        /* <DEDUP_REMOVED lines=44> */
.L_x_6575:
[----:B------:R-:W-:Y:S05]  /*2ab0*/  BSYNC B2 ;  /* 0x0000000000027941 */ /* 0x000fea0003800000 */
.L_x_6574:
        /* <DEDUP_REMOVED lines=12> */
.L_x_6570:
[----:B------:R-:W-:Y:S05]  /*2b80*/  BSYNC B1 ;  /* 0x0000000000017941 */ /* 0x000fea0003800000 */
.L_x_6568:
        /* <DEDUP_REMOVED lines=8> */
.L_x_6579:
        /* <DEDUP_REMOVED lines=12> */
.L_x_6582:
[----:B------:R-:W-:Y:S02]  /*2cd0*/  MOV R10, R12 ;  /* 0x0000000c000a7202 */ /* 0x000fe40000000f00 */
.L_x_6583:
[----:B------:R-:W-:Y:S05]  /*2ce0*/  BSYNC B2 ;  /* 0x0000000000027941 */ /* 0x000fea0003800000 */
.L_x_6581:
        /* <DEDUP_REMOVED lines=16> */
.L_x_6587:
[----:B------:R-:W-:Y:S05]  /*2df0*/  BSYNC B3 ;  /* 0x0000000000037941 */ /* 0x000fea0003800000 */
.L_x_6586:
        /* <DEDUP_REMOVED lines=44> */
.L_x_6585:
[----:B------:R-:W-:Y:S05]  /*30c0*/  BSYNC B2 ;  /* 0x0000000000027941 */ /* 0x000fea0003800000 */
.L_x_6584:
        /* <DEDUP_REMOVED lines=12> */
.L_x_6580:
[----:B------:R-:W-:Y:S05]  /*3190*/  BSYNC B1 ;  /* 0x0000000000017941 */ /* 0x000fea0003800000 */
.L_x_6578:
        /* <DEDUP_REMOVED lines=8> */
.L_x_6589:
        /* <DEDUP_REMOVED lines=12> */
.L_x_6592:
[----:B------:R-:W-:Y:S02]  /*32e0*/  IMAD.MOV.U32 R10, RZ, RZ, R12 ;  /* 0x000000ffff0a7224 */ /* 0x000fe400078e000c */
.L_x_6593:
[----:B------:R-:W-:Y:S05]  /*32f0*/  BSYNC B2 ;  /* 0x0000000000027941 */ /* 0x000fea0003800000 */
.L_x_6591:
        /* <DEDUP_REMOVED lines=16> */
.L_x_6597:
[----:B------:R-:W-:Y:S05]  /*3400*/  BSYNC B3 ;  /* 0x0000000000037941 */ /* 0x000fea0003800000 */
.L_x_6596:
        /* <DEDUP_REMOVED lines=44> */
.L_x_6595:
[----:B------:R-:W-:Y:S05]  /*36d0*/  BSYNC B2 ;  /* 0x0000000000027941 */ /* 0x000fea0003800000 */
.L_x_6594:
        /* <DEDUP_REMOVED lines=12> */
.L_x_6590:
[----:B------:R-:W-:Y:S05]  /*37a0*/  BSYNC B1 ;  /* 0x0000000000017941 */ /* 0x000fea0003800000 */
.L_x_6588:
        /* <DEDUP_REMOVED lines=8> */
.L_x_6599:
        /* <DEDUP_REMOVED lines=12> */
.L_x_6602:
[----:B------:R-:W-:Y:S02]  /*38f0*/  MOV R136, R12 ;  /* 0x0000000c00887202 */ /* 0x000fe40000000f00 */
.L_x_6603:
[----:B------:R-:W-:Y:S05]  /*3900*/  BSYNC B2 ;  /* 0x0000000000027941 */ /* 0x000fea0003800000 */
.L_x_6601:
        /* <DEDUP_REMOVED lines=16> */
.L_x_6607:
[----:B------:R-:W-:Y:S05]  /*3a10*/  BSYNC B3 ;  /* 0x0000000000037941 */ /* 0x000fea0003800000 */
.L_x_6606:
        /* <DEDUP_REMOVED lines=44> */
.L_x_6605:
[----:B------:R-:W-:Y:S05]  /*3ce0*/  BSYNC B2 ;  /* 0x0000000000027941 */ /* 0x000fea0003800000 */
.L_x_6604:
        /* <DEDUP_REMOVED lines=12> */
.L_x_6600:
[----:B------:R-:W-:Y:S05]  /*3db0*/  BSYNC B1 ;  /* 0x0000000000017941 */ /* 0x000fea0003800000 */
.L_x_6598:
[----:B------:R-:W-:Y:S01]  /*3dc0*/  HFMA2.MMA R125, -RZ, RZ, 0, 9.5367431640625e-07 ;  /* 0x00000010ff7d7435 */ /* 0x000fe200000001ff */
[----:B------:R-:W-:Y:S01]  /*3dd0*/  F2FP.BF16.PACK_AB R103, R115, R112 ;  /* 0x000000707367723e */ /* 0x000fe200000010ff */
[----:B------:R-:W-:Y:S01]  /*3de0*/  BSSY B1, `(.L_x_6608) ;  /* 0x000001b000017945 */ /* 0x000fe20003800000 */
[----:B------:R-:W-:Y:S02]  /*3df0*/  F2FP.BF16.PACK_AB R102, R111, R108 ;  /* 0x0000006c6f66723e */ /* 0x000fe400000010ff */
[----:B------:R-:W-:Y:S02]  /*3e00*/  F2FP.BF16.PACK_AB R101, R107, R104 ;  /* 0x000000686b65723e */ /* 0x000fe400000010ff */
[----:B------:R-:W-:-:S03]  /*3e10*/  F2FP.BF16.PACK_AB R100, R19, R16 ;  /* 0x000000101364723e */ /* 0x000fc600000010ff */
[----:B------:R-:W-:-:S05]  /*3e20*/  IMAD.WIDE.U32 R124, R132, R125, c[0x0][0x188] ;  /* 0x00006200847c7625 */ /* 0x000fca00078e007d */
[----:B------:R1:W-:Y:S01]  /*3e30*/  STG.E.128 [R124.64], R100 ;  /* 0x000000647c007986 */ /* 0x0003e2000c101d06 */
[----:B------:R-:W-:Y:S05]  /*3e40*/  @!P2 BRA `(.L_x_6609) ;  /* 0x000001400000a947 */ /* 0x000fea0003800000 */
[----:B-1----:R-:W-:Y:S01]  /*3e50*/  IMAD.U32 R101, R113, 0x10000, RZ ;  /* 0x0001000071657824 */ /* 0x002fe200078e00ff */
        /* <DEDUP_REMOVED lines=19> */
.L_x_6609:
[----:B------:R-:W-:Y:S05]  /*3f90*/  BSYNC B1 ;  /* 0x0000000000017941 */ /* 0x000fea0003800000 */
.L_x_6608:
[----:B------:R-:W-:Y:S02]  /*3fa0*/  IADD3 R132, R132, 0x80, RZ ;  /* 0x0000008084847810 */ /* 0x000fe40007ffe0ff */
[----:B------:R-:W-:Y:S02]  /*3fb0*/  IADD3 R130, R130, 0x80, RZ ;  /* 0x0000008082827810 */ /* 0x000fe40007ffe0ff */
.L_x_6527:
[----:B---3--:R-:W-:Y:S05]  /*3fc0*/  BSYNC B0 ;  /* 0x0000000000007941 */ /* 0x008fea0003800000 */
.L_x_6526:
        /* <DEDUP_REMOVED lines=8> */
[----:B------:R-:W-:-:S05]  /*4050*/  @P3 MOV R101, 0x10 ;  /* 0x0000001000653802 */ /* 0x000fca0000000f00 */
[----:B------:R-:W-:-:S05]  /*4060*/  @P3 IMAD.WIDE.U32 R100, R132, R101, c[0x0][0x180] ;  /* 0x0000600084643625 */ /* 0x000fca00078e0065 */
[----:B------:R1:W5:Y:S01]  /*4070*/  @P3 LDG.E.128 R96, [R100.64] ;  /* 0x0000000664603981 */ /* 0x000362000c1e1d00 */
[----:B------:R-:W-:Y:S01]  /*4080*/  ISETP.GT.AND P4, PT, R134, RZ, PT ;  /* 0x000000ff8600720c */ /* 0x000fe20003f84270 */
[----:B------:R-:W-:-:S12]  /*4090*/  BSSY B1, `(.L_x_6612) ;  /* 0x0000061000017945 */ /* 0x000fd80003800000 */
[----:B------:R-:W-:Y:S05]  /*40a0*/  @P4 BRA `(.L_x_6613) ;  /* 0x0000006000004947 */ /* 0x000fea0003800000 */
[----:B-1----:R-:W-:Y:S02]  /*40b0*/  IMAD.MOV.U32 R117, RZ, RZ, RZ ;  /* 0x000000ffff757224 */ /* 0x002fe400078e00ff */
[----:B------:R-:W-:Y:S01]  /*40c0*/  IMAD.MOV.U32 R100, RZ, RZ, R10 ;  /* 0x000000ffff647224 */ /* 0x000fe200078e000a */
[----:B------:R-:W-:Y:S05]  /*40d0*/  @!P3 BRA `(.L_x_6614) ;  /* 0x000005c00000b947 */ /* 0x000fea0003800000 */
[----:B------:R-:W-:Y:S01]  /*40e0*/  IMAD.MOV.U32 R100, RZ, RZ, R10 ;  /* 0x000000ffff647224 */ /* 0x000fe200078e000a */
[----:B-----5:R-:W-:Y:S01]  /*40f0*/  PRMT R117, RZ, 0x5410, R96 ;  /* 0x00005410ff757816 */ /* 0x020fe20000000060 */
[----:B------:R-:W-:Y:S05]  /*4100*/  BRA `(.L_x_6614) ;  /* 0x0000059000007947 */ /* 0x000fea0003800000 */
.L_x_6613:
[C---:B-1----:R-:W-:Y:S01]  /*4110*/  ISETP.NE.AND P5, PT, R10.reuse, 0x1, PT ;  /* 0x000000010a00780c */ /* 0x042fe20003fa5270 */
        /* <DEDUP_REMOVED lines=11> */
.L_x_6616:
[----:B------:R-:W-:Y:S02]  /*41d0*/  IMAD.MOV.U32 R17, RZ, RZ, R12 ;  /* 0x000000ffff117224 */ /* 0x000fe400078e000c */
.L_x_6617:
[----:B------:R-:W-:Y:S05]  /*41e0*/  BSYNC B2 ;  /* 0x0000000000027941 */ /* 0x000fea0003800000 */
.L_x_6615:
        /* <DEDUP_REMOVED lines=16> */
.L_x_6621:
[----:B------:R-:W-:Y:S05]  /*42f0*/  BSYNC B3 ;  /* 0x0000000000037941 */ /* 0x000fea0003800000 */
.L_x_6620:
        /* <DEDUP_REMOVED lines=44> */
.L_x_6619:
[----:B------:R-:W-:Y:S05]  /*45c0*/  BSYNC B2 ;  /* 0x0000000000027941 */ /* 0x000fea0003800000 */
.L_x_6618:
[----:B------:R1:W2:Y:S01]  /*45d0*/  I2F.U32 R10, R17 ;  /* 0x00000011000a7306 */ /* 0x0002a20000201000 */
[----:B------:R-:W-:Y:S01]  /*45e0*/  IMAD.MOV.U32 R101, RZ, RZ, 0x2f800000 ;  /* 0x2f800000ff657424 */ /* 0x000fe200078e00ff */
[----:B-----5:R-:W-:Y:S02]  /*45f0*/  @P3 PRMT R102, RZ, 0x5410, R96 ;  /* 0x00005410ff663816 */ /* 0x020fe40000000060 */
[----:B-1----:R-:W-:Y:S01]  /*4600*/  PRMT R17, RZ, 0x5410, R92 ;  /* 0x00005410ff117816 */ /* 0x002fe2000000005c */
[----:B--2---:R-:W-:-:S04]  /*4610*/  FFMA.FTZ R10, R10, R101, 1.1641532182693481445e-10 ;  /* 0x2f0000000a0a7423 */ /* 0x004fc80000010065 */
[----:B------:R-:W-:Y:S01]  /*4620*/  FMUL.FTZ R101, R17, c[0x0][0x1ec] ;  /* 0x00007b0011657a20 */ /* 0x000fe20000410000 */
[----:B------:R-:W-:-:S03]  /*4630*/  FSETP.GTU.FTZ.AND P5, PT, R10, c[0x0][0x1e4], PT ;  /* 0x000079000a007a0b */ /* 0x000fc60003fbc000 */
[----:B------:R-:W-:Y:S01]  /*4640*/  FMUL.FTZ R101, R101, c[0x0][0x1e8] ;  /* 0x00007a0065657a20 */ /* 0x000fe20000410000 */
[----:B------:R-:W-:-:S04]  /*4650*/  SEL R10, RZ, 0x1, P5 ;  /* 0x00000001ff0a7807 */ /* 0x000fc80002800000 */
[----:B------:R-:W-:Y:S02]  /*4660*/  FSEL R117, R101, RZ, !P5 ;  /* 0x000000ff65757208 */ /* 0x000fe40006800000 */
[----:B------:R-:W-:-:S03]  /*4670*/  PRMT R17, R10, 0x7610, R17 ;  /* 0x000076100a117816 */ /* 0x000fc60000000011 */
[----:B------:R-:W-:-:S04]  /*4680*/  FMUL.FTZ R117, R64, R117 ;  /* 0x0000007540757220 */ /* 0x000fc80000410000 */
[----:B------:R-:W-:Y:S02]  /*4690*/  @P3 FADD.FTZ R117, R102, R117 ;  /* 0x0000007566753221 */ /* 0x000fe40000010000 */
.L_x_6614:
[----:B------:R-:W-:Y:S05]  /*46a0*/  BSYNC B1 ;  /* 0x0000000000017941 */ /* 0x000fea0003800000 */
.L_x_6612:
        /* <DEDUP_REMOVED lines=8> */
.L_x_6623:
        /* <DEDUP_REMOVED lines=12> */
.L_x_6626:
[----:B------:R-:W-:Y:S02]  /*47f0*/  IMAD.MOV.U32 R10, RZ, RZ, R12 ;  /* 0x000000ffff0a7224 */ /* 0x000fe400078e000c */
.L_x_6627:
[----:B------:R-:W-:Y:S05]  /*4800*/  BSYNC B2 ;  /* 0x0000000000027941 */ /* 0x000fea0003800000 */
.L_x_6625:
        /* <DEDUP_REMOVED lines=16> */
.L_x_6631:
[----:B------:R-:W-:Y:S05]  /*4910*/  BSYNC B3 ;  /* 0x0000000000037941 */ /* 0x000fea0003800000 */
.L_x_6630:
        /* <DEDUP_REMOVED lines=44> */
.L_x_6629:
[----:B------:R-:W-:Y:S05]  /*4be0*/  BSYNC B2 ;  /* 0x0000000000027941 */ /* 0x000fea0003800000 */
.L_x_6628:
        /* <DEDUP_REMOVED lines=12> */
.L_x_6624:
[----:B------:R-:W-:Y:S05]  /*4cb0*/  BSYNC B1 ;  /* 0x0000000000017941 */ /* 0x000fea0003800000 */
.L_x_6622:
        /* <DEDUP_REMOVED lines=8> */
.L_x_6633:
        /* <DEDUP_REMOVED lines=12> */
.L_x_6636:
[----:B------:R-:W-:Y:S02]  /*4e00*/  IMAD.MOV.U32 R10, RZ, RZ, R12 ;  /* 0x000000ffff0a7224 */ /* 0x000fe400078e000c */
.L_x_6637:
[----:B------:R-:W-:Y:S05]  /*4e10*/  BSYNC B2 ;  /* 0x0000000000027941 */ /* 0x000fea0003800000 */
.L_x_6635:
        /* <DEDUP_REMOVED lines=16> */
.L_x_6641:
[----:B------:R-:W-:Y:S05]  /*4f20*/  BSYNC B3 ;  /* 0x0000000000037941 */ /* 0x000fea0003800000 */
.L_x_6640:
        /* <DEDUP_REMOVED lines=44> */
.L_x_6639:
[----:B------:R-:W-:Y:S05]  /*51f0*/  BSYNC B2 ;  /* 0x0000000000027941 */ /* 0x000fea0003800000 */
.L_x_6638:
        /* <DEDUP_REMOVED lines=12> */
.L_x_6634:
[----:B------:R-:W-:Y:S05]  /*52c0*/  BSYNC B1 ;  /* 0x0000000000017941 */ /* 0x000fea0003800000 */
.L_x_6632:
        /* <DEDUP_REMOVED lines=8> */
.L_x_6643:
        /* <DEDUP_REMOVED lines=12> */
.L_x_6646:
[----:B------:R-:W-:Y:S02]  /*5410*/  IMAD.MOV.U32 R10, RZ, RZ, R12 ;  /* 0x000000ffff0a7224 */ /* 0x000fe400078e000c */
.L_x_6647:
[----:B------:R-:W-:Y:S05]  /*5420*/  BSYNC B2 ;  /* 0x0000000000027941 */ /* 0x000fea0003800000 */
.L_x_6645:
        /* <DEDUP_REMOVED lines=16> */
.L_x_6651:
[----:B------:R-:W-:Y:S05]  /*5530*/  BSYNC B3 ;  /* 0x0000000000037941 */ /* 0x000fea0003800000 */
.L_x_6650:
        /* <DEDUP_REMOVED lines=44> */
.L_x_6649:
[----:B------:R-:W-:Y:S05]  /*5800*/  BSYNC B2 ;  /* 0x0000000000027941 */ /* 0x000fea0003800000 */
.L_x_6648:
        /* <DEDUP_REMOVED lines=12> */
.L_x_6644:
[----:B------:R-:W-:Y:S05]  /*58d0*/  BSYNC B1 ;  /* 0x0000000000017941 */ /* 0x000fea0003800000 */
.L_x_6642:
        /* <DEDUP_REMOVED lines=8> */
.L_x_6653:
        /* <DEDUP_REMOVED lines=12> */
.L_x_6656:
[----:B------:R-:W-:Y:S02]  /*5a20*/  IMAD.MOV.U32 R10, RZ, RZ, R12 ;  /* 0x000000ffff0a7224 */ /* 0x000fe400078e000c */
.L_x_6657:
[----:B------:R-:W-:Y:S05]  /*5a30*/  BSYNC B2 ;  /* 0x0000000000027941 */ /* 0x000fea0003800000 */
.L_x_6655:
        /* <DEDUP_REMOVED lines=16> */
.L_x_6661:
[----:B------:R-:W-:Y:S05]  /*5b40*/  BSYNC B3 ;  /* 0x0000000000037941 */ /* 0x000fea0003800000 */
.L_x_6660:
        /* <DEDUP_REMOVED lines=44> */
.L_x_6659:
[----:B------:R-:W-:Y:S05]  /*5e10*/  BSYNC B2 ;  /* 0x0000000000027941 */ /* 0x000fea0003800000 */
.L_x_6658:
        /* <DEDUP_REMOVED lines=12> */
.L_x_6654:
[----:B------:R-:W-:Y:S05]  /*5ee0*/  BSYNC B1 ;  /* 0x0000000000017941 */ /* 0x000fea0003800000 */
.L_x_6652:
        /* <DEDUP_REMOVED lines=8> */
.L_x_6663:
        /* <DEDUP_REMOVED lines=12> */
.L_x_6666:
[----:B------:R-:W-:Y:S02]  /*6030*/  MOV R10, R12 ;  /* 0x0000000c000a7202 */ /* 0x000fe40000000f00 */
.L_x_6667:
[----:B------:R-:W-:Y:S05]  /*6040*/  BSYNC B2 ;  /* 0x0000000000027941 */ /* 0x000fea0003800000 */
.L_x_6665:
        /* <DEDUP_REMOVED lines=16> */
.L_x_6671:
[----:B------:R-:W-:Y:S05]  /*6150*/  BSYNC B3 ;  /* 0x0000000000037941 */ /* 0x000fea0003800000 */
.L_x_6670:
        /* <DEDUP_REMOVED lines=44> */
.L_x_6669:
[----:B------:R-:W-:Y:S05]  /*6420*/  BSYNC B2 ;  /* 0x0000000000027941 */ /* 0x000fea0003800000 */
.L_x_6668:
        /* <DEDUP_REMOVED lines=12> */
.L_x_6664:
[----:B------:R-:W-:Y:S05]  /*64f0*/  BSYNC B1 ;  /* 0x0000000000017941 */ /* 0x000fea0003800000 */
.L_x_6662:
        /* <DEDUP_REMOVED lines=8> */
.L_x_6673:
        /* <DEDUP_REMOVED lines=12> */
.L_x_6676:
[----:B------:R-:W-:Y:S02]  /*6640*/  IMAD.MOV.U32 R10, RZ, RZ, R12 ;  /* 0x000000ffff0a7224 */ /* 0x000fe400078e000c */
.L_x_6677:
[----:B------:R-:W-:Y:S05]  /*6650*/  BSYNC B2 ;  /* 0x0000000000027941 */ /* 0x000fea0003800000 */
.L_x_6675:
        /* <DEDUP_REMOVED lines=16> */
.L_x_6681:
[----:B------:R-:W-:Y:S05]  /*6760*/  BSYNC B3 ;  /* 0x0000000000037941 */ /* 0x000fea0003800000 */
.L_x_6680:
        /* <DEDUP_REMOVED lines=44> */
.L_x_6679:
[----:B------:R-:W-:Y:S05]  /*6a30*/  BSYNC B2 ;  /* 0x0000000000027941 */ /* 0x000fea0003800000 */
.L_x_6678:
        /* <DEDUP_REMOVED lines=12> */
.L_x_6674:
[----:B------:R-:W-:Y:S05]  /*6b00*/  BSYNC B1 ;  /* 0x0000000000017941 */ /* 0x000fea0003800000 */
.L_x_6672:
        /* <DEDUP_REMOVED lines=8> */
.L_x_6683:
        /* <DEDUP_REMOVED lines=12> */
.L_x_6686:
[----:B------:R-:W-:Y:S02]  /*6c50*/  IMAD.MOV.U32 R114, RZ, RZ, R12 ;  /* 0x000000ffff727224 */ /* 0x000fe400078e000c */
.L_x_6687:
[----:B------:R-:W-:Y:S05]  /*6c60*/  BSYNC B2 ;  /* 0x0000000000027941 */ /* 0x000fea0003800000 */
.L_x_6685:
        /* <DEDUP_REMOVED lines=16> */
.L_x_6691:
[----:B------:R-:W-:Y:S05]  /*6d70*/  BSYNC B3 ;  /* 0x0000000000037941 */ /* 0x000fea0003800000 */
.L_x_6690:
        /* <DEDUP_REMOVED lines=44> */
.L_x_6689:
[----:B------:R-:W-:Y:S05]  /*7040*/  BSYNC B2 ;  /* 0x0000000000027941 */ /* 0x000fea0003800000 */
.L_x_6688:
        /* <DEDUP_REMOVED lines=10> */
[----:B------:R-:W-:Y:S01]  /*70f0*/  FMUL.FTZ R126, R63, R126 ;  /* 0x0000007e3f7e7220 */ /* 0x000fe20000410000 */
[----:B------:R-:W-:-:S03]  /*7100*/  PRMT R114, R100, 0x7610, R114 ;  /* 0x0000761064727816 */ /* 0x000fc60000000072 */
[----:B------:R-:W-:Y:S02]  /*7110*/  @P3 FADD.FTZ R126, R101, R126 ;  /* 0x0000007e657e3221 */ /* 0x000fe40000010000 */
.L_x_6684:
[----:B------:R-:W-:Y:S05]  /*7120*/  BSYNC B1 ;  /* 0x0000000000017941 */ /* 0x000fea0003800000 */
.L_x_6682:
        /* <DEDUP_REMOVED lines=29> */
.L_x_6693:
[----:B------:R-:W-:Y:S05]  /*7300*/  BSYNC B1 ;  /* 0x0000000000017941 */ /* 0x000fea0003800000 */
.L_x_6692:
[----:B------:R-:W-:Y:S02]  /*7310*/  IADD3 R132, R132, 0x80, RZ ;  /* 0x0000008084847810 */ /* 0x000fe40007ffe0ff */
[----:B------:R-:W-:Y:S02]  /*7320*/  IADD3 R130, R130, 0x80, RZ ;  /* 0x0000008082827810 */ /* 0x000fe40007ffe0ff */
.L_x_6611:
[----:B------:R-:W-:Y:S05]  /*7330*/  BSYNC B0 ;  /* 0x0000000000007941 */ /* 0x000fea0003800000 */
.L_x_6610:
[----:B------:R-:W-:Y:S01]  /*7340*/  BSSY B0, `(.L_x_6694) ;  /* 0x0000331000007945 */ /* 0x000fe20003800000 */
[----:B------:R-:W-:Y:S05]  /*7350*/  @!P1 BRA `(.L_x_6695) ;  /* 0x000032f000009947 */ /* 0x000fea0003800000 */
[----:B------:R-:W-:Y:S02]  /*7360*/  ISETP.NE.U32.AND P3, PT, RZ, c[0x0][0x180], PT ;  /* 0x00006000ff007a0c */ /* 0x000fe40003f65070 */
[----:B-1----:R-:W-:Y:S02]  /*7370*/  @P2 MOV R103, 0x10 ;  /* 0x0000001000672802 */ /* 0x002fe40000000f00 */
        /* <DEDUP_REMOVED lines=15> */
.L_x_6697:
        /* <DEDUP_REMOVED lines=12> */
.L_x_6700:
[----:B------:R-:W-:Y:S02]  /*7530*/  IMAD.MOV.U32 R17, RZ, RZ, R12 ;  /* 0x000000ffff117224 */ /* 0x000fe400078e000c */
.L_x_6701:
[----:B------:R-:W-:Y:S05]  /*7540*/  BSYNC B2 ;  /* 0x0000000000027941 */ /* 0x000fea0003800000 */
.L_x_6699:
        /* <DEDUP_REMOVED lines=16> */
.L_x_6705:
[----:B------:R-:W-:Y:S05]  /*7650*/  BSYNC B3 ;  /* 0x0000000000037941 */ /* 0x000fea0003800000 */
.L_x_6704:
        /* <DEDUP_REMOVED lines=44> */
.L_x_6703:
[----:B------:R-:W-:Y:S05]  /*7920*/  BSYNC B2 ;  /* 0x0000000000027941 */ /* 0x000fea0003800000 */
.L_x_6702:
[----:B------:R1:W2:Y:S01]  /*7930*/  I2F.U32 R10, R17 ;  /* 0x00000011000a7306 */ /* 0x0002a20000201000 */
[----:B------:R-:W-:Y:S01]  /*7940*/  HFMA2.MMA R101, -RZ, RZ, 0.1171875, 0 ;  /* 0x2f800000ff657435 */ /* 0x000fe200000001ff */
[----:B-----5:R-:W-:Y:S02]  /*7950*/  @P3 PRMT R102, RZ, 0x5410, R96 ;  /* 0x00005410ff663816 */ /* 0x020fe40000000060 */
[----:B-1----:R-:W-:-:S07]  /*7960*/  PRMT R17, RZ, 0x5410, R92 ;  /* 0x00005410ff117816 */ /* 0x002fce000000005c */
[----:B--2---:R-:W-:Y:S02]  /*7970*/  FFMA.FTZ R10, R10, R101, 1.1641532182693481445e-10 ;  /* 0x2f0000000a0a7423 */ /* 0x004fe40000010065 */
[----:B------:R-:W-:-:S03]  /*7980*/  FMUL.FTZ R101, R17, c[0x0][0x1ec] ;  /* 0x00007b0011657a20 */ /* 0x000fc60000410000 */
[----:B------:R-:W-:Y:S01]  /*7990*/  FSETP.GTU.FTZ.AND P5, PT, R10, c[0x0][0x1e4], PT ;  /* 0x000079000a007a0b */ /* 0x000fe20003fbc000 */
[----:B------:R-:W-:-:S03]  /*79a0*/  FMUL.FTZ R101, R101, c[0x0][0x1e8] ;  /* 0x00007a0065657a20 */ /* 0x000fc60000410000 */
[----:B------:R-:W-:Y:S02]  /*79b0*/  SEL R10, RZ, 0x1, P5 ;  /* 0x00000001ff0a7807 */ /* 0x000fe40002800000 */
[----:B------:R-:W-:Y:S02]  /*79c0*/  FSEL R127, R101, RZ, !P5 ;  /* 0x000000ff657f7208 */ /* 0x000fe40006800000 */
[----:B------:R-:W-:-:S03]  /*79d0*/  PRMT R17, R10, 0x7610, R17 ;  /* 0x000076100a117816 */ /* 0x000fc60000000011 */
[----:B------:R-:W-:-:S04]  /*79e0*/  FMUL.FTZ R127, R88, R127 ;  /* 0x0000007f587f7220 */ /* 0x000fc80000410000 */
[----:B------:R-:W-:Y:S02]  /*79f0*/  @P3 FADD.FTZ R127, R102, R127 ;  /* 0x0000007f667f3221 */ /* 0x000fe40000010000 */
.L_x_6698:
[----:B------:R-:W-:Y:S05]  /*7a00*/  BSYNC B1 ;  /* 0x0000000000017941 */ /* 0x000fea0003800000 */
.L_x_6696:
        /* <DEDUP_REMOVED lines=8> */
.L_x_6707:
        /* <DEDUP_REMOVED lines=12> */
.L_x_6710:
[----:B------:R-:W-:Y:S02]  /*7b50*/  IMAD.MOV.U32 R10, RZ, RZ, R12 ;  /* 0x000000ffff0a7224 */ /* 0x000fe400078e000c */
.L_x_6711:
[----:B------:R-:W-:Y:S05]  /*7b60*/  BSYNC B2 ;  /* 0x0000000000027941 */ /* 0x000fea0003800000 */
.L_x_6709:
        /* <DEDUP_REMOVED lines=16> */
.L_x_6715:
[----:B------:R-:W-:Y:S05]  /*7c70*/  BSYNC B3 ;  /* 0x0000000000037941 */ /* 0x000fea0003800000 */
.L_x_6714:
        /* <DEDUP_REMOVED lines=44> */
.L_x_6713:
[----:B------:R-:W-:Y:S05]  /*7f40*/  BSYNC B2 ;  /* 0x0000000000027941 */ /* 0x000fea0003800000 */
.L_x_6712:
        /* <DEDUP_REMOVED lines=12> */
.L_x_6708:
[----:B------:R-:W-:Y:S05]  /*8010*/  BSYNC B1 ;  /* 0x0000000000017941 */ /* 0x000fea0003800000 */
.L_x_6706:
        /* <DEDUP_REMOVED lines=8> */
.L_x_6717:
        /* <DEDUP_REMOVED lines=12> */
.L_x_6720:
[----:B------:R-:W-:Y:S02]  /*8160*/  MOV R10, R12 ;  /* 0x0000000c000a7202 */ /* 0x000fe40000000f00 */
.L_x_6721:
[----:B------:R-:W-:Y:S05]  /*8170*/  BSYNC B2 ;  /* 0x0000000000027941 */ /* 0x000fea0003800000 */
.L_x_6719:
        /* <DEDUP_REMOVED lines=16> */
.L_x_6725:
[----:B------:R-:W-:Y:S05]  /*8280*/  BSYNC B3 ;  /* 0x0000000000037941 */ /* 0x000fea0003800000 */
.L_x_6724:
        /* <DEDUP_REMOVED lines=44> */
.L_x_6723:
[----:B------:R-:W-:Y:S05]  /*8550*/  BSYNC B2 ;  /* 0x0000000000027941 */ /* 0x000fea0003800000 */
.L_x_6722:
        /* <DEDUP_REMOVED lines=12> */
.L_x_6718:
[----:B------:R-:W-:Y:S05]  /*8620*/  BSYNC B1 ;  /* 0x0000000000017941 */ /* 0x000fea0003800000 */
.L_x_6716:
        /* <DEDUP_REMOVED lines=8> */
.L_x_6727:
        /* <DEDUP_REMOVED lines=12> */
.L_x_6730:
[----:B------:R-:W-:Y:S02]  /*8770*/  IMAD.MOV.U32 R10, RZ, RZ, R12 ;  /* 0x000000ffff0a7224 */ /* 0x000fe400078e000c */
.L_x_6731:
[----:B------:R-:W-:Y:S05]  /*8780*/  BSYNC B2 ;  /* 0x0000000000027941 */ /* 0x000fea0003800000 */
.L_x_6729:
        /* <DEDUP_REMOVED lines=16> */
.L_x_6735:
[----:B------:R-:W-:Y:S05]  /*8890*/  BSYNC B3 ;  /* 0x0000000000037941 */ /* 0x000fea0003800000 */
.L_x_6734:
        /* <DEDUP_REMOVED lines=44> */
.L_x_6733:
[----:B------:R-:W-:Y:S05]  /*8b60*/  BSYNC B2 ;  /* 0x0000000000027941 */ /* 0x000fea0003800000 */
.L_x_6732:
        /* <DEDUP_REMOVED lines=12> */
.L_x_6728:
[----:B------:R-:W-:Y:S05]  /*8c30*/  BSYNC B1 ;  /* 0x0000000000017941 */ /* 0x000fea0003800000 */
.L_x_6726:
        /* <DEDUP_REMOVED lines=8> */
.L_x_6737:
        /* <DEDUP_REMOVED lines=12> */
.L_x_6740:
[----:B------:R-:W-:Y:S02]  /*8d80*/  IMAD.MOV.U32 R10, RZ, RZ, R12 ;  /* 0x000000ffff0a7224 */ /* 0x000fe400078e000c */
.L_x_6741:
[----:B------:R-:W-:Y:S05]  /*8d90*/  BSYNC B2 ;  /* 0x0000000000027941 */ /* 0x000fea0003800000 */
.L_x_6739:
        /* <DEDUP_REMOVED lines=16> */
.L_x_6745:
[----:B------:R-:W-:Y:S05]  /*8ea0*/  BSYNC B3 ;  /* 0x0000000000037941 */ /* 0x000fea0003800000 */
.L_x_6744:
        /* <DEDUP_REMOVED lines=44> */
.L_x_6743:
[----:B------:R-:W-:Y:S05]  /*9170*/  BSYNC B2 ;  /* 0x0000000000027941 */ /* 0x000fea0003800000 */
.L_x_6742:
        /* <DEDUP_REMOVED lines=12> */
.L_x_6738:
[----:B------:R-:W-:Y:S05]  /*9240*/  BSYNC B1 ;  /* 0x0000000000017941 */ /* 0x000fea0003800000 */
.L_x_6736:
        /* <DEDUP_REMOVED lines=8> */
.L_x_6747:
        /* <DEDUP_REMOVED lines=12> */
.L_x_6750:
[----:B------:R-:W-:Y:S02]  /*9390*/  MOV R10, R12 ;  /* 0x0000000c000a7202 */ /* 0x000fe40000000f00 */
.L_x_6751:
[----:B------:R-:W-:Y:S05]  /*93a0*/  BSYNC B2 ;  /* 0x0000000000027941 */ /* 0x000fea0003800000 */
.L_x_6749:
        /* <DEDUP_REMOVED lines=16> */
.L_x_6755:
[----:B------:R-:W-:Y:S05]  /*94b0*/  BSYNC B3 ;  /* 0x0000000000037941 */ /* 0x000fea0003800000 */
.L_x_6754:
        /* <DEDUP_REMOVED lines=44> */
.L_x_6753:
[----:B------:R-:W-:Y:S05]  /*9780*/  BSYNC B2 ;  /* 0x0000000000027941 */ /* 0x000fea0003800000 */
.L_x_6752:
        /* <DEDUP_REMOVED lines=12> */
.L_x_6748:
[----:B------:R-:W-:Y:S05]  /*9850*/  BSYNC B1 ;  /* 0x0000000000017941 */ /* 0x000fea0003800000 */
.L_x_6746:
        /* <DEDUP_REMOVED lines=8> */
.L_x_6757:
        /* <DEDUP_REMOVED lines=12> */
.L_x_6760:
[----:B------:R-:W-:Y:S02]  /*99a0*/  IMAD.MOV.U32 R10, RZ, RZ, R12 ;  /* 0x000000ffff0a7224 */ /* 0x000fe400078e000c */
.L_x_6761:
[----:B------:R-:W-:Y:S05]  /*99b0*/  BSYNC B2 ;  /* 0x0000000000027941 */ /* 0x000fea0003800000 */
.L_x_6759:
        /* <DEDUP_REMOVED lines=16> */
.L_x_6765:
[----:B------:R-:W-:Y:S05]  /*9ac0*/  BSYNC B3 ;  /* 0x0000000000037941 */ /* 0x000fea0003800000 */
.L_x_6764:
        /* <DEDUP_REMOVED lines=44> */
.L_x_6763:
[----:B------:R-:W-:Y:S05]  /*9d90*/  BSYNC B2 ;  /* 0x0000000000027941 */ /* 0x000fea0003800000 */
.L_x_6762:
        /* <DEDUP_REMOVED lines=12> */
.L_x_6758:
[----:B------:R-:W-:Y:S05]  /*9e60*/  BSYNC B1 ;  /* 0x0000000000017941 */ /* 0x000fea0003800000 */
.L_x_6756:
        /* <DEDUP_REMOVED lines=8> */
.L_x_6767:
        /* <DEDUP_REMOVED lines=12> */
.L_x_6770:
[----:B------:R-:W-:Y:S02]  /*9fb0*/  IMAD.MOV.U32 R114, RZ, RZ, R12 ;  /* 0x000000ffff727224 */ /* 0x000fe400078e000c */
.L_x_6771:
[----:B------:R-:W-:Y:S05]  /*9fc0*/  BSYNC B2 ;  /* 0x0000000000027941 */ /* 0x000fea0003800000 */
.L_x_6769:
        /* <DEDUP_REMOVED lines=16> */
.L_x_6775:
[----:B------:R-:W-:Y:S05]  /*a0d0*/  BSYNC B3 ;  /* 0x0000000000037941 */ /* 0x000fea0003800000 */
.L_x_6774:
        /* <DEDUP_REMOVED lines=44> */
.L_x_6773:
[----:B------:R-:W-:Y:S05]  /*a3a0*/  BSYNC B2 ;  /* 0x0000000000027941 */ /* 0x000fea0003800000 */
.L_x_6772:
        /* <DEDUP_REMOVED lines=10> */
[----:B------:R-:W-:Y:S02]  /*a450*/  @P3 PRMT R102, RZ, 0x7610, R99 ;  /* 0x00007610ff663816 */ /* 0x000fe40000000063 */
[----:B------:R-:W-:-:S03]  /*a460*/  PRMT R114, R100, 0x7610, R114 ;  /* 0x0000761064727816 */ /* 0x000fc60000000072 */
[----:B------:R-:W-:Y:S02]  /*a470*/  @P3 FADD.FTZ R141, R102, R141 ;  /* 0x0000008d668d3221 */ /* 0x000fe40000010000 */
.L_x_6768:
[----:B------:R-:W-:Y:S05]  /*a480*/  BSYNC B1 ;  /* 0x0000000000017941 */ /* 0x000fea0003800000 */
.L_x_6766:
        /* <DEDUP_REMOVED lines=28> */
.L_x_6695:
[----:B------:R-:W-:Y:S05]  /*a650*/  BSYNC B0 ;  /* 0x0000000000007941 */ /* 0x000fea0003800000 */
.L_x_6694:
        /* <DEDUP_REMOVED lines=33> */
.L_x_6786:
        /* <DEDUP_REMOVED lines=69> */
.L_x_6787:
        /* <DEDUP_REMOVED lines=108> */
.L_x_6781:
[----:B------:R-:W-:Y:S05]  /*b380*/  BSYNC B1 ;  /* 0x0000000000017941 */ /* 0x000fea0003800000 */
.L_x_6780:
        /* <DEDUP_REMOVED lines=35> */
.L_x_6783:
[----:B------:R-:W-:Y:S05]  /*b5c0*/  BSYNC B1 ;  /* 0x0000000000017941 */ /* 0x000fea0003800000 */
.L_x_6782:
        /* <DEDUP_REMOVED lines=32> */
.L_x_6779:
[----:B-1----:R-:W-:Y:S05]  /*b7d0*/  BSYNC B0 ;  /* 0x0000000000007941 */ /* 0x002fea0003800000 */
.L_x_6778:
[----:B------:R-:W-:Y:S02]  /*b7e0*/  IADD3 R6, R6, c[0x0][0x160], RZ ;  /* 0x0000580006067a10 */ /* 0x000fe40007ffe0ff */
[----:B------:R-:W-:Y:S02]  /*b7f0*/  LOP3.LUT P3, RZ, R13, 0xff, RZ, 0xc0, !PT ;  /* 0x000000ff0dff7812 */ /* 0x000fe4000786c0ff */
[----:B------:R-:W-:Y:S02]  /*b800*/  ISETP.GE.AND P2, PT, R6, c[0x0][0x164], PT ;  /* 0x0000590006007a0c */ /* 0x000fe40003f46270 */
[----:B------:R-:W-:-:S11]  /*b810*/  SEL R13, RZ, 0x1, P3 ;  /* 0x00000001ff0d7807 */ /* 0x000fd60001800000 */
[----:B0-----:R-:W-:Y:S01]  /*b820*/  @P2 CALL.REL.NOINC `(.L_x_6784) ;  /* 0x0000001000002944 */ /* 0x001fe20003c00000 */
[----:B------:R-:W-:Y:S05]  /*b830*/  BRA `(.L_x_6785) ;  /* 0xffff533000007947 */ /* 0x000fea000383ffff */
.L_x_6784:
[----:B------:R-:W-:Y:S05]  /*b840*/  EXIT ;  /* 0x000000000000794d */ /* 0x000fea0003800000 */
.L_x_6776:
[----:B------:R-:W-:Y:S01]  /*b850*/  IMAD.MOV.U32 R101, RZ, RZ, R100 ;  /* 0x000000ffff657224 */ /* 0x000fe200078e0064 */
[----:B------:R-:W-:Y:S01]  /*b860*/  MOV R145, 0x1f ;  /* 0x0000001f00917802 */ /* 0x000fe20000000f00 */
[----:B------:R-:W-:Y:S01]  /*b870*/  IMAD.MOV.U32 R130, RZ, RZ, 0x1 ;  /* 0x00000001ff827424 */ /* 0x000fe200078e00ff */
[----:B------:R-:W-:Y:S01]  /*b880*/  MOV R102, 0xb8b0 ;  /* 0x0000b8b000667802 */ /* 0x000fe20000000f00 */
[----:B------:R-:W-:Y:S02]  /*b890*/  IMAD.MOV.U32 R134, RZ, RZ, -0x1 ;  /* 0xffffffffff867424 */ /* 0x000fe400078e00ff */
[----:B0----5:R-:W-:Y:S05]  /*b8a0*/  CALL.REL.NOINC `($__internal_46_$__cuda_sm70_shflsync_bfly_p) ;  /* 0x000006b000007944 */ /* 0x021fea0003c00000 */
[----:B01----:R-:W-:Y:S01]  /*b8b0*/  IMAD.MOV.U32 R101, RZ, RZ, R145 ;  /* 0x000000ffff657224 */ /* 0x003fe200078e0091 */
[----:B------:R-:W-:Y:S05]  /*b8c0*/  BRA `(.L_x_6786) ;  /* 0xffffefa000007947 */ /* 0x000fea000383ffff */
.L_x_6777:
[----:B------:R-:W-:Y:S01]  /*b8d0*/  HFMA2.MMA R130, -RZ, RZ, 0, 1.1920928955078125e-07 ;  /* 0x00000002ff827435 */ /* 0x000fe200000001ff */
[----:B------:R-:W-:Y:S01]  /*b8e0*/  IMAD.MOV.U32 R145, RZ, RZ, 0x1f ;  /* 0x0000001fff917424 */ /* 0x000fe200078e00ff */
[----:B------:R-:W-:Y:S01]  /*b8f0*/  MOV R102, 0xb920 ;  /* 0x0000b92000667802 */ /* 0x000fe20000000f00 */
[----:B------:R-:W-:-:S03]  /*b900*/  IMAD.MOV.U32 R134, RZ, RZ, -0x1 ;  /* 0xffffffffff867424 */ /* 0x000fc600078e00ff */
[----:B01---5:R-:W-:Y:S05]  /*b910*/  CALL.REL.NOINC `($__internal_46_$__cuda_sm70_shflsync_bfly_p) ;  /* 0x0000064000007944 */ /* 0x023fea0003c00000 */
[----:B01----:R-:W-:Y:S01]  /*b920*/  FADD.FTZ R101, R101, R145 ;  /* 0x0000009165657221 */ /* 0x003fe20000010000 */
[----:B------:R-:W-:Y:S01]  /*b930*/  MOV R130, 0x4 ;  /* 0x0000000400827802 */ /* 0x000fe20000000f00 */
[----:B------:R-:W-:Y:S01]  /*b940*/  IMAD.MOV.U32 R145, RZ, RZ, 0x1f ;  /* 0x0000001fff917424 */ /* 0x000fe200078e00ff */
[----:B------:R-:W-:Y:S01]  /*b950*/  MOV R102, 0xb980 ;  /* 0x0000b98000667802 */ /* 0x000fe20000000f00 */
[----:B------:R-:W-:-:S02]  /*b960*/  IMAD.MOV.U32 R134, RZ, RZ, -0x1 ;  /* 0xffffffffff867424 */ /* 0x000fc400078e00ff */
[----:B------:R-:W-:Y:S05]  /*b970*/  CALL.REL.NOINC `($__internal_46_$__cuda_sm70_shflsync_bfly_p) ;  /* 0x000005e000007944 */ /* 0x000fea0003c00000 */
[----:B0-----:R-:W-:Y:S01]  /*b980*/  HFMA2.MMA R130, -RZ, RZ, 0, 4.76837158203125e-07 ;  /* 0x00000008ff827435 */ /* 0x001fe200000001ff */
[----:B-1----:R-:W-:Y:S01]  /*b990*/  FADD.FTZ R101, R101, R145 ;  /* 0x0000009165657221 */ /* 0x002fe20000010000 */
[----:B------:R-:W-:Y:S01]  /*b9a0*/  MOV R102, 0xb9e0 ;  /* 0x0000b9e000667802 */ /* 0x000fe20000000f00 */
[----:B------:R-:W-:-:S02]  /*b9b0*/  IMAD.MOV.U32 R145, RZ, RZ, 0x1f ;  /* 0x0000001fff917424 */ /* 0x000fc400078e00ff */
[----:B------:R-:W-:Y:S02]  /*b9c0*/  IMAD.MOV.U32 R134, RZ, RZ, -0x1 ;  /* 0xffffffffff867424 */ /* 0x000fe400078e00ff */
[----:B------:R-:W-:Y:S05]  /*b9d0*/  CALL.REL.NOINC `($__internal_46_$__cuda_sm70_shflsync_bfly_p) ;  /* 0x0000058000007944 */ /* 0x000fea0003c00000 */
[----:B01----:R-:W-:Y:S01]  /*b9e0*/  FADD.FTZ R101, R101, R145 ;  /* 0x0000009165657221 */ /* 0x003fe20000010000 */
[----:B------:R-:W-:Y:S01]  /*b9f0*/  MOV R130, 0x10 ;  /* 0x0000001000827802 */ /* 0x000fe20000000f00 */
[----:B------:R-:W-:Y:S01]  /*ba00*/  IMAD.MOV.U32 R145, RZ, RZ, 0x1f ;  /* 0x0000001fff917424 */ /* 0x000fe200078e00ff */
[----:B------:R-:W-:Y:S01]  /*ba10*/  MOV R102, 0xba40 ;  /* 0x0000ba4000667802 */ /* 0x000fe20000000f00 */
[----:B------:R-:W-:Y:S02]  /*ba20*/  IMAD.MOV.U32 R134, RZ, RZ, -0x1 ;  /* 0xffffffffff867424 */ /* 0x000fe400078e00ff */
[----:B------:R-:W-:Y:S05]  /*ba30*/  CALL.REL.NOINC `($__internal_46_$__cuda_sm70_shflsync_bfly_p) ;  /* 0x0000052000007944 */ /* 0x000fea0003c00000 */
[----:B-1----:R-:W-:Y:S02]  /*ba40*/  FADD.FTZ R145, R101, R145 ;  /* 0x0000009165917221 */ /* 0x002fe40000010000 */
[----:B0-----:R-:W-:Y:S02]  /*ba50*/  IMAD.MOV.U32 R134, RZ, RZ, -0x1 ;  /* 0xffffffffff867424 */ /* 0x001fe400078e00ff */
[----:B------:R-:W-:Y:S02]  /*ba60*/  FMUL.FTZ R100, R8, R145 ;  /* 0x0000009108647220 */ /* 0x000fe40000410000 */
[----:B------:R-:W-:-:S02]  /*ba70*/  IMAD.MOV.U32 R145, RZ, RZ, 0x1f ;  /* 0x0000001fff917424 */ /* 0x000fc400078e00ff */
        /* <DEDUP_REMOVED lines=51> */
[----:B------:R-:W-:Y:S05]  /*bdb0*/  CALL.REL.NOINC `($__internal_46_$__cuda_sm70_shflsync_bfly_p) ;  /* 0x000001a000007944 */ /* 0x000fea0003c00000 */
[----:B01----:R-:W-:Y:S01]  /*bdc0*/  FADD.FTZ R101, R101, R145 ;  /* 0x0000009165657221 */ /* 0x003fe20000010000 */
[----:B------:R-:W-:Y:S01]  /*bdd0*/  MOV R130, 0x2 ;  /* 0x0000000200827802 */ /* 0x000fe20000000f00 */
[----:B------:R-:W-:Y:S01]  /*bde0*/  IMAD.MOV.U32 R145, RZ, RZ, 0x1f ;  /* 0x0000001fff917424 */ /* 0x000fe200078e00ff */
[----:B------:R-:W-:Y:S01]  /*bdf0*/  MOV R102, 0xbe20 ;  /* 0x0000be2000667802 */ /* 0x000fe20000000f00 */
[----:B------:R-:W-:Y:S02]  /*be00*/  IMAD.MOV.U32 R134, RZ, RZ, -0x1 ;  /* 0xffffffffff867424 */ /* 0x000fe400078e00ff */
[----:B------:R-:W-:Y:S05]  /*be10*/  CALL.REL.NOINC `($__internal_46_$__cuda_sm70_shflsync_bfly_p) ;  /* 0x0000014000007944 */ /* 0x000fea0003c00000 */
[----:B0-----:R-:W-:Y:S01]  /*be20*/  HFMA2.MMA R130, -RZ, RZ, 0, 2.384185791015625e-07 ;  /* 0x00000004ff827435 */ /* 0x001fe200000001ff */
[----:B-1----:R-:W-:Y:S01]  /*be30*/  FADD.FTZ R101, R101, R145 ;  /* 0x0000009165657221 */ /* 0x002fe20000010000 */
[----:B------:R-:W-:Y:S01]  /*be40*/  MOV R102, 0xbe80 ;  /* 0x0000be8000667802 */ /* 0x000fe20000000f00 */
[----:B------:R-:W-:Y:S02]  /*be50*/  IMAD.MOV.U32 R145, RZ, RZ, 0x1f ;  /* 0x0000001fff917424 */ /* 0x000fe400078e00ff */
[----:B------:R-:W-:-:S02]  /*be60*/  IMAD.MOV.U32 R134, RZ, RZ, -0x1 ;  /* 0xffffffffff867424 */ /* 0x000fc400078e00ff */
[----:B------:R-:W-:Y:S05]  /*be70*/  CALL.REL.NOINC `($__internal_46_$__cuda_sm70_shflsync_bfly_p) ;  /* 0x000000e000007944 */ /* 0x000fea0003c00000 */
[----:B01----:R-:W-:Y:S01]  /*be80*/  FADD.FTZ R101, R101, R145 ;  /* 0x0000009165657221 */ /* 0x003fe20000010000 */
[----:B------:R-:W-:Y:S01]  /*be90*/  MOV R130, 0x8 ;  /* 0x0000000800827802 */ /* 0x000fe20000000f00 */
[----:B------:R-:W-:Y:S01]  /*bea0*/  IMAD.MOV.U32 R145, RZ, RZ, 0x1f ;  /* 0x0000001fff917424 */ /* 0x000fe200078e00ff */
[----:B------:R-:W-:Y:S01]  /*beb0*/  MOV R102, 0xbee0 ;  /* 0x0000bee000667802 */ /* 0x000fe20000000f00 */
[----:B------:R-:W-:-:S02]  /*bec0*/  IMAD.MOV.U32 R134, RZ, RZ, -0x1 ;  /* 0xffffffffff867424 */ /* 0x000fc400078e00ff */
[----:B------:R-:W-:Y:S05]  /*bed0*/  CALL.REL.NOINC `($__internal_46_$__cuda_sm70_shflsync_bfly_p) ;  /* 0x0000008000007944 */ /* 0x000fea0003c00000 */
[----:B-1----:R-:W-:Y:S01]  /*bee0*/  FADD.FTZ R132, R101, R145 ;  /* 0x0000009165847221 */ /* 0x002fe20000010000 */
[----:B0-----:R-:W-:Y:S01]  /*bef0*/  HFMA2.MMA R130, -RZ, RZ, 0, 9.5367431640625e-07 ;  /* 0x00000010ff827435 */ /* 0x001fe200000001ff */
[----:B------:R-:W-:Y:S01]  /*bf00*/  IMAD.MOV.U32 R145, RZ, RZ, 0x1f ;  /* 0x0000001fff917424 */ /* 0x000fe200078e00ff */
[----:B------:R-:W-:Y:S01]  /*bf10*/  MOV R102, 0xbf50 ;  /* 0x0000bf5000667802 */ /* 0x000fe20000000f00 */
[----:B------:R-:W-:Y:S01]  /*bf20*/  IMAD.MOV.U32 R134, RZ, RZ, -0x1 ;  /* 0xffffffffff867424 */ /* 0x000fe200078e00ff */
[----:B------:R-:W-:-:S02]  /*bf30*/  MOV R101, R132 ;  /* 0x0000008400657202 */ /* 0x000fc40000000f00 */
[----:B------:R-:W-:Y:S05]  /*bf40*/  CALL.REL.NOINC `($__internal_46_$__cuda_sm70_shflsync_bfly_p) ;  /* 0x0000001000007944 */ /* 0x000fea0003c00000 */
[----:B01----:R-:W-:Y:S05]  /*bf50*/  BRA `(.L_x_6787) ;  /* 0xffffed6000007947 */ /* 0x003fea000383ffff */
        .weak           $__internal_46_$__cuda_sm70_shflsync_bfly_p
        .type           $__internal_46_$__cuda_sm70_shflsync_bfly_p,@function
        .size           $__internal_46_$__cuda_sm70_shflsync_bfly_p,(.L_x_22134 - $__internal_46_$__cuda_sm70_shflsync_bfly_p)
$__internal_46_$__cuda_sm70_shflsync_bfly_p:
[----:B------:R-:W-:Y:S01]  /*bf60*/  IMAD.MOV.U32 R103, RZ, RZ, 0x0 ;  /* 0x00000000ff677424 */ /* 0x000fe200078e00ff */
[----:B------:R-:W-:Y:S04]  /*bf70*/  WARPSYNC R134 ;  /* 0x0000008600007348 */ /* 0x000fe80003800000 */
[----:B------:R0:W1:Y:S01]  /*bf80*/  SHFL.BFLY PT, R145, R101, R130, R145 ;  /* 0x0c00008265917389 */ /* 0x00006200000e0091 */
[----:B------:R-:W-:Y:S05]  /*bf90*/  RET.REL.NODEC R102 `(_ZN10layer_norm13ln_fwd_kernelINS_13Kernel_traitsIf13__nv_bfloat16S2_S2_fjLj3072ELj1ELj1ELj4ELj16ENS_18Kernel_traits_baseILj3072EfS2_S2_S2_fjLj128EEEEELb1ELb1ELb1ELb0EEEvNS_9FwdParamsE) ;  /* 0xffff406066007950 */ /* 0x000fea0003c3ffff */
.L_x_6788:
        /* <DEDUP_REMOVED lines=14> */
.L_x_22134:


//--------------------- .text._ZN10layer_norm13ln_fwd_kernelINS_13Kernel_traitsIf13__nv_bfloat16S2_S2_fjLj3072ELj1ELj1ELj4ELj16ENS_18Kernel_traits_baseILj3072EfS2_S2_S2_fjLj128EEEEELb1ELb1ELb1ELb1EEEvNS_9FwdParamsE --------------------------
	.section	.text._ZN10layer_norm13ln_fwd_kernelINS_13Kernel_traitsIf13__nv_bfloat16S2_S2_fjLj3072ELj1ELj1ELj4ELj16ENS_18Kernel_traits_baseILj3072EfS2_S2_S2_fjLj128EEEEELb1ELb1ELb1ELb1EEEvNS_9FwdParamsE,"ax",@progbits
	.sectioninfo	@"SHI_REGISTERS=153"
	.align	128
        .global         _ZN10layer_norm13ln_fwd_kernelINS_13Kernel_traitsIf13__nv_bfloat16S2_S2_fjLj3072ELj1ELj1ELj4ELj16ENS_18Kernel_traits_baseILj3072EfS2_S2_S2_fjLj128EEEEELb1ELb1ELb1ELb1EEEvNS_9FwdParamsE
        .type           _ZN10layer_norm13ln_fwd_kernelINS_13Kernel_traitsIf13__nv_bfloat16S2_S2_fjLj3072ELj1ELj1ELj4ELj16ENS_18Kernel_traits_baseILj3072EfS2_S2_S2_fjLj128EEEEELb1ELb1ELb1ELb1EEEvNS_9FwdParamsE,@function
        .size           _ZN10layer_norm13ln_fwd_kernelINS_13Kernel_traitsIf13__nv_bfloat16S2_S2_fjLj3072ELj1ELj1ELj4ELj16ENS_18Kernel_traits_baseILj3072EfS2_S2_S2_fjLj128EEEEELb1ELb1ELb1ELb1EEEvNS_9FwdParamsE,(.L_x_22135 - _ZN10layer_norm13ln_fwd_kernelINS_13Kernel_traitsIf13__nv_bfloat16S2_S2_fjLj3072ELj1ELj1ELj4ELj16ENS_18Kernel_traits_baseILj3072EfS2_S2_S2_fjLj128EEEEELb1ELb1ELb1ELb1EEEvNS_9FwdParamsE)
        .other          _ZN10layer_norm13ln_fwd_kernelINS_13Kernel_traitsIf13__nv_bfloat16S2_S2_fjLj3072ELj1ELj1ELj4ELj16ENS_18Kernel_traits_baseILj3072EfS2_S2_S2_fjLj128EEEEELb1ELb1ELb1ELb1EEEvNS_9FwdParamsE,@"STO_CUDA_ENTRY STV_DEFAULT"
_ZN10layer_norm13ln_fwd_kernelINS_13Kernel_traitsIf13__nv_bfloat16S2_S2_fjLj3072ELj1ELj1ELj4ELj16ENS_18Kernel_traits_baseILj3072EfS2_S2_S2_fjLj128EEEEELb1ELb1ELb1ELb1EEEvNS_9FwdParamsE:
.text._ZN10layer_norm13ln_fwd_kernelINS_13Kernel_traitsIf13__nv_bfloat16S2_S2_fjLj3072ELj1ELj1ELj4ELj16ENS_18Kernel_traits_baseILj3072EfS2_S2_S2_fjLj128EEEEELb1ELb1ELb1ELb1EEEvNS_9FwdParamsE:
        /* <DEDUP_REMOVED lines=43> */
[----:B------:R-:W-:Y:S01]  /*02b0*/  LEA.HI R0, R11, R12, RZ, 0x19 ;  /* 0x0000000c0b007211 */ /* 0x000fe200078fc8ff */
[----:B--2---:R-:W-:Y:S01]  /*02c0*/  UIADD3 UR10, UR5, -0x4498517b, URZ ;  /* 0xbb67ae85050a7890 */ /* 0x004fe2000fffe03f */
[----:B------:R-:W-:Y:S01]  /*02d0*/  LOP3.LUT R8, R5, UR5, RZ, 0x3c, !PT ;  /* 0x0000000505087c12 */ /* 0x000fe2000f8e3cff */
[----:B------:R-:W-:Y:S02]  /*02e0*/  UIADD3 UR12, UR5, 0x76cf5d0a, URZ ;  /* 0x76cf5d0a050c7890 */ /* 0x000fe4000fffe03f */
[----:B------:R-:W-:Y:S02]  /*02f0*/  UIADD3 UR14, UR5, 0x32370b8f, URZ ;  /* 0x32370b8f050e7890 */ /* 0x000fe4000fffe03f */
[----:B------:R-:W-:Y:S01]  /*0300*/  IMAD.WIDE.U32 R8, R8, -0x326172a9, RZ ;  /* 0xcd9e8d5708087825 */ /* 0x000fe200078e00ff */
[----:B------:R-:W-:Y:S01]  /*0310*/  LOP3.LUT R7, R3, UR10, R4, 0x96, !PT ;  /* 0x0000000a03077c12 */ /* 0x000fe2000f8e9604 */
[----:B------:R-:W-:-:S02]  /*0320*/  UIADD3 UR15, UR4, 0x78dde6e4, URZ ;  /* 0x78dde6e4040f7890 */ /* 0x000fc4000fffe03f */
[----:B------:R-:W-:Y:S01]  /*0330*/  UIADD3 UR16, UR5, -0x126145ec, URZ ;  /* 0xed9eba1405107890 */ /* 0x000fe2000fffe03f */
[----:B------:R-:W-:Y:S01]  /*0340*/  LOP3.LUT R4, R9, UR9, R6, 0x96, !PT ;  /* 0x0000000909047c12 */ /* 0x000fe2000f8e9606 */
[----:B------:R-:W-:Y:S01]  /*0350*/  IMAD.WIDE.U32 R6, R7, -0x326172a9, RZ ;  /* 0xcd9e8d5707067825 */ /* 0x000fe200078e00ff */
[----:B------:R-:W-:Y:S02]  /*0360*/  UIADD3 UR18, UR5, -0x56f99767, URZ ;  /* 0xa906689905127890 */ /* 0x000fe4000fffe03f */
[----:B------:R-:W-:Y:S01]  /*0370*/  UIADD3 UR17, UR4, 0x1715609d, URZ ;  /* 0x1715609d04117890 */ /* 0x000fe2000fffe03f */
[----:B------:R-:W-:Y:S01]  /*0380*/  IMAD.WIDE.U32 R4, R4, -0x2daee0ad, RZ ;  /* 0xd2511f5304047825 */ /* 0x000fe200078e00ff */
[----:B------:R-:W-:Y:S01]  /*0390*/  LOP3.LUT R3, R7, UR11, R8, 0x96, !PT ;  /* 0x0000000b07037c12 */ /* 0x000fe2000f8e9608 */
[----:B------:R-:W-:Y:S02]  /*03a0*/  UIADD3 UR19, UR4, -0x4ab325aa, URZ ;  /* 0xb54cda5604137890 */ /* 0x000fe4000fffe03f */
[----:B------:R-:W-:Y:S01]  /*03b0*/  UIADD3 UR20, UR5, 0x646e171e, URZ ;  /* 0x646e171e05147890 */ /* 0x000fe2000fffe03f */
[----:B------:R-:W-:Y:S01]  /*03c0*/  LOP3.LUT R8, R5, UR12, R2, 0x96, !PT ;  /* 0x0000000c05087c12 */ /* 0x000fe2000f8e9602 */
[----:B------:R-:W-:Y:S01]  /*03d0*/  IMAD.WIDE.U32 R2, R3, -0x2daee0ad, RZ ;  /* 0xd2511f5303027825 */ /* 0x000fe200078e00ff */
[----:B------:R-:W-:-:S02]  /*03e0*/  UIADD3 UR21, UR4, 0x5384540f, URZ ;  /* 0x5384540f04157890 */ /* 0x000fc4000fffe03f */
        /* <DEDUP_REMOVED lines=28> */
[----:B------:R-:W-:Y:S02]  /*05b0*/  LOP3.LUT R2, R11, 0x7f, RZ, 0xc0, !PT ;  /* 0x0000007f0b027812 */ /* 0x000fe400078ec0ff */
[----:B------:R-:W-:Y:S02]  /*05c0*/  IADD3 R6, P1, R4, c[0x0][0x218], RZ ;  /* 0x0000860004067a10 */ /* 0x000fe40007f3e0ff */
[----:B------:R-:W-:Y:S02]  /*05d0*/  LEA R8, P3, R2, c[0x0][0x1c8], 0x5 ;  /* 0x0000720002087a11 */ /* 0x000fe400078628ff */
[----:B------:R-:W-:Y:S01]  /*05e0*/  IADD3 R4, P2, R4, c[0x0][0x1b0], RZ ;  /* 0x00006c0004047a10 */ /* 0x000fe20007f5e0ff */
[----:B------:R-:W-:Y:S01]  /*05f0*/  IMAD.X R7, RZ, RZ, c[0x0][0x21c], P1 ;  /* 0x00008700ff077624 */ /* 0x000fe200008e06ff */
[----:B------:R-:W-:Y:S01]  /*0600*/  ISETP.GE.AND P1, PT, R0, c[0x0][0x164], PT ;  /* 0x0000590000007a0c */ /* 0x000fe20003f26270 */
[----:B------:R-:W-:Y:S01]  /*0610*/  IMAD.X R9, RZ, RZ, c[0x0][0x1cc], P3 ;  /* 0x00007300ff097624 */ /* 0x000fe200018e06ff */
[----:B------:R-:W-:-:S02]  /*0620*/  IADD3.X R5, RZ, c[0x0][0x1b4], RZ, P2, !PT ;  /* 0x00006d00ff057a10 */ /* 0x000fc400017fe4ff */
        /* <DEDUP_REMOVED lines=9> */
[----:B------:R1:W5:Y:S01]  /*06c0*/  LDG.E.128 R44, [R4.64] ;  /* 0x00000006042c7981 */ /* 0x000362000c1e1d00 */
[----:B0-----:R-:W-:Y:S01]  /*06d0*/  IMAD.WIDE.U32 R6, R17, -0x2daee0ad, RZ ;  /* 0xd2511f5311067825 */ /* 0x001fe200078e00ff */
[----:B------:R-:W-:-:S02]  /*06e0*/  UIADD3 UR25, UR4, -0x700cb87f, URZ ;  /* 0x8ff3478104197890 */ /* 0x000fc4000fffe03f */
[----:B------:R1:W5:Y:S01]  /*06f0*/  LDG.E.128 R48, [R4.64+0x10] ;  /* 0x0000100604307981 */ /* 0x000362000c1e1d00 */
[----:B------:R-:W-:Y:S02]  /*0700*/  IMAD R12, R16, -0x326172a9, RZ ;  /* 0xcd9e8d57100c7824 */ /* 0x000fe400078e02ff */
[----:B------:R-:W-:Y:S01]  /*0710*/  IMAD.HI.U32 R3, R18, -0x326172a9, RZ ;  /* 0xcd9e8d5712037827 */ /* 0x000fe200078e00ff */
[----:B------:R1:W5:Y:S04]  /*0720*/  LDG.E.128 R52, [R4.64+0x1000] ;  /* 0x0010000604347981 */ /* 0x000368000c1e1d00 */
[----:B------:R1:W5:Y:S04]  /*0730*/  LDG.E.128 R56, [R4.64+0x1010] ;  /* 0x0010100604387981 */ /* 0x000368000c1e1d00 */
[----:B------:R1:W5:Y:S04]  /*0740*/  LDG.E.128 R60, [R4.64+0x2000] ;  /* 0x00200006043c7981 */ /* 0x000368000c1e1d00 */
[----:B------:R1:W5:Y:S01]  /*0750*/  LDG.E.128 R64, [R4.64+0x2010] ;  /* 0x0020100604407981 */ /* 0x000362000c1e1d00 */
[----:B------:R-:W-:-:S02]  /*0760*/  LOP3.LUT R3, R3, UR25, R12, 0x96, !PT ;  /* 0x0000001903037c12 */ /* 0x000fc4000f8e960c */
[----:B------:R-:W-:Y:S01]  /*0770*/  LOP3.LUT R128, R128, 0x3, RZ, 0xc0, !PT ;  /* 0x0000000380807812 */ /* 0x000fe200078ec0ff */
[----:B------:R0:W5:Y:S04]  /*0780*/  LDG.E.128 R68, [R8.64] ;  /* 0x0000000608447981 */ /* 0x000168000c1e1d00 */
[----:B------:R0:W5:Y:S01]  /*0790*/  LDG.E.128 R72, [R8.64+0x10] ;  /* 0x0000100608487981 */ /* 0x000162000c1e1d00 */
[----:B-1----:R-:W-:Y:S01]  /*07a0*/  LOP3.LUT R4, R7, UR26, R11, 0x96, !PT ;  /* 0x0000001a07047c12 */ /* 0x002fe2000f8e960b */
[----:B------:R-:W-:Y:S02]  /*07b0*/  HFMA2.MMA R11, -RZ, RZ, 0, 5.9604644775390625e-08 ;  /* 0x00000001ff0b7435 */ /* 0x000fe400000001ff */
[----:B------:R0:W5:Y:S01]  /*07c0*/  LDG.E.128 R76, [R8.64+0x1000] ;  /* 0x00100006084c7981 */ /* 0x000162000c1e1d00 */
[----:B------:R-:W-:-:S02]  /*07d0*/  IMAD.MOV.U32 R5, RZ, RZ, R10 ;  /* 0x000000ffff057224 */ /* 0x000fc400078e000a */
[----:B------:R-:W-:Y:S01]  /*07e0*/  IMAD.MOV.U32 R7, RZ, RZ, R14 ;  /* 0x000000ffff077224 */ /* 0x000fe200078e000e */
[----:B------:R0:W5:Y:S01]  /*07f0*/  LDG.E.128 R80, [R8.64+0x1010] ;  /* 0x0010100608507981 */ /* 0x000162000c1e1d00 */
[----:B------:R-:W-:-:S03]  /*0800*/  IMAD R10, R18, -0x326172a9, RZ ;  /* 0xcd9e8d57120a7824 */ /* 0x000fc600078e02ff */
[----:B------:R0:W5:Y:S04]  /*0810*/  LDG.E.128 R84, [R8.64+0x2000] ;  /* 0x0020000608547981 */ /* 0x000168000c1e1d00 */
[----:B------:R0:W5:Y:S01]  /*0820*/  LDG.E.128 R88, [R8.64+0x2010] ;  /* 0x0020100608587981 */ /* 0x000162000c1e1d00 */
[----:B------:R-:W-:Y:S01]  /*0830*/  ULDC.U8 UR8, c[0x0][0x1f0] ;  /* 0x00007c0000087ab9 */ /* 0x000fe20000000000 */
[----:B0-----:R-:W-:Y:S02]  /*0840*/  IMAD.MOV.U32 R8, RZ, RZ, R13 ;  /* 0x000000ffff087224 */ /* 0x001fe400078e000d */
[----:B------:R-:W-:Y:S02]  /*0850*/  IMAD.MOV.U32 R9, RZ, RZ, RZ ;  /* 0x000000ffff097224 */ /* 0x000fe400078e00ff */
.L_x_7040:
[----:B------:R-:W-:-:S04]  /*0860*/  IMAD.MOV.U32 R107, RZ, RZ, 0x4 ;  /* 0x00000004ff6b7424 */ /* 0x000fc800078e00ff */
[----:B------:R-:W-:-:S05]  /*0870*/  IMAD.WIDE R100, R0, R107, c[0x0][0x1d0] ;  /* 0x0000740000647625 */ /* 0x000fca00078e026b */
[----:B------:R0:W2:Y:S01]  /*0880*/  LDG.E R108, [R100.64] ;  /* 0x00000006646c7981 */ /* 0x0000a2000c1e1900 */
[----:B------:R-:W-:Y:S01]  /*0890*/  ISETP.NE.U32.AND P0, PT, RZ, c[0x0][0x180], PT ;  /* 0x00006000ff007a0c */ /* 0x000fe20003f05070 */
[C---:B------:R-:W-:Y:S02]  /*08a0*/  IMAD R102, R0.reuse, c[0x0][0x168], RZ ;  /* 0x00005a0000667a24 */ /* 0x040fe400078e02ff */
[----:B------:R-:W-:Y:S01]  /*08b0*/  IMAD.MOV.U32 R130, RZ, RZ, RZ ;  /* 0x000000ffff827224 */ /* 0x000fe200078e00ff */
[----:B------:R-:W-:Y:S01]  /*08c0*/  ISETP.NE.AND.EX P0, PT, RZ, c[0x0][0x184], PT, P0 ;  /* 0x00006100ff007a0c */ /* 0x000fe20003f05300 */
[----:B0-----:R-:W-:-:S12]  /*08d0*/  IMAD.WIDE R100, R0, R107, c[0x0][0x1d8] ;  /* 0x0000760000647625 */ /* 0x001fd800078e026b */
        /* <DEDUP_REMOVED lines=9> */
[----:B------:R-:W-:Y:S01]  /*0970*/  @P1 IMAD.MOV.U32 R103, RZ, RZ, 0x10 ;  /* 0x00000010ff671424 */ /* 0x000fe200078e00ff */
[----:B------:R-:W-:Y:S01]  /*0980*/  @P1 LEA.HI.SX32 R130, R105, R2, 0x1d ;  /* 0x0000000269821211 */ /* 0x000fe200078feaff */
[----:B-----5:R0:W5:Y:S02]  /*0990*/  LDG.E R104, [R100.64] ;  /* 0x0000000664687981 */ /* 0x020164000c1e1900 */
        /* <DEDUP_REMOVED lines=8> */
[----:B0-----:R-:W-:Y:S02]  /*0a20*/  IMAD.MOV.U32 R106, RZ, RZ, RZ ;  /* 0x000000ffff6a7224 */ /* 0x001fe400078e00ff */
[----:B------:R-:W-:Y:S01]  /*0a30*/  IMAD.MOV.U32 R100, RZ, RZ, R128 ;  /* 0x000000ffff647224 */ /* 0x000fe200078e0080 */
[----:B------:R-:W-:Y:S05]  /*0a40*/  @!P0 BRA `(.L_x_6791) ;  /* 0x000005c000008947 */ /* 0x000fea0003800000 */
[----:B------:R-:W-:Y:S02]  /*0a50*/  MOV R100, R128 ;  /* 0x0000008000647202 */ /* 0x000fe40000000f00 */
[----:B-----5:R-:W-:Y:S01]  /*0a60*/  PRMT R106, RZ, 0x5410, R96 ;  /* 0x00005410ff6a7816 */ /* 0x020fe20000000060 */
[----:B------:R-:W-:Y:S05]  /*0a70*/  BRA `(.L_x_6791) ;  /* 0x0000059000007947 */ /* 0x000fea0003800000 */
.L_x_6790:
        /* <DEDUP_REMOVED lines=12> */
.L_x_6793:
[----:B------:R-:W-:Y:S02]  /*0b40*/  MOV R12, R10 ;  /* 0x0000000a000c7202 */ /* 0x000fe40000000f00 */
.L_x_6794:
[----:B------:R-:W-:Y:S05]  /*0b50*/  BSYNC B1 ;  /* 0x0000000000017941 */ /* 0x000fea0003800000 */
.L_x_6792:
        /* <DEDUP_REMOVED lines=16> */
.L_x_6798:
[----:B------:R-:W-:Y:S05]  /*0c60*/  BSYNC B2 ;  /* 0x0000000000027941 */ /* 0x000fea0003800000 */
.L_x_6797:
        /* <DEDUP_REMOVED lines=44> */
.L_x_6796:
[----:B------:R-:W-:Y:S05]  /*0f30*/  BSYNC B1 ;  /* 0x0000000000017941 */ /* 0x000fea0003800000 */
.L_x_6795:
        /* <DEDUP_REMOVED lines=13> */
.L_x_6791:
[----:B------:R-:W-:Y:S05]  /*1010*/  BSYNC B0 ;  /* 0x0000000000007941 */ /* 0x000fea0003800000 */
.L_x_6789:
        /* <DEDUP_REMOVED lines=8> */
.L_x_6800:
        /* <DEDUP_REMOVED lines=12> */
.L_x_6803:
[----:B------:R-:W-:Y:S02]  /*1160*/  IMAD.MOV.U32 R13, RZ, RZ, R10 ;  /* 0x000000ffff0d7224 */ /* 0x000fe400078e000a */
.L_x_6804:
[----:B------:R-:W-:Y:S05]  /*1170*/  BSYNC B1 ;  /* 0x0000000000017941 */ /* 0x000fea0003800000 */
.L_x_6802:
        /* <DEDUP_REMOVED lines=16> */
.L_x_6808:
[----:B------:R-:W-:Y:S05]  /*1280*/  BSYNC B2 ;  /* 0x0000000000027941 */ /* 0x000fea0003800000 */
.L_x_6807:
        /* <DEDUP_REMOVED lines=44> */
.L_x_6806:
[----:B------:R-:W-:Y:S05]  /*1550*/  BSYNC B1 ;  /* 0x0000000000017941 */ /* 0x000fea0003800000 */
.L_x_6805:
        /* <DEDUP_REMOVED lines=13> */
.L_x_6801:
[----:B------:R-:W-:Y:S05]  /*1630*/  BSYNC B0 ;  /* 0x0000000000007941 */ /* 0x000fea0003800000 */
.L_x_6799:
        /* <DEDUP_REMOVED lines=8> */
.L_x_6810:
        /* <DEDUP_REMOVED lines=12> */
.L_x_6813:
[----:B------:R-:W-:Y:S02]  /*1780*/  MOV R14, R10 ;  /* 0x0000000a000e7202 */ /* 0x000fe40000000f00 */
.L_x_6814:
[----:B------:R-:W-:Y:S05]  /*1790*/  BSYNC B1 ;  /* 0x0000000000017941 */ /* 0x000fea0003800000 */
.L_x_6812:
        /* <DEDUP_REMOVED lines=16> */
.L_x_6818:
[----:B------:R-:W-:Y:S05]  /*18a0*/  BSYNC B2 ;  /* 0x0000000000027941 */ /* 0x000fea0003800000 */
.L_x_6817:
        /* <DEDUP_REMOVED lines=44> */
.L_x_6816:
[----:B------:R-:W-:Y:S05]  /*1b70*/  BSYNC B1 ;  /* 0x0000000000017941 */ /* 0x000fea0003800000 */
.L_x_6815:
        /* <DEDUP_REMOVED lines=13> */
.L_x_6811:
[----:B------:R-:W-:Y:S05]  /*1c50*/  BSYNC B0 ;  /* 0x0000000000007941 */ /* 0x000fea0003800000 */
.L_x_6809:
        /* <DEDUP_REMOVED lines=8> */
.L_x_6820:
        /* <DEDUP_REMOVED lines=12> */
.L_x_6823:
[----:B------:R-:W-:Y:S02]  /*1da0*/  IMAD.MOV.U32 R15, RZ, RZ, R10 ;  /* 0x000000ffff0f7224 */ /* 0x000fe400078e000a */
.L_x_6824:
[----:B------:R-:W-:Y:S05]  /*1db0*/  BSYNC B1 ;  /* 0x0000000000017941 */ /* 0x000fea0003800000 */
.L_x_6822:
        /* <DEDUP_REMOVED lines=16> */
.L_x_6828:
[----:B------:R-:W-:Y:S05]  /*1ec0*/  BSYNC B2 ;  /* 0x0000000000027941 */ /* 0x000fea0003800000 */
.L_x_6827:
        /* <DEDUP_REMOVED lines=44> */
.L_x_6826:
[----:B------:R-:W-:Y:S05]  /*2190*/  BSYNC B1 ;  /* 0x0000000000017941 */ /* 0x000fea0003800000 */
.L_x_6825:
        /* <DEDUP_REMOVED lines=13> */
.L_x_6821:
[----:B------:R-:W-:Y:S05]  /*2270*/  BSYNC B0 ;  /* 0x0000000000007941 */ /* 0x000fea0003800000 */
.L_x_6819:
        /* <DEDUP_REMOVED lines=8> */
.L_x_6830:
        /* <DEDUP_REMOVED lines=12> */
.L_x_6833:
[----:B------:R-:W-:Y:S02]  /*23c0*/  MOV R16, R10 ;  /* 0x0000000a00107202 */ /* 0x000fe40000000f00 */
.L_x_6834:
[----:B------:R-:W-:Y:S05]  /*23d0*/  BSYNC B1 ;  /* 0x0000000000017941 */ /* 0x000fea0003800000 */
.L_x_6832:
        /* <DEDUP_REMOVED lines=16> */
.L_x_6838:
[----:B------:R-:W-:Y:S05]  /*24e0*/  BSYNC B2 ;  /* 0x0000000000027941 */ /* 0x000fea0003800000 */
.L_x_6837:
        /* <DEDUP_REMOVED lines=44> */
.L_x_6836:
[----:B------:R-:W-:Y:S05]  /*27b0*/  BSYNC B1 ;  /* 0x0000000000017941 */ /* 0x000fea0003800000 */
.L_x_6835:
        /* <DEDUP_REMOVED lines=13> */
.L_x_6831:
[----:B------:R-:W-:Y:S05]  /*2890*/  BSYNC B0 ;  /* 0x0000000000007941 */ /* 0x000fea0003800000 */
.L_x_6829:
        /* <DEDUP_REMOVED lines=8> */
.L_x_6840:
        /* <DEDUP_REMOVED lines=12> */
.L_x_6843:
[----:B------:R-:W-:Y:S02]  /*29e0*/  IMAD.MOV.U32 R17, RZ, RZ, R10 ;  /* 0x000000ffff117224 */ /* 0x000fe400078e000a */
.L_x_6844:
[----:B------:R-:W-:Y:S05]  /*29f0*/  BSYNC B1 ;  /* 0x0000000000017941 */ /* 0x000fea0003800000 */
.L_x_6842:
        /* <DEDUP_REMOVED lines=16> */
.L_x_6848:
[----:B------:R-:W-:Y:S05]  /*2b00*/  BSYNC B2 ;  /* 0x0000000000027941 */ /* 0x000fea0003800000 */
.L_x_6847:
        /* <DEDUP_REMOVED lines=44> */
.L_x_6846:
[----:B------:R-:W-:Y:S05]  /*2dd0*/  BSYNC B1 ;  /* 0x0000000000017941 */ /* 0x000fea0003800000 */
.L_x_6845:
        /* <DEDUP_REMOVED lines=13> */
.L_x_6841:
[----:B------:R-:W-:Y:S05]  /*2eb0*/  BSYNC B0 ;  /* 0x0000000000007941 */ /* 0x000fea0003800000 */
.L_x_6839:
        /* <DEDUP_REMOVED lines=8> */
.L_x_6850:
        /* <DEDUP_REMOVED lines=12> */
.L_x_6853:
[----:B------:R-:W-:Y:S02]  /*3000*/  MOV R18, R10 ;  /* 0x0000000a00127202 */ /* 0x000fe40000000f00 */
.L_x_6854:
[----:B------:R-:W-:Y:S05]  /*3010*/  BSYNC B1 ;  /* 0x0000000000017941 */ /* 0x000fea0003800000 */
.L_x_6852:
        /* <DEDUP_REMOVED lines=16> */
.L_x_6858:
[----:B------:R-:W-:Y:S05]  /*3120*/  BSYNC B2 ;  /* 0x0000000000027941 */ /* 0x000fea0003800000 */
.L_x_6857:
        /* <DEDUP_REMOVED lines=44> */
.L_x_6856:
[----:B------:R-:W-:Y:S05]  /*33f0*/  BSYNC B1 ;  /* 0x0000000000017941 */ /* 0x000fea0003800000 */
.L_x_6855:
        /* <DEDUP_REMOVED lines=13> */
.L_x_6851:
[----:B------:R-:W-:Y:S05]  /*34d0*/  BSYNC B0 ;  /* 0x0000000000007941 */ /* 0x000fea0003800000 */
.L_x_6849:
        /* <DEDUP_REMOVED lines=8> */
.L_x_6860:
        /* <DEDUP_REMOVED lines=12> */
.L_x_6863:
[----:B------:R-:W-:Y:S02]  /*3620*/  IMAD.MOV.U32 R19, RZ, RZ, R10 ;  /* 0x000000ffff137224 */ /* 0x000fe400078e000a */
.L_x_6864:
[----:B------:R-:W-:Y:S05]  /*3630*/  BSYNC B1 ;  /* 0x0000000000017941 */ /* 0x000fea0003800000 */
.L_x_6862:
        /* <DEDUP_REMOVED lines=16> */
.L_x_6868:
[----:B------:R-:W-:Y:S05]  /*3740*/  BSYNC B2 ;  /* 0x0000000000027941 */ /* 0x000fea0003800000 */
.L_x_6867:
        /* <DEDUP_REMOVED lines=44> */
.L_x_6866:
[----:B------:R-:W-:Y:S05]  /*3a10*/  BSYNC B1 ;  /* 0x0000000000017941 */ /* 0x000fea0003800000 */
.L_x_6865:
        /* <DEDUP_REMOVED lines=13> */
.L_x_6861:
[----:B------:R-:W-:Y:S05]  /*3af0*/  BSYNC B0 ;  /* 0x0000000000007941 */ /* 0x000fea0003800000 */
.L_x_6859:
        /* <DEDUP_REMOVED lines=33> */
.L_x_6870:
[----:B------:R-:W-:Y:S05]  /*3d10*/  BSYNC B0 ;  /* 0x0000000000007941 */ /* 0x000fea0003800000 */
.L_x_6869:
        /* <DEDUP_REMOVED lines=10> */
.L_x_6872:
        /* <DEDUP_REMOVED lines=12> */
.L_x_6875:
[----:B------:R-:W-:Y:S02]  /*3e80*/  IMAD.MOV.U32 R12, RZ, RZ, R10 ;  /* 0x000000ffff0c7224 */ /* 0x000fe400078e000a */
.L_x_6876:
[----:B------:R-:W-:Y:S05]  /*3e90*/  BSYNC B1 ;  /* 0x0000000000017941 */ /* 0x000fea0003800000 */
.L_x_6874:
        /* <DEDUP_REMOVED lines=16> */
.L_x_6880:
[----:B------:R-:W-:Y:S05]  /*3fa0*/  BSYNC B2 ;  /* 0x0000000000027941 */ /* 0x000fea0003800000 */
.L_x_6879:
[----:B------:R-:W-:Y:S01]  /*3fb0*/  IMAD.HI.U32 R3, R5, -0x326172a9, RZ ;  /* 0xcd9e8d5705037827 */ /* 0x000fe200078e00ff */
[----:B------:R-:W-:-:S03]  /*3fc0*/  LOP3.LUT R4, R4, UR5, R9, 0x96, !PT ;  /* 0x0000000504047c12 */ /* 0x000fc6000f8e9609 */
[----:B-1----:R-:W-:Y:S01]  /*3fd0*/  IMAD R115, R5, -0x326172a9, RZ ;  /* 0xcd9e8d5705737824 */ /* 0x002fe200078e02ff */
        /* <DEDUP_REMOVED lines=41> */
.L_x_6878:
[----:B------:R-:W-:Y:S05]  /*4270*/  BSYNC B1 ;  /* 0x0000000000017941 */ /* 0x000fea0003800000 */
.L_x_6877:
        /* <DEDUP_REMOVED lines=9> */
[----:B-1----:R-:W-:Y:S01]  /*4310*/  FMUL.FTZ R114, R76, R103 ;  /* 0x000000674c727220 */ /* 0x002fe20000410000 */
[----:B------:R-:W-:Y:S02]  /*4320*/  @P0 PRMT R103, RZ, 0x5410, R96 ;  /* 0x00005410ff670816 */ /* 0x000fe40000000060 */
[----:B------:R-:W-:-:S03]  /*4330*/  PRMT R12, R101, 0x7610, R12 ;  /* 0x00007610650c7816 */ /* 0x000fc6000000000c */
[----:B------:R-:W-:Y:S02]  /*4340*/  @P0 FADD.FTZ R114, R103, R114 ;  /* 0x0000007267720221 */ /* 0x000fe40000010000 */
.L_x_6873:
[----:B------:R-:W-:Y:S05]  /*4350*/  BSYNC B0 ;  /* 0x0000000000007941 */ /* 0x000fea0003800000 */
.L_x_6871:
        /* <DEDUP_REMOVED lines=8> */
.L_x_6882:
        /* <DEDUP_REMOVED lines=12> */
.L_x_6885:
[----:B------:R-:W-:Y:S02]  /*44a0*/  MOV R13, R10 ;  /* 0x0000000a000d7202 */ /* 0x000fe40000000f00 */
.L_x_6886:
[----:B------:R-:W-:Y:S05]  /*44b0*/  BSYNC B1 ;  /* 0x0000000000017941 */ /* 0x000fea0003800000 */
.L_x_6884:
        /* <DEDUP_REMOVED lines=16> */
.L_x_6890:
[----:B------:R-:W-:Y:S05]  /*45c0*/  BSYNC B2 ;  /* 0x0000000000027941 */ /* 0x000fea0003800000 */
.L_x_6889:
        /* <DEDUP_REMOVED lines=44> */
.L_x_6888:
[----:B------:R-:W-:Y:S05]  /*4890*/  BSYNC B1 ;  /* 0x0000000000017941 */ /* 0x000fea0003800000 */
.L_x_6887:
        /* <DEDUP_REMOVED lines=13> */
.L_x_6883:
[----:B------:R-:W-:Y:S05]  /*4970*/  BSYNC B0 ;  /* 0x0000000000007941 */ /* 0x000fea0003800000 */
.L_x_6881:
        /* <DEDUP_REMOVED lines=8> */
.L_x_6892:
        /* <DEDUP_REMOVED lines=12> */
.L_x_6895:
[----:B------:R-:W-:Y:S02]  /*4ac0*/  IMAD.MOV.U32 R14, RZ, RZ, R10 ;  /* 0x000000ffff0e7224 */ /* 0x000fe400078e000a */
.L_x_6896:
[----:B------:R-:W-:Y:S05]  /*4ad0*/  BSYNC B1 ;  /* 0x0000000000017941 */ /* 0x000fea0003800000 */
.L_x_6894:
        /* <DEDUP_REMOVED lines=16> */
.L_x_6900:
[----:B------:R-:W-:Y:S05]  /*4be0*/  BSYNC B2 ;  /* 0x0000000000027941 */ /* 0x000fea0003800000 */
.L_x_6899:
        /* <DEDUP_REMOVED lines=44> */
.L_x_6898:
[----:B------:R-:W-:Y:S05]  /*4eb0*/  BSYNC B1 ;  /* 0x0000000000017941 */ /* 0x000fea0003800000 */
.L_x_6897:
        /* <DEDUP_REMOVED lines=13> */
.L_x_6893:
[----:B------:R-:W-:Y:S05]  /*4f90*/  BSYNC B0 ;  /* 0x0000000000007941 */ /* 0x000fea0003800000 */
.L_x_6891:
        /* <DEDUP_REMOVED lines=8> */
.L_x_6902:
        /* <DEDUP_REMOVED lines=12> */
.L_x_6905:
[----:B------:R-:W-:Y:S02]  /*50e0*/  IMAD.MOV.U32 R15, RZ, RZ, R10 ;  /* 0x000000ffff0f7224 */ /* 0x000fe400078e000a */
.L_x_6906:
[----:B------:R-:W-:Y:S05]  /*50f0*/  BSYNC B1 ;  /* 0x0000000000017941 */ /* 0x000fea0003800000 */
.L_x_6904:
        /* <DEDUP_REMOVED lines=16> */
.L_x_6910:
[----:B------:R-:W-:Y:S05]  /*5200*/  BSYNC B2 ;  /* 0x0000000000027941 */ /* 0x000fea0003800000 */
.L_x_6909:
        /* <DEDUP_REMOVED lines=44> */
.L_x_6908:
[----:B------:R-:W-:Y:S05]  /*54d0*/  BSYNC B1 ;  /* 0x0000000000017941 */ /* 0x000fea0003800000 */
.L_x_6907:
        /* <DEDUP_REMOVED lines=13> */
.L_x_6903:
[----:B------:R-:W-:Y:S05]  /*55b0*/  BSYNC B0 ;  /* 0x0000000000007941 */ /* 0x000fea0003800000 */
.L_x_6901:
        /* <DEDUP_REMOVED lines=8> */
.L_x_6912:
        /* <DEDUP_REMOVED lines=12> */
.L_x_6915:
[----:B------:R-:W-:Y:S02]  /*5700*/  MOV R16, R10 ;  /* 0x0000000a00107202 */ /* 0x000fe40000000f00 */
.L_x_6916:
[----:B------:R-:W-:Y:S05]  /*5710*/  BSYNC B1 ;  /* 0x0000000000017941 */ /* 0x000fea0003800000 */
.L_x_6914:
        /* <DEDUP_REMOVED lines=16> */
.L_x_6920:
[----:B------:R-:W-:Y:S05]  /*5820*/  BSYNC B2 ;  /* 0x0000000000027941 */ /* 0x000fea0003800000 */
.L_x_6919:
        /* <DEDUP_REMOVED lines=44> */
.L_x_6918:
[----:B------:R-:W-:Y:S05]  /*5af0*/  BSYNC B1 ;  /* 0x0000000000017941 */ /* 0x000fea0003800000 */
.L_x_6917:
        /* <DEDUP_REMOVED lines=13> */
.L_x_6913:
[----:B------:R-:W-:Y:S05]  /*5bd0*/  BSYNC B0 ;  /* 0x0000000000007941 */ /* 0x000fea0003800000 */
.L_x_6911:
        /* <DEDUP_REMOVED lines=8> */
.L_x_6922:
        /* <DEDUP_REMOVED lines=12> */
.L_x_6925:
[----:B------:R-:W-:Y:S02]  /*5d20*/  IMAD.MOV.U32 R17, RZ, RZ, R10 ;  /* 0x000000ffff117224 */ /* 0x000fe400078e000a */
.L_x_6926:
[----:B------:R-:W-:Y:S05]  /*5d30*/  BSYNC B1 ;  /* 0x0000000000017941 */ /* 0x000fea0003800000 */
.L_x_6924:
        /* <DEDUP_REMOVED lines=16> */
.L_x_6930:
[----:B------:R-:W-:Y:S05]  /*5e40*/  BSYNC B2 ;  /* 0x0000000000027941 */ /* 0x000fea0003800000 */
.L_x_6929:
        /* <DEDUP_REMOVED lines=44> */
.L_x_6928:
[----:B------:R-:W-:Y:S05]  /*6110*/  BSYNC B1 ;  /* 0x0000000000017941 */ /* 0x000fea0003800000 */
.L_x_6927:
        /* <DEDUP_REMOVED lines=13> */
.L_x_6923:
[----:B------:R-:W-:Y:S05]  /*61f0*/  BSYNC B0 ;  /* 0x0000000000007941 */ /* 0x000fea0003800000 */
.L_x_6921:
        /* <DEDUP_REMOVED lines=8> */
.L_x_6932:
        /* <DEDUP_REMOVED lines=12> */
.L_x_6935:
[----:B------:R-:W-:Y:S02]  /*6340*/  IMAD.MOV.U32 R18, RZ, RZ, R10 ;  /* 0x000000ffff127224 */ /* 0x000fe400078e000a */
.L_x_6936:
[----:B------:R-:W-:Y:S05]  /*6350*/  BSYNC B1 ;  /* 0x0000000000017941 */ /* 0x000fea0003800000 */
.L_x_6934:
        /* <DEDUP_REMOVED lines=16> */
.L_x_6940:
[----:B------:R-:W-:Y:S05]  /*6460*/  BSYNC B2 ;  /* 0x0000000000027941 */ /* 0x000fea0003800000 */
.L_x_6939:
        /* <DEDUP_REMOVED lines=44> */
.L_x_6938:
[----:B------:R-:W-:Y:S05]  /*6730*/  BSYNC B1 ;  /* 0x0000000000017941 */ /* 0x000fea0003800000 */
.L_x_6937:
        /* <DEDUP_REMOVED lines=13> */
.L_x_6933:
[----:B------:R-:W-:Y:S05]  /*6810*/  BSYNC B0 ;  /* 0x0000000000007941 */ /* 0x000fea0003800000 */
.L_x_6931:
        /* <DEDUP_REMOVED lines=8> */
.L_x_6942:
        /* <DEDUP_REMOVED lines=12> */
.L_x_6945:
[----:B------:R-:W-:Y:S02]  /*6960*/  MOV R19, R10 ;  /* 0x0000000a00137202 */ /* 0x000fe40000000f00 */
.L_x_6946:
[----:B------:R-:W-:Y:S05]  /*6970*/  BSYNC B1 ;  /* 0x0000000000017941 */ /* 0x000fea0003800000 */
.L_x_6944:
        /* <DEDUP_REMOVED lines=16> */
.L_x_6950:
[----:B------:R-:W-:Y:S05]  /*6a80*/  BSYNC B2 ;  /* 0x0000000000027941 */ /* 0x000fea0003800000 */
.L_x_6949:
        /* <DEDUP_REMOVED lines=44> */
.L_x_6948:
[----:B------:R-:W-:Y:S05]  /*6d50*/  BSYNC B1 ;  /* 0x0000000000017941 */ /* 0x000fea0003800000 */
.L_x_6947:
        /* <DEDUP_REMOVED lines=13> */
.L_x_6943:
[----:B------:R-:W-:Y:S05]  /*6e30*/  BSYNC B0 ;  /* 0x0000000000007941 */ /* 0x000fea0003800000 */
.L_x_6941:
        /* <DEDUP_REMOVED lines=32> */
.L_x_6952:
[----:B------:R-:W-:Y:S05]  /*7040*/  BSYNC B0 ;  /* 0x0000000000007941 */ /* 0x000fea0003800000 */
.L_x_6951:
        /* <DEDUP_REMOVED lines=10> */
.L_x_6954:
        /* <DEDUP_REMOVED lines=12> */
.L_x_6957:
[----:B------:R-:W-:Y:S02]  /*71b0*/  IMAD.MOV.U32 R12, RZ, RZ, R10 ;  /* 0x000000ffff0c7224 */ /* 0x000fe400078e000a */
.L_x_6958:
[----:B------:R-:W-:Y:S05]  /*71c0*/  BSYNC B1 ;  /* 0x0000000000017941 */ /* 0x000fea0003800000 */
.L_x_6956:
        /* <DEDUP_REMOVED lines=16> */
.L_x_6962:
[----:B------:R-:W-:Y:S05]  /*72d0*/  BSYNC B2 ;  /* 0x0000000000027941 */ /* 0x000fea0003800000 */
.L_x_6961:
        /* <DEDUP_REMOVED lines=44> */
.L_x_6960:
[----:B------:R-:W-:Y:S05]  /*75a0*/  BSYNC B1 ;  /* 0x0000000000017941 */ /* 0x000fea0003800000 */
.L_x_6959:
        /* <DEDUP_REMOVED lines=9> */
[----:B------:R-:W-:Y:S01]  /*7640*/  SEL R101, RZ, 0x1, P3 ;  /* 0x00000001ff657807 */ /* 0x000fe20001800000 */
[----:B------:R-:W-:-:S03]  /*7650*/  FMUL.FTZ R123, R84, R123 ;  /* 0x0000007b547b7220 */ /* 0x000fc60000410000 */
[----:B------:R-:W-:Y:S01]  /*7660*/  PRMT R12, R101, 0x7610, R12 ;  /* 0x00007610650c7816 */ /* 0x000fe2000000000c */
[----:B------:R-:W-:Y:S02]  /*7670*/  @P0 FADD.FTZ R123, R102, R123 ;  /* 0x0000007b667b0221 */ /* 0x000fe40000010000 */
.L_x_6955:
[----:B------:R-:W-:Y:S05]  /*7680*/  BSYNC B0 ;  /* 0x0000000000007941 */ /* 0x000fea0003800000 */
.L_x_6953:
        /* <DEDUP_REMOVED lines=8> */
.L_x_6964:
        /* <DEDUP_REMOVED lines=12> */
.L_x_6967:
[----:B------:R-:W-:Y:S02]  /*77d0*/  MOV R13, R10 ;  /* 0x0000000a000d7202 */ /* 0x000fe40000000f00 */
.L_x_6968:
[----:B------:R-:W-:Y:S05]  /*77e0*/  BSYNC B1 ;  /* 0x0000000000017941 */ /* 0x000fea0003800000 */
.L_x_6966:
        /* <DEDUP_REMOVED lines=16> */
.L_x_6972:
[----:B------:R-:W-:Y:S05]  /*78f0*/  BSYNC B2 ;  /* 0x0000000000027941 */ /* 0x000fea0003800000 */
.L_x_6971:
        /* <DEDUP_REMOVED lines=44> */
.L_x_6970:
[----:B------:R-:W-:Y:S05]  /*7bc0*/  BSYNC B1 ;  /* 0x0000000000017941 */ /* 0x000fea0003800000 */
.L_x_6969:
        /* <DEDUP_REMOVED lines=13> */
.L_x_6965:
[----:B------:R-:W-:Y:S05]  /*7ca0*/  BSYNC B0 ;  /* 0x0000000000007941 */ /* 0x000fea0003800000 */
.L_x_6963:
        /* <DEDUP_REMOVED lines=8> */
.L_x_6974:
        /* <DEDUP_REMOVED lines=12> */
.L_x_6977:
[----:B------:R-:W-:Y:S02]  /*7df0*/  IMAD.MOV.U32 R14, RZ, RZ, R10 ;  /* 0x000000ffff0e7224 */ /* 0x000fe400078e000a */
.L_x_6978:
[----:B------:R-:W-:Y:S05]  /*7e00*/  BSYNC B1 ;  /* 0x0000000000017941 */ /* 0x000fea0003800000 */
.L_x_6976:
        /* <DEDUP_REMOVED lines=16> */
.L_x_6982:
[----:B------:R-:W-:Y:S05]  /*7f10*/  BSYNC B2 ;  /* 0x0000000000027941 */ /* 0x000fea0003800000 */
.L_x_6981:
        /* <DEDUP_REMOVED lines=44> */
.L_x_6980:
[----:B------:R-:W-:Y:S05]  /*81e0*/  BSYNC B1 ;  /* 0x0000000000017941 */ /* 0x000fea0003800000 */
.L_x_6979:
        /* <DEDUP_REMOVED lines=13> */
.L_x_6975:
[----:B------:R-:W-:Y:S05]  /*82c0*/  BSYNC B0 ;  /* 0x0000000000007941 */ /* 0x000fea0003800000 */
.L_x_6973:
        /* <DEDUP_REMOVED lines=8> */
.L_x_6984:
        /* <DEDUP_REMOVED lines=12> */
.L_x_6987:
[----:B------:R-:W-:Y:S02]  /*8410*/  IMAD.MOV.U32 R15, RZ, RZ, R10 ;  /* 0x000000ffff0f7224 */ /* 0x000fe400078e000a */
.L_x_6988:
[----:B------:R-:W-:Y:S05]  /*8420*/  BSYNC B1 ;  /* 0x0000000000017941 */ /* 0x000fea0003800000 */
.L_x_6986:
        /* <DEDUP_REMOVED lines=16> */
.L_x_6992:
[----:B------:R-:W-:Y:S05]  /*8530*/  BSYNC B2 ;  /* 0x0000000000027941 */ /* 0x000fea0003800000 */
.L_x_6991:
        /* <DEDUP_REMOVED lines=44> */
.L_x_6990:
[----:B------:R-:W-:Y:S05]  /*8800*/  BSYNC B1 ;  /* 0x0000000000017941 */ /* 0x000fea0003800000 */
.L_x_6989:
        /* <DEDUP_REMOVED lines=13> */
.L_x_6985:
[----:B------:R-:W-:Y:S05]  /*88e0*/  BSYNC B0 ;  /* 0x0000000000007941 */ /* 0x000fea0003800000 */
.L_x_6983:
        /* <DEDUP_REMOVED lines=8> */
.L_x_6994:
        /* <DEDUP_REMOVED lines=12> */
.L_x_6997:
[----:B------:R-:W-:Y:S02]  /*8a30*/  MOV R16, R10 ;  /* 0x0000000a00107202 */ /* 0x000fe40000000f00 */
.L_x_6998:
[----:B------:R-:W-:Y:S05]  /*8a40*/  BSYNC B1 ;  /* 0x0000000000017941 */ /* 0x000fea0003800000 */
.L_x_6996:
        /* <DEDUP_REMOVED lines=16> */
.L_x_7002:
[----:B------:R-:W-:Y:S05]  /*8b50*/  BSYNC B2 ;  /* 0x0000000000027941 */ /* 0x000fea0003800000 */
.L_x_7001:
        /* <DEDUP_REMOVED lines=44> */
.L_x_7000:
[----:B------:R-:W-:Y:S05]  /*8e20*/  BSYNC B1 ;  /* 0x0000000000017941 */ /* 0x000fea0003800000 */
.L_x_6999:
        /* <DEDUP_REMOVED lines=13> */
.L_x_6995:
[----:B------:R-:W-:Y:S05]  /*8f00*/  BSYNC B0 ;  /* 0x0000000000007941 */ /* 0x000fea0003800000 */
.L_x_6993:
        /* <DEDUP_REMOVED lines=8> */
.L_x_7004:
        /* <DEDUP_REMOVED lines=12> */
.L_x_7007:
[----:B------:R-:W-:Y:S02]  /*9050*/  IMAD.MOV.U32 R17, RZ, RZ, R10 ;  /* 0x000000ffff117224 */ /* 0x000fe400078e000a */
.L_x_7008:
[----:B------:R-:W-:Y:S05]  /*9060*/  BSYNC B1 ;  /* 0x0000000000017941 */ /* 0x000fea0003800000 */
.L_x_7006:
        /* <DEDUP_REMOVED lines=16> */
.L_x_7012:
[----:B------:R-:W-:Y:S05]  /*9170*/  BSYNC B2 ;  /* 0x0000000000027941 */ /* 0x000fea0003800000 */
.L_x_7011:
        /* <DEDUP_REMOVED lines=44> */
.L_x_7010:
[----:B------:R-:W-:Y:S05]  /*9440*/  BSYNC B1 ;  /* 0x0000000000017941 */ /* 0x000fea0003800000 */
.L_x_7009:
        /* <DEDUP_REMOVED lines=13> */
.L_x_7005:
[----:B------:R-:W-:Y:S05]  /*9520*/  BSYNC B0 ;  /* 0x0000000000007941 */ /* 0x000fea0003800000 */
.L_x_7003:
        /* <DEDUP_REMOVED lines=8> */
.L_x_7014:
        /* <DEDUP_REMOVED lines=12> */
.L_x_7017:
[----:B------:R-:W-:Y:S02]  /*9670*/  IMAD.MOV.U32 R18, RZ, RZ, R10 ;  /* 0x000000ffff127224 */ /* 0x000fe400078e000a */
.L_x_7018:
[----:B------:R-:W-:Y:S05]  /*9680*/  BSYNC B1 ;  /* 0x0000000000017941 */ /* 0x000fea0003800000 */
.L_x_7016:
        /* <DEDUP_REMOVED lines=16> */
.L_x_7022:
[----:B------:R-:W-:Y:S05]  /*9790*/  BSYNC B2 ;  /* 0x0000000000027941 */ /* 0x000fea0003800000 */
.L_x_7021:
        /* <DEDUP_REMOVED lines=44> */
.L_x_7020:
[----:B------:R-:W-:Y:S05]  /*9a60*/  BSYNC B1 ;  /* 0x0000000000017941 */ /* 0x000fea0003800000 */
.L_x_7019:
        /* <DEDUP_REMOVED lines=13> */
.L_x_7015:
[----:B------:R-:W-:Y:S05]  /*9b40*/  BSYNC B0 ;  /* 0x0000000000007941 */ /* 0x000fea0003800000 */
.L_x_7013:
        /* <DEDUP_REMOVED lines=8> */
.L_x_7024:
        /* <DEDUP_REMOVED lines=12> */
.L_x_7027:
[----:B------:R-:W-:Y:S02]  /*9c90*/  MOV R19, R10 ;  /* 0x0000000a00137202 */ /* 0x000fe40000000f00 */
.L_x_7028:
[----:B------:R-:W-:Y:S05]  /*9ca0*/  BSYNC B1 ;  /* 0x0000000000017941 */ /* 0x000fea0003800000 */
.L_x_7026:
        /* <DEDUP_REMOVED lines=16> */
.L_x_7032:
[----:B------:R-:W-:Y:S05]  /*9db0*/  BSYNC B2 ;  /* 0x0000000000027941 */ /* 0x000fea0003800000 */
.L_x_7031:
        /* <DEDUP_REMOVED lines=44> */
.L_x_7030:
[----:B------:R-:W-:Y:S05]  /*a080*/  BSYNC B1 ;  /* 0x0000000000017941 */ /* 0x000fea0003800000 */
.L_x_7029:
        /* <DEDUP_REMOVED lines=13> */
.L_x_7025:
[----:B------:R-:W-:Y:S05]  /*a160*/  BSYNC B0 ;  /* 0x0000000000007941 */ /* 0x000fea0003800000 */
.L_x_7023:
[----:B------:R-:W-:Y:S01]  /*a170*/  FADD.FTZ R100, RZ, R106 ;  /* 0x0000006aff647221 */ /* 0x000fe20000010000 */
[----:B------:R-:W0:Y:S01]  /*a180*/  S2R R132, SR_TID.X ;  /* 0x0000000000847919 */ /* 0x000e220000002100 */
[----:B------:R-:W-:Y:S01]  /*a190*/  IMAD.WIDE.U32 R124, R134, R137, c[0x0][0x188] ;  /* 0x00006200867c7625 */ /* 0x000fe200078e0089 */
[----:B------:R-:W-:Y:S01]  /*a1a0*/  F2FP.BF16.PACK_AB R103, R133, R122 ;  /* 0x0000007a8567723e */ /* 0x000fe200000010ff */
[----:B------:R-:W-:Y:S01]  /*a1b0*/  BSSY B0, `(.L_x_7033) ;  /* 0x0000034000007945 */ /* 0x000fe20003800000 */
[----:B------:R-:W-:Y:S01]  /*a1c0*/  F2FP.BF16.PACK_AB R102, R135, R131 ;  /* 0x000000838766723e */ /* 0x000fe200000010ff */
[----:B------:R-:W-:Y:S01]  /*a1d0*/  FADD.FTZ R101, R100, R107 ;  /* 0x0000006b64657221 */ /* 0x000fe20000010000 */
[----:B------:R-:W-:-:S03]  /*a1e0*/  LOP3.LUT P2, RZ, R11, 0xff, RZ, 0xc0, !PT ;  /* 0x000000ff0bff7812 */ /* 0x000fc6000784c0ff */
        /* <DEDUP_REMOVED lines=48> */
.L_x_7034:
[----:B------:R-:W-:Y:S05]  /*a4f0*/  BSYNC B0 ;  /* 0x0000000000007941 */ /* 0x000fea0003800000 */
.L_x_7033:
[----:B------:R-:W-:Y:S01]  /*a500*/  @!P2 IADD3 R134, R134, 0x4, RZ ;  /* 0x000000048686a810 */ /* 0x000fe20007ffe0ff */
[----:B------:R-:W-:Y:S01]  /*a510*/  FADD.FTZ R130, R136, R133 ;  /* 0x0000008588827221 */ /* 0x000fe20000010000 */
[----:B------:R-:W-:Y:S05]  /*a520*/  BRA.DIV ~URZ, `(.L_x_7035) ;  /* 0x00000f527f007947 */ /* 0x000fea000b800000 */
[----:B0-----:R0:W1:Y:S02]  /*a530*/  SHFL.BFLY PT, R100, R130, 0x1, 0x1f ;  /* 0x0c201f0082647f89 */ /* 0x00106400000e0000 */
.L_x_7041:
        /* <DEDUP_REMOVED lines=68> */
.L_x_7042:
        /* <DEDUP_REMOVED lines=11> */
[----:B------:R-:W-:Y:S01]  /*aa30*/  @!P0 IMAD.IADD R125, R134, 0x1, R125 ;  /* 0x00000001867d8824 */ /* 0x000fe200078e027d */
[----:B------:R-:W-:Y:S01]  /*aa40*/  HFMA2.MMA R103, -RZ, RZ, 0, 0 ;  /* 0x00000000ff677435 */ /* 0x000fe200000001ff */
[----:B------:R-:W-:Y:S02]  /*aa50*/  ISETP.NE.AND P1, PT, RZ, UR8, PT ;  /* 0x00000008ff007c0c */ /* 0x000fe4000bf25270 */
[----:B------:R-:W-:Y:S03]  /*aa60*/  BSSY B0, `(.L_x_7037) ;  /* 0x000009a000007945 */ /* 0x000fe60003800000 */
[----:B------:R-:W-:-:S04]  /*aa70*/  @!P0 IMAD.MOV.U32 R103, RZ, RZ, 0x300 ;  /* 0x00000300ff678424 */ /* 0x000fc800078e00ff */
[----:B------:R-:W-:Y:S01]  /*aa80*/  I2F R136, R103 ;  /* 0x0000006700887306 */ /* 0x000fe20000201400 */
[----:B------:R-:W1:Y:S04]  /*aa90*/  SHFL.DOWN PT, R124, R103, 0x2, 0x1f ;  /* 0x08401f00677c7f89 */ /* 0x000e6800000e0000 */
[----:B------:R-:W2:Y:S01]  /*aaa0*/  @!P0 LDS.64 R100, [R125.X8] ;  /* 0x000000007d648984 */ /* 0x000ea20000008a00 */
[----:B-1----:R-:W-:Y:S02]  /*aab0*/  IMAD.IADD R132, R124, 0x1, R103 ;  /* 0x000000017c847824 */ /* 0x002fe400078e0267 */
        /* <DEDUP_REMOVED lines=24> */
[C---:B------:R-:W-:Y:S01]  /*ac40*/  FFMA.FTZ R137, R134.reuse, R103, R100 ;  /* 0x0000006786897223 */ /* 0x040fe20000010064 */
[----:B------:R-:W-:Y:S01]  /*ac50*/  SHF.R.U32.HI R100, RZ, 0x5, R102 ;  /* 0x00000005ff647819 */ /* 0x000fe20000011666 */
[----:B------:R-:W-:Y:S02]  /*ac60*/  FMUL.FTZ R125, R134, R125 ;  /* 0x0000007d867d7220 */ /* 0x000fe40000410000 */
[----:B--2---:R-:W-:Y:S01]  /*ac70*/  FADD.FTZ R101, R130, R101 ;  /* 0x0000006582657221 */ /* 0x004fe20000010000 */
[----:B------:R-:W-:Y:S01]  /*ac80*/  LOP3.LUT R103, R100, 0x3, RZ, 0xc0, !PT ;  /* 0x0000000364677812 */ /* 0x000fe200078ec0ff */
[----:B------:R-:W-:-:S03]  /*ac90*/  FMUL.FTZ R125, R125, R141 ;  /* 0x0000008d7d7d7220 */ /* 0x000fc60000410000 */
[----:B------:R-:W-:Y:S01]  /*aca0*/  LOP3.LUT P0, RZ, R103, 0x1f, R102, 0xf8, !PT ;  /* 0x0000001f67ff7812 */ /* 0x000fe2000780f866 */
[C---:B0-----:R-:W-:Y:S02]  /*acb0*/  FMUL.FTZ R137, R124.reuse, R137 ;  /* 0x000000897c897220 */ /* 0x041fe40000410000 */
[----:B------:R-:W-:Y:S02]  /*acc0*/  FFMA.FTZ R101, R124, R125, R101 ;  /* 0x0000007d7c657223 */ /* 0x000fe40000010065 */
[----:B------:R-:W-:Y:S02]  /*acd0*/  IMAD.MOV.U32 R124, RZ, RZ, c[0x0][0x1e0] ;  /* 0x00007800ff7c7624 */ /* 0x000fe400078e00ff */
[----:B------:R-:W0:Y:S04]  /*ace0*/  SHFL.IDX PT, R137, R137, RZ, 0x1f ;  /* 0x00001fff89897589 */ /* 0x000e2800000e0000 */
[----:B------:R-:W1:Y:S02]  /*acf0*/  SHFL.IDX PT, R101, R101, RZ, 0x1f ;  /* 0x00001fff65657589 */ /* 0x000e6400000e0000 */
[----:B------:R-:W-:Y:S01]  /*ad00*/  @!P0 LEA R102, P3, R0, c[0x0][0x1a8], 0x2 ;  /* 0x00006a0000668a11 */ /* 0x000fe200078610ff */
[----:B0-----:R-:W-:-:S05]  /*ad10*/  FMUL.FTZ R100, R137, R137 ;  /* 0x0000008989647220 */ /* 0x001fca0000410000 */
[----:B------:R-:W-:Y:S01]  /*ad20*/  FSEL R103, R100, RZ, P1 ;  /* 0x000000ff64677208 */ /* 0x000fe20000800000 */
[----:B-1----:R-:W-:-:S04]  /*ad30*/  FFMA.FTZ R100, R101, R124, c[0x0][0x228] ;  /* 0x00008a0065647623 */ /* 0x002fc8000001007c */
        /* <DEDUP_REMOVED lines=10> */
[----:B------:R-:W-:-:S03]  /*ade0*/  IADD3 R104, R104, -0x1, RZ ;  /* 0xffffffff68687810 */ /* 0x000fc60007ffe0ff */
[----:B------:R-:W-:Y:S02]  /*adf0*/  FADD.FTZ R102, -R100, R107 ;  /* 0x0000006b64667221 */ /* 0x000fe40000010100 */
        /* <DEDUP_REMOVED lines=35> */
[----:B------:R-:W-:Y:S02]  /*b030*/  FMUL.FTZ R103, R125, R106 ;  /* 0x0000006a7d677220 */ /* 0x000fe40000410000 */
[----:B------:R-:W-:Y:S02]  /*b040*/  FFMA.FTZ R104, R52, R115, R28 ;  /* 0x0000007334687223 */ /* 0x000fe4000001001c */
[----:B------:R-:W-:-:S02]  /*b050*/  FFMA.FTZ R111, R53, R134, R29 ;  /* 0x00000086356f7223 */ /* 0x000fc4000001001d */
[----:B------:R-:W-:Y:S02]  /*b060*/  FFMA.FTZ R131, R66, R131, R42 ;  /* 0x0000008342837223 */ /* 0x000fe4000001002a */
[----:B------:R-:W-:Y:S01]  /*b070*/  FFMA.FTZ R112, R67, R112, R43 ;  /* 0x0000007043707223 */ /* 0x000fe2000001002b */
[----:B------:R-:W-:Y:S01]  /*b080*/  F2FP.BF16.PACK_AB R104, R111, R104 ;  /* 0x000000686f68723e */ /* 0x000fe200000010ff */
[----:B------:R-:W-:Y:S02]  /*b090*/  FFMA.FTZ R100, R44, R103, R20 ;  /* 0x000000672c647223 */ /* 0x000fe40000010014 */
[C---:B------:R-:W-:Y:S01]  /*b0a0*/  FMUL.FTZ R107, R125.reuse, R108 ;  /* 0x0000006c7d6b7220 */ /* 0x040fe20000410000 */
[----:B------:R-:W-:Y:S01]  /*b0b0*/  F2FP.BF16.PACK_AB R111, R112, R131 ;  /* 0x00000083706f723e */ /* 0x000fe200000010ff */
[----:B------:R-:W-:Y:S01]  /*b0c0*/  FMUL.FTZ R119, R125, R118 ;  /* 0x000000767d777220 */ /* 0x000fe20000410000 */
[----:B------:R-:W-:Y:S01]  /*b0d0*/  LEA.HI.SX32 R112, R109, R2, 0x1d ;  /* 0x000000026d707211 */ /* 0x000fe200078feaff */
[----:B------:R-:W-:Y:S01]  /*b0e0*/  FMUL.FTZ R138, R125, R138 ;  /* 0x0000008a7d8a7220 */ /* 0x000fe20000410000 */
[----:B------:R-:W-:Y:S01]  /*b0f0*/  F2FP.BF16.PACK_AB R100, R105, R100 ;  /* 0x000000646964723e */ /* 0x000fe200000010ff */
[C---:B------:R-:W-:Y:S01]  /*b100*/  FMUL.FTZ R124, R125.reuse, R124 ;  /* 0x0000007c7d7c7220 */ /* 0x040fe20000410000 */
[----:B------:R-:W-:Y:S01]  /*b110*/  IADD3 R114, R112, 0x80, RZ ;  /* 0x0000008070727810 */ /* 0x000fe20007ffe0ff */
[----:B------:R-:W-:-:S02]  /*b120*/  FMUL.FTZ R130, R125, R130 ;  /* 0x000000827d827220 */ /* 0x000fc40000410000 */
[C---:B------:R-:W-:Y:S02]  /*b130*/  FMUL.FTZ R132, R125.reuse, R132 ;  /* 0x000000847d847220 */ /* 0x040fe40000410000 */
[C---:B------:R-:W-:Y:S01]  /*b140*/  FMUL.FTZ R117, R125.reuse, R116 ;  /* 0x000000747d757220 */ /* 0x040fe20000410000 */
[----:B------:R-:W-:Y:S01]  /*b150*/  IADD3 R116, R112, 0x100, RZ ;  /* 0x0000010070747810 */ /* 0x000fe20007ffe0ff */
        /* <DEDUP_REMOVED lines=22> */
[----:B------:R-:W-:-:S02]  /*b2c0*/  FFMA.FTZ R115, R65, R150, R41 ;  /* 0x0000009641737223 */ /* 0x000fc40000010029 */
[----:B------:R-:W-:Y:S02]  /*b2d0*/  FFMA.FTZ R121, R58, R121, R34 ;  /* 0x000000793a797223 */ /* 0x000fe40000010022 */
[----:B------:R-:W-:Y:S01]  /*b2e0*/  FFMA.FTZ R140, R59, R140, R35 ;  /* 0x0000008c3b8c7223 */ /* 0x000fe20000010023 */
[----:B------:R-:W-:Y:S01]  /*b2f0*/  F2FP.BF16.PACK_AB R110, R115, R110 ;  /* 0x0000006e736e723e */ /* 0x000fe200000010ff */
[----:B------:R-:W-:Y:S02]  /*b300*/  FFMA.FTZ R136, R55, R136, R31 ;  /* 0x0000008837887223 */ /* 0x000fe4000001001f */
[----:B------:R-:W-:Y:S01]  /*b310*/  IMAD.MOV.U32 R117, RZ, RZ, 0x10 ;  /* 0x00000010ff757424 */ /* 0x000fe200078e00ff */
[----:B------:R-:W-:Y:S01]  /*b320*/  F2FP.BF16.PACK_AB R107, R140, R121 ;  /* 0x000000798c6b723e */ /* 0x000fe200000010ff */
[----:B------:R-:W-:Y:S01]  /*b330*/  FFMA.FTZ R123, R60, R123, R36 ;  /* 0x0000007b3c7b7223 */ /* 0x000fe20000010024 */
        /* <DEDUP_REMOVED lines=12> */
.L_x_7038:
[----:B-1----:R-:W-:Y:S05]  /*b400*/  BSYNC B0 ;  /* 0x0000000000007941 */ /* 0x002fea0003800000 */
.L_x_7037:
[----:B------:R-:W-:Y:S02]  /*b410*/  IADD3 R0, R0, c[0x0][0x160], RZ ;  /* 0x0000580000007a10 */ /* 0x000fe40007ffe0ff */
[----:B------:R-:W-:-:S02]  /*b420*/  LOP3.LUT P1, RZ, R11, 0xff, RZ, 0xc0, !PT ;  /* 0x000000ff0bff7812 */ /* 0x000fc4000782c0ff */
[----:B------:R-:W-:Y:S02]  /*b430*/  ISETP.GE.AND P0, PT, R0, c[0x0][0x164], PT ;  /* 0x0000590000007a0c */ /* 0x000fe40003f06270 */
[----:B------:R-:W-:-:S11]  /*b440*/  SEL R11, RZ, 0x1, P1 ;  /* 0x00000001ff0b7807 */ /* 0x000fd60000800000 */
[----:B0----5:R-:W-:Y:S01]  /*b450*/  @P0 CALL.REL.NOINC `(.L_x_7039) ;  /* 0x0000001000000944 */ /* 0x021fe20003c00000 */
[----:B------:R-:W-:Y:S05]  /*b460*/  BRA `(.L_x_7040) ;  /* 0xffff53f000007947 */ /* 0x000fea000383ffff */
.L_x_7039:
[----:B------:R-:W-:Y:S05]  /*b470*/  EXIT ;  /* 0x000000000000794d */ /* 0x000fea0003800000 */
.L_x_7035:
[----:B0-----:R-:W-:Y:S01]  /*b480*/  MOV R125, 0x1 ;  /* 0x00000001007d7802 */ /* 0x001fe20000000f00 */
[----:B------:R-:W-:Y:S01]  /*b490*/  IMAD.MOV.U32 R101, RZ, RZ, 0x1f ;  /* 0x0000001fff657424 */ /* 0x000fe200078e00ff */
[----:B------:R-:W-:Y:S01]  /*b4a0*/  MOV R102, 0xb4d0 ;  /* 0x0000b4d000667802 */ /* 0x000fe20000000f00 */
[----:B------:R-:W-:Y:S02]  /*b4b0*/  IMAD.MOV.U32 R124, RZ, RZ, -0x1 ;  /* 0xffffffffff7c7424 */ /* 0x000fe400078e00ff */
[----:B-----5:R-:W-:Y:S05]  /*b4c0*/  CALL.REL.NOINC `($__internal_47_$__cuda_sm70_shflsync_bfly_p) ;  /* 0x0000069000007944 */ /* 0x020fea0003c00000 */
[----:B-1----:R-:W-:Y:S01]  /*b4d0*/  MOV R100, R125 ;  /* 0x0000007d00647202 */ /* 0x002fe20000000f00 */
[----:B0-----:R-:W-:Y:S05]  /*b4e0*/  BRA `(.L_x_7041) ;  /* 0xfffff05000007947 */ /* 0x001fea000383ffff */
.L_x_7036:
[----:B------:R-:W-:Y:S01]  /*b4f0*/  IMAD.MOV.U32 R125, RZ, RZ, 0x2 ;  /* 0x00000002ff7d7424 */ /* 0x000fe200078e00ff */
[----:B------:R-:W-:Y:S01]  /*b500*/  MOV R124, 0xffffffff ;  /* 0xffffffff007c7802 */ /* 0x000fe20000000f00 */
[----:B------:R-:W-:Y:S01]  /*b510*/  IMAD.MOV.U32 R101, RZ, RZ, 0x1f ;  /* 0x0000001fff657424 */ /* 0x000fe200078e00ff */
[----:B------:R-:W-:Y:S02]  /*b520*/  MOV R102, 0xb540 ;  /* 0x0000b54000667802 */ /* 0x000fe40000000f00 */
[----:B-----5:R-:W-:Y:S05]  /*b530*/  CALL.REL.NOINC `($__internal_47_$__cuda_sm70_shflsync_bfly_p) ;  /* 0x0000062000007944 */ /* 0x020fea0003c00000 */
[----:B01----:R-:W-:Y:S01]  /*b540*/  FADD.FTZ R130, R130, R125 ;  /* 0x0000007d82827221 */ /* 0x003fe20000010000 */
[----:B------:R-:W-:Y:S01]  /*b550*/  MOV R124, 0xffffffff ;  /* 0xffffffff007c7802 */ /* 0x000fe20000000f00 */
[----:B------:R-:W-:Y:S01]  /*b560*/  IMAD.MOV.U32 R125, RZ, RZ, 0x4 ;  /* 0x00000004ff7d7424 */ /* 0x000fe200078e00ff */
[----:B------:R-:W-:Y:S01]  /*b570*/  MOV R102, 0xb5a0 ;  /* 0x0000b5a000667802 */ /* 0x000fe20000000f00 */
[----:B------:R-:W-:-:S02]  /*b580*/  IMAD.MOV.U32 R101, RZ, RZ, 0x1f ;  /* 0x0000001fff657424 */ /* 0x000fc400078e00ff */
[----:B------:R-:W-:Y:S05]  /*b590*/  CALL.REL.NOINC `($__internal_47_$__cuda_sm70_shflsync_bfly_p) ;  /* 0x000005c000007944 */ /* 0x000fea0003c00000 */
        /* <DEDUP_REMOVED lines=66> */
[----:B------:R-:W-:Y:S05]  /*b9c0*/  CALL.REL.NOINC `($__internal_47_$__cuda_sm70_shflsync_bfly_p) ;  /* 0x0000019000007944 */ /* 0x000fea0003c00000 */
[----:B01----:R-:W-:Y:S01]  /*b9d0*/  FADD.FTZ R130, R130, R125 ;  /* 0x0000007d82827221 */ /* 0x003fe20000010000 */
[----:B------:R-:W-:Y:S01]  /*b9e0*/  MOV R124, 0xffffffff ;  /* 0xffffffff007c7802 */ /* 0x000fe20000000f00 */
[----:B------:R-:W-:Y:S01]  /*b9f0*/  IMAD.MOV.U32 R125, RZ, RZ, 0x2 ;  /* 0x00000002ff7d7424 */ /* 0x000fe200078e00ff */
[----:B------:R-:W-:Y:S01]  /*ba00*/  MOV R102, 0xba30 ;  /* 0x0000ba3000667802 */ /* 0x000fe20000000f00 */
[----:B------:R-:W-:Y:S02]  /*ba10*/  IMAD.MOV.U32 R101, RZ, RZ, 0x1f ;  /* 0x0000001fff657424 */ /* 0x000fe400078e00ff */
        /* <DEDUP_REMOVED lines=19> */
[----:B01----:R-:W-:Y:S05]  /*bb50*/  BRA `(.L_x_7042) ;  /* 0xffffee2000007947 */ /* 0x003fea000383ffff */
        .weak           $__internal_47_$__cuda_sm70_shflsync_bfly_p
        .type           $__internal_47_$__cuda_sm70_shflsync_bfly_p,@function
        .size           $__internal_47_$__cuda_sm70_shflsync_bfly_p,(.L_x_22135 - $__internal_47_$__cuda_sm70_shflsync_bfly_p)
$__internal_47_$__cuda_sm70_shflsync_bfly_p:
[----:B------:R-:W-:Y:S01]  /*bb60*/  IMAD.MOV.U32 R103, RZ, RZ, 0x0 ;  /* 0x00000000ff677424 */ /* 0x000fe200078e00ff */
[----:B------:R-:W-:Y:S04]  /*bb70*/  WARPSYNC R124 ;  /* 0x0000007c00007348 */ /* 0x000fe80003800000 */
[----:B------:R0:W1:Y:S01]  /*bb80*/  SHFL.BFLY PT, R125, R130, R125, R101 ;  /* 0x0c00007d827d7389 */ /* 0x00006200000e0065 */
[----:B------:R-:W-:Y:S05]  /*bb90*/  RET.REL.NODEC R102 `(_ZN10layer_norm13ln_fwd_kernelINS_13Kernel_traitsIf13__nv_bfloat16S2_S2_fjLj3072ELj1ELj1ELj4ELj16ENS_18Kernel_traits_baseILj3072EfS2_S2_S2_fjLj128EEEEELb1ELb1ELb1ELb1EEEvNS_9FwdParamsE) ;  /* 0xffff446066007950 */ /* 0x000fea0003c3ffff */
.L_x_7043:
        /* <DEDUP_REMOVED lines=14> */
.L_x_22135:


//--------------------- .text._ZN10layer_norm13ln_fwd_kernelINS_13Kernel_traitsI13__nv_bfloat16S2_fS2_fjLj3072ELj1ELj1ELj4ELj16ENS_18Kernel_traits_baseILj3072ES2_S2_fS2_fjLj128EEEEELb0ELb0ELb0ELb0EEEvNS_9FwdParamsE --------------------------
	.section	.text._ZN10layer_norm13ln_fwd_kernelINS_13Kernel_traitsI13__nv_bfloat16S2_fS2_fjLj3072ELj1ELj1ELj4ELj16ENS_18Kernel_traits_baseILj3072ES2_S2_fS2_fjLj128EEEEELb0ELb0ELb0ELb0EEEvNS_9FwdParamsE,"ax",@progbits
	.sectioninfo	@"SHI_REGISTERS=107"
	.align	128
        .global         _ZN10layer_norm13ln_fwd_kernelINS_13Kernel_traitsI13__nv_bfloat16S2_fS2_fjLj3072ELj1ELj1ELj4ELj16ENS_18Kernel_traits_baseILj3072ES2_S2_fS2_fjLj128EEEEELb0ELb0ELb0ELb0EEEvNS_9FwdParamsE
        .type           _ZN10layer_norm13ln_fwd_kernelINS_13Kernel_traitsI13__nv_bfloat16S2_fS2_fjLj3072ELj1ELj1ELj4ELj16ENS_18Kernel_traits_baseILj3072ES2_S2_fS2_fjLj128EEEEELb0ELb0ELb0ELb0EEEvNS_9FwdParamsE,@function
        .size           _ZN10layer_norm13ln_fwd_kernelINS_13Kernel_traitsI13__nv_bfloat16S2_fS2_fjLj3072ELj1ELj1ELj4ELj16ENS_18Kernel_traits_baseILj3072ES2_S2_fS2_fjLj128EEEEELb0ELb0ELb0ELb0EEEvNS_9FwdParamsE,(.L_x_22136 - _ZN10layer_norm13ln_fwd_kernelINS_13Kernel_traitsI13__nv_bfloat16S2_fS2_fjLj3072ELj1ELj1ELj4ELj16ENS_18Kernel_traits_baseILj3072ES2_S2_fS2_fjLj128EEEEELb0ELb0ELb0ELb0EEEvNS_9FwdParamsE)
        .other          _ZN10layer_norm13ln_fwd_kernelINS_13Kernel_traitsI13__nv_bfloat16S2_fS2_fjLj3072ELj1ELj1ELj4ELj16ENS_18Kernel_traits_baseILj3072ES2_S2_fS2_fjLj128EEEEELb0ELb0ELb0ELb0EEEvNS_9FwdParamsE,@"STO_CUDA_ENTRY STV_DEFAULT"
_ZN10layer_norm13ln_fwd_kernelINS_13Kernel_traitsI13__nv_bfloat16S2_fS2_fjLj3072ELj1ELj1ELj4ELj16ENS_18Kernel_traits_baseILj3072ES2_S2_fS2_fjLj128EEEEELb0ELb0ELb0ELb0EEEvNS_9FwdParamsE:
.text._ZN10layer_norm13ln_fwd_kernelINS_13Kernel_traitsI13__nv_bfloat16S2_fS2_fjLj3072ELj1ELj1ELj4ELj16ENS_18Kernel_traits_baseILj3072ES2_S2_fS2_fjLj128EEEEELb0ELb0ELb0ELb0EEEvNS_9FwdParamsE:
        /* <DEDUP_REMOVED lines=25> */
.L_x_7045:
[----:B0-----:R-:W-:Y:S05]  /*0190*/  BSYNC B0 ;  /* 0x0000000000007941 */ /* 0x001fea0003800000 */
.L_x_7044:
        /* <DEDUP_REMOVED lines=13> */
.L_x_7047:
[----:B0-----:R-:W-:Y:S05]  /*0270*/  BSYNC B0 ;  /* 0x0000000000007941 */ /* 0x001fea0003800000 */
.L_x_7046:
        /* <DEDUP_REMOVED lines=12> */
.L_x_7049:
[----:B0-----:R-:W-:Y:S05]  /*0340*/  BSYNC B0 ;  /* 0x0000000000007941 */ /* 0x001fea0003800000 */
.L_x_7048:
[----:B------:R-:W0:Y:S02]  /*0350*/  S2UR UR6, SR_CTAID.X ;  /* 0x00000000000679c3 */ /* 0x000e240000002500 */
[----:B0-----:R-:W-:-:S04]  /*0360*/  LEA.HI R86, R0, UR6, RZ, 0x19 ;  /* 0x0000000600567c11 */ /* 0x001fc8000f8fc8ff */
[----:B------:R-:W-:-:S13]  /*0370*/  ISETP.GE.AND P0, PT, R86, c[0x0][0x164], PT ;  /* 0x0000590056007a0c */ /* 0x000fda0003f06270 */
[----:B------:R-:W-:Y:S05]  /*0380*/  @P0 EXIT ;  /* 0x000000000000094d */ /* 0x000fea0003800000 */
[----:B------:R-:W-:Y:S01]  /*0390*/  SHF.R.S32.HI R20, RZ, 0x3, R13 ;  /* 0x00000003ff147819 */ /* 0x000fe2000001140d */
[----:B------:R-:W-:Y:S01]  /*03a0*/  ULDC.U8 UR6, c[0x0][0x1f0] ;  /* 0x00007c0000067ab9 */ /* 0x000fe20000000000 */
[--C-:B-----5:R-:W-:Y:S02]  /*03b0*/  PRMT R14, RZ, 0x5410, R17.reuse ;  /* 0x00005410ff0e7816 */ /* 0x120fe40000000011 */
[----:B------:R-:W-:Y:S02]  /*03c0*/  PRMT R13, RZ, 0x7610, R17 ;  /* 0x00007610ff0d7816 */ /* 0x000fe40000000011 */
[----:B------:R-:W-:Y:S02]  /*03d0*/  LOP3.LUT R17, R0, 0x60, RZ, 0xc0, !PT ;  /* 0x0000006000117812 */ /* 0x000fe400078ec0ff */
[----:B------:R-:W-:Y:S02]  /*03e0*/  LOP3.LUT R40, R20, 0x7f, RZ, 0xc0, !PT ;  /* 0x0000007f14287812 */ /* 0x000fe400078ec0ff */
[----:B------:R-:W-:-:S02]  /*03f0*/  PRMT R3, RZ, 0x5410, R8 ;  /* 0x00005410ff037816 */ /* 0x000fc40000000008 */
[----:B------:R-:W-:Y:S02]  /*0400*/  IADD3 R21, R40, -R17, RZ ;  /* 0x8000001128157210 */ /* 0x000fe40007ffe0ff */
        /* <DEDUP_REMOVED lines=9> */
[----:B------:R-:W-:Y:S02]  /*04a0*/  SHF.R.U32.HI R23, RZ, 0x2, R20 ;  /* 0x00000002ff177819 */ /* 0x000fe40000011614 */
[----:B------:R-:W-:-:S02]  /*04b0*/  IMNMX R22, RZ, R21, !PT ;  /* 0x00000015ff167217 */ /* 0x000fc40007800200 */
[--C-:B------:R-:W-:Y:S02]  /*04c0*/  PRMT R16, RZ, 0x5410, R18.reuse ;  /* 0x00005410ff107816 */ /* 0x100fe40000000012 */
[----:B------:R-:W-:Y:S02]  /*04d0*/  PRMT R15, RZ, 0x7610, R18 ;  /* 0x00007610ff0f7816 */ /* 0x000fe40000000012 */
[--C-:B------:R-:W-:Y:S02]  /*04e0*/  PRMT R18, RZ, 0x5410, R19.reuse ;  /* 0x00005410ff127816 */ /* 0x100fe40000000013 */
[----:B------:R-:W-:Y:S02]  /*04f0*/  PRMT R17, RZ, 0x7610, R19 ;  /* 0x00007610ff117816 */ /* 0x000fe40000000013 */
[--C-:B------:R-:W-:Y:S02]  /*0500*/  PRMT R19, RZ, 0x5410, R36.reuse ;  /* 0x00005410ff137816 */ /* 0x100fe40000000024 */
[----:B------:R-:W-:-:S02]  /*0510*/  PRMT R20, RZ, 0x7610, R36 ;  /* 0x00007610ff147816 */ /* 0x000fc40000000024 */
[----:B------:R-:W-:Y:S02]  /*0520*/  LOP3.LUT R41, R23, 0x3fffffe0, RZ, 0xc0, !PT ;  /* 0x3fffffe017297812 */ /* 0x000fe400078ec0ff */
[----:B------:R-:W-:Y:S02]  /*0530*/  IMNMX R36, R22, 0x20, PT ;  /* 0x0000002016247817 */ /* 0x000fe40003800200 */
[--C-:B------:R-:W-:Y:S02]  /*0540*/  PRMT R64, RZ, 0x5410, R32.reuse ;  /* 0x00005410ff407816 */ /* 0x100fe40000000020 */
[----:B------:R-:W-:Y:S02]  /*0550*/  IADD3 R36, R36, R41, RZ ;  /* 0x0000002924247210 */ /* 0x000fe40007ffe0ff */
[----:B------:R-:W-:Y:S02]  /*0560*/  PRMT R63, RZ, 0x7610, R32 ;  /* 0x00007610ff3f7816 */ /* 0x000fe40000000020 */
[----:B------:R-:W-:-:S02]  /*0570*/  SHF.L.U32 R36, R36, 0x3, RZ ;  /* 0x0000000324247819 */ /* 0x000fc400000006ff */
[----:B------:R-:W-:Y:S02]  /*0580*/  SHF.L.U32 R32, R0, 0x5, RZ ;  /* 0x0000000500207819 */ /* 0x000fe400000006ff */
[--C-:B------:R-:W-:Y:S02]  /*0590*/  PRMT R66, RZ, 0x5410, R33.reuse ;  /* 0x00005410ff427816 */ /* 0x100fe40000000021 */
[----:B------:R-:W0:Y:S01]  /*05a0*/  I2F.U32 R36, R36 ;  /* 0x0000002400247306 */ /* 0x000e220000201000 */
[----:B------:R-:W-:Y:S02]  /*05b0*/  PRMT R65, RZ, 0x7610, R33 ;  /* 0x00007610ff417816 */ /* 0x000fe40000000021 */
[----:B------:R-:W-:Y:S02]  /*05c0*/  LOP3.LUT R33, R32, 0x3e0, RZ, 0xc0, !PT ;  /* 0x000003e020217812 */ /* 0x000fe400078ec0ff */
[----:B------:R-:W-:Y:S02]  /*05d0*/  PRMT R69, RZ, 0x5410, R24 ;  /* 0x00005410ff457816 */ /* 0x000fe40000000018 */
[----:B------:R-:W-:-:S02]  /*05e0*/  IADD3 R33, R40, -R33, RZ ;  /* 0x8000002128217210 */ /* 0x000fc40007ffe0ff */
[----:B------:R-:W-:Y:S02]  /*05f0*/  PRMT R73, RZ, 0x7610, R24 ;  /* 0x00007610ff497816 */ /* 0x000fe40000000018 */
[----:B------:R-:W-:Y:S02]  /*0600*/  IMNMX R33, RZ, R33, !PT ;  /* 0x00000021ff217217 */ /* 0x000fe40007800200 */
[--C-:B------:R-:W-:Y:S02]  /*0610*/  PRMT R21, RZ, 0x5410, R37.reuse ;  /* 0x00005410ff157816 */ /* 0x100fe40000000025 */
[----:B------:R-:W-:Y:S01]  /*0620*/  IMNMX R24, R33, 0x20, PT ;  /* 0x0000002021187817 */ /* 0x000fe20003800200 */
[----:B0-----:R0:W1:Y:S01]  /*0630*/  MUFU.RCP R77, R36 ;  /* 0x00000024004d7308 */ /* 0x0010620000001000 */
        /* <DEDUP_REMOVED lines=16> */
[----:B------:R-:W-:Y:S02]  /*0740*/  MOV R85, 0x1 ;  /* 0x0000000100557802 */ /* 0x000fe40000000f00 */
[--C-:B------:R-:W-:Y:S02]  /*0750*/  PRMT R80, RZ, 0x5410, R28.reuse ;  /* 0x00005410ff507816 */ /* 0x100fe4000000001c */
[----:B------:R-:W-:Y:S02]  /*0760*/  PRMT R88, RZ, 0x7610, R28 ;  /* 0x00007610ff587816 */ /* 0x000fe4000000001c */
[----:B------:R-:W-:-:S02]  /*0770*/  SHF.L.U32 R84, R24, 0x3, RZ ;  /* 0x0000000318547819 */ /* 0x000fc400000006ff */
[--C-:B------:R-:W-:Y:S02]  /*0780*/  PRMT R81, RZ, 0x5410, R29.reuse ;  /* 0x00005410ff517816 */ /* 0x100fe4000000001d */
[----:B------:R-:W-:Y:S02]  /*0790*/  PRMT R90, RZ, 0x7610, R29 ;  /* 0x00007610ff5a7816 */ /* 0x000fe4000000001d */
[--C-:B------:R-:W-:Y:S02]  /*07a0*/  PRMT R87, RZ, 0x5410, R30.reuse ;  /* 0x00005410ff577816 */ /* 0x100fe4000000001e */
[----:B------:R-:W-:Y:S02]  /*07b0*/  PRMT R89, RZ, 0x7610, R30 ;  /* 0x00007610ff597816 */ /* 0x000fe4000000001e */
[--C-:B------:R-:W-:Y:S02]  /*07c0*/  PRMT R91, RZ, 0x5410, R31.reuse ;  /* 0x00005410ff5b7816 */ /* 0x100fe4000000001f */
[----:B01----:R-:W-:-:S02]  /*07d0*/  PRMT R92, RZ, 0x7610, R31 ;  /* 0x00007610ff5c7816 */ /* 0x003fc4000000001f */
.L_x_7065:
[----:B------:R-:W-:-:S04]  /*07e0*/  ISETP.NE.U32.AND P0, PT, RZ, c[0x0][0x1c0], PT ;  /* 0x00007000ff007a0c */ /* 0x000fc80003f05070 */
        /* <DEDUP_REMOVED lines=8> */
[----:B------:R-:W-:Y:S01]  /*0870*/  LEA.HI R59, R59, R58, RZ, 0x3 ;  /* 0x0000003a3b3b7211 */ /* 0x000fe200078f18ff */
[----:B------:R-:W-:-:S03]  /*0880*/  HFMA2.MMA R58, -RZ, RZ, 1.875, 0 ;  /* 0x3f800000ff3a7435 */ /* 0x000fc600000001ff */
        /* <DEDUP_REMOVED lines=11> */
[----:B------:R2:W3:Y:S04]  /*0940*/  @P0 LDG.E.128 R24, [R36.64] ;  /* 0x0000000424180981 */ /* 0x0004e8000c1e1d00 */
[----:B------:R2:W4:Y:S01]  /*0950*/  @P0 LDG.E.128 R28, [R36.64+0x10] ;  /* 0x00001004241c0981 */ /* 0x000522000c1e1d00 */
[----:B------:R-:W-:Y:S02]  /*0960*/  ISETP.NE.U32.AND P0, PT, RZ, c[0x0][0x180], PT ;  /* 0x00006000ff007a0c */ /* 0x000fe40003f05070 */
[C---:B------:R-:W-:Y:S02]  /*0970*/  LEA R56, P4, R93.reuse, c[0x0][0x188], 0x5 ;  /* 0x000062005d387a11 */ /* 0x040fe400078828ff */
[----:B------:R-:W-:Y:S02]  /*0980*/  ISETP.NE.AND.EX P0, PT, RZ, c[0x0][0x184], PT, P0 ;  /* 0x00006100ff007a0c */ /* 0x000fe40003f05300 */
[----:B------:R-:W-:-:S02]  /*0990*/  LEA.HI.X R57, R93, c[0x0][0x18c], RZ, 0x5, P4 ;  /* 0x000063005d397a11 */ /* 0x000fc400020f2cff */
[--C-:B--2---:R-:W-:Y:S02]  /*09a0*/  PRMT R37, RZ, 0x5410, R32.reuse ;  /* 0x00005410ff257816 */ /* 0x104fe40000000020 */
[----:B------:R-:W-:Y:S02]  /*09b0*/  PRMT R39, RZ, 0x7610, R32 ;  /* 0x00007610ff277816 */ /* 0x000fe40000000020 */
[--C-:B------:R-:W-:Y:S01]  /*09c0*/  PRMT R59, RZ, 0x5410, R33.reuse ;  /* 0x00005410ff3b7816 */ /* 0x100fe20000000021 */
[-C--:B------:R-:W-:Y:S01]  /*09d0*/  FMUL.FTZ R32, R37, R58.reuse ;  /* 0x0000003a25207220 */ /* 0x080fe20000410000 */
[----:B------:R-:W-:Y:S01]  /*09e0*/  PRMT R83, RZ, 0x7610, R33 ;  /* 0x00007610ff537816 */ /* 0x000fe20000000021 */
[-C--:B------:R-:W-:Y:S01]  /*09f0*/  FMUL.FTZ R33, R39, R58.reuse ;  /* 0x0000003a27217220 */ /* 0x080fe20000410000 */
[--C-:B------:R-:W-:Y:S02]  /*0a00*/  PRMT R95, RZ, 0x5410, R34.reuse ;  /* 0x00005410ff5f7816 */ /* 0x100fe40000000022 */
[----:B------:R-:W-:Y:S01]  /*0a10*/  PRMT R97, RZ, 0x7610, R34 ;  /* 0x00007610ff617816 */ /* 0x000fe20000000022 */
[-C--:B------:R-:W-:Y:S01]  /*0a20*/  FMUL.FTZ R34, R59, R58.reuse ;  /* 0x0000003a3b227220 */ /* 0x080fe20000410000 */
[--C-:B------:R-:W-:Y:S01]  /*0a30*/  PRMT R99, RZ, 0x5410, R35.reuse ;  /* 0x00005410ff637816 */ /* 0x100fe20000000023 */
[-C--:B------:R-:W-:Y:S01]  /*0a40*/  FMUL.FTZ R36, R95, R58.reuse ;  /* 0x0000003a5f247220 */ /* 0x080fe20000410000 */
[----:B------:R-:W-:Y:S01]  /*0a50*/  PRMT R101, RZ, 0x7610, R35 ;  /* 0x00007610ff657816 */ /* 0x000fe20000000023 */
[-C--:B------:R-:W-:Y:S01]  /*0a60*/  FMUL.FTZ R35, R83, R58.reuse ;  /* 0x0000003a53237220 */ /* 0x080fe20000410000 */
[----:B------:R-:W-:Y:S01]  /*0a70*/  IADD3 R59, R93, 0x80, RZ ;  /* 0x000000805d3b7810 */ /* 0x000fe20007ffe0ff */
[----:B------:R-:W-:-:S02]  /*0a80*/  FMUL.FTZ R37, R97, R58 ;  /* 0x0000003a61257220 */ /* 0x000fc40000410000 */
[-C--:B------:R-:W-:Y:S02]  /*0a90*/  FMUL.FTZ R38, R99, R58.reuse ;  /* 0x0000003a63267220 */ /* 0x080fe40000410000 */
[----:B------:R-:W-:Y:S02]  /*0aa0*/  FMUL.FTZ R39, R101, R58 ;  /* 0x0000003a65277220 */ /* 0x000fe40000410000 */
[----:B---3--:R-:W-:Y:S02]  /*0ab0*/  @P0 FADD.FTZ R32, R24, R32 ;  /* 0x0000002018200221 */ /* 0x008fe40000010000 */
[----:B------:R-:W-:Y:S02]  /*0ac0*/  @P0 FADD.FTZ R33, R25, R33 ;  /* 0x0000002119210221 */ /* 0x000fe40000010000 */
[----:B------:R-:W-:Y:S02]  /*0ad0*/  @P0 FADD.FTZ R34, R26, R34 ;  /* 0x000000221a220221 */ /* 0x000fe40000010000 */
[----:B------:R-:W-:-:S02]  /*0ae0*/  @P0 FADD.FTZ R35, R27, R35 ;  /* 0x000000231b230221 */ /* 0x000fc40000010000 */
[----:B----4-:R-:W-:Y:S02]  /*0af0*/  @P0 FADD.FTZ R36, R28, R36 ;  /* 0x000000241c240221 */ /* 0x010fe40000010000 */
[----:B------:R-:W-:Y:S01]  /*0b00*/  @P0 FADD.FTZ R37, R29, R37 ;  /* 0x000000251d250221 */ /* 0x000fe20000010000 */
[----:B------:R0:W-:Y:S01]  /*0b10*/  STG.E.128 [R56.64], R32 ;  /* 0x0000002038007986 */ /* 0x0001e2000c101d04 */
[----:B------:R-:W-:Y:S02]  /*0b20*/  @P0 FADD.FTZ R38, R30, R38 ;  /* 0x000000261e260221 */ /* 0x000fe40000010000 */
[----:B------:R-:W-:-:S05]  /*0b30*/  @P0 FADD.FTZ R39, R31, R39 ;  /* 0x000000271f270221 */ /* 0x000fca0000010000 */
[----:B------:R0:W-:Y:S02]  /*0b40*/  STG.E.128 [R56.64+0x10], R36 ;  /* 0x0000102438007986 */ /* 0x0001e4000c101d04 */
.L_x_7051:
[----:B------:R-:W-:Y:S05]  /*0b50*/  BSYNC B0 ;  /* 0x0000000000007941 */ /* 0x000fea0003800000 */
.L_x_7050:
[----:B------:R-:W-:Y:S01]  /*0b60*/  BSSY B0, `(.L_x_7052) ;  /* 0x000002a000007945 */ /* 0x000fe20003800000 */
[----:B------:R-:W-:Y:S05]  /*0b70*/  @!P2 BRA `(.L_x_7053) ;  /* 0x000002800000a947 */ /* 0x000fea0003800000 */
[----:B------:R-:W-:Y:S01]  /*0b80*/  ISETP.NE.U32.AND P0, PT, RZ, c[0x0][0x180], PT ;  /* 0x00006000ff007a0c */ /* 0x000fe20003f05070 */
[----:B------:R-:W-:-:S03]  /*0b90*/  HFMA2.MMA R40, -RZ, RZ, 0, 9.5367431640625e-07 ;  /* 0x00000010ff287435 */ /* 0x000fc600000001ff */
[----:B------:R-:W-:-:S07]  /*0ba0*/  ISETP.NE.AND.EX P0, PT, RZ, c[0x0][0x184], PT, P0 ;  /* 0x00006100ff007a0c */ /* 0x000fce0003f05300 */
[----:B------:R-:W-:-:S06]  /*0bb0*/  IMAD.WIDE.U32 R40, R59, R40, c[0x0][0x170] ;  /* 0x00005c003b287625 */ /* 0x000fcc00078e0028 */
[----:B------:R-:W2:Y:S01]  /*0bc0*/  LDG.E.128 R40, [R40.64] ;  /* 0x0000000428287981 */ /* 0x000ea2000c1e1d00 */
[----:B------:R-:W-:-:S04]  /*0bd0*/  @P0 LEA R44, P4, R59, c[0x0][0x180], 0x5 ;  /* 0x000060003b2c0a11 */ /* 0x000fc800078828ff */
[----:B------:R-:W-:-:S05]  /*0be0*/  @P0 LEA.HI.X R45, R59, c[0x0][0x184], RZ, 0x5, P4 ;  /* 0x000061003b2d0a11 */ /* 0x000fca00020f2cff */
[----:B------:R2:W3:Y:S04]  /*0bf0*/  @P0 LDG.E.128 R24, [R44.64] ;  /* 0x000000042c180981 */ /* 0x0004e8000c1e1d00 */
[----:B------:R2:W4:Y:S01]  /*0c00*/  @P0 LDG.E.128 R28, [R44.64+0x10] ;  /* 0x000010042c1c0981 */ /* 0x000522000c1e1d00 */
[----:B------:R-:W-:Y:S02]  /*0c10*/  ISETP.NE.U32.AND P0, PT, RZ, c[0x0][0x180], PT ;  /* 0x00006000ff007a0c */ /* 0x000fe40003f05070 */
[C---:B0-----:R-:W-:Y:S02]  /*0c20*/  LEA R56, P4, R59.reuse, c[0x0][0x188], 0x5 ;  /* 0x000062003b387a11 */ /* 0x041fe400078828ff */
[----:B------:R-:W-:Y:S02]  /*0c30*/  ISETP.NE.AND.EX P0, PT, RZ, c[0x0][0x184], PT, P0 ;  /* 0x00006100ff007a0c */ /* 0x000fe40003f05300 */
[----:B------:R-:W-:-:S02]  /*0c40*/  LEA.HI.X R57, R59, c[0x0][0x18c], RZ, 0x5, P4 ;  /* 0x000063003b397a11 */ /* 0x000fc400020f2cff */
[----:B------:R-:W-:Y:S02]  /*0c50*/  IADD3 R59, R59, 0x80, RZ ;  /* 0x000000803b3b7810 */ /* 0x000fe40007ffe0ff */
[--C-:B--2---:R-:W-:Y:S02]  /*0c60*/  PRMT R45, RZ, 0x5410, R40.reuse ;  /* 0x00005410ff2d7816 */ /* 0x104fe40000000028 */
[----:B------:R-:W-:Y:S02]  /*0c70*/  PRMT R47, RZ, 0x7610, R40 ;  /* 0x00007610ff2f7816 */ /* 0x000fe40000000028 */
[--C-:B------:R-:W-:Y:S01]  /*0c80*/  PRMT R83, RZ, 0x5410, R41.reuse ;  /* 0x00005410ff537816 */ /* 0x100fe20000000029 */
[-C--:B------:R-:W-:Y:S01]  /*0c90*/  FMUL.FTZ R40, R45, R58.reuse ;  /* 0x0000003a2d287220 */ /* 0x080fe20000410000 */
[----:B------:R-:W-:Y:S01]  /*0ca0*/  PRMT R95, RZ, 0x7610, R41 ;  /* 0x00007610ff5f7816 */ /* 0x000fe20000000029 */
[----:B------:R-:W-:Y:S01]  /*0cb0*/  FMUL.FTZ R41, R47, R58 ;  /* 0x0000003a2f297220 */ /* 0x000fe20000410000 */
[----:B------:R-:W-:-:S02]  /*0cc0*/  PRMT R97, RZ, 0x5410, R42 ;  /* 0x00005410ff617816 */ /* 0x000fc4000000002a */
[----:B------:R-:W-:Y:S01]  /*0cd0*/  PRMT R99, RZ, 0x7610, R42 ;  /* 0x00007610ff637816 */ /* 0x000fe2000000002a */
[-C--:B------:R-:W-:Y:S01]  /*0ce0*/  FMUL.FTZ R42, R83, R58.reuse ;  /* 0x0000003a532a7220 */ /* 0x080fe20000410000 */
[--C-:B------:R-:W-:Y:S01]  /*0cf0*/  PRMT R101, RZ, 0x5410, R43.reuse ;  /* 0x00005410ff657816 */ /* 0x100fe2000000002b */
[-C--:B------:R-:W-:Y:S01]  /*0d00*/  FMUL.FTZ R44, R97, R58.reuse ;  /* 0x0000003a612c7220 */ /* 0x080fe20000410000 */
[----:B------:R-:W-:Y:S01]  /*0d10*/  PRMT R103, RZ, 0x7610, R43 ;  /* 0x00007610ff677816 */ /* 0x000fe2000000002b */
[-C--:B------:R-:W-:Y:S02]  /*0d20*/  FMUL.FTZ R43, R95, R58.reuse ;  /* 0x0000003a5f2b7220 */ /* 0x080fe40000410000 */
[-C--:B------:R-:W-:Y:S02]  /*0d30*/  FMUL.FTZ R45, R99, R58.reuse ;  /* 0x0000003a632d7220 */ /* 0x080fe40000410000 */
[-C--:B------:R-:W-:Y:S02]  /*0d40*/  FMUL.FTZ R46, R101, R58.reuse ;  /* 0x0000003a652e7220 */ /* 0x080fe40000410000 */
[----:B------:R-:W-:-:S02]  /*0d50*/  FMUL.FTZ R47, R103, R58 ;  /* 0x0000003a672f7220 */ /* 0x000fc40000410000 */
[----:B---3--:R-:W-:Y:S02]  /*0d60*/  @P0 FADD.FTZ R40, R24, R40 ;  /* 0x0000002818280221 */ /* 0x008fe40000010000 */
[----:B------:R-:W-:Y:S02]  /*0d70*/  @P0 FADD.FTZ R41, R25, R41 ;  /* 0x0000002919290221 */ /* 0x000fe40000010000 */
[----:B------:R-:W-:Y:S02]  /*0d80*/  @P0 FADD.FTZ R42, R26, R42 ;  /* 0x0000002a1a2a0221 */ /* 0x000fe40000010000 */
[----:B------:R-:W-:Y:S02]  /*0d90*/  @P0 FADD.FTZ R43, R27, R43 ;  /* 0x0000002b1b2b0221 */ /* 0x000fe40000010000 */
[----:B----4-:R-:W-:Y:S02]  /*0da0*/  @P0 FADD.FTZ R44, R28, R44 ;  /* 0x0000002c1c2c0221 */ /* 0x010fe40000010000 */
[----:B------:R-:W-:Y:S01]  /*0db0*/  @P0 FADD.FTZ R45, R29, R45 ;  /* 0x0000002d1d2d0221 */ /* 0x000fe20000010000 */
[----:B------:R0:W-:Y:S01]  /*0dc0*/  STG.E.128 [R56.64], R40 ;  /* 0x0000002838007986 */ /* 0x0001e2000c101d04 */
[----:B------:R-:W-:-:S02]  /*0dd0*/  @P0 FADD.FTZ R46, R30, R46 ;  /* 0x0000002e1e2e0221 */ /* 0x000fc40000010000 */
[----:B------:R-:W-:-:S05]  /*0de0*/  @P0 FADD.FTZ R47, R31, R47 ;  /* 0x0000002f1f2f0221 */ /* 0x000fca0000010000 */
[----:B------:R0:W-:Y:S02]  /*0df0*/  STG.E.128 [R56.64+0x10], R44 ;  /* 0x0000102c38007986 */ /* 0x0001e4000c101d04 */
.L_x_7053:
[----:B------:R-:W-:Y:S05]  /*0e00*/  BSYNC B0 ;  /* 0x0000000000007941 */ /* 0x000fea0003800000 */
.L_x_7052:
[----:B------:R-:W-:Y:S01]  /*0e10*/  BSSY B0, `(.L_x_7054) ;  /* 0x0000029000007945 */ /* 0x000fe20003800000 */
        /* <DEDUP_REMOVED lines=11> */
[----:B0-----:R-:W-:Y:S02]  /*0ed0*/  LEA R56, P4, R59, c[0x0][0x188], 0x5 ;  /* 0x000062003b387a11 */ /* 0x001fe400078828ff */
[----:B------:R-:W-:Y:S02]  /*0ee0*/  ISETP.NE.AND.EX P0, PT, RZ, c[0x0][0x184], PT, P0 ;  /* 0x00006100ff007a0c */ /* 0x000fe40003f05300 */
[----:B--2---:R-:W-:-:S02]  /*0ef0*/  PRMT R53, RZ, 0x5410, R48 ;  /* 0x00005410ff357816 */ /* 0x004fc40000000030 */
        /* <DEDUP_REMOVED lines=12> */
[----:B------:R-:W-:Y:S01]  /*0fc0*/  LEA.HI.X R57, R59, c[0x0][0x18c], RZ, 0x5, P4 ;  /* 0x000063003b397a11 */ /* 0x000fe200020f2cff */
        /* <DEDUP_REMOVED lines=13> */
.L_x_7055:
[----:B------:R-:W-:Y:S05]  /*10a0*/  BSYNC B0 ;  /* 0x0000000000007941 */ /* 0x000fea0003800000 */
.L_x_7054:
        /* <DEDUP_REMOVED lines=33> */
.L_x_7066:
        /* <DEDUP_REMOVED lines=69> */
.L_x_7067:
        /* <DEDUP_REMOVED lines=12> */
[----:B------:R-:W-:Y:S01]  /*17d0*/  HFMA2.MMA R58, -RZ, RZ, 0, 0 ;  /* 0x00000000ff3a7435 */ /* 0x000fe200000001ff */
[----:B------:R-:W-:Y:S02]  /*17e0*/  ISETP.NE.AND P4, PT, RZ, UR6, PT ;  /* 0x00000006ff007c0c */ /* 0x000fe4000bf85270 */
[----:B------:R-:W-:Y:S03]  /*17f0*/  BSSY B0, `(.L_x_7058) ;  /* 0x0000055000007945 */ /* 0x000fe60003800000 */
[----:B------:R-:W-:-:S04]  /*1800*/  @!P0 MOV R58, R84 ;  /* 0x00000054003a8202 */ /* 0x000fc80000000f00 */
[----:B------:R-:W-:Y:S01]  /*1810*/  I2F R98, R58 ;  /* 0x0000003a00627306 */ /* 0x000fe20000201400 */
[----:B------:R-:W1:Y:S04]  /*1820*/  SHFL.DOWN PT, R83, R58, 0x2, 0x1f ;  /* 0x08401f003a537f89 */ /* 0x000e6800000e0000 */
[----:B------:R2:W3:Y:S01]  /*1830*/  @!P0 LDS.64 R56, [R82.X8] ;  /* 0x0000000052388984 */ /* 0x0004e20000008a00 */
[----:B------:R-:W-:Y:S02]  /*1840*/  LOP3.LUT P0, RZ, R59, 0x1f, R0, 0xf8, !PT ;  /* 0x0000001f3bff7812 */ /* 0x000fe4000780f800 */
[----:B-1----:R-:W-:Y:S01]  /*1850*/  IADD3 R96, R83, R58, RZ ;  /* 0x0000003a53607210 */ /* 0x002fe20007ffe0ff */
[----:B------:R-:W-:Y:S10]  /*1860*/  I2F R100, R83 ;  /* 0x0000005300647306 */ /* 0x000ff40000201400 */
[----:B------:R-:W-:Y:S01]  /*1870*/  @!P0 MOV R59, 0x4 ;  /* 0x00000004003b8802 */ /* 0x000fe20000000f00 */
[----:B------:R-:W-:Y:S01]  /*1880*/  SHFL.DOWN PT, R101, R96, 0x1, 0x1f ;  /* 0x08201f0060657f89 */ /* 0x000fe200000e0000 */
[----:B------:R-:W2:Y:S08]  /*1890*/  I2F R97, R96 ;  /* 0x0000006000617306 */ /* 0x000eb00000201400 */
[----:B--2---:R-:W1:Y:S01]  /*18a0*/  MUFU.RCP R82, R97 ;  /* 0x0000006100527308 */ /* 0x004e620000001000 */
[----:B0--3--:R-:W0:Y:S04]  /*18b0*/  SHFL.DOWN PT, R95, R56, 0x2, 0x1f ;  /* 0x08401f00385f7f89 */ /* 0x009e2800000e0000 */
[----:B------:R-:W2:Y:S01]  /*18c0*/  SHFL.DOWN PT, R94, R57, 0x2, 0x1f ;  /* 0x08401f00395e7f89 */ /* 0x000ea200000e0000 */
[----:B0-----:R-:W-:-:S02]  /*18d0*/  FMUL.FTZ R99, R95, R100 ;  /* 0x000000645f637220 */ /* 0x001fc40000410000 */
[----:B------:R-:W-:Y:S02]  /*18e0*/  FADD.FTZ R95, -R95, R56 ;  /* 0x000000385f5f7221 */ /* 0x000fe40000010100 */
[----:B------:R-:W-:Y:S02]  /*18f0*/  FFMA.FTZ R99, R98, R56, R99 ;  /* 0x0000003862637223 */ /* 0x000fe40000010063 */
[----:B------:R-:W-:Y:S02]  /*1900*/  FMUL.FTZ R95, R95, R95 ;  /* 0x0000005f5f5f7220 */ /* 0x000fe40000410000 */
[----:B-1----:R-:W-:Y:S02]  /*1910*/  FMUL.FTZ R58, R82, R99 ;  /* 0x00000063523a7220 */ /* 0x002fe40000410000 */
        /* <DEDUP_REMOVED lines=11> */
[-C--:B------:R-:W-:Y:S02]  /*19d0*/  FMUL.FTZ R99, R99, R101.reuse ;  /* 0x0000006563637220 */ /* 0x080fe40000410000 */
[----:B------:R-:W-:Y:S02]  /*19e0*/  FMUL.FTZ R82, R82, R82 ;  /* 0x0000005252527220 */ /* 0x000fe40000410000 */
[C---:B------:R-:W-:Y:S02]  /*19f0*/  FFMA.FTZ R94, R97.reuse, R58, R99 ;  /* 0x0000003a615e7223 */ /* 0x040fe40000010063 */
[----:B------:R-:W-:Y:S02]  /*1a00*/  FMUL.FTZ R82, R97, R82 ;  /* 0x0000005261527220 */ /* 0x000fe40000410000 */
[----:B--2---:R-:W-:Y:S02]  /*1a10*/  FADD.FTZ R56, R83, R56 ;  /* 0x0000003853387221 */ /* 0x004fe40000010000 */
[----:B------:R-:W-:-:S02]  /*1a20*/  FMUL.FTZ R82, R82, R101 ;  /* 0x0000006552527220 */ /* 0x000fc40000410000 */
[C---:B0-----:R-:W-:Y:S02]  /*1a30*/  FMUL.FTZ R94, R57.reuse, R94 ;  /* 0x0000005e395e7220 */ /* 0x041fe40000410000 */
[----:B------:R-:W-:Y:S01]  /*1a40*/  FFMA.FTZ R56, R57, R82, R56 ;  /* 0x0000005239387223 */ /* 0x000fe20000010038 */
[----:B------:R-:W-:Y:S02]  /*1a50*/  MOV R82, c[0x0][0x1e0] ;  /* 0x0000780000527a02 */ /* 0x000fe40000000f00 */
[----:B------:R-:W0:Y:S04]  /*1a60*/  SHFL.IDX PT, R97, R94, RZ, 0x1f ;  /* 0x00001fff5e617589 */ /* 0x000e2800000e0000 */
[----:B------:R-:W1:Y:S01]  /*1a70*/  SHFL.IDX PT, R83, R56, RZ, 0x1f ;  /* 0x00001fff38537589 */ /* 0x000e6200000e0000 */
[C---:B0-----:R-:W-:Y:S01]  /*1a80*/  FMUL.FTZ R57, R97.reuse, R97 ;  /* 0x0000006161397220 */ /* 0x041fe20000410000 */
[----:B------:R-:W-:-:S04]  /*1a90*/  FSEL R94, R97, RZ, !P4 ;  /* 0x000000ff615e7208 */ /* 0x000fc80006000000 */
[----:B------:R-:W-:Y:S01]  /*1aa0*/  FSEL R58, R57, RZ, P4 ;  /* 0x000000ff393a7208 */ /* 0x000fe20002000000 */
[----:B-1----:R-:W-:-:S04]  /*1ab0*/  FFMA.FTZ R57, R83, R82, c[0x0][0x228] ;  /* 0x00008a0053397623 */ /* 0x002fc80000010052 */
[----:B------:R-:W-:Y:S01]  /*1ac0*/  FADD.FTZ R95, R57, R58 ;  /* 0x0000003a395f7221 */ /* 0x000fe20000010000 */
[----:B------:R-:W-:Y:S01]  /*1ad0*/  @!P0 MOV R57, 0x4 ;  /* 0x0000000400398802 */ /* 0x000fe20000000f00 */
[----:B------:R-:W-:-:S04]  /*1ae0*/  @!P0 IMAD.WIDE R58, R86, R59, c[0x0][0x1a0] ;  /* 0x00006800563a8625 */ /* 0x000fc800078e023b */
[----:B------:R-:W0:Y:S01]  /*1af0*/  MUFU.RSQ R95, R95 ;  /* 0x0000005f005f7308 */ /* 0x000e220000001400 */
[----:B------:R-:W-:Y:S01]  /*1b00*/  @!P0 IMAD.WIDE R56, R86, R57, c[0x0][0x1a8] ;  /* 0x00006a0056388625 */ /* 0x000fe200078e0239 */
[----:B------:R1:W-:Y:S04]  /*1b10*/  @!P0 STG.E [R58.64], R97 ;  /* 0x000000613a008986 */ /* 0x0003e8000c101904 */
[----:B0-----:R1:W-:Y:S01]  /*1b20*/  @!P0 STG.E [R56.64], R95 ;  /* 0x0000005f38008986 */ /* 0x0013e2000c101904 */
[----:B------:R-:W-:Y:S05]  /*1b30*/  @!P1 BRA `(.L_x_7059) ;  /* 0x0000020000009947 */ /* 0x000fea0003800000 */
[--C-:B-1----:R-:W-:Y:S02]  /*1b40*/  FADD.FTZ R56, R32, -R94.reuse ;  /* 0x8000005e20387221 */ /* 0x102fe40000010000 */
[--C-:B------:R-:W-:Y:S02]  /*1b50*/  FADD.FTZ R58, R33, -R94.reuse ;  /* 0x8000005e213a7221 */ /* 0x100fe40000010000 */
[----:B------:R-:W-:-:S02]  /*1b60*/  FADD.FTZ R82, R34, -R94 ;  /* 0x8000005e22527221 */ /* 0x000fc40000010000 */
[--C-:B------:R-:W-:Y:S02]  /*1b70*/  FADD.FTZ R96, R35, -R94.reuse ;  /* 0x8000005e23607221 */ /* 0x100fe40000010000 */
[--C-:B------:R-:W-:Y:S02]  /*1b80*/  FADD.FTZ R98, R36, -R94.reuse ;  /* 0x8000005e24627221 */ /* 0x100fe40000010000 */
[--C-:B------:R-:W-:Y:S02]  /*1b90*/  FADD.FTZ R100, R37, -R94.reuse ;  /* 0x8000005e25647221 */ /* 0x100fe40000010000 */
[--C-:B------:R-:W-:Y:S02]  /*1ba0*/  FADD.FTZ R102, R38, -R94.reuse ;  /* 0x8000005e26667221 */ /* 0x100fe40000010000 */
[----:B------:R-:W-:Y:S02]  /*1bb0*/  FADD.FTZ R104, R39, -R94 ;  /* 0x8000005e27687221 */ /* 0x000fe40000010000 */
        /* <DEDUP_REMOVED lines=11> */
[----:B------:R-:W-:Y:S01]  /*1c70*/  FFMA.FTZ R59, R6, R96, R13 ;  /* 0x00000060063b7223 */ /* 0x000fe2000001000d */
[----:B------:R-:W-:Y:S01]  /*1c80*/  MOV R96, 0x10 ;  /* 0x0000001000607802 */ /* 0x000fe20000000f00 */
[----:B------:R-:W-:Y:S01]  /*1c90*/  FFMA.FTZ R58, R7, R98, R16 ;  /* 0x00000062073a7223 */ /* 0x000fe20000010010 */
[----:B------:R-:W-:Y:S01]  /*1ca0*/  F2FP.BF16.PACK_AB R56, R57, R56 ;  /* 0x000000383938723e */ /* 0x000fe200000010ff */
        /* <DEDUP_REMOVED lines=9> */
.L_x_7059:
[----:B------:R-:W-:Y:S05]  /*1d40*/  BSYNC B0 ;  /* 0x0000000000007941 */ /* 0x000fea0003800000 */
.L_x_7058:
[----:B------:R-:W-:Y:S01]  /*1d50*/  BSSY B0, `(.L_x_7060) ;  /* 0x0000022000007945 */ /* 0x000fe20003800000 */
[----:B------:R-:W-:Y:S05]  /*1d60*/  @!P2 BRA `(.L_x_7061) ;  /* 0x000002000000a947 */ /* 0x000fea0003800000 */
[--C-:B------:R-:W-:Y:S02]  /*1d70*/  FADD.FTZ R96, R43, -R94.reuse ;  /* 0x8000005e2b607221 */ /* 0x100fe40000010000 */
[--C-:B01----:R-:W-:Y:S02]  /*1d80*/  FADD.FTZ R56, R40, -R94.reuse ;  /* 0x8000005e28387221 */ /* 0x103fe40000010000 */
        /* <DEDUP_REMOVED lines=8> */
[C---:B------:R-:W-:Y:S02]  /*1e10*/  FMUL.FTZ R58, R95.reuse, R58 ;  /* 0x0000003a5f3a7220 */ /* 0x040fe40000410000 */
[----:B------:R-:W-:Y:S01]  /*1e20*/  FFMA.FTZ R59, R22, R96, R65 ;  /* 0x00000060163b7223 */ /* 0x000fe20000010041 */
        /* <DEDUP_REMOVED lines=20> */
.L_x_7061:
[----:B------:R-:W-:Y:S05]  /*1f70*/  BSYNC B0 ;  /* 0x0000000000007941 */ /* 0x000fea0003800000 */
.L_x_7060:
        /* <DEDUP_REMOVED lines=33> */
.L_x_7063:
[----:B------:R-:W-:Y:S05]  /*2190*/  BSYNC B0 ;  /* 0x0000000000007941 */ /* 0x000fea0003800000 */
.L_x_7062:
[----:B------:R-:W-:Y:S02]  /*21a0*/  IADD3 R86, R86, c[0x0][0x160], RZ ;  /* 0x0000580056567a10 */ /* 0x000fe40007ffe0ff */
[----:B------:R-:W-:Y:S02]  /*21b0*/  LOP3.LUT P4, RZ, R85, 0xff, RZ, 0xc0, !PT ;  /* 0x000000ff55ff7812 */ /* 0x000fe4000788c0ff */
[----:B------:R-:W-:Y:S02]  /*21c0*/  ISETP.GE.AND P0, PT, R86, c[0x0][0x164], PT ;  /* 0x0000590056007a0c */ /* 0x000fe40003f06270 */
[----:B------:R-:W-:-:S11]  /*21d0*/  SEL R85, RZ, 0x1, P4 ;  /* 0x00000001ff557807 */ /* 0x000fd60002000000 */
[----:B01----:R-:W-:Y:S01]  /*21e0*/  @P0 CALL.REL.NOINC `(.L_x_7064) ;  /* 0x0000001000000944 */ /* 0x003fe20003c00000 */
[----:B------:R-:W-:Y:S05]  /*21f0*/  BRA `(.L_x_7065) ;  /* 0xffffe5e000007947 */ /* 0x000fea000383ffff */
.L_x_7064:
[----:B------:R-:W-:Y:S05]  /*2200*/  EXIT ;  /* 0x000000000000794d */ /* 0x000fea0003800000 */
.L_x_7056:
[----:B------:R-:W-:Y:S01]  /*2210*/  HFMA2.MMA R96, -RZ, RZ, 0, 5.9604644775390625e-08 ;  /* 0x00000001ff607435 */ /* 0x000fe200000001ff */
[----:B------:R-:W-:Y:S02]  /*2220*/  MOV R83, 0x1f ;  /* 0x0000001f00537802 */ /* 0x000fe40000000f00 */
[----:B------:R-:W-:Y:S02]  /*2230*/  MOV R94, 0xffffffff ;  /* 0xffffffff005e7802 */ /* 0x000fe40000000f00 */
[----:B------:R-:W-:Y:S02]  /*2240*/  MOV R58, 0x2260 ;  /* 0x00002260003a7802 */ /* 0x000fe40000000f00 */
[----:B------:R-:W-:Y:S05]  /*2250*/  CALL.REL.NOINC `($__internal_48_$__cuda_sm70_shflsync_bfly_p) ;  /* 0x000006b000007944 */ /* 0x000fea0003c00000 */
[----:B-1----:R-:W-:Y:S01]  /*2260*/  MOV R56, R96 ;  /* 0x0000006000387202 */ /* 0x002fe20000000f00 */
[----:B0-----:R-:W-:Y:S05]  /*2270*/  BRA `(.L_x_7066) ;  /* 0xfffff04000007947 */ /* 0x001fea000383ffff */
.L_x_7057:
[----:B------:R-:W-:Y:S01]  /*2280*/  HFMA2.MMA R96, -RZ, RZ, 0, 1.1920928955078125e-07 ;  /* 0x00000002ff607435 */ /* 0x000fe200000001ff */
[----:B------:R-:W-:Y:S02]  /*2290*/  MOV R83, 0x1f ;  /* 0x0000001f00537802 */ /* 0x000fe40000000f00 */
[----:B------:R-:W-:Y:S02]  /*22a0*/  MOV R94, 0xffffffff ;  /* 0xffffffff005e7802 */ /* 0x000fe40000000f00 */
[----:B------:R-:W-:-:S02]  /*22b0*/  MOV R58, 0x22d0 ;  /* 0x000022d0003a7802 */ /* 0x000fc40000000f00 */
[----:B------:R-:W-:Y:S05]  /*22c0*/  CALL.REL.NOINC `($__internal_48_$__cuda_sm70_shflsync_bfly_p) ;  /* 0x0000064000007944 */ /* 0x000fea0003c00000 */
[----:B01----:R-:W-:Y:S01]  /*22d0*/  FADD.FTZ R57, R57, R96 ;  /* 0x0000006039397221 */ /* 0x003fe20000010000 */
[----:B------:R-:W-:Y:S01]  /*22e0*/  HFMA2.MMA R96, -RZ, RZ, 0, 2.384185791015625e-07 ;  /* 0x00000004ff607435 */ /* 0x000fe200000001ff */
[----:B------:R-:W-:-:S02]  /*22f0*/  MOV R83, 0x1f ;  /* 0x0000001f00537802 */ /* 0x000fc40000000f00 */
[----:B------:R-:W-:Y:S02]  /*2300*/  MOV R94, 0xffffffff ;  /* 0xffffffff005e7802 */ /* 0x000fe40000000f00 */
[----:B------:R-:W-:Y:S02]  /*2310*/  MOV R58, 0x2330 ;  /* 0x00002330003a7802 */ /* 0x000fe40000000f00 */
[----:B------:R-:W-:Y:S05]  /*2320*/  CALL.REL.NOINC `($__internal_48_$__cuda_sm70_shflsync_bfly_p) ;  /* 0x000005e000007944 */ /* 0x000fea0003c00000 */
[----:B01----:R-:W-:Y:S01]  /*2330*/  FADD.FTZ R57, R57, R96 ;  /* 0x0000006039397221 */ /* 0x003fe20000010000 */
[----:B------:R-:W-:Y:S01]  /*2340*/  HFMA2.MMA R96, -RZ, RZ, 0, 4.76837158203125e-07 ;  /* 0x00000008ff607435 */ /* 0x000fe200000001ff */
[----:B------:R-:W-:Y:S02]  /*2350*/  MOV R83, 0x1f ;  /* 0x0000001f00537802 */ /* 0x000fe40000000f00 */
[----:B------:R-:W-:Y:S02]  /*2360*/  MOV R94, 0xffffffff ;  /* 0xffffffff005e7802 */ /* 0x000fe40000000f00 */
[----:B------:R-:W-:Y:S02]  /*2370*/  MOV R58, 0x2390 ;  /* 0x00002390003a7802 */ /* 0x000fe40000000f00 */
[----:B------:R-:W-:Y:S05]  /*2380*/  CALL.REL.NOINC `($__internal_48_$__cuda_sm70_shflsync_bfly_p) ;  /* 0x0000058000007944 */ /* 0x000fea0003c00000 */
[----:B01----:R-:W-:Y:S01]  /*2390*/  FADD.FTZ R57, R57, R96 ;  /* 0x0000006039397221 */ /* 0x003fe20000010000 */
[----:B------:R-:W-:Y:S01]  /*23a0*/  HFMA2.MMA R96, -RZ, RZ, 0, 9.5367431640625e-07 ;  /* 0x00000010ff607435 */ /* 0x000fe200000001ff */
[----:B------:R-:W-:-:S02]  /*23b0*/  MOV R83, 0x1f ;  /* 0x0000001f00537802 */ /* 0x000fc40000000f00 */
[----:B------:R-:W-:Y:S02]  /*23c0*/  MOV R94, 0xffffffff ;  /* 0xffffffff005e7802 */ /* 0x000fe40000000f00 */
[----:B------:R-:W-:Y:S02]  /*23d0*/  MOV R58, 0x23f0 ;  /* 0x000023f0003a7802 */ /* 0x000fe40000000f00 */
[----:B------:R-:W-:Y:S05]  /*23e0*/  CALL.REL.NOINC `($__internal_48_$__cuda_sm70_shflsync_bfly_p) ;  /* 0x0000052000007944 */ /* 0x000fea0003c00000 */
[----:B-1----:R-:W-:Y:S01]  /*23f0*/  FADD.FTZ R56, R57, R96 ;  /* 0x0000006039387221 */ /* 0x002fe20000010000 */
[----:B------:R-:W-:-:S03]  /*2400*/  HFMA2.MMA R96, -RZ, RZ, 0, 5.9604644775390625e-08 ;  /* 0x00000001ff607435 */ /* 0x000fc600000001ff */
[----:B------:R-:W-:-:S04]  /*2410*/  FMUL.FTZ R56, R77, R56 ;  /* 0x000000384d387220 */ /* 0x000fc80000410000 */
[--C-:B0-----:R-:W-:Y:S02]  /*2420*/  FADD.FTZ R57, R32, -R56.reuse ;  /* 0x8000003820397221 */ /* 0x101fe40000010000 */
        /* <DEDUP_REMOVED lines=50> */
[----:B------:R-:W-:Y:S02]  /*2750*/  MOV R94, 0xffffffff ;  /* 0xffffffff005e7802 */ /* 0x000fe40000000f00 */
[----:B------:R-:W-:Y:S05]  /*2760*/  CALL.REL.NOINC `($__internal_48_$__cuda_sm70_shflsync_bfly_p) ;  /* 0x000001a000007944 */ /* 0x000fea0003c00000 */
[----:B01----:R-:W-:Y:S01]  /*2770*/  FADD.FTZ R57, R57, R96 ;  /* 0x0000006039397221 */ /* 0x003fe20000010000 */
[----:B------:R-:W-:Y:S01]  /*2780*/  HFMA2.MMA R96, -RZ, RZ, 0, 1.1920928955078125e-07 ;  /* 0x00000002ff607435 */ /* 0x000fe200000001ff */
[----:B------:R-:W-:Y:S02]  /*2790*/  MOV R83, 0x1f ;  /* 0x0000001f00537802 */ /* 0x000fe40000000f00 */
[----:B------:R-:W-:Y:S02]  /*27a0*/  MOV R94, 0xffffffff ;  /* 0xffffffff005e7802 */ /* 0x000fe40000000f00 */
[----:B------:R-:W-:Y:S02]  /*27b0*/  MOV R58, 0x27d0 ;  /* 0x000027d0003a7802 */ /* 0x000fe40000000f00 */
[----:B------:R-:W-:Y:S05]  /*27c0*/  CALL.REL.NOINC `($__internal_48_$__cuda_sm70_shflsync_bfly_p) ;  /* 0x0000014000007944 */ /* 0x000fea0003c00000 */
[----:B01----:R-:W-:Y:S01]  /*27d0*/  FADD.FTZ R57, R57, R96 ;  /* 0x0000006039397221 */ /* 0x003fe20000010000 */
[----:B------:R-:W-:Y:S01]  /*27e0*/  HFMA2.MMA R96, -RZ, RZ, 0, 2.384185791015625e-07 ;  /* 0x00000004ff607435 */ /* 0x000fe200000001ff */
[----:B------:R-:W-:Y:S02]  /*27f0*/  MOV R83, 0x1f ;  /* 0x0000001f00537802 */ /* 0x000fe40000000f00 */
[----:B------:R-:W-:-:S02]  /*2800*/  MOV R94, 0xffffffff ;  /* 0xffffffff005e7802 */ /* 0x000fc40000000f00 */
        /* <DEDUP_REMOVED lines=8> */
[----:B-1----:R-:W-:Y:S01]  /*2890*/  FADD.FTZ R95, R57, R96 ;  /* 0x00000060395f7221 */ /* 0x002fe20000010000 */
[----:B------:R-:W-:Y:S01]  /*28a0*/  HFMA2.MMA R96, -RZ, RZ, 0, 9.5367431640625e-07 ;  /* 0x00000010ff607435 */ /* 0x000fe200000001ff */
[----:B0-----:R-:W-:Y:S02]  /*28b0*/  MOV R83, 0x1f ;  /* 0x0000001f00537802 */ /* 0x001fe40000000f00 */
[----:B------:R-:W-:-:S02]  /*28c0*/  MOV R94, 0xffffffff ;  /* 0xffffffff005e7802 */ /* 0x000fc40000000f00 */
[----:B------:R-:W-:Y:S02]  /*28d0*/  MOV R57, R95 ;  /* 0x0000005f00397202 */ /* 0x000fe40000000f00 */
[----:B------:R-:W-:Y:S02]  /*28e0*/  MOV R58, 0x2900 ;  /* 0x00002900003a7802 */ /* 0x000fe40000000f00 */
[----:B------:R-:W-:Y:S05]  /*28f0*/  CALL.REL.NOINC `($__internal_48_$__cuda_sm70_shflsync_bfly_p) ;  /* 0x0000001000007944 */ /* 0x000fea0003c00000 */
[----:B01----:R-:W-:Y:S05]  /*2900*/  BRA `(.L_x_7067) ;  /* 0xffffee0000007947 */ /* 0x003fea000383ffff */
        .weak           $__internal_48_$__cuda_sm70_shflsync_bfly_p
        .type           $__internal_48_$__cuda_sm70_shflsync_bfly_p,@function
        .size           $__internal_48_$__cuda_sm70_shflsync_bfly_p,(.L_x_22136 - $__internal_48_$__cuda_sm70_shflsync_bfly_p)
$__internal_48_$__cuda_sm70_shflsync_bfly_p:
[----:B------:R-:W-:Y:S01]  /*2910*/  HFMA2.MMA R59, -RZ, RZ, 0, 0 ;  /* 0x00000000ff3b7435 */ /* 0x000fe200000001ff */
[----:B------:R-:W-:Y:S04]  /*2920*/  WARPSYNC R94 ;  /* 0x0000005e00007348 */ /* 0x000fe80003800000 */
[----:B------:R0:W1:Y:S01]  /*2930*/  SHFL.BFLY PT, R96, R57, R96, R83 ;  /* 0x0c00006039607389 */ /* 0x00006200000e0053 */
[----:B------:R-:W-:Y:S05]  /*2940*/  RET.REL.NODEC R58 `(_ZN10layer_norm13ln_fwd_kernelINS_13Kernel_traitsI13__nv_bfloat16S2_fS2_fjLj3072ELj1ELj1ELj4ELj16ENS_18Kernel_traits_baseILj3072ES2_S2_fS2_fjLj128EEEEELb0ELb0ELb0ELb0EEEvNS_9FwdParamsE) ;  /* 0xffffd6b03a007950 */ /* 0x000fea0003c3ffff */
.L_x_7068:
        /* <DEDUP_REMOVED lines=11> */
.L_x_22136:


//--------------------- .text._ZN10layer_norm13ln_fwd_kernelINS_13Kernel_traitsI13__nv_bfloat16S2_fS2_fjLj3072ELj1ELj1ELj4ELj16ENS_18Kernel_traits_baseILj3072ES2_S2_fS2_fjLj128EEEEELb0ELb0ELb0ELb1EEEvNS_9FwdParamsE --------------------------
	.section	.text._ZN10layer_norm13ln_fwd_kernelINS_13Kernel_traitsI13__nv_bfloat16S2_fS2_fjLj3072ELj1ELj1ELj4ELj16ENS_18Kernel_traits_baseILj3072ES2_S2_fS2_fjLj128EEEEELb0ELb0ELb0ELb1EEEvNS_9FwdParamsE,"ax",@progbits
	.sectioninfo	@"SHI_REGISTERS=95"
	.align	128
        .global         _ZN10layer_norm13ln_fwd_kernelINS_13Kernel_traitsI13__nv_bfloat16S2_fS2_fjLj3072ELj1ELj1ELj4ELj16ENS_18Kernel_traits_baseILj3072ES2_S2_fS2_fjLj128EEEEELb0ELb0ELb0ELb1EEEvNS_9FwdParamsE
        .type           _ZN10layer_norm13ln_fwd_kernelINS_13Kernel_traitsI13__nv_bfloat16S2_fS2_fjLj3072ELj1ELj1ELj4ELj16ENS_18Kernel_traits_baseILj3072ES2_S2_fS2_fjLj128EEEEELb0ELb0ELb0ELb1EEEvNS_9FwdParamsE,@function
        .size           _ZN10layer_norm13ln_fwd_kernelINS_13Kernel_traitsI13__nv_bfloat16S2_fS2_fjLj3072ELj1ELj1ELj4ELj16ENS_18Kernel_traits_baseILj3072ES2_S2_fS2_fjLj128EEEEELb0ELb0ELb0ELb1EEEvNS_9FwdParamsE,(.L_x_22137 - _ZN10layer_norm13ln_fwd_kernelINS_13Kernel_traitsI13__nv_bfloat16S2_fS2_fjLj3072ELj1ELj1ELj4ELj16ENS_18Kernel_traits_baseILj3072ES2_S2_fS2_fjLj128EEEEELb0ELb0ELb0ELb1EEEvNS_9FwdParamsE)
        .other          _ZN10layer_norm13ln_fwd_kernelINS_13Kernel_traitsI13__nv_bfloat16S2_fS2_fjLj3072ELj1ELj1ELj4ELj16ENS_18Kernel_traits_baseILj3072ES2_S2_fS2_fjLj128EEEEELb0ELb0ELb0ELb1EEEvNS_9FwdParamsE,@"STO_CUDA_ENTRY STV_DEFAULT"
_ZN10layer_norm13ln_fwd_kernelINS_13Kernel_traitsI13__nv_bfloat16S2_fS2_fjLj3072ELj1ELj1ELj4ELj16ENS_18Kernel_traits_baseILj3072ES2_S2_fS2_fjLj128EEEEELb0ELb0ELb0ELb1EEEvNS_9FwdParamsE:
.text._ZN10layer_norm13ln_fwd_kernelINS_13Kernel_traitsI13__nv_bfloat16S2_fS2_fjLj3072ELj1ELj1ELj4ELj16ENS_18Kernel_traits_baseILj3072ES2_S2_fS2_fjLj128EEEEELb0ELb0ELb0ELb1EEEvNS_9FwdParamsE:
        /* <DEDUP_REMOVED lines=12> */
[----:B-1----:R-:W-:Y:S02]  /*00c0*/  LEA.HI R74, R70, UR6, RZ, 0x19 ;  /* 0x00000006464a7c11 */ /* 0x002fe4000f8fc8ff */
[----:B------:R-:W-:Y:S01]  /*00d0*/  IADD3 R2, P2, R0, c[0x0][0x1b0], RZ ;  /* 0x00006c0000027a10 */ /* 0x000fe20007f5e0ff */
[----:B------:R0:W5:Y:S01]  /*00e0*/  @P0 LDG.E.128 R24, [R4.64+0x1000] ;  /* 0x0010000404180981 */ /* 0x000162000c1e1d00 */
[----:B------:R-:W-:Y:S02]  /*00f0*/  ISETP.GE.AND P1, PT, R74, c[0x0][0x164], PT ;  /* 0x000059004a007a0c */ /* 0x000fe40003f26270 */
[----:B------:R-:W-:-:S11]  /*0100*/  IADD3.X R3, RZ, c[0x0][0x1b4], RZ, P2, !PT ;  /* 0x00006d00ff037a10 */ /* 0x000fd600017fe4ff */
[----:B------:R-:W-:Y:S05]  /*0110*/  @P1 EXIT ;  /* 0x000000000000194d */ /* 0x000fea0003800000 */
[----:B0----5:R-:W-:Y:S01]  /*0120*/  @!P0 CS2R R8, SRZ ;  /* 0x0000000000088805 */ /* 0x021fe2000001ff00 */
[----:B------:R-:W-:Y:S01]  /*0130*/  @!P0 CS2R R10, SRZ ;  /* 0x00000000000a8805 */ /* 0x000fe2000001ff00 */
[----:B------:R-:W-:Y:S01]  /*0140*/  @!P0 CS2R R28, SRZ ;  /* 0x00000000001c8805 */ /* 0x000fe2000001ff00 */
[----:B------:R-:W-:Y:S01]  /*0150*/  @!P0 CS2R R30, SRZ ;  /* 0x00000000001e8805 */ /* 0x000fe2000001ff00 */
[----:B------:R-:W-:Y:S01]  /*0160*/  @!P0 CS2R R24, SRZ ;  /* 0x0000000000188805 */ /* 0x000fe2000001ff00 */
[----:B------:R-:W-:Y:S01]  /*0170*/  @!P0 CS2R R26, SRZ ;  /* 0x00000000001a8805 */ /* 0x000fe2000001ff00 */
[----:B------:R0:W5:Y:S01]  /*0180*/  LDG.E.128 R20, [R2.64] ;  /* 0x0000000402147981 */ /* 0x000162000c1e1d00 */
[----:B------:R-:W-:Y:S01]  /*0190*/  PRMT R0, RZ, 0x5410, R8 ;  /* 0x00005410ff007816 */ /* 0x000fe20000000008 */
[----:B------:R-:W-:Y:S02]  /*01a0*/  HFMA2.MMA R73, -RZ, RZ, 0, 5.9604644775390625e-08 ;  /* 0x00000001ff497435 */ /* 0x000fe400000001ff */
[----:B------:R0:W5:Y:S01]  /*01b0*/  LDG.E.128 R16, [R2.64+0x800] ;  /* 0x0008000402107981 */ /* 0x000162000c1e1d00 */
[----:B------:R-:W-:-:S03]  /*01c0*/  PRMT R4, RZ, 0x7610, R9 ;  /* 0x00007610ff047816 */ /* 0x000fc60000000009 */
[----:B------:R0:W5:Y:S01]  /*01d0*/  LDG.E.128 R12, [R2.64+0x1000] ;  /* 0x00100004020c7981 */ /* 0x000162000c1e1d00 */
[--C-:B------:R-:W-:Y:S01]  /*01e0*/  PRMT R5, RZ, 0x5410, R10.reuse ;  /* 0x00005410ff057816 */ /* 0x100fe2000000000a */
[----:B------:R-:W-:Y:S01]  /*01f0*/  ULDC.U8 UR6, c[0x0][0x1f0] ;  /* 0x00007c0000067ab9 */ /* 0x000fe20000000000 */
[----:B------:R-:W-:Y:S02]  /*0200*/  PRMT R6, RZ, 0x7610, R10 ;  /* 0x00007610ff067816 */ /* 0x000fe4000000000a */
[----:B------:R-:W-:Y:S02]  /*0210*/  PRMT R7, RZ, 0x5410, R11 ;  /* 0x00005410ff077816 */ /* 0x000fe4000000000b */
[----:B------:R-:W-:Y:S02]  /*0220*/  PRMT R10, RZ, 0x7610, R28 ;  /* 0x00007610ff0a7816 */ /* 0x000fe4000000001c */
[----:B------:R-:W-:Y:S02]  /*0230*/  PRMT R64, RZ, 0x7610, R29 ;  /* 0x00007610ff407816 */ /* 0x000fe4000000001d */
[----:B0-----:R-:W-:-:S02]  /*0240*/  PRMT R2, RZ, 0x7610, R8 ;  /* 0x00007610ff027816 */ /* 0x001fc40000000008 */
[----:B------:R-:W-:Y:S02]  /*0250*/  PRMT R3, RZ, 0x5410, R9 ;  /* 0x00005410ff037816 */ /* 0x000fe40000000009 */
[----:B------:R-:W-:Y:S02]  /*0260*/  PRMT R8, RZ, 0x7610, R11 ;  /* 0x00007610ff087816 */ /* 0x000fe4000000000b */
        /* <DEDUP_REMOVED lines=14> */
.L_x_7072:
[----:B------:R-:W-:Y:S01]  /*0350*/  ISETP.NE.U32.AND P1, PT, RZ, c[0x0][0x1c0], PT ;  /* 0x00007000ff007a0c */ /* 0x000fe20003f25070 */
[----:B------:R-:W-:Y:S01]  /*0360*/  IMAD R32, R74, c[0x0][0x168], RZ ;  /* 0x00005a004a207a24 */ /* 0x000fe200078e02ff */
[----:B------:R-:W-:Y:S02]  /*0370*/  LOP3.LUT R79, R70, 0x7f, RZ, 0xc0, !PT ;  /* 0x0000007f464f7812 */ /* 0x000fe400078ec0ff */
[----:B------:R-:W-:-:S02]  /*0380*/  ISETP.NE.AND.EX P1, PT, RZ, c[0x0][0x1c4], PT, P1 ;  /* 0x00007100ff007a0c */ /* 0x000fc40003f25310 */
[----:B------:R-:W-:Y:S02]  /*0390*/  SHF.R.S32.HI R33, RZ, 0x1f, R32 ;  /* 0x0000001fff217819 */ /* 0x000fe40000011420 */
[----:B------:R-:W-:Y:S02]  /*03a0*/  ISETP.NE.U32.AND P0, PT, RZ, c[0x0][0x180], PT ;  /* 0x00006000ff007a0c */ /* 0x000fe40003f05070 */
[----:B------:R-:W-:Y:S02]  /*03b0*/  LEA.HI R32, R33, R32, RZ, 0x3 ;  /* 0x0000002021207211 */ /* 0x000fe400078f18ff */
[----:B------:R-:W-:Y:S02]  /*03c0*/  MOV R56, 0x10 ;  /* 0x0000001000387802 */ /* 0x000fe40000000f00 */
[----:B------:R-:W-:-:S03]  /*03d0*/  LEA.HI.SX32 R79, R32, R79, 0x1d ;  /* 0x0000004f204f7211 */ /* 0x000fc600078feaff */
[----:B------:R-:W-:Y:S02]  /*03e0*/  @P1 MOV R37, 0x2 ;  /* 0x0000000200251802 */ /* 0x000fe40000000f00 */
[----:B------:R-:W-:Y:S01]  /*03f0*/  ISETP.NE.AND.EX P0, PT, RZ, c[0x0][0x184], PT, P0 ;  /* 0x00006100ff007a0c */ /* 0x000fe20003f05300 */
[----:B------:R-:W-:-:S04]  /*0400*/  IMAD.WIDE.U32 R32, R79, R56, c[0x0][0x170] ;  /* 0x00005c004f207625 */ /* 0x000fc800078e0038 */
[----:B------:R-:W-:Y:S01]  /*0410*/  @P1 IMAD.WIDE R36, R74, R37, c[0x0][0x1c0] ;  /* 0x000070004a241625 */ /* 0x000fe200078e0225 */
[----:B------:R-:W-:Y:S01]  /*0420*/  MOV R84, 0x20 ;  /* 0x0000002000547802 */ /* 0x000fe20000000f00 */
[----:B------:R-:W2:Y:S04]  /*0430*/  LDG.E.128 R32, [R32.64] ;  /* 0x0000000420207981 */ /* 0x000ea8000c1e1d00 */
[----:B------:R-:W3:Y:S02]  /*0440*/  @P1 LDG.E.U16 R36, [R36.64] ;  /* 0x0000000424241981 */ /* 0x000ee4000c1e1500 */
[----:B------:R-:W-:-:S05]  /*0450*/  @P0 IMAD.WIDE.U32 R38, R79, R84, c[0x0][0x180] ;  /* 0x000060004f260625 */ /* 0x000fca00078e0054 */
[----:B------:R2:W4:Y:S04]  /*0460*/  @P0 LDG.E.128 R24, [R38.64] ;  /* 0x0000000426180981 */ /* 0x000528000c1e1d00 */
[----:B------:R2:W4:Y:S01]  /*0470*/  @P0 LDG.E.128 R28, [R38.64+0x10] ;  /* 0x00001004261c0981 */ /* 0x000522000c1e1d00 */
[----:B------:R-:W-:Y:S02]  /*0480*/  ISETP.NE.U32.AND P2, PT, RZ, c[0x0][0x180], PT ;  /* 0x00006000ff007a0c */ /* 0x000fe40003f45070 */
[----:B------:R-:W-:Y:S02]  /*0490*/  MOV R63, 0x3f800000 ;  /* 0x3f800000003f7802 */ /* 0x000fe40000000f00 */
[C---:B------:R-:W-:Y:S01]  /*04a0*/  IADD3 R81, R79.reuse, 0x80, RZ ;  /* 0x000000804f517810 */ /* 0x040fe20007ffe0ff */
[----:B------:R-:W-:-:S04]  /*04b0*/  IMAD.WIDE.U32 R54, R79, R84, c[0x0][0x188] ;  /* 0x000062004f367625 */ /* 0x000fc800078e0054 */
[----:B------:R-:W-:Y:S01]  /*04c0*/  @P0 IMAD.WIDE.U32 R52, R84, R81, c[0x0][0x180] ;  /* 0x0000600054340625 */ /* 0x000fe200078e0051 */
[----:B--2---:R-:W-:Y:S02]  /*04d0*/  PRMT R38, RZ, 0x7610, R32 ;  /* 0x00007610ff267816 */ /* 0x004fe40000000020 */
[----:B---3--:R-:W-:Y:S02]  /*04e0*/  @P1 PRMT R63, RZ, 0x5410, R36 ;  /* 0x00005410ff3f1816 */ /* 0x008fe40000000024 */
[----:B------:R-:W-:Y:S02]  /*04f0*/  ISETP.NE.AND.EX P1, PT, RZ, c[0x0][0x184], PT, P2 ;  /* 0x00006100ff007a0c */ /* 0x000fe40003f25320 */
[----:B------:R-:W-:Y:S02]  /*0500*/  PRMT R36, RZ, 0x5410, R32 ;  /* 0x00005410ff247816 */ /* 0x000fe40000000020 */
[--C-:B------:R-:W-:Y:S02]  /*0510*/  PRMT R40, RZ, 0x5410, R33.reuse ;  /* 0x00005410ff287816 */ /* 0x100fe40000000021 */
[----:B------:R-:W-:-:S02]  /*0520*/  PRMT R42, RZ, 0x7610, R33 ;  /* 0x00007610ff2a7816 */ /* 0x000fc40000000021 */
[--C-:B------:R-:W-:Y:S02]  /*0530*/  PRMT R44, RZ, 0x5410, R34.reuse ;  /* 0x00005410ff2c7816 */ /* 0x100fe40000000022 */
[----:B------:R-:W-:Y:S02]  /*0540*/  PRMT R46, RZ, 0x7610, R34 ;  /* 0x00007610ff2e7816 */ /* 0x000fe40000000022 */
[--C-:B------:R-:W-:Y:S02]  /*0550*/  PRMT R48, RZ, 0x5410, R35.reuse ;  /* 0x00005410ff307816 */ /* 0x100fe40000000023 */
[----:B------:R-:W-:Y:S01]  /*0560*/  PRMT R50, RZ, 0x7610, R35 ;  /* 0x00007610ff327816 */ /* 0x000fe20000000023 */
[-C--:B------:R-:W-:Y:S02]  /*0570*/  FMUL.FTZ R32, R36, R63.reuse ;  /* 0x0000003f24207220 */ /* 0x080fe40000410000 */
[-C--:B------:R-:W-:Y:S02]  /*0580*/  FMUL.FTZ R33, R38, R63.reuse ;  /* 0x0000003f26217220 */ /* 0x080fe40000410000 */
[----:B------:R-:W-:-:S02]  /*0590*/  FMUL.FTZ R34, R40, R63 ;  /* 0x0000003f28227220 */ /* 0x000fc40000410000 */
[-C--:B------:R-:W-:Y:S02]  /*05a0*/  FMUL.FTZ R35, R42, R63.reuse ;  /* 0x0000003f2a237220 */ /* 0x080fe40000410000 */
[-C--:B------:R-:W-:Y:S02]  /*05b0*/  FMUL.FTZ R36, R44, R63.reuse ;  /* 0x0000003f2c247220 */ /* 0x080fe40000410000 */
[-C--:B------:R-:W-:Y:S02]  /*05c0*/  FMUL.FTZ R37, R46, R63.reuse ;  /* 0x0000003f2e257220 */ /* 0x080fe40000410000 */
[-C--:B------:R-:W-:Y:S02]  /*05d0*/  FMUL.FTZ R38, R48, R63.reuse ;  /* 0x0000003f30267220 */ /* 0x080fe40000410000 */
[----:B------:R-:W-:Y:S02]  /*05e0*/  FMUL.FTZ R39, R50, R63 ;  /* 0x0000003f32277220 */ /* 0x000fe40000410000 */
[----:B----4-:R-:W-:-:S02]  /*05f0*/  @P1 FADD.FTZ R32, R24, R32 ;  /* 0x0000002018201221 */ /* 0x010fc40000010000 */
[----:B------:R-:W-:Y:S02]  /*0600*/  @P1 FADD.FTZ R33, R25, R33 ;  /* 0x0000002119211221 */ /* 0x000fe40000010000 */
[----:B------:R-:W-:Y:S02]  /*0610*/  @P1 FADD.FTZ R34, R26, R34 ;  /* 0x000000221a221221 */ /* 0x000fe40000010000 */
[----:B------:R-:W-:Y:S02]  /*0620*/  @P1 FADD.FTZ R35, R27, R35 ;  /* 0x000000231b231221 */ /* 0x000fe40000010000 */
[----:B------:R-:W-:Y:S02]  /*0630*/  @P1 FADD.FTZ R36, R28, R36 ;  /* 0x000000241c241221 */ /* 0x000fe40000010000 */
[----:B------:R-:W-:Y:S02]  /*0640*/  @P1 FADD.FTZ R37, R29, R37 ;  /* 0x000000251d251221 */ /* 0x000fe40000010000 */
[----:B------:R-:W-:-:S02]  /*0650*/  @P1 FADD.FTZ R38, R30, R38 ;  /* 0x000000261e261221 */ /* 0x000fc40000010000 */
[----:B------:R-:W-:Y:S02]  /*0660*/  @P1 FADD.FTZ R39, R31, R39 ;  /* 0x000000271f271221 */ /* 0x000fe40000010000 */
[----:B------:R-:W-:Y:S01]  /*0670*/  IMAD.WIDE.U32 R48, R81, R56, c[0x0][0x170] ;  /* 0x00005c0051307625 */ /* 0x000fe200078e0038 */
[----:B------:R-:W-:Y:S04]  /*0680*/  STG.E.128 [R54.64], R32 ;  /* 0x0000002036007986 */ /* 0x000fe8000c101d04 */
[----:B------:R0:W-:Y:S04]  /*0690*/  STG.E.128 [R54.64+0x10], R36 ;  /* 0x0000102436007986 */ /* 0x0001e8000c101d04 */
[----:B------:R-:W2:Y:S01]  /*06a0*/  LDG.E.128 R48, [R48.64] ;  /* 0x0000000430307981 */ /* 0x000ea2000c1e1d00 */
[----:B------:R-:W-:-:S02]  /*06b0*/  MOV R40, R24 ;  /* 0x0000001800287202 */ /* 0x000fc40000000f00 */
[----:B------:R-:W-:Y:S02]  /*06c0*/  MOV R41, R25 ;  /* 0x0000001900297202 */ /* 0x000fe40000000f00 */
[----:B------:R-:W-:Y:S02]  /*06d0*/  MOV R42, R26 ;  /* 0x0000001a002a7202 */ /* 0x000fe40000000f00 */
[----:B------:R-:W-:Y:S02]  /*06e0*/  MOV R43, R27 ;  /* 0x0000001b002b7202 */ /* 0x000fe40000000f00 */
[----:B------:R-:W-:Y:S02]  /*06f0*/  MOV R44, R28 ;  /* 0x0000001c002c7202 */ /* 0x000fe40000000f00 */
[----:B------:R-:W-:Y:S02]  /*0700*/  MOV R45, R29 ;  /* 0x0000001d002d7202 */ /* 0x000fe40000000f00 */
[----:B------:R-:W-:Y:S01]  /*0710*/  MOV R46, R30 ;  /* 0x0000001e002e7202 */ /* 0x000fe20000000f00 */
[----:B------:R2:W3:Y:S01]  /*0720*/  @P0 LDG.E.128 R40, [R52.64] ;  /* 0x0000000434280981 */ /* 0x0004e2000c1e1d00 */
[----:B------:R-:W-:-:S06]  /*0730*/  MOV R47, R31 ;  /* 0x0000001f002f7202 */ /* 0x000fcc0000000f00 */
[----:B------:R2:W4:Y:S01]  /*0740*/  @P0 LDG.E.128 R44, [R52.64+0x10] ;  /* 0x00001004342c0981 */ /* 0x000522000c1e1d00 */
[----:B------:R-:W-:Y:S01]  /*0750*/  IADD3 R82, R79, 0x100, RZ ;  /* 0x000001004f527810 */ /* 0x000fe20007ffe0ff */
[----:B------:R-:W-:-:S04]  /*0760*/  IMAD.WIDE.U32 R86, R84, R81, c[0x0][0x188] ;  /* 0x0000620054567625 */ /* 0x000fc800078e0051 */
[----:B------:R-:W-:Y:S01]  /*0770*/  IMAD.WIDE.U32 R56, R82, R56, c[0x0][0x170] ;  /* 0x00005c0052387625 */ /* 0x000fe200078e0038 */
[--C-:B--2---:R-:W-:Y:S02]  /*0780*/  PRMT R52, RZ, 0x5410, R48.reuse ;  /* 0x00005410ff347816 */ /* 0x104fe40000000030 */
[----:B0-----:R-:W-:Y:S02]  /*0790*/  PRMT R54, RZ, 0x7610, R48 ;  /* 0x00007610ff367816 */ /* 0x001fe40000000030 */
[--C-:B------:R-:W-:Y:S02]  /*07a0*/  PRMT R58, RZ, 0x5410, R49.reuse ;  /* 0x00005410ff3a7816 */ /* 0x100fe40000000031 */
[----:B------:R-:W-:Y:S02]  /*07b0*/  PRMT R60, RZ, 0x7610, R49 ;  /* 0x00007610ff3c7816 */ /* 0x000fe40000000031 */
[--C-:B------:R-:W-:Y:S02]  /*07c0*/  PRMT R62, RZ, 0x5410, R50.reuse ;  /* 0x00005410ff3e7816 */ /* 0x100fe40000000032 */
[----:B------:R-:W-:-:S02]  /*07d0*/  PRMT R88, RZ, 0x7610, R50 ;  /* 0x00007610ff587816 */ /* 0x000fc40000000032 */
[--C-:B------:R-:W-:Y:S02]  /*07e0*/  PRMT R90, RZ, 0x5410, R51.reuse ;  /* 0x00005410ff5a7816 */ /* 0x100fe40000000033 */
[----:B------:R-:W-:Y:S01]  /*07f0*/  PRMT R92, RZ, 0x7610, R51 ;  /* 0x00007610ff5c7816 */ /* 0x000fe20000000033 */
[-C--:B------:R-:W-:Y:S02]  /*0800*/  FMUL.FTZ R48, R52, R63.reuse ;  /* 0x0000003f34307220 */ /* 0x080fe40000410000 */
[-C--:B------:R-:W-:Y:S02]  /*0810*/  FMUL.FTZ R49, R54, R63.reuse ;  /* 0x0000003f36317220 */ /* 0x080fe40000410000 */
[-C--:B------:R-:W-:Y:S02]  /*0820*/  FMUL.FTZ R50, R58, R63.reuse ;  /* 0x0000003f3a327220 */ /* 0x080fe40000410000 */
[-C--:B------:R-:W-:Y:S02]  /*0830*/  FMUL.FTZ R51, R60, R63.reuse ;  /* 0x0000003f3c337220 */ /* 0x080fe40000410000 */
[----:B------:R-:W-:-:S02]  /*0840*/  FMUL.FTZ R52, R62, R63 ;  /* 0x0000003f3e347220 */ /* 0x000fc40000410000 */
[-C--:B------:R-:W-:Y:S02]  /*0850*/  FMUL.FTZ R53, R88, R63.reuse ;  /* 0x0000003f58357220 */ /* 0x080fe40000410000 */
[-C--:B------:R-:W-:Y:S02]  /*0860*/  FMUL.FTZ R54, R90, R63.reuse ;  /* 0x0000003f5a367220 */ /* 0x080fe40000410000 */
[----:B------:R-:W-:Y:S02]  /*0870*/  FMUL.FTZ R55, R92, R63 ;  /* 0x0000003f5c377220 */ /* 0x000fe40000410000 */
[----:B---3--:R-:W-:Y:S02]  /*0880*/  @P1 FADD.FTZ R48, R40, R48 ;  /* 0x0000003028301221 */ /* 0x008fe40000010000 */
[----:B------:R-:W-:Y:S02]  /*0890*/  @P1 FADD.FTZ R49, R41, R49 ;  /* 0x0000003129311221 */ /* 0x000fe40000010000 */
[----:B------:R-:W-:-:S02]  /*08a0*/  @P1 FADD.FTZ R50, R42, R50 ;  /* 0x000000322a321221 */ /* 0x000fc40000010000 */
[----:B------:R-:W-:Y:S02]  /*08b0*/  @P1 FADD.FTZ R51, R43, R51 ;  /* 0x000000332b331221 */ /* 0x000fe40000010000 */
[----:B----4-:R-:W-:Y:S02]  /*08c0*/  @P1 FADD.FTZ R52, R44, R52 ;  /* 0x000000342c341221 */ /* 0x010fe40000010000 */
[----:B------:R-:W-:Y:S02]  /*08d0*/  @P1 FADD.FTZ R53, R45, R53 ;  /* 0x000000352d351221 */ /* 0x000fe40000010000 */
[----:B------:R-:W-:Y:S02]  /*08e0*/  @P1 FADD.FTZ R54, R46, R54 ;  /* 0x000000362e361221 */ /* 0x000fe40000010000 */
[----:B------:R-:W-:Y:S01]  /*08f0*/  @P1 FADD.FTZ R55, R47, R55 ;  /* 0x000000372f371221 */ /* 0x000fe20000010000 */
[----:B------:R-:W-:Y:S04]  /*0900*/  STG.E.128 [R86.64], R48 ;  /* 0x0000003056007986 */ /* 0x000fe8000c101d04 */
[----:B------:R0:W-:Y:S04]  /*0910*/  STG.E.128 [R86.64+0x10], R52 ;  /* 0x0000103456007986 */ /* 0x0001e8000c101d04 */
[----:B------:R-:W2:Y:S01]  /*0920*/  LDG.E.128 R56, [R56.64] ;  /* 0x0000000438387981 */ /* 0x000ea2000c1e1d00 */
[----:B------:R-:W-:Y:S01]  /*0930*/  @P0 MOV R24, R40 ;  /* 0x0000002800180202 */ /* 0x000fe20000000f00 */
[----:B------:R-:W-:Y:S01]  /*0940*/  @P0 IMAD.WIDE.U32 R60, R84, R82, c[0x0][0x180] ;  /* 0x00006000543c0625 */ /* 0x000fe200078e0052 */
[----:B------:R-:W-:-:S02]  /*0950*/  @P0 MOV R25, R41 ;  /* 0x0000002900190202 */ /* 0x000fc40000000f00 */
[----:B------:R-:W-:Y:S02]  /*0960*/  @P0 MOV R26, R42 ;  /* 0x0000002a001a0202 */ /* 0x000fe40000000f00 */
[----:B------:R-:W-:-:S06]  /*0970*/  @P0 MOV R27, R43 ;  /* 0x0000002b001b0202 */ /* 0x000fcc0000000f00 */
[----:B------:R1:W3:Y:S01]  /*0980*/  @P0 LDG.E.128 R24, [R60.64] ;  /* 0x000000043c180981 */ /* 0x0002e2000c1e1d00 */
[----:B------:R-:W-:Y:S02]  /*0990*/  @P0 MOV R28, R44 ;  /* 0x0000002c001c0202 */ /* 0x000fe40000000f00 */
[----:B------:R-:W-:Y:S02]  /*09a0*/  @P0 MOV R29, R45 ;  /* 0x0000002d001d0202 */ /* 0x000fe40000000f00 */
[----:B------:R-:W-:Y:S02]  /*09b0*/  @P0 MOV R30, R46 ;  /* 0x0000002e001e0202 */ /* 0x000fe40000000f00 */
[----:B------:R-:W-:-:S06]  /*09c0*/  @P0 MOV R31, R47 ;  /* 0x0000002f001f0202 */ /* 0x000fcc0000000f00 */
[----:B------:R1:W4:Y:S01]  /*09d0*/  @P0 LDG.E.128 R28, [R60.64+0x10] ;  /* 0x000010043c1c0981 */ /* 0x000322000c1e1d00 */
[----:B------:R-:W-:-:S04]  /*09e0*/  FADD.FTZ R62, RZ, R32 ;  /* 0x00000020ff3e7221 */ /* 0x000fc80000010000 */
[----:B------:R-:W-:-:S04]  /*09f0*/  FADD.FTZ R83, R33, R62 ;  /* 0x0000003e21537221 */ /* 0x000fc80000010000 */
[----:B------:R-:W-:-:S04]  /*0a00*/  FADD.FTZ R62, R34, R83 ;  /* 0x00000053223e7221 */ /* 0x000fc80000010000 */
[----:B------:R-:W-:-:S04]  /*0a10*/  FADD.FTZ R83, R35, R62 ;  /* 0x0000003e23537221 */ /* 0x000fc80000010000 */
[----:B------:R-:W-:-:S04]  /*0a20*/  FADD.FTZ R62, R36, R83 ;  /* 0x00000053243e7221 */ /* 0x000fc80000010000 */
[----:B------:R-:W-:-:S04]  /*0a30*/  FADD.FTZ R83, R37, R62 ;  /* 0x0000003e25537221 */ /* 0x000fc80000010000 */
[----:B------:R-:W-:Y:S01]  /*0a40*/  FADD.FTZ R62, R38, R83 ;  /* 0x00000053263e7221 */ /* 0x000fe20000010000 */
[--C-:B--2---:R-:W-:Y:S02]  /*0a50*/  PRMT R90, RZ, 0x5410, R57.reuse ;  /* 0x00005410ff5a7816 */ /* 0x104fe40000000039 */
[----:B------:R-:W-:Y:S01]  /*0a60*/  PRMT R92, RZ, 0x7610, R57 ;  /* 0x00007610ff5c7816 */ /* 0x000fe20000000039 */
[----:B------:R-:W-:Y:S01]  /*0a70*/  FADD.FTZ R57, R39, R62 ;  /* 0x0000003e27397221 */ /* 0x000fe20000010000 */
[----:B-1----:R-:W-:Y:S02]  /*0a80*/  PRMT R60, RZ, 0x5410, R56 ;  /* 0x00005410ff3c7816 */ /* 0x002fe40000000038 */
[----:B------:R-:W-:Y:S01]  /*0a90*/  PRMT R61, RZ, 0x5410, R58 ;  /* 0x00005410ff3d7816 */ /* 0x000fe2000000003a */
[----:B------:R-:W-:Y:S01]  /*0aa0*/  FADD.FTZ R85, R48, R57 ;  /* 0x0000003930557221 */ /* 0x000fe20000010000 */
[----:B------:R-:W-:Y:S02]  /*0ab0*/  PRMT R88, RZ, 0x7610, R56 ;  /* 0x00007610ff587816 */ /* 0x000fe40000000038 */
[----:B------:R-:W-:-:S02]  /*0ac0*/  PRMT R83, RZ, 0x7610, R58 ;  /* 0x00007610ff537816 */ /* 0x000fc4000000003a */
[--C-:B------:R-:W-:Y:S02]  /*0ad0*/  PRMT R62, RZ, 0x5410, R59.reuse ;  /* 0x00005410ff3e7816 */ /* 0x100fe4000000003b */
[----:B0-----:R-:W-:Y:S01]  /*0ae0*/  PRMT R86, RZ, 0x7610, R59 ;  /* 0x00007610ff567816 */ /* 0x001fe2000000003b */
[-C--:B------:R-:W-:Y:S02]  /*0af0*/  FMUL.FTZ R56, R60, R63.reuse ;  /* 0x0000003f3c387220 */ /* 0x080fe40000410000 */
[----:B------:R-:W-:Y:S02]  /*0b00*/  FADD.FTZ R85, R49, R85 ;  /* 0x0000005531557221 */ /* 0x000fe40000010000 */
[-C--:B------:R-:W-:Y:S02]  /*0b10*/  FMUL.FTZ R60, R61, R63.reuse ;  /* 0x0000003f3d3c7220 */ /* 0x080fe40000410000 */
[-C--:B------:R-:W-:Y:S02]  /*0b20*/  FMUL.FTZ R57, R88, R63.reuse ;  /* 0x0000003f58397220 */ /* 0x080fe40000410000 */
[----:B------:R-:W-:-:S02]  /*0b30*/  FMUL.FTZ R58, R90, R63 ;  /* 0x0000003f5a3a7220 */ /* 0x000fc40000410000 */
[-C--:B------:R-:W-:Y:S02]  /*0b40*/  FMUL.FTZ R59, R92, R63.reuse ;  /* 0x0000003f5c3b7220 */ /* 0x080fe40000410000 */
[-C--:B------:R-:W-:Y:S02]  /*0b50*/  FMUL.FTZ R61, R83, R63.reuse ;  /* 0x0000003f533d7220 */ /* 0x080fe40000410000 */
[-C--:B------:R-:W-:Y:S02]  /*0b60*/  FMUL.FTZ R62, R62, R63.reuse ;  /* 0x0000003f3e3e7220 */ /* 0x080fe40000410000 */
[----:B------:R-:W-:Y:S02]  /*0b70*/  FMUL.FTZ R63, R86, R63 ;  /* 0x0000003f563f7220 */ /* 0x000fe40000410000 */
[----:B------:R-:W-:Y:S01]  /*0b80*/  FADD.FTZ R86, R50, R85 ;  /* 0x0000005532567221 */ /* 0x000fe20000010000 */
[----:B---3--:R-:W-:-:S03]  /*0b90*/  @P0 MOV R40, R24 ;  /* 0x0000001800280202 */ /* 0x008fc60000000f00 */
[----:B------:R-:W-:Y:S02]  /*0ba0*/  FADD.FTZ R83, R51, R86 ;  /* 0x0000005633537221 */ /* 0x000fe40000010000 */
[----:B------:R-:W-:Y:S02]  /*0bb0*/  @P1 FADD.FTZ R56, R56, R40 ;  /* 0x0000002838381221 */ /* 0x000fe40000010000 */
[----:B------:R-:W-:Y:S01]  /*0bc0*/  FADD.FTZ R40, R52, R83 ;  /* 0x0000005334287221 */ /* 0x000fe20000010000 */
[----:B------:R-:W-:-:S03]  /*0bd0*/  @P0 MOV R41, R25 ;  /* 0x0000001900290202 */ /* 0x000fc60000000f00 */
[----:B------:R-:W-:-:S04]  /*0be0*/  FADD.FTZ R83, R53, R40 ;  /* 0x0000002835537221 */ /* 0x000fc80000010000 */
[----:B------:R-:W-:Y:S02]  /*0bf0*/  FADD.FTZ R40, R54, R83 ;  /* 0x0000005336287221 */ /* 0x000fe40000010000 */
[----:B------:R-:W-:Y:S02]  /*0c00*/  @P1 FADD.FTZ R57, R57, R41 ;  /* 0x0000002939391221 */ /* 0x000fe40000010000 */
[----:B------:R-:W-:Y:S01]  /*0c10*/  FADD.FTZ R41, R55, R40 ;  /* 0x0000002837297221 */ /* 0x000fe20000010000 */
[----:B------:R-:W-:Y:S02]  /*0c20*/  @P0 MOV R42, R26 ;  /* 0x0000001a002a0202 */ /* 0x000fe40000000f00 */
[----:B------:R-:W-:Y:S02]  /*0c30*/  @P0 MOV R43, R27 ;  /* 0x0000001b002b0202 */ /* 0x000fe40000000f00 */
[----:B----4-:R-:W-:Y:S02]  /*0c40*/  @P0 MOV R44, R28 ;  /* 0x0000001c002c0202 */ /* 0x010fe40000000f00 */
[----:B------:R-:W-:-:S02]  /*0c50*/  @P0 MOV R45, R29 ;  /* 0x0000001d002d0202 */ /* 0x000fc40000000f00 */
[----:B------:R-:W-:Y:S02]  /*0c60*/  @P0 MOV R46, R30 ;  /* 0x0000001e002e0202 */ /* 0x000fe40000000f00 */
[----:B------:R-:W-:Y:S01]  /*0c70*/  @P0 MOV R47, R31 ;  /* 0x0000001f002f0202 */ /* 0x000fe20000000f00 */
[----:B------:R-:W-:Y:S02]  /*0c80*/  FADD.FTZ R40, R56, R41 ;  /* 0x0000002938287221 */ /* 0x000fe40000010000 */
[----:B------:R-:W-:Y:S02]  /*0c90*/  @P1 FADD.FTZ R58, R58, R42 ;  /* 0x0000002a3a3a1221 */ /* 0x000fe40000010000 */
[----:B------:R-:W-:Y:S02]  /*0ca0*/  @P1 FADD.FTZ R59, R59, R43 ;  /* 0x0000002b3b3b1221 */ /* 0x000fe40000010000 */
[----:B------:R-:W-:Y:S02]  /*0cb0*/  @P1 FADD.FTZ R60, R60, R44 ;  /* 0x0000002c3c3c1221 */ /* 0x000fe40000010000 */
[----:B------:R-:W-:-:S02]  /*0cc0*/  @P1 FADD.FTZ R61, R61, R45 ;  /* 0x0000002d3d3d1221 */ /* 0x000fc40000010000 */
[----:B------:R-:W-:Y:S02]  /*0cd0*/  @P1 FADD.FTZ R62, R62, R46 ;  /* 0x0000002e3e3e1221 */ /* 0x000fe40000010000 */
[----:B------:R-:W-:-:S04]  /*0ce0*/  IMAD.WIDE.U32 R84, R84, R82, c[0x0][0x188] ;  /* 0x0000620054547625 */ /* 0x000fc800078e0052 */
[----:B------:R-:W-:Y:S02]  /*0cf0*/  @P1 FADD.FTZ R63, R63, R47 ;  /* 0x0000002f3f3f1221 */ /* 0x000fe40000010000 */
[----:B------:R-:W-:Y:S01]  /*0d00*/  FADD.FTZ R41, R57, R40 ;  /* 0x0000002839297221 */ /* 0x000fe20000010000 */
[----:B------:R0:W-:Y:S03]  /*0d10*/  STG.E.128 [R84.64], R56 ;  /* 0x0000003854007986 */ /* 0x0001e6000c101d04 */
[----:B------:R-:W-:Y:S01]  /*0d20*/  FADD.FTZ R40, R58, R41 ;  /* 0x000000293a287221 */ /* 0x000fe20000010000 */
[----:B------:R0:W-:Y:S03]  /*0d30*/  STG.E.128 [R84.64+0x10], R60 ;  /* 0x0000103c54007986 */ /* 0x0001e6000c101d04 */
[----:B------:R-:W-:Y:S01]  /*0d40*/  FADD.FTZ R41, R59, R40 ;  /* 0x000000283b297221 */ /* 0x000fe20000010000 */
[----:B------:R-:W-:-:S03]  /*0d50*/  LOP3.LUT P1, RZ, R73, 0xff, RZ, 0xc0, !PT ;  /* 0x000000ff49ff7812 */ /* 0x000fc6000782c0ff */
[----:B------:R-:W-:Y:S01]  /*0d60*/  FADD.FTZ R40, R60, R41 ;  /* 0x000000293c287221 */ /* 0x000fe20000010000 */
[----:B------:R-:W-:-:S03]  /*0d70*/  SHF.R.U32.HI R44, RZ, 0x5, R70 ;  /* 0x00000005ff2c7819 */ /* 0x000fc60000011646 */
[----:B------:R-:W-:Y:S01]  /*0d80*/  FADD.FTZ R41, R61, R40 ;  /* 0x000000283d297221 */ /* 0x000fe20000010000 */
[----:B------:R-:W-:-:S03]  /*0d90*/  LOP3.LUT R44, R44, 0x7fffffc, RZ, 0xc0, !PT ;  /* 0x07fffffc2c2c7812 */ /* 0x000fc600078ec0ff */
[----:B------:R-:W-:Y:S01]  /*0da0*/  FADD.FTZ R40, R62, R41 ;  /* 0x000000293e287221 */ /* 0x000fe20000010000 */
[----:B------:R-:W-:Y:S02]  /*0db0*/  LOP3.LUT P0, RZ, R70, 0x1f, RZ, 0xc0, !PT ;  /* 0x0000001f46ff7812 */ /* 0x000fe4000780c0ff */
[----:B------:R-:W-:Y:S01]  /*0dc0*/  @!P1 IADD3 R44, R44, 0x4, RZ ;  /* 0x000000042c2c9810 */ /* 0x000fe20007ffe0ff */
[----:B------:R-:W-:Y:S01]  /*0dd0*/  FADD.FTZ R47, R63, R40 ;  /* 0x000000283f2f7221 */ /* 0x000fe20000010000 */
[----:B------:R-:W-:Y:S07]  /*0de0*/  BRA.DIV ~URZ, `(.L_x_7069) ;  /* 0x00000ff27f007947 */ /* 0x000fee000b800000 */
[----:B0-----:R0:W1:Y:S02]  /*0df0*/  SHFL.BFLY PT, R40, R47, 0x1, 0x1f ;  /* 0x0c201f002f287f89 */ /* 0x00106400000e0000 */
.L_x_7073:
        /* <DEDUP_REMOVED lines=56> */
[----:B------:R-:W-:Y:S02]  /*1180*/  FADD.FTZ R46, R63, -R40 ;  /* 0x800000283f2e7221 */ /* 0x000fe40000010000 */
        /* <DEDUP_REMOVED lines=11> */
.L_x_7074:
        /* <DEDUP_REMOVED lines=8> */
[----:B------:R-:W-:Y:S04]  /*12c0*/  @!P0 STS.64 [R46.X8], R40 ;  /* 0x000000282e008388 */ /* 0x000fe80000008a00 */
[----:B------:R-:W-:Y:S01]  /*12d0*/  BAR.SYNC.DEFER_BLOCKING 0x0 ;  /* 0x0000000000007b1d */ /* 0x000fe20000010000 */
[----:B------:R-:W-:Y:S02]  /*12e0*/  LOP3.LUT P0, RZ, R45, 0x1f, R70, 0xf8, !PT ;  /* 0x0000001f2dff7812 */ /* 0x000fe4000780f846 */
[----:B------:R-:W-:Y:S02]  /*12f0*/  @!P1 IADD3 R83, R44, R43, RZ ;  /* 0x0000002b2c539210 */ /* 0x000fe40007ffe0ff */
[----:B------:R-:W-:Y:S01]  /*1300*/  CS2R R42, SRZ ;  /* 0x00000000002a7805 */ /* 0x000fe2000001ff00 */
[----:B------:R-:W-:-:S04]  /*1310*/  @!P1 MOV R84, 0x300 ;  /* 0x0000030000549802 */ /* 0x000fc80000000f00 */
[----:B------:R-:W-:Y:S01]  /*1320*/  I2F R86, R84 ;  /* 0x0000005400567306 */ /* 0x000fe20000201400 */
[----:B------:R-:W1:Y:S04]  /*1330*/  SHFL.DOWN PT, R85, R84, 0x2, 0x1f ;  /* 0x08401f0054557f89 */ /* 0x000e6800000e0000 */
[----:B------:R-:W2:Y:S01]  /*1340*/  @!P1 LDS.64 R42, [R83.X8] ;  /* 0x00000000532a9984 */ /* 0x000ea20000008a00 */
[----:B------:R-:W-:Y:S02]  /*1350*/  ISETP.NE.AND P1, PT, RZ, UR6, PT ;  /* 0x00000006ff007c0c */ /* 0x000fe4000bf25270 */
[----:B01----:R-:W-:Y:S01]  /*1360*/  IADD3 R47, R85, R84, RZ ;  /* 0x00000054552f7210 */ /* 0x003fe20007ffe0ff */
        /* <DEDUP_REMOVED lines=17> */
[----:B------:R-:W-:Y:S01]  /*1480*/  FMUL.FTZ R87, R87, R88 ;  /* 0x0000005857577220 */ /* 0x000fe20000410000 */
[----:B---3--:R-:W1:Y:S03]  /*1490*/  MUFU.RCP R43, R84 ;  /* 0x00000054002b7308 */ /* 0x008e660000001000 */
[----:B------:R-:W-:-:S05]  /*14a0*/  FFMA.FTZ R46, R41, R87, R46 ;  /* 0x00000057292e7223 */ /* 0x000fca000001002e */
[----:B------:R-:W2:Y:S01]  /*14b0*/  SHFL.DOWN PT, R41, R46, 0x1, 0x1f ;  /* 0x08201f002e297f89 */ /* 0x000ea200000e0000 */
[----:B0-----:R-:W-:Y:S02]  /*14c0*/  FADD.FTZ R47, R83, -R42 ;  /* 0x8000002a532f7221 */ /* 0x001fe40000010000 */
[----:B------:R-:W-:Y:S02]  /*14d0*/  FMUL.FTZ R42, R42, R40 ;  /* 0x000000282a2a7220 */ /* 0x000fe40000410000 */
[----:B------:R-:W-:Y:S02]  /*14e0*/  FMUL.FTZ R47, R47, R47 ;  /* 0x0000002f2f2f7220 */ /* 0x000fe40000410000 */
[C---:B------:R-:W-:Y:S02]  /*14f0*/  FFMA.FTZ R86, R44.reuse, R83, R42 ;  /* 0x000000532c567223 */ /* 0x040fe4000001002a */
[----:B------:R-:W-:Y:S02]  /*1500*/  FMUL.FTZ R47, R44, R47 ;  /* 0x0000002f2c2f7220 */ /* 0x000fe40000410000 */
[----:B-1----:R-:W-:-:S02]  /*1510*/  FMUL.FTZ R83, R43, R86 ;  /* 0x000000562b537220 */ /* 0x002fc40000410000 */
[----:B--2---:R-:W-:Y:S01]  /*1520*/  FADD.FTZ R42, R46, R41 ;  /* 0x000000292e2a7221 */ /* 0x004fe20000010000 */
[----:B------:R-:W-:Y:S01]  /*1530*/  MOV R41, c[0x0][0x1e0] ;  /* 0x0000780000297a02 */ /* 0x000fe20000000f00 */
[----:B------:R-:W-:Y:S02]  /*1540*/  FMUL.FTZ R47, R47, R40 ;  /* 0x000000282f2f7220 */ /* 0x000fe40000410000 */
[----:B------:R-:W0:Y:S02]  /*1550*/  SHFL.IDX PT, R83, R83, RZ, 0x1f ;  /* 0x00001fff53537589 */ /* 0x000e2400000e0000 */
[----:B------:R-:W-:-:S05]  /*1560*/  FFMA.FTZ R47, R43, R47, R42 ;  /* 0x0000002f2b2f7223 */ /* 0x000fca000001002a */
[----:B------:R-:W1:Y:S01]  /*1570*/  SHFL.IDX PT, R44, R47, RZ, 0x1f ;  /* 0x00001fff2f2c7589 */ /* 0x000e6200000e0000 */
[C---:B0-----:R-:W-:Y:S01]  /*1580*/  FMUL.FTZ R42, R83.reuse, R83 ;  /* 0x00000053532a7220 */ /* 0x041fe20000410000 */
[----:B------:R-:W-:-:S04]  /*1590*/  FSEL R40, R83, RZ, !P1 ;  /* 0x000000ff53287208 */ /* 0x000fc80004800000 */
[----:B------:R-:W-:Y:S01]  /*15a0*/  FSEL R46, R42, RZ, P1 ;  /* 0x000000ff2a2e7208 */ /* 0x000fe20000800000 */
[--C-:B------:R-:W-:Y:S01]  /*15b0*/  FADD.FTZ R92, R38, -R40.reuse ;  /* 0x80000028265c7221 */ /* 0x100fe20000010000 */
[----:B------:R-:W-:Y:S01]  /*15c0*/  LOP3.LUT P1, RZ, R73, 0xff, RZ, 0xc0, !PT ;  /* 0x000000ff49ff7812 */ /* 0x000fe2000782c0ff */
[----:B-1----:R-:W-:Y:S02]  /*15d0*/  FFMA.FTZ R41, R44, R41, c[0x0][0x228] ;  /* 0x00008a002c297623 */ /* 0x002fe40000010029 */
[----:B------:R-:W-:Y:S01]  /*15e0*/  FADD.FTZ R44, R35, -R40 ;  /* 0x80000028232c7221 */ /* 0x000fe20000010000 */
[--C-:B-----5:R-:W-:Y:S01]  /*15f0*/  PRMT R35, RZ, 0x5410, R23.reuse ;  /* 0x00005410ff237816 */ /* 0x120fe20000000017 */
[----:B------:R-:W-:Y:S01]  /*1600*/  FADD.FTZ R85, R41, R46 ;  /* 0x0000002e29557221 */ /* 0x000fe20000010000 */
[----:B------:R-:W-:Y:S01]  /*1610*/  SEL R73, RZ, 0x1, P1 ;  /* 0x00000001ff497807 */ /* 0x000fe20000800000 */
[--C-:B------:R-:W-:Y:S02]  /*1620*/  FADD.FTZ R39, R39, -R40.reuse ;  /* 0x8000002827277221 */ /* 0x100fe40000010000 */
[--C-:B------:R-:W-:Y:S01]  /*1630*/  FADD.FTZ R42, R33, -R40.reuse ;  /* 0x80000028212a7221 */ /* 0x100fe20000010000 */
[----:B------:R-:W-:Y:S01]  /*1640*/  PRMT R33, RZ, 0x7610, R23 ;  /* 0x00007610ff217816 */ /* 0x000fe20000000017 */
[----:B------:R-:W0:Y:S01]  /*1650*/  MUFU.RSQ R85, R85 ;  /* 0x0000005500557308 */ /* 0x000e220000001400 */
[----:B------:R-:W-:-:S02]  /*1660*/  FADD.FTZ R36, R36, -R40 ;  /* 0x8000002824247221 */ /* 0x000fc40000010000 */
[--C-:B------:R-:W-:Y:S02]  /*1670*/  FADD.FTZ R46, R37, -R40.reuse ;  /* 0x80000028252e7221 */ /* 0x100fe40000010000 */
[--C-:B------:R-:W-:Y:S02]  /*1680*/  FADD.FTZ R34, R34, -R40.reuse ;  /* 0x8000002822227221 */ /* 0x100fe40000010000 */
[--C-:B------:R-:W-:Y:S02]  /*1690*/  FADD.FTZ R86, R53, -R40.reuse ;  /* 0x8000002835567221 */ /* 0x100fe40000010000 */
[--C-:B------:R-:W-:Y:S02]  /*16a0*/  FADD.FTZ R50, R50, -R40.reuse ;  /* 0x8000002832327221 */ /* 0x100fe40000010000 */
[----:B------:R-:W-:Y:S01]  /*16b0*/  FADD.FTZ R84, R51, -R40 ;  /* 0x8000002833547221 */ /* 0x000fe20000010000 */
[----:B------:R-:W-:Y:S01]  /*16c0*/  PRMT R51, RZ, 0x5410, R14 ;  /* 0x00005410ff337816 */ /* 0x000fe2000000000e */
[--C-:B------:R-:W-:Y:S01]  /*16d0*/  FADD.FTZ R38, R49, -R40.reuse ;  /* 0x8000002831267221 */ /* 0x100fe20000010000 */
[----:B------:R-:W-:Y:S01]  /*16e0*/  PRMT R49, RZ, 0x7610, R17 ;  /* 0x00007610ff317816 */ /* 0x000fe20000000011 */
[----:B------:R-:W-:-:S02]  /*16f0*/  FADD.FTZ R48, R48, -R40 ;  /* 0x8000002830307221 */ /* 0x000fc40000010000 */
[C---:B0-----:R-:W-:Y:S02]  /*1700*/  FMUL.FTZ R92, R85.reuse, R92 ;  /* 0x0000005c555c7220 */ /* 0x041fe40000410000 */
[C---:B------:R-:W-:Y:S02]  /*1710*/  FMUL.FTZ R39, R85.reuse, R39 ;  /* 0x0000002755277220 */ /* 0x040fe40000410000 */
[----:B------:R-:W-:Y:S02]  /*1720*/  FFMA.FTZ R35, R92, R35, R7 ;  /* 0x000000235c237223 */ /* 0x000fe40000010007 */
[----:B------:R-:W-:Y:S02]  /*1730*/  FMUL.FTZ R92, R85, R36 ;  /* 0x00000024555c7220 */ /* 0x000fe40000410000 */
[----:B------:R-:W-:Y:S01]  /*1740*/  FFMA.FTZ R36, R39, R33, R8 ;  /* 0x0000002127247223 */ /* 0x000fe20000010008 */
[--C-:B------:R-:W-:Y:S01]  /*1750*/  PRMT R39, RZ, 0x7610, R22.reuse ;  /* 0x00007610ff277816 */ /* 0x100fe20000000016 */
[C---:B------:R-:W-:Y:S01]  /*1760*/  FMUL.FTZ R37, R85.reuse, R46 ;  /* 0x0000002e55257220 */ /* 0x040fe20000410000 */
[----:B------:R-:W-:Y:S01]  /*1770*/  PRMT R33, RZ, 0x5410, R22 ;  /* 0x00005410ff217816 */ /* 0x000fe20000000016 */
[----:B------:R-:W-:Y:S01]  /*1780*/  FMUL.FTZ R46, R85, R34 ;  /* 0x00000022552e7220 */ /* 0x000fe20000410000 */
[----:B------:R-:W-:Y:S01]  /*1790*/  F2FP.BF16.PACK_AB R35, R36, R35 ;  /* 0x000000232423723e */ /* 0x000fe200000010ff */
[----:B------:R-:W-:Y:S01]  /*17a0*/  FFMA.FTZ R34, R37, R39, R6 ;  /* 0x0000002725227223 */ /* 0x000fe20000010006 */
[----:B------:R-:W-:Y:S01]  /*17b0*/  PRMT R37, RZ, 0x5410, R21 ;  /* 0x00005410ff257816 */ /* 0x000fe20000000015 */
[C---:B------:R-:W-:Y:S01]  /*17c0*/  FMUL.FTZ R45, R85.reuse, R42 ;  /* 0x0000002a552d7220 */ /* 0x040fe20000410000 */
[----:B------:R-:W-:Y:S01]  /*17d0*/  PRMT R42, RZ, 0x7610, R20 ;  /* 0x00007610ff2a7816 */ /* 0x000fe20000000014 */
[----:B------:R-:W-:-:S02]  /*17e0*/  FMUL.FTZ R50, R85, R50 ;  /* 0x0000003255327220 */ /* 0x000fc40000410000 */
[----:B------:R-:W-:Y:S01]  /*17f0*/  FFMA.FTZ R37, R46, R37, R3 ;  /* 0x000000252e257223 */ /* 0x000fe20000010003 */
[----:B------:R-:W-:Y:S01]  /*1800*/  PRMT R46, RZ, 0x7610, R18 ;  /* 0x00007610ff2e7816 */ /* 0x000fe20000000012 */
[----:B------:R-:W-:Y:S02]  /*1810*/  FFMA.FTZ R42, R45, R42, R2 ;  /* 0x0000002a2d2a7223 */ /* 0x000fe40000010002 */
[C---:B------:R-:W-:Y:S02]  /*1820*/  FMUL.FTZ R45, R85.reuse, R86 ;  /* 0x00000056552d7220 */ /* 0x040fe40000410000 */
[----:B------:R-:W-:Y:S02]  /*1830*/  FMUL.FTZ R47, R85, R84 ;  /* 0x00000054552f7220 */ /* 0x000fe40000410000 */
[----:B------:R-:W-:Y:S01]  /*1840*/  FFMA.FTZ R46, R45, R46, R66 ;  /* 0x0000002e2d2e7223 */ /* 0x000fe20000010042 */
[----:B------:R-:W-:Y:S01]  /*1850*/  PRMT R45, RZ, 0x5410, R17 ;  /* 0x00005410ff2d7816 */ /* 0x000fe20000000011 */
[----:B------:R-:W-:Y:S01]  /*1860*/  FMUL.FTZ R43, R85, R44 ;  /* 0x0000002c552b7220 */ /* 0x000fe20000410000 */
[----:B------:R-:W-:Y:S01]  /*1870*/  PRMT R44, RZ, 0x7610, R21 ;  /* 0x00007610ff2c7816 */ /* 0x000fe20000000015 */
[----:B------:R-:W-:-:S02]  /*1880*/  FADD.FTZ R32, R32, -R40 ;  /* 0x8000002820207221 */ /* 0x000fc40000010000 */
[----:B------:R-:W-:Y:S02]  /*1890*/  FFMA.FTZ R45, R50, R45, R11 ;  /* 0x0000002d322d7223 */ /* 0x000fe4000001000b */
[----:B------:R-:W-:Y:S02]  /*18a0*/  FMUL.FTZ R50, R85, R48 ;  /* 0x0000003055327220 */ /* 0x000fe40000410000 */
[----:B------:R-:W-:Y:S01]  /*18b0*/  FFMA.FTZ R48, R47, R49, R64 ;  /* 0x000000312f307223 */ /* 0x000fe20000010040 */
[----:B------:R-:W-:Y:S01]  /*18c0*/  PRMT R47, RZ, 0x5410, R16 ;  /* 0x00005410ff2f7816 */ /* 0x000fe20000000010 */
[----:B------:R-:W-:Y:S02]  /*18d0*/  FADD.FTZ R41, R54, -R40 ;  /* 0x8000002836297221 */ /* 0x000fe40000010000 */
[----:B------:R-:W-:Y:S02]  /*18e0*/  FMUL.FTZ R39, R85, R32 ;  /* 0x0000002055277220 */ /* 0x000fe40000410000 */
[----:B------:R-:W-:Y:S01]  /*18f0*/  FFMA.FTZ R32, R43, R44, R4 ;  /* 0x0000002c2b207223 */ /* 0x000fe20000010004 */
[----:B------:R-:W-:Y:S01]  /*1900*/  PRMT R43, RZ, 0x5410, R20 ;  /* 0x00005410ff2b7816 */ /* 0x000fe20000000014 */
[----:B------:R-:W-:Y:S01]  /*1910*/  FMUL.FTZ R44, R85, R41 ;  /* 0x00000029552c7220 */ /* 0x000fe20000410000 */
[----:B------:R-:W-:Y:S01]  /*1920*/  PRMT R41, RZ, 0x5410, R19 ;  /* 0x00005410ff297816 */ /* 0x000fe20000000013 */
[----:B------:R-:W-:-:S02]  /*1930*/  FADD.FTZ R62, R62, -R40 ;  /* 0x800000283e3e7221 */ /* 0x000fc40000010000 */
[----:B------:R-:W-:Y:S01]  /*1940*/  FFMA.FTZ R47, R50, R47, R9 ;  /* 0x0000002f322f7223 */ /* 0x000fe20000010009 */
[----:B------:R-:W-:Y:S01]  /*1950*/  PRMT R50, RZ, 0x7610, R16 ;  /* 0x00007610ff327816 */ /* 0x000fe20000000010 */
[--C-:B------:R-:W-:Y:S02]  /*1960*/  FADD.FTZ R52, R52, -R40.reuse ;  /* 0x8000002834347221 */ /* 0x100fe40000010000 */
[--C-:B------:R-:W-:Y:S02]  /*1970*/  FADD.FTZ R55, R55, -R40.reuse ;  /* 0x8000002837377221 */ /* 0x100fe40000010000 */
[--C-:B------:R-:W-:Y:S02]  /*1980*/  FADD.FTZ R56, R56, -R40.reuse ;  /* 0x8000002838387221 */ /* 0x100fe40000010000 */
[--C-:B------:R-:W-:Y:S01]  /*1990*/  FADD.FTZ R54, R57, -R40.reuse ;  /* 0x8000002839367221 */ /* 0x100fe20000010000 */
[----:B------:R-:W-:Y:S01]  /*19a0*/  PRMT R57, RZ, 0x7610, R13 ;  /* 0x00007610ff397816 */ /* 0x000fe2000000000d */
[----:B------:R-:W-:-:S02]  /*19b0*/  FADD.FTZ R58, R58, -R40 ;  /* 0x800000283a3a7221 */ /* 0x000fc40000010000 */
[--C-:B------:R-:W-:Y:S02]  /*19c0*/  FADD.FTZ R88, R59, -R40.reuse ;  /* 0x800000283b587221 */ /* 0x100fe40000010000 */
[--C-:B------:R-:W-:Y:S02]  /*19d0*/  FADD.FTZ R60, R60, -R40.reuse ;  /* 0x800000283c3c7221 */ /* 0x100fe40000010000 */
[--C-:B------:R-:W-:Y:S02]  /*19e0*/  FADD.FTZ R90, R61, -R40.reuse ;  /* 0x800000283d5a7221 */ /* 0x100fe40000010000 */
[----:B------:R-:W-:Y:S01]  /*19f0*/  FMUL.FTZ R49, R85, R38 ;  /* 0x0000002655317220 */ /* 0x000fe20000410000 */
[----:B------:R-:W-:Y:S01]  /*1a00*/  PRMT R38, RZ, 0x5410, R15 ;  /* 0x00005410ff267816 */ /* 0x000fe2000000000f */
[----:B------:R-:W-:Y:S02]  /*1a10*/  FADD.FTZ R40, R63, -R40 ;  /* 0x800000283f287221 */ /* 0x000fe40000010000 */
[----:B------:R-:W-:-:S02]  /*1a20*/  FMUL.FTZ R62, R85, R62 ;  /* 0x0000003e553e7220 */ /* 0x000fc40000410000 */
[----:B------:R-:W-:Y:S01]  /*1a30*/  FFMA.FTZ R39, R39, R43, R0 ;  /* 0x0000002b27277223 */ /* 0x000fe20000010000 */
[----:B------:R-:W-:Y:S01]  /*1a40*/  PRMT R43, RZ, 0x5410, R18 ;  /* 0x00005410ff2b7816 */ /* 0x000fe20000000012 */
[----:B------:R-:W-:Y:S01]  /*1a50*/  FFMA.FTZ R41, R44, R41, R67 ;  /* 0x000000292c297223 */ /* 0x000fe20000010043 */
[----:B------:R-:W-:Y:S01]  /*1a60*/  PRMT R44, RZ, 0x7610, R19 ;  /* 0x00007610ff2c7816 */ /* 0x000fe20000000013 */
[----:B------:R-:W-:Y:S02]  /*1a70*/  FFMA.FTZ R50, R49, R50, R10 ;  /* 0x0000003231327223 */ /* 0x000fe4000001000a */
[C---:B------:R-:W-:Y:S02]  /*1a80*/  FMUL.FTZ R55, R85.reuse, R55 ;  /* 0x0000003755377220 */ /* 0x040fe40000410000 */
[C---:B------:R-:W-:Y:S01]  /*1a90*/  FMUL.FTZ R52, R85.reuse, R52 ;  /* 0x0000003455347220 */ /* 0x040fe20000410000 */
[----:B------:R-:W-:Y:S01]  /*1aa0*/  F2FP.BF16.PACK_AB R36, R50, R47 ;  /* 0x0000002f3224723e */ /* 0x000fe200000010ff */
[----:B------:R-:W-:Y:S01]  /*1ab0*/  FMUL.FTZ R49, R85, R40 ;  /* 0x0000002855317220 */ /* 0x000fe20000410000 */
[----:B------:R-:W-:Y:S01]  /*1ac0*/  @!P0 MOV R47, 0x4 ;  /* 0x00000004002f8802 */ /* 0x000fe20000000f00 */
[----:B------:R-:W-:Y:S01]  /*1ad0*/  FFMA.FTZ R40, R62, R38, R77 ;  /* 0x000000263e287223 */ /* 0x000fe2000001004d */
[----:B------:R-:W-:Y:S01]  /*1ae0*/  PRMT R38, RZ, 0x7610, R15 ;  /* 0x00007610ff267816 */ /* 0x000fe2000000000f */
[----:B------:R-:W-:-:S02]  /*1af0*/  FFMA.FTZ R44, R55, R44, R68 ;  /* 0x0000002c372c7223 */ /* 0x000fc40000010044 */
[----:B------:R-:W-:Y:S01]  /*1b00*/  FFMA.FTZ R43, R52, R43, R65 ;  /* 0x0000002b342b7223 */ /* 0x000fe20000010041 */
[----:B------:R-:W-:Y:S01]  /*1b10*/  PRMT R52, RZ, 0x7610, R14 ;  /* 0x00007610ff347816 */ /* 0x000fe2000000000e */
[C---:B------:R-:W-:Y:S02]  /*1b20*/  FMUL.FTZ R55, R85.reuse, R88 ;  /* 0x0000005855377220 */ /* 0x040fe40000410000 */
[C---:B------:R-:W-:Y:S02]  /*1b30*/  FMUL.FTZ R60, R85.reuse, R60 ;  /* 0x0000003c553c7220 */ /* 0x040fe40000410000 */
[----:B------:R-:W-:Y:S02]  /*1b40*/  FMUL.FTZ R53, R85, R90 ;  /* 0x0000005a55357220 */ /* 0x000fe40000410000 */
[----:B------:R-:W-:Y:S02]  /*1b50*/  FFMA.FTZ R33, R92, R33, R5 ;  /* 0x000000215c217223 */ /* 0x000fe40000010005 */
[----:B------:R-:W-:-:S02]  /*1b60*/  FFMA.FTZ R49, R49, R38, R80 ;  /* 0x0000002631317223 */ /* 0x000fc40000010050 */
[----:B------:R-:W-:Y:S01]  /*1b70*/  FMUL.FTZ R38, R85, R56 ;  /* 0x0000003855267220 */ /* 0x000fe20000410000 */
[----:B------:R-:W-:Y:S01]  /*1b80*/  F2FP.BF16.PACK_AB R34, R34, R33 ;  /* 0x000000212222723e */ /* 0x000fe200000010ff */
[----:B------:R-:W-:Y:S01]  /*1b90*/  FFMA.FTZ R56, R55, R57, R76 ;  /* 0x0000003937387223 */ /* 0x000fe2000001004c */
[----:B------:R-:W-:Y:S01]  /*1ba0*/  F2FP.BF16.PACK_AB R33, R32, R37 ;  /* 0x000000252021723e */ /* 0x000fe200000010ff */
[----:B------:R-:W-:Y:S01]  /*1bb0*/  FFMA.FTZ R51, R60, R51, R75 ;  /* 0x000000333c337223 */ /* 0x000fe2000001004b */
[----:B------:R-:W-:Y:S01]  /*1bc0*/  F2FP.BF16.PACK_AB R32, R42, R39 ;  /* 0x000000272a20723e */ /* 0x000fe200000010ff */
[----:B------:R-:W-:Y:S01]  /*1bd0*/  FFMA.FTZ R52, R53, R52, R78 ;  /* 0x0000003435347223 */ /* 0x000fe2000001004e */
[----:B------:R-:W-:Y:S01]  /*1be0*/  PRMT R53, RZ, 0x5410, R13 ;  /* 0x00005410ff357816 */ /* 0x000fe2000000000d */
[C---:B------:R-:W-:Y:S01]  /*1bf0*/  FMUL.FTZ R55, R85.reuse, R54 ;  /* 0x0000003655377220 */ /* 0x040fe20000410000 */
[--C-:B------:R-:W-:Y:S01]  /*1c00*/  PRMT R54, RZ, 0x5410, R12.reuse ;  /* 0x00005410ff367816 */ /* 0x100fe2000000000c */
[----:B------:R-:W-:Y:S01]  /*1c10*/  FMUL.FTZ R58, R85, R58 ;  /* 0x0000003a553a7220 */ /* 0x000fe20000410000 */
[----:B------:R-:W-:Y:S01]  /*1c20*/  F2FP.BF16.PACK_AB R42, R52, R51 ;  /* 0x00000033342a723e */ /* 0x000fe200000010ff */
[----:B------:R-:W-:Y:S01]  /*1c30*/  HFMA2.MMA R52, -RZ, RZ, 0, 9.5367431640625e-07 ;  /* 0x00000010ff347435 */ /* 0x000fe200000001ff */
[----:B------:R-:W-:Y:S01]  /*1c40*/  F2FP.BF16.PACK_AB R37, R48, R45 ;  /* 0x0000002d3025723e */ /* 0x000fe200000010ff */
[----:B------:R-:W-:Y:S01]  /*1c50*/  FFMA.FTZ R54, R38, R54, R69 ;  /* 0x0000003626367223 */ /* 0x000fe20000010045 */
[----:B------:R-:W-:Y:S01]  /*1c60*/  PRMT R38, RZ, 0x7610, R12 ;  /* 0x00007610ff267816 */ /* 0x000fe2000000000c */
[----:B------:R-:W-:Y:S01]  /*1c70*/  FFMA.FTZ R53, R58, R53, R71 ;  /* 0x000000353a357223 */ /* 0x000fe20000010047 */
[----:B------:R-:W-:-:S02]  /*1c80*/  @!P0 MOV R45, 0x4 ;  /* 0x00000004002d8802 */ /* 0x000fc40000000f00 */
[----:B------:R-:W-:Y:S01]  /*1c90*/  F2FP.BF16.PACK_AB R39, R44, R41 ;  /* 0x000000292c27723e */ /* 0x000fe200000010ff */
[----:B------:R-:W-:Y:S01]  /*1ca0*/  FFMA.FTZ R55, R55, R38, R72 ;  /* 0x0000002637377223 */ /* 0x000fe20000010048 */
[----:B------:R-:W-:Y:S01]  /*1cb0*/  F2FP.BF16.PACK_AB R38, R46, R43 ;  /* 0x0000002b2e26723e */ /* 0x000fe200000010ff */
[----:B------:R-:W-:Y:S01]  /*1cc0*/  @!P0 IMAD.WIDE R46, R74, R47, c[0x0][0x1a0] ;  /* 0x000068004a2e8625 */ /* 0x000fe200078e022f */
[----:B------:R-:W-:Y:S02]  /*1cd0*/  F2FP.BF16.PACK_AB R43, R49, R40 ;  /* 0x00000028312b723e */ /* 0x000fe400000010ff */
[----:B------:R-:W-:Y:S01]  /*1ce0*/  F2FP.BF16.PACK_AB R41, R56, R53 ;  /* 0x000000353829723e */ /* 0x000fe200000010ff */
[C---:B------:R-:W-:Y:S01]  /*1cf0*/  @!P0 IMAD.WIDE R44, R74.reuse, R45, c[0x0][0x1a8] ;  /* 0x00006a004a2c8625 */ /* 0x040fe200078e022d */
[----:B------:R-:W-:Y:S01]  /*1d00*/  F2FP.BF16.PACK_AB R40, R55, R54 ;  /* 0x000000363728723e */ /* 0x000fe200000010ff */
[----:B------:R0:W-:Y:S01]  /*1d10*/  @!P0 STG.E [R46.64], R83 ;  /* 0x000000532e008986 */ /* 0x0001e2000c101904 */
[----:B------:R-:W-:Y:S01]  /*1d20*/  IADD3 R74, R74, c[0x0][0x160], RZ ;  /* 0x000058004a4a7a10 */ /* 0x000fe20007ffe0ff */
[----:B------:R-:W-:-:S02]  /*1d30*/  IMAD.WIDE.U32 R48, R79, R52, c[0x0][0x208] ;  /* 0x000082004f307625 */ /* 0x000fc400078e0034 */
[----:B------:R0:W-:Y:S01]  /*1d40*/  @!P0 STG.E [R44.64], R85 ;  /* 0x000000552c008986 */ /* 0x0001e2000c101904 */
[----:B------:R-:W-:Y:S01]  /*1d50*/  ISETP.GE.AND P0, PT, R74, c[0x0][0x164], PT ;  /* 0x000059004a007a0c */ /* 0x000fe20003f06270 */
[-C--:B------:R-:W-:Y:S02]  /*1d60*/  IMAD.WIDE.U32 R50, R81, R52.reuse, c[0x0][0x208] ;  /* 0x0000820051327625 */ /* 0x080fe400078e0034 */
[----:B------:R0:W-:Y:S02]  /*1d70*/  STG.E.128 [R48.64], R32 ;  /* 0x0000002030007986 */ /* 0x0001e4000c101d04 */
[----:B------:R-:W-:Y:S02]  /*1d80*/  IMAD.WIDE.U32 R52, R82, R52, c[0x0][0x208] ;  /* 0x0000820052347625 */ /* 0x000fe400078e0034 */
[----:B------:R0:W-:Y:S04]  /*1d90*/  STG.E.128 [R50.64], R36 ;  /* 0x0000002432007986 */ /* 0x0001e8000c101d04 */
[----:B------:R0:W-:Y:S02]  /*1da0*/  STG.E.128 [R52.64], R40 ;  /* 0x0000002834007986 */ /* 0x0001e4000c101d04 */
[----:B0-----:R-:W-:Y:S01]  /*1db0*/  @P0 CALL.REL.NOINC `(.L_x_7071) ;  /* 0x0000001000000944 */ /* 0x001fe20003c00000 */
[----:B------:R-:W-:Y:S05]  /*1dc0*/  BRA `(.L_x_7072) ;  /* 0xffffe58000007947 */ /* 0x000fea000383ffff */
.L_x_7071:
[----:B------:R-:W-:Y:S05]  /*1dd0*/  EXIT ;  /* 0x000000000000794d */ /* 0x000fea0003800000 */
.L_x_7069:
[----:B0-----:R-:W-:Y:S01]  /*1de0*/  HFMA2.MMA R41, -RZ, RZ, 0, 1.847743988037109375e-06 ;  /* 0x0000001fff297435 */ /* 0x001fe200000001ff */
[----:B------:R-:W-:-:S02]  /*1df0*/  MOV R84, 0x1 ;  /* 0x0000000100547802 */ /* 0x000fc40000000f00 */
[----:B------:R-:W-:Y:S02]  /*1e00*/  MOV R46, 0xffffffff ;  /* 0xffffffff002e7802 */ /* 0x000fe40000000f00 */
[----:B------:R-:W-:Y:S02]  /*1e10*/  MOV R42, 0x1e30 ;  /* 0x00001e30002a7802 */ /* 0x000fe40000000f00 */
[----:B-----5:R-:W-:Y:S05]  /*1e20*/  CALL.REL.NOINC `($__internal_49_$__cuda_sm70_shflsync_bfly_p) ;  /* 0x0000069000007944 */ /* 0x020fea0003c00000 */
[----:B-1----:R-:W-:Y:S01]  /*1e30*/  MOV R40, R84 ;  /* 0x0000005400287202 */ /* 0x002fe20000000f00 */
[----:B0-----:R-:W-:Y:S05]  /*1e40*/  BRA `(.L_x_7073) ;  /* 0xffffefb000007947 */ /* 0x001fea000383ffff */
.L_x_7070:
[----:B------:R-:W-:Y:S01]  /*1e50*/  HFMA2.MMA R84, -RZ, RZ, 0, 1.1920928955078125e-07 ;  /* 0x00000002ff547435 */ /* 0x000fe200000001ff */
[----:B------:R-:W-:Y:S02]  /*1e60*/  MOV R41, 0x1f ;  /* 0x0000001f00297802 */ /* 0x000fe40000000f00 */
[----:B------:R-:W-:Y:S02]  /*1e70*/  MOV R46, 0xffffffff ;  /* 0xffffffff002e7802 */ /* 0x000fe40000000f00 */
[----:B------:R-:W-:Y:S02]  /*1e80*/  MOV R42, 0x1ea0 ;  /* 0x00001ea0002a7802 */ /* 0x000fe40000000f00 */
[----:B-----5:R-:W-:Y:S05]  /*1e90*/  CALL.REL.NOINC `($__internal_49_$__cuda_sm70_shflsync_bfly_p) ;  /* 0x0000062000007944 */ /* 0x020fea0003c00000 */
[----:B01----:R-:W-:Y:S01]  /*1ea0*/  FADD.FTZ R47, R47, R84 ;  /* 0x000000542f2f7221 */ /* 0x003fe20000010000 */
[----:B------:R-:W-:Y:S01]  /*1eb0*/  HFMA2.MMA R84, -RZ, RZ, 0, 2.384185791015625e-07 ;  /* 0x00000004ff547435 */ /* 0x000fe200000001ff */
[----:B------:R-:W-:-:S02]  /*1ec0*/  MOV R41, 0x1f ;  /* 0x0000001f00297802 */ /* 0x000fc40000000f00 */
[----:B------:R-:W-:Y:S02]  /*1ed0*/  MOV R46, 0xffffffff ;  /* 0xffffffff002e7802 */ /* 0x000fe40000000f00 */
[----:B------:R-:W-:Y:S02]  /*1ee0*/  MOV R42, 0x1f00 ;  /* 0x00001f00002a7802 */ /* 0x000fe40000000f00 */
[----:B------:R-:W-:Y:S05]  /*1ef0*/  CALL.REL.NOINC `($__internal_49_$__cuda_sm70_shflsync_bfly_p) ;  /* 0x000005c000007944 */ /* 0x000fea0003c00000 */
[----:B01----:R-:W-:Y:S01]  /*1f00*/  FADD.FTZ R47, R47, R84 ;  /* 0x000000542f2f7221 */ /* 0x003fe20000010000 */
[----:B------:R-:W-:Y:S01]  /*1f10*/  HFMA2.MMA R84, -RZ, RZ, 0, 4.76837158203125e-07 ;  /* 0x00000008ff547435 */ /* 0x000fe200000001ff */
[----:B------:R-:W-:Y:S02]  /*1f20*/  MOV R41, 0x1f ;  /* 0x0000001f00297802 */ /* 0x000fe40000000f00 */
[----:B------:R-:W-:Y:S02]  /*1f30*/  MOV R46, 0xffffffff ;  /* 0xffffffff002e7802 */ /* 0x000fe40000000f00 */
[----:B------:R-:W-:Y:S02]  /*1f40*/  MOV R42, 0x1f60 ;  /* 0x00001f60002a7802 */ /* 0x000fe40000000f00 */
[----:B------:R-:W-:Y:S05]  /*1f50*/  CALL.REL.NOINC `($__internal_49_$__cuda_sm70_shflsync_bfly_p) ;  /* 0x0000056000007944 */ /* 0x000fea0003c00000 */
[----:B01----:R-:W-:Y:S01]  /*1f60*/  FADD.FTZ R47, R47, R84 ;  /* 0x000000542f2f7221 */ /* 0x003fe20000010000 */
[----:B------:R-:W-:Y:S01]  /*1f70*/  HFMA2.MMA R84, -RZ, RZ, 0, 9.5367431640625e-07 ;  /* 0x00000010ff547435 */ /* 0x000fe200000001ff */
[----:B------:R-:W-:-:S02]  /*1f80*/  MOV R41, 0x1f ;  /* 0x0000001f00297802 */ /* 0x000fc40000000f00 */
[----:B------:R-:W-:Y:S02]  /*1f90*/  MOV R46, 0xffffffff ;  /* 0xffffffff002e7802 */ /* 0x000fe40000000f00 */
[----:B------:R-:W-:Y:S02]  /*1fa0*/  MOV R42, 0x1fc0 ;  /* 0x00001fc0002a7802 */ /* 0x000fe40000000f00 */
[----:B------:R-:W-:Y:S05]  /*1fb0*/  CALL.REL.NOINC `($__internal_49_$__cuda_sm70_shflsync_bfly_p) ;  /* 0x0000050000007944 */ /* 0x000fea0003c00000 */
[----:B-1----:R-:W-:Y:S01]  /*1fc0*/  FADD.FTZ R40, R47, R84 ;  /* 0x000000542f287221 */ /* 0x002fe20000010000 */
[----:B------:R-:W-:-:S03]  /*1fd0*/  HFMA2.MMA R84, -RZ, RZ, 0, 5.9604644775390625e-08 ;  /* 0x00000001ff547435 */ /* 0x000fc600000001ff */
[----:B------:R-:W-:-:S04]  /*1fe0*/  FMUL.FTZ R40, R40, 0.001302083372138440609 ;  /* 0x3aaaaaab28287820 */ /* 0x000fc80000410000 */
        /* <DEDUP_REMOVED lines=46> */
[----:B------:R-:W-:Y:S01]  /*22d0*/  FFMA.FTZ R41, R46, R46, R41 ;  /* 0x0000002e2e297223 */ /* 0x000fe20000010029 */
[----:B------:R-:W-:-:S03]  /*22e0*/  MOV R46, 0xffffffff ;  /* 0xffffffff002e7802 */ /* 0x000fc60000000f00 */
[----:B------:R-:W-:Y:S01]  /*22f0*/  FFMA.FTZ R47, R42, R42, R41 ;  /* 0x0000002a2a2f7223 */ /* 0x000fe20000010029 */
[----:B------:R-:W-:Y:S02]  /*2300*/  MOV R41, 0x1f ;  /* 0x0000001f00297802 */ /* 0x000fe40000000f00 */
[----:B------:R-:W-:Y:S02]  /*2310*/  MOV R42, 0x2330 ;  /* 0x00002330002a7802 */ /* 0x000fe40000000f00 */
[----:B------:R-:W-:Y:S05]  /*2320*/  CALL.REL.NOINC `($__internal_49_$__cuda_sm70_shflsync_bfly_p) ;  /* 0x0000019000007944 */ /* 0x000fea0003c00000 */
[----:B01----:R-:W-:Y:S01]  /*2330*/  FADD.FTZ R47, R47, R84 ;  /* 0x000000542f2f7221 */ /* 0x003fe20000010000 */
[----:B------:R-:W-:Y:S01]  /*2340*/  HFMA2.MMA R84, -RZ, RZ, 0, 1.1920928955078125e-07 ;  /* 0x00000002ff547435 */ /* 0x000fe200000001ff */
[----:B------:R-:W-:Y:S02]  /*2350*/  MOV R41, 0x1f ;  /* 0x0000001f00297802 */ /* 0x000fe40000000f00 */
[----:B------:R-:W-:Y:S02]  /*2360*/  MOV R46, 0xffffffff ;  /* 0xffffffff002e7802 */ /* 0x000fe40000000f00 */
[----:B------:R-:W-:Y:S02]  /*2370*/  MOV R42, 0x2390 ;  /* 0x00002390002a7802 */ /* 0x000fe40000000f00 */
[----:B------:R-:W-:Y:S05]  /*2380*/  CALL.REL.NOINC `($__internal_49_$__cuda_sm70_shflsync_bfly_p) ;  /* 0x0000013000007944 */ /* 0x000fea0003c00000 */
        /* <DEDUP_REMOVED lines=18> */
[----:B01----:R-:W-:Y:S05]  /*24b0*/  BRA `(.L_x_7074) ;  /* 0xffffed8000007947 */ /* 0x003fea000383ffff */
        .weak           $__internal_49_$__cuda_sm70_shflsync_bfly_p
        .type           $__internal_49_$__cuda_sm70_shflsync_bfly_p,@function
        .size           $__internal_49_$__cuda_sm70_shflsync_bfly_p,(.L_x_22137 - $__internal_49_$__cuda_sm70_shflsync_bfly_p)
$__internal_49_$__cuda_sm70_shflsync_bfly_p:
[----:B------:R-:W-:Y:S01]  /*24c0*/  HFMA2.MMA R43, -RZ, RZ, 0, 0 ;  /* 0x00000000ff2b7435 */ /* 0x000fe200000001ff */
[----:B------:R-:W-:Y:S04]  /*24d0*/  WARPSYNC R46 ;  /* 0x0000002e00007348 */ /* 0x000fe80003800000 */
[----:B------:R0:W1:Y:S01]  /*24e0*/  SHFL.BFLY PT, R84, R47, R84, R41 ;  /* 0x0c0000542f547389 */ /* 0x00006200000e0029 */
[----:B------:R-:W-:Y:S05]  /*24f0*/  RET.REL.NODEC R42 `(_ZN10layer_norm13ln_fwd_kernelINS_13Kernel_traitsI13__nv_bfloat16S2_fS2_fjLj3072ELj1ELj1ELj4ELj16ENS_18Kernel_traits_baseILj3072ES2_S2_fS2_fjLj128EEEEELb0ELb0ELb0ELb1EEEvNS_9FwdParamsE) ;  /* 0xffffdb002a007950 */ /* 0x000fea0003c3ffff */
.L_x_7075:
        /* <DEDUP_REMOVED lines=16> */
.L_x_22137:


//--------------------- .text._ZN10layer_norm13ln_fwd_kernelINS_13Kernel_traitsI13__nv_bfloat16S2_fS2_fjLj3072ELj1ELj1ELj4ELj16ENS_18Kernel_traits_baseILj3072ES2_S2_fS2_fjLj128EEEEELb0ELb0ELb1ELb0EEEvNS_9FwdParamsE --------------------------
	.section	.text._ZN10layer_norm13ln_fwd_kernelINS_13Kernel_traitsI13__nv_bfloat16S2_fS2_fjLj3072ELj1ELj1ELj4ELj16ENS_18Kernel_traits_baseILj3072ES2_S2_fS2_fjLj128EEEEELb0ELb0ELb1ELb0EEEvNS_9FwdParamsE,"ax",@progbits
	.sectioninfo	@"SHI_REGISTERS=111"
	.align	128
        .global         _ZN10layer_norm13ln_fwd_kernelINS_13Kernel_traitsI13__nv_bfloat16S2_fS2_fjLj3072ELj1ELj1ELj4ELj16ENS_18Kernel_traits_baseILj3072ES2_S2_fS2_fjLj128EEEEELb0ELb0ELb1ELb0EEEvNS_9FwdParamsE
        .type           _ZN10layer_norm13ln_fwd_kernelINS_13Kernel_traitsI13__nv_bfloat16S2_fS2_fjLj3072ELj1ELj1ELj4ELj16ENS_18Kernel_traits_baseILj3072ES2_S2_fS2_fjLj128EEEEELb0ELb0ELb1ELb0EEEvNS_9FwdParamsE,@function
        .size           _ZN10layer_norm13ln_fwd_kernelINS_13Kernel_traitsI13__nv_bfloat16S2_fS2_fjLj3072ELj1ELj1ELj4ELj16ENS_18Kernel_traits_baseILj3072ES2_S2_fS2_fjLj128EEEEELb0ELb0ELb1ELb0EEEvNS_9FwdParamsE,(.L_x_22138 - _ZN10layer_norm13ln_fwd_kernelINS_13Kernel_traitsI13__nv_bfloat16S2_fS2_fjLj3072ELj1ELj1ELj4ELj16ENS_18Kernel_traits_baseILj3072ES2_S2_fS2_fjLj128EEEEELb0ELb0ELb1ELb0EEEvNS_9FwdParamsE)
        .other          _ZN10layer_norm13ln_fwd_kernelINS_13Kernel_traitsI13__nv_bfloat16S2_fS2_fjLj3072ELj1ELj1ELj4ELj16ENS_18Kernel_traits_baseILj3072ES2_S2_fS2_fjLj128EEEEELb0ELb0ELb1ELb0EEEvNS_9FwdParamsE,@"STO_CUDA_ENTRY STV_DEFAULT"
_ZN10layer_norm13ln_fwd_kernelINS_13Kernel_traitsI13__nv_bfloat16S2_fS2_fjLj3072ELj1ELj1ELj4ELj16ENS_18Kernel_traits_baseILj3072ES2_S2_fS2_fjLj128EEEEELb0ELb0ELb1ELb0EEEvNS_9FwdParamsE:
.text._ZN10layer_norm13ln_fwd_kernelINS_13Kernel_traitsI13__nv_bfloat16S2_fS2_fjLj3072ELj1ELj1ELj4ELj16ENS_18Kernel_traits_baseILj3072ES2_S2_fS2_fjLj128EEEEELb0ELb0ELb1ELb0EEEvNS_9FwdParamsE:
        /* <DEDUP_REMOVED lines=25> */
.L_x_7077:
[----:B0-----:R-:W-:Y:S05]  /*0190*/  BSYNC B0 ;  /* 0x0000000000007941 */ /* 0x001fea0003800000 */
.L_x_7076:
        /* <DEDUP_REMOVED lines=13> */
.L_x_7079:
[----:B0-----:R-:W-:Y:S05]  /*0270*/  BSYNC B0 ;  /* 0x0000000000007941 */ /* 0x001fea0003800000 */
.L_x_7078:
        /* <DEDUP_REMOVED lines=12> */
.L_x_7081:
[----:B0-----:R-:W-:Y:S05]  /*0340*/  BSYNC B0 ;  /* 0x0000000000007941 */ /* 0x001fea0003800000 */
.L_x_7080:
[----:B------:R-:W0:Y:S02]  /*0350*/  S2UR UR6, SR_CTAID.X ;  /* 0x00000000000679c3 */ /* 0x000e240000002500 */
[----:B0-----:R-:W-:-:S04]  /*0360*/  LEA.HI R90, R67, UR6, RZ, 0x19 ;  /* 0x00000006435a7c11 */ /* 0x001fc8000f8fc8ff */
[----:B------:R-:W-:-:S13]  /*0370*/  ISETP.GE.AND P0, PT, R90, c[0x0][0x164], PT ;  /* 0x000059005a007a0c */ /* 0x000fda0003f06270 */
[----:B------:R-:W-:Y:S05]  /*0380*/  @P0 EXIT ;  /* 0x000000000000094d */ /* 0x000fea0003800000 */
[----:B------:R-:W-:Y:S01]  /*0390*/  SHF.R.S32.HI R0, RZ, 0x3, R0 ;  /* 0x00000003ff007819 */ /* 0x000fe20000011400 */
[----:B------:R-:W-:Y:S01]  /*03a0*/  ULDC.U8 UR6, c[0x0][0x1f0] ;  /* 0x00007c0000067ab9 */ /* 0x000fe20000000000 */
[----:B------:R-:W-:Y:S02]  /*03b0*/  LOP3.LUT R3, R67, 0x60, RZ, 0xc0, !PT ;  /* 0x0000006043037812 */ /* 0x000fe400078ec0ff */
[----:B------:R-:W-:Y:S02]  /*03c0*/  LOP3.LUT R40, R0, 0x7f, RZ, 0xc0, !PT ;  /* 0x0000007f00287812 */ /* 0x000fe400078ec0ff */
[----:B------:R-:W-:Y:S02]  /*03d0*/  SHF.R.U32.HI R0, RZ, 0x2, R0 ;  /* 0x00000002ff007819 */ /* 0x000fe40000011600 */
[--C-:B-----5:R-:W-:Y:S01]  /*03e0*/  PRMT R9, RZ, 0x5410, R36.reuse ;  /* 0x00005410ff097816 */ /* 0x120fe20000000024 */
[----:B------:R-:W-:Y:S01]  /*03f0*/  IMAD.IADD R3, R40, 0x1, -R3 ;  /* 0x0000000128037824 */ /* 0x000fe200078e0a03 */
[----:B------:R-:W-:-:S02]  /*0400*/  PRMT R8, RZ, 0x7610, R36 ;  /* 0x00007610ff087816 */ /* 0x000fc40000000024 */
[----:B------:R-:W-:Y:S02]  /*0410*/  LOP3.LUT R36, R0, 0x3fffffe0, RZ, 0xc0, !PT ;  /* 0x3fffffe000247812 */ /* 0x000fe400078ec0ff */
[----:B------:R-:W-:Y:S02]  /*0420*/  IMNMX R3, RZ, R3, !PT ;  /* 0x00000003ff037217 */ /* 0x000fe40007800200 */
[--C-:B------:R-:W-:Y:S02]  /*0430*/  PRMT R13, RZ, 0x5410, R6.reuse ;  /* 0x00005410ff0d7816 */ /* 0x100fe40000000006 */
[----:B------:R-:W-:Y:S02]  /*0440*/  IMNMX R3, R3, 0x20, PT ;  /* 0x0000002003037817 */ /* 0x000fe40003800200 */
[----:B------:R-:W-:Y:S02]  /*0450*/  PRMT R12, RZ, 0x7610, R6 ;  /* 0x00007610ff0c7816 */ /* 0x000fe40000000006 */
[----:B------:R-:W-:-:S02]  /*0460*/  PRMT R11, RZ, 0x5410, R7 ;  /* 0x00005410ff0b7816 */ /* 0x000fc40000000007 */
[----:B------:R-:W-:Y:S02]  /*0470*/  PRMT R10, RZ, 0x7610, R7 ;  /* 0x00007610ff0a7816 */ /* 0x000fe40000000007 */
[--C-:B------:R-:W-:Y:S02]  /*0480*/  PRMT R7, RZ, 0x5410, R37.reuse ;  /* 0x00005410ff077816 */ /* 0x100fe40000000025 */
[----:B------:R-:W-:Y:S02]  /*0490*/  PRMT R6, RZ, 0x7610, R37 ;  /* 0x00007610ff067816 */ /* 0x000fe40000000025 */
[----:B------:R-:W-:Y:S02]  /*04a0*/  IADD3 R37, R3, R36, RZ ;  /* 0x0000002403257210 */ /* 0x000fe40007ffe0ff */
[----:B------:R-:W-:Y:S02]  /*04b0*/  PRMT R0, RZ, 0x5410, R32 ;  /* 0x00005410ff007816 */ /* 0x000fe40000000020 */
[----:B------:R-:W-:-:S02]  /*04c0*/  SHF.L.U32 R37, R37, 0x3, RZ ;  /* 0x0000000325257819 */ /* 0x000fc400000006ff */
[----:B------:R-:W-:Y:S02]  /*04d0*/  PRMT R69, RZ, 0x7610, R32 ;  /* 0x00007610ff457816 */ /* 0x000fe40000000020 */
[----:B------:R-:W-:Y:S02]  /*04e0*/  SHF.L.U32 R32, R67, 0x5, RZ ;  /* 0x0000000543207819 */ /* 0x000fe400000006ff */
[----:B------:R-:W0:Y:S01]  /*04f0*/  I2F.U32 R37, R37 ;  /* 0x0000002500257306 */ /* 0x000e220000201000 */
[--C-:B------:R-:W-:Y:S02]  /*0500*/  PRMT R68, RZ, 0x5410, R33.reuse ;  /* 0x00005410ff447816 */ /* 0x100fe40000000021 */
[----:B------:R-:W-:Y:S02]  /*0510*/  PRMT R71, RZ, 0x7610, R33 ;  /* 0x00007610ff477816 */ /* 0x000fe40000000021 */
[----:B------:R-:W-:Y:S02]  /*0520*/  LOP3.LUT R33, R32, 0x3e0, RZ, 0xc0, !PT ;  /* 0x000003e020217812 */ /* 0x000fe400078ec0ff */
[----:B------:R-:W-:-:S02]  /*0530*/  PRMT R64, RZ, 0x5410, R16 ;  /* 0x00005410ff407816 */ /* 0x000fc40000000010 */
[----:B------:R-:W-:Y:S02]  /*0540*/  IADD3 R33, R40, -R33, RZ ;  /* 0x8000002128217210 */ /* 0x000fe40007ffe0ff */
[----:B------:R-:W-:Y:S02]  /*0550*/  PRMT R65, RZ, 0x7610, R16 ;  /* 0x00007610ff417816 */ /* 0x000fe40000000010 */
[----:B------:R-:W-:Y:S02]  /*0560*/  IMNMX R33, RZ, R33, !PT ;  /* 0x00000021ff217217 */ /* 0x000fe40007800200 */
[--C-:B------:R-:W-:Y:S01]  /*0570*/  PRMT R22, RZ, 0x5410, R17.reuse ;  /* 0x00005410ff167816 */ /* 0x100fe20000000011 */
[----:B0-----:R0:W1:Y:S01]  /*0580*/  MUFU.RCP R81, R37 ;  /* 0x0000002500517308 */ /* 0x0010620000001000 */
[----:B------:R-:W-:Y:S02]  /*0590*/  IMNMX R33, R33, 0x20, PT ;  /* 0x0000002021217817 */ /* 0x000fe40003800200 */
[----:B------:R-:W-:-:S02]  /*05a0*/  PRMT R23, RZ, 0x7610, R17 ;  /* 0x00007610ff177816 */ /* 0x000fc40000000011 */
[--C-:B------:R-:W-:Y:S01]  /*05b0*/  PRMT R20, RZ, 0x5410, R18.reuse ;  /* 0x00005410ff147816 */ /* 0x100fe20000000012 */
[----:B------:R-:W-:Y:S01]  /*05c0*/  IMAD.IADD R33, R36, 0x1, R33 ;  /* 0x0000000124217824 */ /* 0x000fe200078e0221 */
[----:B------:R-:W-:Y:S02]  /*05d0*/  PRMT R21, RZ, 0x7610, R18 ;  /* 0x00007610ff157816 */ /* 0x000fe40000000012 */
[----:B------:R-:W-:Y:S02]  /*05e0*/  PRMT R18, RZ, 0x5410, R19 ;  /* 0x00005410ff127816 */ /* 0x000fe40000000013 */
[--C-:B------:R-:W-:Y:S02]  /*05f0*/  PRMT R17, RZ, 0x5410, R4.reuse ;  /* 0x00005410ff117816 */ /* 0x100fe40000000004 */
[----:B------:R-:W-:Y:S02]  /*0600*/  PRMT R16, RZ, 0x7610, R4 ;  /* 0x00007610ff107816 */ /* 0x000fe40000000004 */
[----:B------:R-:W-:-:S02]  /*0610*/  PRMT R15, RZ, 0x5410, R5 ;  /* 0x00005410ff0f7816 */ /* 0x000fc40000000005 */
[----:B------:R-:W-:Y:S02]  /*0620*/  PRMT R14, RZ, 0x7610, R5 ;  /* 0x00007610ff0e7816 */ /* 0x000fe40000000005 */
        /* <DEDUP_REMOVED lines=17> */
[----:B------:R-:W-:Y:S02]  /*0740*/  MOV R89, 0x1 ;  /* 0x0000000100597802 */ /* 0x000fe40000000f00 */
        /* <DEDUP_REMOVED lines=9> */
.L_x_7145:
[----:B------:R-:W-:-:S10]  /*07e0*/  HFMA2.MMA R61, -RZ, RZ, 0, 2.384185791015625e-07 ;  /* 0x00000004ff3d7435 */ /* 0x000fd400000001ff */
[----:B------:R-:W-:-:S06]  /*07f0*/  IMAD.WIDE R62, R90, R61, c[0x0][0x1d0] ;  /* 0x000074005a3e7625 */ /* 0x000fcc00078e023d */
[----:B------:R-:W2:Y:S01]  /*0800*/  LDG.E R62, [R62.64] ;  /* 0x000000043e3e7981 */ /* 0x000ea2000c1e1900 */
[----:B------:R-:W-:-:S05]  /*0810*/  IMAD.WIDE R60, R90, R61, c[0x0][0x1d8] ;  /* 0x000076005a3c7625 */ /* 0x000fca00078e023d */
[----:B------:R0:W5:Y:S01]  /*0820*/  LDG.E R82, [R60.64] ;  /* 0x000000043c527981 */ /* 0x000162000c1e1900 */
[----:B------:R-:W-:Y:S01]  /*0830*/  IMAD R83, R90, c[0x0][0x168], RZ ;  /* 0x00005a005a537a24 */ /* 0x000fe200078e02ff */
[----:B------:R-:W-:Y:S01]  /*0840*/  BSSY B0, `(.L_x_7082) ;  /* 0x0000066000007945 */ /* 0x000fe20003800000 */
[----:B--2---:R-:W-:-:S13]  /*0850*/  ISETP.GE.AND P1, PT, R62, 0x1, PT ;  /* 0x000000013e00780c */ /* 0x004fda0003f26270 */
[----:B------:R-:W-:-:S05]  /*0860*/  @P1 IADD3 R96, R62, -0x1, RZ ;  /* 0xffffffff3e601810 */ /* 0x000fca0007ffe0ff */
[----:B------:R-:W-:Y:S01]  /*0870*/  @P1 IMAD R98, R96, c[0x0][0x168], RZ ;  /* 0x00005a0060621a24 */ /* 0x000fe200078e02ff */
[----:B------:R-:W-:-:S04]  /*0880*/  SHF.R.S32.HI R96, RZ, 0x1f, R83 ;  /* 0x0000001fff607819 */ /* 0x000fc80000011453 */
[----:B------:R-:W-:Y:S02]  /*0890*/  @P1 SHF.R.S32.HI R99, RZ, 0x1f, R98 ;  /* 0x0000001fff631819 */ /* 0x000fe40000011462 */
[----:B------:R-:W-:Y:S02]  /*08a0*/  LEA.HI R83, R96, R83, RZ, 0x3 ;  /* 0x0000005360537211 */ /* 0x000fe400078f18ff */
[----:B------:R-:W-:Y:S02]  /*08b0*/  @P1 LEA.HI R99, R99, R98, RZ, 0x3 ;  /* 0x0000006263631211 */ /* 0x000fe400078f18ff */
[----:B------:R-:W-:Y:S02]  /*08c0*/  LOP3.LUT R98, R67, 0x7f, RZ, 0xc0, !PT ;  /* 0x0000007f43627812 */ /* 0x000fe400078ec0ff */
[----:B------:R-:W-:Y:S02]  /*08d0*/  MOV R96, RZ ;  /* 0x000000ff00607202 */ /* 0x000fe40000000f00 */
[----:B------:R-:W-:-:S02]  /*08e0*/  LEA.HI.SX32 R63, R83, R98, 0x1d ;  /* 0x00000062533f7211 */ /* 0x000fc400078feaff */
[----:B------:R-:W-:Y:S02]  /*08f0*/  @P1 LEA.HI.SX32 R96, R99, R98, 0x1d ;  /* 0x0000006263601211 */ /* 0x000fe400078feaff */
[----:B------:R-:W-:Y:S01]  /*0900*/  SHF.R.S32.HI R83, RZ, 0x1f, R90 ;  /* 0x0000001fff537819 */ /* 0x000fe2000001145a */
[----:B------:R-:W-:Y:S05]  /*0910*/  @!P3 BRA `(.L_x_7083) ;  /* 0x000005800000b947 */ /* 0x000fea0003800000 */
[----:B0-----:R-:W-:-:S04]  /*0920*/  ISETP.NE.U32.AND P0, PT, RZ, c[0x0][0x180], PT ;  /* 0x00006000ff007a0c */ /* 0x001fc80003f05070 */
[----:B------:R-:W-:-:S13]  /*0930*/  ISETP.NE.AND.EX P0, PT, RZ, c[0x0][0x184], PT, P0 ;  /* 0x00006100ff007a0c */ /* 0x000fda0003f05300 */
[----:B------:R-:W-:-:S04]  /*0940*/  @P0 IMAD.MOV.U32 R38, RZ, RZ, 0x20 ;  /* 0x00000020ff260424 */ /* 0x000fc800078e00ff */
[----:B------:R-:W-:-:S05]  /*0950*/  @P0 IMAD.WIDE.U32 R38, R63, R38, c[0x0][0x180] ;  /* 0x000060003f260625 */ /* 0x000fca00078e0026 */
[----:B------:R-:W2:Y:S04]  /*0960*/  @P0 LDG.E.128 R24, [R38.64] ;  /* 0x0000000426180981 */ /* 0x000ea8000c1e1d00 */
[----:B------:R0:W3:Y:S01]  /*0970*/  @P0 LDG.E.128 R28, [R38.64+0x10] ;  /* 0x00001004261c0981 */ /* 0x0000e2000c1e1d00 */
[----:B------:R-:W-:Y:S02]  /*0980*/  ISETP.GT.AND P6, PT, R62, RZ, PT ;  /* 0x000000ff3e00720c */ /* 0x000fe40003fc4270 */
[----:B------:R-:W-:-:S05]  /*0990*/  @P1 MOV R41, 0x10 ;  /* 0x0000001000291802 */ /* 0x000fca0000000f00 */
[----:B------:R-:W-:-:S05]  /*09a0*/  @P1 IMAD.WIDE.U32 R40, R96, R41, c[0x0][0x170] ;  /* 0x00005c0060281625 */ /* 0x000fca00078e0029 */
[----:B------:R3:W5:Y:S01]  /*09b0*/  @P1 LDG.E.128 R32, [R40.64] ;  /* 0x0000000428201981 */ /* 0x000762000c1e1d00 */
[----:B------:R-:W-:Y:S01]  /*09c0*/  @!P6 ISETP.NE.U32.AND P2, PT, RZ, c[0x0][0x180], PT ;  /* 0x00006000ff00ea0c */ /* 0x000fe20003f45070 */
[----:B------:R-:W-:Y:S01]  /*09d0*/  BSSY B1, `(.L_x_7084) ;  /* 0x000001e000017945 */ /* 0x000fe20003800000 */
[----:B------:R-:W-:Y:S02]  /*09e0*/  MOV R60, 0x20 ;  /* 0x00000020003c7802 */ /* 0x000fe40000000f00 */
[----:B------:R-:W-:-:S03]  /*09f0*/  @!P6 ISETP.NE.AND.EX P2, PT, RZ, c[0x0][0x184], PT, P2 ;  /* 0x00006100ff00ea0c */ /* 0x000fc60003f45320 */
[----:B------:R-:W-:Y:S01]  /*0a00*/  IMAD.WIDE.U32 R60, R63, R60, c[0x0][0x188] ;  /* 0x000062003f3c7625 */ /* 0x000fe200078e003c */
[----:B--2---:R-:W-:Y:S02]  /*0a10*/  @!P6 FSEL R36, R24, RZ, P2 ;  /* 0x000000ff1824e208 */ /* 0x004fe40001000000 */
[----:B------:R-:W-:-:S04]  /*0a20*/  @!P6 ISETP.NE.U32.AND P2, PT, RZ, c[0x0][0x180], PT ;  /* 0x00006000ff00ea0c */ /* 0x000fc80003f45070 */
[----:B------:R-:W-:-:S04]  /*0a30*/  @!P6 ISETP.NE.AND.EX P2, PT, RZ, c[0x0][0x184], PT, P2 ;  /* 0x00006100ff00ea0c */ /* 0x000fc80003f45320 */
[----:B------:R-:W-:Y:S02]  /*0a40*/  @!P6 FSEL R37, R25, RZ, P2 ;  /* 0x000000ff1925e208 */ /* 0x000fe40001000000 */
[----:B------:R-:W-:-:S04]  /*0a50*/  @!P6 ISETP.NE.U32.AND P2, PT, RZ, c[0x0][0x180], PT ;  /* 0x00006000ff00ea0c */ /* 0x000fc80003f45070 */
[----:B------:R-:W-:-:S04]  /*0a60*/  @!P6 ISETP.NE.AND.EX P2, PT, RZ, c[0x0][0x184], PT, P2 ;  /* 0x00006100ff00ea0c */ /* 0x000fc80003f45320 */
[----:B0-----:R-:W-:Y:S02]  /*0a70*/  @!P6 FSEL R38, R26, RZ, P2 ;  /* 0x000000ff1a26e208 */ /* 0x001fe40001000000 */
[----:B------:R-:W-:-:S04]  /*0a80*/  @!P6 ISETP.NE.U32.AND P2, PT, RZ, c[0x0][0x180], PT ;  /* 0x00006000ff00ea0c */ /* 0x000fc80003f45070 */
[----:B------:R-:W-:-:S04]  /*0a90*/  @!P6 ISETP.NE.AND.EX P2, PT, RZ, c[0x0][0x184], PT, P2 ;  /* 0x00006100ff00ea0c */ /* 0x000fc80003f45320 */
[----:B------:R-:W-:Y:S02]  /*0aa0*/  @!P6 FSEL R39, R27, RZ, P2 ;  /* 0x000000ff1b27e208 */ /* 0x000fe40001000000 */
[----:B------:R-:W-:-:S04]  /*0ab0*/  @!P6 ISETP.NE.U32.AND P2, PT, RZ, c[0x0][0x180], PT ;  /* 0x00006000ff00ea0c */ /* 0x000fc80003f45070 */
[----:B------:R-:W-:-:S04]  /*0ac0*/  @!P6 ISETP.NE.AND.EX P2, PT, RZ, c[0x0][0x184], PT, P2 ;  /* 0x00006100ff00ea0c */ /* 0x000fc80003f45320 */
[----:B---3--:R-:W-:Y:S02]  /*0ad0*/  @!P6 FSEL R40, R28, RZ, P2 ;  /* 0x000000ff1c28e208 */ /* 0x008fe40001000000 */
[----:B------:R-:W-:-:S04]  /*0ae0*/  @!P6 ISETP.NE.U32.AND P2, PT, RZ, c[0x0][0x180], PT ;  /* 0x00006000ff00ea0c */ /* 0x000fc80003f45070 */
[----:B------:R-:W-:-:S04]  /*0af0*/  @!P6 ISETP.NE.AND.EX P2, PT, RZ, c[0x0][0x184], PT, P2 ;  /* 0x00006100ff00ea0c */ /* 0x000fc80003f45320 */
[----:B------:R-:W-:Y:S02]  /*0b00*/  @!P6 FSEL R41, R29, RZ, P2 ;  /* 0x000000ff1d29e208 */ /* 0x000fe40001000000 */
[----:B------:R-:W-:-:S04]  /*0b10*/  @!P6 ISETP.NE.U32.AND P2, PT, RZ, c[0x0][0x180], PT ;  /* 0x00006000ff00ea0c */ /* 0x000fc80003f45070 */
[----:B------:R-:W-:-:S04]  /*0b20*/  @!P6 ISETP.NE.AND.EX P2, PT, RZ, c[0x0][0x184], PT, P2 ;  /* 0x00006100ff00ea0c */ /* 0x000fc80003f45320 */
[----:B------:R-:W-:Y:S02]  /*0b30*/  @!P6 FSEL R42, R30, RZ, P2 ;  /* 0x000000ff1e2ae208 */ /* 0x000fe40001000000 */
[----:B------:R-:W-:-:S04]  /*0b40*/  @!P6 ISETP.NE.U32.AND P2, PT, RZ, c[0x0][0x180], PT ;  /* 0x00006000ff00ea0c */ /* 0x000fc80003f45070 */
[----:B------:R-:W-:-:S04]  /*0b50*/  @!P6 ISETP.NE.AND.EX P2, PT, RZ, c[0x0][0x184], PT, P2 ;  /* 0x00006100ff00ea0c */ /* 0x000fc80003f45320 */
[----:B------:R-:W-:Y:S01]  /*0b60*/  @!P6 FSEL R43, R31, RZ, P2 ;  /* 0x000000ff1f2be208 */ /* 0x000fe20001000000 */
[----:B------:R-:W-:Y:S05]  /*0b70*/  @!P6 BRA `(.L_x_7085) ;  /* 0x000000300000e947 */ /* 0x000fea0003800000 */
[----:B-----5:R-:W-:-:S05]  /*0b80*/  PRMT R36, RZ, 0x5410, R32 ;  /* 0x00005410ff247816 */ /* 0x020fca0000000020 */
[----:B------:R-:W-:-:S04]  /*0b90*/  FMUL.FTZ R36, R36, c[0x0][0x1ec] ;  /* 0x00007b0024247a20 */ /* 0x000fc80000410000 */
[----:B------:R-:W-:Y:S02]  /*0ba0*/  @P0 FADD.FTZ R36, R24, R36 ;  /* 0x0000002418240221 */ /* 0x000fe40000010000 */
.L_x_7085:
[----:B------:R-:W-:Y:S05]  /*0bb0*/  BSYNC B1 ;  /* 0x0000000000017941 */ /* 0x000fea0003800000 */
.L_x_7084:
[----:B------:R-:W-:Y:S01]  /*0bc0*/  BSSY B1, `(.L_x_7086) ;  /* 0x0000005000017945 */ /* 0x000fe20003800000 */
[----:B------:R-:W-:Y:S05]  /*0bd0*/  @!P6 BRA `(.L_x_7087) ;  /* 0x000000300000e947 */ /* 0x000fea0003800000 */
[----:B-----5:R-:W-:-:S05]  /*0be0*/  PRMT R37, RZ, 0x7610, R32 ;  /* 0x00007610ff257816 */ /* 0x020fca0000000020 */
[----:B------:R-:W-:-:S04]  /*0bf0*/  FMUL.FTZ R37, R37, c[0x0][0x1ec] ;  /* 0x00007b0025257a20 */ /* 0x000fc80000410000 */
[----:B------:R-:W-:Y:S02]  /*0c00*/  @P0 FADD.FTZ R37, R25, R37 ;  /* 0x0000002519250221 */ /* 0x000fe40000010000 */
.L_x_7087:
[----:B------:R-:W-:Y:S05]  /*0c10*/  BSYNC B1 ;  /* 0x0000000000017941 */ /* 0x000fea0003800000 */
.L_x_7086:
[----:B------:R-:W-:Y:S01]  /*0c20*/  BSSY B1, `(.L_x_7088) ;  /* 0x0000005000017945 */ /* 0x000fe20003800000 */
[----:B------:R-:W-:Y:S05]  /*0c30*/  @!P6 BRA `(.L_x_7089) ;  /* 0x000000300000e947 */ /* 0x000fea0003800000 */
[----:B-----5:R-:W-:-:S05]  /*0c40*/  PRMT R38, RZ, 0x5410, R33 ;  /* 0x00005410ff267816 */ /* 0x020fca0000000021 */
[----:B------:R-:W-:-:S04]  /*0c50*/  FMUL.FTZ R38, R38, c[0x0][0x1ec] ;  /* 0x00007b0026267a20 */ /* 0x000fc80000410000 */
[----:B------:R-:W-:Y:S02]  /*0c60*/  @P0 FADD.FTZ R38, R26, R38 ;  /* 0x000000261a260221 */ /* 0x000fe40000010000 */
.L_x_7089:
[----:B------:R-:W-:Y:S05]  /*0c70*/  BSYNC B1 ;  /* 0x0000000000017941 */ /* 0x000fea0003800000 */
.L_x_7088:
[----:B------:R-:W-:Y:S01]  /*0c80*/  BSSY B1, `(.L_x_7090) ;  /* 0x0000005000017945 */ /* 0x000fe20003800000 */
[----:B------:R-:W-:Y:S05]  /*0c90*/  @!P6 BRA `(.L_x_7091) ;  /* 0x000000300000e947 */ /* 0x000fea0003800000 */
[----:B-----5:R-:W-:-:S05]  /*0ca0*/  PRMT R39, RZ, 0x7610, R33 ;  /* 0x00007610ff277816 */ /* 0x020fca0000000021 */
[----:B------:R-:W-:-:S04]  /*0cb0*/  FMUL.FTZ R39, R39, c[0x0][0x1ec] ;  /* 0x00007b0027277a20 */ /* 0x000fc80000410000 */
[----:B------:R-:W-:Y:S02]  /*0cc0*/  @P0 FADD.FTZ R39, R27, R39 ;  /* 0x000000271b270221 */ /* 0x000fe40000010000 */
.L_x_7091:
[----:B------:R-:W-:Y:S05]  /*0cd0*/  BSYNC B1 ;  /* 0x0000000000017941 */ /* 0x000fea0003800000 */
.L_x_7090:
[----:B------:R-:W-:Y:S01]  /*0ce0*/  BSSY B1, `(.L_x_7092) ;  /* 0x0000005000017945 */ /* 0x000fe20003800000 */
[----:B------:R-:W-:Y:S05]  /*0cf0*/  @!P6 BRA `(.L_x_7093) ;  /* 0x000000300000e947 */ /* 0x000fea0003800000 */
[----:B-----5:R-:W-:-:S05]  /*0d00*/  PRMT R40, RZ, 0x5410, R34 ;  /* 0x00005410ff287816 */ /* 0x020fca0000000022 */
[----:B------:R-:W-:-:S04]  /*0d10*/  FMUL.FTZ R40, R40, c[0x0][0x1ec] ;  /* 0x00007b0028287a20 */ /* 0x000fc80000410000 */
[----:B------:R-:W-:Y:S02]  /*0d20*/  @P0 FADD.FTZ R40, R28, R40 ;  /* 0x000000281c280221 */ /* 0x000fe40000010000 */
.L_x_7093:
[----:B------:R-:W-:Y:S05]  /*0d30*/  BSYNC B1 ;  /* 0x0000000000017941 */ /* 0x000fea0003800000 */
.L_x_7092:
[----:B------:R-:W-:Y:S01]  /*0d40*/  BSSY B1, `(.L_x_7094) ;  /* 0x0000005000017945 */ /* 0x000fe20003800000 */
[----:B------:R-:W-:Y:S05]  /*0d50*/  @!P6 BRA `(.L_x_7095) ;  /* 0x000000300000e947 */ /* 0x000fea0003800000 */
[----:B-----5:R-:W-:-:S05]  /*0d60*/  PRMT R41, RZ, 0x7610, R34 ;  /* 0x00007610ff297816 */ /* 0x020fca0000000022 */
[----:B------:R-:W-:-:S04]  /*0d70*/  FMUL.FTZ R41, R41, c[0x0][0x1ec] ;  /* 0x00007b0029297a20 */ /* 0x000fc80000410000 */
[----:B------:R-:W-:Y:S02]  /*0d80*/  @P0 FADD.FTZ R41, R29, R41 ;  /* 0x000000291d290221 */ /* 0x000fe40000010000 */
.L_x_7095:
[----:B------:R-:W-:Y:S05]  /*0d90*/  BSYNC B1 ;  /* 0x0000000000017941 */ /* 0x000fea0003800000 */
.L_x_7094:
[----:B------:R-:W-:Y:S01]  /*0da0*/  BSSY B1, `(.L_x_7096) ;  /* 0x0000005000017945 */ /* 0x000fe20003800000 */
[----:B------:R-:W-:Y:S05]  /*0db0*/  @!P6 BRA `(.L_x_7097) ;  /* 0x000000300000e947 */ /* 0x000fea0003800000 */
[----:B-----5:R-:W-:-:S05]  /*0dc0*/  PRMT R42, RZ, 0x5410, R35 ;  /* 0x00005410ff2a7816 */ /* 0x020fca0000000023 */
[----:B------:R-:W-:-:S04]  /*0dd0*/  FMUL.FTZ R42, R42, c[0x0][0x1ec] ;  /* 0x00007b002a2a7a20 */ /* 0x000fc80000410000 */
[----:B------:R-:W-:Y:S02]  /*0de0*/  @P0 FADD.FTZ R42, R30, R42 ;  /* 0x0000002a1e2a0221 */ /* 0x000fe40000010000 */
.L_x_7097:
[----:B------:R-:W-:Y:S05]  /*0df0*/  BSYNC B1 ;  /* 0x0000000000017941 */ /* 0x000fea0003800000 */
.L_x_7096:
[----:B------:R-:W-:Y:S01]  /*0e00*/  BSSY B1, `(.L_x_7098) ;  /* 0x0000005000017945 */ /* 0x000fe20003800000 */
[----:B------:R-:W-:Y:S05]  /*0e10*/  @!P6 BRA `(.L_x_7099) ;  /* 0x000000300000e947 */ /* 0x000fea0003800000 */
[----:B-----5:R-:W-:-:S05]  /*0e20*/  PRMT R43, RZ, 0x7610, R35 ;  /* 0x00007610ff2b7816 */ /* 0x020fca0000000023 */
[----:B------:R-:W-:-:S04]  /*0e30*/  FMUL.FTZ R43, R43, c[0x0][0x1ec] ;  /* 0x00007b002b2b7a20 */ /* 0x000fc80000410000 */
[----:B------:R-:W-:Y:S02]  /*0e40*/  @P0 FADD.FTZ R43, R31, R43 ;  /* 0x0000002b1f2b0221 */ /* 0x000fe40000010000 */
.L_x_7099:
[----:B------:R-:W-:Y:S05]  /*0e50*/  BSYNC B1 ;  /* 0x0000000000017941 */ /* 0x000fea0003800000 */
.L_x_7098:
[----:B------:R0:W-:Y:S01]  /*0e60*/  STG.E.128 [R60.64], R36 ;  /* 0x000000243c007986 */ /* 0x0001e2000c101d04 */
[----:B------:R-:W-:Y:S02]  /*0e70*/  IADD3 R96, R96, 0x80, RZ ;  /* 0x0000008060607810 */ /* 0x000fe40007ffe0ff */
[----:B------:R-:W-:Y:S01]  /*0e80*/  IADD3 R63, R63, 0x80, RZ ;  /* 0x000000803f3f7810 */ /* 0x000fe20007ffe0ff */
[----:B------:R0:W-:Y:S04]  /*0e90*/  STG.E.128 [R60.64+0x10], R40 ;  /* 0x000010283c007986 */ /* 0x0001e8000c101d04 */
.L_x_7083:
[----:B0-----:R-:W-:Y:S05]  /*0ea0*/  BSYNC B0 ;  /* 0x0000000000007941 */ /* 0x001fea0003800000 */
.L_x_7082:
[----:B------:R-:W-:Y:S01]  /*0eb0*/  BSSY B0, `(.L_x_7100) ;  /* 0x000005a000007945 */ /* 0x000fe20003800000 */
[----:B------:R-:W-:Y:S05]  /*0ec0*/  @!P4 BRA `(.L_x_7101) ;  /* 0x000005800000c947 */ /* 0x000fea0003800000 */
[----:B------:R-:W-:-:S04]  /*0ed0*/  ISETP.NE.U32.AND P0, PT, RZ, c[0x0][0x180], PT ;  /* 0x00006000ff007a0c */ /* 0x000fc80003f05070 */
[----:B------:R-:W-:-:S13]  /*0ee0*/  ISETP.NE.AND.EX P0, PT, RZ, c[0x0][0x184], PT, P0 ;  /* 0x00006100ff007a0c */ /* 0x000fda0003f05300 */
[----:B------:R-:W-:-:S05]  /*0ef0*/  @P0 MOV R46, 0x20 ;  /* 0x00000020002e0802 */ /* 0x000fca0000000f00 */
[----:B------:R-:W-:-:S05]  /*0f00*/  @P0 IMAD.WIDE.U32 R46, R63, R46, c[0x0][0x180] ;  /* 0x000060003f2e0625 */ /* 0x000fca00078e002e */
[----:B------:R-:W2:Y:S04]  /*0f10*/  @P0 LDG.E.128 R24, [R46.64] ;  /* 0x000000042e180981 */ /* 0x000ea8000c1e1d00 */
[----:B------:R0:W3:Y:S01]  /*0f20*/  @P0 LDG.E.128 R28, [R46.64+0x10] ;  /* 0x000010042e1c0981 */ /* 0x0000e2000c1e1d00 */
[----:B------:R-:W-:Y:S02]  /*0f30*/  ISETP.GT.AND P6, PT, R62, RZ, PT ;  /* 0x000000ff3e00720c */ /* 0x000fe40003fc4270 */
[----:B------:R-:W-:-:S05]  /*0f40*/  @P1 MOV R49, 0x10 ;  /* 0x0000001000311802 */ /* 0x000fca0000000f00 */
[----:B------:R-:W-:-:S05]  /*0f50*/  @P1 IMAD.WIDE.U32 R48, R96, R49, c[0x0][0x170] ;  /* 0x00005c0060301625 */ /* 0x000fca00078e0031 */
[----:B-----5:R3:W5:Y:S01]  /*0f60*/  @P1 LDG.E.128 R32, [R48.64] ;  /* 0x0000000430201981 */ /* 0x020762000c1e1d00 */
[----:B------:R-:W-:Y:S01]  /*0f70*/  @!P6 ISETP.NE.U32.AND P2, PT, RZ, c[0x0][0x180], PT ;  /* 0x00006000ff00ea0c */ /* 0x000fe20003f45070 */
[----:B------:R-:W-:Y:S01]  /*0f80*/  IMAD.MOV.U32 R60, RZ, RZ, 0x20 ;  /* 0x00000020ff3c7424 */ /* 0x000fe200078e00ff */
[----:B------:R-:W-:Y:S02]  /*0f90*/  BSSY B1, `(.L_x_7102) ;  /* 0x000001d000017945 */ /* 0x000fe40003800000 */
[----:B------:R-:W-:Y:S01]  /*0fa0*/  @!P6 ISETP.NE.AND.EX P2, PT, RZ, c[0x0][0x184], PT, P2 ;  /* 0x00006100ff00ea0c */ /* 0x000fe20003f45320 */
[----:B------:R-:W-:-:S03]  /*0fb0*/  IMAD.WIDE.U32 R60, R63, R60, c[0x0][0x188] ;  /* 0x000062003f3c7625 */ /* 0x000fc600078e003c */
        /* <DEDUP_REMOVED lines=26> */
.L_x_7103:
[----:B------:R-:W-:Y:S05]  /*1160*/  BSYNC B1 ;  /* 0x0000000000017941 */ /* 0x000fea0003800000 */
.L_x_7102:
[----:B------:R-:W-:Y:S01]  /*1170*/  BSSY B1, `(.L_x_7104) ;  /* 0x0000005000017945 */ /* 0x000fe20003800000 */
[----:B------:R-:W-:Y:S05]  /*1180*/  @!P6 BRA `(.L_x_7105) ;  /* 0x000000300000e947 */ /* 0x000fea0003800000 */
[----:B-----5:R-:W-:-:S05]  /*1190*/  PRMT R45, RZ, 0x7610, R32 ;  /* 0x00007610ff2d7816 */ /* 0x020fca0000000020 */
[----:B------:R-:W-:-:S04]  /*11a0*/  FMUL.FTZ R45, R45, c[0x0][0x1ec] ;  /* 0x00007b002d2d7a20 */ /* 0x000fc80000410000 */
[----:B------:R-:W-:Y:S02]  /*11b0*/  @P0 FADD.FTZ R45, R25, R45 ;  /* 0x0000002d192d0221 */ /* 0x000fe40000010000 */
.L_x_7105:
[----:B------:R-:W-:Y:S05]  /*11c0*/  BSYNC B1 ;  /* 0x0000000000017941 */ /* 0x000fea0003800000 */
.L_x_7104:
[----:B------:R-:W-:Y:S01]  /*11d0*/  BSSY B1, `(.L_x_7106) ;  /* 0x0000005000017945 */ /* 0x000fe20003800000 */
[----:B------:R-:W-:Y:S05]  /*11e0*/  @!P6 BRA `(.L_x_7107) ;  /* 0x000000300000e947 */ /* 0x000fea0003800000 */
[----:B-----5:R-:W-:-:S05]  /*11f0*/  PRMT R46, RZ, 0x5410, R33 ;  /* 0x00005410ff2e7816 */ /* 0x020fca0000000021 */
[----:B------:R-:W-:-:S04]  /*1200*/  FMUL.FTZ R46, R46, c[0x0][0x1ec] ;  /* 0x00007b002e2e7a20 */ /* 0x000fc80000410000 */
[----:B------:R-:W-:Y:S02]  /*1210*/  @P0 FADD.FTZ R46, R26, R46 ;  /* 0x0000002e1a2e0221 */ /* 0x000fe40000010000 */
.L_x_7107:
[----:B------:R-:W-:Y:S05]  /*1220*/  BSYNC B1 ;  /* 0x0000000000017941 */ /* 0x000fea0003800000 */
.L_x_7106:
[----:B------:R-:W-:Y:S01]  /*1230*/  BSSY B1, `(.L_x_7108) ;  /* 0x0000005000017945 */ /* 0x000fe20003800000 */
[----:B------:R-:W-:Y:S05]  /*1240*/  @!P6 BRA `(.L_x_7109) ;  /* 0x000000300000e947 */ /* 0x000fea0003800000 */
[----:B-----5:R-:W-:-:S05]  /*1250*/  PRMT R47, RZ, 0x7610, R33 ;  /* 0x00007610ff2f7816 */ /* 0x020fca0000000021 */
[----:B------:R-:W-:-:S04]  /*1260*/  FMUL.FTZ R47, R47, c[0x0][0x1ec] ;  /* 0x00007b002f2f7a20 */ /* 0x000fc80000410000 */
[----:B------:R-:W-:Y:S02]  /*1270*/  @P0 FADD.FTZ R47, R27, R47 ;  /* 0x0000002f1b2f0221 */ /* 0x000fe40000010000 */
.L_x_7109:
[----:B------:R-:W-:Y:S05]  /*1280*/  BSYNC B1 ;  /* 0x0000000000017941 */ /* 0x000fea0003800000 */
.L_x_7108:
[----:B------:R-:W-:Y:S01]  /*1290*/  BSSY B1, `(.L_x_7110) ;  /* 0x0000005000017945 */ /* 0x000fe20003800000 */
[----:B------:R-:W-:Y:S05]  /*12a0*/  @!P6 BRA `(.L_x_7111) ;  /* 0x000000300000e947 */ /* 0x000fea0003800000 */
[----:B-----5:R-:W-:-:S05]  /*12b0*/  PRMT R48, RZ, 0x5410, R34 ;  /* 0x00005410ff307816 */ /* 0x020fca0000000022 */
[----:B------:R-:W-:-:S04]  /*12c0*/  FMUL.FTZ R48, R48, c[0x0][0x1ec] ;  /* 0x00007b0030307a20 */ /* 0x000fc80000410000 */
[----:B------:R-:W-:Y:S02]  /*12d0*/  @P0 FADD.FTZ R48, R28, R48 ;  /* 0x000000301c300221 */ /* 0x000fe40000010000 */
.L_x_7111:
[----:B------:R-:W-:Y:S05]  /*12e0*/  BSYNC B1 ;  /* 0x0000000000017941 */ /* 0x000fea0003800000 */
.L_x_7110:
[----:B------:R-:W-:Y:S01]  /*12f0*/  BSSY B1, `(.L_x_7112) ;  /* 0x0000005000017945 */ /* 0x000fe20003800000 */
[----:B------:R-:W-:Y:S05]  /*1300*/  @!P6 BRA `(.L_x_7113) ;  /* 0x000000300000e947 */ /* 0x000fea0003800000 */
[----:B-----5:R-:W-:-:S05]  /*1310*/  PRMT R49, RZ, 0x7610, R34 ;  /* 0x00007610ff317816 */ /* 0x020fca0000000022 */
[----:B------:R-:W-:-:S04]  /*1320*/  FMUL.FTZ R49, R49, c[0x0][0x1ec] ;  /* 0x00007b0031317a20 */ /* 0x000fc80000410000 */
[----:B------:R-:W-:Y:S02]  /*1330*/  @P0 FADD.FTZ R49, R29, R49 ;  /* 0x000000311d310221 */ /* 0x000fe40000010000 */
.L_x_7113:
[----:B------:R-:W-:Y:S05]  /*1340*/  BSYNC B1 ;  /* 0x0000000000017941 */ /* 0x000fea0003800000 */
.L_x_7112:
[----:B------:R-:W-:Y:S01]  /*1350*/  BSSY B1, `(.L_x_7114) ;  /* 0x0000005000017945 */ /* 0x000fe20003800000 */
[----:B------:R-:W-:Y:S05]  /*1360*/  @!P6 BRA `(.L_x_7115) ;  /* 0x000000300000e947 */ /* 0x000fea0003800000 */
[----:B-----5:R-:W-:-:S05]  /*1370*/  PRMT R50, RZ, 0x5410, R35 ;  /* 0x00005410ff327816 */ /* 0x020fca0000000023 */
[----:B------:R-:W-:-:S04]  /*1380*/  FMUL.FTZ R50, R50, c[0x0][0x1ec] ;  /* 0x00007b0032327a20 */ /* 0x000fc80000410000 */
[----:B------:R-:W-:Y:S02]  /*1390*/  @P0 FADD.FTZ R50, R30, R50 ;  /* 0x000000321e320221 */ /* 0x000fe40000010000 */
.L_x_7115:
[----:B------:R-:W-:Y:S05]  /*13a0*/  BSYNC B1 ;  /* 0x0000000000017941 */ /* 0x000fea0003800000 */
.L_x_7114:
[----:B------:R-:W-:Y:S01]  /*13b0*/  BSSY B1, `(.L_x_7116) ;  /* 0x0000005000017945 */ /* 0x000fe20003800000 */
[----:B------:R-:W-:Y:S05]  /*13c0*/  @!P6 BRA `(.L_x_7117) ;  /* 0x000000300000e947 */ /* 0x000fea0003800000 */
[----:B-----5:R-:W-:-:S05]  /*13d0*/  PRMT R51, RZ, 0x7610, R35 ;  /* 0x00007610ff337816 */ /* 0x020fca0000000023 */
[----:B------:R-:W-:-:S04]  /*13e0*/  FMUL.FTZ R51, R51, c[0x0][0x1ec] ;  /* 0x00007b0033337a20 */ /* 0x000fc80000410000 */
[----:B------:R-:W-:Y:S02]  /*13f0*/  @P0 FADD.FTZ R51, R31, R51 ;  /* 0x000000331f330221 */ /* 0x000fe40000010000 */
.L_x_7117:
[----:B------:R-:W-:Y:S05]  /*1400*/  BSYNC B1 ;  /* 0x0000000000017941 */ /* 0x000fea0003800000 */
.L_x_7116:
[----:B------:R0:W-:Y:S01]  /*1410*/  STG.E.128 [R60.64], R44 ;  /* 0x0000002c3c007986 */ /* 0x0001e2000c101d04 */
[----:B------:R-:W-:Y:S02]  /*1420*/  IADD3 R96, R96, 0x80, RZ ;  /* 0x0000008060607810 */ /* 0x000fe40007ffe0ff */
[----:B------:R-:W-:Y:S01]  /*1430*/  IADD3 R63, R63, 0x80, RZ ;  /* 0x000000803f3f7810 */ /* 0x000fe20007ffe0ff */
[----:B------:R0:W-:Y:S04]  /*1440*/  STG.E.128 [R60.64+0x10], R48 ;  /* 0x000010303c007986 */ /* 0x0001e8000c101d04 */
.L_x_7101:
[----:B------:R-:W-:Y:S05]  /*1450*/  BSYNC B0 ;  /* 0x0000000000007941 */ /* 0x000fea0003800000 */
.L_x_7100:
[----:B------:R-:W-:Y:S01]  /*1460*/  BSSY B0, `(.L_x_7118) ;  /* 0x0000058000007945 */ /* 0x000fe20003800000 */
[----:B------:R-:W-:Y:S05]  /*1470*/  @!P5 BRA `(.L_x_7119) ;  /* 0x000005600000d947 */ /* 0x000fea0003800000 */
[----:B------:R-:W-:-:S04]  /*1480*/  ISETP.NE.U32.AND P0, PT, RZ, c[0x0][0x180], PT ;  /* 0x00006000ff007a0c */ /* 0x000fc80003f05070 */
[----:B------:R-:W-:-:S13]  /*1490*/  ISETP.NE.AND.EX P0, PT, RZ, c[0x0][0x184], PT, P0 ;  /* 0x00006100ff007a0c */ /* 0x000fda0003f05300 */
[----:B------:R-:W-:-:S05]  /*14a0*/  @P0 MOV R52, 0x20 ;  /* 0x0000002000340802 */ /* 0x000fca0000000f00 */
[----:B------:R-:W-:-:S05]  /*14b0*/  @P0 IMAD.WIDE.U32 R52, R63, R52, c[0x0][0x180] ;  /* 0x000060003f340625 */ /* 0x000fca00078e0034 */
[----:B------:R-:W2:Y:S04]  /*14c0*/  @P0 LDG.E.128 R24, [R52.64] ;  /* 0x0000000434180981 */ /* 0x000ea8000c1e1d00 */
[----:B------:R-:W3:Y:S01]  /*14d0*/  @P0 LDG.E.128 R28, [R52.64+0x10] ;  /* 0x00001004341c0981 */ /* 0x000ee2000c1e1d00 */
[----:B------:R-:W-:Y:S02]  /*14e0*/  ISETP.GT.AND P6, PT, R62, RZ, PT ;  /* 0x000000ff3e00720c */ /* 0x000fe40003fc4270 */
[----:B------:R-:W-:-:S05]  /*14f0*/  @P1 MOV R55, 0x10 ;  /* 0x0000001000371802 */ /* 0x000fca0000000f00 */
[----:B------:R-:W-:-:S05]  /*1500*/  @P1 IMAD.WIDE.U32 R54, R96, R55, c[0x0][0x170] ;  /* 0x00005c0060361625 */ /* 0x000fca00078e0037 */
[----:B-----5:R1:W5:Y:S01]  /*1510*/  @P1 LDG.E.128 R32, [R54.64] ;  /* 0x0000000436201981 */ /* 0x020362000c1e1d00 */
[----:B------:R-:W-:Y:S01]  /*1520*/  @!P6 ISETP.NE.U32.AND P1, PT, RZ, c[0x0][0x180], PT ;  /* 0x00006000ff00ea0c */ /* 0x000fe20003f25070 */
[----:B0-----:R-:W-:Y:S01]  /*1530*/  HFMA2.MMA R60, -RZ, RZ, 0, 1.9073486328125e-06 ;  /* 0x00000020ff3c7435 */ /* 0x001fe200000001ff */
[----:B------:R-:W-:Y:S01]  /*1540*/  @!P6 ISETP.NE.U32.AND P2, PT, RZ, c[0x0][0x180], PT ;  /* 0x00006000ff00ea0c */ /* 0x000fe20003f45070 */
[----:B------:R-:W-:Y:S01]  /*1550*/  BSSY B1, `(.L_x_7120) ;  /* 0x000001c000017945 */ /* 0x000fe20003800000 */
[----:B------:R-:W-:Y:S02]  /*1560*/  @!P6 ISETP.NE.AND.EX P1, PT, RZ, c[0x0][0x184], PT, P1 ;  /* 0x00006100ff00ea0c */ /* 0x000fe40003f25310 */
[----:B------:R-:W-:-:S05]  /*1570*/  @!P6 ISETP.NE.AND.EX P2, PT, RZ, c[0x0][0x184], PT, P2 ;  /* 0x00006100ff00ea0c */ /* 0x000fca0003f45320 */
[----:B------:R-:W-:Y:S01]  /*1580*/  IMAD.WIDE.U32 R60, R63, R60, c[0x0][0x188] ;  /* 0x000062003f3c7625 */ /* 0x000fe200078e003c */
[----:B--2---:R-:W-:Y:S02]  /*1590*/  @!P6 FSEL R57, R25, RZ, P1 ;  /* 0x000000ff1939e208 */ /* 0x004fe40000800000 */
[----:B------:R-:W-:Y:S02]  /*15a0*/  @!P6 FSEL R58, R26, RZ, P2 ;  /* 0x000000ff1a3ae208 */ /* 0x000fe40001000000 */
[----:B------:R-:W-:Y:S02]  /*15b0*/  @!P6 ISETP.NE.U32.AND P1, PT, RZ, c[0x0][0x180], PT ;  /* 0x00006000ff00ea0c */ /* 0x000fe40003f25070 */
[----:B------:R-:W-:Y:S02]  /*15c0*/  @!P6 ISETP.NE.U32.AND P2, PT, RZ, c[0x0][0x180], PT ;  /* 0x00006000ff00ea0c */ /* 0x000fe40003f45070 */
[----:B------:R-:W-:Y:S02]  /*15d0*/  @!P6 ISETP.NE.AND.EX P1, PT, RZ, c[0x0][0x184], PT, P1 ;  /* 0x00006100ff00ea0c */ /* 0x000fe40003f25310 */
[----:B------:R-:W-:-:S02]  /*15e0*/  @!P6 ISETP.NE.AND.EX P2, PT, RZ, c[0x0][0x184], PT, P2 ;  /* 0x00006100ff00ea0c */ /* 0x000fc40003f45320 */
[----:B------:R-:W-:Y:S02]  /*15f0*/  @!P6 FSEL R59, R27, RZ, P1 ;  /* 0x000000ff1b3be208 */ /* 0x000fe40000800000 */
[----:B---3--:R-:W-:Y:S02]  /*1600*/  @!P6 FSEL R52, R28, RZ, P2 ;  /* 0x000000ff1c34e208 */ /* 0x008fe40001000000 */
[----:B------:R-:W-:Y:S02]  /*1610*/  @!P6 ISETP.NE.U32.AND P1, PT, RZ, c[0x0][0x180], PT ;  /* 0x00006000ff00ea0c */ /* 0x000fe40003f25070 */
[----:B------:R-:W-:Y:S02]  /*1620*/  @!P6 ISETP.NE.U32.AND P2, PT, RZ, c[0x0][0x180], PT ;  /* 0x00006000ff00ea0c */ /* 0x000fe40003f45070 */
[----:B------:R-:W-:Y:S02]  /*1630*/  @!P6 ISETP.NE.AND.EX P1, PT, RZ, c[0x0][0x184], PT, P1 ;  /* 0x00006100ff00ea0c */ /* 0x000fe40003f25310 */
[----:B------:R-:W-:-:S02]  /*1640*/  @!P6 ISETP.NE.AND.EX P2, PT, RZ, c[0x0][0x184], PT, P2 ;  /* 0x00006100ff00ea0c */ /* 0x000fc40003f45320 */
[----:B------:R-:W-:Y:S02]  /*1650*/  @!P6 FSEL R53, R29, RZ, P1 ;  /* 0x000000ff1d35e208 */ /* 0x000fe40000800000 */
[----:B-1----:R-:W-:Y:S02]  /*1660*/  @!P6 FSEL R54, R30, RZ, P2 ;  /* 0x000000ff1e36e208 */ /* 0x002fe40001000000 */
[----:B------:R-:W-:Y:S02]  /*1670*/  @!P6 ISETP.NE.U32.AND P1, PT, RZ, c[0x0][0x180], PT ;  /* 0x00006000ff00ea0c */ /* 0x000fe40003f25070 */
[----:B------:R-:W-:Y:S02]  /*1680*/  @!P6 ISETP.NE.U32.AND P2, PT, RZ, c[0x0][0x180], PT ;  /* 0x00006000ff00ea0c */ /* 0x000fe40003f45070 */
[----:B------:R-:W-:Y:S02]  /*1690*/  @!P6 ISETP.NE.AND.EX P1, PT, RZ, c[0x0][0x184], PT, P1 ;  /* 0x00006100ff00ea0c */ /* 0x000fe40003f25310 */
[----:B------:R-:W-:-:S02]  /*16a0*/  @!P6 ISETP.NE.AND.EX P2, PT, RZ, c[0x0][0x184], PT, P2 ;  /* 0x00006100ff00ea0c */ /* 0x000fc40003f45320 */
[----:B------:R-:W-:Y:S02]  /*16b0*/  @!P6 FSEL R55, R31, RZ, P1 ;  /* 0x000000ff1f37e208 */ /* 0x000fe40000800000 */
[----:B------:R-:W-:Y:S01]  /*16c0*/  @!P6 FSEL R56, R24, RZ, P2 ;  /* 0x000000ff1838e208 */ /* 0x000fe20001000000 */
[----:B------:R-:W-:Y:S05]  /*16d0*/  @!P6 BRA `(.L_x_7121) ;  /* 0x000000300000e947 */ /* 0x000fea0003800000 */
[----:B-----5:R-:W-:-:S05]  /*16e0*/  PRMT R56, RZ, 0x5410, R32 ;  /* 0x00005410ff387816 */ /* 0x020fca0000000020 */
[----:B------:R-:W-:-:S04]  /*16f0*/  FMUL.FTZ R56, R56, c[0x0][0x1ec] ;  /* 0x00007b0038387a20 */ /* 0x000fc80000410000 */
[----:B------:R-:W-:Y:S02]  /*1700*/  @P0 FADD.FTZ R56, R24, R56 ;  /* 0x0000003818380221 */ /* 0x000fe40000010000 */
.L_x_7121:
[----:B------:R-:W-:Y:S05]  /*1710*/  BSYNC B1 ;  /* 0x0000000000017941 */ /* 0x000fea0003800000 */
.L_x_7120:
[----:B------:R-:W-:Y:S01]  /*1720*/  BSSY B1, `(.L_x_7122) ;  /* 0x0000005000017945 */ /* 0x000fe20003800000 */
[----:B------:R-:W-:Y:S05]  /*1730*/  @!P6 BRA `(.L_x_7123) ;  /* 0x000000300000e947 */ /* 0x000fea0003800000 */
[----:B-----5:R-:W-:-:S05]  /*1740*/  PRMT R57, RZ, 0x7610, R32 ;  /* 0x00007610ff397816 */ /* 0x020fca0000000020 */
[----:B------:R-:W-:-:S04]  /*1750*/  FMUL.FTZ R57, R57, c[0x0][0x1ec] ;  /* 0x00007b0039397a20 */ /* 0x000fc80000410000 */
[----:B------:R-:W-:Y:S02]  /*1760*/  @P0 FADD.FTZ R57, R25, R57 ;  /* 0x0000003919390221 */ /* 0x000fe40000010000 */
.L_x_7123:
[----:B------:R-:W-:Y:S05]  /*1770*/  BSYNC B1 ;  /* 0x0000000000017941 */ /* 0x000fea0003800000 */
.L_x_7122:
[----:B------:R-:W-:Y:S01]  /*1780*/  BSSY B1, `(.L_x_7124) ;  /* 0x0000005000017945 */ /* 0x000fe20003800000 */
[----:B------:R-:W-:Y:S05]  /*1790*/  @!P6 BRA `(.L_x_7125) ;  /* 0x000000300000e947 */ /* 0x000fea0003800000 */
[----:B-----5:R-:W-:-:S05]  /*17a0*/  PRMT R58, RZ, 0x5410, R33 ;  /* 0x00005410ff3a7816 */ /* 0x020fca0000000021 */
[----:B------:R-:W-:-:S04]  /*17b0*/  FMUL.FTZ R58, R58, c[0x0][0x1ec] ;  /* 0x00007b003a3a7a20 */ /* 0x000fc80000410000 */
[----:B------:R-:W-:Y:S02]  /*17c0*/  @P0 FADD.FTZ R58, R26, R58 ;  /* 0x0000003a1a3a0221 */ /* 0x000fe40000010000 */
.L_x_7125:
[----:B------:R-:W-:Y:S05]  /*17d0*/  BSYNC B1 ;  /* 0x0000000000017941 */ /* 0x000fea0003800000 */
.L_x_7124:
[----:B------:R-:W-:Y:S01]  /*17e0*/  BSSY B1, `(.L_x_7126) ;  /* 0x0000005000017945 */ /* 0x000fe20003800000 */
[----:B------:R-:W-:Y:S05]  /*17f0*/  @!P6 BRA `(.L_x_7127) ;  /* 0x000000300000e947 */ /* 0x000fea0003800000 */
[----:B-----5:R-:W-:-:S05]  /*1800*/  PRMT R59, RZ, 0x7610, R33 ;  /* 0x00007610ff3b7816 */ /* 0x020fca0000000021 */
[----:B------:R-:W-:-:S04]  /*1810*/  FMUL.FTZ R59, R59, c[0x0][0x1ec] ;  /* 0x00007b003b3b7a20 */ /* 0x000fc80000410000 */
[----:B------:R-:W-:Y:S02]  /*1820*/  @P0 FADD.FTZ R59, R27, R59 ;  /* 0x0000003b1b3b0221 */ /* 0x000fe40000010000 */
.L_x_7127:
[----:B------:R-:W-:Y:S05]  /*1830*/  BSYNC B1 ;  /* 0x0000000000017941 */ /* 0x000fea0003800000 */
.L_x_7126:
[----:B------:R-:W-:Y:S01]  /*1840*/  BSSY B1, `(.L_x_7128) ;  /* 0x0000005000017945 */ /* 0x000fe20003800000 */
[----:B------:R-:W-:Y:S05]  /*1850*/  @!P6 BRA `(.L_x_7129) ;  /* 0x000000300000e947 */ /* 0x000fea0003800000 */
[----:B-----5:R-:W-:-:S05]  /*1860*/  PRMT R52, RZ, 0x5410, R34 ;  /* 0x00005410ff347816 */ /* 0x020fca0000000022 */
[----:B------:R-:W-:-:S04]  /*1870*/  FMUL.FTZ R52, R52, c[0x0][0x1ec] ;  /* 0x00007b0034347a20 */ /* 0x000fc80000410000 */
[----:B------:R-:W-:Y:S02]  /*1880*/  @P0 FADD.FTZ R52, R28, R52 ;  /* 0x000000341c340221 */ /* 0x000fe40000010000 */
.L_x_7129:
[----:B------:R-:W-:Y:S05]  /*1890*/  BSYNC B1 ;  /* 0x0000000000017941 */ /* 0x000fea0003800000 */
.L_x_7128:
[----:B------:R-:W-:Y:S01]  /*18a0*/  BSSY B1, `(.L_x_7130) ;  /* 0x0000005000017945 */ /* 0x000fe20003800000 */
[----:B------:R-:W-:Y:S05]  /*18b0*/  @!P6 BRA `(.L_x_7131) ;  /* 0x000000300000e947 */ /* 0x000fea0003800000 */
[----:B-----5:R-:W-:-:S05]  /*18c0*/  PRMT R53, RZ, 0x7610, R34 ;  /* 0x00007610ff357816 */ /* 0x020fca0000000022 */
[----:B------:R-:W-:-:S04]  /*18d0*/  FMUL.FTZ R53, R53, c[0x0][0x1ec] ;  /* 0x00007b0035357a20 */ /* 0x000fc80000410000 */
[----:B------:R-:W-:Y:S02]  /*18e0*/  @P0 FADD.FTZ R53, R29, R53 ;  /* 0x000000351d350221 */ /* 0x000fe40000010000 */
.L_x_7131:
[----:B------:R-:W-:Y:S05]  /*18f0*/  BSYNC B1 ;  /* 0x0000000000017941 */ /* 0x000fea0003800000 */
.L_x_7130:
[----:B------:R-:W-:Y:S01]  /*1900*/  BSSY B1, `(.L_x_7132) ;  /* 0x0000005000017945 */ /* 0x000fe20003800000 */
[----:B------:R-:W-:Y:S05]  /*1910*/  @!P6 BRA `(.L_x_7133) ;  /* 0x000000300000e947 */ /* 0x000fea0003800000 */
[----:B-----5:R-:W-:-:S05]  /*1920*/  PRMT R54, RZ, 0x5410, R35 ;  /* 0x00005410ff367816 */ /* 0x020fca0000000023 */
[----:B------:R-:W-:-:S04]  /*1930*/  FMUL.FTZ R54, R54, c[0x0][0x1ec] ;  /* 0x00007b0036367a20 */ /* 0x000fc80000410000 */
[----:B------:R-:W-:Y:S02]  /*1940*/  @P0 FADD.FTZ R54, R30, R54 ;  /* 0x000000361e360221 */ /* 0x000fe40000010000 */
.L_x_7133:
[----:B------:R-:W-:Y:S05]  /*1950*/  BSYNC B1 ;  /* 0x0000000000017941 */ /* 0x000fea0003800000 */
.L_x_7132:
[----:B------:R-:W-:Y:S01]  /*1960*/  BSSY B1, `(.L_x_7134) ;  /* 0x0000005000017945 */ /* 0x000fe20003800000 */
[----:B------:R-:W-:Y:S05]  /*1970*/  @!P6 BRA `(.L_x_7135) ;  /* 0x000000300000e947 */ /* 0x000fea0003800000 */
[----:B-----5:R-:W-:-:S05]  /*1980*/  PRMT R55, RZ, 0x7610, R35 ;  /* 0x00007610ff377816 */ /* 0x020fca0000000023 */
[----:B------:R-:W-:-:S04]  /*1990*/  FMUL.FTZ R55, R55, c[0x0][0x1ec] ;  /* 0x00007b0037377a20 */ /* 0x000fc80000410000 */
[----:B------:R-:W-:Y:S02]  /*19a0*/  @P0 FADD.FTZ R55, R31, R55 ;  /* 0x000000371f370221 */ /* 0x000fe40000010000 */
.L_x_7135:
[----:B------:R-:W-:Y:S05]  /*19b0*/  BSYNC B1 ;  /* 0x0000000000017941 */ /* 0x000fea0003800000 */
.L_x_7134:
[----:B------:R0:W-:Y:S04]  /*19c0*/  STG.E.128 [R60.64], R56 ;  /* 0x000000383c007986 */ /* 0x0001e8000c101d04 */
[----:B------:R0:W-:Y:S02]  /*19d0*/  STG.E.128 [R60.64+0x10], R52 ;  /* 0x000010343c007986 */ /* 0x0001e4000c101d04 */
.L_x_7119:
[----:B------:R-:W-:Y:S05]  /*19e0*/  BSYNC B0 ;  /* 0x0000000000007941 */ /* 0x000fea0003800000 */
.L_x_7118:
        /* <DEDUP_REMOVED lines=33> */
.L_x_7146:
        /* <DEDUP_REMOVED lines=69> */
.L_x_7147:
        /* <DEDUP_REMOVED lines=12> */
[----:B------:R-:W-:Y:S02]  /*2110*/  MOV R63, RZ ;  /* 0x000000ff003f7202 */ /* 0x000fe40000000f00 */
[----:B------:R-:W-:Y:S01]  /*2120*/  @!P0 MOV R63, R88 ;  /* 0x00000058003f8202 */ /* 0x000fe20000000f00 */
[----:B------:R-:W-:Y:S01]  /*2130*/  BSSY B0, `(.L_x_7138) ;  /* 0x00000a2000007945 */ /* 0x000fe20003800000 */
[----:B------:R-:W-:Y:S02]  /*2140*/  LOP3.LUT P1, RZ, R62, 0x1f, R67, 0xf8, !PT ;  /* 0x0000001f3eff7812 */ /* 0x000fe4000782f843 */
[----:B------:R-:W-:Y:S01]  /*2150*/  I2F R103, R63 ;  /* 0x0000003f00677306 */ /* 0x000fe20000201400 */
[----:B------:R-:W0:Y:S04]  /*2160*/  SHFL.DOWN PT, R98, R63, 0x2, 0x1f ;  /* 0x08401f003f627f89 */ /* 0x000e2800000e0000 */
[----:B------:R1:W2:Y:S01]  /*2170*/  @!P0 LDS.64 R60, [R96.X8] ;  /* 0x00000000603c8984 */ /* 0x0002a20000008a00 */
[----:B------:R-:W-:-:S02]  /*2180*/  ISETP.NE.AND P0, PT, RZ, UR6, PT ;  /* 0x00000006ff007c0c */ /* 0x000fc4000bf05270 */
[----:B0-----:R-:W-:Y:S02]  /*2190*/  IADD3 R101, R98, R63, RZ ;  /* 0x0000003f62657210 */ /* 0x001fe40007ffe0ff */
        /* <DEDUP_REMOVED lines=87> */
.L_x_7141:
[----:B------:R-:W-:Y:S05]  /*2710*/  BSYNC B1 ;  /* 0x0000000000017941 */ /* 0x000fea0003800000 */
.L_x_7140:
[----:B------:R-:W-:Y:S01]  /*2720*/  BSSY B1, `(.L_x_7142) ;  /* 0x0000022000017945 */ /* 0x000fe20003800000 */
        /* <DEDUP_REMOVED lines=33> */
.L_x_7143:
[----:B------:R-:W-:Y:S05]  /*2940*/  BSYNC B1 ;  /* 0x0000000000017941 */ /* 0x000fea0003800000 */
.L_x_7142:
        /* <DEDUP_REMOVED lines=32> */
.L_x_7139:
[----:B-1----:R-:W-:Y:S05]  /*2b50*/  BSYNC B0 ;  /* 0x0000000000007941 */ /* 0x002fea0003800000 */
.L_x_7138:
[----:B------:R-:W-:Y:S02]  /*2b60*/  IADD3 R90, R90, c[0x0][0x160], RZ ;  /* 0x000058005a5a7a10 */ /* 0x000fe40007ffe0ff */
[----:B------:R-:W-:Y:S02]  /*2b70*/  LOP3.LUT P1, RZ, R89, 0xff, RZ, 0xc0, !PT ;  /* 0x000000ff59ff7812 */ /* 0x000fe4000782c0ff */
[----:B------:R-:W-:Y:S02]  /*2b80*/  ISETP.GE.AND P0, PT, R90, c[0x0][0x164], PT ;  /* 0x000059005a007a0c */ /* 0x000fe40003f06270 */
[----:B------:R-:W-:-:S11]  /*2b90*/  SEL R89, RZ, 0x1, P1 ;  /* 0x00000001ff597807 */ /* 0x000fd60000800000 */
[----:B0-----:R-:W-:Y:S01]  /*2ba0*/  @P0 CALL.REL.NOINC `(.L_x_7144) ;  /* 0x0000001000000944 */ /* 0x001fe20003c00000 */
[----:B------:R-:W-:Y:S05]  /*2bb0*/  BRA `(.L_x_7145) ;  /* 0xffffdc2000007947 */ /* 0x000fea000383ffff */
.L_x_7144:
[----:B------:R-:W-:Y:S05]  /*2bc0*/  EXIT ;  /* 0x000000000000794d */ /* 0x000fea0003800000 */
.L_x_7136:
[----:B------:R-:W-:Y:S01]  /*2bd0*/  HFMA2.MMA R100, -RZ, RZ, 0, 5.9604644775390625e-08 ;  /* 0x00000001ff647435 */ /* 0x000fe200000001ff */
[----:B------:R-:W-:Y:S02]  /*2be0*/  MOV R98, 0x1f ;  /* 0x0000001f00627802 */ /* 0x000fe40000000f00 */
[----:B------:R-:W-:Y:S02]  /*2bf0*/  MOV R101, 0xffffffff ;  /* 0xffffffff00657802 */ /* 0x000fe40000000f00 */
[----:B------:R-:W-:Y:S02]  /*2c00*/  MOV R62, 0x2c20 ;  /* 0x00002c20003e7802 */ /* 0x000fe40000000f00 */
[----:B-----5:R-:W-:Y:S05]  /*2c10*/  CALL.REL.NOINC `($__internal_50_$__cuda_sm70_shflsync_bfly_p) ;  /* 0x000006b000007944 */ /* 0x020fea0003c00000 */
[----:B-1----:R-:W-:Y:S01]  /*2c20*/  IMAD.MOV.U32 R60, RZ, RZ, R100 ;  /* 0x000000ffff3c7224 */ /* 0x002fe200078e0064 */
[----:B0-----:R-:W-:Y:S05]  /*2c30*/  BRA `(.L_x_7146) ;  /* 0xffffefc000007947 */ /* 0x001fea000383ffff */
.L_x_7137:
[----:B------:R-:W-:Y:S01]  /*2c40*/  HFMA2.MMA R100, -RZ, RZ, 0, 1.1920928955078125e-07 ;  /* 0x00000002ff647435 */ /* 0x000fe200000001ff */
[----:B------:R-:W-:Y:S02]  /*2c50*/  MOV R98, 0x1f ;  /* 0x0000001f00627802 */ /* 0x000fe40000000f00 */
[----:B------:R-:W-:Y:S02]  /*2c60*/  MOV R101, 0xffffffff ;  /* 0xffffffff00657802 */ /* 0x000fe40000000f00 */
[----:B------:R-:W-:-:S02]  /*2c70*/  MOV R62, 0x2c90 ;  /* 0x00002c90003e7802 */ /* 0x000fc40000000f00 */
[----:B-----5:R-:W-:Y:S05]  /*2c80*/  CALL.REL.NOINC `($__internal_50_$__cuda_sm70_shflsync_bfly_p) ;  /* 0x0000064000007944 */ /* 0x020fea0003c00000 */
[----:B01----:R-:W-:Y:S01]  /*2c90*/  FADD.FTZ R61, R61, R100 ;  /* 0x000000643d3d7221 */ /* 0x003fe20000010000 */
[----:B------:R-:W-:Y:S01]  /*2ca0*/  HFMA2.MMA R100, -RZ, RZ, 0, 2.384185791015625e-07 ;  /* 0x00000004ff647435 */ /* 0x000fe200000001ff */
[----:B------:R-:W-:Y:S01]  /*2cb0*/  MOV R98, 0x1f ;  /* 0x0000001f00627802 */ /* 0x000fe20000000f00 */
[----:B------:R-:W-:Y:S01]  /*2cc0*/  IMAD.MOV.U32 R101, RZ, RZ, -0x1 ;  /* 0xffffffffff657424 */ /* 0x000fe200078e00ff */
[----:B------:R-:W-:-:S03]  /*2cd0*/  MOV R62, 0x2cf0 ;  /* 0x00002cf0003e7802 */ /* 0x000fc60000000f00 */
[----:B------:R-:W-:Y:S05]  /*2ce0*/  CALL.REL.NOINC `($__internal_50_$__cuda_sm70_shflsync_bfly_p) ;  /* 0x000005e000007944 */ /* 0x000fea0003c00000 */
[----:B01----:R-:W-:Y:S01]  /*2cf0*/  FADD.FTZ R61, R61, R100 ;  /* 0x000000643d3d7221 */ /* 0x003fe20000010000 */
[----:B------:R-:W-:Y:S01]  /*2d00*/  HFMA2.MMA R100, -RZ, RZ, 0, 4.76837158203125e-07 ;  /* 0x00000008ff647435 */ /* 0x000fe200000001ff */
[----:B------:R-:W-:-:S02]  /*2d10*/  MOV R98, 0x1f ;  /* 0x0000001f00627802 */ /* 0x000fc40000000f00 */
[----:B------:R-:W-:Y:S02]  /*2d20*/  MOV R101, 0xffffffff ;  /* 0xffffffff00657802 */ /* 0x000fe40000000f00 */
[----:B------:R-:W-:Y:S02]  /*2d30*/  MOV R62, 0x2d50 ;  /* 0x00002d50003e7802 */ /* 0x000fe40000000f00 */
[----:B------:R-:W-:Y:S05]  /*2d40*/  CALL.REL.NOINC `($__internal_50_$__cuda_sm70_shflsync_bfly_p) ;  /* 0x0000058000007944 */ /* 0x000fea0003c00000 */
[----:B01----:R-:W-:Y:S01]  /*2d50*/  FADD.FTZ R61, R61, R100 ;  /* 0x000000643d3d7221 */ /* 0x003fe20000010000 */
[----:B------:R-:W-:Y:S01]  /*2d60*/  HFMA2.MMA R100, -RZ, RZ, 0, 9.5367431640625e-07 ;  /* 0x00000010ff647435 */ /* 0x000fe200000001ff */
[----:B------:R-:W-:Y:S01]  /*2d70*/  MOV R98, 0x1f ;  /* 0x0000001f00627802 */ /* 0x000fe20000000f00 */
[----:B------:R-:W-:Y:S01]  /*2d80*/  IMAD.MOV.U32 R101, RZ, RZ, -0x1 ;  /* 0xffffffffff657424 */ /* 0x000fe200078e00ff */
[----:B------:R-:W-:-:S03]  /*2d90*/  MOV R62, 0x2db0 ;  /* 0x00002db0003e7802 */ /* 0x000fc60000000f00 */
[----:B------:R-:W-:Y:S05]  /*2da0*/  CALL.REL.NOINC `($__internal_50_$__cuda_sm70_shflsync_bfly_p) ;  /* 0x0000052000007944 */ /* 0x000fea0003c00000 */
        /* <DEDUP_REMOVED lines=55> */
[----:B------:R-:W-:Y:S05]  /*3120*/  CALL.REL.NOINC `($__internal_50_$__cuda_sm70_shflsync_bfly_p) ;  /* 0x000001a000007944 */ /* 0x000fea0003c00000 */
[----:B01----:R-:W-:Y:S01]  /*3130*/  FADD.FTZ R61, R61, R100 ;  /* 0x000000643d3d7221 */ /* 0x003fe20000010000 */
[----:B------:R-:W-:Y:S01]  /*3140*/  HFMA2.MMA R100, -RZ, RZ, 0, 1.1920928955078125e-07 ;  /* 0x00000002ff647435 */ /* 0x000fe200000001ff */
[----:B------:R-:W-:Y:S01]  /*3150*/  MOV R98, 0x1f ;  /* 0x0000001f00627802 */ /* 0x000fe20000000f00 */
[----:B------:R-:W-:Y:S01]  /*3160*/  IMAD.MOV.U32 R101, RZ, RZ, -0x1 ;  /* 0xffffffffff657424 */ /* 0x000fe200078e00ff */
[----:B------:R-:W-:-:S03]  /*3170*/  MOV R62, 0x3190 ;  /* 0x00003190003e7802 */ /* 0x000fc60000000f00 */
[----:B------:R-:W-:Y:S05]  /*3180*/  CALL.REL.NOINC `($__internal_50_$__cuda_sm70_shflsync_bfly_p) ;  /* 0x0000014000007944 */ /* 0x000fea0003c00000 */
[----:B01----:R-:W-:Y:S01]  /*3190*/  FADD.FTZ R61, R61, R100 ;  /* 0x000000643d3d7221 */ /* 0x003fe20000010000 */
[----:B------:R-:W-:Y:S01]  /*31a0*/  HFMA2.MMA R100, -RZ, RZ, 0, 2.384185791015625e-07 ;  /* 0x00000004ff647435 */ /* 0x000fe200000001ff */
[----:B------:R-:W-:Y:S02]  /*31b0*/  MOV R98, 0x1f ;  /* 0x0000001f00627802 */ /* 0x000fe40000000f00 */
[----:B------:R-:W-:Y:S02]  /*31c0*/  MOV R101, 0xffffffff ;  /* 0xffffffff00657802 */ /* 0x000fe40000000f00 */
[----:B------:R-:W-:-:S02]  /*31d0*/  MOV R62, 0x31f0 ;  /* 0x000031f0003e7802 */ /* 0x000fc40000000f00 */
[----:B------:R-:W-:Y:S05]  /*31e0*/  CALL.REL.NOINC `($__internal_50_$__cuda_sm70_shflsync_bfly_p) ;  /* 0x000000e000007944 */ /* 0x000fea0003c00000 */
[----:B01----:R-:W-:Y:S01]  /*31f0*/  FADD.FTZ R61, R61, R100 ;  /* 0x000000643d3d7221 */ /* 0x003fe20000010000 */
[----:B------:R-:W-:Y:S01]  /*3200*/  HFMA2.MMA R100, -RZ, RZ, 0, 4.76837158203125e-07 ;  /* 0x00000008ff647435 */ /* 0x000fe200000001ff */
[----:B------:R-:W-:Y:S01]  /*3210*/  MOV R98, 0x1f ;  /* 0x0000001f00627802 */ /* 0x000fe20000000f00 */
[----:B------:R-:W-:Y:S01]  /*3220*/  IMAD.MOV.U32 R101, RZ, RZ, -0x1 ;  /* 0xffffffffff657424 */ /* 0x000fe200078e00ff */
[----:B------:R-:W-:-:S03]  /*3230*/  MOV R62, 0x3250 ;  /* 0x00003250003e7802 */ /* 0x000fc60000000f00 */
[----:B------:R-:W-:Y:S05]  /*3240*/  CALL.REL.NOINC `($__internal_50_$__cuda_sm70_shflsync_bfly_p) ;  /* 0x0000008000007944 */ /* 0x000fea0003c00000 */
[----:B-1----:R-:W-:Y:S01]  /*3250*/  FADD.FTZ R99, R61, R100 ;  /* 0x000000643d637221 */ /* 0x002fe20000010000 */
[----:B------:R-:W-:Y:S01]  /*3260*/  HFMA2.MMA R100, -RZ, RZ, 0, 9.5367431640625e-07 ;  /* 0x00000010ff647435 */ /* 0x000fe200000001ff */
[----:B0-----:R-:W-:-:S02]  /*3270*/  MOV R98, 0x1f ;  /* 0x0000001f00627802 */ /* 0x001fc40000000f00 */
[----:B------:R-:W-:Y:S02]  /*3280*/  MOV R101, 0xffffffff ;  /* 0xffffffff00657802 */ /* 0x000fe40000000f00 */
[----:B------:R-:W-:Y:S02]  /*3290*/  MOV R61, R99 ;  /* 0x00000063003d7202 */ /* 0x000fe40000000f00 */
[----:B------:R-:W-:Y:S02]  /*32a0*/  MOV R62, 0x32c0 ;  /* 0x000032c0003e7802 */ /* 0x000fe40000000f00 */
[----:B------:R-:W-:Y:S05]  /*32b0*/  CALL.REL.NOINC `($__internal_50_$__cuda_sm70_shflsync_bfly_p) ;  /* 0x0000001000007944 */ /* 0x000fea0003c00000 */
[----:B01----:R-:W-:Y:S05]  /*32c0*/  BRA `(.L_x_7147) ;  /* 0xffffed8000007947 */ /* 0x003fea000383ffff */
        .weak           $__internal_50_$__cuda_sm70_shflsync_bfly_p
        .type           $__internal_50_$__cuda_sm70_shflsync_bfly_p,@function
        .size           $__internal_50_$__cuda_sm70_shflsync_bfly_p,(.L_x_22138 - $__internal_50_$__cuda_sm70_shflsync_bfly_p)
$__internal_50_$__cuda_sm70_shflsync_bfly_p:
[----:B------:R-:W-:Y:S01]  /*32d0*/  HFMA2.MMA R63, -RZ, RZ, 0, 0 ;  /* 0x00000000ff3f7435 */ /* 0x000fe200000001ff */
[----:B------:R-:W-:Y:S04]  /*32e0*/  WARPSYNC R101 ;  /* 0x0000006500007348 */ /* 0x000fe80003800000 */
[----:B------:R0:W1:Y:S01]  /*32f0*/  SHFL.BFLY PT, R100, R61, R100, R98 ;  /* 0x0c0000643d647389 */ /* 0x00006200000e0062 */
[----:B------:R-:W-:Y:S05]  /*3300*/  RET.REL.NODEC R62 `(_ZN10layer_norm13ln_fwd_kernelINS_13Kernel_traitsI13__nv_bfloat16S2_fS2_fjLj3072ELj1ELj1ELj4ELj16ENS_18Kernel_traits_baseILj3072ES2_S2_fS2_fjLj128EEEEELb0ELb0ELb1ELb0EEEvNS_9FwdParamsE) ;  /* 0xffffccf03e007950 */ /* 0x000fea0003c3ffff */
.L_x_7148:
        /* <DEDUP_REMOVED lines=15> */
.L_x_22138:


//--------------------- .text._ZN10layer_norm13ln_fwd_kernelINS_13Kernel_traitsI13__nv_bfloat16S2_fS2_fjLj3072ELj1ELj1ELj4ELj16ENS_18Kernel_traits_baseILj3072ES2_S2_fS2_fjLj128EEEEELb0ELb0ELb1ELb1EEEvNS_9FwdParamsE --------------------------
	.section	.text._ZN10layer_norm13ln_fwd_kernelINS_13Kernel_traitsI13__nv_bfloat16S2_fS2_fjLj3072ELj1ELj1ELj4ELj16ENS_18Kernel_traits_baseILj3072ES2_S2_fS2_fjLj128EEEEELb0ELb0ELb1ELb1EEEvNS_9FwdParamsE,"ax",@progbits
	.sectioninfo	@"SHI_REGISTERS=125"
	.align	128
        .global         _ZN10layer_norm13ln_fwd_kernelINS_13Kernel_traitsI13__nv_bfloat16S2_fS2_fjLj3072ELj1ELj1ELj4ELj16ENS_18Kernel_traits_baseILj3072ES2_S2_fS2_fjLj128EEEEELb0ELb0ELb1ELb1EEEvNS_9FwdParamsE
        .type           _ZN10layer_norm13ln_fwd_kernelINS_13Kernel_traitsI13__nv_bfloat16S2_fS2_fjLj3072ELj1ELj1ELj4ELj16ENS_18Kernel_traits_baseILj3072ES2_S2_fS2_fjLj128EEEEELb0ELb0ELb1ELb1EEEvNS_9FwdParamsE,@function
        .size           _ZN10layer_norm13ln_fwd_kernelINS_13Kernel_traitsI13__nv_bfloat16S2_fS2_fjLj3072ELj1ELj1ELj4ELj16ENS_18Kernel_traits_baseILj3072ES2_S2_fS2_fjLj128EEEEELb0ELb0ELb1ELb1EEEvNS_9FwdParamsE,(.L_x_22139 - _ZN10layer_norm13ln_fwd_kernelINS_13Kernel_traitsI13__nv_bfloat16S2_fS2_fjLj3072ELj1ELj1ELj4ELj16ENS_18Kernel_traits_baseILj3072ES2_S2_fS2_fjLj128EEEEELb0ELb0ELb1ELb1EEEvNS_9FwdParamsE)
        .other          _ZN10layer_norm13ln_fwd_kernelINS_13Kernel_traitsI13__nv_bfloat16S2_fS2_fjLj3072ELj1ELj1ELj4ELj16ENS_18Kernel_traits_baseILj3072ES2_S2_fS2_fjLj128EEEEELb0ELb0ELb1ELb1EEEvNS_9FwdParamsE,@"STO_CUDA_ENTRY STV_DEFAULT"
_ZN10layer_norm13ln_fwd_kernelINS_13Kernel_traitsI13__nv_bfloat16S2_fS2_fjLj3072ELj1ELj1ELj4ELj16ENS_18Kernel_traits_baseILj3072ES2_S2_fS2_fjLj128EEEEELb0ELb0ELb1ELb1EEEvNS_9FwdParamsE:
.text._ZN10layer_norm13ln_fwd_kernelINS_13Kernel_traitsI13__nv_bfloat16S2_fS2_fjLj3072ELj1ELj1ELj4ELj16ENS_18Kernel_traits_baseILj3072ES2_S2_fS2_fjLj128EEEEELb0ELb0ELb1ELb1EEEvNS_9FwdParamsE:
        /* <DEDUP_REMOVED lines=19> */
[----:B0-----:R0:W2:Y:S04]  /*0130*/  LDG.E.128 R60, [R2.64] ;  /* 0x00000004023c7981 */ /* 0x0010a8000c1e1d00 */
[----:B------:R0:W3:Y:S04]  /*0140*/  LDG.E.128 R24, [R2.64+0x800] ;  /* 0x0008000402187981 */ /* 0x0000e8000c1e1d00 */
        /* <DEDUP_REMOVED lines=8> */
[----:B------:R-:W-:Y:S02]  /*01d0*/  PRMT R5, RZ, 0x7610, R9 ;  /* 0x00007610ff057816 */ /* 0x000fe40000000009 */
[--C-:B0-----:R-:W-:Y:S02]  /*01e0*/  PRMT R2, RZ, 0x5410, R8.reuse ;  /* 0x00005410ff027816 */ /* 0x101fe40000000008 */
[----:B------:R-:W-:Y:S02]  /*01f0*/  PRMT R3, RZ, 0x7610, R8 ;  /* 0x00007610ff037816 */ /* 0x000fe40000000008 */
[----:B------:R-:W-:Y:S02]  /*0200*/  SHF.L.U32 R91, R91, 0x2, RZ ;  /* 0x000000025b5b7819 */ /* 0x000fe400000006ff */
[----:B------:R-:W-:Y:S01]  /*0210*/  SHF.R.U32.HI R87, RZ, 0x5, R0 ;  /* 0x00000005ff577819 */ /* 0x000fe20000011600 */
[----:B------:R-:W-:Y:S01]  /*0220*/  HFMA2.MMA R82, -RZ, RZ, 0, 5.9604644775390625e-08 ;  /* 0x00000001ff527435 */ /* 0x000fe200000001ff */
        /* <DEDUP_REMOVED lines=20> */
[C---:B------:R-:W-:Y:S02]  /*0370*/  LOP3.LUT R88, R0.reuse, 0x1f, RZ, 0xc0, !PT ;  /* 0x0000001f00587812 */ /* 0x040fe400078ec0ff */
[----:B------:R-:W-:Y:S02]  /*0380*/  LOP3.LUT R86, R0, 0x7f, RZ, 0xc0, !PT ;  /* 0x0000007f00567812 */ /* 0x000fe400078ec0ff */
[----:B------:R-:W-:Y:S02]  /*0390*/  LOP3.LUT R87, R87, 0x3, RZ, 0xc0, !PT ;  /* 0x0000000357577812 */ /* 0x000fe400078ec0ff */
[----:B------:R-:W-:Y:S01]  /*03a0*/  IADD3 R80, R91, 0x4, RZ ;  /* 0x000000045b507810 */ /* 0x000fe20007ffe0ff */
[----:B------:R-:W-:Y:S01]  /*03b0*/  ULDC.U8 UR6, c[0x0][0x1f0] ;  /* 0x00007c0000067ab9 */ /* 0x000fe20000000000 */
[----:B--2---:R-:W-:-:S02]  /*03c0*/  PRMT R95, RZ, 0x5410, R62 ;  /* 0x00005410ff5f7816 */ /* 0x004fc4000000003e */
[----:B------:R-:W-:Y:S02]  /*03d0*/  PRMT R83, RZ, 0x5410, R60 ;  /* 0x00005410ff537816 */ /* 0x000fe4000000003c */
[--C-:B---3--:R-:W-:Y:S02]  /*03e0*/  PRMT R67, RZ, 0x5410, R24.reuse ;  /* 0x00005410ff437816 */ /* 0x108fe40000000018 */
[----:B------:R-:W-:Y:S02]  /*03f0*/  PRMT R66, RZ, 0x7610, R24 ;  /* 0x00007610ff427816 */ /* 0x000fe40000000018 */
[--C-:B------:R-:W-:Y:S02]  /*0400*/  PRMT R69, RZ, 0x5410, R25.reuse ;  /* 0x00005410ff457816 */ /* 0x100fe40000000019 */
[----:B------:R-:W-:Y:S02]  /*0410*/  PRMT R68, RZ, 0x7610, R25 ;  /* 0x00007610ff447816 */ /* 0x000fe40000000019 */
[----:B------:R-:W-:-:S02]  /*0420*/  PRMT R71, RZ, 0x5410, R26 ;  /* 0x00005410ff477816 */ /* 0x000fc4000000001a */
[----:B------:R-:W-:Y:S02]  /*0430*/  PRMT R70, RZ, 0x7610, R26 ;  /* 0x00007610ff467816 */ /* 0x000fe4000000001a */
[--C-:B------:R-:W-:Y:S02]  /*0440*/  PRMT R73, RZ, 0x5410, R27.reuse ;  /* 0x00005410ff497816 */ /* 0x100fe4000000001b */
[----:B------:R-:W-:Y:S02]  /*0450*/  PRMT R72, RZ, 0x7610, R27 ;  /* 0x00007610ff487816 */ /* 0x000fe4000000001b */
[--C-:B----4-:R-:W-:Y:S02]  /*0460*/  PRMT R75, RZ, 0x5410, R28.reuse ;  /* 0x00005410ff4b7816 */ /* 0x110fe4000000001c */
        /* <DEDUP_REMOVED lines=11> */
.L_x_7202:
[----:B------:R-:W-:-:S05]  /*0520*/  MOV R96, 0x4 ;  /* 0x0000000400607802 */ /* 0x000fca0000000f00 */
[----:B------:R-:W-:-:S05]  /*0530*/  IMAD.WIDE R36, R89, R96, c[0x0][0x1d0] ;  /* 0x0000740059247625 */ /* 0x000fca00078e0260 */
[----:B------:R-:W2:Y:S01]  /*0540*/  LDG.E R40, [R36.64] ;  /* 0x0000000424287981 */ /* 0x000ea2000c1e1900 */
[----:B------:R-:W-:Y:S01]  /*0550*/  ISETP.NE.U32.AND P0, PT, RZ, c[0x0][0x180], PT ;  /* 0x00006000ff007a0c */ /* 0x000fe20003f05070 */
[----:B------:R-:W-:-:S03]  /*0560*/  IMAD R38, R89, c[0x0][0x168], RZ ;  /* 0x00005a0059267a24 */ /* 0x000fc600078e02ff */
[----:B------:R-:W-:Y:S02]  /*0570*/  ISETP.NE.AND.EX P0, PT, RZ, c[0x0][0x184], PT, P0 ;  /* 0x00006100ff007a0c */ /* 0x000fe40003f05300 */
[----:B------:R-:W-:-:S04]  /*0580*/  SHF.R.S32.HI R39, RZ, 0x1f, R38 ;  /* 0x0000001fff277819 */ /* 0x000fc80000011426 */
[----:B------:R-:W-:-:S04]  /*0590*/  LEA.HI R39, R39, R38, RZ, 0x3 ;  /* 0x0000002627277211 */ /* 0x000fc800078f18ff */
[----:B------:R-:W-:-:S03]  /*05a0*/  LEA.HI.SX32 R61, R39, R86, 0x1d ;  /* 0x00000056273d7211 */ /* 0x000fc600078feaff */
[----:B------:R-:W-:-:S05]  /*05b0*/  @P0 MOV R38, 0x20 ;  /* 0x0000002000260802 */ /* 0x000fca0000000f00 */
[----:B------:R-:W-:-:S05]  /*05c0*/  @P0 IMAD.WIDE.U32 R38, R61, R38, c[0x0][0x180] ;  /* 0x000060003d260625 */ /* 0x000fca00078e0026 */
[----:B------:R-:W3:Y:S04]  /*05d0*/  @P0 LDG.E.128 R24, [R38.64] ;  /* 0x0000000426180981 */ /* 0x000ee8000c1e1d00 */
[----:B------:R-:W4:Y:S01]  /*05e0*/  @P0 LDG.E.128 R28, [R38.64+0x10] ;  /* 0x00001004261c0981 */ /* 0x000f22000c1e1d00 */
[----:B------:R-:W-:-:S06]  /*05f0*/  IMAD.WIDE R96, R89, R96, c[0x0][0x1d8] ;  /* 0x0000760059607625 */ /* 0x000fcc00078e0260 */
[----:B------:R0:W5:Y:S01]  /*0600*/  LDG.E R96, [R96.64] ;  /* 0x0000000460607981 */ /* 0x000162000c1e1900 */
[----:B------:R-:W-:Y:S02]  /*0610*/  MOV R56, RZ ;  /* 0x000000ff00387202 */ /* 0x000fe40000000f00 */
[----:B------:R-:W-:Y:S02]  /*0620*/  MOV R60, 0x20 ;  /* 0x00000020003c7802 */ /* 0x000fe40000000f00 */
[C---:B------:R-:W-:Y:S01]  /*0630*/  IADD3 R53, R61.reuse, 0x80, RZ ;  /* 0x000000803d357810 */ /* 0x040fe20007ffe0ff */
[----:B------:R-:W-:Y:S02]  /*0640*/  BSSY B0, `(.L_x_7149) ;  /* 0x0000029000007945 */ /* 0x000fe40003800000 */
[----:B------:R-:W-:-:S04]  /*0650*/  IMAD.WIDE.U32 R46, R61, R60, c[0x0][0x188] ;  /* 0x000062003d2e7625 */ /* 0x000fc800078e003c */
[----:B------:R-:W-:Y:S01]  /*0660*/  @P0 IMAD.WIDE.U32 R44, R53, R60, c[0x0][0x180] ;  /* 0x00006000352c0625 */ /* 0x000fe200078e003c */
[C---:B--2---:R-:W-:Y:S02]  /*0670*/  ISETP.GE.AND P5, PT, R40.reuse, 0x1, PT ;  /* 0x000000012800780c */ /* 0x044fe40003fa6270 */
[----:B------:R-:W-:-:S11]  /*0680*/  ISETP.GT.AND P6, PT, R40, RZ, PT ;  /* 0x000000ff2800720c */ /* 0x000fd60003fc4270 */
[----:B------:R-:W-:-:S05]  /*0690*/  @P5 IADD3 R36, R40, -0x1, RZ ;  /* 0xffffffff28245810 */ /* 0x000fca0007ffe0ff */
[----:B------:R-:W-:-:S05]  /*06a0*/  @P5 IMAD R36, R36, c[0x0][0x168], RZ ;  /* 0x00005a0024245a24 */ /* 0x000fca00078e02ff */
[----:B------:R-:W-:-:S04]  /*06b0*/  @P5 SHF.R.S32.HI R37, RZ, 0x1f, R36 ;  /* 0x0000001fff255819 */ /* 0x000fc80000011424 */
[----:B------:R-:W-:-:S04]  /*06c0*/  @P5 LEA.HI R37, R37, R36, RZ, 0x3 ;  /* 0x0000002425255211 */ /* 0x000fc800078f18ff */
[----:B------:R-:W-:Y:S02]  /*06d0*/  @P5 LEA.HI.SX32 R56, R37, R86, 0x1d ;  /* 0x0000005625385211 */ /* 0x000fe400078feaff */
[----:B------:R-:W-:Y:S02]  /*06e0*/  @P5 MOV R37, 0x10 ;  /* 0x0000001000255802 */ /* 0x000fe40000000f00 */
[----:B------:R-:W-:Y:S02]  /*06f0*/  @!P6 ISETP.NE.U32.AND P1, PT, RZ, c[0x0][0x180], PT ;  /* 0x00006000ff00ea0c */ /* 0x000fe40003f25070 */
[----:B------:R-:W-:Y:S01]  /*0700*/  @!P6 ISETP.NE.U32.AND P2, PT, RZ, c[0x0][0x180], PT ;  /* 0x00006000ff00ea0c */ /* 0x000fe20003f45070 */
[----:B------:R-:W-:Y:S01]  /*0710*/  @P5 IMAD.WIDE.U32 R36, R56, R37, c[0x0][0x170] ;  /* 0x00005c0038245625 */ /* 0x000fe200078e0025 */
[----:B------:R-:W-:Y:S02]  /*0720*/  @!P6 ISETP.NE.U32.AND P4, PT, RZ, c[0x0][0x180], PT ;  /* 0x00006000ff00ea0c */ /* 0x000fe40003f85070 */
[----:B------:R-:W-:-:S02]  /*0730*/  @!P6 ISETP.NE.U32.AND P3, PT, RZ, c[0x0][0x180], PT ;  /* 0x00006000ff00ea0c */ /* 0x000fc40003f65070 */
[----:B------:R-:W-:Y:S01]  /*0740*/  @!P6 ISETP.NE.AND.EX P1, PT, RZ, c[0x0][0x184], PT, P1 ;  /* 0x00006100ff00ea0c */ /* 0x000fe20003f25310 */
[----:B------:R4:W5:Y:S01]  /*0750*/  @P5 LDG.E.128 R32, [R36.64] ;  /* 0x0000000424205981 */ /* 0x000962000c1e1d00 */
[----:B------:R-:W-:Y:S02]  /*0760*/  @!P6 ISETP.NE.AND.EX P2, PT, RZ, c[0x0][0x184], PT, P2 ;  /* 0x00006100ff00ea0c */ /* 0x000fe40003f45320 */
[----:B------:R-:W-:Y:S02]  /*0770*/  @!P6 ISETP.NE.AND.EX P4, PT, RZ, c[0x0][0x184], PT, P4 ;  /* 0x00006100ff00ea0c */ /* 0x000fe40003f85340 */
[----:B------:R-:W-:Y:S02]  /*0780*/  @!P6 ISETP.NE.AND.EX P3, PT, RZ, c[0x0][0x184], PT, P3 ;  /* 0x00006100ff00ea0c */ /* 0x000fe40003f65330 */
[----:B---3--:R-:W-:Y:S02]  /*0790*/  @!P6 FSEL R41, R25, RZ, P1 ;  /* 0x000000ff1929e208 */ /* 0x008fe40000800000 */
[----:B------:R-:W-:-:S02]  /*07a0*/  @!P6 FSEL R42, R26, RZ, P2 ;  /* 0x000000ff1a2ae208 */ /* 0x000fc40001000000 */
[----:B------:R-:W-:Y:S02]  /*07b0*/  @!P6 FSEL R43, R27, RZ, P4 ;  /* 0x000000ff1b2be208 */ /* 0x000fe40002000000 */
[----:B----4-:R-:W-:Y:S02]  /*07c0*/  @!P6 FSEL R36, R28, RZ, P3 ;  /* 0x000000ff1c24e208 */ /* 0x010fe40001800000 */
[----:B------:R-:W-:Y:S02]  /*07d0*/  @!P6 ISETP.NE.U32.AND P1, PT, RZ, c[0x0][0x180], PT ;  /* 0x00006000ff00ea0c */ /* 0x000fe40003f25070 */
[----:B------:R-:W-:Y:S02]  /*07e0*/  @!P6 ISETP.NE.U32.AND P2, PT, RZ, c[0x0][0x180], PT ;  /* 0x00006000ff00ea0c */ /* 0x000fe40003f45070 */
[----:B------:R-:W-:Y:S02]  /*07f0*/  @!P6 ISETP.NE.U32.AND P4, PT, RZ, c[0x0][0x180], PT ;  /* 0x00006000ff00ea0c */ /* 0x000fe40003f85070 */
[----:B------:R-:W-:-:S02]  /*0800*/  @!P6 ISETP.NE.U32.AND P3, PT, RZ, c[0x0][0x180], PT ;  /* 0x00006000ff00ea0c */ /* 0x000fc40003f65070 */
[----:B------:R-:W-:Y:S02]  /*0810*/  @!P6 ISETP.NE.AND.EX P2, PT, RZ, c[0x0][0x184], PT, P2 ;  /* 0x00006100ff00ea0c */ /* 0x000fe40003f45320 */
[----:B------:R-:W-:Y:S02]  /*0820*/  @!P6 ISETP.NE.AND.EX P4, PT, RZ, c[0x0][0x184], PT, P4 ;  /* 0x00006100ff00ea0c */ /* 0x000fe40003f85340 */
[----:B------:R-:W-:Y:S02]  /*0830*/  @!P6 ISETP.NE.AND.EX P3, PT, RZ, c[0x0][0x184], PT, P3 ;  /* 0x00006100ff00ea0c */ /* 0x000fe40003f65330 */
[----:B------:R-:W-:Y:S02]  /*0840*/  @!P6 ISETP.NE.AND.EX P1, PT, RZ, c[0x0][0x184], PT, P1 ;  /* 0x00006100ff00ea0c */ /* 0x000fe40003f25310 */
[----:B------:R-:W-:Y:S02]  /*0850*/  @!P6 FSEL R37, R29, RZ, P2 ;  /* 0x000000ff1d25e208 */ /* 0x000fe40001000000 */
[----:B------:R-:W-:-:S02]  /*0860*/  @!P6 FSEL R38, R30, RZ, P4 ;  /* 0x000000ff1e26e208 */ /* 0x000fc40002000000 */
[----:B------:R-:W-:Y:S02]  /*0870*/  @!P6 FSEL R39, R31, RZ, P3 ;  /* 0x000000ff1f27e208 */ /* 0x000fe40001800000 */
[----:B------:R-:W-:Y:S01]  /*0880*/  @!P6 FSEL R40, R24, RZ, P1 ;  /* 0x000000ff1828e208 */ /* 0x000fe20000800000 */
[----:B------:R-:W-:Y:S05]  /*0890*/  @!P6 BRA `(.L_x_7150) ;  /* 0x000000300000e947 */ /* 0x000fea0003800000 */
[----:B0----5:R-:W-:-:S05]  /*08a0*/  PRMT R40, RZ, 0x5410, R32 ;  /* 0x00005410ff287816 */ /* 0x021fca0000000020 */
[----:B------:R-:W-:-:S04]  /*08b0*/  FMUL.FTZ R40, R40, c[0x0][0x1ec] ;  /* 0x00007b0028287a20 */ /* 0x000fc80000410000 */
[----:B------:R-:W-:Y:S02]  /*08c0*/  @P0 FADD.FTZ R40, R24, R40 ;  /* 0x0000002818280221 */ /* 0x000fe40000010000 */
.L_x_7150:
[----:B0-----:R-:W-:Y:S05]  /*08d0*/  BSYNC B0 ;  /* 0x0000000000007941 */ /* 0x001fea0003800000 */
.L_x_7149:
[----:B------:R-:W-:Y:S01]  /*08e0*/  BSSY B0, `(.L_x_7151) ;  /* 0x0000005000007945 */ /* 0x000fe20003800000 */
[----:B------:R-:W-:Y:S05]  /*08f0*/  @!P6 BRA `(.L_x_7152) ;  /* 0x000000300000e947 */ /* 0x000fea0003800000 */
[----:B-----5:R-:W-:-:S05]  /*0900*/  PRMT R41, RZ, 0x7610, R32 ;  /* 0x00007610ff297816 */ /* 0x020fca0000000020 */
[----:B------:R-:W-:-:S04]  /*0910*/  FMUL.FTZ R41, R41, c[0x0][0x1ec] ;  /* 0x00007b0029297a20 */ /* 0x000fc80000410000 */
[----:B------:R-:W-:Y:S02]  /*0920*/  @P0 FADD.FTZ R41, R25, R41 ;  /* 0x0000002919290221 */ /* 0x000fe40000010000 */
.L_x_7152:
[----:B------:R-:W-:Y:S05]  /*0930*/  BSYNC B0 ;  /* 0x0000000000007941 */ /* 0x000fea0003800000 */
.L_x_7151:
[----:B------:R-:W-:Y:S01]  /*0940*/  BSSY B0, `(.L_x_7153) ;  /* 0x0000005000007945 */ /* 0x000fe20003800000 */
[----:B------:R-:W-:Y:S05]  /*0950*/  @!P6 BRA `(.L_x_7154) ;  /* 0x000000300000e947 */ /* 0x000fea0003800000 */
[----:B-----5:R-:W-:-:S05]  /*0960*/  PRMT R42, RZ, 0x5410, R33 ;  /* 0x00005410ff2a7816 */ /* 0x020fca0000000021 */
[----:B------:R-:W-:-:S04]  /*0970*/  FMUL.FTZ R42, R42, c[0x0][0x1ec] ;  /* 0x00007b002a2a7a20 */ /* 0x000fc80000410000 */
[----:B------:R-:W-:Y:S02]  /*0980*/  @P0 FADD.FTZ R42, R26, R42 ;  /* 0x0000002a1a2a0221 */ /* 0x000fe40000010000 */
.L_x_7154:
[----:B------:R-:W-:Y:S05]  /*0990*/  BSYNC B0 ;  /* 0x0000000000007941 */ /* 0x000fea0003800000 */
.L_x_7153:
[----:B------:R-:W-:Y:S01]  /*09a0*/  BSSY B0, `(.L_x_7155) ;  /* 0x0000005000007945 */ /* 0x000fe20003800000 */
[----:B------:R-:W-:Y:S05]  /*09b0*/  @!P6 BRA `(.L_x_7156) ;  /* 0x000000300000e947 */ /* 0x000fea0003800000 */
[----:B-----5:R-:W-:-:S05]  /*09c0*/  PRMT R43, RZ, 0x7610, R33 ;  /* 0x00007610ff2b7816 */ /* 0x020fca0000000021 */
[----:B------:R-:W-:-:S04]  /*09d0*/  FMUL.FTZ R43, R43, c[0x0][0x1ec] ;  /* 0x00007b002b2b7a20 */ /* 0x000fc80000410000 */
[----:B------:R-:W-:Y:S02]  /*09e0*/  @P0 FADD.FTZ R43, R27, R43 ;  /* 0x0000002b1b2b0221 */ /* 0x000fe40000010000 */
.L_x_7156:
[----:B------:R-:W-:Y:S05]  /*09f0*/  BSYNC B0 ;  /* 0x0000000000007941 */ /* 0x000fea0003800000 */
.L_x_7155:
[----:B------:R-:W-:Y:S01]  /*0a00*/  BSSY B0, `(.L_x_7157) ;  /* 0x0000005000007945 */ /* 0x000fe20003800000 */
[----:B------:R-:W-:Y:S05]  /*0a10*/  @!P6 BRA `(.L_x_7158) ;  /* 0x000000300000e947 */ /* 0x000fea0003800000 */
[----:B-----5:R-:W-:-:S05]  /*0a20*/  PRMT R36, RZ, 0x5410, R34 ;  /* 0x00005410ff247816 */ /* 0x020fca0000000022 */
[----:B------:R-:W-:-:S04]  /*0a30*/  FMUL.FTZ R36, R36, c[0x0][0x1ec] ;  /* 0x00007b0024247a20 */ /* 0x000fc80000410000 */
[----:B------:R-:W-:Y:S02]  /*0a40*/  @P0 FADD.FTZ R36, R28, R36 ;  /* 0x000000241c240221 */ /* 0x000fe40000010000 */
.L_x_7158:
[----:B------:R-:W-:Y:S05]  /*0a50*/  BSYNC B0 ;  /* 0x0000000000007941 */ /* 0x000fea0003800000 */
.L_x_7157:
[----:B------:R-:W-:Y:S01]  /*0a60*/  BSSY B0, `(.L_x_7159) ;  /* 0x0000005000007945 */ /* 0x000fe20003800000 */
[----:B------:R-:W-:Y:S05]  /*0a70*/  @!P6 BRA `(.L_x_7160) ;  /* 0x000000300000e947 */ /* 0x000fea0003800000 */
[----:B-----5:R-:W-:-:S05]  /*0a80*/  PRMT R37, RZ, 0x7610, R34 ;  /* 0x00007610ff257816 */ /* 0x020fca0000000022 */
[----:B------:R-:W-:-:S04]  /*0a90*/  FMUL.FTZ R37, R37, c[0x0][0x1ec] ;  /* 0x00007b0025257a20 */ /* 0x000fc80000410000 */
[----:B------:R-:W-:Y:S02]  /*0aa0*/  @P0 FADD.FTZ R37, R29, R37 ;  /* 0x000000251d250221 */ /* 0x000fe40000010000 */
.L_x_7160:
[----:B------:R-:W-:Y:S05]  /*0ab0*/  BSYNC B0 ;  /* 0x0000000000007941 */ /* 0x000fea0003800000 */
.L_x_7159:
[----:B------:R-:W-:Y:S01]  /*0ac0*/  BSSY B0, `(.L_x_7161) ;  /* 0x0000005000007945 */ /* 0x000fe20003800000 */
[----:B------:R-:W-:Y:S05]  /*0ad0*/  @!P6 BRA `(.L_x_7162) ;  /* 0x000000300000e947 */ /* 0x000fea0003800000 */
[----:B-----5:R-:W-:-:S05]  /*0ae0*/  PRMT R38, RZ, 0x5410, R35 ;  /* 0x00005410ff267816 */ /* 0x020fca0000000023 */
[----:B------:R-:W-:-:S04]  /*0af0*/  FMUL.FTZ R38, R38, c[0x0][0x1ec] ;  /* 0x00007b0026267a20 */ /* 0x000fc80000410000 */
[----:B------:R-:W-:Y:S02]  /*0b00*/  @P0 FADD.FTZ R38, R30, R38 ;  /* 0x000000261e260221 */ /* 0x000fe40000010000 */
.L_x_7162:
[----:B------:R-:W-:Y:S05]  /*0b10*/  BSYNC B0 ;  /* 0x0000000000007941 */ /* 0x000fea0003800000 */
.L_x_7161:
[----:B------:R-:W-:Y:S01]  /*0b20*/  BSSY B0, `(.L_x_7163) ;  /* 0x0000005000007945 */ /* 0x000fe20003800000 */
[----:B------:R-:W-:Y:S05]  /*0b30*/  @!P6 BRA `(.L_x_7164) ;  /* 0x000000300000e947 */ /* 0x000fea0003800000 */
[----:B-----5:R-:W-:-:S05]  /*0b40*/  PRMT R39, RZ, 0x7610, R35 ;  /* 0x00007610ff277816 */ /* 0x020fca0000000023 */
[----:B------:R-:W-:-:S04]  /*0b50*/  FMUL.FTZ R39, R39, c[0x0][0x1ec] ;  /* 0x00007b0027277a20 */ /* 0x000fc80000410000 */
[----:B------:R-:W-:Y:S02]  /*0b60*/  @P0 FADD.FTZ R39, R31, R39 ;  /* 0x000000271f270221 */ /* 0x000fe40000010000 */
.L_x_7164:
[----:B------:R-:W-:Y:S05]  /*0b70*/  BSYNC B0 ;  /* 0x0000000000007941 */ /* 0x000fea0003800000 */
.L_x_7163:
[----:B------:R-:W-:Y:S04]  /*0b80*/  STG.E.128 [R46.64], R40 ;  /* 0x000000282e007986 */ /* 0x000fe8000c101d04 */
[----:B------:R0:W-:Y:S04]  /*0b90*/  STG.E.128 [R46.64+0x10], R36 ;  /* 0x000010242e007986 */ /* 0x0001e8000c101d04 */
[----:B------:R-:W2:Y:S04]  /*0ba0*/  @P0 LDG.E.128 R24, [R44.64] ;  /* 0x000000042c180981 */ /* 0x000ea8000c1e1d00 */
[----:B------:R-:W3:Y:S01]  /*0bb0*/  @P0 LDG.E.128 R28, [R44.64+0x10] ;  /* 0x000010042c1c0981 */ /* 0x000ee2000c1e1d00 */
[----:B------:R-:W-:-:S02]  /*0bc0*/  @P5 MOV R51, 0x10 ;  /* 0x0000001000335802 */ /* 0x000fc40000000f00 */
[----:B------:R-:W-:Y:S02]  /*0bd0*/  @P5 IADD3 R50, R56, 0x80, RZ ;  /* 0x0000008038325810 */ /* 0x000fe40007ffe0ff */
[----:B------:R-:W-:Y:S02]  /*0be0*/  @!P6 ISETP.NE.U32.AND P1, PT, RZ, c[0x0][0x180], PT ;  /* 0x00006000ff00ea0c */ /* 0x000fe40003f25070 */
[----:B------:R-:W-:Y:S01]  /*0bf0*/  @!P6 ISETP.NE.U32.AND P2, PT, RZ, c[0x0][0x180], PT ;  /* 0x00006000ff00ea0c */ /* 0x000fe20003f45070 */
[----:B------:R-:W-:Y:S01]  /*0c00*/  @P5 IMAD.WIDE.U32 R50, R50, R51, c[0x0][0x170] ;  /* 0x00005c0032325625 */ /* 0x000fe200078e0033 */
[----:B------:R-:W-:Y:S02]  /*0c10*/  @!P6 ISETP.NE.U32.AND P4, PT, RZ, c[0x0][0x180], PT ;  /* 0x00006000ff00ea0c */ /* 0x000fe40003f85070 */
[----:B------:R-:W-:Y:S02]  /*0c20*/  @!P6 ISETP.NE.U32.AND P3, PT, RZ, c[0x0][0x180], PT ;  /* 0x00006000ff00ea0c */ /* 0x000fe40003f65070 */
[----:B------:R-:W-:Y:S01]  /*0c30*/  @!P6 ISETP.NE.AND.EX P1, PT, RZ, c[0x0][0x184], PT, P1 ;  /* 0x00006100ff00ea0c */ /* 0x000fe20003f25310 */
[----:B-----5:R1:W5:Y:S01]  /*0c40*/  @P5 LDG.E.128 R32, [R50.64] ;  /* 0x0000000432205981 */ /* 0x020362000c1e1d00 */
[----:B------:R-:W-:Y:S01]  /*0c50*/  @!P6 ISETP.NE.AND.EX P2, PT, RZ, c[0x0][0x184], PT, P2 ;  /* 0x00006100ff00ea0c */ /* 0x000fe20003f45320 */
[----:B------:R-:W-:Y:S01]  /*0c60*/  BSSY B0, `(.L_x_7165) ;  /* 0x000001a000007945 */ /* 0x000fe20003800000 */
[----:B------:R-:W-:Y:S01]  /*0c70*/  @!P6 ISETP.NE.AND.EX P4, PT, RZ, c[0x0][0x184], PT, P4 ;  /* 0x00006100ff00ea0c */ /* 0x000fe20003f85340 */
[----:B------:R-:W-:Y:S01]  /*0c80*/  IMAD.WIDE.U32 R52, R53, R60, c[0x0][0x188] ;  /* 0x0000620035347625 */ /* 0x000fe200078e003c */
[----:B------:R-:W-:-:S02]  /*0c90*/  @!P6 ISETP.NE.AND.EX P3, PT, RZ, c[0x0][0x184], PT, P3 ;  /* 0x00006100ff00ea0c */ /* 0x000fc40003f65330 */
[----:B------:R-:W-:-:S05]  /*0ca0*/  IADD3 R61, R61, 0x100, RZ ;  /* 0x000001003d3d7810 */ /* 0x000fca0007ffe0ff */
[----:B------:R-:W-:Y:S01]  /*0cb0*/  @P0 IMAD.WIDE.U32 R54, R61, R60, c[0x0][0x180] ;  /* 0x000060003d360625 */ /* 0x000fe200078e003c */
[----:B--2---:R-:W-:Y:S02]  /*0cc0*/  @!P6 FSEL R49, R25, RZ, P1 ;  /* 0x000000ff1931e208 */ /* 0x004fe40000800000 */
[----:B-1----:R-:W-:Y:S02]  /*0cd0*/  @!P6 FSEL R50, R26, RZ, P2 ;  /* 0x000000ff1a32e208 */ /* 0x002fe40001000000 */
[----:B------:R-:W-:Y:S02]  /*0ce0*/  @!P6 FSEL R51, R27, RZ, P4 ;  /* 0x000000ff1b33e208 */ /* 0x000fe40002000000 */
[----:B---3--:R-:W-:Y:S02]  /*0cf0*/  @!P6 FSEL R44, R28, RZ, P3 ;  /* 0x000000ff1c2ce208 */ /* 0x008fe40001800000 */
[----:B------:R-:W-:Y:S02]  /*0d00*/  @!P6 ISETP.NE.U32.AND P1, PT, RZ, c[0x0][0x180], PT ;  /* 0x00006000ff00ea0c */ /* 0x000fe40003f25070 */
[----:B------:R-:W-:-:S02]  /*0d10*/  @!P6 ISETP.NE.U32.AND P2, PT, RZ, c[0x0][0x180], PT ;  /* 0x00006000ff00ea0c */ /* 0x000fc40003f45070 */
[----:B------:R-:W-:Y:S02]  /*0d20*/  @!P6 ISETP.NE.U32.AND P4, PT, RZ, c[0x0][0x180], PT ;  /* 0x00006000ff00ea0c */ /* 0x000fe40003f85070 */
[----:B------:R-:W-:Y:S02]  /*0d30*/  @!P6 ISETP.NE.U32.AND P3, PT, RZ, c[0x0][0x180], PT ;  /* 0x00006000ff00ea0c */ /* 0x000fe40003f65070 */
[----:B------:R-:W-:Y:S02]  /*0d40*/  @!P6 ISETP.NE.AND.EX P2, PT, RZ, c[0x0][0x184], PT, P2 ;  /* 0x00006100ff00ea0c */ /* 0x000fe40003f45320 */
[----:B------:R-:W-:Y:S02]  /*0d50*/  @!P6 ISETP.NE.AND.EX P4, PT, RZ, c[0x0][0x184], PT, P4 ;  /* 0x00006100ff00ea0c */ /* 0x000fe40003f85340 */
[----:B------:R-:W-:Y:S02]  /*0d60*/  @!P6 ISETP.NE.AND.EX P3, PT, RZ, c[0x0][0x184], PT, P3 ;  /* 0x00006100ff00ea0c */ /* 0x000fe40003f65330 */
[----:B------:R-:W-:-:S02]  /*0d70*/  @!P6 ISETP.NE.AND.EX P1, PT, RZ, c[0x0][0x184], PT, P1 ;  /* 0x00006100ff00ea0c */ /* 0x000fc40003f25310 */
[----:B------:R-:W-:Y:S02]  /*0d80*/  @!P6 FSEL R45, R29, RZ, P2 ;  /* 0x000000ff1d2de208 */ /* 0x000fe40001000000 */
[----:B0-----:R-:W-:Y:S02]  /*0d90*/  @!P6 FSEL R46, R30, RZ, P4 ;  /* 0x000000ff1e2ee208 */ /* 0x001fe40002000000 */
[----:B------:R-:W-:Y:S02]  /*0da0*/  @!P6 FSEL R47, R31, RZ, P3 ;  /* 0x000000ff1f2fe208 */ /* 0x000fe40001800000 */
[----:B------:R-:W-:Y:S01]  /*0db0*/  @!P6 FSEL R48, R24, RZ, P1 ;  /* 0x000000ff1830e208 */ /* 0x000fe20000800000 */
[----:B------:R-:W-:Y:S05]  /*0dc0*/  @!P6 BRA `(.L_x_7166) ;  /* 0x000000300000e947 */ /* 0x000fea0003800000 */
[----:B-----5:R-:W-:-:S05]  /*0dd0*/  PRMT R48, RZ, 0x5410, R32 ;  /* 0x00005410ff307816 */ /* 0x020fca0000000020 */
[----:B------:R-:W-:-:S04]  /*0de0*/  FMUL.FTZ R48, R48, c[0x0][0x1ec] ;  /* 0x00007b0030307a20 */ /* 0x000fc80000410000 */
[----:B------:R-:W-:Y:S02]  /*0df0*/  @P0 FADD.FTZ R48, R24, R48 ;  /* 0x0000003018300221 */ /* 0x000fe40000010000 */
.L_x_7166:
[----:B------:R-:W-:Y:S05]  /*0e00*/  BSYNC B0 ;  /* 0x0000000000007941 */ /* 0x000fea0003800000 */
.L_x_7165:
[----:B------:R-:W-:Y:S01]  /*0e10*/  BSSY B0, `(.L_x_7167) ;  /* 0x0000005000007945 */ /* 0x000fe20003800000 */
[----:B------:R-:W-:Y:S05]  /*0e20*/  @!P6 BRA `(.L_x_7168) ;  /* 0x000000300000e947 */ /* 0x000fea0003800000 */
[----:B-----5:R-:W-:-:S05]  /*0e30*/  PRMT R49, RZ, 0x7610, R32 ;  /* 0x00007610ff317816 */ /* 0x020fca0000000020 */
[----:B------:R-:W-:-:S04]  /*0e40*/  FMUL.FTZ R49, R49, c[0x0][0x1ec] ;  /* 0x00007b0031317a20 */ /* 0x000fc80000410000 */
[----:B------:R-:W-:Y:S02]  /*0e50*/  @P0 FADD.FTZ R49, R25, R49 ;  /* 0x0000003119310221 */ /* 0x000fe40000010000 */
.L_x_7168:
[----:B------:R-:W-:Y:S05]  /*0e60*/  BSYNC B0 ;  /* 0x0000000000007941 */ /* 0x000fea0003800000 */
.L_x_7167:
[----:B------:R-:W-:Y:S01]  /*0e70*/  BSSY B0, `(.L_x_7169) ;  /* 0x0000005000007945 */ /* 0x000fe20003800000 */
[----:B------:R-:W-:Y:S05]  /*0e80*/  @!P6 BRA `(.L_x_7170) ;  /* 0x000000300000e947 */ /* 0x000fea0003800000 */
[----:B-----5:R-:W-:-:S05]  /*0e90*/  PRMT R50, RZ, 0x5410, R33 ;  /* 0x00005410ff327816 */ /* 0x020fca0000000021 */
[----:B------:R-:W-:-:S04]  /*0ea0*/  FMUL.FTZ R50, R50, c[0x0][0x1ec] ;  /* 0x00007b0032327a20 */ /* 0x000fc80000410000 */
[----:B------:R-:W-:Y:S02]  /*0eb0*/  @P0 FADD.FTZ R50, R26, R50 ;  /* 0x000000321a320221 */ /* 0x000fe40000010000 */
.L_x_7170:
[----:B------:R-:W-:Y:S05]  /*0ec0*/  BSYNC B0 ;  /* 0x0000000000007941 */ /* 0x000fea0003800000 */
.L_x_7169:
[----:B------:R-:W-:Y:S01]  /*0ed0*/  BSSY B0, `(.L_x_7171) ;  /* 0x0000005000007945 */ /* 0x000fe20003800000 */
[----:B------:R-:W-:Y:S05]  /*0ee0*/  @!P6 BRA `(.L_x_7172) ;  /* 0x000000300000e947 */ /* 0x000fea0003800000 */
[----:B-----5:R-:W-:-:S05]  /*0ef0*/  PRMT R51, RZ, 0x7610, R33 ;  /* 0x00007610ff337816 */ /* 0x020fca0000000021 */
[----:B------:R-:W-:-:S04]  /*0f00*/  FMUL.FTZ R51, R51, c[0x0][0x1ec] ;  /* 0x00007b0033337a20 */ /* 0x000fc80000410000 */
[----:B------:R-:W-:Y:S02]  /*0f10*/  @P0 FADD.FTZ R51, R27, R51 ;  /* 0x000000331b330221 */ /* 0x000fe40000010000 */
.L_x_7172:
[----:B------:R-:W-:Y:S05]  /*0f20*/  BSYNC B0 ;  /* 0x0000000000007941 */ /* 0x000fea0003800000 */
.L_x_7171:
[----:B------:R-:W-:Y:S01]  /*0f30*/  BSSY B0, `(.L_x_7173) ;  /* 0x0000005000007945 */ /* 0x000fe20003800000 */
[----:B------:R-:W-:Y:S05]  /*0f40*/  @!P6 BRA `(.L_x_7174) ;  /* 0x000000300000e947 */ /* 0x000fea0003800000 */
[----:B-----5:R-:W-:-:S05]  /*0f50*/  PRMT R44, RZ, 0x5410, R34 ;  /* 0x00005410ff2c7816 */ /* 0x020fca0000000022 */
[----:B------:R-:W-:-:S04]  /*0f60*/  FMUL.FTZ R44, R44, c[0x0][0x1ec] ;  /* 0x00007b002c2c7a20 */ /* 0x000fc80000410000 */
[----:B------:R-:W-:Y:S02]  /*0f70*/  @P0 FADD.FTZ R44, R28, R44 ;  /* 0x0000002c1c2c0221 */ /* 0x000fe40000010000 */
.L_x_7174:
[----:B------:R-:W-:Y:S05]  /*0f80*/  BSYNC B0 ;  /* 0x0000000000007941 */ /* 0x000fea0003800000 */
.L_x_7173:
[----:B------:R-:W-:Y:S01]  /*0f90*/  BSSY B0, `(.L_x_7175) ;  /* 0x0000005000007945 */ /* 0x000fe20003800000 */
[----:B------:R-:W-:Y:S05]  /*0fa0*/  @!P6 BRA `(.L_x_7176) ;  /* 0x000000300000e947 */ /* 0x000fea0003800000 */
[----:B-----5:R-:W-:-:S05]  /*0fb0*/  PRMT R45, RZ, 0x7610, R34 ;  /* 0x00007610ff2d7816 */ /* 0x020fca0000000022 */
[----:B------:R-:W-:-:S04]  /*0fc0*/  FMUL.FTZ R45, R45, c[0x0][0x1ec] ;  /* 0x00007b002d2d7a20 */ /* 0x000fc80000410000 */
[----:B------:R-:W-:Y:S02]  /*0fd0*/  @P0 FADD.FTZ R45, R29, R45 ;  /* 0x0000002d1d2d0221 */ /* 0x000fe40000010000 */
.L_x_7176:
[----:B------:R-:W-:Y:S05]  /*0fe0*/  BSYNC B0 ;  /* 0x0000000000007941 */ /* 0x000fea0003800000 */
.L_x_7175:
[----:B------:R-:W-:Y:S01]  /*0ff0*/  BSSY B0, `(.L_x_7177) ;  /* 0x0000005000007945 */ /* 0x000fe20003800000 */
[----:B------:R-:W-:Y:S05]  /*1000*/  @!P6 BRA `(.L_x_7178) ;  /* 0x000000300000e947 */ /* 0x000fea0003800000 */
[----:B-----5:R-:W-:-:S05]  /*1010*/  PRMT R46, RZ, 0x5410, R35 ;  /* 0x00005410ff2e7816 */ /* 0x020fca0000000023 */
[----:B------:R-:W-:-:S04]  /*1020*/  FMUL.FTZ R46, R46, c[0x0][0x1ec] ;  /* 0x00007b002e2e7a20 */ /* 0x000fc80000410000 */
[----:B------:R-:W-:Y:S02]  /*1030*/  @P0 FADD.FTZ R46, R30, R46 ;  /* 0x0000002e1e2e0221 */ /* 0x000fe40000010000 */
.L_x_7178:
[----:B------:R-:W-:Y:S05]  /*1040*/  BSYNC B0 ;  /* 0x0000000000007941 */ /* 0x000fea0003800000 */
.L_x_7177:
[----:B------:R-:W-:Y:S01]  /*1050*/  BSSY B0, `(.L_x_7179) ;  /* 0x0000005000007945 */ /* 0x000fe20003800000 */
[----:B------:R-:W-:Y:S05]  /*1060*/  @!P6 BRA `(.L_x_7180) ;  /* 0x000000300000e947 */ /* 0x000fea0003800000 */
[----:B-----5:R-:W-:-:S05]  /*1070*/  PRMT R47, RZ, 0x7610, R35 ;  /* 0x00007610ff2f7816 */ /* 0x020fca0000000023 */
[----:B------:R-:W-:-:S04]  /*1080*/  FMUL.FTZ R47, R47, c[0x0][0x1ec] ;  /* 0x00007b002f2f7a20 */ /* 0x000fc80000410000 */
[----:B------:R-:W-:Y:S02]  /*1090*/  @P0 FADD.FTZ R47, R31, R47 ;  /* 0x0000002f1f2f0221 */ /* 0x000fe40000010000 */
.L_x_7180:
[----:B------:R-:W-:Y:S05]  /*10a0*/  BSYNC B0 ;  /* 0x0000000000007941 */ /* 0x000fea0003800000 */
.L_x_7179:
[----:B------:R-:W-:Y:S04]  /*10b0*/  STG.E.128 [R52.64], R48 ;  /* 0x0000003034007986 */ /* 0x000fe8000c101d04 */
[----:B------:R0:W-:Y:S04]  /*10c0*/  STG.E.128 [R52.64+0x10], R44 ;  /* 0x0000102c34007986 */ /* 0x0001e8000c101d04 */
[----:B------:R-:W2:Y:S04]  /*10d0*/  @P0 LDG.E.128 R24, [R54.64] ;  /* 0x0000000436180981 */ /* 0x000ea8000c1e1d00 */
[----:B------:R-:W0:Y:S01]  /*10e0*/  @P0 LDG.E.128 R28, [R54.64+0x10] ;  /* 0x00001004361c0981 */ /* 0x000e22000c1e1d00 */
[----:B------:R-:W-:-:S02]  /*10f0*/  @P5 MOV R59, 0x10 ;  /* 0x00000010003b5802 */ /* 0x000fc40000000f00 */
[----:B------:R-:W-:-:S05]  /*1100*/  @P5 IADD3 R58, R56, 0x100, RZ ;  /* 0x00000100383a5810 */ /* 0x000fca0007ffe0ff */
[----:B------:R-:W-:Y:S01]  /*1110*/  @P5 IMAD.WIDE.U32 R58, R58, R59, c[0x0][0x170] ;  /* 0x00005c003a3a5625 */ /* 0x000fe200078e003b */
[----:B------:R-:W-:Y:S02]  /*1120*/  @!P6 ISETP.NE.U32.AND P2, PT, RZ, c[0x0][0x180], PT ;  /* 0x00006000ff00ea0c */ /* 0x000fe40003f45070 */
[----:B------:R-:W-:Y:S02]  /*1130*/  @!P6 ISETP.NE.U32.AND P3, PT, RZ, c[0x0][0x180], PT ;  /* 0x00006000ff00ea0c */ /* 0x000fe40003f65070 */
[----:B-----5:R1:W5:Y:S01]  /*1140*/  @P5 LDG.E.128 R32, [R58.64] ;  /* 0x000000043a205981 */ /* 0x020362000c1e1d00 */
[----:B------:R-:W-:Y:S01]  /*1150*/  @!P6 ISETP.NE.U32.AND P5, PT, RZ, c[0x0][0x180], PT ;  /* 0x00006000ff00ea0c */ /* 0x000fe20003fa5070 */
[----:B------:R-:W-:Y:S01]  /*1160*/  BSSY B0, `(.L_x_7181) ;  /* 0x000001a000007945 */ /* 0x000fe20003800000 */
[----:B------:R-:W-:Y:S02]  /*1170*/  @!P6 ISETP.NE.AND.EX P2, PT, RZ, c[0x0][0x184], PT, P2 ;  /* 0x00006100ff00ea0c */ /* 0x000fe40003f45320 */
[----:B------:R-:W-:-:S02]  /*1180*/  @!P6 ISETP.NE.AND.EX P3, PT, RZ, c[0x0][0x184], PT, P3 ;  /* 0x00006100ff00ea0c */ /* 0x000fc40003f65330 */
[----:B------:R-:W-:Y:S02]  /*1190*/  @!P6 ISETP.NE.AND.EX P5, PT, RZ, c[0x0][0x184], PT, P5 ;  /* 0x00006100ff00ea0c */ /* 0x000fe40003fa5350 */
[----:B------:R-:W-:Y:S02]  /*11a0*/  @!P6 ISETP.NE.U32.AND P4, PT, RZ, c[0x0][0x180], PT ;  /* 0x00006000ff00ea0c */ /* 0x000fe40003f85070 */
[----:B------:R-:W-:Y:S02]  /*11b0*/  @!P6 ISETP.NE.U32.AND P1, PT, RZ, c[0x0][0x180], PT ;  /* 0x00006000ff00ea0c */ /* 0x000fe40003f25070 */
[----:B------:R-:W-:Y:S02]  /*11c0*/  @!P6 ISETP.NE.AND.EX P4, PT, RZ, c[0x0][0x184], PT, P4 ;  /* 0x00006100ff00ea0c */ /* 0x000fe40003f85340 */
[----:B------:R-:W-:Y:S02]  /*11d0*/  @!P6 ISETP.NE.AND.EX P1, PT, RZ, c[0x0][0x184], PT, P1 ;  /* 0x00006100ff00ea0c */ /* 0x000fe40003f25310 */
[----:B--2---:R-:W-:-:S02]  /*11e0*/  @!P6 FSEL R57, R25, RZ, P2 ;  /* 0x000000ff1939e208 */ /* 0x004fc40001000000 */
[----:B-1----:R-:W-:Y:S02]  /*11f0*/  @!P6 FSEL R58, R26, RZ, P3 ;  /* 0x000000ff1a3ae208 */ /* 0x002fe40001800000 */
[----:B------:R-:W-:Y:S02]  /*1200*/  @!P6 FSEL R59, R27, RZ, P5 ;  /* 0x000000ff1b3be208 */ /* 0x000fe40002800000 */
[----:B------:R-:W-:Y:S02]  /*1210*/  @!P6 ISETP.NE.U32.AND P2, PT, RZ, c[0x0][0x180], PT ;  /* 0x00006000ff00ea0c */ /* 0x000fe40003f45070 */
[----:B------:R-:W-:Y:S02]  /*1220*/  @!P6 ISETP.NE.U32.AND P3, PT, RZ, c[0x0][0x180], PT ;  /* 0x00006000ff00ea0c */ /* 0x000fe40003f65070 */
[----:B------:R-:W-:Y:S02]  /*1230*/  @!P6 ISETP.NE.U32.AND P5, PT, RZ, c[0x0][0x180], PT ;  /* 0x00006000ff00ea0c */ /* 0x000fe40003fa5070 */
[----:B------:R-:W-:-:S02]  /*1240*/  @!P6 ISETP.NE.AND.EX P2, PT, RZ, c[0x0][0x184], PT, P2 ;  /* 0x00006100ff00ea0c */ /* 0x000fc40003f45320 */
[----:B------:R-:W-:Y:S02]  /*1250*/  @!P6 ISETP.NE.AND.EX P3, PT, RZ, c[0x0][0x184], PT, P3 ;  /* 0x00006100ff00ea0c */ /* 0x000fe40003f65330 */
[----:B------:R-:W-:Y:S02]  /*1260*/  @!P6 ISETP.NE.AND.EX P5, PT, RZ, c[0x0][0x184], PT, P5 ;  /* 0x00006100ff00ea0c */ /* 0x000fe40003fa5350 */
[----:B0-----:R-:W-:Y:S02]  /*1270*/  @!P6 FSEL R52, R28, RZ, P1 ;  /* 0x000000ff1c34e208 */ /* 0x001fe40000800000 */
[----:B------:R-:W-:Y:S02]  /*1280*/  @!P6 FSEL R53, R29, RZ, P2 ;  /* 0x000000ff1d35e208 */ /* 0x000fe40001000000 */
[----:B------:R-:W-:Y:S02]  /*1290*/  @!P6 FSEL R54, R30, RZ, P3 ;  /* 0x000000ff1e36e208 */ /* 0x000fe40001800000 */
[----:B------:R-:W-:-:S02]  /*12a0*/  @!P6 FSEL R55, R31, RZ, P5 ;  /* 0x000000ff1f37e208 */ /* 0x000fc40002800000 */
[----:B------:R-:W-:Y:S01]  /*12b0*/  @!P6 FSEL R56, R24, RZ, P4 ;  /* 0x000000ff1838e208 */ /* 0x000fe20002000000 */
[----:B------:R-:W-:Y:S05]  /*12c0*/  @!P6 BRA `(.L_x_7182) ;  /* 0x000000300000e947 */ /* 0x000fea0003800000 */
[----:B-----5:R-:W-:-:S05]  /*12d0*/  PRMT R56, RZ, 0x5410, R32 ;  /* 0x00005410ff387816 */ /* 0x020fca0000000020 */
[----:B------:R-:W-:-:S04]  /*12e0*/  FMUL.FTZ R56, R56, c[0x0][0x1ec] ;  /* 0x00007b0038387a20 */ /* 0x000fc80000410000 */
[----:B------:R-:W-:Y:S02]  /*12f0*/  @P0 FADD.FTZ R56, R24, R56 ;  /* 0x0000003818380221 */ /* 0x000fe40000010000 */
.L_x_7182:
[----:B------:R-:W-:Y:S05]  /*1300*/  BSYNC B0 ;  /* 0x0000000000007941 */ /* 0x000fea0003800000 */
.L_x_7181:
[----:B------:R-:W-:Y:S01]  /*1310*/  BSSY B0, `(.L_x_7183) ;  /* 0x0000005000007945 */ /* 0x000fe20003800000 */
[----:B------:R-:W-:Y:S05]  /*1320*/  @!P6 BRA `(.L_x_7184) ;  /* 0x000000300000e947 */ /* 0x000fea0003800000 */
[----:B-----5:R-:W-:-:S05]  /*1330*/  PRMT R57, RZ, 0x7610, R32 ;  /* 0x00007610ff397816 */ /* 0x020fca0000000020 */
[----:B------:R-:W-:-:S04]  /*1340*/  FMUL.FTZ R57, R57, c[0x0][0x1ec] ;  /* 0x00007b0039397a20 */ /* 0x000fc80000410000 */
[----:B------:R-:W-:Y:S02]  /*1350*/  @P0 FADD.FTZ R57, R25, R57 ;  /* 0x0000003919390221 */ /* 0x000fe40000010000 */
.L_x_7184:
[----:B------:R-:W-:Y:S05]  /*1360*/  BSYNC B0 ;  /* 0x0000000000007941 */ /* 0x000fea0003800000 */
.L_x_7183:
[----:B------:R-:W-:Y:S01]  /*1370*/  BSSY B0, `(.L_x_7185) ;  /* 0x0000005000007945 */ /* 0x000fe20003800000 */
[----:B------:R-:W-:Y:S05]  /*1380*/  @!P6 BRA `(.L_x_7186) ;  /* 0x000000300000e947 */ /* 0x000fea0003800000 */
[----:B-----5:R-:W-:-:S05]  /*1390*/  PRMT R58, RZ, 0x5410, R33 ;  /* 0x00005410ff3a7816 */ /* 0x020fca0000000021 */
[----:B------:R-:W-:-:S04]  /*13a0*/  FMUL.FTZ R58, R58, c[0x0][0x1ec] ;  /* 0x00007b003a3a7a20 */ /* 0x000fc80000410000 */
[----:B------:R-:W-:Y:S02]  /*13b0*/  @P0 FADD.FTZ R58, R26, R58 ;  /* 0x0000003a1a3a0221 */ /* 0x000fe40000010000 */
.L_x_7186:
[----:B------:R-:W-:Y:S05]  /*13c0*/  BSYNC B0 ;  /* 0x0000000000007941 */ /* 0x000fea0003800000 */
.L_x_7185:
[----:B------:R-:W-:Y:S01]  /*13d0*/  BSSY B0, `(.L_x_7187) ;  /* 0x0000005000007945 */ /* 0x000fe20003800000 */
[----:B------:R-:W-:Y:S05]  /*13e0*/  @!P6 BRA `(.L_x_7188) ;  /* 0x000000300000e947 */ /* 0x000fea0003800000 */
[----:B-----5:R-:W-:-:S05]  /*13f0*/  PRMT R59, RZ, 0x7610, R33 ;  /* 0x00007610ff3b7816 */ /* 0x020fca0000000021 */
[----:B------:R-:W-:-:S04]  /*1400*/  FMUL.FTZ R59, R59, c[0x0][0x1ec] ;  /* 0x00007b003b3b7a20 */ /* 0x000fc80000410000 */
[----:B------:R-:W-:Y:S02]  /*1410*/  @P0 FADD.FTZ R59, R27, R59 ;  /* 0x0000003b1b3b0221 */ /* 0x000fe40000010000 */
.L_x_7188:
[----:B------:R-:W-:Y:S05]  /*1420*/  BSYNC B0 ;  /* 0x0000000000007941 */ /* 0x000fea0003800000 */
.L_x_7187:
[----:B------:R-:W-:Y:S01]  /*1430*/  BSSY B0, `(.L_x_7189) ;  /* 0x0000005000007945 */ /* 0x000fe20003800000 */
[----:B------:R-:W-:Y:S05]  /*1440*/  @!P6 BRA `(.L_x_7190) ;  /* 0x000000300000e947 */ /* 0x000fea0003800000 */
[----:B-----5:R-:W-:-:S05]  /*1450*/  PRMT R52, RZ, 0x5410, R34 ;  /* 0x00005410ff347816 */ /* 0x020fca0000000022 */
[----:B------:R-:W-:-:S04]  /*1460*/  FMUL.FTZ R52, R52, c[0x0][0x1ec] ;  /* 0x00007b0034347a20 */ /* 0x000fc80000410000 */
[----:B------:R-:W-:Y:S02]  /*1470*/  @P0 FADD.FTZ R52, R28, R52 ;  /* 0x000000341c340221 */ /* 0x000fe40000010000 */
.L_x_7190:
[----:B------:R-:W-:Y:S05]  /*1480*/  BSYNC B0 ;  /* 0x0000000000007941 */ /* 0x000fea0003800000 */
.L_x_7189:
[----:B------:R-:W-:Y:S01]  /*1490*/  BSSY B0, `(.L_x_7191) ;  /* 0x0000005000007945 */ /* 0x000fe20003800000 */
[----:B------:R-:W-:Y:S05]  /*14a0*/  @!P6 BRA `(.L_x_7192) ;  /* 0x000000300000e947 */ /* 0x000fea0003800000 */
[----:B-----5:R-:W-:-:S05]  /*14b0*/  PRMT R53, RZ, 0x7610, R34 ;  /* 0x00007610ff357816 */ /* 0x020fca0000000022 */
[----:B------:R-:W-:-:S04]  /*14c0*/  FMUL.FTZ R53, R53, c[0x0][0x1ec] ;  /* 0x00007b0035357a20 */ /* 0x000fc80000410000 */
[----:B------:R-:W-:Y:S02]  /*14d0*/  @P0 FADD.FTZ R53, R29, R53 ;  /* 0x000000351d350221 */ /* 0x000fe40000010000 */
.L_x_7192:
[----:B------:R-:W-:Y:S05]  /*14e0*/  BSYNC B0 ;  /* 0x0000000000007941 */ /* 0x000fea0003800000 */
.L_x_7191:
[----:B------:R-:W-:Y:S01]  /*14f0*/  BSSY B0, `(.L_x_7193) ;  /* 0x0000005000007945 */ /* 0x000fe20003800000 */
[----:B------:R-:W-:Y:S05]  /*1500*/  @!P6 BRA `(.L_x_7194) ;  /* 0x000000300000e947 */ /* 0x000fea0003800000 */
[----:B-----5:R-:W-:-:S05]  /*1510*/  PRMT R54, RZ, 0x5410, R35 ;  /* 0x00005410ff367816 */ /* 0x020fca0000000023 */
[----:B------:R-:W-:-:S04]  /*1520*/  FMUL.FTZ R54, R54, c[0x0][0x1ec] ;  /* 0x00007b0036367a20 */ /* 0x000fc80000410000 */
[----:B------:R-:W-:Y:S02]  /*1530*/  @P0 FADD.FTZ R54, R30, R54 ;  /* 0x000000361e360221 */ /* 0x000fe40000010000 */
.L_x_7194:
[----:B------:R-:W-:Y:S05]  /*1540*/  BSYNC B0 ;  /* 0x0000000000007941 */ /* 0x000fea0003800000 */
.L_x_7193:
[----:B------:R-:W-:Y:S01]  /*1550*/  BSSY B0, `(.L_x_7195) ;  /* 0x0000005000007945 */ /* 0x000fe20003800000 */
[----:B------:R-:W-:Y:S05]  /*1560*/  @!P6 BRA `(.L_x_7196) ;  /* 0x000000300000e947 */ /* 0x000fea0003800000 */
[----:B-----5:R-:W-:-:S05]  /*1570*/  PRMT R55, RZ, 0x7610, R35 ;  /* 0x00007610ff377816 */ /* 0x020fca0000000023 */
[----:B------:R-:W-:-:S04]  /*1580*/  FMUL.FTZ R55, R55, c[0x0][0x1ec] ;  /* 0x00007b0037377a20 */ /* 0x000fc80000410000 */
[----:B------:R-:W-:Y:S02]  /*1590*/  @P0 FADD.FTZ R55, R31, R55 ;  /* 0x000000371f370221 */ /* 0x000fe40000010000 */
.L_x_7196:
[----:B------:R-:W-:Y:S05]  /*15a0*/  BSYNC B0 ;  /* 0x0000000000007941 */ /* 0x000fea0003800000 */
.L_x_7195:
[----:B------:R-:W-:Y:S01]  /*15b0*/  FADD.FTZ R84, RZ, R40 ;  /* 0x00000028ff547221 */ /* 0x000fe20000010000 */
[----:B------:R-:W-:Y:S01]  /*15c0*/  LOP3.LUT P0, RZ, R82, 0xff, RZ, 0xc0, !PT ;  /* 0x000000ff52ff7812 */ /* 0x000fe2000780c0ff */
[----:B------:R-:W-:Y:S01]  /*15d0*/  IMAD.WIDE.U32 R60, R61, R60, c[0x0][0x188] ;  /* 0x000062003d3c7625 */ /* 0x000fe200078e003c */
[----:B------:R-:W-:Y:S02]  /*15e0*/  SHF.R.S32.HI R98, RZ, 0x1f, R89 ;  /* 0x0000001fff627819 */ /* 0x000fe40000011459 */
[----:B------:R-:W-:Y:S01]  /*15f0*/  SEL R97, R80, R91, !P0 ;  /* 0x0000005b50617207 */ /* 0x000fe20004000000 */
[----:B------:R-:W-:Y:S01]  /*1600*/  FADD.FTZ R85, R84, R41 ;  /* 0x0000002954557221 */ /* 0x000fe20000010000 */
[----:B------:R0:W-:Y:S03]  /*1610*/  STG.E.128 [R60.64], R56 ;  /* 0x000000383c007986 */ /* 0x0001e6000c101d04 */
[----:B------:R-:W-:Y:S01]  /*1620*/  FADD.FTZ R84, R85, R42 ;  /* 0x0000002a55547221 */ /* 0x000fe20000010000 */
[----:B------:R0:W-:Y:S03]  /*1630*/  STG.E.128 [R60.64+0x10], R52 ;  /* 0x000010343c007986 */ /* 0x0001e6000c101d04 */
        /* <DEDUP_REMOVED lines=23> */
.L_x_7203:
        /* <DEDUP_REMOVED lines=68> */
.L_x_7204:
        /* <DEDUP_REMOVED lines=12> */
[----:B------:R-:W-:-:S04]  /*1cb0*/  @!P0 MOV R84, 0x300 ;  /* 0x0000030000548802 */ /* 0x000fc80000000f00 */
[----:B------:R-:W-:Y:S01]  /*1cc0*/  I2F R103, R84 ;  /* 0x0000005400677306 */ /* 0x000fe20000201400 */
[----:B------:R-:W1:Y:S04]  /*1cd0*/  SHFL.DOWN PT, R85, R84, 0x2, 0x1f ;  /* 0x08401f0054557f89 */ /* 0x000e6800000e0000 */
[----:B------:R2:W3:Y:S01]  /*1ce0*/  @!P0 LDS.64 R60, [R97.X8] ;  /* 0x00000000613c8984 */ /* 0x0004e20000008a00 */
[----:B------:R-:W-:Y:S02]  /*1cf0*/  LOP3.LUT P0, RZ, R87, 0x1f, R0, 0xf8, !PT ;  /* 0x0000001f57ff7812 */ /* 0x000fe4000780f800 */
        /* <DEDUP_REMOVED lines=50> */
[C---:B------:R-:W-:Y:S01]  /*2020*/  FADD.FTZ R98, -R60.reuse, R43 ;  /* 0x0000002b3c627221 */ /* 0x040fe20000010100 */
[----:B------:R-:W-:Y:S01]  /*2030*/  PRMT R43, RZ, 0x5410, R63 ;  /* 0x00005410ff2b7816 */ /* 0x000fe2000000003f */
[----:B------:R-:W-:Y:S02]  /*2040*/  FADD.FTZ R106, -R60, R39 ;  /* 0x000000273c6a7221 */ /* 0x000fe40000010100 */
[----:B------:R-:W-:Y:S02]  /*2050*/  IMAD R96, R96, c[0x0][0x168], RZ ;  /* 0x00005a0060607a24 */ /* 0x000fe400078e02ff */
[----:B------:R-:W-:Y:S02]  /*2060*/  FMUL.FTZ R39, R97, R104 ;  /* 0x0000006861277220 */ /* 0x000fe40000410000 */
[----:B------:R-:W-:-:S02]  /*2070*/  FADD.FTZ R42, -R60, R42 ;  /* 0x0000002a3c2a7221 */ /* 0x000fc40000010100 */
[C---:B------:R-:W-:Y:S02]  /*2080*/  FADD.FTZ R100, -R60.reuse, R36 ;  /* 0x000000243c647221 */ /* 0x040fe40000010100 */
[C---:B------:R-:W-:Y:S01]  /*2090*/  FADD.FTZ R102, -R60.reuse, R37 ;  /* 0x000000253c667221 */ /* 0x040fe20000010100 */
[----:B------:R-:W-:Y:S01]  /*20a0*/  SHF.R.S32.HI R37, RZ, 0x1f, R96 ;  /* 0x0000001fff257819 */ /* 0x000fe20000011460 */
[C---:B------:R-:W-:Y:S02]  /*20b0*/  FADD.FTZ R40, -R60.reuse, R40 ;  /* 0x000000283c287221 */ /* 0x040fe40000010100 */
[C---:B------:R-:W-:Y:S02]  /*20c0*/  FADD.FTZ R84, -R60.reuse, R41 ;  /* 0x000000293c547221 */ /* 0x040fe40000010100 */
[C---:B------:R-:W-:Y:S02]  /*20d0*/  FADD.FTZ R114, -R60.reuse, R46 ;  /* 0x0000002e3c727221 */ /* 0x040fe40000010100 */
[----:B------:R-:W-:-:S02]  /*20e0*/  FADD.FTZ R116, -R60, R47 ;  /* 0x0000002f3c747221 */ /* 0x000fc40000010100 */
[----:B------:R-:W-:Y:S01]  /*20f0*/  FFMA.FTZ R39, R39, R43, R8 ;  /* 0x0000002b27277223 */ /* 0x000fe20000010008 */
[----:B------:R-:W-:Y:S01]  /*2100*/  PRMT R43, RZ, 0x7610, R63 ;  /* 0x00007610ff2b7816 */ /* 0x000fe2000000003f */
[C---:B------:R-:W-:Y:S02]  /*2110*/  FMUL.FTZ R38, R97.reuse, R42 ;  /* 0x0000002a61267220 */ /* 0x040fe40000410000 */
[C---:B------:R-:W-:Y:S02]  /*2120*/  FMUL.FTZ R100, R97.reuse, R100 ;  /* 0x0000006461647220 */ /* 0x040fe40000410000 */
[C---:B------:R-:W-:Y:S02]  /*2130*/  FMUL.FTZ R102, R97.reuse, R102 ;  /* 0x0000006661667220 */ /* 0x040fe40000410000 */
[----:B------:R-:W-:Y:S02]  /*2140*/  FMUL.FTZ R106, R97, R106 ;  /* 0x0000006a616a7220 */ /* 0x000fe40000410000 */
[----:B------:R-:W-:Y:S01]  /*2150*/  FADD.FTZ R110, -R60, R51 ;  /* 0x000000333c6e7221 */ /* 0x000fe20000010100 */
[----:B------:R-:W-:Y:S01]  /*2160*/  LEA.HI R51, R37, R96, RZ, 0x3 ;  /* 0x0000006025337211 */ /* 0x000fe200078f18ff */
[----:B------:R-:W-:-:S02]  /*2170*/  FMUL.FTZ R36, R97, R40 ;  /* 0x0000002861247220 */ /* 0x000fc40000410000 */
[----:B------:R-:W-:Y:S01]  /*2180*/  FMUL.FTZ R84, R97, R84 ;  /* 0x0000005461547220 */ /* 0x000fe20000410000 */
[----:B------:R-:W-:Y:S01]  /*2190*/  LEA.HI.SX32 R51, R51, R86, 0x1d ;  /* 0x0000005633337211 */ /* 0x000fe200078feaff */
[C---:B------:R-:W-:Y:S02]  /*21a0*/  FADD.FTZ R108, -R60.reuse, R49 ;  /* 0x000000313c6c7221 */ /* 0x040fe40000010100 */
[C---:B------:R-:W-:Y:S02]  /*21b0*/  FMUL.FTZ R114, R97.reuse, R114 ;  /* 0x0000007261727220 */ /* 0x040fe40000410000 */
[----:B------:R-:W-:Y:S02]  /*21c0*/  FMUL.FTZ R116, R97, R116 ;  /* 0x0000007461747220 */ /* 0x000fe40000410000 */
[C---:B------:R-:W-:Y:S02]  /*21d0*/  FADD.FTZ R50, -R60.reuse, R50 ;  /* 0x000000323c327221 */ /* 0x040fe40000010100 */
[----:B------:R-:W-:-:S02]  /*21e0*/  FADD.FTZ R122, -R60, R53 ;  /* 0x000000353c7a7221 */ /* 0x000fc40000010100 */
[----:B------:R-:W-:Y:S02]  /*21f0*/  FFMA.FTZ R37, R93, R38, R4 ;  /* 0x000000265d257223 */ /* 0x000fe40000010004 */
        /* <DEDUP_REMOVED lines=8> */
[----:B------:R-:W-:Y:S02]  /*2280*/  FADD.FTZ R54, -R60, R54 ;  /* 0x000000363c367221 */ /* 0x000fe40000010100 */
[----:B------:R-:W-:Y:S02]  /*2290*/  FFMA.FTZ R106, R106, R43, R9 ;  /* 0x0000002b6a6a7223 */ /* 0x000fe40000010009 */
[----:B------:R-:W-:-:S02]  /*22a0*/  FFMA.FTZ R38, R95, R100, R6 ;  /* 0x000000645f267223 */ /* 0x000fc40000010006 */
[----:B------:R-:W-:Y:S01]  /*22b0*/  FFMA.FTZ R53, R62, R102, R7 ;  /* 0x000000663e357223 */ /* 0x000fe20000010007 */
[----:B------:R-:W-:Y:S01]  /*22c0*/  F2FP.BF16.PACK_AB R39, R106, R39 ;  /* 0x000000276a27723e */ /* 0x000fe200000010ff */
[----:B------:R-:W-:Y:S02]  /*22d0*/  FADD.FTZ R60, -R60, R55 ;  /* 0x000000373c3c7221 */ /* 0x000fe40000010100 */
[----:B------:R-:W-:Y:S01]  /*22e0*/  FFMA.FTZ R36, R83, R36, R2 ;  /* 0x0000002453247223 */ /* 0x000fe20000010002 */
[----:B------:R-:W-:Y:S01]  /*22f0*/  F2FP.BF16.PACK_AB R38, R53, R38 ;  /* 0x000000263526723e */ /* 0x000fe200000010ff */
[----:B------:R-:W-:Y:S02]  /*2300*/  FFMA.FTZ R43, R92, R84, R3 ;  /* 0x000000545c2b7223 */ /* 0x000fe40000010003 */
[----:B------:R-:W-:Y:S02]  /*2310*/  FMUL.FTZ R41, R97, R108 ;  /* 0x0000006c61297220 */ /* 0x000fe40000410000 */
[----:B------:R-:W-:Y:S01]  /*2320*/  FFMA.FTZ R114, R73, R114, R16 ;  /* 0x0000007249727223 */ /* 0x000fe20000010010 */
[----:B------:R-:W-:Y:S01]  /*2330*/  F2FP.BF16.PACK_AB R36, R43, R36 ;  /* 0x000000242b24723e */ /* 0x000fe200000010ff */
[----:B------:R-:W-:-:S02]  /*2340*/  FFMA.FTZ R55, R72, R116, R17 ;  /* 0x0000007448377223 */ /* 0x000fc40000010011 */
[C---:B------:R-:W-:Y:S02]  /*2350*/  FMUL.FTZ R42, R97.reuse, R50 ;  /* 0x00000032612a7220 */ /* 0x040fe40000410000 */
[----:B------:R-:W-:Y:S01]  /*2360*/  FMUL.FTZ R46, R97, R110 ;  /* 0x0000006e612e7220 */ /* 0x000fe20000410000 */
[----:B------:R-:W-:Y:S01]  /*2370*/  F2FP.BF16.PACK_AB R43, R55, R114 ;  /* 0x00000072372b723e */ /* 0x000fe200000010ff */
[C---:B------:R-:W-:Y:S02]  /*2380*/  FMUL.FTZ R52, R97.reuse, R52 ;  /* 0x0000003461347220 */ /* 0x040fe40000410000 */
        /* <DEDUP_REMOVED lines=12> */
[----:B------:R-:W-:Y:S01]  /*2450*/  FMUL.FTZ R45, R97, R56 ;  /* 0x00000038612d7220 */ /* 0x000fe20000410000 */
[----:B------:R-:W-:Y:S01]  /*2460*/  F2FP.BF16.PACK_AB R46, R55, R52 ;  /* 0x00000034372e723e */ /* 0x000fe200000010ff */
[----:B------:R-:W-:Y:S01]  /*2470*/  FFMA.FTZ R47, R70, R50, R15 ;  /* 0x00000032462f7223 */ /* 0x000fe2000001000f */
[----:B------:R-:W-:Y:S01]  /*2480*/  MOV R55, 0x10 ;  /* 0x0000001000377802 */ /* 0x000fe20000000f00 */
[----:B------:R-:W-:Y:S01]  /*2490*/  FMUL.FTZ R49, R97, R58 ;  /* 0x0000003a61317220 */ /* 0x000fe20000410000 */
[----:B------:R-:W-:Y:S01]  /*24a0*/  IADD3 R50, R51, 0x100, RZ ;  /* 0x0000010033327810 */ /* 0x000fe20007ffe0ff */
[----:B------:R-:W-:Y:S01]  /*24b0*/  FFMA.FTZ R54, R81, R54, R64 ;  /* 0x0000003651367223 */ /* 0x000fe20000010040 */
[----:B------:R-:W-:Y:S01]  /*24c0*/  F2FP.BF16.PACK_AB R42, R47, R42 ;  /* 0x0000002a2f2a723e */ /* 0x000fe200000010ff */
[----:B------:R-:W-:-:S02]  /*24d0*/  FFMA.FTZ R57, R90, R60, R65 ;  /* 0x0000003c5a397223 */ /* 0x000fc40000010041 */
[C---:B------:R-:W-:Y:S02]  /*24e0*/  FMUL.FTZ R40, R97.reuse, R48 ;  /* 0x0000003061287220 */ /* 0x040fe40000410000 */
[----:B------:R-:W-:Y:S01]  /*24f0*/  FMUL.FTZ R44, R97, R118 ;  /* 0x00000076612c7220 */ /* 0x000fe20000410000 */
[----:B------:R-:W-:Y:S01]  /*2500*/  F2FP.BF16.PACK_AB R47, R57, R54 ;  /* 0x00000036392f723e */ /* 0x000fe200000010ff */
[C---:B------:R-:W-:Y:S02]  /*2510*/  FMUL.FTZ R98, R97.reuse, R98 ;  /* 0x0000006261627220 */ /* 0x040fe40000410000 */
[----:B------:R-:W-:Y:S02]  /*2520*/  FMUL.FTZ R48, R97, R120 ;  /* 0x0000007861307220 */ /* 0x000fe40000410000 */
[----:B------:R-:W-:Y:S02]  /*2530*/  FFMA.FTZ R52, R75, R45, R18 ;  /* 0x0000002d4b347223 */ /* 0x000fe40000010012 */
[----:B------:R-:W-:-:S02]  /*2540*/  FFMA.FTZ R45, R77, R49, R20 ;  /* 0x000000314d2d7223 */ /* 0x000fc40000010014 */
[----:B------:R-:W-:Y:S02]  /*2550*/  FFMA.FTZ R40, R67, R40, R10 ;  /* 0x0000002843287223 */ /* 0x000fe4000001000a */
[----:B------:R-:W-:Y:S02]  /*2560*/  FFMA.FTZ R49, R74, R44, R19 ;  /* 0x0000002c4a317223 */ /* 0x000fe40000010013 */
[----:B------:R-:W-:Y:S01]  /*2570*/  FFMA.FTZ R98, R94, R98, R5 ;  /* 0x000000625e627223 */ /* 0x000fe20000010005 */
[----:B------:R-:W-:Y:S01]  /*2580*/  F2FP.BF16.PACK_AB R40, R53, R40 ;  /* 0x000000283528723e */ /* 0x000fe200000010ff */
[----:B------:R-:W-:Y:S01]  /*2590*/  FFMA.FTZ R54, R76, R48, R21 ;  /* 0x000000304c367223 */ /* 0x000fe20000010015 */
[----:B------:R-:W-:Y:S02]  /*25a0*/  IADD3 R48, R51, 0x80, RZ ;  /* 0x0000008033307810 */ /* 0x000fe40007ffe0ff */
[----:B------:R-:W-:Y:S01]  /*25b0*/  F2FP.BF16.PACK_AB R44, R49, R52 ;  /* 0x00000034312c723e */ /* 0x000fe200000010ff */
[----:B------:R-:W-:Y:S01]  /*25c0*/  IMAD.WIDE.U32 R52, R51, R55, c[0x0][0x208] ;  /* 0x0000820033347625 */ /* 0x000fe200078e0037 */
[----:B------:R-:W-:-:S02]  /*25d0*/  F2FP.BF16.PACK_AB R37, R98, R37 ;  /* 0x000000256225723e */ /* 0x000fc400000010ff */
[----:B------:R-:W-:Y:S01]  /*25e0*/  F2FP.BF16.PACK_AB R45, R54, R45 ;  /* 0x0000002d362d723e */ /* 0x000fe200000010ff */
[-C--:B------:R-:W-:Y:S02]  /*25f0*/  IMAD.WIDE.U32 R48, R48, R55.reuse, c[0x0][0x208] ;  /* 0x0000820030307625 */ /* 0x080fe400078e0037 */
[----:B------:R0:W-:Y:S02]  /*2600*/  STG.E.128 [R52.64], R36 ;  /* 0x0000002434007986 */ /* 0x0001e4000c101d04 */
[----:B------:R-:W-:Y:S02]  /*2610*/  IMAD.WIDE.U32 R50, R50, R55, c[0x0][0x208] ;  /* 0x0000820032327625 */ /* 0x000fe400078e0037 */
[----:B------:R0:W-:Y:S04]  /*2620*/  STG.E.128 [R48.64], R40 ;  /* 0x0000002830007986 */ /* 0x0001e8000c101d04 */
[----:B------:R0:W-:Y:S02]  /*2630*/  STG.E.128 [R50.64], R44 ;  /* 0x0000002c32007986 */ /* 0x0001e4000c101d04 */
.L_x_7200:
[----:B-1----:R-:W-:Y:S05]  /*2640*/  BSYNC B0 ;  /* 0x0000000000007941 */ /* 0x002fea0003800000 */
.L_x_7199:
[----:B------:R-:W-:Y:S02]  /*2650*/  IADD3 R89, R89, c[0x0][0x160], RZ ;  /* 0x0000580059597a10 */ /* 0x000fe40007ffe0ff */
[----:B------:R-:W-:-:S02]  /*2660*/  LOP3.LUT P1, RZ, R82, 0xff, RZ, 0xc0, !PT ;  /* 0x000000ff52ff7812 */ /* 0x000fc4000782c0ff */
[----:B------:R-:W-:Y:S02]  /*2670*/  ISETP.GE.AND P0, PT, R89, c[0x0][0x164], PT ;  /* 0x0000590059007a0c */ /* 0x000fe40003f06270 */
[----:B------:R-:W-:-:S11]  /*2680*/  SEL R82, RZ, 0x1, P1 ;  /* 0x00000001ff527807 */ /* 0x000fd60000800000 */
[----:B0----5:R-:W-:Y:S01]  /*2690*/  @P0 CALL.REL.NOINC `(.L_x_7201) ;  /* 0x0000001000000944 */ /* 0x021fe20003c00000 */
[----:B------:R-:W-:Y:S05]  /*26a0*/  BRA `(.L_x_7202) ;  /* 0xffffde7000007947 */ /* 0x000fea000383ffff */
.L_x_7201:
[----:B------:R-:W-:Y:S05]  /*26b0*/  EXIT ;  /* 0x000000000000794d */ /* 0x000fea0003800000 */
.L_x_7197:
[----:B0-----:R-:W-:Y:S01]  /*26c0*/  HFMA2.MMA R102, -RZ, RZ, 0, 5.9604644775390625e-08 ;  /* 0x00000001ff667435 */ /* 0x001fe200000001ff */
[----:B------:R-:W-:Y:S02]  /*26d0*/  MOV R61, 0x1f ;  /* 0x0000001f003d7802 */ /* 0x000fe40000000f00 */
[----:B------:R-:W-:Y:S02]  /*26e0*/  MOV R100, 0xffffffff ;  /* 0xffffffff00647802 */ /* 0x000fe40000000f00 */
[----:B------:R-:W-:Y:S02]  /*26f0*/  MOV R84, 0x2710 ;  /* 0x0000271000547802 */ /* 0x000fe40000000f00 */
[----:B-----5:R-:W-:Y:S05]  /*2700*/  CALL.REL.NOINC `($__internal_51_$__cuda_sm70_shflsync_bfly_p) ;  /* 0x0000069000007944 */ /* 0x020fea0003c00000 */
[----:B-1----:R-:W-:Y:S01]  /*2710*/  MOV R60, R102 ;  /* 0x00000066003c7202 */ /* 0x002fe20000000f00 */
[----:B0-----:R-:W-:Y:S05]  /*2720*/  BRA `(.L_x_7203) ;  /* 0xfffff08000007947 */ /* 0x001fea000383ffff */
.L_x_7198:
[----:B------:R-:W-:Y:S01]  /*2730*/  HFMA2.MMA R102, -RZ, RZ, 0, 1.1920928955078125e-07 ;  /* 0x00000002ff667435 */ /* 0x000fe200000001ff */
[----:B------:R-:W-:Y:S02]  /*2740*/  MOV R61, 0x1f ;  /* 0x0000001f003d7802 */ /* 0x000fe40000000f00 */
[----:B------:R-:W-:Y:S02]  /*2750*/  MOV R100, 0xffffffff ;  /* 0xffffffff00647802 */ /* 0x000fe40000000f00 */
[----:B------:R-:W-:-:S02]  /*2760*/  MOV R84, 0x2780 ;  /* 0x0000278000547802 */ /* 0x000fc40000000f00 */
[----:B-----5:R-:W-:Y:S05]  /*2770*/  CALL.REL.NOINC `($__internal_51_$__cuda_sm70_shflsync_bfly_p) ;  /* 0x0000062000007944 */ /* 0x020fea0003c00000 */
[----:B01----:R-:W-:Y:S01]  /*2780*/  FADD.FTZ R101, R101, R102 ;  /* 0x0000006665657221 */ /* 0x003fe20000010000 */
[----:B------:R-:W-:Y:S01]  /*2790*/  HFMA2.MMA R102, -RZ, RZ, 0, 2.384185791015625e-07 ;  /* 0x00000004ff667435 */ /* 0x000fe200000001ff */
[----:B------:R-:W-:-:S02]  /*27a0*/  MOV R61, 0x1f ;  /* 0x0000001f003d7802 */ /* 0x000fc40000000f00 */
[----:B------:R-:W-:Y:S02]  /*27b0*/  MOV R100, 0xffffffff ;  /* 0xffffffff00647802 */ /* 0x000fe40000000f00 */
[----:B------:R-:W-:Y:S02]  /*27c0*/  MOV R84, 0x27e0 ;  /* 0x000027e000547802 */ /* 0x000fe40000000f00 */
[----:B------:R-:W-:Y:S05]  /*27d0*/  CALL.REL.NOINC `($__internal_51_$__cuda_sm70_shflsync_bfly_p) ;  /* 0x000005c000007944 */ /* 0x000fea0003c00000 */
[----:B01----:R-:W-:Y:S01]  /*27e0*/  FADD.FTZ R101, R101, R102 ;  /* 0x0000006665657221 */ /* 0x003fe20000010000 */
[----:B------:R-:W-:Y:S01]  /*27f0*/  HFMA2.MMA R102, -RZ, RZ, 0, 4.76837158203125e-07 ;  /* 0x00000008ff667435 */ /* 0x000fe200000001ff */
[----:B------:R-:W-:Y:S02]  /*2800*/  MOV R61, 0x1f ;  /* 0x0000001f003d7802 */ /* 0x000fe40000000f00 */
[----:B------:R-:W-:Y:S02]  /*2810*/  MOV R100, 0xffffffff ;  /* 0xffffffff00647802 */ /* 0x000fe40000000f00 */
[----:B------:R-:W-:Y:S02]  /*2820*/  MOV R84, 0x2840 ;  /* 0x0000284000547802 */ /* 0x000fe40000000f00 */
[----:B------:R-:W-:Y:S05]  /*2830*/  CALL.REL.NOINC `($__internal_51_$__cuda_sm70_shflsync_bfly_p) ;  /* 0x0000056000007944 */ /* 0x000fea0003c00000 */
[----:B01----:R-:W-:Y:S01]  /*2840*/  FADD.FTZ R101, R101, R102 ;  /* 0x0000006665657221 */ /* 0x003fe20000010000 */
[----:B------:R-:W-:Y:S01]  /*2850*/  HFMA2.MMA R102, -RZ, RZ, 0, 9.5367431640625e-07 ;  /* 0x00000010ff667435 */ /* 0x000fe200000001ff */
[----:B------:R-:W-:-:S02]  /*2860*/  MOV R61, 0x1f ;  /* 0x0000001f003d7802 */ /* 0x000fc40000000f00 */
[----:B------:R-:W-:Y:S02]  /*2870*/  MOV R100, 0xffffffff ;  /* 0xffffffff00647802 */ /* 0x000fe40000000f00 */
[----:B------:R-:W-:Y:S02]  /*2880*/  MOV R84, 0x28a0 ;  /* 0x000028a000547802 */ /* 0x000fe40000000f00 */
[----:B------:R-:W-:Y:S05]  /*2890*/  CALL.REL.NOINC `($__internal_51_$__cuda_sm70_shflsync_bfly_p) ;  /* 0x0000050000007944 */ /* 0x000fea0003c00000 */
        /* <DEDUP_REMOVED lines=54> */
[----:B------:R-:W-:Y:S05]  /*2c00*/  CALL.REL.NOINC `($__internal_51_$__cuda_sm70_shflsync_bfly_p) ;  /* 0x0000019000007944 */ /* 0x000fea0003c00000 */
[----:B01----:R-:W-:Y:S01]  /*2c10*/  FADD.FTZ R101, R101, R102 ;  /* 0x0000006665657221 */ /* 0x003fe20000010000 */
[----:B------:R-:W-:Y:S01]  /*2c20*/  HFMA2.MMA R102, -RZ, RZ, 0, 1.1920928955078125e-07 ;  /* 0x00000002ff667435 */ /* 0x000fe200000001ff */
[----:B------:R-:W-:Y:S02]  /*2c30*/  MOV R61, 0x1f ;  /* 0x0000001f003d7802 */ /* 0x000fe40000000f00 */
[----:B------:R-:W-:Y:S02]  /*2c40*/  MOV R100, 0xffffffff ;  /* 0xffffffff00647802 */ /* 0x000fe40000000f00 */
[----:B------:R-:W-:Y:S02]  /*2c50*/  MOV R84, 0x2c70 ;  /* 0x00002c7000547802 */ /* 0x000fe40000000f00 */
[----:B------:R-:W-:Y:S05]  /*2c60*/  CALL.REL.NOINC `($__internal_51_$__cuda_sm70_shflsync_bfly_p) ;  /* 0x0000013000007944 */ /* 0x000fea0003c00000 */
        /* <DEDUP_REMOVED lines=18> */
[----:B01----:R-:W-:Y:S05]  /*2d90*/  BRA `(.L_x_7204) ;  /* 0xffffee5000007947 */ /* 0x003fea000383ffff */
        .weak           $__internal_51_$__cuda_sm70_shflsync_bfly_p
        .type           $__internal_51_$__cuda_sm70_shflsync_bfly_p,@function
        .size           $__internal_51_$__cuda_sm70_shflsync_bfly_p,(.L_x_22139 - $__internal_51_$__cuda_sm70_shflsync_bfly_p)
$__internal_51_$__cuda_sm70_shflsync_bfly_p:
[----:B------:R-:W-:Y:S01]  /*2da0*/  HFMA2.MMA R85, -RZ, RZ, 0, 0 ;  /* 0x00000000ff557435 */ /* 0x000fe200000001ff */
[----:B------:R-:W-:Y:S04]  /*2db0*/  WARPSYNC R100 ;  /* 0x0000006400007348 */ /* 0x000fe80003800000 */
[----:B------:R0:W1:Y:S01]  /*2dc0*/  SHFL.BFLY PT, R102, R101, R102, R61 ;  /* 0x0c00006665667389 */ /* 0x00006200000e003d */
[----:B------:R-:W-:Y:S05]  /*2dd0*/  RET.REL.NODEC R84 `(_ZN10layer_norm13ln_fwd_kernelINS_13Kernel_traitsI13__nv_bfloat16S2_fS2_fjLj3072ELj1ELj1ELj4ELj16ENS_18Kernel_traits_baseILj3072ES2_S2_fS2_fjLj128EEEEELb0ELb0ELb1ELb1EEEvNS_9FwdParamsE) ;  /* 0xffffd22054007950 */ /* 0x000fea0003c3ffff */
.L_x_7205:
        /* <DEDUP_REMOVED lines=10> */
.L_x_22139:


//--------------------- .text._ZN10layer_norm13ln_fwd_kernelINS_13Kernel_traitsI13__nv_bfloat16S2_fS2_fjLj3072ELj1ELj1ELj4ELj16ENS_18Kernel_traits_baseILj3072ES2_S2_fS2_fjLj128EEEEELb0ELb1ELb0ELb0EEEvNS_9FwdParamsE --------------------------
	.section	.text._ZN10layer_norm13ln_fwd_kernelINS_13Kernel_traitsI13__nv_bfloat16S2_fS2_fjLj3072ELj1ELj1ELj4ELj16ENS_18Kernel_traits_baseILj3072ES2_S2_fS2_fjLj128EEEEELb0ELb1ELb0ELb0EEEvNS_9FwdParamsE,"ax",@progbits
	.sectioninfo	@"SHI_REGISTERS=128"
	.align	128
        .global         _ZN10layer_norm13ln_fwd_kernelINS_13Kernel_traitsI13__nv_bfloat16S2_fS2_fjLj3072ELj1ELj1ELj4ELj16ENS_18Kernel_traits_baseILj3072ES2_S2_fS2_fjLj128EEEEELb0ELb1ELb0ELb0EEEvNS_9FwdParamsE
        .type           _ZN10layer_norm13ln_fwd_kernelINS_13Kernel_traitsI13__nv_bfloat16S2_fS2_fjLj3072ELj1ELj1ELj4ELj16ENS_18Kernel_traits_baseILj3072ES2_S2_fS2_fjLj128EEEEELb0ELb1ELb0ELb0EEEvNS_9FwdParamsE,@function
        .size           _ZN10layer_norm13ln_fwd_kernelINS_13Kernel_traitsI13__nv_bfloat16S2_fS2_fjLj3072ELj1ELj1ELj4ELj16ENS_18Kernel_traits_baseILj3072ES2_S2_fS2_fjLj128EEEEELb0ELb1ELb0ELb0EEEvNS_9FwdParamsE,(.L_x_22140 - _ZN10layer_norm13ln_fwd_kernelINS_13Kernel_traitsI13__nv_bfloat16S2_fS2_fjLj3072ELj1ELj1ELj4ELj16ENS_18Kernel_traits_baseILj3072ES2_S2_fS2_fjLj128EEEEELb0ELb1ELb0ELb0EEEvNS_9FwdParamsE)
        .other          _ZN10layer_norm13ln_fwd_kernelINS_13Kernel_traitsI13__nv_bfloat16S2_fS2_fjLj3072ELj1ELj1ELj4ELj16ENS_18Kernel_traits_baseILj3072ES2_S2_fS2_fjLj128EEEEELb0ELb1ELb0ELb0EEEvNS_9FwdParamsE,@"STO_CUDA_ENTRY STV_DEFAULT"
_ZN10layer_norm13ln_fwd_kernelINS_13Kernel_traitsI13__nv_bfloat16S2_fS2_fjLj3072ELj1ELj1ELj4ELj16ENS_18Kernel_traits_baseILj3072ES2_S2_fS2_fjLj128EEEEELb0ELb1ELb0ELb0EEEvNS_9FwdParamsE:
.text._ZN10layer_norm13ln_fwd_kernelINS_13Kernel_traitsI13__nv_bfloat16S2_fS2_fjLj3072ELj1ELj1ELj4ELj16ENS_18Kernel_traits_baseILj3072ES2_S2_fS2_fjLj128EEEEELb0ELb1ELb0ELb0EEEvNS_9FwdParamsE:
        /* <DEDUP_REMOVED lines=28> */
.L_x_7207:
[----:B0-----:R-:W-:Y:S05]  /*01c0*/  BSYNC B0 ;  /* 0x0000000000007941 */ /* 0x001fea0003800000 */
.L_x_7206:
        /* <DEDUP_REMOVED lines=16> */
.L_x_7209:
[----:B0-----:R-:W-:Y:S05]  /*02d0*/  BSYNC B0 ;  /* 0x0000000000007941 */ /* 0x001fea0003800000 */
.L_x_7208:
        /* <DEDUP_REMOVED lines=15> */
.L_x_7211:
[----:B0-----:R-:W-:Y:S05]  /*03d0*/  BSYNC B0 ;  /* 0x0000000000007941 */ /* 0x001fea0003800000 */
.L_x_7210:
        /* <DEDUP_REMOVED lines=20> */
[----:B------:R-:W-:Y:S02]  /*0520*/  LOP3.LUT R25, R19, 0x60, RZ, 0xc0, !PT ;  /* 0x0000006013197812 */ /* 0x000fe400078ec0ff */
[----:B------:R-:W-:Y:S02]  /*0530*/  LOP3.LUT R24, R52, 0x7f, RZ, 0xc0, !PT ;  /* 0x0000007f34187812 */ /* 0x000fe400078ec0ff */
[----:B------:R-:W-:-:S02]  /*0540*/  SHF.R.U32.HI R52, RZ, 0x2, R52 ;  /* 0x00000002ff347819 */ /* 0x000fc40000011634 */
[----:B------:R-:W-:Y:S02]  /*0550*/  IADD3 R25, R24, -R25, RZ ;  /* 0x8000001918197210 */ /* 0x000fe40007ffe0ff */
[----:B------:R-:W-:Y:S02]  /*0560*/  LOP3.LUT R52, R52, 0x3fffffe0, RZ, 0xc0, !PT ;  /* 0x3fffffe034347812 */ /* 0x000fe400078ec0ff */
[----:B------:R-:W-:Y:S02]  /*0570*/  IMNMX R25, RZ, R25, !PT ;  /* 0x00000019ff197217 */ /* 0x000fe40007800200 */
[--C-:B------:R-:W-:Y:S02]  /*0580*/  PRMT R17, RZ, 0x5410, R4.reuse ;  /* 0x00005410ff117816 */ /* 0x100fe40000000004 */
[----:B------:R-:W-:Y:S02]  /*0590*/  IMNMX R25, R25, 0x20, PT ;  /* 0x0000002019197817 */ /* 0x000fe40003800200 */
[----:B------:R-:W-:-:S02]  /*05a0*/  PRMT R16, RZ, 0x7610, R4 ;  /* 0x00007610ff107816 */ /* 0x000fc40000000004 */
[----:B------:R-:W-:Y:S02]  /*05b0*/  IADD3 R25, R25, R52, RZ ;  /* 0x0000003419197210 */ /* 0x000fe40007ffe0ff */
[--C-:B------:R-:W-:Y:S02]  /*05c0*/  PRMT R15, RZ, 0x5410, R5.reuse ;  /* 0x00005410ff0f7816 */ /* 0x100fe40000000005 */
[----:B------:R-:W-:Y:S02]  /*05d0*/  SHF.L.U32 R25, R25, 0x3, RZ ;  /* 0x0000000319197819 */ /* 0x000fe400000006ff */
[----:B------:R-:W-:Y:S02]  /*05e0*/  PRMT R14, RZ, 0x7610, R5 ;  /* 0x00007610ff0e7816 */ /* 0x000fe40000000005 */
[--C-:B------:R-:W-:Y:S02]  /*05f0*/  PRMT R5, RZ, 0x5410, R22.reuse ;  /* 0x00005410ff057816 */ /* 0x100fe40000000016 */
[----:B------:R-:W0:Y:S01]  /*0600*/  I2F.U32 R25, R25 ;  /* 0x0000001900197306 */ /* 0x000e220000201000 */
[----:B------:R-:W-:-:S02]  /*0610*/  PRMT R4, RZ, 0x7610, R22 ;  /* 0x00007610ff047816 */ /* 0x000fc40000000016 */
[--C-:B------:R-:W-:Y:S02]  /*0620*/  PRMT R22, RZ, 0x5410, R26.reuse ;  /* 0x00005410ff167816 */ /* 0x100fe4000000001a */
[----:B------:R-:W-:Y:S02]  /*0630*/  PRMT R61, RZ, 0x7610, R26 ;  /* 0x00007610ff3d7816 */ /* 0x000fe4000000001a */
[----:B------:R-:W-:Y:S02]  /*0640*/  SHF.L.U32 R26, R19, 0x5, RZ ;  /* 0x00000005131a7819 */ /* 0x000fe400000006ff */
[--C-:B------:R-:W-:Y:S02]  /*0650*/  PRMT R60, RZ, 0x5410, R27.reuse ;  /* 0x00005410ff3c7816 */ /* 0x100fe4000000001b */
[----:B------:R-:W-:Y:S02]  /*0660*/  PRMT R62, RZ, 0x7610, R27 ;  /* 0x00007610ff3e7816 */ /* 0x000fe4000000001b */
[----:B------:R-:W-:-:S02]  /*0670*/  LOP3.LUT R27, R26, 0x3e0, RZ, 0xc0, !PT ;  /* 0x000003e01a1b7812 */ /* 0x000fc400078ec0ff */
[--C-:B------:R-:W-:Y:S01]  /*0680*/  PRMT R63, RZ, 0x5410, R44.reuse ;  /* 0x00005410ff3f7816 */ /* 0x100fe2000000002c */
[----:B0-----:R0:W1:Y:S01]  /*0690*/  MUFU.RCP R102, R25 ;  /* 0x0000001900667308 */ /* 0x0010620000001000 */
[----:B------:R-:W-:Y:S02]  /*06a0*/  IADD3 R27, R24, -R27, RZ ;  /* 0x8000001b181b7210 */ /* 0x000fe40007ffe0ff */
        /* <DEDUP_REMOVED lines=52> */
.L_x_7227:
        /* <DEDUP_REMOVED lines=25> */
[----:B------:R-:W-:Y:S02]  /*0b80*/  LEA R58, P4, R115, c[0x0][0x188], 0x5 ;  /* 0x00006200733a7a11 */ /* 0x000fe400078828ff */
[----:B------:R-:W-:Y:S02]  /*0b90*/  ISETP.NE.AND.EX P0, PT, RZ, c[0x0][0x184], PT, P0 ;  /* 0x00006100ff007a0c */ /* 0x000fe40003f05300 */
[----:B--2---:R-:W-:-:S02]  /*0ba0*/  PRMT R39, RZ, 0x7610, R32 ;  /* 0x00007610ff277816 */ /* 0x004fc40000000020 */
[--C-:B------:R-:W-:Y:S02]  /*0bb0*/  PRMT R57, RZ, 0x5410, R33.reuse ;  /* 0x00005410ff397816 */ /* 0x100fe40000000021 */
[----:B0-----:R-:W-:Y:S01]  /*0bc0*/  PRMT R37, RZ, 0x5410, R32 ;  /* 0x00005410ff257816 */ /* 0x001fe20000000020 */
[-C--:B------:R-:W-:Y:S01]  /*0bd0*/  FMUL.FTZ R39, R39, R56.reuse ;  /* 0x0000003827277220 */ /* 0x080fe20000410000 */
[----:B------:R-:W-:Y:S02]  /*0be0*/  PRMT R33, RZ, 0x7610, R33 ;  /* 0x00007610ff217816 */ /* 0x000fe40000000021 */
[--C-:B------:R-:W-:Y:S01]  /*0bf0*/  PRMT R59, RZ, 0x5410, R34.reuse ;  /* 0x00005410ff3b7816 */ /* 0x100fe20000000022 */
[-C--:B------:R-:W-:Y:S01]  /*0c00*/  FMUL.FTZ R32, R37, R56.reuse ;  /* 0x0000003825207220 */ /* 0x080fe20000410000 */
[----:B------:R-:W-:Y:S01]  /*0c10*/  PRMT R117, RZ, 0x7610, R34 ;  /* 0x00007610ff757816 */ /* 0x000fe20000000022 */
[-C--:B------:R-:W-:Y:S01]  /*0c20*/  FMUL.FTZ R34, R57, R56.reuse ;  /* 0x0000003839227220 */ /* 0x080fe20000410000 */
[--C-:B------:R-:W-:Y:S01]  /*0c30*/  PRMT R119, RZ, 0x5410, R35.reuse ;  /* 0x00005410ff777816 */ /* 0x100fe20000000023 */
[-C--:B------:R-:W-:Y:S01]  /*0c40*/  FMUL.FTZ R36, R59, R56.reuse ;  /* 0x000000383b247220 */ /* 0x080fe20000410000 */
[----:B------:R-:W-:Y:S01]  /*0c50*/  PRMT R121, RZ, 0x7610, R35 ;  /* 0x00007610ff797816 */ /* 0x000fe20000000023 */
[-C--:B------:R-:W-:Y:S01]  /*0c60*/  FMUL.FTZ R35, R33, R56.reuse ;  /* 0x0000003821237220 */ /* 0x080fe20000410000 */
[----:B------:R-:W-:Y:S01]  /*0c70*/  LEA.HI.X R59, R115, c[0x0][0x18c], RZ, 0x5, P4 ;  /* 0x00006300733b7a11 */ /* 0x000fe200020f2cff */
[-C--:B------:R-:W-:Y:S01]  /*0c80*/  FMUL.FTZ R117, R117, R56.reuse ;  /* 0x0000003875757220 */ /* 0x080fe20000410000 */
[----:B------:R-:W-:Y:S01]  /*0c90*/  IADD3 R57, R115, 0x80, RZ ;  /* 0x0000008073397810 */ /* 0x000fe20007ffe0ff */
[----:B------:R-:W-:-:S02]  /*0ca0*/  FMUL.FTZ R38, R119, R56 ;  /* 0x0000003877267220 */ /* 0x000fc40000410000 */
[----:B------:R-:W-:Y:S02]  /*0cb0*/  FMUL.FTZ R121, R121, R56 ;  /* 0x0000003879797220 */ /* 0x000fe40000410000 */
[----:B------:R-:W-:Y:S02]  /*0cc0*/  FMUL.FTZ R33, R16, R39 ;  /* 0x0000002710217220 */ /* 0x000fe40000410000 */
[----:B------:R-:W-:Y:S02]  /*0cd0*/  FMUL.FTZ R32, R17, R32 ;  /* 0x0000002011207220 */ /* 0x000fe40000410000 */
[----:B------:R-:W-:Y:S02]  /*0ce0*/  FMUL.FTZ R34, R15, R34 ;  /* 0x000000220f227220 */ /* 0x000fe40000410000 */
[----:B------:R-:W-:Y:S02]  /*0cf0*/  FMUL.FTZ R35, R14, R35 ;  /* 0x000000230e237220 */ /* 0x000fe40000410000 */
[----:B------:R-:W-:-:S02]  /*0d00*/  FMUL.FTZ R36, R13, R36 ;  /* 0x000000240d247220 */ /* 0x000fc40000410000 */
[----:B------:R-:W-:Y:S02]  /*0d10*/  FMUL.FTZ R37, R12, R117 ;  /* 0x000000750c257220 */ /* 0x000fe40000410000 */
[----:B------:R-:W-:Y:S02]  /*0d20*/  FMUL.FTZ R38, R11, R38 ;  /* 0x000000260b267220 */ /* 0x000fe40000410000 */
[----:B------:R-:W-:Y:S02]  /*0d30*/  FMUL.FTZ R39, R10, R121 ;  /* 0x000000790a277220 */ /* 0x000fe40000410000 */
[----:B---3--:R-:W-:Y:S02]  /*0d40*/  @P0 FADD.FTZ R32, R24, R32 ;  /* 0x0000002018200221 */ /* 0x008fe40000010000 */
[----:B------:R-:W-:Y:S02]  /*0d50*/  @P0 FADD.FTZ R33, R25, R33 ;  /* 0x0000002119210221 */ /* 0x000fe40000010000 */
[----:B------:R-:W-:-:S02]  /*0d60*/  @P0 FADD.FTZ R34, R26, R34 ;  /* 0x000000221a220221 */ /* 0x000fc40000010000 */
[----:B------:R-:W-:Y:S02]  /*0d70*/  @P0 FADD.FTZ R35, R27, R35 ;  /* 0x000000231b230221 */ /* 0x000fe40000010000 */
[----:B----4-:R-:W-:Y:S02]  /*0d80*/  @P0 FADD.FTZ R36, R28, R36 ;  /* 0x000000241c240221 */ /* 0x010fe40000010000 */
[----:B------:R-:W-:Y:S01]  /*0d90*/  @P0 FADD.FTZ R37, R29, R37 ;  /* 0x000000251d250221 */ /* 0x000fe20000010000 */
[----:B------:R0:W-:Y:S01]  /*0da0*/  STG.E.128 [R58.64], R32 ;  /* 0x000000203a007986 */ /* 0x0001e2000c101d04 */
[----:B------:R-:W-:Y:S02]  /*0db0*/  @P0 FADD.FTZ R38, R30, R38 ;  /* 0x000000261e260221 */ /* 0x000fe40000010000 */
[----:B------:R-:W-:-:S05]  /*0dc0*/  @P0 FADD.FTZ R39, R31, R39 ;  /* 0x000000271f270221 */ /* 0x000fca0000010000 */
[----:B------:R0:W-:Y:S02]  /*0dd0*/  STG.E.128 [R58.64+0x10], R36 ;  /* 0x000010243a007986 */ /* 0x0001e4000c101d04 */
.L_x_7213:
[----:B------:R-:W-:Y:S05]  /*0de0*/  BSYNC B0 ;  /* 0x0000000000007941 */ /* 0x000fea0003800000 */
.L_x_7212:
[----:B------:R-:W-:Y:S01]  /*0df0*/  BSSY B0, `(.L_x_7214) ;  /* 0x0000032000007945 */ /* 0x000fe20003800000 */
        /* <DEDUP_REMOVED lines=14> */
[--C-:B------:R-:W-:Y:S02]  /*0ee0*/  PRMT R59, RZ, 0x5410, R41.reuse ;  /* 0x00005410ff3b7816 */ /* 0x100fe40000000029 */
[----:B-1----:R-:W-:Y:S01]  /*0ef0*/  PRMT R45, RZ, 0x5410, R40 ;  /* 0x00005410ff2d7816 */ /* 0x002fe20000000028 */
        /* <DEDUP_REMOVED lines=33> */
.L_x_7215:
[----:B------:R-:W-:Y:S05]  /*1110*/  BSYNC B0 ;  /* 0x0000000000007941 */ /* 0x000fea0003800000 */
.L_x_7214:
[----:B------:R-:W-:Y:S01]  /*1120*/  BSSY B0, `(.L_x_7216) ;  /* 0x0000031000007945 */ /* 0x000fe20003800000 */
[----:B------:R-:W-:Y:S05]  /*1130*/  @!P3 BRA `(.L_x_7217) ;  /* 0x000002f00000b947 */ /* 0x000fea0003800000 */
[----:B------:R-:W-:Y:S02]  /*1140*/  MOV R48, 0x10 ;  /* 0x0000001000307802 */ /* 0x000fe40000000f00 */
[----:B------:R-:W-:-:S03]  /*1150*/  ISETP.NE.U32.AND P0, PT, RZ, c[0x0][0x180], PT ;  /* 0x00006000ff007a0c */ /* 0x000fc60003f05070 */
[----:B------:R-:W-:Y:S01]  /*1160*/  IMAD.WIDE.U32 R48, R57, R48, c[0x0][0x170] ;  /* 0x00005c0039307625 */ /* 0x000fe200078e0030 */
[----:B------:R-:W-:-:S05]  /*1170*/  ISETP.NE.AND.EX P0, PT, RZ, c[0x0][0x184], PT, P0 ;  /* 0x00006100ff007a0c */ /* 0x000fca0003f05300 */
[----:B------:R-:W2:Y:S08]  /*1180*/  LDG.E.128 R48, [R48.64] ;  /* 0x0000000430307981 */ /* 0x000eb0000c1e1d00 */
        /* <DEDUP_REMOVED lines=8> */
[----:B-1----:R-:W-:Y:S02]  /*1210*/  PRMT R53, RZ, 0x5410, R48 ;  /* 0x00005410ff357816 */ /* 0x002fe40000000030 */
[--C-:B------:R-:W-:Y:S02]  /*1220*/  PRMT R59, RZ, 0x5410, R49.reuse ;  /* 0x00005410ff3b7816 */ /* 0x100fe40000000031 */
        /* <DEDUP_REMOVED lines=12> */
[-C--:B------:R-:W-:Y:S02]  /*12f0*/  FMUL.FTZ R121, R121, R56.reuse ;  /* 0x0000003879797220 */ /* 0x080fe40000410000 */
[----:B------:R-:W-:Y:S02]  /*1300*/  FMUL.FTZ R123, R123, R56 ;  /* 0x000000387b7b7220 */ /* 0x000fe40000410000 */
[----:B------:R-:W-:Y:S02]  /*1310*/  FMUL.FTZ R49, R21, R50 ;  /* 0x0000003215317220 */ /* 0x000fe40000410000 */
[----:B------:R-:W-:Y:S02]  /*1320*/  FMUL.FTZ R48, R0, R53 ;  /* 0x0000003500307220 */ /* 0x000fe40000410000 */
[----:B------:R-:W-:-:S02]  /*1330*/  FMUL.FTZ R50, R20, R51 ;  /* 0x0000003314327220 */ /* 0x000fc40000410000 */
[----:B------:R-:W-:Y:S02]  /*1340*/  FMUL.FTZ R51, R23, R52 ;  /* 0x0000003417337220 */ /* 0x000fe40000410000 */
[----:B------:R-:W-:Y:S02]  /*1350*/  FMUL.FTZ R53, R61, R54 ;  /* 0x000000363d357220 */ /* 0x000fe40000410000 */
[----:B------:R-:W-:Y:S02]  /*1360*/  FMUL.FTZ R52, R22, R117 ;  /* 0x0000007516347220 */ /* 0x000fe40000410000 */
[----:B------:R-:W-:Y:S02]  /*1370*/  FMUL.FTZ R54, R60, R121 ;  /* 0x000000793c367220 */ /* 0x000fe40000410000 */
[----:B------:R-:W-:Y:S02]  /*1380*/  FMUL.FTZ R55, R62, R123 ;  /* 0x0000007b3e377220 */ /* 0x000fe40000410000 */
[----:B---3--:R-:W-:-:S02]  /*1390*/  @P0 FADD.FTZ R48, R24, R48 ;  /* 0x0000003018300221 */ /* 0x008fc40000010000 */
        /* <DEDUP_REMOVED lines=9> */
.L_x_7217:
[----:B------:R-:W-:Y:S05]  /*1430*/  BSYNC B0 ;  /* 0x0000000000007941 */ /* 0x000fea0003800000 */
.L_x_7216:
[----:B------:R-:W-:Y:S01]  /*1440*/  FADD.FTZ R56, RZ, R32 ;  /* 0x00000020ff387221 */ /* 0x000fe20000010000 */
        /* <DEDUP_REMOVED lines=15> */
[----:B0-----:R-:W-:-:S04]  /*1540*/  FADD.FTZ R59, R41, R56 ;  /* 0x00000038293b7221 */ /* 0x001fc80000010000 */
        /* <DEDUP_REMOVED lines=16> */
.L_x_7228:
        /* <DEDUP_REMOVED lines=69> */
.L_x_7229:
        /* <DEDUP_REMOVED lines=20> */
[----:B0-----:R-:W-:Y:S01]  /*1be0*/  I2F R117, R123 ;  /* 0x0000007b00757306 */ /* 0x001fe20000201400 */
[----:B------:R-:W-:-:S10]  /*1bf0*/  IADD3 R116, R123, R120, RZ ;  /* 0x000000787b747210 */ /* 0x000fd40007ffe0ff */
[----:B------:R-:W-:Y:S01]  /*1c00*/  @!P0 MOV R58, 0x4 ;  /* 0x00000004003a8802 */ /* 0x000fe20000000f00 */
[----:B------:R-:W0:Y:S08]  /*1c10*/  I2F R59, R116 ;  /* 0x00000074003b7306 */ /* 0x000e300000201400 */
[----:B0-----:R-:W0:Y:S01]  /*1c20*/  MUFU.RCP R120, R59 ;  /* 0x0000003b00787308 */ /* 0x001e220000001000 */
[----:B-1----:R-:W1:Y:S04]  /*1c30*/  SHFL.DOWN PT, R122, R56, 0x2, 0x1f ;  /* 0x08401f00387a7f89 */ /* 0x002e6800000e0000 */
[----:B------:R-:W2:Y:S01]  /*1c40*/  SHFL.DOWN PT, R118, R57, 0x2, 0x1f ;  /* 0x08401f0039767f89 */ /* 0x000ea200000e0000 */
[----:B-1----:R-:W-:-:S02]  /*1c50*/  FADD.FTZ R124, -R122, R56 ;  /* 0x000000387a7c7221 */ /* 0x002fc40000010100 */
[----:B------:R-:W-:Y:S02]  /*1c60*/  FMUL.FTZ R122, R122, R117 ;  /* 0x000000757a7a7220 */ /* 0x000fe40000410000 */
[----:B------:R-:W-:Y:S02]  /*1c70*/  FMUL.FTZ R124, R124, R124 ;  /* 0x0000007c7c7c7220 */ /* 0x000fe40000410000 */
[----:B------:R-:W-:Y:S02]  /*1c80*/  FFMA.FTZ R121, R119, R56, R122 ;  /* 0x0000003877797223 */ /* 0x000fe4000001007a */
[----:B------:R-:W-:Y:S02]  /*1c90*/  FMUL.FTZ R124, R124, R119 ;  /* 0x000000777c7c7220 */ /* 0x000fe40000410000 */
[----:B------:R-:W1:Y:S01]  /*1ca0*/  SHFL.DOWN PT, R119, R116, 0x1, 0x1f ;  /* 0x08201f0074777f89 */ /* 0x000e6200000e0000 */
[----:B0-----:R-:W-:Y:S02]  /*1cb0*/  FMUL.FTZ R56, R120, R121 ;  /* 0x0000007978387220 */ /* 0x001fe40000410000 */
[----:B------:R-:W-:-:S02]  /*1cc0*/  FMUL.FTZ R124, R124, R117 ;  /* 0x000000757c7c7220 */ /* 0x000fc40000410000 */
[----:B--2---:R-:W-:Y:S01]  /*1cd0*/  FADD.FTZ R117, R118, R57 ;  /* 0x0000003976757221 */ /* 0x004fe20000010000 */
[----:B------:R-:W0:Y:S03]  /*1ce0*/  SHFL.DOWN PT, R121, R56, 0x1, 0x1f ;  /* 0x08201f0038797f89 */ /* 0x000e2600000e0000 */
[----:B------:R-:W-:-:S05]  /*1cf0*/  FFMA.FTZ R117, R120, R124, R117 ;  /* 0x0000007c78757223 */ /* 0x000fca0000010075 */
[----:B------:R-:W2:Y:S01]  /*1d00*/  SHFL.DOWN PT, R118, R117, 0x1, 0x1f ;  /* 0x08201f0075767f89 */ /* 0x000ea200000e0000 */
[----:B-1----:R-:W-:Y:S02]  /*1d10*/  IADD3 R120, R116, R119, RZ ;  /* 0x0000007774787210 */ /* 0x002fe40007ffe0ff */
[----:B------:R-:W1:Y:S01]  /*1d20*/  I2F R119, R119 ;  /* 0x0000007700777306 */ /* 0x000e620000201400 */
[----:B0-----:R-:W-:-:S07]  /*1d30*/  FADD.FTZ R116, R56, -R121 ;  /* 0x8000007938747221 */ /* 0x001fce0000010000 */
[----:B------:R-:W0:Y:S01]  /*1d40*/  I2F R57, R120 ;  /* 0x0000007800397306 */ /* 0x000e220000201400 */
[----:B------:R-:W-:Y:S02]  /*1d50*/  FMUL.FTZ R116, R116, R116 ;  /* 0x0000007474747220 */ /* 0x000fe40000410000 */
[----:B--2---:R-:W-:Y:S02]  /*1d60*/  FADD.FTZ R118, R117, R118 ;  /* 0x0000007675767221 */ /* 0x004fe40000010000 */
[----:B------:R-:W-:Y:S02]  /*1d70*/  FMUL.FTZ R116, R59, R116 ;  /* 0x000000743b747220 */ /* 0x000fe40000410000 */
[-C--:B-1----:R-:W-:Y:S02]  /*1d80*/  FMUL.FTZ R121, R121, R119.reuse ;  /* 0x0000007779797220 */ /* 0x082fe40000410000 */
[----:B------:R-:W-:Y:S02]  /*1d90*/  FMUL.FTZ R116, R116, R119 ;  /* 0x0000007774747220 */ /* 0x000fe40000410000 */
[----:B------:R-:W-:Y:S01]  /*1da0*/  FFMA.FTZ R122, R59, R56, R121 ;  /* 0x000000383b7a7223 */ /* 0x000fe20000010079 */
[----:B------:R-:W-:Y:S01]  /*1db0*/  MOV R56, c[0x0][0x1e0] ;  /* 0x0000780000387a02 */ /* 0x000fe20000000f00 */
[----:B0-----:R-:W0:Y:S02]  /*1dc0*/  MUFU.RCP R57, R57 ;  /* 0x0000003900397308 */ /* 0x001e240000001000 */
[----:B0-----:R-:W-:-:S02]  /*1dd0*/  FMUL.FTZ R122, R57, R122 ;  /* 0x0000007a397a7220 */ /* 0x001fc40000410000 */
[----:B------:R-:W-:-:S03]  /*1de0*/  FFMA.FTZ R116, R57, R116, R118 ;  /* 0x0000007439747223 */ /* 0x000fc60000010076 */
[----:B------:R-:W0:Y:S04]  /*1df0*/  SHFL.IDX PT, R117, R122, RZ, 0x1f ;  /* 0x00001fff7a757589 */ /* 0x000e2800000e0000 */
[----:B------:R-:W1:Y:S01]  /*1e00*/  SHFL.IDX PT, R59, R116, RZ, 0x1f ;  /* 0x00001fff743b7589 */ /* 0x000e6200000e0000 */
[C---:B0-----:R-:W-:Y:S01]  /*1e10*/  FMUL.FTZ R57, R117.reuse, R117 ;  /* 0x0000007575397220 */ /* 0x041fe20000410000 */
[----:B------:R-:W-:Y:S01]  /*1e20*/  FSEL R119, R117, RZ, !P4 ;  /* 0x000000ff75777208 */ /* 0x000fe20006000000 */
[----:B-1----:R-:W-:-:S03]  /*1e30*/  FFMA.FTZ R56, R59, R56, c[0x0][0x228] ;  /* 0x00008a003b387623 */ /* 0x002fc60000010038 */
[----:B------:R-:W-:Y:S01]  /*1e40*/  FSEL R57, R57, RZ, P4 ;  /* 0x000000ff39397208 */ /* 0x000fe20002000000 */
[----:B------:R-:W-:-:S04]  /*1e50*/  @!P0 IMAD.WIDE R58, R109, R58, c[0x0][0x1a0] ;  /* 0x000068006d3a8625 */ /* 0x000fc800078e023a */
[----:B------:R-:W-:Y:S01]  /*1e60*/  FADD.FTZ R118, R56, R57 ;  /* 0x0000003938767221 */ /* 0x000fe20000010000 */
[----:B------:R-:W-:Y:S01]  /*1e70*/  @!P0 MOV R56, 0x4 ;  /* 0x0000000400388802 */ /* 0x000fe20000000f00 */
[----:B------:R0:W-:Y:S04]  /*1e80*/  @!P0 STG.E [R58.64], R117 ;  /* 0x000000753a008986 */ /* 0x0001e8000c101904 */
[----:B------:R-:W1:Y:S01]  /*1e90*/  MUFU.RSQ R118, R118 ;  /* 0x0000007600767308 */ /* 0x000e620000001400 */
[----:B------:R-:W-:-:S05]  /*1ea0*/  @!P0 IMAD.WIDE R56, R109, R56, c[0x0][0x1a8] ;  /* 0x00006a006d388625 */ /* 0x000fca00078e0238 */
[----:B-1----:R0:W-:Y:S01]  /*1eb0*/  @!P0 STG.E [R56.64], R118 ;  /* 0x0000007638008986 */ /* 0x0021e2000c101904 */
        /* <DEDUP_REMOVED lines=11> */
[----:B------:R-:W-:Y:S02]  /*1f70*/  FADD.FTZ R121, R37, -R119 ;  /* 0x8000007725797221 */ /* 0x000fe40000010000 */
[C---:B------:R-:W-:Y:S02]  /*1f80*/  FMUL.FTZ R57, R118.reuse, R57 ;  /* 0x0000003976397220 */ /* 0x040fe40000410000 */
        /* <DEDUP_REMOVED lines=20> */
.L_x_7221:
[----:B------:R-:W-:Y:S05]  /*20d0*/  BSYNC B0 ;  /* 0x0000000000007941 */ /* 0x000fea0003800000 */
.L_x_7220:
        /* <DEDUP_REMOVED lines=34> */
.L_x_7223:
[----:B------:R-:W-:Y:S05]  /*2300*/  BSYNC B0 ;  /* 0x0000000000007941 */ /* 0x000fea0003800000 */
.L_x_7222:
        /* <DEDUP_REMOVED lines=33> */
.L_x_7225:
[----:B------:R-:W-:Y:S05]  /*2520*/  BSYNC B0 ;  /* 0x0000000000007941 */ /* 0x000fea0003800000 */
.L_x_7224:
[----:B------:R-:W-:Y:S02]  /*2530*/  IADD3 R109, R109, c[0x0][0x160], RZ ;  /* 0x000058006d6d7a10 */ /* 0x000fe40007ffe0ff */
[----:B------:R-:W-:Y:S02]  /*2540*/  LOP3.LUT P4, RZ, R107, 0xff, RZ, 0xc0, !PT ;  /* 0x000000ff6bff7812 */ /* 0x000fe4000788c0ff */
[----:B------:R-:W-:Y:S02]  /*2550*/  ISETP.GE.AND P0, PT, R109, c[0x0][0x164], PT ;  /* 0x000059006d007a0c */ /* 0x000fe40003f06270 */
[----:B------:R-:W-:-:S11]  /*2560*/  SEL R107, RZ, 0x1, P4 ;  /* 0x00000001ff6b7807 */ /* 0x000fd60002000000 */
[----:B0-----:R-:W-:Y:S01]  /*2570*/  @P0 CALL.REL.NOINC `(.L_x_7226) ;  /* 0x0000001000000944 */ /* 0x001fe20003c00000 */
[----:B------:R-:W-:Y:S05]  /*2580*/  BRA `(.L_x_7227) ;  /* 0xffffe46000007947 */ /* 0x000fea000383ffff */
.L_x_7226:
[----:B------:R-:W-:Y:S05]  /*2590*/  EXIT ;  /* 0x000000000000794d */ /* 0x000fea0003800000 */
.L_x_7218:
[----:B------:R-:W-:Y:S01]  /*25a0*/  HFMA2.MMA R118, -RZ, RZ, 0, 5.9604644775390625e-08 ;  /* 0x00000001ff767435 */ /* 0x000fe200000001ff */
[----:B------:R-:W-:Y:S02]  /*25b0*/  MOV R119, 0x1f ;  /* 0x0000001f00777802 */ /* 0x000fe40000000f00 */
[----:B------:R-:W-:Y:S02]  /*25c0*/  MOV R116, 0xffffffff ;  /* 0xffffffff00747802 */ /* 0x000fe40000000f00 */
[----:B------:R-:W-:Y:S02]  /*25d0*/  MOV R58, 0x25f0 ;  /* 0x000025f0003a7802 */ /* 0x000fe40000000f00 */
[----:B------:R-:W-:Y:S05]  /*25e0*/  CALL.REL.NOINC `($__internal_52_$__cuda_sm70_shflsync_bfly_p) ;  /* 0x000006b000007944 */ /* 0x000fea0003c00000 */
[----:B01----:R-:W-:Y:S05]  /*25f0*/  BRA `(.L_x_7228) ;  /* 0xfffff05000007947 */ /* 0x003fea000383ffff */
.L_x_7219:
[----:B------:R-:W-:Y:S01]  /*2600*/  HFMA2.MMA R118, -RZ, RZ, 0, 1.1920928955078125e-07 ;  /* 0x00000002ff767435 */ /* 0x000fe200000001ff */
[----:B------:R-:W-:Y:S02]  /*2610*/  MOV R119, 0x1f ;  /* 0x0000001f00777802 */ /* 0x000fe40000000f00 */
[----:B------:R-:W-:Y:S02]  /*2620*/  MOV R116, 0xffffffff ;  /* 0xffffffff00747802 */ /* 0x000fe40000000f00 */
[----:B------:R-:W-:-:S02]  /*2630*/  MOV R58, 0x2650 ;  /* 0x00002650003a7802 */ /* 0x000fc40000000f00 */
[----:B------:R-:W-:Y:S05]  /*2640*/  CALL.REL.NOINC `($__internal_52_$__cuda_sm70_shflsync_bfly_p) ;  /* 0x0000065000007944 */ /* 0x000fea0003c00000 */
[----:B0-----:R-:W-:Y:S01]  /*2650*/  HFMA2.MMA R118, -RZ, RZ, 0, 2.384185791015625e-07 ;  /* 0x00000004ff767435 */ /* 0x001fe200000001ff */
[----:B-1----:R-:W-:Y:S01]  /*2660*/  FADD.FTZ R57, R57, R116 ;  /* 0x0000007439397221 */ /* 0x002fe20000010000 */
[----:B------:R-:W-:-:S02]  /*2670*/  MOV R119, 0x1f ;  /* 0x0000001f00777802 */ /* 0x000fc40000000f00 */
[----:B------:R-:W-:Y:S02]  /*2680*/  MOV R116, 0xffffffff ;  /* 0xffffffff00747802 */ /* 0x000fe40000000f00 */
[----:B------:R-:W-:Y:S02]  /*2690*/  MOV R58, 0x26b0 ;  /* 0x000026b0003a7802 */ /* 0x000fe40000000f00 */
[----:B------:R-:W-:Y:S05]  /*26a0*/  CALL.REL.NOINC `($__internal_52_$__cuda_sm70_shflsync_bfly_p) ;  /* 0x000005f000007944 */ /* 0x000fea0003c00000 */
[----:B0-----:R-:W-:Y:S01]  /*26b0*/  HFMA2.MMA R118, -RZ, RZ, 0, 4.76837158203125e-07 ;  /* 0x00000008ff767435 */ /* 0x001fe200000001ff */
[----:B-1----:R-:W-:Y:S01]  /*26c0*/  FADD.FTZ R57, R57, R116 ;  /* 0x0000007439397221 */ /* 0x002fe20000010000 */
[----:B------:R-:W-:Y:S02]  /*26d0*/  MOV R119, 0x1f ;  /* 0x0000001f00777802 */ /* 0x000fe40000000f00 */
[----:B------:R-:W-:Y:S02]  /*26e0*/  MOV R116, 0xffffffff ;  /* 0xffffffff00747802 */ /* 0x000fe40000000f00 */
[----:B------:R-:W-:Y:S02]  /*26f0*/  MOV R58, 0x2710 ;  /* 0x00002710003a7802 */ /* 0x000fe40000000f00 */
[----:B------:R-:W-:Y:S05]  /*2700*/  CALL.REL.NOINC `($__internal_52_$__cuda_sm70_shflsync_bfly_p) ;  /* 0x0000059000007944 */ /* 0x000fea0003c00000 */
[----:B0-----:R-:W-:Y:S01]  /*2710*/  HFMA2.MMA R118, -RZ, RZ, 0, 9.5367431640625e-07 ;  /* 0x00000010ff767435 */ /* 0x001fe200000001ff */
[----:B-1----:R-:W-:Y:S01]  /*2720*/  FADD.FTZ R57, R57, R116 ;  /* 0x0000007439397221 */ /* 0x002fe20000010000 */
[----:B------:R-:W-:-:S02]  /*2730*/  MOV R119, 0x1f ;  /* 0x0000001f00777802 */ /* 0x000fc40000000f00 */
[----:B------:R-:W-:Y:S02]  /*2740*/  MOV R116, 0xffffffff ;  /* 0xffffffff00747802 */ /* 0x000fe40000000f00 */
[----:B------:R-:W-:Y:S02]  /*2750*/  MOV R58, 0x2770 ;  /* 0x00002770003a7802 */ /* 0x000fe40000000f00 */
[----:B------:R-:W-:Y:S05]  /*2760*/  CALL.REL.NOINC `($__internal_52_$__cuda_sm70_shflsync_bfly_p) ;  /* 0x0000053000007944 */ /* 0x000fea0003c00000 */
        /* <DEDUP_REMOVED lines=55> */
[----:B------:R-:W-:Y:S05]  /*2ae0*/  CALL.REL.NOINC `($__internal_52_$__cuda_sm70_shflsync_bfly_p) ;  /* 0x000001b000007944 */ /* 0x000fea0003c00000 */
[----:B0-----:R-:W-:Y:S01]  /*2af0*/  HFMA2.MMA R118, -RZ, RZ, 0, 1.1920928955078125e-07 ;  /* 0x00000002ff767435 */ /* 0x001fe200000001ff */
[----:B-1----:R-:W-:Y:S01]  /*2b00*/  FADD.FTZ R57, R57, R116 ;  /* 0x0000007439397221 */ /* 0x002fe20000010000 */
[----:B------:R-:W-:Y:S02]  /*2b10*/  MOV R119, 0x1f ;  /* 0x0000001f00777802 */ /* 0x000fe40000000f00 */
[----:B------:R-:W-:Y:S02]  /*2b20*/  MOV R116, 0xffffffff ;  /* 0xffffffff00747802 */ /* 0x000fe40000000f00 */
[----:B------:R-:W-:Y:S02]  /*2b30*/  MOV R58, 0x2b50 ;  /* 0x00002b50003a7802 */ /* 0x000fe40000000f00 */
[----:B------:R-:W-:Y:S05]  /*2b40*/  CALL.REL.NOINC `($__internal_52_$__cuda_sm70_shflsync_bfly_p) ;  /* 0x0000015000007944 */ /* 0x000fea0003c00000 */
[----:B0-----:R-:W-:Y:S01]  /*2b50*/  HFMA2.MMA R118, -RZ, RZ, 0, 2.384185791015625e-07 ;  /* 0x00000004ff767435 */ /* 0x001fe200000001ff */
[----:B-1----:R-:W-:Y:S01]  /*2b60*/  FADD.FTZ R57, R57, R116 ;  /* 0x0000007439397221 */ /* 0x002fe20000010000 */
[----:B------:R-:W-:Y:S02]  /*2b70*/  MOV R119, 0x1f ;  /* 0x0000001f00777802 */ /* 0x000fe40000000f00 */
[----:B------:R-:W-:-:S02]  /*2b80*/  MOV R116, 0xffffffff ;  /* 0xffffffff00747802 */ /* 0x000fc40000000f00 */
        /* <DEDUP_REMOVED lines=8> */
[----:B-1----:R-:W-:Y:S01]  /*2c10*/  FADD.FTZ R120, R57, R116 ;  /* 0x0000007439787221 */ /* 0x002fe20000010000 */
[----:B0-----:R-:W-:Y:S01]  /*2c20*/  HFMA2.MMA R118, -RZ, RZ, 0, 9.5367431640625e-07 ;  /* 0x00000010ff767435 */ /* 0x001fe200000001ff */
[----:B------:R-:W-:Y:S02]  /*2c30*/  MOV R119, 0x1f ;  /* 0x0000001f00777802 */ /* 0x000fe40000000f00 */
[----:B------:R-:W-:-:S02]  /*2c40*/  MOV R116, 0xffffffff ;  /* 0xffffffff00747802 */ /* 0x000fc40000000f00 */
[----:B------:R-:W-:Y:S02]  /*2c50*/  MOV R57, R120 ;  /* 0x0000007800397202 */ /* 0x000fe40000000f00 */
[----:B------:R-:W-:Y:S02]  /*2c60*/  MOV R58, 0x2c80 ;  /* 0x00002c80003a7802 */ /* 0x000fe40000000f00 */
[----:B------:R-:W-:Y:S05]  /*2c70*/  CALL.REL.NOINC `($__internal_52_$__cuda_sm70_shflsync_bfly_p) ;  /* 0x0000002000007944 */ /* 0x000fea0003c00000 */
[----:B01----:R-:W-:Y:S01]  /*2c80*/  MOV R119, R116 ;  /* 0x0000007400777202 */ /* 0x003fe20000000f00 */
[----:B------:R-:W-:Y:S05]  /*2c90*/  BRA `(.L_x_7229) ;  /* 0xffffee0000007947 */ /* 0x000fea000383ffff */
        .weak           $__internal_52_$__cuda_sm70_shflsync_bfly_p
        .type           $__internal_52_$__cuda_sm70_shflsync_bfly_p,@function
        .size           $__internal_52_$__cuda_sm70_shflsync_bfly_p,(.L_x_22140 - $__internal_52_$__cuda_sm70_shflsync_bfly_p)
$__internal_52_$__cuda_sm70_shflsync_bfly_p:
[----:B------:R-:W-:Y:S01]  /*2ca0*/  HFMA2.MMA R59, -RZ, RZ, 0, 0 ;  /* 0x00000000ff3b7435 */ /* 0x000fe200000001ff */
[----:B------:R-:W-:Y:S04]  /*2cb0*/  WARPSYNC R116 ;  /* 0x0000007400007348 */ /* 0x000fe80003800000 */
[----:B------:R0:W1:Y:S01]  /*2cc0*/  SHFL.BFLY PT, R116, R57, R118, R119 ;  /* 0x0c00007639747389 */ /* 0x00006200000e0077 */
[----:B------:R-:W-:Y:S05]  /*2cd0*/  RET.REL.NODEC R58 `(_ZN10layer_norm13ln_fwd_kernelINS_13Kernel_traitsI13__nv_bfloat16S2_fS2_fjLj3072ELj1ELj1ELj4ELj16ENS_18Kernel_traits_baseILj3072ES2_S2_fS2_fjLj128EEEEELb0ELb1ELb0ELb0EEEvNS_9FwdParamsE) ;  /* 0xffffd3203a007950 */ /* 0x000fea0003c3ffff */
.L_x_7230:
        /* <DEDUP_REMOVED lines=10> */
.L_x_22140:


//--------------------- .text._ZN10layer_norm13ln_fwd_kernelINS_13Kernel_traitsI13__nv_bfloat16S2_fS2_fjLj3072ELj1ELj1ELj4ELj16ENS_18Kernel_traits_baseILj3072ES2_S2_fS2_fjLj128EEEEELb0ELb1ELb0ELb1EEEvNS_9FwdParamsE --------------------------
	.section	.text._ZN10layer_norm13ln_fwd_kernelINS_13Kernel_traitsI13__nv_bfloat16S2_fS2_fjLj3072ELj1ELj1ELj4ELj16ENS_18Kernel_traits_baseILj3072ES2_S2_fS2_fjLj128EEEEELb0ELb1ELb0ELb1EEEvNS_9FwdParamsE,"ax",@progbits
	.sectioninfo	@"SHI_REGISTERS=128"
	.align	128
        .global         _ZN10layer_norm13ln_fwd_kernelINS_13Kernel_traitsI13__nv_bfloat16S2_fS2_fjLj3072ELj1ELj1ELj4ELj16ENS_18Kernel_traits_baseILj3072ES2_S2_fS2_fjLj128EEEEELb0ELb1ELb0ELb1EEEvNS_9FwdParamsE
        .type           _ZN10layer_norm13ln_fwd_kernelINS_13Kernel_traitsI13__nv_bfloat16S2_fS2_fjLj3072ELj1ELj1ELj4ELj16ENS_18Kernel_traits_baseILj3072ES2_S2_fS2_fjLj128EEEEELb0ELb1ELb0ELb1EEEvNS_9FwdParamsE,@function
        .size           _ZN10layer_norm13ln_fwd_kernelINS_13Kernel_traitsI13__nv_bfloat16S2_fS2_fjLj3072ELj1ELj1ELj4ELj16ENS_18Kernel_traits_baseILj3072ES2_S2_fS2_fjLj128EEEEELb0ELb1ELb0ELb1EEEvNS_9FwdParamsE,(.L_x_22141 - _ZN10layer_norm13ln_fwd_kernelINS_13Kernel_traitsI13__nv_bfloat16S2_fS2_fjLj3072ELj1ELj1ELj4ELj16ENS_18Kernel_traits_baseILj3072ES2_S2_fS2_fjLj128EEEEELb0ELb1ELb0ELb1EEEvNS_9FwdParamsE)
        .other          _ZN10layer_norm13ln_fwd_kernelINS_13Kernel_traitsI13__nv_bfloat16S2_fS2_fjLj3072ELj1ELj1ELj4ELj16ENS_18Kernel_traits_baseILj3072ES2_S2_fS2_fjLj128EEEEELb0ELb1ELb0ELb1EEEvNS_9FwdParamsE,@"STO_CUDA_ENTRY STV_DEFAULT"
_ZN10layer_norm13ln_fwd_kernelINS_13Kernel_traitsI13__nv_bfloat16S2_fS2_fjLj3072ELj1ELj1ELj4ELj16ENS_18Kernel_traits_baseILj3072ES2_S2_fS2_fjLj128EEEEELb0ELb1ELb0ELb1EEEvNS_9FwdParamsE:
.text._ZN10layer_norm13ln_fwd_kernelINS_13Kernel_traitsI13__nv_bfloat16S2_fS2_fjLj3072ELj1ELj1ELj4ELj16ENS_18Kernel_traits_baseILj3072ES2_S2_fS2_fjLj128EEEEELb0ELb1ELb0ELb1EEEvNS_9FwdParamsE:
        /* <DEDUP_REMOVED lines=24> */
[----:B------:R0:W4:Y:S04]  /*0180*/  LDG.E.128 R36, [R4.64+0x1000] ;  /* 0x0010000404247981 */ /* 0x000128000c1e1d00 */
[----:B------:R1:W3:Y:S04]  /*0190*/  LDG.E.128 R40, [R2.64] ;  /* 0x0000000402287981 */ /* 0x0002e8000c1e1d00 */
        /* <DEDUP_REMOVED lines=16> */
[--C-:B0-----:R-:W-:Y:S02]  /*02a0*/  PRMT R5, RZ, 0x5410, R22.reuse ;  /* 0x00005410ff057816 */ /* 0x101fe40000000016 */
[----:B------:R-:W-:Y:S02]  /*02b0*/  PRMT R4, RZ, 0x7610, R22 ;  /* 0x00007610ff047816 */ /* 0x000fe40000000016 */
[----:B-1----:R-:W-:-:S02]  /*02c0*/  PRMT R3, RZ, 0x5410, R23 ;  /* 0x00005410ff037816 */ /* 0x002fc40000000017 */
        /* <DEDUP_REMOVED lines=19> */
[----:B------:R-:W-:Y:S02]  /*0400*/  IADD3 R108, R111, 0x4, RZ ;  /* 0x000000046f6c7810 */ /* 0x000fe40007ffe0ff */
[--C-:B--2---:R-:W-:Y:S02]  /*0410*/  PRMT R66, RZ, 0x5410, R28.reuse ;  /* 0x00005410ff427816 */ /* 0x104fe4000000001c */
[----:B------:R-:W-:Y:S02]  /*0420*/  PRMT R69, RZ, 0x7610, R28 ;  /* 0x00007610ff457816 */ /* 0x000fe4000000001c */
[--C-:B------:R-:W-:Y:S02]  /*0430*/  PRMT R68, RZ, 0x5410, R29.reuse ;  /* 0x00005410ff447816 */ /* 0x100fe4000000001d */
[----:B------:R-:W-:-:S02]  /*0440*/  PRMT R71, RZ, 0x7610, R29 ;  /* 0x00007610ff477816 */ /* 0x000fc4000000001d */
[--C-:B------:R-:W-:Y:S02]  /*0450*/  PRMT R70, RZ, 0x5410, R30.reuse ;  /* 0x00005410ff467816 */ /* 0x100fe4000000001e */
[----:B------:R-:W-:Y:S02]  /*0460*/  PRMT R73, RZ, 0x7610, R30 ;  /* 0x00007610ff497816 */ /* 0x000fe4000000001e */
[--C-:B------:R-:W-:Y:S02]  /*0470*/  PRMT R72, RZ, 0x5410, R31.reuse ;  /* 0x00005410ff487816 */ /* 0x100fe4000000001f */
[----:B------:R-:W-:Y:S02]  /*0480*/  PRMT R75, RZ, 0x7610, R31 ;  /* 0x00007610ff4b7816 */ /* 0x000fe4000000001f */
[--C-:B---3--:R-:W-:Y:S02]  /*0490*/  PRMT R74, RZ, 0x5410, R32.reuse ;  /* 0x00005410ff4a7816 */ /* 0x108fe40000000020 */
[----:B------:R-:W-:-:S02]  /*04a0*/  PRMT R77, RZ, 0x7610, R32 ;  /* 0x00007610ff4d7816 */ /* 0x000fc40000000020 */
[--C-:B------:R-:W-:Y:S02]  /*04b0*/  PRMT R76, RZ, 0x5410, R33.reuse ;  /* 0x00005410ff4c7816 */ /* 0x100fe40000000021 */
[----:B------:R-:W-:Y:S02]  /*04c0*/  PRMT R79, RZ, 0x7610, R33 ;  /* 0x00007610ff4f7816 */ /* 0x000fe40000000021 */
[--C-:B------:R-:W-:Y:S02]  /*04d0*/  PRMT R78, RZ, 0x5410, R34.reuse ;  /* 0x00005410ff4e7816 */ /* 0x100fe40000000022 */
[----:B------:R-:W-:Y:S02]  /*04e0*/  PRMT R81, RZ, 0x7610, R34 ;  /* 0x00007610ff517816 */ /* 0x000fe40000000022 */
[--C-:B------:R-:W-:Y:S02]  /*04f0*/  PRMT R80, RZ, 0x5410, R35.reuse ;  /* 0x00005410ff507816 */ /* 0x100fe40000000023 */
[----:B------:R-:W-:-:S02]  /*0500*/  PRMT R82, RZ, 0x7610, R35 ;  /* 0x00007610ff527816 */ /* 0x000fc40000000023 */
[--C-:B----4-:R-:W-:Y:S02]  /*0510*/  PRMT R83, RZ, 0x5410, R36.reuse ;  /* 0x00005410ff537816 */ /* 0x110fe40000000024 */
        /* <DEDUP_REMOVED lines=31> */
.L_x_7234:
[----:B------:R-:W-:Y:S01]  /*0710*/  ISETP.NE.U32.AND P1, PT, RZ, c[0x0][0x1c0], PT ;  /* 0x00007000ff007a0c */ /* 0x000fe20003f25070 */
[----:B------:R-:W-:Y:S01]  /*0720*/  IMAD R32, R110, c[0x0][0x168], RZ ;  /* 0x00005a006e207a24 */ /* 0x000fe200078e02ff */
[----:B------:R-:W-:Y:S02]  /*0730*/  MOV R56, 0x10 ;  /* 0x0000001000387802 */ /* 0x000fe40000000f00 */
[----:B------:R-:W-:Y:S02]  /*0740*/  ISETP.NE.AND.EX P1, PT, RZ, c[0x0][0x1c4], PT, P1 ;  /* 0x00007100ff007a0c */ /* 0x000fe40003f25310 */
[----:B------:R-:W-:-:S04]  /*0750*/  SHF.R.S32.HI R33, RZ, 0x1f, R32 ;  /* 0x0000001fff217819 */ /* 0x000fc80000011420 */
[----:B------:R-:W-:Y:S02]  /*0760*/  LEA.HI R33, R33, R32, RZ, 0x3 ;  /* 0x0000002021217211 */ /* 0x000fe400078f18ff */
[----:B------:R-:W-:Y:S02]  /*0770*/  ISETP.NE.U32.AND P0, PT, RZ, c[0x0][0x180], PT ;  /* 0x00006000ff007a0c */ /* 0x000fe40003f05070 */
[----:B------:R-:W-:-:S03]  /*0780*/  LEA.HI.SX32 R121, R33, R18, 0x1d ;  /* 0x0000001221797211 */ /* 0x000fc600078feaff */
[----:B------:R-:W-:Y:S02]  /*0790*/  @P1 MOV R39, 0x2 ;  /* 0x0000000200271802 */ /* 0x000fe40000000f00 */
[----:B------:R-:W-:Y:S01]  /*07a0*/  ISETP.NE.AND.EX P0, PT, RZ, c[0x0][0x184], PT, P0 ;  /* 0x00006100ff007a0c */ /* 0x000fe20003f05300 */
[----:B------:R-:W-:-:S04]  /*07b0*/  IMAD.WIDE.U32 R32, R121, R56, c[0x0][0x170] ;  /* 0x00005c0079207625 */ /* 0x000fc800078e0038 */
[----:B------:R-:W-:Y:S02]  /*07c0*/  @P1 IMAD.WIDE R38, R110, R39, c[0x0][0x1c0] ;  /* 0x000070006e261625 */ /* 0x000fe400078e0227 */
[----:B------:R-:W2:Y:S04]  /*07d0*/  LDG.E.128 R32, [R32.64] ;  /* 0x0000000420207981 */ /* 0x000ea8000c1e1d00 */
[----:B------:R-:W3:Y:S02]  /*07e0*/  @P1 LDG.E.U16 R38, [R38.64] ;  /* 0x0000000426261981 */ /* 0x000ee4000c1e1500 */
[----:B------:R-:W-:-:S04]  /*07f0*/  @P0 LEA R36, P2, R121, c[0x0][0x180], 0x5 ;  /* 0x0000600079240a11 */ /* 0x000fc800078428ff */
[----:B------:R-:W-:-:S05]  /*0800*/  @P0 LEA.HI.X R37, R121, c[0x0][0x184], RZ, 0x5, P2 ;  /* 0x0000610079250a11 */ /* 0x000fca00010f2cff */
[----:B------:R2:W4:Y:S04]  /*0810*/  @P0 LDG.E.128 R24, [R36.64] ;  /* 0x0000000424180981 */ /* 0x000528000c1e1d00 */
[----:B------:R2:W5:Y:S01]  /*0820*/  @P0 LDG.E.128 R28, [R36.64+0x10] ;  /* 0x00001004241c0981 */ /* 0x000562000c1e1d00 */
[----:B------:R-:W-:Y:S02]  /*0830*/  MOV R124, 0x3f800000 ;  /* 0x3f800000007c7802 */ /* 0x000fe40000000f00 */
[C---:B------:R-:W-:Y:S02]  /*0840*/  IADD3 R122, R121.reuse, 0x80, RZ ;  /* 0x00000080797a7810 */ /* 0x040fe40007ffe0ff */
[----:B------:R-:W-:-:S03]  /*0850*/  LEA R54, P2, R121, c[0x0][0x188], 0x5 ;  /* 0x0000620079367a11 */ /* 0x000fc600078428ff */
[C---:B------:R-:W-:Y:S01]  /*0860*/  IMAD.WIDE.U32 R48, R122.reuse, R56, c[0x0][0x170] ;  /* 0x00005c007a307625 */ /* 0x040fe200078e0038 */
[----:B------:R-:W-:Y:S02]  /*0870*/  LEA.HI.X R55, R121, c[0x0][0x18c], RZ, 0x5, P2 ;  /* 0x0000630079377a11 */ /* 0x000fe400010f2cff */
[----:B------:R-:W-:-:S04]  /*0880*/  @P0 LEA R52, P2, R122, c[0x0][0x180], 0x5 ;  /* 0x000060007a340a11 */ /* 0x000fc800078428ff */
[----:B------:R-:W-:Y:S02]  /*0890*/  @P0 LEA.HI.X R53, R122, c[0x0][0x184], RZ, 0x5, P2 ;  /* 0x000061007a350a11 */ /* 0x000fe400010f2cff */
[----:B--2---:R-:W-:Y:S02]  /*08a0*/  PRMT R37, RZ, 0x5410, R32 ;  /* 0x00005410ff257816 */ /* 0x004fe40000000020 */
[----:B---3--:R-:W-:Y:S02]  /*08b0*/  @P1 PRMT R124, RZ, 0x5410, R38 ;  /* 0x00005410ff7c1816 */ /* 0x008fe40000000026 */
[----:B------:R-:W-:Y:S02]  /*08c0*/  ISETP.NE.U32.AND P1, PT, RZ, c[0x0][0x180], PT ;  /* 0x00006000ff007a0c */ /* 0x000fe40003f25070 */
[----:B------:R-:W-:Y:S02]  /*08d0*/  PRMT R41, RZ, 0x5410, R33 ;  /* 0x00005410ff297816 */ /* 0x000fe40000000021 */
[----:B------:R-:W-:-:S02]  /*08e0*/  PRMT R39, RZ, 0x7610, R32 ;  /* 0x00007610ff277816 */ /* 0x000fc40000000020 */
[----:B------:R-:W-:Y:S02]  /*08f0*/  PRMT R33, RZ, 0x7610, R33 ;  /* 0x00007610ff217816 */ /* 0x000fe40000000021 */
[--C-:B------:R-:W-:Y:S02]  /*0900*/  PRMT R45, RZ, 0x7610, R34.reuse ;  /* 0x00007610ff2d7816 */ /* 0x100fe40000000022 */
[--C-:B------:R-:W-:Y:S02]  /*0910*/  PRMT R47, RZ, 0x5410, R35.reuse ;  /* 0x00005410ff2f7816 */ /* 0x100fe40000000023 */
[----:B------:R-:W-:Y:S02]  /*0920*/  PRMT R43, RZ, 0x5410, R34 ;  /* 0x00005410ff2b7816 */ /* 0x000fe40000000022 */
[----:B------:R-:W-:Y:S02]  /*0930*/  PRMT R35, RZ, 0x7610, R35 ;  /* 0x00007610ff237816 */ /* 0x000fe40000000023 */
[----:B------:R-:W-:Y:S01]  /*0940*/  ISETP.NE.AND.EX P1, PT, RZ, c[0x0][0x184], PT, P1 ;  /* 0x00006100ff007a0c */ /* 0x000fe20003f25310 */
[----:B------:R-:W-:-:S02]  /*0950*/  FMUL.FTZ R37, R37, R124 ;  /* 0x0000007c25257220 */ /* 0x000fc40000410000 */
[-C--:B------:R-:W-:Y:S02]  /*0960*/  FMUL.FTZ R34, R39, R124.reuse ;  /* 0x0000007c27227220 */ /* 0x080fe40000410000 */
[-C--:B------:R-:W-:Y:S02]  /*0970*/  FMUL.FTZ R36, R33, R124.reuse ;  /* 0x0000007c21247220 */ /* 0x080fe40000410000 */
[-C--:B------:R-:W-:Y:S02]  /*0980*/  FMUL.FTZ R38, R45, R124.reuse ;  /* 0x0000007c2d267220 */ /* 0x080fe40000410000 */
[-C--:B------:R-:W-:Y:S02]  /*0990*/  FMUL.FTZ R41, R41, R124.reuse ;  /* 0x0000007c29297220 */ /* 0x080fe40000410000 */
[-C--:B------:R-:W-:Y:S02]  /*09a0*/  FMUL.FTZ R43, R43, R124.reuse ;  /* 0x0000007c2b2b7220 */ /* 0x080fe40000410000 */
        /* <DEDUP_REMOVED lines=10> */
[----:B----4-:R-:W-:Y:S02]  /*0a50*/  @P1 FADD.FTZ R32, R24, R32 ;  /* 0x0000002018201221 */ /* 0x010fe40000010000 */
[----:B------:R-:W-:Y:S02]  /*0a60*/  @P1 FADD.FTZ R33, R25, R33 ;  /* 0x0000002119211221 */ /* 0x000fe40000010000 */
[----:B------:R-:W-:-:S02]  /*0a70*/  @P1 FADD.FTZ R34, R26, R34 ;  /* 0x000000221a221221 */ /* 0x000fc40000010000 */
[----:B------:R-:W-:Y:S02]  /*0a80*/  @P1 FADD.FTZ R35, R27, R35 ;  /* 0x000000231b231221 */ /* 0x000fe40000010000 */
[----:B-----5:R-:W-:Y:S02]  /*0a90*/  @P1 FADD.FTZ R36, R28, R36 ;  /* 0x000000241c241221 */ /* 0x020fe40000010000 */
[----:B------:R-:W-:Y:S02]  /*0aa0*/  @P1 FADD.FTZ R37, R29, R37 ;  /* 0x000000251d251221 */ /* 0x000fe40000010000 */
[----:B------:R-:W-:Y:S02]  /*0ab0*/  @P1 FADD.FTZ R38, R30, R38 ;  /* 0x000000261e261221 */ /* 0x000fe40000010000 */
[----:B------:R-:W-:Y:S01]  /*0ac0*/  @P1 FADD.FTZ R39, R31, R39 ;  /* 0x000000271f271221 */ /* 0x000fe20000010000 */
        /* <DEDUP_REMOVED lines=13> */
[----:B------:R-:W-:Y:S02]  /*0ba0*/  LEA R60, P2, R122, c[0x0][0x188], 0x5 ;  /* 0x000062007a3c7a11 */ /* 0x000fe400078428ff */
[--C-:B--2---:R-:W-:Y:S02]  /*0bb0*/  PRMT R53, RZ, 0x5410, R48.reuse ;  /* 0x00005410ff357816 */ /* 0x104fe40000000030 */
[----:B0-----:R-:W-:Y:S02]  /*0bc0*/  PRMT R55, RZ, 0x7610, R48 ;  /* 0x00007610ff377816 */ /* 0x001fe40000000030 */
[----:B------:R-:W-:Y:S02]  /*0bd0*/  PRMT R59, RZ, 0x7610, R49 ;  /* 0x00007610ff3b7816 */ /* 0x000fe40000000031 */
[----:B------:R-:W-:Y:S02]  /*0be0*/  PRMT R63, RZ, 0x7610, R50 ;  /* 0x00007610ff3f7816 */ /* 0x000fe40000000032 */
[----:B------:R-:W-:-:S02]  /*0bf0*/  PRMT R123, RZ, 0x5410, R51 ;  /* 0x00005410ff7b7816 */ /* 0x000fc40000000033 */
[----:B------:R-:W-:Y:S02]  /*0c00*/  PRMT R57, RZ, 0x5410, R49 ;  /* 0x00005410ff397816 */ /* 0x000fe40000000031 */
[----:B------:R-:W-:Y:S02]  /*0c10*/  PRMT R61, RZ, 0x5410, R50 ;  /* 0x00005410ff3d7816 */ /* 0x000fe40000000032 */
[----:B------:R-:W-:Y:S01]  /*0c20*/  PRMT R51, RZ, 0x7610, R51 ;  /* 0x00007610ff337816 */ /* 0x000fe20000000033 */
[-C--:B------:R-:W-:Y:S02]  /*0c30*/  FMUL.FTZ R49, R53, R124.reuse ;  /* 0x0000007c35317220 */ /* 0x080fe40000410000 */
[-C--:B------:R-:W-:Y:S02]  /*0c40*/  FMUL.FTZ R50, R55, R124.reuse ;  /* 0x0000007c37327220 */ /* 0x080fe40000410000 */
[-C--:B------:R-:W-:Y:S02]  /*0c50*/  FMUL.FTZ R52, R59, R124.reuse ;  /* 0x0000007c3b347220 */ /* 0x080fe40000410000 */
[----:B------:R-:W-:-:S02]  /*0c60*/  FMUL.FTZ R54, R63, R124 ;  /* 0x0000007c3f367220 */ /* 0x000fc40000410000 */
[-C--:B------:R-:W-:Y:S02]  /*0c70*/  FMUL.FTZ R57, R57, R124.reuse ;  /* 0x0000007c39397220 */ /* 0x080fe40000410000 */
[-C--:B------:R-:W-:Y:S02]  /*0c80*/  FMUL.FTZ R61, R61, R124.reuse ;  /* 0x0000007c3d3d7220 */ /* 0x080fe40000410000 */
[-C--:B------:R-:W-:Y:S02]  /*0c90*/  FMUL.FTZ R123, R123, R124.reuse ;  /* 0x0000007c7b7b7220 */ /* 0x080fe40000410000 */
        /* <DEDUP_REMOVED lines=8> */
[----:B------:R-:W-:Y:S01]  /*0d20*/  FMUL.FTZ R55, R82, R55 ;  /* 0x0000003752377220 */ /* 0x000fe20000410000 */
[----:B------:R-:W-:Y:S01]  /*0d30*/  LEA.HI.X R61, R122, c[0x0][0x18c], RZ, 0x5, P2 ;  /* 0x000063007a3d7a11 */ /* 0x000fe200010f2cff */
[----:B---3--:R-:W-:Y:S01]  /*0d40*/  @P1 FADD.FTZ R48, R40, R48 ;  /* 0x0000003028301221 */ /* 0x008fe20000010000 */
[----:B------:R-:W-:Y:S01]  /*0d50*/  IADD3 R123, R121, 0x100, RZ ;  /* 0x00000100797b7810 */ /* 0x000fe20007ffe0ff */
[----:B------:R-:W-:-:S02]  /*0d60*/  @P1 FADD.FTZ R49, R41, R49 ;  /* 0x0000003129311221 */ /* 0x000fc40000010000 */
[----:B------:R-:W-:Y:S02]  /*0d70*/  @P1 FADD.FTZ R50, R42, R50 ;  /* 0x000000322a321221 */ /* 0x000fe40000010000 */
[----:B------:R-:W-:Y:S02]  /*0d80*/  @P1 FADD.FTZ R51, R43, R51 ;  /* 0x000000332b331221 */ /* 0x000fe40000010000 */
[----:B----4-:R-:W-:Y:S02]  /*0d90*/  @P1 FADD.FTZ R52, R44, R52 ;  /* 0x000000342c341221 */ /* 0x010fe40000010000 */
[----:B------:R-:W-:Y:S02]  /*0da0*/  @P1 FADD.FTZ R53, R45, R53 ;  /* 0x000000352d351221 */ /* 0x000fe40000010000 */
[----:B------:R-:W-:Y:S02]  /*0db0*/  @P1 FADD.FTZ R54, R46, R54 ;  /* 0x000000362e361221 */ /* 0x000fe40000010000 */
[----:B------:R-:W-:Y:S01]  /*0dc0*/  @P1 FADD.FTZ R55, R47, R55 ;  /* 0x000000372f371221 */ /* 0x000fe20000010000 */
[----:B------:R-:W-:Y:S04]  /*0dd0*/  STG.E.128 [R60.64], R48 ;  /* 0x000000303c007986 */ /* 0x000fe8000c101d04 */
[----:B------:R0:W-:Y:S01]  /*0de0*/  STG.E.128 [R60.64+0x10], R52 ;  /* 0x000010343c007986 */ /* 0x0001e2000c101d04 */
[----:B------:R-:W-:-:S02]  /*0df0*/  @P0 LEA R58, P2, R123, c[0x0][0x180], 0x5 ;  /* 0x000060007b3a0a11 */ /* 0x000fc400078428ff */
[----:B------:R-:W-:Y:S02]  /*0e00*/  @P0 MOV R24, R40 ;  /* 0x0000002800180202 */ /* 0x000fe40000000f00 */
[----:B------:R-:W-:Y:S02]  /*0e10*/  @P0 MOV R25, R41 ;  /* 0x0000002900190202 */ /* 0x000fe40000000f00 */
[----:B------:R-:W-:Y:S02]  /*0e20*/  @P0 MOV R26, R42 ;  /* 0x0000002a001a0202 */ /* 0x000fe40000000f00 */
[----:B------:R-:W-:Y:S01]  /*0e30*/  @P0 MOV R27, R43 ;  /* 0x0000002b001b0202 */ /* 0x000fe20000000f00 */
[C---:B0-----:R-:W-:Y:S01]  /*0e40*/  IMAD.WIDE.U32 R60, R123.reuse, R56, c[0x0][0x170] ;  /* 0x00005c007b3c7625 */ /* 0x041fe200078e0038 */
[----:B------:R-:W-:-:S05]  /*0e50*/  @P0 LEA.HI.X R59, R123, c[0x0][0x184], RZ, 0x5, P2 ;  /* 0x000061007b3b0a11 */ /* 0x000fca00010f2cff */
[----:B------:R-:W2:Y:S04]  /*0e60*/  LDG.E.128 R60, [R60.64] ;  /* 0x000000043c3c7981 */ /* 0x000ea8000c1e1d00 */
[----:B------:R-:W3:Y:S01]  /*0e70*/  @P0 LDG.E.128 R24, [R58.64] ;  /* 0x000000043a180981 */ /* 0x000ee2000c1e1d00 */
[----:B------:R-:W-:Y:S02]  /*0e80*/  @P0 MOV R28, R44 ;  /* 0x0000002c001c0202 */ /* 0x000fe40000000f00 */
[----:B------:R-:W-:Y:S02]  /*0e90*/  @P0 MOV R29, R45 ;  /* 0x0000002d001d0202 */ /* 0x000fe40000000f00 */
[----:B------:R-:W-:Y:S02]  /*0ea0*/  @P0 MOV R30, R46 ;  /* 0x0000002e001e0202 */ /* 0x000fe40000000f00 */
[----:B------:R-:W-:-:S06]  /*0eb0*/  @P0 MOV R31, R47 ;  /* 0x0000002f001f0202 */ /* 0x000fcc0000000f00 */
[----:B------:R0:W4:Y:S01]  /*0ec0*/  @P0 LDG.E.128 R28, [R58.64+0x10] ;  /* 0x000010043a1c0981 */ /* 0x000122000c1e1d00 */
[----:B--2---:R-:W-:-:S05]  /*0ed0*/  PRMT R57, RZ, 0x5410, R60 ;  /* 0x00005410ff397816 */ /* 0x004fca000000003c */
[----:B------:R-:W-:Y:S01]  /*0ee0*/  FMUL.FTZ R56, R57, R124 ;  /* 0x0000007c39387220 */ /* 0x000fe20000410000 */
[----:B---3--:R-:W-:Y:S02]  /*0ef0*/  @P0 MOV R40, R24 ;  /* 0x0000001800280202 */ /* 0x008fe40000000f00 */
[----:B------:R-:W-:Y:S01]  /*0f00*/  PRMT R57, RZ, 0x7610, R60 ;  /* 0x00007610ff397816 */ /* 0x000fe2000000003c */
[----:B------:R-:W-:-:S04]  /*0f10*/  FMUL.FTZ R56, R83, R56 ;  /* 0x0000003853387220 */ /* 0x000fc80000410000 */
[----:B------:R-:W-:Y:S02]  /*0f20*/  @P1 FADD.FTZ R56, R56, R40 ;  /* 0x0000002838381221 */ /* 0x000fe40000010000 */
[----:B------:R-:W-:Y:S01]  /*0f30*/  FMUL.FTZ R40, R57, R124 ;  /* 0x0000007c39287220 */ /* 0x000fe20000410000 */
[----:B------:R-:W-:Y:S02]  /*0f40*/  PRMT R57, RZ, 0x5410, R61 ;  /* 0x00005410ff397816 */ /* 0x000fe4000000003d */
[----:B------:R-:W-:-:S03]  /*0f50*/  @P0 MOV R41, R25 ;  /* 0x0000001900290202 */ /* 0x000fc60000000f00 */
[----:B0-----:R-:W-:Y:S01]  /*0f60*/  FMUL.FTZ R59, R57, R124 ;  /* 0x0000007c393b7220 */ /* 0x001fe20000410000 */
[----:B------:R-:W-:Y:S01]  /*0f70*/  PRMT R61, RZ, 0x7610, R61 ;  /* 0x00007610ff3d7816 */ /* 0x000fe2000000003d */
[----:B------:R-:W-:Y:S01]  /*0f80*/  FMUL.FTZ R57, R85, R40 ;  /* 0x0000002855397220 */ /* 0x000fe20000410000 */
[----:B------:R-:W-:Y:S01]  /*0f90*/  @P0 MOV R42, R26 ;  /* 0x0000001a002a0202 */ /* 0x000fe20000000f00 */
[----:B------:R-:W-:Y:S02]  /*0fa0*/  FMUL.FTZ R58, R84, R59 ;  /* 0x0000003b543a7220 */ /* 0x000fe40000410000 */
[----:B------:R-:W-:Y:S01]  /*0fb0*/  @P1 FADD.FTZ R57, R57, R41 ;  /* 0x0000002939391221 */ /* 0x000fe20000010000 */
[--C-:B------:R-:W-:Y:S01]  /*0fc0*/  PRMT R41, RZ, 0x5410, R62.reuse ;  /* 0x00005410ff297816 */ /* 0x100fe2000000003e */
[-C--:B------:R-:W-:Y:S01]  /*0fd0*/  FMUL.FTZ R40, R61, R124.reuse ;  /* 0x0000007c3d287220 */ /* 0x080fe20000410000 */
[----:B------:R-:W-:Y:S02]  /*0fe0*/  PRMT R125, RZ, 0x7610, R62 ;  /* 0x00007610ff7d7816 */ /* 0x000fe4000000003e */
[--C-:B------:R-:W-:Y:S01]  /*0ff0*/  PRMT R61, RZ, 0x5410, R63.reuse ;  /* 0x00005410ff3d7816 */ /* 0x100fe2000000003f */
[----:B------:R-:W-:Y:S01]  /*1000*/  @P1 FADD.FTZ R58, R58, R42 ;  /* 0x0000002a3a3a1221 */ /* 0x000fe20000010000 */
[----:B------:R-:W-:Y:S01]  /*1010*/  PRMT R63, RZ, 0x7610, R63 ;  /* 0x00007610ff3f7816 */ /* 0x000fe2000000003f */
[----:B------:R-:W-:-:S02]  /*1020*/  FMUL.FTZ R41, R41, R124 ;  /* 0x0000007c29297220 */ /* 0x000fc40000410000 */
[-C--:B------:R-:W-:Y:S02]  /*1030*/  FMUL.FTZ R42, R125, R124.reuse ;  /* 0x0000007c7d2a7220 */ /* 0x080fe40000410000 */
[----:B------:R-:W-:Y:S01]  /*1040*/  FMUL.FTZ R61, R61, R124 ;  /* 0x0000007c3d3d7220 */ /* 0x000fe20000410000 */
[----:B------:R-:W-:Y:S01]  /*1050*/  @P0 MOV R43, R27 ;  /* 0x0000001b002b0202 */ /* 0x000fe20000000f00 */
[----:B------:R-:W-:Y:S01]  /*1060*/  FMUL.FTZ R59, R87, R40 ;  /* 0x00000028573b7220 */ /* 0x000fe20000410000 */
[----:B----4-:R-:W-:Y:S01]  /*1070*/  @P0 MOV R46, R30 ;  /* 0x0000001e002e0202 */ /* 0x010fe20000000f00 */
[----:B------:R-:W-:Y:S02]  /*1080*/  FMUL.FTZ R40, R86, R41 ;  /* 0x0000002956287220 */ /* 0x000fe40000410000 */
[----:B------:R-:W-:Y:S02]  /*1090*/  FMUL.FTZ R41, R89, R42 ;  /* 0x0000002a59297220 */ /* 0x000fe40000410000 */
[----:B------:R-:W-:-:S02]  /*10a0*/  FMUL.FTZ R124, R63, R124 ;  /* 0x0000007c3f7c7220 */ /* 0x000fc40000410000 */
[----:B------:R-:W-:Y:S01]  /*10b0*/  FMUL.FTZ R42, R88, R61 ;  /* 0x0000003d582a7220 */ /* 0x000fe20000410000 */
[----:B------:R-:W-:Y:S01]  /*10c0*/  @P0 MOV R47, R31 ;  /* 0x0000001f002f0202 */ /* 0x000fe20000000f00 */
[----:B------:R-:W-:Y:S02]  /*10d0*/  @P1 FADD.FTZ R59, R59, R43 ;  /* 0x0000002b3b3b1221 */ /* 0x000fe40000010000 */
[----:B------:R-:W-:Y:S02]  /*10e0*/  FMUL.FTZ R43, R91, R124 ;  /* 0x0000007c5b2b7220 */ /* 0x000fe40000410000 */
[----:B------:R-:W-:Y:S02]  /*10f0*/  @P1 FADD.FTZ R42, R42, R46 ;  /* 0x0000002e2a2a1221 */ /* 0x000fe40000010000 */
[----:B------:R-:W-:Y:S02]  /*1100*/  FADD.FTZ R46, RZ, R32 ;  /* 0x00000020ff2e7221 */ /* 0x000fe40000010000 */
[----:B------:R-:W-:-:S02]  /*1110*/  @P1 FADD.FTZ R43, R43, R47 ;  /* 0x0000002f2b2b1221 */ /* 0x000fc40000010000 */
[----:B------:R-:W-:-:S04]  /*1120*/  FADD.FTZ R47, R33, R46 ;  /* 0x0000002e212f7221 */ /* 0x000fc80000010000 */
[----:B------:R-:W-:-:S04]  /*1130*/  FADD.FTZ R46, R34, R47 ;  /* 0x0000002f222e7221 */ /* 0x000fc80000010000 */
[----:B------:R-:W-:-:S04]  /*1140*/  FADD.FTZ R47, R35, R46 ;  /* 0x0000002e232f7221 */ /* 0x000fc80000010000 */
[----:B------:R-:W-:-:S04]  /*1150*/  FADD.FTZ R46, R36, R47 ;  /* 0x0000002f242e7221 */ /* 0x000fc80000010000 */
[----:B------:R-:W-:Y:S01]  /*1160*/  FADD.FTZ R47, R37, R46 ;  /* 0x0000002e252f7221 */ /* 0x000fe20000010000 */
[----:B------:R-:W-:-:S03]  /*1170*/  @P0 MOV R44, R28 ;  /* 0x0000001c002c0202 */ /* 0x000fc60000000f00 */
[----:B------:R-:W-:Y:S01]  /*1180*/  FADD.FTZ R46, R38, R47 ;  /* 0x0000002f262e7221 */ /* 0x000fe20000010000 */
[----:B------:R-:W-:Y:S01]  /*1190*/  @P0 MOV R45, R29 ;  /* 0x0000001d002d0202 */ /* 0x000fe20000000f00 */
[----:B------:R-:W-:Y:S02]  /*11a0*/  @P1 FADD.FTZ R40, R40, R44 ;  /* 0x0000002c28281221 */ /* 0x000fe40000010000 */
[----:B------:R-:W-:Y:S01]  /*11b0*/  FADD.FTZ R47, R39, R46 ;  /* 0x0000002e272f7221 */ /* 0x000fe20000010000 */
[----:B------:R-:W-:Y:S01]  /*11c0*/  LEA R44, P0, R123, c[0x0][0x188], 0x5 ;  /* 0x000062007b2c7a11 */ /* 0x000fe200078028ff */
[----:B------:R-:W-:Y:S02]  /*11d0*/  @P1 FADD.FTZ R41, R41, R45 ;  /* 0x0000002d29291221 */ /* 0x000fe40000010000 */
[----:B------:R-:W-:Y:S01]  /*11e0*/  FADD.FTZ R46, R48, R47 ;  /* 0x0000002f302e7221 */ /* 0x000fe20000010000 */
[----:B------:R-:W-:-:S03]  /*11f0*/  LEA.HI.X R45, R123, c[0x0][0x18c], RZ, 0x5, P0 ;  /* 0x000063007b2d7a11 */ /* 0x000fc600000f2cff */
[----:B------:R-:W-:Y:S02]  /*1200*/  FADD.FTZ R47, R49, R46 ;  /* 0x0000002e312f7221 */ /* 0x000fe40000010000 */
[----:B------:R-:W-:Y:S04]  /*1210*/  STG.E.128 [R44.64], R56 ;  /* 0x000000382c007986 */ /* 0x000fe8000c101d04 */
[----:B------:R0:W-:Y:S02]  /*1220*/  STG.E.128 [R44.64+0x10], R40 ;  /* 0x000010282c007986 */ /* 0x0001e4000c101d04 */
        /* <DEDUP_REMOVED lines=12> */
[----:B------:R-:W-:-:S03]  /*12f0*/  LOP3.LUT P0, RZ, R106, 0xff, RZ, 0xc0, !PT ;  /* 0x000000ff6aff7812 */ /* 0x000fc6000780c0ff */
[----:B------:R-:W-:Y:S01]  /*1300*/  FADD.FTZ R44, R42, R45 ;  /* 0x0000002d2a2c7221 */ /* 0x000fe20000010000 */
[----:B------:R-:W-:-:S03]  /*1310*/  SEL R60, R108, R111, !P0 ;  /* 0x0000006f6c3c7207 */ /* 0x000fc60004000000 */
[----:B------:R-:W-:Y:S01]  /*1320*/  FADD.FTZ R44, R43, R44 ;  /* 0x0000002c2b2c7221 */ /* 0x000fe20000010000 */
[----:B------:R-:W-:Y:S05]  /*1330*/  BRA.DIV ~URZ, `(.L_x_7231) ;  /* 0x00000e727f007947 */ /* 0x000fea000b800000 */
[----:B------:R0:W1:Y:S02]  /*1340*/  SHFL.BFLY PT, R45, R44, 0x1, 0x1f ;  /* 0x0c201f002c2d7f89 */ /* 0x00006400000e0000 */
.L_x_7235:
        /* <DEDUP_REMOVED lines=68> */
.L_x_7236:
[----:B------:R-:W-:Y:S01]  /*1790*/  ISETP.NE.AND P0, PT, R113, RZ, PT ;  /* 0x000000ff7100720c */ /* 0x000fe20003f05270 */
[----:B-1----:R-:W-:Y:S01]  /*17a0*/  FADD.FTZ R45, R45, R62 ;  /* 0x0000003e2d2d7221 */ /* 0x002fe20000010000 */
[----:B------:R-:W-:Y:S01]  /*17b0*/  WARPSYNC 0xffffffff ;  /* 0xffffffff00007948 */ /* 0x000fe20003800000 */
[----:B------:R-:W-:Y:S01]  /*17c0*/  ISETP.GT.U32.AND P1, PT, R113, 0x3, PT ;  /* 0x000000037100780c */ /* 0x000fe20003f24070 */
[----:B------:R-:W-:Y:S01]  /*17d0*/  CS2R R46, SRZ ;  /* 0x00000000002e7805 */ /* 0x000fe2000001ff00 */
[----:B------:R-:W-:-:S08]  /*17e0*/  HFMA2.MMA R63, -RZ, RZ, 0, 0 ;  /* 0x00000000ff3f7435 */ /* 0x000fd000000001ff */
[----:B0-----:R-:W-:-:S03]  /*17f0*/  @!P0 IADD3 R62, R112, R60, RZ ;  /* 0x0000003c703e8210 */ /* 0x001fc60007ffe0ff */
[----:B------:R-:W-:Y:S02]  /*1800*/  @!P1 IADD3 R60, R113, R60, RZ ;  /* 0x0000003c713c9210 */ /* 0x000fe40007ffe0ff */
[----:B------:R0:W-:Y:S01]  /*1810*/  @!P0 STS.64 [R62.X8], R44 ;  /* 0x0000002c3e008388 */ /* 0x0001e20000008a00 */
[----:B------:R-:W-:-:S03]  /*1820*/  @!P1 MOV R63, 0x300 ;  /* 0x00000300003f9802 */ /* 0x000fc60000000f00 */
[----:B------:R-:W-:Y:S01]  /*1830*/  BAR.SYNC.DEFER_BLOCKING 0x0 ;  /* 0x0000000000007b1d */ /* 0x000fe20000010000 */
[----:B------:R-:W-:-:S05]  /*1840*/  LOP3.LUT P0, RZ, R112, 0x1f, R19, 0xf8, !PT ;  /* 0x0000001f70ff7812 */ /* 0x000fca000780f813 */
[----:B------:R-:W1:Y:S01]  /*1850*/  SHFL.DOWN PT, R124, R63, 0x2, 0x1f ;  /* 0x08401f003f7c7f89 */ /* 0x000e6200000e0000 */
[----:B0-----:R0:W-:Y:S03]  /*1860*/  I2F R45, R63 ;  /* 0x0000003f002d7306 */ /* 0x0011e60000201400 */
[----:B------:R-:W2:Y:S01]  /*1870*/  @!P1 LDS.64 R46, [R60.X8] ;  /* 0x000000003c2e9984 */ /* 0x000ea20000008a00 */
[----:B------:R-:W-:Y:S02]  /*1880*/  ISETP.NE.AND P1, PT, RZ, UR6, PT ;  /* 0x00000006ff007c0c */ /* 0x000fe4000bf25270 */
[----:B-1----:R-:W-:Y:S02]  /*1890*/  IADD3 R44, R124, R63, RZ ;  /* 0x0000003f7c2c7210 */ /* 0x002fe40007ffe0ff */
[----:B------:R-:W1:Y:S03]  /*18a0*/  I2F R124, R124 ;  /* 0x0000007c007c7306 */ /* 0x000e660000201400 */
[----:B0-----:R-:W-:Y:S04]  /*18b0*/  SHFL.DOWN PT, R63, R44, 0x1, 0x1f ;  /* 0x08201f002c3f7f89 */ /* 0x001fe800000e0000 */
[----:B--2---:R-:W0:Y:S02]  /*18c0*/  SHFL.DOWN PT, R61, R46, 0x2, 0x1f ;  /* 0x08401f002e3d7f89 */ /* 0x004e2400000e0000 */
[----:B0-----:R-:W-:-:S02]  /*18d0*/  FADD.FTZ R62, -R61, R46 ;  /* 0x0000002e3d3e7221 */ /* 0x001fc40000010100 */
[----:B-1----:R-:W-:Y:S02]  /*18e0*/  FMUL.FTZ R61, R61, R124 ;  /* 0x0000007c3d3d7220 */ /* 0x002fe40000410000 */
[----:B------:R-:W-:Y:S02]  /*18f0*/  FMUL.FTZ R62, R62, R62 ;  /* 0x0000003e3e3e7220 */ /* 0x000fe40000410000 */
[----:B------:R-:W-:Y:S02]  /*1900*/  FFMA.FTZ R125, R45, R46, R61 ;  /* 0x0000002e2d7d7223 */ /* 0x000fe4000001003d */
[----:B------:R-:W-:Y:S02]  /*1910*/  FMUL.FTZ R62, R62, R45 ;  /* 0x0000002d3e3e7220 */ /* 0x000fe40000410000 */
[----:B------:R-:W0:Y:S02]  /*1920*/  I2F R45, R44 ;  /* 0x0000002c002d7306 */ /* 0x000e240000201400 */
[----:B------:R-:W-:-:S02]  /*1930*/  FMUL.FTZ R60, R62, R124 ;  /* 0x0000007c3e3c7220 */ /* 0x000fc40000410000 */
[----:B------:R-:W1:Y:S04]  /*1940*/  SHFL.DOWN PT, R62, R47, 0x2, 0x1f ;  /* 0x08401f002f3e7f89 */ /* 0x000e6800000e0000 */
[----:B0-----:R-:W0:Y:S01]  /*1950*/  MUFU.RCP R61, R45 ;  /* 0x0000002d003d7308 */ /* 0x001e220000001000 */
[----:B-1----:R-:W-:Y:S02]  /*1960*/  FADD.FTZ R62, R62, R47 ;  /* 0x0000002f3e3e7221 */ /* 0x002fe40000010000 */
[C---:B0-----:R-:W-:Y:S02]  /*1970*/  FMUL.FTZ R46, R61.reuse, R125 ;  /* 0x0000007d3d2e7220 */ /* 0x041fe40000410000 */
[----:B------:R-:W-:Y:S01]  /*1980*/  FFMA.FTZ R60, R61, R60, R62 ;  /* 0x0000003c3d3c7223 */ /* 0x000fe2000001003e */
[----:B------:R-:W-:-:S02]  /*1990*/  IADD3 R62, R44, R63, RZ ;  /* 0x0000003f2c3e7210 */ /* 0x000fc40007ffe0ff */
[----:B------:R-:W0:Y:S01]  /*19a0*/  SHFL.DOWN PT, R61, R46, 0x1, 0x1f ;  /* 0x08201f002e3d7f89 */ /* 0x000e2200000e0000 */
[----:B------:R-:W-:Y:S08]  /*19b0*/  I2F R63, R63 ;  /* 0x0000003f003f7306 */ /* 0x000ff00000201400 */
[----:B------:R-:W1:Y:S01]  /*19c0*/  I2F R62, R62 ;  /* 0x0000003e003e7306 */ /* 0x000e620000201400 */
[----:B0-----:R-:W-:-:S07]  /*19d0*/  FADD.FTZ R124, R46, -R61 ;  /* 0x8000003d2e7c7221 */ /* 0x001fce0000010000 */
[----:B-1----:R-:W0:Y:S01]  /*19e0*/  MUFU.RCP R44, R62 ;  /* 0x0000003e002c7308 */ /* 0x002e220000001000 */
[-C--:B------:R-:W-:Y:S02]  /*19f0*/  FMUL.FTZ R61, R61, R63.reuse ;  /* 0x0000003f3d3d7220 */ /* 0x080fe40000410000 */
[----:B------:R-:W-:Y:S02]  /*1a00*/  FMUL.FTZ R124, R124, R124 ;  /* 0x0000007c7c7c7220 */ /* 0x000fe40000410000 */
[C---:B------:R-:W-:Y:S02]  /*1a10*/  FFMA.FTZ R61, R45.reuse, R46, R61 ;  /* 0x0000002e2d3d7223 */ /* 0x040fe4000001003d */
[----:B------:R-:W-:Y:S02]  /*1a20*/  FMUL.FTZ R47, R45, R124 ;  /* 0x0000007c2d2f7220 */ /* 0x000fe40000410000 */
[----:B------:R-:W1:Y:S02]  /*1a30*/  SHFL.DOWN PT, R45, R60, 0x1, 0x1f ;  /* 0x08201f003c2d7f89 */ /* 0x000e6400000e0000 */
[----:B------:R-:W-:-:S02]  /*1a40*/  FMUL.FTZ R47, R47, R63 ;  /* 0x0000003f2f2f7220 */ /* 0x000fc40000410000 */
[----:B0-----:R-:W-:-:S06]  /*1a50*/  FMUL.FTZ R63, R44, R61 ;  /* 0x0000003d2c3f7220 */ /* 0x001fcc0000410000 */
[----:B------:R-:W0:Y:S01]  /*1a60*/  SHFL.IDX PT, R63, R63, RZ, 0x1f ;  /* 0x00001fff3f3f7589 */ /* 0x000e2200000e0000 */
[----:B-1----:R-:W-:-:S04]  /*1a70*/  FADD.FTZ R45, R60, R45 ;  /* 0x0000002d3c2d7221 */ /* 0x002fc80000010000 */
[----:B------:R-:W-:Y:S01]  /*1a80*/  FFMA.FTZ R45, R44, R47, R45 ;  /* 0x0000002f2c2d7223 */ /* 0x000fe2000001002d */
[----:B------:R-:W-:-:S05]  /*1a90*/  MOV R44, c[0x0][0x1e0] ;  /* 0x00007800002c7a02 */ /* 0x000fca0000000f00 */
[----:B------:R-:W1:Y:S01]  /*1aa0*/  SHFL.IDX PT, R45, R45, RZ, 0x1f ;  /* 0x00001fff2d2d7589 */ /* 0x000e6200000e0000 */
[C---:B0-----:R-:W-:Y:S01]  /*1ab0*/  FMUL.FTZ R46, R63.reuse, R63 ;  /* 0x0000003f3f2e7220 */ /* 0x041fe20000410000 */
[----:B------:R-:W-:-:S04]  /*1ac0*/  FSEL R60, R63, RZ, !P1 ;  /* 0x000000ff3f3c7208 */ /* 0x000fc80004800000 */
[----:B------:R-:W-:Y:S01]  /*1ad0*/  FSEL R47, R46, RZ, P1 ;  /* 0x000000ff2e2f7208 */ /* 0x000fe20000800000 */
[--C-:B------:R-:W-:Y:S02]  /*1ae0*/  FADD.FTZ R34, R34, -R60.reuse ;  /* 0x8000003c22227221 */ /* 0x100fe40000010000 */
[--C-:B------:R-:W-:Y:S02]  /*1af0*/  FADD.FTZ R36, R36, -R60.reuse ;  /* 0x8000003c24247221 */ /* 0x100fe40000010000 */
[--C-:B------:R-:W-:Y:S02]  /*1b00*/  FADD.FTZ R37, R37, -R60.reuse ;  /* 0x8000003c25257221 */ /* 0x100fe40000010000 */
[--C-:B------:R-:W-:Y:S02]  /*1b10*/  FADD.FTZ R32, R32, -R60.reuse ;  /* 0x8000003c20207221 */ /* 0x100fe40000010000 */
[--C-:B------:R-:W-:Y:S02]  /*1b20*/  FADD.FTZ R62, R33, -R60.reuse ;  /* 0x8000003c213e7221 */ /* 0x100fe40000010000 */
[----:B------:R-:W-:-:S02]  /*1b30*/  FADD.FTZ R124, R35, -R60 ;  /* 0x8000003c237c7221 */ /* 0x000fc40000010000 */
[--C-:B------:R-:W-:Y:S02]  /*1b40*/  FADD.FTZ R38, R38, -R60.reuse ;  /* 0x8000003c26267221 */ /* 0x100fe40000010000 */
[--C-:B------:R-:W-:Y:S02]  /*1b50*/  FADD.FTZ R48, R48, -R60.reuse ;  /* 0x8000003c30307221 */ /* 0x100fe40000010000 */
[----:B-1----:R-:W-:Y:S01]  /*1b60*/  FFMA.FTZ R44, R45, R44, c[0x0][0x228] ;  /* 0x00008a002d2c7623 */ /* 0x002fe2000001002c */
[----:B------:R-:W-:Y:S01]  /*1b70*/  @!P0 MOV R45, 0x4 ;  /* 0x00000004002d8802 */ /* 0x000fe20000000f00 */
[----:B------:R-:W-:Y:S02]  /*1b80*/  FADD.FTZ R50, R50, -R60 ;  /* 0x8000003c32327221 */ /* 0x000fe40000010000 */
[----:B------:R-:W-:Y:S01]  /*1b90*/  FADD.FTZ R61, R44, R47 ;  /* 0x0000002f2c3d7221 */ /* 0x000fe20000010000 */
[----:B------:R-:W-:Y:S01]  /*1ba0*/  @!P0 MOV R47, 0x4 ;  /* 0x00000004002f8802 */ /* 0x000fe20000000f00 */
[----:B------:R-:W-:-:S04]  /*1bb0*/  @!P0 IMAD.WIDE R44, R110, R45, c[0x0][0x1a8] ;  /* 0x00006a006e2c8625 */ /* 0x000fc800078e022d */
[----:B------:R-:W0:Y:S01]  /*1bc0*/  MUFU.RSQ R61, R61 ;  /* 0x0000003d003d7308 */ /* 0x000e220000001400 */
[C---:B------:R-:W-:Y:S01]  /*1bd0*/  @!P0 IMAD.WIDE R46, R110.reuse, R47, c[0x0][0x1a0] ;  /* 0x000068006e2e8625 */ /* 0x040fe200078e022f */
[----:B------:R-:W-:-:S03]  /*1be0*/  IADD3 R110, R110, c[0x0][0x160], RZ ;  /* 0x000058006e6e7a10 */ /* 0x000fc60007ffe0ff */
[--C-:B------:R-:W-:Y:S01]  /*1bf0*/  FADD.FTZ R51, R51, -R60.reuse ;  /* 0x8000003c33337221 */ /* 0x100fe20000010000 */
[----:B------:R1:W-:Y:S01]  /*1c00*/  @!P0 STG.E [R46.64], R63 ;  /* 0x0000003f2e008986 */ /* 0x0003e2000c101904 */
[--C-:B------:R-:W-:Y:S02]  /*1c10*/  FADD.FTZ R52, R52, -R60.reuse ;  /* 0x8000003c34347221 */ /* 0x100fe40000010000 */
[--C-:B------:R-:W-:Y:S02]  /*1c20*/  FADD.FTZ R53, R53, -R60.reuse ;  /* 0x8000003c35357221 */ /* 0x100fe40000010000 */
[--C-:B------:R-:W-:Y:S02]  /*1c30*/  FADD.FTZ R54, R54, -R60.reuse ;  /* 0x8000003c36367221 */ /* 0x100fe40000010000 */
[--C-:B------:R-:W-:Y:S02]  /*1c40*/  FADD.FTZ R55, R55, -R60.reuse ;  /* 0x8000003c37377221 */ /* 0x100fe40000010000 */
[--C-:B------:R-:W-:Y:S01]  /*1c50*/  FADD.FTZ R56, R56, -R60.reuse ;  /* 0x8000003c38387221 */ /* 0x100fe20000010000 */
[----:B0-----:R0:W-:Y:S01]  /*1c60*/  @!P0 STG.E [R44.64], R61 ;  /* 0x0000003d2c008986 */ /* 0x0011e2000c101904 */
[----:B------:R-:W-:-:S02]  /*1c70*/  FADD.FTZ R57, R57, -R60 ;  /* 0x8000003c39397221 */ /* 0x000fc40000010000 */
[--C-:B-1----:R-:W-:Y:S02]  /*1c80*/  FADD.FTZ R46, R39, -R60.reuse ;  /* 0x8000003c272e7221 */ /* 0x102fe40000010000 */
[--C-:B------:R-:W-:Y:S02]  /*1c90*/  FADD.FTZ R58, R58, -R60.reuse ;  /* 0x8000003c3a3a7221 */ /* 0x100fe40000010000 */
[--C-:B------:R-:W-:Y:S02]  /*1ca0*/  FADD.FTZ R59, R59, -R60.reuse ;  /* 0x8000003c3b3b7221 */ /* 0x100fe40000010000 */
[--C-:B------:R-:W-:Y:S02]  /*1cb0*/  FADD.FTZ R40, R40, -R60.reuse ;  /* 0x8000003c28287221 */ /* 0x100fe40000010000 */
[--C-:B------:R-:W-:Y:S02]  /*1cc0*/  FADD.FTZ R41, R41, -R60.reuse ;  /* 0x8000003c29297221 */ /* 0x100fe40000010000 */
[----:B0-----:R-:W-:-:S02]  /*1cd0*/  FADD.FTZ R44, R49, -R60 ;  /* 0x8000003c312c7221 */ /* 0x001fc40000010000 */
[--C-:B------:R-:W-:Y:S02]  /*1ce0*/  FADD.FTZ R42, R42, -R60.reuse ;  /* 0x8000003c2a2a7221 */ /* 0x100fe40000010000 */
[----:B------:R-:W-:Y:S02]  /*1cf0*/  FMUL.FTZ R34, R61, R34 ;  /* 0x000000223d227220 */ /* 0x000fe40000410000 */
[----:B------:R-:W-:Y:S02]  /*1d00*/  FADD.FTZ R60, R43, -R60 ;  /* 0x8000003c2b3c7221 */ /* 0x000fe40000010000 */
[C---:B------:R-:W-:Y:S02]  /*1d10*/  FMUL.FTZ R36, R61.reuse, R36 ;  /* 0x000000243d247220 */ /* 0x040fe40000410000 */
[C---:B------:R-:W-:Y:S02]  /*1d20*/  FMUL.FTZ R37, R61.reuse, R37 ;  /* 0x000000253d257220 */ /* 0x040fe40000410000 */
[----:B------:R-:W-:-:S02]  /*1d30*/  FMUL.FTZ R48, R61, R48 ;  /* 0x000000303d307220 */ /* 0x000fc40000410000 */
[C---:B------:R-:W-:Y:S02]  /*1d40*/  FMUL.FTZ R44, R61.reuse, R44 ;  /* 0x0000002c3d2c7220 */ /* 0x040fe40000410000 */
[----:B------:R-:W-:Y:S02]  /*1d50*/  FFMA.FTZ R33, R92, R34, R15 ;  /* 0x000000225c217223 */ /* 0x000fe4000001000f */
[C---:B------:R-:W-:Y:S02]  /*1d60*/  FMUL.FTZ R42, R61.reuse, R42 ;  /* 0x0000002a3d2a7220 */ /* 0x040fe40000410000 */
[----:B------:R-:W-:Y:S02]  /*1d70*/  FMUL.FTZ R60, R61, R60 ;  /* 0x0000003c3d3c7220 */ /* 0x000fe40000410000 */
[----:B------:R-:W-:Y:S02]  /*1d80*/  FFMA.FTZ R34, R94, R36, R13 ;  /* 0x000000245e227223 */ /* 0x000fe4000001000d */
        /* <DEDUP_REMOVED lines=8> */
[----:B------:R-:W-:Y:S01]  /*1e10*/  FFMA.FTZ R36, R98, R48, R9 ;  /* 0x0000003062247223 */ /* 0x000fe20000010009 */
[----:B------:R-:W-:Y:S01]  /*1e20*/  LEA R48, P0, R121, c[0x0][0x208], 0x4 ;  /* 0x0000820079307a11 */ /* 0x000fe200078020ff */
[----:B------:R-:W-:Y:S02]  /*1e30*/  FFMA.FTZ R43, R101, R44, R8 ;  /* 0x0000002c652b7223 */ /* 0x000fe40000010008 */
[----:B------:R-:W-:Y:S01]  /*1e40*/  FFMA.FTZ R42, R119, R42, R64 ;  /* 0x0000002a772a7223 */ /* 0x000fe20000010040 */
[----:B------:R-:W-:Y:S01]  /*1e50*/  LEA.HI.X R49, R121, c[0x0][0x20c], RZ, 0x4, P0 ;  /* 0x0000830079317a11 */ /* 0x000fe200000f24ff */
[----:B------:R-:W-:Y:S01]  /*1e60*/  FFMA.FTZ R45, R120, R60, R67 ;  /* 0x0000003c782d7223 */ /* 0x000fe20000010043 */
[----:B------:R-:W-:Y:S01]  /*1e70*/  F2FP.BF16.PACK_AB R36, R43, R36 ;  /* 0x000000242b24723e */ /* 0x000fe200000010ff */
[C---:B------:R-:W-:Y:S01]  /*1e80*/  FMUL.FTZ R32, R61.reuse, R32 ;  /* 0x000000203d207220 */ /* 0x040fe20000410000 */
[----:B------:R-:W-:Y:S01]  /*1e90*/  ISETP.GE.AND P0, PT, R110, c[0x0][0x164], PT ;  /* 0x000059006e007a0c */ /* 0x000fe20003f06270 */
[----:B------:R-:W-:Y:S01]  /*1ea0*/  FMUL.FTZ R62, R61, R62 ;  /* 0x0000003e3d3e7220 */ /* 0x000fe20000410000 */
[----:B------:R-:W-:Y:S01]  /*1eb0*/  F2FP.BF16.PACK_AB R43, R45, R42 ;  /* 0x0000002a2d2b723e */ /* 0x000fe200000010ff */
[----:B------:R-:W-:-:S02]  /*1ec0*/  FMUL.FTZ R124, R61, R124 ;  /* 0x0000007c3d7c7220 */ /* 0x000fc40000410000 */
[----:B------:R-:W-:Y:S02]  /*1ed0*/  FFMA.FTZ R35, R96, R38, R11 ;  /* 0x0000002660237223 */ /* 0x000fe4000001000b */
[----:B------:R-:W-:Y:S02]  /*1ee0*/  FFMA.FTZ R46, R99, R46, R10 ;  /* 0x0000002e632e7223 */ /* 0x000fe4000001000a */
[----:B------:R-:W-:Y:S02]  /*1ef0*/  FFMA.FTZ R40, R117, R40, R22 ;  /* 0x0000002875287223 */ /* 0x000fe40000010016 */
[----:B------:R-:W-:Y:S01]  /*1f00*/  FFMA.FTZ R41, R118, R41, R65 ;  /* 0x0000002976297223 */ /* 0x000fe20000010041 */
[----:B------:R-:W-:Y:S01]  /*1f10*/  F2FP.BF16.PACK_AB R35, R46, R35 ;  /* 0x000000232e23723e */ /* 0x000fe200000010ff */
[C---:B------:R-:W-:Y:S01]  /*1f20*/  FMUL.FTZ R52, R61.reuse, R52 ;  /* 0x000000343d347220 */ /* 0x040fe20000410000 */
[C---:B------:R-:W-:Y:S01]  /*1f30*/  LEA R46, P1, R122.reuse, c[0x0][0x208], 0x4 ;  /* 0x000082007a2e7a11 */ /* 0x040fe200078220ff */
[----:B------:R-:W-:Y:S01]  /*1f40*/  FMUL.FTZ R53, R61, R53 ;  /* 0x000000353d357220 */ /* 0x000fe20000410000 */
[----:B------:R-:W-:Y:S01]  /*1f50*/  F2FP.BF16.PACK_AB R42, R41, R40 ;  /* 0x00000028292a723e */ /* 0x000fe200000010ff */
[C---:B------:R-:W-:Y:S01]  /*1f60*/  FMUL.FTZ R54, R61.reuse, R54 ;  /* 0x000000363d367220 */ /* 0x040fe20000410000 */
[----:B------:R-:W-:Y:S01]  /*1f70*/  LEA.HI.X R47, R122, c[0x0][0x20c], RZ, 0x4, P1 ;  /* 0x000083007a2f7a11 */ /* 0x000fe200008f24ff */
[----:B------:R-:W-:Y:S01]  /*1f80*/  FMUL.FTZ R55, R61, R55 ;  /* 0x000000373d377220 */ /* 0x000fe20000410000 */
[----:B------:R-:W-:Y:S01]  /*1f90*/  LOP3.LUT P1, RZ, R106, 0xff, RZ, 0xc0, !PT ;  /* 0x000000ff6aff7812 */ /* 0x000fe2000782c0ff */
[----:B------:R-:W-:-:S02]  /*1fa0*/  FFMA.FTZ R37, R100, R50, R7 ;  /* 0x0000003264257223 */ /* 0x000fc40000010007 */
[----:B------:R-:W-:Y:S01]  /*1fb0*/  FFMA.FTZ R44, R103, R51, R6 ;  /* 0x00000033672c7223 */ /* 0x000fe20000010006 */
[----:B------:R-:W-:Y:S01]  /*1fc0*/  SEL R106, RZ, 0x1, P1 ;  /* 0x00000001ff6a7807 */ /* 0x000fe20000800000 */
[C---:B------:R-:W-:Y:S02]  /*1fd0*/  FMUL.FTZ R56, R61.reuse, R56 ;  /* 0x000000383d387220 */ /* 0x040fe40000410000 */
[C---:B------:R-:W-:Y:S01]  /*1fe0*/  FMUL.FTZ R57, R61.reuse, R57 ;  /* 0x000000393d397220 */ /* 0x040fe20000410000 */
[----:B------:R-:W-:Y:S01]  /*1ff0*/  F2FP.BF16.PACK_AB R37, R44, R37 ;  /* 0x000000252c25723e */ /* 0x000fe200000010ff */
[----:B------:R-:W-:Y:S01]  /*2000*/  FMUL.FTZ R58, R61, R58 ;  /* 0x0000003a3d3a7220 */ /* 0x000fe20000410000 */
[----:B------:R-:W-:Y:S01]  /*2010*/  LEA R44, P2, R123, c[0x0][0x208], 0x4 ;  /* 0x000082007b2c7a11 */ /* 0x000fe200078420ff */
[----:B------:R-:W-:Y:S02]  /*2020*/  FMUL.FTZ R59, R61, R59 ;  /* 0x0000003b3d3b7220 */ /* 0x000fe40000410000 */
[----:B------:R-:W-:Y:S01]  /*2030*/  FFMA.FTZ R32, R90, R32, R17 ;  /* 0x000000205a207223 */ /* 0x000fe20000010011 */
[----:B------:R-:W-:Y:S01]  /*2040*/  LEA.HI.X R45, R123, c[0x0][0x20c], RZ, 0x4, P2 ;  /* 0x000083007b2d7a11 */ /* 0x000fe200010f24ff */
        /* <DEDUP_REMOVED lines=10> */
[----:B------:R0:W-:Y:S01]  /*20f0*/  STG.E.128 [R48.64], R32 ;  /* 0x0000002030007986 */ /* 0x0001e2000c101d04 */
[----:B------:R-:W-:Y:S01]  /*2100*/  FFMA.FTZ R50, R116, R59, R23 ;  /* 0x0000003b74327223 */ /* 0x000fe20000010017 */
[----:B------:R-:W-:Y:S01]  /*2110*/  F2FP.BF16.PACK_AB R38, R53, R38 ;  /* 0x000000263526723e */ /* 0x000fe200000010ff */
[----:B------:R-:W-:-:S02]  /*2120*/  FFMA.FTZ R40, R107, R56, R0 ;  /* 0x000000386b287223 */ /* 0x000fc40000010000 */
[----:B------:R-:W-:Y:S01]  /*2130*/  FFMA.FTZ R57, R114, R57, R21 ;  /* 0x0000003972397223 */ /* 0x000fe20000010015 */
[----:B------:R-:W-:Y:S01]  /*2140*/  F2FP.BF16.PACK_AB R41, R50, R41 ;  /* 0x000000293229723e */ /* 0x000fe200000010ff */
[----:B------:R0:W-:Y:S03]  /*2150*/  STG.E.128 [R46.64], R36 ;  /* 0x000000242e007986 */ /* 0x0001e6000c101d04 */
[----:B------:R-:W-:-:S05]  /*2160*/  F2FP.BF16.PACK_AB R40, R57, R40 ;  /* 0x000000283928723e */ /* 0x000fca00000010ff */
[----:B------:R0:W-:Y:S02]  /*2170*/  STG.E.128 [R44.64], R40 ;  /* 0x000000282c007986 */ /* 0x0001e4000c101d04 */
[----:B0-----:R-:W-:Y:S01]  /*2180*/  @P0 CALL.REL.NOINC `(.L_x_7233) ;  /* 0x0000001000000944 */ /* 0x001fe20003c00000 */
[----:B------:R-:W-:Y:S05]  /*2190*/  BRA `(.L_x_7234) ;  /* 0xffffe57000007947 */ /* 0x000fea000383ffff */
.L_x_7233:
[----:B------:R-:W-:Y:S05]  /*21a0*/  EXIT ;  /* 0x000000000000794d */ /* 0x000fea0003800000 */
.L_x_7231:
[----:B------:R-:W-:Y:S01]  /*21b0*/  HFMA2.MMA R61, -RZ, RZ, 0, 5.9604644775390625e-08 ;  /* 0x00000001ff3d7435 */ /* 0x000fe200000001ff */
[----:B------:R-:W-:Y:S02]  /*21c0*/  MOV R62, R44 ;  /* 0x0000002c003e7202 */ /* 0x000fe40000000f00 */
[----:B------:R-:W-:Y:S02]  /*21d0*/  MOV R124, 0x1f ;  /* 0x0000001f007c7802 */ /* 0x000fe40000000f00 */
[----:B------:R-:W-:Y:S02]  /*21e0*/  MOV R45, 0xffffffff ;  /* 0xffffffff002d7802 */ /* 0x000fe40000000f00 */
[----:B------:R-:W-:Y:S02]  /*21f0*/  MOV R46, 0x2210 ;  /* 0x00002210002e7802 */ /* 0x000fe40000000f00 */
[----:B------:R-:W-:Y:S05]  /*2200*/  CALL.REL.NOINC `($__internal_53_$__cuda_sm70_shflsync_bfly_p) ;  /* 0x0000068000007944 */ /* 0x000fea0003c00000 */
[----:B01----:R-:W-:Y:S05]  /*2210*/  BRA `(.L_x_7235) ;  /* 0xfffff13000007947 */ /* 0x003fea000383ffff */
.L_x_7232:
[----:B------:R-:W-:Y:S01]  /*2220*/  HFMA2.MMA R61, -RZ, RZ, 0, 1.1920928955078125e-07 ;  /* 0x00000002ff3d7435 */ /* 0x000fe200000001ff */
[----:B------:R-:W-:-:S02]  /*2230*/  MOV R124, 0x1f ;  /* 0x0000001f007c7802 */ /* 0x000fc40000000f00 */
[----:B------:R-:W-:Y:S02]  /*2240*/  MOV R45, 0xffffffff ;  /* 0xffffffff002d7802 */ /* 0x000fe40000000f00 */
[----:B------:R-:W-:Y:S02]  /*2250*/  MOV R46, 0x2270 ;  /* 0x00002270002e7802 */ /* 0x000fe40000000f00 */
[----:B0-----:R-:W-:Y:S05]  /*2260*/  CALL.REL.NOINC `($__internal_53_$__cuda_sm70_shflsync_bfly_p) ;  /* 0x0000062000007944 */ /* 0x001fea0003c00000 */
[----:B0-----:R-:W-:Y:S01]  /*2270*/  HFMA2.MMA R61, -RZ, RZ, 0, 2.384185791015625e-07 ;  /* 0x00000004ff3d7435 */ /* 0x001fe200000001ff */
[----:B-1----:R-:W-:Y:S01]  /*2280*/  FADD.FTZ R62, R62, R45 ;  /* 0x0000002d3e3e7221 */ /* 0x002fe20000010000 */
[----:B------:R-:W-:Y:S02]  /*2290*/  MOV R124, 0x1f ;  /* 0x0000001f007c7802 */ /* 0x000fe40000000f00 */
[----:B------:R-:W-:Y:S02]  /*22a0*/  MOV R45, 0xffffffff ;  /* 0xffffffff002d7802 */ /* 0x000fe40000000f00 */
[----:B------:R-:W-:Y:S02]  /*22b0*/  MOV R46, 0x22d0 ;  /* 0x000022d0002e7802 */ /* 0x000fe40000000f00 */
[----:B------:R-:W-:Y:S05]  /*22c0*/  CALL.REL.NOINC `($__internal_53_$__cuda_sm70_shflsync_bfly_p) ;  /* 0x000005c000007944 */ /* 0x000fea0003c00000 */
[----:B0-----:R-:W-:Y:S01]  /*22d0*/  HFMA2.MMA R61, -RZ, RZ, 0, 4.76837158203125e-07 ;  /* 0x00000008ff3d7435 */ /* 0x001fe200000001ff */
[----:B-1----:R-:W-:Y:S01]  /*22e0*/  FADD.FTZ R62, R62, R45 ;  /* 0x0000002d3e3e7221 */ /* 0x002fe20000010000 */
[----:B------:R-:W-:-:S02]  /*22f0*/  MOV R124, 0x1f ;  /* 0x0000001f007c7802 */ /* 0x000fc40000000f00 */
[----:B------:R-:W-:Y:S02]  /*2300*/  MOV R45, 0xffffffff ;  /* 0xffffffff002d7802 */ /* 0x000fe40000000f00 */
[----:B------:R-:W-:Y:S02]  /*2310*/  MOV R46, 0x2330 ;  /* 0x00002330002e7802 */ /* 0x000fe40000000f00 */
[----:B------:R-:W-:Y:S05]  /*2320*/  CALL.REL.NOINC `($__internal_53_$__cuda_sm70_shflsync_bfly_p) ;  /* 0x0000056000007944 */ /* 0x000fea0003c00000 */
[----:B0-----:R-:W-:Y:S01]  /*2330*/  HFMA2.MMA R61, -RZ, RZ, 0, 9.5367431640625e-07 ;  /* 0x00000010ff3d7435 */ /* 0x001fe200000001ff */
[----:B-1----:R-:W-:Y:S01]  /*2340*/  FADD.FTZ R62, R62, R45 ;  /* 0x0000002d3e3e7221 */ /* 0x002fe20000010000 */
[----:B------:R-:W-:Y:S02]  /*2350*/  MOV R124, 0x1f ;  /* 0x0000001f007c7802 */ /* 0x000fe40000000f00 */
[----:B------:R-:W-:Y:S02]  /*2360*/  MOV R45, 0xffffffff ;  /* 0xffffffff002d7802 */ /* 0x000fe40000000f00 */
[----:B------:R-:W-:Y:S02]  /*2370*/  MOV R46, 0x2390 ;  /* 0x00002390002e7802 */ /* 0x000fe40000000f00 */
[----:B------:R-:W-:Y:S05]  /*2380*/  CALL.REL.NOINC `($__internal_53_$__cuda_sm70_shflsync_bfly_p) ;  /* 0x0000050000007944 */ /* 0x000fea0003c00000 */
[----:B-1----:R-:W-:Y:S01]  /*2390*/  FADD.FTZ R44, R62, R45 ;  /* 0x0000002d3e2c7221 */ /* 0x002fe20000010000 */
[----:B0-----:R-:W-:Y:S01]  /*23a0*/  HFMA2.MMA R61, -RZ, RZ, 0, 5.9604644775390625e-08 ;  /* 0x00000001ff3d7435 */ /* 0x001fe200000001ff */
[----:B------:R-:W-:-:S02]  /*23b0*/  MOV R124, 0x1f ;  /* 0x0000001f007c7802 */ /* 0x000fc40000000f00 */
[----:B------:R-:W-:-:S04]  /*23c0*/  FMUL.FTZ R44, R44, 0.001302083372138440609 ;  /* 0x3aaaaaab2c2c7820 */ /* 0x000fc80000410000 */
        /* <DEDUP_REMOVED lines=46> */
[----:B------:R-:W-:Y:S01]  /*26b0*/  FFMA.FTZ R45, R46, R46, R45 ;  /* 0x0000002e2e2d7223 */ /* 0x000fe2000001002d */
[----:B------:R-:W-:-:S03]  /*26c0*/  MOV R46, 0x2700 ;  /* 0x00002700002e7802 */ /* 0x000fc60000000f00 */
[----:B------:R-:W-:Y:S01]  /*26d0*/  FFMA.FTZ R62, R62, R62, R45 ;  /* 0x0000003e3e3e7223 */ /* 0x000fe2000001002d */
[----:B------:R-:W-:Y:S02]  /*26e0*/  MOV R45, 0xffffffff ;  /* 0xffffffff002d7802 */ /* 0x000fe40000000f00 */
[----:B------:R-:W-:Y:S05]  /*26f0*/  CALL.REL.NOINC `($__internal_53_$__cuda_sm70_shflsync_bfly_p) ;  /* 0x0000019000007944 */ /* 0x000fea0003c00000 */
[----:B0-----:R-:W-:Y:S01]  /*2700*/  HFMA2.MMA R61, -RZ, RZ, 0, 1.1920928955078125e-07 ;  /* 0x00000002ff3d7435 */ /* 0x001fe200000001ff */
[----:B-1----:R-:W-:Y:S01]  /*2710*/  FADD.FTZ R62, R62, R45 ;  /* 0x0000002d3e3e7221 */ /* 0x002fe20000010000 */
[----:B------:R-:W-:Y:S02]  /*2720*/  MOV R124, 0x1f ;  /* 0x0000001f007c7802 */ /* 0x000fe40000000f00 */
[----:B------:R-:W-:Y:S02]  /*2730*/  MOV R45, 0xffffffff ;  /* 0xffffffff002d7802 */ /* 0x000fe40000000f00 */
[----:B------:R-:W-:Y:S02]  /*2740*/  MOV R46, 0x2760 ;  /* 0x00002760002e7802 */ /* 0x000fe40000000f00 */
[----:B------:R-:W-:Y:S05]  /*2750*/  CALL.REL.NOINC `($__internal_53_$__cuda_sm70_shflsync_bfly_p) ;  /* 0x0000013000007944 */ /* 0x000fea0003c00000 */
[----:B0-----:R-:W-:Y:S01]  /*2760*/  HFMA2.MMA R61, -RZ, RZ, 0, 2.384185791015625e-07 ;  /* 0x00000004ff3d7435 */ /* 0x001fe200000001ff */
[----:B-1----:R-:W-:Y:S01]  /*2770*/  FADD.FTZ R62, R62, R45 ;  /* 0x0000002d3e3e7221 */ /* 0x002fe20000010000 */
[----:B------:R-:W-:Y:S02]  /*2780*/  MOV R124, 0x1f ;  /* 0x0000001f007c7802 */ /* 0x000fe40000000f00 */
[----:B------:R-:W-:-:S02]  /*2790*/  MOV R45, 0xffffffff ;  /* 0xffffffff002d7802 */ /* 0x000fc40000000f00 */
[----:B------:R-:W-:Y:S02]  /*27a0*/  MOV R46, 0x27c0 ;  /* 0x000027c0002e7802 */ /* 0x000fe40000000f00 */
[----:B------:R-:W-:Y:S05]  /*27b0*/  CALL.REL.NOINC `($__internal_53_$__cuda_sm70_shflsync_bfly_p) ;  /* 0x000000d000007944 */ /* 0x000fea0003c00000 */
[----:B0-----:R-:W-:Y:S01]  /*27c0*/  HFMA2.MMA R61, -RZ, RZ, 0, 4.76837158203125e-07 ;  /* 0x00000008ff3d7435 */ /* 0x001fe200000001ff */
[----:B-1----:R-:W-:Y:S01]  /*27d0*/  FADD.FTZ R62, R62, R45 ;  /* 0x0000002d3e3e7221 */ /* 0x002fe20000010000 */
[----:B------:R-:W-:Y:S02]  /*27e0*/  MOV R124, 0x1f ;  /* 0x0000001f007c7802 */ /* 0x000fe40000000f00 */
[----:B------:R-:W-:Y:S02]  /*27f0*/  MOV R45, 0xffffffff ;  /* 0xffffffff002d7802 */ /* 0x000fe40000000f00 */
[----:B------:R-:W-:Y:S02]  /*2800*/  MOV R46, 0x2820 ;  /* 0x00002820002e7802 */ /* 0x000fe40000000f00 */
[----:B------:R-:W-:Y:S05]  /*2810*/  CALL.REL.NOINC `($__internal_53_$__cuda_sm70_shflsync_bfly_p) ;  /* 0x0000007000007944 */ /* 0x000fea0003c00000 */
[----:B0-----:R-:W-:Y:S01]  /*2820*/  HFMA2.MMA R61, -RZ, RZ, 0, 9.5367431640625e-07 ;  /* 0x00000010ff3d7435 */ /* 0x001fe200000001ff */
[----:B-1----:R-:W-:Y:S01]  /*2830*/  FADD.FTZ R62, R62, R45 ;  /* 0x0000002d3e3e7221 */ /* 0x002fe20000010000 */
[----:B------:R-:W-:Y:S02]  /*2840*/  MOV R124, 0x1f ;  /* 0x0000001f007c7802 */ /* 0x000fe40000000f00 */
[----:B------:R-:W-:-:S02]  /*2850*/  MOV R45, 0xffffffff ;  /* 0xffffffff002d7802 */ /* 0x000fc40000000f00 */
[----:B------:R-:W-:Y:S02]  /*2860*/  MOV R46, 0x2880 ;  /* 0x00002880002e7802 */ /* 0x000fe40000000f00 */
[----:B------:R-:W-:Y:S05]  /*2870*/  CALL.REL.NOINC `($__internal_53_$__cuda_sm70_shflsync_bfly_p) ;  /* 0x0000001000007944 */ /* 0x000fea0003c00000 */
[----:B01----:R-:W-:Y:S05]  /*2880*/  BRA `(.L_x_7236) ;  /* 0xffffef0000007947 */ /* 0x003fea000383ffff */
        .weak           $__internal_53_$__cuda_sm70_shflsync_bfly_p
        .type           $__internal_53_$__cuda_sm70_shflsync_bfly_p,@function
        .size           $__internal_53_$__cuda_sm70_shflsync_bfly_p,(.L_x_22141 - $__internal_53_$__cuda_sm70_shflsync_bfly_p)
$__internal_53_$__cuda_sm70_shflsync_bfly_p:
[----:B------:R-:W-:Y:S01]  /*2890*/  HFMA2.MMA R47, -RZ, RZ, 0, 0 ;  /* 0x00000000ff2f7435 */ /* 0x000fe200000001ff */
[----:B------:R-:W-:Y:S04]  /*28a0*/  WARPSYNC R45 ;  /* 0x0000002d00007348 */ /* 0x000fe80003800000 */
[----:B------:R0:W1:Y:S01]  /*28b0*/  SHFL.BFLY PT, R45, R62, R61, R124 ;  /* 0x0c00003d3e2d7389 */ /* 0x00006200000e007c */
[----:B------:R-:W-:Y:S05]  /*28c0*/  RET.REL.NODEC R46 `(_ZN10layer_norm13ln_fwd_kernelINS_13Kernel_traitsI13__nv_bfloat16S2_fS2_fjLj3072ELj1ELj1ELj4ELj16ENS_18Kernel_traits_baseILj3072ES2_S2_fS2_fjLj128EEEEELb0ELb1ELb0ELb1EEEvNS_9FwdParamsE) ;  /* 0xffffd7302e007950 */ /* 0x000fea0003c3ffff */
.L_x_7237:
        /* <DEDUP_REMOVED lines=11> */
.L_x_22141:


//--------------------- .text._ZN10layer_norm13ln_fwd_kernelINS_13Kernel_traitsI13__nv_bfloat16S2_fS2_fjLj3072ELj1ELj1ELj4ELj16ENS_18Kernel_traits_baseILj3072ES2_S2_fS2_fjLj128EEEEELb0ELb1ELb1ELb0EEEvNS_9FwdParamsE --------------------------
	.section	.text._ZN10layer_norm13ln_fwd_kernelINS_13Kernel_traitsI13__nv_bfloat16S2_fS2_fjLj3072ELj1ELj1ELj4ELj16ENS_18Kernel_traits_baseILj3072ES2_S2_fS2_fjLj128EEEEELb0ELb1ELb1ELb0EEEvNS_9FwdParamsE,"ax",@progbits
	.sectioninfo	@"SHI_REGISTERS=128"
	.align	128
        .global         _ZN10layer_norm13ln_fwd_kernelINS_13Kernel_traitsI13__nv_bfloat16S2_fS2_fjLj3072ELj1ELj1ELj4ELj16ENS_18Kernel_traits_baseILj3072ES2_S2_fS2_fjLj128EEEEELb0ELb1ELb1ELb0EEEvNS_9FwdParamsE
        .type           _ZN10layer_norm13ln_fwd_kernelINS_13Kernel_traitsI13__nv_bfloat16S2_fS2_fjLj3072ELj1ELj1ELj4ELj16ENS_18Kernel_traits_baseILj3072ES2_S2_fS2_fjLj128EEEEELb0ELb1ELb1ELb0EEEvNS_9FwdParamsE,@function
        .size           _ZN10layer_norm13ln_fwd_kernelINS_13Kernel_traitsI13__nv_bfloat16S2_fS2_fjLj3072ELj1ELj1ELj4ELj16ENS_18Kernel_traits_baseILj3072ES2_S2_fS2_fjLj128EEEEELb0ELb1ELb1ELb0EEEvNS_9FwdParamsE,(.L_x_22142 - _ZN10layer_norm13ln_fwd_kernelINS_13Kernel_traitsI13__nv_bfloat16S2_fS2_fjLj3072ELj1ELj1ELj4ELj16ENS_18Kernel_traits_baseILj3072ES2_S2_fS2_fjLj128EEEEELb0ELb1ELb1ELb0EEEvNS_9FwdParamsE)
        .other          _ZN10layer_norm13ln_fwd_kernelINS_13Kernel_traitsI13__nv_bfloat16S2_fS2_fjLj3072ELj1ELj1ELj4ELj16ENS_18Kernel_traits_baseILj3072ES2_S2_fS2_fjLj128EEEEELb0ELb1ELb1ELb0EEEvNS_9FwdParamsE,@"STO_CUDA_ENTRY STV_DEFAULT"
_ZN10layer_norm13ln_fwd_kernelINS_13Kernel_traitsI13__nv_bfloat16S2_fS2_fjLj3072ELj1ELj1ELj4ELj16ENS_18Kernel_traits_baseILj3072ES2_S2_fS2_fjLj128EEEEELb0ELb1ELb1ELb0EEEvNS_9FwdParamsE:
.text._ZN10layer_norm13ln_fwd_kernelINS_13Kernel_traitsI13__nv_bfloat16S2_fS2_fjLj3072ELj1ELj1ELj4ELj16ENS_18Kernel_traits_baseILj3072ES2_S2_fS2_fjLj128EEEEELb0ELb1ELb1ELb0EEEvNS_9FwdParamsE:
        /* <DEDUP_REMOVED lines=28> */
.L_x_7239:
[----:B0-----:R-:W-:Y:S05]  /*01c0*/  BSYNC B0 ;  /* 0x0000000000007941 */ /* 0x001fea0003800000 */
.L_x_7238:
        /* <DEDUP_REMOVED lines=16> */
.L_x_7241:
[----:B0-----:R-:W-:Y:S05]  /*02d0*/  BSYNC B0 ;  /* 0x0000000000007941 */ /* 0x001fea0003800000 */
.L_x_7240:
        /* <DEDUP_REMOVED lines=15> */
.L_x_7243:
[----:B0-----:R-:W-:Y:S05]  /*03d0*/  BSYNC B0 ;  /* 0x0000000000007941 */ /* 0x001fea0003800000 */
.L_x_7242:
[----:B------:R-:W0:Y:S02]  /*03e0*/  S2UR UR6, SR_CTAID.X ;  /* 0x00000000000679c3 */ /* 0x000e240000002500 */
[----:B0-----:R-:W-:-:S04]  /*03f0*/  LEA.HI R113, R19, UR6, RZ, 0x19 ;  /* 0x0000000613717c11 */ /* 0x001fc8000f8fc8ff */
[----:B------:R-:W-:-:S13]  /*0400*/  ISETP.GE.AND P0, PT, R113, c[0x0][0x164], PT ;  /* 0x0000590071007a0c */ /* 0x000fda0003f06270 */
[----:B------:R-:W-:Y:S05]  /*0410*/  @P0 EXIT ;  /* 0x000000000000094d */ /* 0x000fea0003800000 */
[----:B------:R-:W-:Y:S01]  /*0420*/  SHF.R.S32.HI R52, RZ, 0x3, R52 ;  /* 0x00000003ff347819 */ /* 0x000fe20000011434 */
[----:B------:R-:W-:Y:S01]  /*0430*/  IMAD.MOV.U32 R111, RZ, RZ, 0x1 ;  /* 0x00000001ff6f7424 */ /* 0x000fe200078e00ff */
[--C-:B-----5:R-:W-:Y:S01]  /*0440*/  PRMT R13, RZ, 0x5410, R6.reuse ;  /* 0x00005410ff0d7816 */ /* 0x120fe20000000006 */
[----:B------:R-:W-:Y:S01]  /*0450*/  ULDC.U8 UR6, c[0x0][0x1f0] ;  /* 0x00007c0000067ab9 */ /* 0x000fe20000000000 */
        /* <DEDUP_REMOVED lines=24> */
[----:B------:R-:W-:Y:S01]  /*05e0*/  PRMT R14, RZ, 0x7610, R5 ;  /* 0x00007610ff0e7816 */ /* 0x000fe20000000005 */
[----:B------:R-:W-:Y:S01]  /*05f0*/  IMAD.SHL.U32 R25, R25, 0x8, RZ ;  /* 0x0000000819197824 */ /* 0x000fe200078e00ff */
[--C-:B------:R-:W-:Y:S02]  /*0600*/  PRMT R5, RZ, 0x5410, R22.reuse ;  /* 0x00005410ff057816 */ /* 0x100fe40000000016 */
[----:B------:R-:W-:Y:S02]  /*0610*/  PRMT R4, RZ, 0x7610, R22 ;  /* 0x00007610ff047816 */ /* 0x000fe40000000016 */
[--C-:B------:R-:W-:Y:S01]  /*0620*/  PRMT R22, RZ, 0x5410, R26.reuse ;  /* 0x00005410ff167816 */ /* 0x100fe2000000001a */
[----:B------:R-:W0:Y:S01]  /*0630*/  I2F.U32 R25, R25 ;  /* 0x0000001900197306 */ /* 0x000e220000201000 */
[----:B------:R-:W-:-:S02]  /*0640*/  PRMT R65, RZ, 0x7610, R26 ;  /* 0x00007610ff417816 */ /* 0x000fc4000000001a */
[----:B------:R-:W-:Y:S02]  /*0650*/  SHF.L.U32 R26, R19, 0x5, RZ ;  /* 0x00000005131a7819 */ /* 0x000fe400000006ff */
[--C-:B------:R-:W-:Y:S02]  /*0660*/  PRMT R64, RZ, 0x5410, R27.reuse ;  /* 0x00005410ff407816 */ /* 0x100fe4000000001b */
[----:B------:R-:W-:Y:S02]  /*0670*/  PRMT R67, RZ, 0x7610, R27 ;  /* 0x00007610ff437816 */ /* 0x000fe4000000001b */
[----:B------:R-:W-:Y:S02]  /*0680*/  LOP3.LUT R27, R26, 0x3e0, RZ, 0xc0, !PT ;  /* 0x000003e01a1b7812 */ /* 0x000fe400078ec0ff */
[----:B------:R-:W-:Y:S02]  /*0690*/  PRMT R66, RZ, 0x5410, R44 ;  /* 0x00005410ff427816 */ /* 0x000fe4000000002c */
[----:B------:R-:W-:-:S02]  /*06a0*/  IADD3 R27, R24, -R27, RZ ;  /* 0x8000001b181b7210 */ /* 0x000fc40007ffe0ff */
[----:B------:R-:W-:Y:S01]  /*06b0*/  PRMT R69, RZ, 0x7610, R44 ;  /* 0x00007610ff457816 */ /* 0x000fe2000000002c */
[----:B0-----:R0:W1:Y:S01]  /*06c0*/  MUFU.RCP R105, R25 ;  /* 0x0000001900697308 */ /* 0x0010620000001000 */
        /* <DEDUP_REMOVED lines=49> */
[----:B01----:R-:W-:Y:S02]  /*09e0*/  PRMT R121, RZ, 0x7610, R35 ;  /* 0x00007610ff797816 */ /* 0x003fe40000000023 */
.L_x_7307:
[----:B------:R-:W-:-:S10]  /*09f0*/  HFMA2.MMA R60, -RZ, RZ, 0, 2.384185791015625e-07 ;  /* 0x00000004ff3c7435 */ /* 0x000fd400000001ff */
[----:B------:R-:W-:-:S05]  /*0a00*/  IMAD.WIDE R122, R113, R60, c[0x0][0x1d0] ;  /* 0x00007400717a7625 */ /* 0x000fca00078e023c */
[----:B------:R-:W2:Y:S01]  /*0a10*/  LDG.E R116, [R122.64] ;  /* 0x000000047a747981 */ /* 0x000ea2000c1e1900 */
[----:B------:R-:W-:-:S05]  /*0a20*/  IMAD.WIDE R60, R113, R60, c[0x0][0x1d8] ;  /* 0x00007600713c7625 */ /* 0x000fca00078e023c */
[----:B------:R0:W5:Y:S01]  /*0a30*/  LDG.E R63, [R60.64] ;  /* 0x000000043c3f7981 */ /* 0x000162000c1e1900 */
[----:B------:R-:W-:Y:S01]  /*0a40*/  IMAD R62, R113, c[0x0][0x168], RZ ;  /* 0x00005a00713e7a24 */ /* 0x000fe200078e02ff */
[----:B------:R-:W-:Y:S01]  /*0a50*/  LOP3.LUT R120, R19, 0x7f, RZ, 0xc0, !PT ;  /* 0x0000007f13787812 */ /* 0x000fe200078ec0ff */
[----:B------:R-:W-:Y:S03]  /*0a60*/  BSSY B0, `(.L_x_7244) ;  /* 0x000006d000007945 */ /* 0x000fe60003800000 */
[----:B------:R-:W-:-:S04]  /*0a70*/  SHF.R.S32.HI R125, RZ, 0x1f, R62 ;  /* 0x0000001fff7d7819 */ /* 0x000fc8000001143e */
[----:B------:R-:W-:Y:S02]  /*0a80*/  LEA.HI R125, R125, R62, RZ, 0x3 ;  /* 0x0000003e7d7d7211 */ /* 0x000fe400078f18ff */
[----:B--2---:R-:W-:-:S13]  /*0a90*/  ISETP.GE.AND P1, PT, R116, 0x1, PT ;  /* 0x000000017400780c */ /* 0x004fda0003f26270 */
[----:B------:R-:W-:-:S05]  /*0aa0*/  @P1 IADD3 R118, R116, -0x1, RZ ;  /* 0xffffffff74761810 */ /* 0x000fca0007ffe0ff */
[----:B------:R-:W-:-:S05]  /*0ab0*/  @P1 IMAD R118, R118, c[0x0][0x168], RZ ;  /* 0x00005a0076761a24 */ /* 0x000fca00078e02ff */
[----:B------:R-:W-:-:S04]  /*0ac0*/  @P1 SHF.R.S32.HI R62, RZ, 0x1f, R118 ;  /* 0x0000001fff3e1819 */ /* 0x000fc80000011476 */
[----:B------:R-:W-:Y:S02]  /*0ad0*/  @P1 LEA.HI R62, R62, R118, RZ, 0x3 ;  /* 0x000000763e3e1211 */ /* 0x000fe400078f18ff */
[----:B------:R-:W-:Y:S02]  /*0ae0*/  MOV R118, RZ ;  /* 0x000000ff00767202 */ /* 0x000fe40000000f00 */
[-C--:B------:R-:W-:Y:S02]  /*0af0*/  @P1 LEA.HI.SX32 R118, R62, R120.reuse, 0x1d ;  /* 0x000000783e761211 */ /* 0x080fe400078feaff */
[----:B------:R-:W-:Y:S02]  /*0b00*/  LEA.HI.SX32 R120, R125, R120, 0x1d ;  /* 0x000000787d787211 */ /* 0x000fe400078feaff */
        /* <DEDUP_REMOVED lines=13> */
[----:B------:R-:W-:Y:S03]  /*0be0*/  BSSY B1, `(.L_x_7246) ;  /* 0x000001c000017945 */ /* 0x000fe60003800000 */
[----:B------:R-:W-:-:S04]  /*0bf0*/  @!P6 ISETP.NE.AND.EX P2, PT, RZ, c[0x0][0x184], PT, P2 ;  /* 0x00006100ff00ea0c */ /* 0x000fc80003f45320 */
        /* <DEDUP_REMOVED lines=20> */
[----:B------:R-:W-:Y:S01]  /*0d40*/  @!P6 ISETP.NE.AND.EX P2, PT, RZ, c[0x0][0x184], PT, P2 ;  /* 0x00006100ff00ea0c */ /* 0x000fe20003f45320 */
[----:B------:R-:W-:Y:S07]  /*0d50*/  @!P6 BRA `(.L_x_7247) ;  /* 0x000000400000e947 */ /* 0x000fee0003800000 */
[----:B-----5:R-:W-:-:S05]  /*0d60*/  PRMT R36, RZ, 0x5410, R32 ;  /* 0x00005410ff247816 */ /* 0x020fca0000000020 */
[----:B------:R-:W-:-:S04]  /*0d70*/  FMUL.FTZ R36, R36, c[0x0][0x1ec] ;  /* 0x00007b0024247a20 */ /* 0x000fc80000410000 */
[----:B------:R-:W-:-:S04]  /*0d80*/  FMUL.FTZ R36, R17, R36 ;  /* 0x0000002411247220 */ /* 0x000fc80000410000 */
[----:B------:R-:W-:Y:S02]  /*0d90*/  @P0 FADD.FTZ R36, R24, R36 ;  /* 0x0000002418240221 */ /* 0x000fe40000010000 */
.L_x_7247:
[----:B------:R-:W-:Y:S05]  /*0da0*/  BSYNC B1 ;  /* 0x0000000000017941 */ /* 0x000fea0003800000 */
.L_x_7246:
[----:B------:R-:W-:Y:S01]  /*0db0*/  BSSY B1, `(.L_x_7248) ;  /* 0x0000006000017945 */ /* 0x000fe20003800000 */
[----:B------:R-:W-:Y:S05]  /*0dc0*/  @!P6 BRA `(.L_x_7249) ;  /* 0x000000400000e947 */ /* 0x000fea0003800000 */
[----:B-----5:R-:W-:-:S05]  /*0dd0*/  PRMT R37, RZ, 0x7610, R32 ;  /* 0x00007610ff257816 */ /* 0x020fca0000000020 */
[----:B------:R-:W-:-:S04]  /*0de0*/  FMUL.FTZ R37, R37, c[0x0][0x1ec] ;  /* 0x00007b0025257a20 */ /* 0x000fc80000410000 */
[----:B------:R-:W-:-:S04]  /*0df0*/  FMUL.FTZ R37, R16, R37 ;  /* 0x0000002510257220 */ /* 0x000fc80000410000 */
[----:B------:R-:W-:Y:S02]  /*0e00*/  @P0 FADD.FTZ R37, R25, R37 ;  /* 0x0000002519250221 */ /* 0x000fe40000010000 */
.L_x_7249:
[----:B------:R-:W-:Y:S05]  /*0e10*/  BSYNC B1 ;  /* 0x0000000000017941 */ /* 0x000fea0003800000 */
.L_x_7248:
[----:B------:R-:W-:Y:S01]  /*0e20*/  BSSY B1, `(.L_x_7250) ;  /* 0x0000006000017945 */ /* 0x000fe20003800000 */
[----:B------:R-:W-:Y:S05]  /*0e30*/  @!P6 BRA `(.L_x_7251) ;  /* 0x000000400000e947 */ /* 0x000fea0003800000 */
[----:B-----5:R-:W-:-:S05]  /*0e40*/  PRMT R38, RZ, 0x5410, R33 ;  /* 0x00005410ff267816 */ /* 0x020fca0000000021 */
[----:B------:R-:W-:-:S04]  /*0e50*/  FMUL.FTZ R38, R38, c[0x0][0x1ec] ;  /* 0x00007b0026267a20 */ /* 0x000fc80000410000 */
[----:B------:R-:W-:-:S04]  /*0e60*/  FMUL.FTZ R38, R15, R38 ;  /* 0x000000260f267220 */ /* 0x000fc80000410000 */
[----:B------:R-:W-:Y:S02]  /*0e70*/  @P0 FADD.FTZ R38, R26, R38 ;  /* 0x000000261a260221 */ /* 0x000fe40000010000 */
.L_x_7251:
[----:B------:R-:W-:Y:S05]  /*0e80*/  BSYNC B1 ;  /* 0x0000000000017941 */ /* 0x000fea0003800000 */
.L_x_7250:
[----:B------:R-:W-:Y:S01]  /*0e90*/  BSSY B1, `(.L_x_7252) ;  /* 0x0000006000017945 */ /* 0x000fe20003800000 */
[----:B------:R-:W-:Y:S05]  /*0ea0*/  @!P6 BRA `(.L_x_7253) ;  /* 0x000000400000e947 */ /* 0x000fea0003800000 */
[----:B-----5:R-:W-:-:S05]  /*0eb0*/  PRMT R39, RZ, 0x7610, R33 ;  /* 0x00007610ff277816 */ /* 0x020fca0000000021 */
[----:B------:R-:W-:-:S04]  /*0ec0*/  FMUL.FTZ R39, R39, c[0x0][0x1ec] ;  /* 0x00007b0027277a20 */ /* 0x000fc80000410000 */
[----:B------:R-:W-:-:S04]  /*0ed0*/  FMUL.FTZ R39, R14, R39 ;  /* 0x000000270e277220 */ /* 0x000fc80000410000 */
[----:B------:R-:W-:Y:S02]  /*0ee0*/  @P0 FADD.FTZ R39, R27, R39 ;  /* 0x000000271b270221 */ /* 0x000fe40000010000 */
.L_x_7253:
[----:B------:R-:W-:Y:S05]  /*0ef0*/  BSYNC B1 ;  /* 0x0000000000017941 */ /* 0x000fea0003800000 */
.L_x_7252:
[----:B------:R-:W-:Y:S01]  /*0f00*/  BSSY B1, `(.L_x_7254) ;  /* 0x0000006000017945 */ /* 0x000fe20003800000 */
[----:B------:R-:W-:Y:S05]  /*0f10*/  @!P6 BRA `(.L_x_7255) ;  /* 0x000000400000e947 */ /* 0x000fea0003800000 */
[----:B-----5:R-:W-:-:S05]  /*0f20*/  PRMT R40, RZ, 0x5410, R34 ;  /* 0x00005410ff287816 */ /* 0x020fca0000000022 */
[----:B------:R-:W-:-:S04]  /*0f30*/  FMUL.FTZ R40, R40, c[0x0][0x1ec] ;  /* 0x00007b0028287a20 */ /* 0x000fc80000410000 */
[----:B------:R-:W-:-:S04]  /*0f40*/  FMUL.FTZ R40, R13, R40 ;  /* 0x000000280d287220 */ /* 0x000fc80000410000 */
[----:B------:R-:W-:Y:S02]  /*0f50*/  @P0 FADD.FTZ R40, R28, R40 ;  /* 0x000000281c280221 */ /* 0x000fe40000010000 */
.L_x_7255:
[----:B------:R-:W-:Y:S05]  /*0f60*/  BSYNC B1 ;  /* 0x0000000000017941 */ /* 0x000fea0003800000 */
.L_x_7254:
[----:B------:R-:W-:Y:S01]  /*0f70*/  BSSY B1, `(.L_x_7256) ;  /* 0x0000006000017945 */ /* 0x000fe20003800000 */
[----:B------:R-:W-:Y:S05]  /*0f80*/  @!P6 BRA `(.L_x_7257) ;  /* 0x000000400000e947 */ /* 0x000fea0003800000 */
[----:B-----5:R-:W-:-:S05]  /*0f90*/  PRMT R41, RZ, 0x7610, R34 ;  /* 0x00007610ff297816 */ /* 0x020fca0000000022 */
[----:B------:R-:W-:-:S04]  /*0fa0*/  FMUL.FTZ R41, R41, c[0x0][0x1ec] ;  /* 0x00007b0029297a20 */ /* 0x000fc80000410000 */
[----:B------:R-:W-:-:S04]  /*0fb0*/  FMUL.FTZ R41, R12, R41 ;  /* 0x000000290c297220 */ /* 0x000fc80000410000 */
[----:B------:R-:W-:Y:S02]  /*0fc0*/  @P0 FADD.FTZ R41, R29, R41 ;  /* 0x000000291d290221 */ /* 0x000fe40000010000 */
.L_x_7257:
[----:B------:R-:W-:Y:S05]  /*0fd0*/  BSYNC B1 ;  /* 0x0000000000017941 */ /* 0x000fea0003800000 */
.L_x_7256:
[----:B------:R-:W-:Y:S01]  /*0fe0*/  BSSY B1, `(.L_x_7258) ;  /* 0x0000007000017945 */ /* 0x000fe20003800000 */
[----:B------:R-:W-:Y:S01]  /*0ff0*/  HFMA2.MMA R61, -RZ, RZ, 0, 1.9073486328125e-06 ;  /* 0x00000020ff3d7435 */ /* 0x000fe200000001ff */
[----:B------:R-:W-:Y:S05]  /*1000*/  @!P6 BRA `(.L_x_7259) ;  /* 0x000000400000e947 */ /* 0x000fea0003800000 */
[----:B-----5:R-:W-:-:S05]  /*1010*/  PRMT R42, RZ, 0x5410, R35 ;  /* 0x00005410ff2a7816 */ /* 0x020fca0000000023 */
[----:B------:R-:W-:-:S04]  /*1020*/  FMUL.FTZ R42, R42, c[0x0][0x1ec] ;  /* 0x00007b002a2a7a20 */ /* 0x000fc80000410000 */
[----:B------:R-:W-:-:S04]  /*1030*/  FMUL.FTZ R42, R11, R42 ;  /* 0x0000002a0b2a7220 */ /* 0x000fc80000410000 */
[----:B------:R-:W-:Y:S02]  /*1040*/  @P0 FADD.FTZ R42, R30, R42 ;  /* 0x0000002a1e2a0221 */ /* 0x000fe40000010000 */
.L_x_7259:
[----:B------:R-:W-:Y:S05]  /*1050*/  BSYNC B1 ;  /* 0x0000000000017941 */ /* 0x000fea0003800000 */
.L_x_7258:
[----:B------:R-:W-:Y:S01]  /*1060*/  BSSY B1, `(.L_x_7260) ;  /* 0x0000008000017945 */ /* 0x000fe20003800000 */
[----:B------:R-:W-:Y:S01]  /*1070*/  IMAD.WIDE.U32 R60, R120, R61, c[0x0][0x188] ;  /* 0x00006200783c7625 */ /* 0x000fe200078e003d */
[----:B------:R-:W-:Y:S01]  /*1080*/  @!P6 FSEL R43, R31, RZ, P2 ;  /* 0x000000ff1f2be208 */ /* 0x000fe20001000000 */
[----:B------:R-:W-:Y:S05]  /*1090*/  @!P6 BRA `(.L_x_7261) ;  /* 0x000000400000e947 */ /* 0x000fea0003800000 */
[----:B-----5:R-:W-:-:S05]  /*10a0*/  PRMT R43, RZ, 0x7610, R35 ;  /* 0x00007610ff2b7816 */ /* 0x020fca0000000023 */
[----:B------:R-:W-:-:S04]  /*10b0*/  FMUL.FTZ R43, R43, c[0x0][0x1ec] ;  /* 0x00007b002b2b7a20 */ /* 0x000fc80000410000 */
[----:B------:R-:W-:-:S04]  /*10c0*/  FMUL.FTZ R43, R10, R43 ;  /* 0x0000002b0a2b7220 */ /* 0x000fc80000410000 */
[----:B------:R-:W-:Y:S02]  /*10d0*/  @P0 FADD.FTZ R43, R31, R43 ;  /* 0x0000002b1f2b0221 */ /* 0x000fe40000010000 */
.L_x_7261:
[----:B------:R-:W-:Y:S05]  /*10e0*/  BSYNC B1 ;  /* 0x0000000000017941 */ /* 0x000fea0003800000 */
.L_x_7260:
[----:B------:R0:W-:Y:S01]  /*10f0*/  STG.E.128 [R60.64], R36 ;  /* 0x000000243c007986 */ /* 0x0001e2000c101d04 */
[----:B------:R-:W-:Y:S02]  /*1100*/  IADD3 R118, R118, 0x80, RZ ;  /* 0x0000008076767810 */ /* 0x000fe40007ffe0ff */
[----:B------:R-:W-:Y:S01]  /*1110*/  IADD3 R120, R120, 0x80, RZ ;  /* 0x0000008078787810 */ /* 0x000fe20007ffe0ff */
[----:B------:R0:W-:Y:S04]  /*1120*/  STG.E.128 [R60.64+0x10], R40 ;  /* 0x000010283c007986 */ /* 0x0001e8000c101d04 */
.L_x_7245:
[----:B0-----:R-:W-:Y:S05]  /*1130*/  BSYNC B0 ;  /* 0x0000000000007941 */ /* 0x001fea0003800000 */
.L_x_7244:
        /* <DEDUP_REMOVED lines=8> */
[----:B------:R-:W-:Y:S01]  /*11c0*/  ISETP.GT.AND P6, PT, R116, RZ, PT ;  /* 0x000000ff7400720c */ /* 0x000fe20003fc4270 */
[----:B------:R-:W-:-:S04]  /*11d0*/  @P1 IMAD.MOV.U32 R49, RZ, RZ, 0x10 ;  /* 0x00000010ff311424 */ /* 0x000fc800078e00ff */
[----:B------:R-:W-:-:S05]  /*11e0*/  @P1 IMAD.WIDE.U32 R48, R118, R49, c[0x0][0x170] ;  /* 0x00005c0076301625 */ /* 0x000fca00078e0031 */
[----:B-----5:R3:W5:Y:S01]  /*11f0*/  @P1 LDG.E.128 R32, [R48.64] ;  /* 0x0000000430201981 */ /* 0x020762000c1e1d00 */
[----:B------:R-:W-:Y:S02]  /*1200*/  BSSY B1, `(.L_x_7264) ;  /* 0x000001d000017945 */ /* 0x000fe40003800000 */
[----:B------:R-:W-:-:S04]  /*1210*/  @!P6 ISETP.NE.U32.AND P2, PT, RZ, c[0x0][0x180], PT ;  /* 0x00006000ff00ea0c */ /* 0x000fc80003f45070 */
        /* <DEDUP_REMOVED lines=27> */
.L_x_7265:
[----:B------:R-:W-:Y:S05]  /*13d0*/  BSYNC B1 ;  /* 0x0000000000017941 */ /* 0x000fea0003800000 */
.L_x_7264:
[----:B------:R-:W-:Y:S01]  /*13e0*/  BSSY B1, `(.L_x_7266) ;  /* 0x0000006000017945 */ /* 0x000fe20003800000 */
[----:B------:R-:W-:Y:S05]  /*13f0*/  @!P6 BRA `(.L_x_7267) ;  /* 0x000000400000e947 */ /* 0x000fea0003800000 */
[----:B-----5:R-:W-:-:S05]  /*1400*/  PRMT R45, RZ, 0x7610, R32 ;  /* 0x00007610ff2d7816 */ /* 0x020fca0000000020 */
[----:B------:R-:W-:-:S04]  /*1410*/  FMUL.FTZ R45, R45, c[0x0][0x1ec] ;  /* 0x00007b002d2d7a20 */ /* 0x000fc80000410000 */
[----:B------:R-:W-:-:S04]  /*1420*/  FMUL.FTZ R45, R8, R45 ;  /* 0x0000002d082d7220 */ /* 0x000fc80000410000 */
[----:B------:R-:W-:Y:S02]  /*1430*/  @P0 FADD.FTZ R45, R25, R45 ;  /* 0x0000002d192d0221 */ /* 0x000fe40000010000 */
.L_x_7267:
[----:B------:R-:W-:Y:S05]  /*1440*/  BSYNC B1 ;  /* 0x0000000000017941 */ /* 0x000fea0003800000 */
.L_x_7266:
[----:B------:R-:W-:Y:S01]  /*1450*/  BSSY B1, `(.L_x_7268) ;  /* 0x0000006000017945 */ /* 0x000fe20003800000 */
[----:B------:R-:W-:Y:S05]  /*1460*/  @!P6 BRA `(.L_x_7269) ;  /* 0x000000400000e947 */ /* 0x000fea0003800000 */
[----:B-----5:R-:W-:-:S05]  /*1470*/  PRMT R46, RZ, 0x5410, R33 ;  /* 0x00005410ff2e7816 */ /* 0x020fca0000000021 */
[----:B------:R-:W-:-:S04]  /*1480*/  FMUL.FTZ R46, R46, c[0x0][0x1ec] ;  /* 0x00007b002e2e7a20 */ /* 0x000fc80000410000 */
[----:B------:R-:W-:-:S04]  /*1490*/  FMUL.FTZ R46, R7, R46 ;  /* 0x0000002e072e7220 */ /* 0x000fc80000410000 */
[----:B------:R-:W-:Y:S02]  /*14a0*/  @P0 FADD.FTZ R46, R26, R46 ;  /* 0x0000002e1a2e0221 */ /* 0x000fe40000010000 */
.L_x_7269:
[----:B------:R-:W-:Y:S05]  /*14b0*/  BSYNC B1 ;  /* 0x0000000000017941 */ /* 0x000fea0003800000 */
.L_x_7268:
[----:B------:R-:W-:Y:S01]  /*14c0*/  BSSY B1, `(.L_x_7270) ;  /* 0x0000006000017945 */ /* 0x000fe20003800000 */
[----:B------:R-:W-:Y:S05]  /*14d0*/  @!P6 BRA `(.L_x_7271) ;  /* 0x000000400000e947 */ /* 0x000fea0003800000 */
[----:B-----5:R-:W-:-:S05]  /*14e0*/  PRMT R47, RZ, 0x7610, R33 ;  /* 0x00007610ff2f7816 */ /* 0x020fca0000000021 */
[----:B------:R-:W-:-:S04]  /*14f0*/  FMUL.FTZ R47, R47, c[0x0][0x1ec] ;  /* 0x00007b002f2f7a20 */ /* 0x000fc80000410000 */
[----:B------:R-:W-:-:S04]  /*1500*/  FMUL.FTZ R47, R6, R47 ;  /* 0x0000002f062f7220 */ /* 0x000fc80000410000 */
[----:B------:R-:W-:Y:S02]  /*1510*/  @P0 FADD.FTZ R47, R27, R47 ;  /* 0x0000002f1b2f0221 */ /* 0x000fe40000010000 */
.L_x_7271:
[----:B------:R-:W-:Y:S05]  /*1520*/  BSYNC B1 ;  /* 0x0000000000017941 */ /* 0x000fea0003800000 */
.L_x_7270:
[----:B------:R-:W-:Y:S01]  /*1530*/  BSSY B1, `(.L_x_7272) ;  /* 0x0000006000017945 */ /* 0x000fe20003800000 */
[----:B------:R-:W-:Y:S05]  /*1540*/  @!P6 BRA `(.L_x_7273) ;  /* 0x000000400000e947 */ /* 0x000fea0003800000 */
[----:B-----5:R-:W-:-:S05]  /*1550*/  PRMT R48, RZ, 0x5410, R34 ;  /* 0x00005410ff307816 */ /* 0x020fca0000000022 */
[----:B------:R-:W-:-:S04]  /*1560*/  FMUL.FTZ R48, R48, c[0x0][0x1ec] ;  /* 0x00007b0030307a20 */ /* 0x000fc80000410000 */
[----:B------:R-:W-:-:S04]  /*1570*/  FMUL.FTZ R48, R5, R48 ;  /* 0x0000003005307220 */ /* 0x000fc80000410000 */
[----:B------:R-:W-:Y:S02]  /*1580*/  @P0 FADD.FTZ R48, R28, R48 ;  /* 0x000000301c300221 */ /* 0x000fe40000010000 */
.L_x_7273:
[----:B------:R-:W-:Y:S05]  /*1590*/  BSYNC B1 ;  /* 0x0000000000017941 */ /* 0x000fea0003800000 */
.L_x_7272:
[----:B------:R-:W-:Y:S01]  /*15a0*/  BSSY B1, `(.L_x_7274) ;  /* 0x0000006000017945 */ /* 0x000fe20003800000 */
[----:B------:R-:W-:Y:S05]  /*15b0*/  @!P6 BRA `(.L_x_7275) ;  /* 0x000000400000e947 */ /* 0x000fea0003800000 */
[----:B-----5:R-:W-:-:S05]  /*15c0*/  PRMT R49, RZ, 0x7610, R34 ;  /* 0x00007610ff317816 */ /* 0x020fca0000000022 */
[----:B------:R-:W-:-:S04]  /*15d0*/  FMUL.FTZ R49, R49, c[0x0][0x1ec] ;  /* 0x00007b0031317a20 */ /* 0x000fc80000410000 */
[----:B------:R-:W-:-:S04]  /*15e0*/  FMUL.FTZ R49, R4, R49 ;  /* 0x0000003104317220 */ /* 0x000fc80000410000 */
[----:B------:R-:W-:Y:S02]  /*15f0*/  @P0 FADD.FTZ R49, R29, R49 ;  /* 0x000000311d310221 */ /* 0x000fe40000010000 */
.L_x_7275:
[----:B------:R-:W-:Y:S05]  /*1600*/  BSYNC B1 ;  /* 0x0000000000017941 */ /* 0x000fea0003800000 */
.L_x_7274:
[----:B------:R-:W-:Y:S01]  /*1610*/  BSSY B1, `(.L_x_7276) ;  /* 0x0000007000017945 */ /* 0x000fe20003800000 */
[----:B------:R-:W-:Y:S01]  /*1620*/  HFMA2.MMA R61, -RZ, RZ, 0, 1.9073486328125e-06 ;  /* 0x00000020ff3d7435 */ /* 0x000fe200000001ff */
[----:B------:R-:W-:Y:S05]  /*1630*/  @!P6 BRA `(.L_x_7277) ;  /* 0x000000400000e947 */ /* 0x000fea0003800000 */
[----:B-----5:R-:W-:-:S05]  /*1640*/  PRMT R50, RZ, 0x5410, R35 ;  /* 0x00005410ff327816 */ /* 0x020fca0000000023 */
[----:B------:R-:W-:-:S04]  /*1650*/  FMUL.FTZ R50, R50, c[0x0][0x1ec] ;  /* 0x00007b0032327a20 */ /* 0x000fc80000410000 */
[----:B------:R-:W-:-:S04]  /*1660*/  FMUL.FTZ R50, R3, R50 ;  /* 0x0000003203327220 */ /* 0x000fc80000410000 */
[----:B------:R-:W-:Y:S02]  /*1670*/  @P0 FADD.FTZ R50, R30, R50 ;  /* 0x000000321e320221 */ /* 0x000fe40000010000 */
.L_x_7277:
[----:B------:R-:W-:Y:S05]  /*1680*/  BSYNC B1 ;  /* 0x0000000000017941 */ /* 0x000fea0003800000 */
.L_x_7276:
        /* <DEDUP_REMOVED lines=8> */
.L_x_7279:
[----:B------:R-:W-:Y:S05]  /*1710*/  BSYNC B1 ;  /* 0x0000000000017941 */ /* 0x000fea0003800000 */
.L_x_7278:
[----:B------:R0:W-:Y:S01]  /*1720*/  STG.E.128 [R60.64], R44 ;  /* 0x0000002c3c007986 */ /* 0x0001e2000c101d04 */
[----:B------:R-:W-:Y:S02]  /*1730*/  IADD3 R118, R118, 0x80, RZ ;  /* 0x0000008076767810 */ /* 0x000fe40007ffe0ff */
[----:B------:R-:W-:Y:S01]  /*1740*/  IADD3 R120, R120, 0x80, RZ ;  /* 0x0000008078787810 */ /* 0x000fe20007ffe0ff */
[----:B------:R0:W-:Y:S04]  /*1750*/  STG.E.128 [R60.64+0x10], R48 ;  /* 0x000010303c007986 */ /* 0x0001e8000c101d04 */
.L_x_7263:
[----:B------:R-:W-:Y:S05]  /*1760*/  BSYNC B0 ;  /* 0x0000000000007941 */ /* 0x000fea0003800000 */
.L_x_7262:
        /* <DEDUP_REMOVED lines=13> */
[----:B0-----:R-:W-:Y:S01]  /*1840*/  IMAD.MOV.U32 R61, RZ, RZ, 0x20 ;  /* 0x00000020ff3d7424 */ /* 0x001fe200078e00ff */
[----:B------:R-:W-:Y:S01]  /*1850*/  @!P6 ISETP.NE.U32.AND P1, PT, RZ, c[0x0][0x180], PT ;  /* 0x00006000ff00ea0c */ /* 0x000fe20003f25070 */
[----:B------:R-:W-:Y:S01]  /*1860*/  BSSY B1, `(.L_x_7282) ;  /* 0x000001b000017945 */ /* 0x000fe20003800000 */
[----:B------:R-:W-:Y:S01]  /*1870*/  @!P6 ISETP.NE.AND.EX P2, PT, RZ, c[0x0][0x184], PT, P2 ;  /* 0x00006100ff00ea0c */ /* 0x000fe20003f45320 */
[----:B------:R-:W-:Y:S01]  /*1880*/  IMAD.WIDE.U32 R60, R120, R61, c[0x0][0x188] ;  /* 0x00006200783c7625 */ /* 0x000fe200078e003d */
[----:B------:R-:W-:Y:S02]  /*1890*/  @!P6 ISETP.NE.AND.EX P1, PT, RZ, c[0x0][0x184], PT, P1 ;  /* 0x00006100ff00ea0c */ /* 0x000fe40003f25310 */
[----:B--2---:R-:W-:Y:S02]  /*18a0*/  @!P6 FSEL R52, R24, RZ, P2 ;  /* 0x000000ff1834e208 */ /* 0x004fe40001000000 */
[----:B------:R-:W-:-:S02]  /*18b0*/  @!P6 FSEL R53, R25, RZ, P1 ;  /* 0x000000ff1935e208 */ /* 0x000fc40000800000 */
[----:B------:R-:W-:Y:S02]  /*18c0*/  @!P6 ISETP.NE.U32.AND P2, PT, RZ, c[0x0][0x180], PT ;  /* 0x00006000ff00ea0c */ /* 0x000fe40003f45070 */
[----:B------:R-:W-:Y:S02]  /*18d0*/  @!P6 ISETP.NE.U32.AND P1, PT, RZ, c[0x0][0x180], PT ;  /* 0x00006000ff00ea0c */ /* 0x000fe40003f25070 */
[----:B------:R-:W-:Y:S02]  /*18e0*/  @!P6 ISETP.NE.AND.EX P2, PT, RZ, c[0x0][0x184], PT, P2 ;  /* 0x00006100ff00ea0c */ /* 0x000fe40003f45320 */
[----:B------:R-:W-:Y:S02]  /*18f0*/  @!P6 ISETP.NE.AND.EX P1, PT, RZ, c[0x0][0x184], PT, P1 ;  /* 0x00006100ff00ea0c */ /* 0x000fe40003f25310 */
[----:B-1----:R-:W-:Y:S02]  /*1900*/  @!P6 FSEL R54, R26, RZ, P2 ;  /* 0x000000ff1a36e208 */ /* 0x002fe40001000000 */
[----:B------:R-:W-:-:S02]  /*1910*/  @!P6 FSEL R55, R27, RZ, P1 ;  /* 0x000000ff1b37e208 */ /* 0x000fc40000800000 */
[----:B------:R-:W-:Y:S02]  /*1920*/  @!P6 ISETP.NE.U32.AND P2, PT, RZ, c[0x0][0x180], PT ;  /* 0x00006000ff00ea0c */ /* 0x000fe40003f45070 */
[----:B------:R-:W-:Y:S02]  /*1930*/  @!P6 ISETP.NE.U32.AND P1, PT, RZ, c[0x0][0x180], PT ;  /* 0x00006000ff00ea0c */ /* 0x000fe40003f25070 */
[----:B------:R-:W-:Y:S02]  /*1940*/  @!P6 ISETP.NE.AND.EX P2, PT, RZ, c[0x0][0x184], PT, P2 ;  /* 0x00006100ff00ea0c */ /* 0x000fe40003f45320 */
[----:B------:R-:W-:Y:S02]  /*1950*/  @!P6 ISETP.NE.AND.EX P1, PT, RZ, c[0x0][0x184], PT, P1 ;  /* 0x00006100ff00ea0c */ /* 0x000fe40003f25310 */
[----:B---3--:R-:W-:Y:S02]  /*1960*/  @!P6 FSEL R56, R28, RZ, P2 ;  /* 0x000000ff1c38e208 */ /* 0x008fe40001000000 */
[----:B------:R-:W-:-:S02]  /*1970*/  @!P6 FSEL R57, R29, RZ, P1 ;  /* 0x000000ff1d39e208 */ /* 0x000fc40000800000 */
[----:B------:R-:W-:Y:S02]  /*1980*/  @!P6 ISETP.NE.U32.AND P2, PT, RZ, c[0x0][0x180], PT ;  /* 0x00006000ff00ea0c */ /* 0x000fe40003f45070 */
[----:B------:R-:W-:Y:S02]  /*1990*/  @!P6 ISETP.NE.U32.AND P1, PT, RZ, c[0x0][0x180], PT ;  /* 0x00006000ff00ea0c */ /* 0x000fe40003f25070 */
[----:B------:R-:W-:Y:S02]  /*19a0*/  @!P6 ISETP.NE.AND.EX P2, PT, RZ, c[0x0][0x184], PT, P2 ;  /* 0x00006100ff00ea0c */ /* 0x000fe40003f45320 */
[----:B------:R-:W-:Y:S01]  /*19b0*/  @!P6 ISETP.NE.AND.EX P1, PT, RZ, c[0x0][0x184], PT, P1 ;  /* 0x00006100ff00ea0c */ /* 0x000fe20003f25310 */
[----:B------:R-:W-:Y:S07]  /*19c0*/  @!P6 BRA `(.L_x_7283) ;  /* 0x000000400000e947 */ /* 0x000fee0003800000 */
[----:B-----5:R-:W-:-:S05]  /*19d0*/  PRMT R52, RZ, 0x5410, R32 ;  /* 0x00005410ff347816 */ /* 0x020fca0000000020 */
[----:B------:R-:W-:-:S04]  /*19e0*/  FMUL.FTZ R59, R52, c[0x0][0x1ec] ;  /* 0x00007b00343b7a20 */ /* 0x000fc80000410000 */
[----:B------:R-:W-:-:S04]  /*19f0*/  FMUL.FTZ R52, R0, R59 ;  /* 0x0000003b00347220 */ /* 0x000fc80000410000 */
[----:B------:R-:W-:Y:S02]  /*1a00*/  @P0 FADD.FTZ R52, R24, R52 ;  /* 0x0000003418340221 */ /* 0x000fe40000010000 */
.L_x_7283:
[----:B------:R-:W-:Y:S05]  /*1a10*/  BSYNC B1 ;  /* 0x0000000000017941 */ /* 0x000fea0003800000 */
.L_x_7282:
[----:B------:R-:W-:Y:S01]  /*1a20*/  BSSY B1, `(.L_x_7284) ;  /* 0x0000006000017945 */ /* 0x000fe20003800000 */
[----:B------:R-:W-:Y:S05]  /*1a30*/  @!P6 BRA `(.L_x_7285) ;  /* 0x000000400000e947 */ /* 0x000fea0003800000 */
[----:B-----5:R-:W-:-:S05]  /*1a40*/  PRMT R53, RZ, 0x7610, R32 ;  /* 0x00007610ff357816 */ /* 0x020fca0000000020 */
[----:B------:R-:W-:-:S04]  /*1a50*/  FMUL.FTZ R58, R53, c[0x0][0x1ec] ;  /* 0x00007b00353a7a20 */ /* 0x000fc80000410000 */
[----:B------:R-:W-:-:S04]  /*1a60*/  FMUL.FTZ R53, R21, R58 ;  /* 0x0000003a15357220 */ /* 0x000fc80000410000 */
[----:B------:R-:W-:Y:S02]  /*1a70*/  @P0 FADD.FTZ R53, R25, R53 ;  /* 0x0000003519350221 */ /* 0x000fe40000010000 */
.L_x_7285:
[----:B------:R-:W-:Y:S05]  /*1a80*/  BSYNC B1 ;  /* 0x0000000000017941 */ /* 0x000fea0003800000 */
.L_x_7284:
[----:B------:R-:W-:Y:S01]  /*1a90*/  BSSY B1, `(.L_x_7286) ;  /* 0x0000006000017945 */ /* 0x000fe20003800000 */
[----:B------:R-:W-:Y:S05]  /*1aa0*/  @!P6 BRA `(.L_x_7287) ;  /* 0x000000400000e947 */ /* 0x000fea0003800000 */
[----:B-----5:R-:W-:-:S05]  /*1ab0*/  PRMT R54, RZ, 0x5410, R33 ;  /* 0x00005410ff367816 */ /* 0x020fca0000000021 */
[----:B------:R-:W-:-:S04]  /*1ac0*/  FMUL.FTZ R59, R54, c[0x0][0x1ec] ;  /* 0x00007b00363b7a20 */ /* 0x000fc80000410000 */
[----:B------:R-:W-:-:S04]  /*1ad0*/  FMUL.FTZ R54, R20, R59 ;  /* 0x0000003b14367220 */ /* 0x000fc80000410000 */
[----:B------:R-:W-:Y:S02]  /*1ae0*/  @P0 FADD.FTZ R54, R26, R54 ;  /* 0x000000361a360221 */ /* 0x000fe40000010000 */
.L_x_7287:
[----:B------:R-:W-:Y:S05]  /*1af0*/  BSYNC B1 ;  /* 0x0000000000017941 */ /* 0x000fea0003800000 */
.L_x_7286:
[----:B------:R-:W-:Y:S01]  /*1b00*/  BSSY B1, `(.L_x_7288) ;  /* 0x0000006000017945 */ /* 0x000fe20003800000 */
[----:B------:R-:W-:Y:S05]  /*1b10*/  @!P6 BRA `(.L_x_7289) ;  /* 0x000000400000e947 */ /* 0x000fea0003800000 */
[----:B-----5:R-:W-:-:S05]  /*1b20*/  PRMT R55, RZ, 0x7610, R33 ;  /* 0x00007610ff377816 */ /* 0x020fca0000000021 */
[----:B------:R-:W-:-:S04]  /*1b30*/  FMUL.FTZ R58, R55, c[0x0][0x1ec] ;  /* 0x00007b00373a7a20 */ /* 0x000fc80000410000 */
[----:B------:R-:W-:-:S04]  /*1b40*/  FMUL.FTZ R55, R23, R58 ;  /* 0x0000003a17377220 */ /* 0x000fc80000410000 */
[----:B------:R-:W-:Y:S02]  /*1b50*/  @P0 FADD.FTZ R55, R27, R55 ;  /* 0x000000371b370221 */ /* 0x000fe40000010000 */
.L_x_7289:
[----:B------:R-:W-:Y:S05]  /*1b60*/  BSYNC B1 ;  /* 0x0000000000017941 */ /* 0x000fea0003800000 */
.L_x_7288:
[----:B------:R-:W-:Y:S01]  /*1b70*/  BSSY B1, `(.L_x_7290) ;  /* 0x0000006000017945 */ /* 0x000fe20003800000 */
[----:B------:R-:W-:Y:S05]  /*1b80*/  @!P6 BRA `(.L_x_7291) ;  /* 0x000000400000e947 */ /* 0x000fea0003800000 */
[----:B-----5:R-:W-:-:S05]  /*1b90*/  PRMT R56, RZ, 0x5410, R34 ;  /* 0x00005410ff387816 */ /* 0x020fca0000000022 */
[----:B------:R-:W-:-:S04]  /*1ba0*/  FMUL.FTZ R59, R56, c[0x0][0x1ec] ;  /* 0x00007b00383b7a20 */ /* 0x000fc80000410000 */
[----:B------:R-:W-:-:S04]  /*1bb0*/  FMUL.FTZ R56, R22, R59 ;  /* 0x0000003b16387220 */ /* 0x000fc80000410000 */
[----:B------:R-:W-:Y:S02]  /*1bc0*/  @P0 FADD.FTZ R56, R28, R56 ;  /* 0x000000381c380221 */ /* 0x000fe40000010000 */
.L_x_7291:
[----:B------:R-:W-:Y:S05]  /*1bd0*/  BSYNC B1 ;  /* 0x0000000000017941 */ /* 0x000fea0003800000 */
.L_x_7290:
[----:B------:R-:W-:Y:S01]  /*1be0*/  BSSY B1, `(.L_x_7292) ;  /* 0x0000006000017945 */ /* 0x000fe20003800000 */
[----:B------:R-:W-:Y:S05]  /*1bf0*/  @!P6 BRA `(.L_x_7293) ;  /* 0x000000400000e947 */ /* 0x000fea0003800000 */
[----:B-----5:R-:W-:-:S05]  /*1c00*/  PRMT R57, RZ, 0x7610, R34 ;  /* 0x00007610ff397816 */ /* 0x020fca0000000022 */
[----:B------:R-:W-:-:S04]  /*1c10*/  FMUL.FTZ R58, R57, c[0x0][0x1ec] ;  /* 0x00007b00393a7a20 */ /* 0x000fc80000410000 */
[----:B------:R-:W-:-:S04]  /*1c20*/  FMUL.FTZ R57, R65, R58 ;  /* 0x0000003a41397220 */ /* 0x000fc80000410000 */
[----:B------:R-:W-:Y:S02]  /*1c30*/  @P0 FADD.FTZ R57, R29, R57 ;  /* 0x000000391d390221 */ /* 0x000fe40000010000 */
.L_x_7293:
[----:B------:R-:W-:Y:S05]  /*1c40*/  BSYNC B1 ;  /* 0x0000000000017941 */ /* 0x000fea0003800000 */
.L_x_7292:
[----:B------:R-:W-:Y:S01]  /*1c50*/  BSSY B1, `(.L_x_7294) ;  /* 0x0000007000017945 */ /* 0x000fe20003800000 */
[----:B------:R-:W-:Y:S01]  /*1c60*/  @!P6 FSEL R58, R30, RZ, P2 ;  /* 0x000000ff1e3ae208 */ /* 0x000fe20001000000 */
[----:B------:R-:W-:Y:S05]  /*1c70*/  @!P6 BRA `(.L_x_7295) ;  /* 0x000000400000e947 */ /* 0x000fea0003800000 */
[----:B-----5:R-:W-:-:S05]  /*1c80*/  PRMT R58, RZ, 0x5410, R35 ;  /* 0x00005410ff3a7816 */ /* 0x020fca0000000023 */
[----:B------:R-:W-:-:S04]  /*1c90*/  FMUL.FTZ R59, R58, c[0x0][0x1ec] ;  /* 0x00007b003a3b7a20 */ /* 0x000fc80000410000 */
[----:B------:R-:W-:-:S04]  /*1ca0*/  FMUL.FTZ R58, R64, R59 ;  /* 0x0000003b403a7220 */ /* 0x000fc80000410000 */
[----:B------:R-:W-:Y:S02]  /*1cb0*/  @P0 FADD.FTZ R58, R30, R58 ;  /* 0x0000003a1e3a0221 */ /* 0x000fe40000010000 */
.L_x_7295:
[----:B------:R-:W-:Y:S05]  /*1cc0*/  BSYNC B1 ;  /* 0x0000000000017941 */ /* 0x000fea0003800000 */
.L_x_7294:
[----:B------:R-:W-:Y:S01]  /*1cd0*/  BSSY B1, `(.L_x_7296) ;  /* 0x0000007000017945 */ /* 0x000fe20003800000 */
[----:B------:R-:W-:Y:S01]  /*1ce0*/  @!P6 FSEL R59, R31, RZ, P1 ;  /* 0x000000ff1f3be208 */ /* 0x000fe20000800000 */
[----:B------:R-:W-:Y:S05]  /*1cf0*/  @!P6 BRA `(.L_x_7297) ;  /* 0x000000400000e947 */ /* 0x000fea0003800000 */
[----:B-----5:R-:W-:-:S05]  /*1d00*/  PRMT R59, RZ, 0x7610, R35 ;  /* 0x00007610ff3b7816 */ /* 0x020fca0000000023 */
[----:B------:R-:W-:-:S04]  /*1d10*/  FMUL.FTZ R116, R59, c[0x0][0x1ec] ;  /* 0x00007b003b747a20 */ /* 0x000fc80000410000 */
[----:B------:R-:W-:-:S04]  /*1d20*/  FMUL.FTZ R59, R67, R116 ;  /* 0x00000074433b7220 */ /* 0x000fc80000410000 */
[----:B------:R-:W-:Y:S02]  /*1d30*/  @P0 FADD.FTZ R59, R31, R59 ;  /* 0x0000003b1f3b0221 */ /* 0x000fe40000010000 */
.L_x_7297:
[----:B------:R-:W-:Y:S05]  /*1d40*/  BSYNC B1 ;  /* 0x0000000000017941 */ /* 0x000fea0003800000 */
.L_x_7296:
[----:B------:R0:W-:Y:S04]  /*1d50*/  STG.E.128 [R60.64], R52 ;  /* 0x000000343c007986 */ /* 0x0001e8000c101d04 */
[----:B------:R0:W-:Y:S02]  /*1d60*/  STG.E.128 [R60.64+0x10], R56 ;  /* 0x000010383c007986 */ /* 0x0001e4000c101d04 */
.L_x_7281:
[----:B------:R-:W-:Y:S05]  /*1d70*/  BSYNC B0 ;  /* 0x0000000000007941 */ /* 0x000fea0003800000 */
.L_x_7280:
        /* <DEDUP_REMOVED lines=33> */
.L_x_7308:
        /* <DEDUP_REMOVED lines=69> */
.L_x_7309:
        /* <DEDUP_REMOVED lines=20> */
[----:B0-----:R-:W-:Y:S02]  /*2520*/  IADD3 R116, R120, R122, RZ ;  /* 0x0000007a78747210 */ /* 0x001fe40007ffe0ff */
[----:B------:R-:W0:Y:S01]  /*2530*/  I2F R120, R120 ;  /* 0x0000007800787306 */ /* 0x000e220000201400 */
[----:B-1----:R-:W1:Y:S04]  /*2540*/  SHFL.DOWN PT, R125, R60, 0x2, 0x1f ;  /* 0x08401f003c7d7f89 */ /* 0x002e6800000e0000 */
[----:B------:R-:W2:Y:S01]  /*2550*/  SHFL.DOWN PT, R124, R61, 0x2, 0x1f ;  /* 0x08401f003d7c7f89 */ /* 0x000ea200000e0000 */
[----:B-1----:R-:W-:-:S02]  /*2560*/  FADD.FTZ R118, -R125, R60 ;  /* 0x0000003c7d767221 */ /* 0x002fc40000010100 */
[----:B0-----:R-:W-:Y:S02]  /*2570*/  FMUL.FTZ R125, R125, R120 ;  /* 0x000000787d7d7220 */ /* 0x001fe40000410000 */
[----:B------:R-:W-:Y:S02]  /*2580*/  FMUL.FTZ R118, R118, R118 ;  /* 0x0000007676767220 */ /* 0x000fe40000410000 */
[----:B------:R-:W-:Y:S02]  /*2590*/  FFMA.FTZ R125, R123, R60, R125 ;  /* 0x0000003c7b7d7223 */ /* 0x000fe4000001007d */
[----:B------:R-:W0:Y:S01]  /*25a0*/  I2F R60, R116 ;  /* 0x00000074003c7306 */ /* 0x000e220000201400 */
[----:B------:R-:W-:Y:S02]  /*25b0*/  FMUL.FTZ R118, R118, R123 ;  /* 0x0000007b76767220 */ /* 0x000fe40000410000 */
[----:B--2---:R-:W-:Y:S02]  /*25c0*/  FADD.FTZ R124, R124, R61 ;  /* 0x0000003d7c7c7221 */ /* 0x004fe40000010000 */
[----:B------:R-:W-:-:S03]  /*25d0*/  FMUL.FTZ R118, R118, R120 ;  /* 0x0000007876767220 */ /* 0x000fc60000410000 */
[----:B0-----:R-:W0:Y:S02]  /*25e0*/  MUFU.RCP R123, R60 ;  /* 0x0000003c007b7308 */ /* 0x001e240000001000 */
[C---:B0-----:R-:W-:Y:S02]  /*25f0*/  FFMA.FTZ R118, R123.reuse, R118, R124 ;  /* 0x000000767b767223 */ /* 0x041fe4000001007c */
[----:B------:R-:W-:Y:S02]  /*2600*/  FMUL.FTZ R123, R123, R125 ;  /* 0x0000007d7b7b7220 */ /* 0x000fe40000410000 */
[----:B------:R-:W0:Y:S04]  /*2610*/  SHFL.DOWN PT, R125, R116, 0x1, 0x1f ;  /* 0x08201f00747d7f89 */ /* 0x000e2800000e0000 */
[----:B------:R-:W1:Y:S01]  /*2620*/  SHFL.DOWN PT, R120, R123, 0x1, 0x1f ;  /* 0x08201f007b787f89 */ /* 0x000e6200000e0000 */
[----:B0-----:R-:W-:-:S02]  /*2630*/  IADD3 R122, R116, R125, RZ ;  /* 0x0000007d747a7210 */ /* 0x001fc40007ffe0ff */
[----:B------:R-:W0:Y:S01]  /*2640*/  I2F R125, R125 ;  /* 0x0000007d007d7306 */ /* 0x000e220000201400 */
[----:B-1----:R-:W-:-:S04]  /*2650*/  FADD.FTZ R124, R123, -R120 ;  /* 0x800000787b7c7221 */ /* 0x002fc80000010000 */
[----:B------:R-:W-:-:S03]  /*2660*/  FMUL.FTZ R61, R124, R124 ;  /* 0x0000007c7c3d7220 */ /* 0x000fc60000410000 */
[----:B------:R-:W1:Y:S01]  /*2670*/  I2F R122, R122 ;  /* 0x0000007a007a7306 */ /* 0x000e620000201400 */
[----:B------:R-:W-:Y:S02]  /*2680*/  FMUL.FTZ R124, R60, R61 ;  /* 0x0000003d3c7c7220 */ /* 0x000fe40000410000 */
[-C--:B0-----:R-:W-:Y:S02]  /*2690*/  FMUL.FTZ R120, R120, R125.reuse ;  /* 0x0000007d78787220 */ /* 0x081fe40000410000 */
[----:B------:R-:W-:Y:S02]  /*26a0*/  FMUL.FTZ R61, R124, R125 ;  /* 0x0000007d7c3d7220 */ /* 0x000fe40000410000 */
[----:B------:R-:W-:Y:S02]  /*26b0*/  FFMA.FTZ R120, R60, R123, R120 ;  /* 0x0000007b3c787223 */ /* 0x000fe40000010078 */
[----:B------:R-:W0:Y:S01]  /*26c0*/  SHFL.DOWN PT, R60, R118, 0x1, 0x1f ;  /* 0x08201f00763c7f89 */ /* 0x000e2200000e0000 */
[----:B-1----:R1:W2:Y:S02]  /*26d0*/  MUFU.RCP R116, R122 ;  /* 0x0000007a00747308 */ /* 0x0022a40000001000 */
[----:B-1----:R-:W-:-:S04]  /*26e0*/  @!P1 LEA R122, P2, R113, c[0x0][0x1a0], 0x2 ;  /* 0x00006800717a9a11 */ /* 0x002fc800078410ff */
[----:B------:R-:W-:Y:S01]  /*26f0*/  @!P1 LEA.HI.X R123, R113, c[0x0][0x1a4], R62, 0x2, P2 ;  /* 0x00006900717b9a11 */ /* 0x000fe200010f143e */
[----:B--2---:R-:W-:-:S05]  /*2700*/  FMUL.FTZ R120, R116, R120 ;  /* 0x0000007874787220 */ /* 0x004fca0000410000 */
[----:B------:R-:W1:Y:S01]  /*2710*/  SHFL.IDX PT, R125, R120, RZ, 0x1f ;  /* 0x00001fff787d7589 */ /* 0x000e6200000e0000 */
[----:B0-----:R-:W-:-:S04]  /*2720*/  FADD.FTZ R60, R118, R60 ;  /* 0x0000003c763c7221 */ /* 0x001fc80000010000 */
[----:B------:R-:W-:Y:S01]  /*2730*/  FFMA.FTZ R60, R116, R61, R60 ;  /* 0x0000003d743c7223 */ /* 0x000fe2000001003c */
[----:B------:R-:W-:-:S05]  /*2740*/  MOV R61, c[0x0][0x1e0] ;  /* 0x00007800003d7a02 */ /* 0x000fca0000000f00 */
[----:B------:R-:W0:Y:S01]  /*2750*/  SHFL.IDX PT, R60, R60, RZ, 0x1f ;  /* 0x00001fff3c3c7589 */ /* 0x000e2200000e0000 */
[----:B-1----:R-:W-:-:S03]  /*2760*/  FMUL.FTZ R116, R125, R125 ;  /* 0x0000007d7d747220 */ /* 0x002fc60000410000 */
[----:B------:R1:W-:Y:S02]  /*2770*/  @!P1 STG.E [R122.64], R125 ;  /* 0x0000007d7a009986 */ /* 0x0003e4000c101904 */
[----:B------:R-:W-:Y:S01]  /*2780*/  FSEL R116, R116, RZ, P0 ;  /* 0x000000ff74747208 */ /* 0x000fe20000000000 */
[----:B0-----:R-:W-:Y:S01]  /*2790*/  FFMA.FTZ R61, R60, R61, c[0x0][0x228] ;  /* 0x00008a003c3d7623 */ /* 0x001fe2000001003d */
[----:B------:R-:W-:-:S03]  /*27a0*/  @!P1 LEA R60, P2, R113, c[0x0][0x1a8], 0x2 ;  /* 0x00006a00713c9a11 */ /* 0x000fc600078410ff */
[----:B------:R-:W-:Y:S01]  /*27b0*/  FADD.FTZ R116, R61, R116 ;  /* 0x000000743d747221 */ /* 0x000fe20000010000 */
[----:B------:R-:W-:-:S03]  /*27c0*/  @!P1 LEA.HI.X R61, R113, c[0x0][0x1ac], R62, 0x2, P2 ;  /* 0x00006b00713d9a11 */ /* 0x000fc600010f143e */
[----:B------:R-:W0:Y:S02]  /*27d0*/  MUFU.RSQ R118, R116 ;  /* 0x0000007400767308 */ /* 0x000e240000001400 */
        /* <DEDUP_REMOVED lines=16> */
[--C-:B------:R-:W-:Y:S02]  /*28e0*/  FADD.FTZ R123, R38, -R120.reuse ;  /* 0x80000078267b7221 */ /* 0x100fe40000010000 */
[----:B------:R-:W-:-:S02]  /*28f0*/  FADD.FTZ R125, R39, -R120 ;  /* 0x80000078277d7221 */ /* 0x000fc40000010000 */
[----:B------:R-:W-:Y:S02]  /*2900*/  FFMA.FTZ R60, R66, R61, R75 ;  /* 0x0000003d423c7223 */ /* 0x000fe4000001004b */
[----:B------:R-:W-:Y:S02]  /*2910*/  FFMA.FTZ R63, R69, R63, R76 ;  /* 0x0000003f453f7223 */ /* 0x000fe4000001004c */
[C---:B------:R-:W-:Y:S02]  /*2920*/  FMUL.FTZ R123, R118.reuse, R123 ;  /* 0x0000007b767b7220 */ /* 0x040fe40000410000 */
[----:B------:R-:W-:Y:S01]  /*2930*/  FMUL.FTZ R125, R118, R125 ;  /* 0x0000007d767d7220 */ /* 0x000fe20000410000 */
[----:B------:R-:W-:Y:S01]  /*2940*/  F2FP.BF16.PACK_AB R60, R63, R60 ;  /* 0x0000003c3f3c723e */ /* 0x000fe200000010ff */
        /* <DEDUP_REMOVED lines=9> */
[----:B------:R-:W-:-:S03]  /*29e0*/  FADD.FTZ R63, R42, -R120 ;  /* 0x800000782a3f7221 */ /* 0x000fc60000010000 */
[----:B------:R-:W-:Y:S01]  /*29f0*/  F2FP.BF16.PACK_AB R62, R123, R62 ;  /* 0x0000003e7b3e723e */ /* 0x000fe200000010ff */
[----:B------:R-:W-:Y:S02]  /*2a00*/  FADD.FTZ R123, R43, -R120 ;  /* 0x800000782b7b7221 */ /* 0x000fe40000010000 */
[C---:B------:R-:W-:Y:S02]  /*2a10*/  FMUL.FTZ R63, R118.reuse, R63 ;  /* 0x0000003f763f7220 */ /* 0x040fe40000410000 */
[----:B------:R-:W-:Y:S02]  /*2a20*/  FMUL.FTZ R123, R118, R123 ;  /* 0x0000007b767b7220 */ /* 0x000fe40000410000 */
[----:B------:R-:W-:Y:S02]  /*2a30*/  FFMA.FTZ R63, R72, R63, R81 ;  /* 0x0000003f483f7223 */ /* 0x000fe40000010051 */
[----:B------:R-:W-:Y:S02]  /*2a40*/  FFMA.FTZ R122, R74, R123, R83 ;  /* 0x0000007b4a7a7223 */ /* 0x000fe40000010053 */
[----:B------:R-:W-:-:S03]  /*2a50*/  IMAD.MOV.U32 R123, RZ, RZ, 0x10 ;  /* 0x00000010ff7b7424 */ /* 0x000fc600078e00ff */
[----:B------:R-:W-:Y:S01]  /*2a60*/  F2FP.BF16.PACK_AB R63, R122, R63 ;  /* 0x0000003f7a3f723e */ /* 0x000fe200000010ff */
[C---:B------:R-:W-:Y:S01]  /*2a70*/  IMAD.WIDE.U32 R122, R116.reuse, R123, c[0x0][0x208] ;  /* 0x00008200747a7625 */ /* 0x040fe200078e007b */
[----:B------:R-:W-:-:S04]  /*2a80*/  IADD3 R116, R116, 0x80, RZ ;  /* 0x0000008074747810 */ /* 0x000fc80007ffe0ff */
[----:B------:R0:W-:Y:S03]  /*2a90*/  STG.E.128 [R122.64], R60 ;  /* 0x0000003c7a007986 */ /* 0x0001e6000c101d04 */
.L_x_7303:
[----:B------:R-:W-:Y:S05]  /*2aa0*/  BSYNC B1 ;  /* 0x0000000000017941 */ /* 0x000fea0003800000 */
.L_x_7302:
[----:B------:R-:W-:Y:S01]  /*2ab0*/  BSSY B1, `(.L_x_7304) ;  /* 0x0000022000017945 */ /* 0x000fe20003800000 */
[----:B------:R-:W-:Y:S05]  /*2ac0*/  @!P4 BRA `(.L_x_7305) ;  /* 0x000002000000c947 */ /* 0x000fea0003800000 */
[--C-:B0-----:R-:W-:Y:S02]  /*2ad0*/  FADD.FTZ R61, R44, -R120.reuse ;  /* 0x800000782c3d7221 */ /* 0x101fe40000010000 */
        /* <DEDUP_REMOVED lines=25> */
[----:B------:R-:W-:Y:S01]  /*2c70*/  FFMA.FTZ R122, R90, R123, R99 ;  /* 0x0000007b5a7a7223 */ /* 0x000fe20000010063 */
[----:B------:R-:W-:-:S04]  /*2c80*/  HFMA2.MMA R123, -RZ, RZ, 0, 9.5367431640625e-07 ;  /* 0x00000010ff7b7435 */ /* 0x000fc800000001ff */
[----:B------:R-:W-:-:S06]  /*2c90*/  F2FP.BF16.PACK_AB R63, R122, R63 ;  /* 0x0000003f7a3f723e */ /* 0x000fcc00000010ff */
[C---:B------:R-:W-:Y:S01]  /*2ca0*/  IMAD.WIDE.U32 R122, R116.reuse, R123, c[0x0][0x208] ;  /* 0x00008200747a7625 */ /* 0x040fe200078e007b */
[----:B------:R-:W-:-:S04]  /*2cb0*/  IADD3 R116, R116, 0x80, RZ ;  /* 0x0000008074747810 */ /* 0x000fc80007ffe0ff */
[----:B------:R0:W-:Y:S03]  /*2cc0*/  STG.E.128 [R122.64], R60 ;  /* 0x0000003c7a007986 */ /* 0x0001e6000c101d04 */
.L_x_7305:
[----:B------:R-:W-:Y:S05]  /*2cd0*/  BSYNC B1 ;  /* 0x0000000000017941 */ /* 0x000fea0003800000 */
.L_x_7304:
        /* <DEDUP_REMOVED lines=26> */
[----:B------:R-:W-:Y:S01]  /*2e80*/  MOV R123, 0x10 ;  /* 0x00000010007b7802 */ /* 0x000fe20000000f00 */
[----:B------:R-:W-:-:S03]  /*2e90*/  FFMA.FTZ R61, R103, R122, R114 ;  /* 0x0000007a673d7223 */ /* 0x000fc60000010072 */
[----:B------:R-:W-:Y:S01]  /*2ea0*/  F2FP.BF16.PACK_AB R62, R125, R118 ;  /* 0x000000767d3e723e */ /* 0x000fe200000010ff */
[----:B------:R-:W-:Y:S01]  /*2eb0*/  IMAD.WIDE.U32 R122, R116, R123, c[0x0][0x208] ;  /* 0x00008200747a7625 */ /* 0x000fe200078e007b */
[----:B------:R-:W-:-:S05]  /*2ec0*/  F2FP.BF16.PACK_AB R61, R61, R120 ;  /* 0x000000783d3d723e */ /* 0x000fca00000010ff */
[----:B------:R0:W-:Y:S02]  /*2ed0*/  STG.E.128 [R122.64], R60 ;  /* 0x0000003c7a007986 */ /* 0x0001e4000c101d04 */
.L_x_7301:
[----:B-1----:R-:W-:Y:S05]  /*2ee0*/  BSYNC B0 ;  /* 0x0000000000007941 */ /* 0x002fea0003800000 */
.L_x_7300:
[----:B------:R-:W-:Y:S02]  /*2ef0*/  IADD3 R113, R113, c[0x0][0x160], RZ ;  /* 0x0000580071717a10 */ /* 0x000fe40007ffe0ff */
[----:B------:R-:W-:Y:S02]  /*2f00*/  LOP3.LUT P1, RZ, R111, 0xff, RZ, 0xc0, !PT ;  /* 0x000000ff6fff7812 */ /* 0x000fe4000782c0ff */
[----:B------:R-:W-:Y:S02]  /*2f10*/  ISETP.GE.AND P0, PT, R113, c[0x0][0x164], PT ;  /* 0x0000590071007a0c */ /* 0x000fe40003f06270 */
[----:B------:R-:W-:-:S11]  /*2f20*/  SEL R111, RZ, 0x1, P1 ;  /* 0x00000001ff6f7807 */ /* 0x000fd60000800000 */
[----:B0-----:R-:W-:Y:S01]  /*2f30*/  @P0 CALL.REL.NOINC `(.L_x_7306) ;  /* 0x0000001000000944 */ /* 0x001fe20003c00000 */
[----:B------:R-:W-:Y:S05]  /*2f40*/  BRA `(.L_x_7307) ;  /* 0xffffdaa000007947 */ /* 0x000fea000383ffff */
.L_x_7306:
[----:B------:R-:W-:Y:S05]  /*2f50*/  EXIT ;  /* 0x000000000000794d */ /* 0x000fea0003800000 */
.L_x_7298:
[----:B------:R-:W-:Y:S01]  /*2f60*/  HFMA2.MMA R122, -RZ, RZ, 0, 5.9604644775390625e-08 ;  /* 0x00000001ff7a7435 */ /* 0x000fe200000001ff */
[----:B------:R-:W-:Y:S01]  /*2f70*/  MOV R120, 0x1f ;  /* 0x0000001f00787802 */ /* 0x000fe20000000f00 */
[----:B------:R-:W-:Y:S01]  /*2f80*/  IMAD.MOV.U32 R61, RZ, RZ, -0x1 ;  /* 0xffffffffff3d7424 */ /* 0x000fe200078e00ff */
[----:B------:R-:W-:-:S03]  /*2f90*/  MOV R118, 0x2fb0 ;  /* 0x00002fb000767802 */ /* 0x000fc60000000f00 */
[----:B-----5:R-:W-:Y:S05]  /*2fa0*/  CALL.REL.NOINC `($__internal_54_$__cuda_sm70_shflsync_bfly_p) ;  /* 0x0000069000007944 */ /* 0x020fea0003c00000 */
[----:B01----:R-:W-:Y:S05]  /*2fb0*/  BRA `(.L_x_7308) ;  /* 0xffffefd000007947 */ /* 0x003fea000383ffff */
.L_x_7299:
[----:B------:R-:W-:Y:S01]  /*2fc0*/  HFMA2.MMA R122, -RZ, RZ, 0, 1.1920928955078125e-07 ;  /* 0x00000002ff7a7435 */ /* 0x000fe200000001ff */
[----:B------:R-:W-:Y:S02]  /*2fd0*/  MOV R120, 0x1f ;  /* 0x0000001f00787802 */ /* 0x000fe40000000f00 */
[----:B------:R-:W-:Y:S02]  /*2fe0*/  MOV R61, 0xffffffff ;  /* 0xffffffff003d7802 */ /* 0x000fe40000000f00 */
[----:B------:R-:W-:Y:S02]  /*2ff0*/  MOV R118, 0x3010 ;  /* 0x0000301000767802 */ /* 0x000fe40000000f00 */
[----:B-----5:R-:W-:Y:S05]  /*3000*/  CALL.REL.NOINC `($__internal_54_$__cuda_sm70_shflsync_bfly_p) ;  /* 0x0000063000007944 */ /* 0x020fea0003c00000 */
[----:B0-----:R-:W-:Y:S01]  /*3010*/  HFMA2.MMA R122, -RZ, RZ, 0, 2.384185791015625e-07 ;  /* 0x00000004ff7a7435 */ /* 0x001fe200000001ff */
[----:B-1----:R-:W-:Y:S01]  /*3020*/  FADD.FTZ R123, R123, R120 ;  /* 0x000000787b7b7221 */ /* 0x002fe20000010000 */
[----:B------:R-:W-:Y:S01]  /*3030*/  MOV R61, 0xffffffff ;  /* 0xffffffff003d7802 */ /* 0x000fe20000000f00 */
[----:B------:R-:W-:Y:S01]  /*3040*/  IMAD.MOV.U32 R120, RZ, RZ, 0x1f ;  /* 0x0000001fff787424 */ /* 0x000fe200078e00ff */
[----:B------:R-:W-:-:S02]  /*3050*/  MOV R118, 0x3070 ;  /* 0x0000307000767802 */ /* 0x000fc40000000f00 */
[----:B------:R-:W-:Y:S05]  /*3060*/  CALL.REL.NOINC `($__internal_54_$__cuda_sm70_shflsync_bfly_p) ;  /* 0x000005d000007944 */ /* 0x000fea0003c00000 */
[----:B0-----:R-:W-:Y:S01]  /*3070*/  HFMA2.MMA R122, -RZ, RZ, 0, 4.76837158203125e-07 ;  /* 0x00000008ff7a7435 */ /* 0x001fe200000001ff */
[----:B-1----:R-:W-:Y:S01]  /*3080*/  FADD.FTZ R123, R123, R120 ;  /* 0x000000787b7b7221 */ /* 0x002fe20000010000 */
[----:B------:R-:W-:-:S02]  /*3090*/  MOV R120, 0x1f ;  /* 0x0000001f00787802 */ /* 0x000fc40000000f00 */
[----:B------:R-:W-:Y:S02]  /*30a0*/  MOV R61, 0xffffffff ;  /* 0xffffffff003d7802 */ /* 0x000fe40000000f00 */
[----:B------:R-:W-:Y:S02]  /*30b0*/  MOV R118, 0x30d0 ;  /* 0x000030d000767802 */ /* 0x000fe40000000f00 */
[----:B------:R-:W-:Y:S05]  /*30c0*/  CALL.REL.NOINC `($__internal_54_$__cuda_sm70_shflsync_bfly_p) ;  /* 0x0000057000007944 */ /* 0x000fea0003c00000 */
[----:B01----:R-:W-:Y:S01]  /*30d0*/  FADD.FTZ R123, R123, R120 ;  /* 0x000000787b7b7221 */ /* 0x003fe20000010000 */
[----:B------:R-:W-:Y:S01]  /*30e0*/  HFMA2.MMA R120, -RZ, RZ, 0, 1.847743988037109375e-06 ;  /* 0x0000001fff787435 */ /* 0x000fe200000001ff */
[----:B------:R-:W-:Y:S01]  /*30f0*/  IMAD.MOV.U32 R122, RZ, RZ, 0x10 ;  /* 0x00000010ff7a7424 */ /* 0x000fe200078e00ff */
[----:B------:R-:W-:Y:S02]  /*3100*/  MOV R61, 0xffffffff ;  /* 0xffffffff003d7802 */ /* 0x000fe40000000f00 */
[----:B------:R-:W-:Y:S02]  /*3110*/  MOV R118, 0x3130 ;  /* 0x0000313000767802 */ /* 0x000fe40000000f00 */
[----:B------:R-:W-:Y:S05]  /*3120*/  CALL.REL.NOINC `($__internal_54_$__cuda_sm70_shflsync_bfly_p) ;  /* 0x0000051000007944 */ /* 0x000fea0003c00000 */
[----:B-1----:R-:W-:Y:S01]  /*3130*/  FADD.FTZ R60, R123, R120 ;  /* 0x000000787b3c7221 */ /* 0x002fe20000010000 */
[----:B0-----:R-:W-:Y:S01]  /*3140*/  HFMA2.MMA R122, -RZ, RZ, 0, 5.9604644775390625e-08 ;  /* 0x00000001ff7a7435 */ /* 0x001fe200000001ff */
[----:B------:R-:W-:Y:S02]  /*3150*/  MOV R120, 0x1f ;  /* 0x0000001f00787802 */ /* 0x000fe40000000f00 */
        /* <DEDUP_REMOVED lines=51> */
[----:B------:R-:W-:Y:S02]  /*3490*/  IMAD.MOV.U32 R61, RZ, RZ, -0x1 ;  /* 0xffffffffff3d7424 */ /* 0x000fe400078e00ff */
[----:B------:R-:W-:Y:S05]  /*34a0*/  CALL.REL.NOINC `($__internal_54_$__cuda_sm70_shflsync_bfly_p) ;  /* 0x0000019000007944 */ /* 0x000fea0003c00000 */
[----:B0-----:R-:W-:Y:S01]  /*34b0*/  HFMA2.MMA R122, -RZ, RZ, 0, 1.1920928955078125e-07 ;  /* 0x00000002ff7a7435 */ /* 0x001fe200000001ff */
[----:B-1----:R-:W-:Y:S01]  /*34c0*/  FADD.FTZ R123, R123, R120 ;  /* 0x000000787b7b7221 */ /* 0x002fe20000010000 */
[----:B------:R-:W-:Y:S02]  /*34d0*/  MOV R120, 0x1f ;  /* 0x0000001f00787802 */ /* 0x000fe40000000f00 */
[----:B------:R-:W-:Y:S02]  /*34e0*/  MOV R61, 0xffffffff ;  /* 0xffffffff003d7802 */ /* 0x000fe40000000f00 */
[----:B------:R-:W-:Y:S02]  /*34f0*/  MOV R118, 0x3510 ;  /* 0x0000351000767802 */ /* 0x000fe40000000f00 */
[----:B------:R-:W-:Y:S05]  /*3500*/  CALL.REL.NOINC `($__internal_54_$__cuda_sm70_shflsync_bfly_p) ;  /* 0x0000013000007944 */ /* 0x000fea0003c00000 */
        /* <DEDUP_REMOVED lines=18> */
[----:B01----:R-:W-:Y:S05]  /*3630*/  BRA `(.L_x_7309) ;  /* 0xffffeda000007947 */ /* 0x003fea000383ffff */
        .weak           $__internal_54_$__cuda_sm70_shflsync_bfly_p
        .type           $__internal_54_$__cuda_sm70_shflsync_bfly_p,@function
        .size           $__internal_54_$__cuda_sm70_shflsync_bfly_p,(.L_x_22142 - $__internal_54_$__cuda_sm70_shflsync_bfly_p)
$__internal_54_$__cuda_sm70_shflsync_bfly_p:
[----:B------:R-:W-:Y:S01]  /*3640*/  HFMA2.MMA R125, -RZ, RZ, 0, 0 ;  /* 0x00000000ff7d7435 */ /* 0x000fe200000001ff */
[----:B------:R-:W-:Y:S01]  /*3650*/  MOV R124, R118 ;  /* 0x00000076007c7202 */ /* 0x000fe20000000f00 */
[----:B------:R-:W-:Y:S04]  /*3660*/  WARPSYNC R61 ;  /* 0x0000003d00007348 */ /* 0x000fe80003800000 */
[----:B------:R0:W1:Y:S01]  /*3670*/  SHFL.BFLY PT, R120, R123, R122, R120 ;  /* 0x0c00007a7b787389 */ /* 0x00006200000e0078 */
[----:B------:R-:W-:Y:S05]  /*3680*/  RET.REL.NODEC R124 `(_ZN10layer_norm13ln_fwd_kernelINS_13Kernel_traitsI13__nv_bfloat16S2_fS2_fjLj3072ELj1ELj1ELj4ELj16ENS_18Kernel_traits_baseILj3072ES2_S2_fS2_fjLj128EEEEELb0ELb1ELb1ELb0EEEvNS_9FwdParamsE) ;  /* 0xffffc9707c007950 */ /* 0x000fea0003c3ffff */
.L_x_7310:
        /* <DEDUP_REMOVED lines=15> */
.L_x_22142:


//--------------------- .text._ZN10layer_norm13ln_fwd_kernelINS_13Kernel_traitsI13__nv_bfloat16S2_fS2_fjLj3072ELj1ELj1ELj4ELj16ENS_18Kernel_traits_baseILj3072ES2_S2_fS2_fjLj128EEEEELb0ELb1ELb1ELb1EEEvNS_9FwdParamsE --------------------------
	.section	.text._ZN10layer_norm13ln_fwd_kernelINS_13Kernel_traitsI13__nv_bfloat16S2_fS2_fjLj3072ELj1ELj1ELj4ELj16ENS_18Kernel_traits_baseILj3072ES2_S2_fS2_fjLj128EEEEELb0ELb1ELb1ELb1EEEvNS_9FwdParamsE,"ax",@progbits
	.sectioninfo	@"SHI_REGISTERS=127"
	.align	128
        .global         _ZN10layer_norm13ln_fwd_kernelINS_13Kernel_traitsI13__nv_bfloat16S2_fS2_fjLj3072ELj1ELj1ELj4ELj16ENS_18Kernel_traits_baseILj3072ES2_S2_fS2_fjLj128EEEEELb0ELb1ELb1ELb1EEEvNS_9FwdParamsE
        .type           _ZN10layer_norm13ln_fwd_kernelINS_13Kernel_traitsI13__nv_bfloat16S2_fS2_fjLj3072ELj1ELj1ELj4ELj16ENS_18Kernel_traits_baseILj3072ES2_S2_fS2_fjLj128EEEEELb0ELb1ELb1ELb1EEEvNS_9FwdParamsE,@function
        .size           _ZN10layer_norm13ln_fwd_kernelINS_13Kernel_traitsI13__nv_bfloat16S2_fS2_fjLj3072ELj1ELj1ELj4ELj16ENS_18Kernel_traits_baseILj3072ES2_S2_fS2_fjLj128EEEEELb0ELb1ELb1ELb1EEEvNS_9FwdParamsE,(.L_x_22143 - _ZN10layer_norm13ln_fwd_kernelINS_13Kernel_traitsI13__nv_bfloat16S2_fS2_fjLj3072ELj1ELj1ELj4ELj16ENS_18Kernel_traits_baseILj3072ES2_S2_fS2_fjLj128EEEEELb0ELb1ELb1ELb1EEEvNS_9FwdParamsE)
        .other          _ZN10layer_norm13ln_fwd_kernelINS_13Kernel_traitsI13__nv_bfloat16S2_fS2_fjLj3072ELj1ELj1ELj4ELj16ENS_18Kernel_traits_baseILj3072ES2_S2_fS2_fjLj128EEEEELb0ELb1ELb1ELb1EEEvNS_9FwdParamsE,@"STO_CUDA_ENTRY STV_DEFAULT"
_ZN10layer_norm13ln_fwd_kernelINS_13Kernel_traitsI13__nv_bfloat16S2_fS2_fjLj3072ELj1ELj1ELj4ELj16ENS_18Kernel_traits_baseILj3072ES2_S2_fS2_fjLj128EEEEELb0ELb1ELb1ELb1EEEvNS_9FwdParamsE:
.text._ZN10layer_norm13ln_fwd_kernelINS_13Kernel_traitsI13__nv_bfloat16S2_fS2_fjLj3072ELj1ELj1ELj4ELj16ENS_18Kernel_traits_baseILj3072ES2_S2_fS2_fjLj128EEEEELb0ELb1ELb1ELb1EEEvNS_9FwdParamsE:
        /* <DEDUP_REMOVED lines=33> */
[----:B------:R-:W-:-:S02]  /*0210*/  SHF.L.U32 R95, R95, 0x2, RZ ;  /* 0x000000025f5f7819 */ /* 0x000fc400000006ff */
[----:B------:R-:W-:Y:S01]  /*0220*/  SHF.R.U32.HI R102, RZ, 0x5, R19 ;  /* 0x00000005ff667819 */ /* 0x000fe20000011613 */
[----:B------:R-:W-:Y:S01]  /*0230*/  HFMA2.MMA R101, -RZ, RZ, 0, 5.9604644775390625e-08 ;  /* 0x00000001ff657435 */ /* 0x000fe200000001ff */
[----:B------:R1:W5:Y:S01]  /*0240*/  LDG.E.128 R20, [R2.64] ;  /* 0x0000000402147981 */ /* 0x000362000c1e1d00 */
        /* <DEDUP_REMOVED lines=12> */
[--C-:B0-----:R-:W-:Y:S02]  /*0310*/  PRMT R5, RZ, 0x5410, R34.reuse ;  /* 0x00005410ff057816 */ /* 0x101fe40000000022 */
[----:B------:R-:W-:Y:S02]  /*0320*/  PRMT R4, RZ, 0x7610, R34 ;  /* 0x00007610ff047816 */ /* 0x000fe40000000022 */
[--C-:B-1----:R-:W-:Y:S02]  /*0330*/  PRMT R3, RZ, 0x5410, R35.reuse ;  /* 0x00005410ff037816 */ /* 0x102fe40000000023 */
        /* <DEDUP_REMOVED lines=10> */
[----:B------:R-:W-:Y:S01]  /*03e0*/  LOP3.LUT R102, R102, 0x3, RZ, 0xc0, !PT ;  /* 0x0000000366667812 */ /* 0x000fe200078ec0ff */
[----:B------:R-:W-:Y:S01]  /*03f0*/  ULDC.U8 UR6, c[0x0][0x1f0] ;  /* 0x00007c0000067ab9 */ /* 0x000fe20000000000 */
[--C-:B--2---:R-:W-:Y:S02]  /*0400*/  PRMT R92, RZ, 0x5410, R63.reuse ;  /* 0x00005410ff5c7816 */ /* 0x104fe4000000003f */
[----:B------:R-:W-:Y:S02]  /*0410*/  PRMT R97, RZ, 0x7610, R63 ;  /* 0x00007610ff617816 */ /* 0x000fe4000000003f */
[----:B---3--:R-:W-:-:S02]  /*0420*/  PRMT R63, RZ, 0x5410, R67 ;  /* 0x00005410ff3f7816 */ /* 0x008fc40000000043 */
[----:B------:R-:W-:Y:S02]  /*0430*/  PRMT R67, RZ, 0x7610, R67 ;  /* 0x00007610ff437816 */ /* 0x000fe40000000043 */
[----:B----4-:R-:W-:Y:S02]  /*0440*/  PRMT R98, RZ, 0x5410, R69 ;  /* 0x00005410ff627816 */ /* 0x010fe40000000045 */
[--C-:B------:R-:W-:Y:S02]  /*0450*/  PRMT R100, RZ, 0x5410, R70.reuse ;  /* 0x00005410ff647816 */ /* 0x100fe40000000046 */
        /* <DEDUP_REMOVED lines=11> */
[----:B------:R-:W-:Y:S02]  /*0510*/  IADD3 R70, R95, 0x4, RZ ;  /* 0x000000045f467810 */ /* 0x000fe40007ffe0ff */
[--C-:B------:R-:W-:Y:S02]  /*0520*/  PRMT R99, RZ, 0x5410, R72.reuse ;  /* 0x00005410ff637816 */ /* 0x100fe40000000048 */
[----:B------:R-:W-:Y:S02]  /*0530*/  PRMT R104, RZ, 0x7610, R72 ;  /* 0x00007610ff687816 */ /* 0x000fe40000000048 */
[----:B------:R-:W-:-:S02]  /*0540*/  PRMT R105, RZ, 0x5410, R73 ;  /* 0x00005410ff697816 */ /* 0x000fc40000000049 */
[----:B------:R-:W-:Y:S02]  /*0550*/  PRMT R106, RZ, 0x7610, R73 ;  /* 0x00007610ff6a7816 */ /* 0x000fe40000000049 */
[----:B------:R-:W-:Y:S02]  /*0560*/  PRMT R74, RZ, 0x7610, R74 ;  /* 0x00007610ff4a7816 */ /* 0x000fe4000000004a */
[----:B------:R-:W-:Y:S02]  /*0570*/  PRMT R109, RZ, 0x7610, R68 ;  /* 0x00007610ff6d7816 */ /* 0x000fe40000000044 */
.L_x_7364:
[----:B------:R-:W-:-:S05]  /*0580*/  MOV R41, 0x4 ;  /* 0x0000000400297802 */ /* 0x000fca0000000f00 */
[----:B------:R-:W-:-:S05]  /*0590*/  IMAD.WIDE R38, R94, R41, c[0x0][0x1d0] ;  /* 0x000074005e267625 */ /* 0x000fca00078e0229 */
[----:B------:R0:W2:Y:S01]  /*05a0*/  LDG.E R42, [R38.64] ;  /* 0x00000004262a7981 */ /* 0x0000a2000c1e1900 */
        /* <DEDUP_REMOVED lines=8> */
[----:B------:R1:W3:Y:S04]  /*0630*/  @P0 LDG.E.128 R24, [R36.64] ;  /* 0x0000000424180981 */ /* 0x0002e8000c1e1d00 */
[----:B------:R1:W4:Y:S01]  /*0640*/  @P0 LDG.E.128 R28, [R36.64+0x10] ;  /* 0x00001004241c0981 */ /* 0x000322000c1e1d00 */
[----:B0-----:R-:W-:Y:S01]  /*0650*/  IMAD.WIDE R38, R94, R41, c[0x0][0x1d8] ;  /* 0x000076005e267625 */ /* 0x001fe200078e0229 */
[----:B------:R-:W-:Y:S02]  /*0660*/  MOV R56, RZ ;  /* 0x000000ff00387202 */ /* 0x000fe40000000f00 */
[----:B------:R-:W-:Y:S02]  /*0670*/  MOV R72, 0x20 ;  /* 0x0000002000487802 */ /* 0x000fe40000000f00 */
[C---:B------:R-:W-:Y:S01]  /*0680*/  IADD3 R55, R49.reuse, 0x80, RZ ;  /* 0x0000008031377810 */ /* 0x040fe20007ffe0ff */
[----:B------:R-:W-:Y:S01]  /*0690*/  BSSY B0, `(.L_x_7311) ;  /* 0x000002c000007945 */ /* 0x000fe20003800000 */
[----:B-----5:R0:W5:Y:S01]  /*06a0*/  LDG.E R108, [R38.64] ;  /* 0x00000004266c7981 */ /* 0x020162000c1e1900 */
[----:B------:R-:W-:-:S04]  /*06b0*/  IMAD.WIDE.U32 R46, R49, R72, c[0x0][0x188] ;  /* 0x00006200312e7625 */ /* 0x000fc800078e0048 */
[----:B------:R-:W-:Y:S01]  /*06c0*/  @P0 IMAD.WIDE.U32 R44, R55, R72, c[0x0][0x180] ;  /* 0x00006000372c0625 */ /* 0x000fe200078e0048 */
[C---:B--2---:R-:W-:Y:S02]  /*06d0*/  ISETP.GE.AND P5, PT, R42.reuse, 0x1, PT ;  /* 0x000000012a00780c */ /* 0x044fe40003fa6270 */
[----:B------:R-:W-:-:S11]  /*06e0*/  ISETP.GT.AND P6, PT, R42, RZ, PT ;  /* 0x000000ff2a00720c */ /* 0x000fd60003fc4270 */
[----:B------:R-:W-:Y:S02]  /*06f0*/  @P5 IADD3 R40, R42, -0x1, RZ ;  /* 0xffffffff2a285810 */ /* 0x000fe40007ffe0ff */
[----:B-1----:R-:W-:-:S03]  /*0700*/  @P5 MOV R37, 0x10 ;  /* 0x0000001000255802 */ /* 0x002fc60000000f00 */
[----:B------:R-:W-:-:S05]  /*0710*/  @P5 IMAD R40, R40, c[0x0][0x168], RZ ;  /* 0x00005a0028285a24 */ /* 0x000fca00078e02ff */
[----:B------:R-:W-:-:S04]  /*0720*/  @P5 SHF.R.S32.HI R41, RZ, 0x1f, R40 ;  /* 0x0000001fff295819 */ /* 0x000fc80000011428 */
[----:B------:R-:W-:-:S04]  /*0730*/  @P5 LEA.HI R41, R41, R40, RZ, 0x3 ;  /* 0x0000002829295211 */ /* 0x000fc800078f18ff */
[----:B------:R-:W-:Y:S02]  /*0740*/  @P5 LEA.HI.SX32 R56, R41, R18, 0x1d ;  /* 0x0000001229385211 */ /* 0x000fe400078feaff */
[----:B------:R-:W-:Y:S02]  /*0750*/  @!P6 ISETP.NE.U32.AND P1, PT, RZ, c[0x0][0x180], PT ;  /* 0x00006000ff00ea0c */ /* 0x000fe40003f25070 */
[----:B------:R-:W-:Y:S01]  /*0760*/  @!P6 ISETP.NE.U32.AND P2, PT, RZ, c[0x0][0x180], PT ;  /* 0x00006000ff00ea0c */ /* 0x000fe20003f45070 */
[----:B------:R-:W-:Y:S01]  /*0770*/  @P5 IMAD.WIDE.U32 R36, R56, R37, c[0x0][0x170] ;  /* 0x00005c0038245625 */ /* 0x000fe200078e0025 */
[----:B------:R-:W-:Y:S02]  /*0780*/  @!P6 ISETP.NE.U32.AND P4, PT, RZ, c[0x0][0x180], PT ;  /* 0x00006000ff00ea0c */ /* 0x000fe40003f85070 */
[----:B------:R-:W-:Y:S02]  /*0790*/  @!P6 ISETP.NE.U32.AND P3, PT, RZ, c[0x0][0x180], PT ;  /* 0x00006000ff00ea0c */ /* 0x000fe40003f65070 */
[----:B------:R-:W-:Y:S01]  /*07a0*/  @!P6 ISETP.NE.AND.EX P1, PT, RZ, c[0x0][0x184], PT, P1 ;  /* 0x00006100ff00ea0c */ /* 0x000fe20003f25310 */
[----:B------:R4:W5:Y:S01]  /*07b0*/  @P5 LDG.E.128 R32, [R36.64] ;  /* 0x0000000424205981 */ /* 0x000962000c1e1d00 */
[----:B------:R-:W-:-:S02]  /*07c0*/  @!P6 ISETP.NE.AND.EX P2, PT, RZ, c[0x0][0x184], PT, P2 ;  /* 0x00006100ff00ea0c */ /* 0x000fc40003f45320 */
[----:B------:R-:W-:Y:S02]  /*07d0*/  @!P6 ISETP.NE.AND.EX P4, PT, RZ, c[0x0][0x184], PT, P4 ;  /* 0x00006100ff00ea0c */ /* 0x000fe40003f85340 */
[----:B------:R-:W-:Y:S02]  /*07e0*/  @!P6 ISETP.NE.AND.EX P3, PT, RZ, c[0x0][0x184], PT, P3 ;  /* 0x00006100ff00ea0c */ /* 0x000fe40003f65330 */
[----:B---3--:R-:W-:Y:S02]  /*07f0*/  @!P6 FSEL R41, R25, RZ, P1 ;  /* 0x000000ff1929e208 */ /* 0x008fe40000800000 */
[----:B------:R-:W-:Y:S02]  /*0800*/  @!P6 FSEL R42, R26, RZ, P2 ;  /* 0x000000ff1a2ae208 */ /* 0x000fe40001000000 */
[----:B------:R-:W-:Y:S02]  /*0810*/  @!P6 FSEL R43, R27, RZ, P4 ;  /* 0x000000ff1b2be208 */ /* 0x000fe40002000000 */
[----:B----4-:R-:W-:-:S02]  /*0820*/  @!P6 FSEL R36, R28, RZ, P3 ;  /* 0x000000ff1c24e208 */ /* 0x010fc40001800000 */
[----:B------:R-:W-:Y:S02]  /*0830*/  @!P6 ISETP.NE.U32.AND P1, PT, RZ, c[0x0][0x180], PT ;  /* 0x00006000ff00ea0c */ /* 0x000fe40003f25070 */
[----:B------:R-:W-:Y:S02]  /*0840*/  @!P6 ISETP.NE.U32.AND P2, PT, RZ, c[0x0][0x180], PT ;  /* 0x00006000ff00ea0c */ /* 0x000fe40003f45070 */
[----:B------:R-:W-:Y:S02]  /*0850*/  @!P6 ISETP.NE.U32.AND P4, PT, RZ, c[0x0][0x180], PT ;  /* 0x00006000ff00ea0c */ /* 0x000fe40003f85070 */
[----:B------:R-:W-:Y:S02]  /*0860*/  @!P6 ISETP.NE.U32.AND P3, PT, RZ, c[0x0][0x180], PT ;  /* 0x00006000ff00ea0c */ /* 0x000fe40003f65070 */
[----:B------:R-:W-:Y:S02]  /*0870*/  @!P6 ISETP.NE.AND.EX P2, PT, RZ, c[0x0][0x184], PT, P2 ;  /* 0x00006100ff00ea0c */ /* 0x000fe40003f45320 */
[----:B------:R-:W-:-:S02]  /*0880*/  @!P6 ISETP.NE.AND.EX P4, PT, RZ, c[0x0][0x184], PT, P4 ;  /* 0x00006100ff00ea0c */ /* 0x000fc40003f85340 */
[----:B------:R-:W-:Y:S02]  /*0890*/  @!P6 ISETP.NE.AND.EX P3, PT, RZ, c[0x0][0x184], PT, P3 ;  /* 0x00006100ff00ea0c */ /* 0x000fe40003f65330 */
[----:B------:R-:W-:Y:S02]  /*08a0*/  @!P6 ISETP.NE.AND.EX P1, PT, RZ, c[0x0][0x184], PT, P1 ;  /* 0x00006100ff00ea0c */ /* 0x000fe40003f25310 */
[----:B------:R-:W-:Y:S02]  /*08b0*/  @!P6 FSEL R37, R29, RZ, P2 ;  /* 0x000000ff1d25e208 */ /* 0x000fe40001000000 */
[----:B0-----:R-:W-:Y:S02]  /*08c0*/  @!P6 FSEL R38, R30, RZ, P4 ;  /* 0x000000ff1e26e208 */ /* 0x001fe40002000000 */
[----:B------:R-:W-:Y:S02]  /*08d0*/  @!P6 FSEL R39, R31, RZ, P3 ;  /* 0x000000ff1f27e208 */ /* 0x000fe40001800000 */
[----:B------:R-:W-:Y:S01]  /*08e0*/  @!P6 FSEL R40, R24, RZ, P1 ;  /* 0x000000ff1828e208 */ /* 0x000fe20000800000 */
[----:B------:R-:W-:Y:S05]  /*08f0*/  @!P6 BRA `(.L_x_7312) ;  /* 0x000000500000e947 */ /* 0x000fea0003800000 */
[----:B-----5:R-:W-:Y:S02]  /*0900*/  PRMT R40, RZ, 0x5410, R32 ;  /* 0x00005410ff287816 */ /* 0x020fe40000000020 */
[----:B------:R-:W-:-:S03]  /*0910*/  PRMT R51, RZ, 0x5410, R60 ;  /* 0x00005410ff337816 */ /* 0x000fc6000000003c */
[----:B------:R-:W-:-:S04]  /*0920*/  FMUL.FTZ R40, R40, c[0x0][0x1ec] ;  /* 0x00007b0028287a20 */ /* 0x000fc80000410000 */
[----:B------:R-:W-:-:S04]  /*0930*/  FMUL.FTZ R40, R40, R51 ;  /* 0x0000003328287220 */ /* 0x000fc80000410000 */
[----:B------:R-:W-:Y:S02]  /*0940*/  @P0 FADD.FTZ R40, R24, R40 ;  /* 0x0000002818280221 */ /* 0x000fe40000010000 */
.L_x_7312:
[----:B------:R-:W-:Y:S05]  /*0950*/  BSYNC B0 ;  /* 0x0000000000007941 */ /* 0x000fea0003800000 */
.L_x_7311:
[----:B------:R-:W-:Y:S01]  /*0960*/  BSSY B0, `(.L_x_7313) ;  /* 0x0000007000007945 */ /* 0x000fe20003800000 */
[----:B------:R-:W-:Y:S05]  /*0970*/  @!P6 BRA `(.L_x_7314) ;  /* 0x000000500000e947 */ /* 0x000fea0003800000 */
[----:B-----5:R-:W-:Y:S02]  /*0980*/  PRMT R41, RZ, 0x7610, R32 ;  /* 0x00007610ff297816 */ /* 0x020fe40000000020 */
[----:B------:R-:W-:-:S03]  /*0990*/  PRMT R48, RZ, 0x7610, R60 ;  /* 0x00007610ff307816 */ /* 0x000fc6000000003c */
[----:B------:R-:W-:-:S04]  /*09a0*/  FMUL.FTZ R41, R41, c[0x0][0x1ec] ;  /* 0x00007b0029297a20 */ /* 0x000fc80000410000 */
[----:B------:R-:W-:-:S04]  /*09b0*/  FMUL.FTZ R41, R41, R48 ;  /* 0x0000003029297220 */ /* 0x000fc80000410000 */
[----:B------:R-:W-:Y:S02]  /*09c0*/  @P0 FADD.FTZ R41, R25, R41 ;  /* 0x0000002919290221 */ /* 0x000fe40000010000 */
.L_x_7314:
[----:B------:R-:W-:Y:S05]  /*09d0*/  BSYNC B0 ;  /* 0x0000000000007941 */ /* 0x000fea0003800000 */
.L_x_7313:
[----:B------:R-:W-:Y:S01]  /*09e0*/  BSSY B0, `(.L_x_7315) ;  /* 0x0000007000007945 */ /* 0x000fe20003800000 */
[----:B------:R-:W-:Y:S05]  /*09f0*/  @!P6 BRA `(.L_x_7316) ;  /* 0x000000500000e947 */ /* 0x000fea0003800000 */
[----:B-----5:R-:W-:Y:S02]  /*0a00*/  PRMT R42, RZ, 0x5410, R33 ;  /* 0x00005410ff2a7816 */ /* 0x020fe40000000021 */
[----:B------:R-:W-:-:S03]  /*0a10*/  PRMT R51, RZ, 0x5410, R61 ;  /* 0x00005410ff337816 */ /* 0x000fc6000000003d */
[----:B------:R-:W-:-:S04]  /*0a20*/  FMUL.FTZ R42, R42, c[0x0][0x1ec] ;  /* 0x00007b002a2a7a20 */ /* 0x000fc80000410000 */
[----:B------:R-:W-:-:S04]  /*0a30*/  FMUL.FTZ R42, R42, R51 ;  /* 0x000000332a2a7220 */ /* 0x000fc80000410000 */
[----:B------:R-:W-:Y:S02]  /*0a40*/  @P0 FADD.FTZ R42, R26, R42 ;  /* 0x0000002a1a2a0221 */ /* 0x000fe40000010000 */
.L_x_7316:
[----:B------:R-:W-:Y:S05]  /*0a50*/  BSYNC B0 ;  /* 0x0000000000007941 */ /* 0x000fea0003800000 */
.L_x_7315:
[----:B------:R-:W-:Y:S01]  /*0a60*/  BSSY B0, `(.L_x_7317) ;  /* 0x0000007000007945 */ /* 0x000fe20003800000 */
[----:B------:R-:W-:Y:S05]  /*0a70*/  @!P6 BRA `(.L_x_7318) ;  /* 0x000000500000e947 */ /* 0x000fea0003800000 */
[----:B-----5:R-:W-:Y:S02]  /*0a80*/  PRMT R43, RZ, 0x7610, R33 ;  /* 0x00007610ff2b7816 */ /* 0x020fe40000000021 */
[----:B------:R-:W-:-:S03]  /*0a90*/  PRMT R48, RZ, 0x7610, R61 ;  /* 0x00007610ff307816 */ /* 0x000fc6000000003d */
[----:B------:R-:W-:-:S04]  /*0aa0*/  FMUL.FTZ R43, R43, c[0x0][0x1ec] ;  /* 0x00007b002b2b7a20 */ /* 0x000fc80000410000 */
[----:B------:R-:W-:-:S04]  /*0ab0*/  FMUL.FTZ R43, R43, R48 ;  /* 0x000000302b2b7220 */ /* 0x000fc80000410000 */
[----:B------:R-:W-:Y:S02]  /*0ac0*/  @P0 FADD.FTZ R43, R27, R43 ;  /* 0x0000002b1b2b0221 */ /* 0x000fe40000010000 */
.L_x_7318:
[----:B------:R-:W-:Y:S05]  /*0ad0*/  BSYNC B0 ;  /* 0x0000000000007941 */ /* 0x000fea0003800000 */
.L_x_7317:
[----:B------:R-:W-:Y:S01]  /*0ae0*/  BSSY B0, `(.L_x_7319) ;  /* 0x0000007000007945 */ /* 0x000fe20003800000 */
[----:B------:R-:W-:Y:S05]  /*0af0*/  @!P6 BRA `(.L_x_7320) ;  /* 0x000000500000e947 */ /* 0x000fea0003800000 */
[----:B-----5:R-:W-:Y:S02]  /*0b00*/  PRMT R36, RZ, 0x5410, R34 ;  /* 0x00005410ff247816 */ /* 0x020fe40000000022 */
[----:B------:R-:W-:-:S03]  /*0b10*/  PRMT R51, RZ, 0x5410, R62 ;  /* 0x00005410ff337816 */ /* 0x000fc6000000003e */
[----:B------:R-:W-:-:S04]  /*0b20*/  FMUL.FTZ R36, R36, c[0x0][0x1ec] ;  /* 0x00007b0024247a20 */ /* 0x000fc80000410000 */
[----:B------:R-:W-:-:S04]  /*0b30*/  FMUL.FTZ R36, R36, R51 ;  /* 0x0000003324247220 */ /* 0x000fc80000410000 */
[----:B------:R-:W-:Y:S02]  /*0b40*/  @P0 FADD.FTZ R36, R28, R36 ;  /* 0x000000241c240221 */ /* 0x000fe40000010000 */
.L_x_7320:
[----:B------:R-:W-:Y:S05]  /*0b50*/  BSYNC B0 ;  /* 0x0000000000007941 */ /* 0x000fea0003800000 */
.L_x_7319:
[----:B------:R-:W-:Y:S01]  /*0b60*/  BSSY B0, `(.L_x_7321) ;  /* 0x0000007000007945 */ /* 0x000fe20003800000 */
[----:B------:R-:W-:Y:S05]  /*0b70*/  @!P6 BRA `(.L_x_7322) ;  /* 0x000000500000e947 */ /* 0x000fea0003800000 */
[----:B-----5:R-:W-:Y:S02]  /*0b80*/  PRMT R37, RZ, 0x7610, R34 ;  /* 0x00007610ff257816 */ /* 0x020fe40000000022 */
[----:B------:R-:W-:-:S03]  /*0b90*/  PRMT R48, RZ, 0x7610, R62 ;  /* 0x00007610ff307816 */ /* 0x000fc6000000003e */
[----:B------:R-:W-:-:S04]  /*0ba0*/  FMUL.FTZ R37, R37, c[0x0][0x1ec] ;  /* 0x00007b0025257a20 */ /* 0x000fc80000410000 */
[----:B------:R-:W-:-:S04]  /*0bb0*/  FMUL.FTZ R37, R37, R48 ;  /* 0x0000003025257220 */ /* 0x000fc80000410000 */
[----:B------:R-:W-:Y:S02]  /*0bc0*/  @P0 FADD.FTZ R37, R29, R37 ;  /* 0x000000251d250221 */ /* 0x000fe40000010000 */
.L_x_7322:
[----:B------:R-:W-:Y:S05]  /*0bd0*/  BSYNC B0 ;  /* 0x0000000000007941 */ /* 0x000fea0003800000 */
.L_x_7321:
[----:B------:R-:W-:Y:S01]  /*0be0*/  BSSY B0, `(.L_x_7323) ;  /* 0x0000006000007945 */ /* 0x000fe20003800000 */
[----:B------:R-:W-:Y:S05]  /*0bf0*/  @!P6 BRA `(.L_x_7324) ;  /* 0x000000400000e947 */ /* 0x000fea0003800000 */
[----:B-----5:R-:W-:-:S05]  /*0c00*/  PRMT R38, RZ, 0x5410, R35 ;  /* 0x00005410ff267816 */ /* 0x020fca0000000023 */
[----:B------:R-:W-:-:S04]  /*0c10*/  FMUL.FTZ R51, R38, c[0x0][0x1ec] ;  /* 0x00007b0026337a20 */ /* 0x000fc80000410000 */
[----:B------:R-:W-:-:S04]  /*0c20*/  FMUL.FTZ R38, R92, R51 ;  /* 0x000000335c267220 */ /* 0x000fc80000410000 */
[----:B------:R-:W-:Y:S02]  /*0c30*/  @P0 FADD.FTZ R38, R30, R38 ;  /* 0x000000261e260221 */ /* 0x000fe40000010000 */
.L_x_7324:
[----:B------:R-:W-:Y:S05]  /*0c40*/  BSYNC B0 ;  /* 0x0000000000007941 */ /* 0x000fea0003800000 */
.L_x_7323:
[----:B------:R-:W-:Y:S01]  /*0c50*/  BSSY B0, `(.L_x_7325) ;  /* 0x0000006000007945 */ /* 0x000fe20003800000 */
[----:B------:R-:W-:Y:S05]  /*0c60*/  @!P6 BRA `(.L_x_7326) ;  /* 0x000000400000e947 */ /* 0x000fea0003800000 */
[----:B-----5:R-:W-:-:S05]  /*0c70*/  PRMT R39, RZ, 0x7610, R35 ;  /* 0x00007610ff277816 */ /* 0x020fca0000000023 */
[----:B------:R-:W-:-:S04]  /*0c80*/  FMUL.FTZ R48, R39, c[0x0][0x1ec] ;  /* 0x00007b0027307a20 */ /* 0x000fc80000410000 */
[----:B------:R-:W-:-:S04]  /*0c90*/  FMUL.FTZ R39, R97, R48 ;  /* 0x0000003061277220 */ /* 0x000fc80000410000 */
[----:B------:R-:W-:Y:S02]  /*0ca0*/  @P0 FADD.FTZ R39, R31, R39 ;  /* 0x000000271f270221 */ /* 0x000fe40000010000 */
.L_x_7326:
[----:B------:R-:W-:Y:S05]  /*0cb0*/  BSYNC B0 ;  /* 0x0000000000007941 */ /* 0x000fea0003800000 */
.L_x_7325:
        /* <DEDUP_REMOVED lines=38> */
[----:B------:R-:W-:Y:S01]  /*0f20*/  FMUL.FTZ R57, R48, c[0x0][0x1ec] ;  /* 0x00007b0030397a20 */ /* 0x000fe20000410000 */
[----:B------:R-:W-:-:S05]  /*0f30*/  PRMT R48, RZ, 0x5410, R64 ;  /* 0x00005410ff307816 */ /* 0x000fca0000000040 */
[----:B------:R-:W-:-:S04]  /*0f40*/  FMUL.FTZ R48, R57, R48 ;  /* 0x0000003039307220 */ /* 0x000fc80000410000 */
[----:B------:R-:W-:Y:S02]  /*0f50*/  @P0 FADD.FTZ R48, R24, R48 ;  /* 0x0000003018300221 */ /* 0x000fe40000010000 */
.L_x_7328:
[----:B------:R-:W-:Y:S05]  /*0f60*/  BSYNC B0 ;  /* 0x0000000000007941 */ /* 0x000fea0003800000 */
.L_x_7327:
[----:B------:R-:W-:Y:S01]  /*0f70*/  BSSY B0, `(.L_x_7329) ;  /* 0x0000007000007945 */ /* 0x000fe20003800000 */
[----:B------:R-:W-:Y:S05]  /*0f80*/  @!P6 BRA `(.L_x_7330) ;  /* 0x000000500000e947 */ /* 0x000fea0003800000 */
[----:B-----5:R-:W-:-:S05]  /*0f90*/  PRMT R49, RZ, 0x7610, R32 ;  /* 0x00007610ff317816 */ /* 0x020fca0000000020 */
[----:B------:R-:W-:Y:S01]  /*0fa0*/  FMUL.FTZ R58, R49, c[0x0][0x1ec] ;  /* 0x00007b00313a7a20 */ /* 0x000fe20000410000 */
[----:B------:R-:W-:-:S05]  /*0fb0*/  PRMT R49, RZ, 0x7610, R64 ;  /* 0x00007610ff317816 */ /* 0x000fca0000000040 */
[----:B------:R-:W-:-:S04]  /*0fc0*/  FMUL.FTZ R49, R58, R49 ;  /* 0x000000313a317220 */ /* 0x000fc80000410000 */
[----:B------:R-:W-:Y:S02]  /*0fd0*/  @P0 FADD.FTZ R49, R25, R49 ;  /* 0x0000003119310221 */ /* 0x000fe40000010000 */
.L_x_7330:
[----:B------:R-:W-:Y:S05]  /*0fe0*/  BSYNC B0 ;  /* 0x0000000000007941 */ /* 0x000fea0003800000 */
.L_x_7329:
[----:B------:R-:W-:Y:S01]  /*0ff0*/  BSSY B0, `(.L_x_7331) ;  /* 0x0000007000007945 */ /* 0x000fe20003800000 */
[----:B------:R-:W-:Y:S05]  /*1000*/  @!P6 BRA `(.L_x_7332) ;  /* 0x000000500000e947 */ /* 0x000fea0003800000 */
[----:B-----5:R-:W-:-:S05]  /*1010*/  PRMT R50, RZ, 0x5410, R33 ;  /* 0x00005410ff327816 */ /* 0x020fca0000000021 */
[----:B------:R-:W-:Y:S01]  /*1020*/  FMUL.FTZ R57, R50, c[0x0][0x1ec] ;  /* 0x00007b0032397a20 */ /* 0x000fe20000410000 */
[----:B------:R-:W-:-:S05]  /*1030*/  PRMT R50, RZ, 0x5410, R65 ;  /* 0x00005410ff327816 */ /* 0x000fca0000000041 */
[----:B------:R-:W-:-:S04]  /*1040*/  FMUL.FTZ R50, R57, R50 ;  /* 0x0000003239327220 */ /* 0x000fc80000410000 */
[----:B------:R-:W-:Y:S02]  /*1050*/  @P0 FADD.FTZ R50, R26, R50 ;  /* 0x000000321a320221 */ /* 0x000fe40000010000 */
.L_x_7332:
[----:B------:R-:W-:Y:S05]  /*1060*/  BSYNC B0 ;  /* 0x0000000000007941 */ /* 0x000fea0003800000 */
.L_x_7331:
[----:B------:R-:W-:Y:S01]  /*1070*/  BSSY B0, `(.L_x_7333) ;  /* 0x0000007000007945 */ /* 0x000fe20003800000 */
[----:B------:R-:W-:Y:S05]  /*1080*/  @!P6 BRA `(.L_x_7334) ;  /* 0x000000500000e947 */ /* 0x000fea0003800000 */
[----:B-----5:R-:W-:-:S05]  /*1090*/  PRMT R51, RZ, 0x7610, R33 ;  /* 0x00007610ff337816 */ /* 0x020fca0000000021 */
[----:B------:R-:W-:Y:S01]  /*10a0*/  FMUL.FTZ R58, R51, c[0x0][0x1ec] ;  /* 0x00007b00333a7a20 */ /* 0x000fe20000410000 */
[----:B------:R-:W-:-:S05]  /*10b0*/  PRMT R51, RZ, 0x7610, R65 ;  /* 0x00007610ff337816 */ /* 0x000fca0000000041 */
[----:B------:R-:W-:-:S04]  /*10c0*/  FMUL.FTZ R51, R58, R51 ;  /* 0x000000333a337220 */ /* 0x000fc80000410000 */
[----:B------:R-:W-:Y:S02]  /*10d0*/  @P0 FADD.FTZ R51, R27, R51 ;  /* 0x000000331b330221 */ /* 0x000fe40000010000 */
.L_x_7334:
[----:B------:R-:W-:Y:S05]  /*10e0*/  BSYNC B0 ;  /* 0x0000000000007941 */ /* 0x000fea0003800000 */
.L_x_7333:
[----:B------:R-:W-:Y:S01]  /*10f0*/  BSSY B0, `(.L_x_7335) ;  /* 0x0000007000007945 */ /* 0x000fe20003800000 */
[----:B------:R-:W-:Y:S05]  /*1100*/  @!P6 BRA `(.L_x_7336) ;  /* 0x000000500000e947 */ /* 0x000fea0003800000 */
[----:B-----5:R-:W-:-:S05]  /*1110*/  PRMT R44, RZ, 0x5410, R34 ;  /* 0x00005410ff2c7816 */ /* 0x020fca0000000022 */
[----:B------:R-:W-:Y:S01]  /*1120*/  FMUL.FTZ R57, R44, c[0x0][0x1ec] ;  /* 0x00007b002c397a20 */ /* 0x000fe20000410000 */
[----:B------:R-:W-:-:S05]  /*1130*/  PRMT R44, RZ, 0x5410, R66 ;  /* 0x00005410ff2c7816 */ /* 0x000fca0000000042 */
[----:B------:R-:W-:-:S04]  /*1140*/  FMUL.FTZ R44, R57, R44 ;  /* 0x0000002c392c7220 */ /* 0x000fc80000410000 */
[----:B------:R-:W-:Y:S02]  /*1150*/  @P0 FADD.FTZ R44, R28, R44 ;  /* 0x0000002c1c2c0221 */ /* 0x000fe40000010000 */
.L_x_7336:
[----:B------:R-:W-:Y:S05]  /*1160*/  BSYNC B0 ;  /* 0x0000000000007941 */ /* 0x000fea0003800000 */
.L_x_7335:
[----:B------:R-:W-:Y:S01]  /*1170*/  BSSY B0, `(.L_x_7337) ;  /* 0x0000007000007945 */ /* 0x000fe20003800000 */
[----:B------:R-:W-:Y:S05]  /*1180*/  @!P6 BRA `(.L_x_7338) ;  /* 0x000000500000e947 */ /* 0x000fea0003800000 */
[----:B-----5:R-:W-:-:S05]  /*1190*/  PRMT R45, RZ, 0x7610, R34 ;  /* 0x00007610ff2d7816 */ /* 0x020fca0000000022 */
[----:B------:R-:W-:Y:S01]  /*11a0*/  FMUL.FTZ R58, R45, c[0x0][0x1ec] ;  /* 0x00007b002d3a7a20 */ /* 0x000fe20000410000 */
[----:B------:R-:W-:-:S05]  /*11b0*/  PRMT R45, RZ, 0x7610, R66 ;  /* 0x00007610ff2d7816 */ /* 0x000fca0000000042 */
[----:B------:R-:W-:-:S04]  /*11c0*/  FMUL.FTZ R45, R58, R45 ;  /* 0x0000002d3a2d7220 */ /* 0x000fc80000410000 */
[----:B------:R-:W-:Y:S02]  /*11d0*/  @P0 FADD.FTZ R45, R29, R45 ;  /* 0x0000002d1d2d0221 */ /* 0x000fe40000010000 */
.L_x_7338:
[----:B------:R-:W-:Y:S05]  /*11e0*/  BSYNC B0 ;  /* 0x0000000000007941 */ /* 0x000fea0003800000 */
.L_x_7337:
[----:B------:R-:W-:Y:S01]  /*11f0*/  BSSY B0, `(.L_x_7339) ;  /* 0x0000006000007945 */ /* 0x000fe20003800000 */
[----:B------:R-:W-:Y:S05]  /*1200*/  @!P6 BRA `(.L_x_7340) ;  /* 0x000000400000e947 */ /* 0x000fea0003800000 */
[----:B-----5:R-:W-:-:S05]  /*1210*/  PRMT R46, RZ, 0x5410, R35 ;  /* 0x00005410ff2e7816 */ /* 0x020fca0000000023 */
[----:B------:R-:W-:-:S04]  /*1220*/  FMUL.FTZ R46, R46, c[0x0][0x1ec] ;  /* 0x00007b002e2e7a20 */ /* 0x000fc80000410000 */
[----:B------:R-:W-:-:S04]  /*1230*/  FMUL.FTZ R46, R63, R46 ;  /* 0x0000002e3f2e7220 */ /* 0x000fc80000410000 */
[----:B------:R-:W-:Y:S02]  /*1240*/  @P0 FADD.FTZ R46, R30, R46 ;  /* 0x0000002e1e2e0221 */ /* 0x000fe40000010000 */
.L_x_7340:
[----:B------:R-:W-:Y:S05]  /*1250*/  BSYNC B0 ;  /* 0x0000000000007941 */ /* 0x000fea0003800000 */
.L_x_7339:
[----:B------:R-:W-:Y:S01]  /*1260*/  BSSY B0, `(.L_x_7341) ;  /* 0x0000006000007945 */ /* 0x000fe20003800000 */
[----:B------:R-:W-:Y:S05]  /*1270*/  @!P6 BRA `(.L_x_7342) ;  /* 0x000000400000e947 */ /* 0x000fea0003800000 */
[----:B-----5:R-:W-:-:S05]  /*1280*/  PRMT R47, RZ, 0x7610, R35 ;  /* 0x00007610ff2f7816 */ /* 0x020fca0000000023 */
[----:B------:R-:W-:-:S04]  /*1290*/  FMUL.FTZ R58, R47, c[0x0][0x1ec] ;  /* 0x00007b002f3a7a20 */ /* 0x000fc80000410000 */
[----:B------:R-:W-:-:S04]  /*12a0*/  FMUL.FTZ R47, R67, R58 ;  /* 0x0000003a432f7220 */ /* 0x000fc80000410000 */
[----:B------:R-:W-:Y:S02]  /*12b0*/  @P0 FADD.FTZ R47, R31, R47 ;  /* 0x0000002f1f2f0221 */ /* 0x000fe40000010000 */
.L_x_7342:
[----:B------:R-:W-:Y:S05]  /*12c0*/  BSYNC B0 ;  /* 0x0000000000007941 */ /* 0x000fea0003800000 */
.L_x_7341:
[----:B------:R-:W-:Y:S04]  /*12d0*/  STG.E.128 [R54.64], R48 ;  /* 0x0000003036007986 */ /* 0x000fe8000c101d04 */
[----:B------:R0:W-:Y:S04]  /*12e0*/  STG.E.128 [R54.64+0x10], R44 ;  /* 0x0000102c36007986 */ /* 0x0001e8000c101d04 */
[----:B------:R-:W2:Y:S04]  /*12f0*/  @P0 LDG.E.128 R24, [R52.64] ;  /* 0x0000000434180981 */ /* 0x000ea8000c1e1d00 */
[----:B------:R-:W3:Y:S01]  /*1300*/  @P0 LDG.E.128 R28, [R52.64+0x10] ;  /* 0x00001004341c0981 */ /* 0x000ee2000c1e1d00 */
        /* <DEDUP_REMOVED lines=24> */
[----:B---3--:R-:W-:Y:S02]  /*1490*/  @!P6 FSEL R52, R28, RZ, P1 ;  /* 0x000000ff1c34e208 */ /* 0x008fe40000800000 */
[----:B------:R-:W-:Y:S02]  /*14a0*/  @!P6 FSEL R53, R29, RZ, P2 ;  /* 0x000000ff1d35e208 */ /* 0x000fe40001000000 */
[----:B0-----:R-:W-:Y:S02]  /*14b0*/  @!P6 FSEL R54, R30, RZ, P3 ;  /* 0x000000ff1e36e208 */ /* 0x001fe40001800000 */
[----:B------:R-:W-:-:S02]  /*14c0*/  @!P6 FSEL R55, R31, RZ, P5 ;  /* 0x000000ff1f37e208 */ /* 0x000fc40002800000 */
[----:B------:R-:W-:Y:S01]  /*14d0*/  @!P6 FSEL R56, R24, RZ, P4 ;  /* 0x000000ff1838e208 */ /* 0x000fe20002000000 */
[----:B------:R-:W-:Y:S05]  /*14e0*/  @!P6 BRA `(.L_x_7344) ;  /* 0x000000400000e947 */ /* 0x000fea0003800000 */
[----:B-----5:R-:W-:-:S05]  /*14f0*/  PRMT R56, RZ, 0x5410, R32 ;  /* 0x00005410ff387816 */ /* 0x020fca0000000020 */
[----:B------:R-:W-:-:S04]  /*1500*/  FMUL.FTZ R91, R56, c[0x0][0x1ec] ;  /* 0x00007b00385b7a20 */ /* 0x000fc80000410000 */
[----:B------:R-:W-:-:S04]  /*1510*/  FMUL.FTZ R56, R82, R91 ;  /* 0x0000005b52387220 */ /* 0x000fc80000410000 */
[----:B------:R-:W-:Y:S02]  /*1520*/  @P0 FADD.FTZ R56, R24, R56 ;  /* 0x0000003818380221 */ /* 0x000fe40000010000 */
.L_x_7344:
[----:B------:R-:W-:Y:S05]  /*1530*/  BSYNC B0 ;  /* 0x0000000000007941 */ /* 0x000fea0003800000 */
.L_x_7343:
[----:B------:R-:W-:Y:S01]  /*1540*/  BSSY B0, `(.L_x_7345) ;  /* 0x0000006000007945 */ /* 0x000fe20003800000 */
[----:B------:R-:W-:Y:S05]  /*1550*/  @!P6 BRA `(.L_x_7346) ;  /* 0x000000400000e947 */ /* 0x000fea0003800000 */
[----:B-----5:R-:W-:-:S05]  /*1560*/  PRMT R57, RZ, 0x7610, R32 ;  /* 0x00007610ff397816 */ /* 0x020fca0000000020 */
[----:B------:R-:W-:-:S04]  /*1570*/  FMUL.FTZ R57, R57, c[0x0][0x1ec] ;  /* 0x00007b0039397a20 */ /* 0x000fc80000410000 */
[----:B------:R-:W-:-:S04]  /*1580*/  FMUL.FTZ R57, R84, R57 ;  /* 0x0000003954397220 */ /* 0x000fc80000410000 */
[----:B------:R-:W-:Y:S02]  /*1590*/  @P0 FADD.FTZ R57, R25, R57 ;  /* 0x0000003919390221 */ /* 0x000fe40000010000 */
.L_x_7346:
[----:B------:R-:W-:Y:S05]  /*15a0*/  BSYNC B0 ;  /* 0x0000000000007941 */ /* 0x000fea0003800000 */
.L_x_7345:
[----:B------:R-:W-:Y:S01]  /*15b0*/  BSSY B0, `(.L_x_7347) ;  /* 0x0000006000007945 */ /* 0x000fe20003800000 */
[----:B------:R-:W-:Y:S05]  /*15c0*/  @!P6 BRA `(.L_x_7348) ;  /* 0x000000400000e947 */ /* 0x000fea0003800000 */
[----:B-----5:R-:W-:-:S05]  /*15d0*/  PRMT R58, RZ, 0x5410, R33 ;  /* 0x00005410ff3a7816 */ /* 0x020fca0000000021 */
[----:B------:R-:W-:-:S04]  /*15e0*/  FMUL.FTZ R58, R58, c[0x0][0x1ec] ;  /* 0x00007b003a3a7a20 */ /* 0x000fc80000410000 */
[----:B------:R-:W-:-:S04]  /*15f0*/  FMUL.FTZ R58, R85, R58 ;  /* 0x0000003a553a7220 */ /* 0x000fc80000410000 */
[----:B------:R-:W-:Y:S02]  /*1600*/  @P0 FADD.FTZ R58, R26, R58 ;  /* 0x0000003a1a3a0221 */ /* 0x000fe40000010000 */
.L_x_7348:
[----:B------:R-:W-:Y:S05]  /*1610*/  BSYNC B0 ;  /* 0x0000000000007941 */ /* 0x000fea0003800000 */
.L_x_7347:
[----:B------:R-:W-:Y:S01]  /*1620*/  BSSY B0, `(.L_x_7349) ;  /* 0x0000006000007945 */ /* 0x000fe20003800000 */
[----:B------:R-:W-:Y:S05]  /*1630*/  @!P6 BRA `(.L_x_7350) ;  /* 0x000000400000e947 */ /* 0x000fea0003800000 */
[----:B-----5:R-:W-:-:S05]  /*1640*/  PRMT R59, RZ, 0x7610, R33 ;  /* 0x00007610ff3b7816 */ /* 0x020fca0000000021 */
[----:B------:R-:W-:-:S04]  /*1650*/  FMUL.FTZ R90, R59, c[0x0][0x1ec] ;  /* 0x00007b003b5a7a20 */ /* 0x000fc80000410000 */
[----:B------:R-:W-:-:S04]  /*1660*/  FMUL.FTZ R59, R87, R90 ;  /* 0x0000005a573b7220 */ /* 0x000fc80000410000 */
[----:B------:R-:W-:Y:S02]  /*1670*/  @P0 FADD.FTZ R59, R27, R59 ;  /* 0x0000003b1b3b0221 */ /* 0x000fe40000010000 */
.L_x_7350:
[----:B------:R-:W-:Y:S05]  /*1680*/  BSYNC B0 ;  /* 0x0000000000007941 */ /* 0x000fea0003800000 */
.L_x_7349:
[----:B------:R-:W-:Y:S01]  /*1690*/  BSSY B0, `(.L_x_7351) ;  /* 0x0000006000007945 */ /* 0x000fe20003800000 */
[----:B------:R-:W-:Y:S05]  /*16a0*/  @!P6 BRA `(.L_x_7352) ;  /* 0x000000400000e947 */ /* 0x000fea0003800000 */
[----:B-----5:R-:W-:-:S05]  /*16b0*/  PRMT R52, RZ, 0x5410, R34 ;  /* 0x00005410ff347816 */ /* 0x020fca0000000022 */
[----:B------:R-:W-:-:S04]  /*16c0*/  FMUL.FTZ R91, R52, c[0x0][0x1ec] ;  /* 0x00007b00345b7a20 */ /* 0x000fc80000410000 */
[----:B------:R-:W-:-:S04]  /*16d0*/  FMUL.FTZ R52, R86, R91 ;  /* 0x0000005b56347220 */ /* 0x000fc80000410000 */
[----:B------:R-:W-:Y:S02]  /*16e0*/  @P0 FADD.FTZ R52, R28, R52 ;  /* 0x000000341c340221 */ /* 0x000fe40000010000 */
.L_x_7352:
[----:B------:R-:W-:Y:S05]  /*16f0*/  BSYNC B0 ;  /* 0x0000000000007941 */ /* 0x000fea0003800000 */
.L_x_7351:
[----:B------:R-:W-:Y:S01]  /*1700*/  BSSY B0, `(.L_x_7353) ;  /* 0x0000006000007945 */ /* 0x000fe20003800000 */
[----:B------:R-:W-:Y:S05]  /*1710*/  @!P6 BRA `(.L_x_7354) ;  /* 0x000000400000e947 */ /* 0x000fea0003800000 */
[----:B-----5:R-:W-:-:S05]  /*1720*/  PRMT R53, RZ, 0x7610, R34 ;  /* 0x00007610ff357816 */ /* 0x020fca0000000022 */
[----:B------:R-:W-:-:S04]  /*1730*/  FMUL.FTZ R90, R53, c[0x0][0x1ec] ;  /* 0x00007b00355a7a20 */ /* 0x000fc80000410000 */
[----:B------:R-:W-:-:S04]  /*1740*/  FMUL.FTZ R53, R89, R90 ;  /* 0x0000005a59357220 */ /* 0x000fc80000410000 */
[----:B------:R-:W-:Y:S02]  /*1750*/  @P0 FADD.FTZ R53, R29, R53 ;  /* 0x000000351d350221 */ /* 0x000fe40000010000 */
.L_x_7354:
[----:B------:R-:W-:Y:S05]  /*1760*/  BSYNC B0 ;  /* 0x0000000000007941 */ /* 0x000fea0003800000 */
.L_x_7353:
[----:B------:R-:W-:Y:S01]  /*1770*/  BSSY B0, `(.L_x_7355) ;  /* 0x0000006000007945 */ /* 0x000fe20003800000 */
[----:B------:R-:W-:Y:S05]  /*1780*/  @!P6 BRA `(.L_x_7356) ;  /* 0x000000400000e947 */ /* 0x000fea0003800000 */
[----:B-----5:R-:W-:-:S05]  /*1790*/  PRMT R54, RZ, 0x5410, R35 ;  /* 0x00005410ff367816 */ /* 0x020fca0000000023 */
[----:B------:R-:W-:-:S04]  /*17a0*/  FMUL.FTZ R91, R54, c[0x0][0x1ec] ;  /* 0x00007b00365b7a20 */ /* 0x000fc80000410000 */
[----:B------:R-:W-:-:S04]  /*17b0*/  FMUL.FTZ R54, R88, R91 ;  /* 0x0000005b58367220 */ /* 0x000fc80000410000 */
[----:B------:R-:W-:Y:S02]  /*17c0*/  @P0 FADD.FTZ R54, R30, R54 ;  /* 0x000000361e360221 */ /* 0x000fe40000010000 */
.L_x_7356:
[----:B------:R-:W-:Y:S05]  /*17d0*/  BSYNC B0 ;  /* 0x0000000000007941 */ /* 0x000fea0003800000 */
.L_x_7355:
[----:B------:R-:W-:Y:S01]  /*17e0*/  BSSY B0, `(.L_x_7357) ;  /* 0x0000006000007945 */ /* 0x000fe20003800000 */
[----:B------:R-:W-:Y:S05]  /*17f0*/  @!P6 BRA `(.L_x_7358) ;  /* 0x000000400000e947 */ /* 0x000fea0003800000 */
[----:B-----5:R-:W-:-:S05]  /*1800*/  PRMT R55, RZ, 0x7610, R35 ;  /* 0x00007610ff377816 */ /* 0x020fca0000000023 */
[----:B------:R-:W-:-:S04]  /*1810*/  FMUL.FTZ R55, R55, c[0x0][0x1ec] ;  /* 0x00007b0037377a20 */ /* 0x000fc80000410000 */
[----:B------:R-:W-:-:S04]  /*1820*/  FMUL.FTZ R55, R96, R55 ;  /* 0x0000003760377220 */ /* 0x000fc80000410000 */
[----:B------:R-:W-:Y:S02]  /*1830*/  @P0 FADD.FTZ R55, R31, R55 ;  /* 0x000000371f370221 */ /* 0x000fe40000010000 */
.L_x_7358:
[----:B------:R-:W-:Y:S05]  /*1840*/  BSYNC B0 ;  /* 0x0000000000007941 */ /* 0x000fea0003800000 */
.L_x_7357:
        /* <DEDUP_REMOVED lines=32> */
.L_x_7365:
        /* <DEDUP_REMOVED lines=68> */
.L_x_7366:
        /* <DEDUP_REMOVED lines=15> */
[----:B------:R-:W2:Y:S01]  /*1f80*/  @!P0 LDS.64 R72, [R110.X8] ;  /* 0x000000006e488984 */ /* 0x000ea20000008a00 */
[----:B------:R-:W-:Y:S02]  /*1f90*/  LOP3.LUT P0, RZ, R102, 0x1f, R19, 0xf8, !PT ;  /* 0x0000001f66ff7812 */ /* 0x000fe4000780f813 */
[----:B-1----:R-:W-:Y:S02]  /*1fa0*/  IADD3 R116, R112, R111, RZ ;  /* 0x0000006f70747210 */ /* 0x002fe40007ffe0ff */
[----:B------:R-:W-:Y:S03]  /*1fb0*/  I2F R112, R112 ;  /* 0x0000007000707306 */ /* 0x000fe60000201400 */
[----:B------:R-:W-:Y:S05]  /*1fc0*/  SHFL.DOWN PT, R91, R116, 0x1, 0x1f ;  /* 0x08201f00745b7f89 */ /* 0x000fea00000e0000 */
[----:B------:R-:W1:Y:S01]  /*1fd0*/  I2F R90, R116 ;  /* 0x00000074005a7306 */ /* 0x000e620000201400 */
[----:B--2---:R-:W2:Y:S07]  /*1fe0*/  SHFL.DOWN PT, R115, R72, 0x2, 0x1f ;  /* 0x08401f0048737f89 */ /* 0x004eae00000e0000 */
[----:B-1----:R-:W1:Y:S01]  /*1ff0*/  MUFU.RCP R110, R90 ;  /* 0x0000005a006e7308 */ /* 0x002e620000001000 */
[----:B0-----:R-:W0:Y:S01]  /*2000*/  SHFL.DOWN PT, R114, R73, 0x2, 0x1f ;  /* 0x08401f0049727f89 */ /* 0x001e2200000e0000 */
[----:B--2---:R-:W-:-:S02]  /*2010*/  FADD.FTZ R117, -R115, R72 ;  /* 0x0000004873757221 */ /* 0x004fc40000010100 */
[----:B------:R-:W-:Y:S02]  /*2020*/  FMUL.FTZ R115, R115, R112 ;  /* 0x0000007073737220 */ /* 0x000fe40000410000 */
[----:B------:R-:W-:Y:S02]  /*2030*/  FMUL.FTZ R117, R117, R117 ;  /* 0x0000007575757220 */ /* 0x000fe40000410000 */
[----:B------:R-:W-:Y:S02]  /*2040*/  FFMA.FTZ R115, R118, R72, R115 ;  /* 0x0000004876737223 */ /* 0x000fe40000010073 */
[----:B------:R-:W-:Y:S02]  /*2050*/  FMUL.FTZ R117, R117, R118 ;  /* 0x0000007675757220 */ /* 0x000fe40000410000 */
[----:B-1----:R-:W-:Y:S02]  /*2060*/  FMUL.FTZ R115, R110, R115 ;  /* 0x000000736e737220 */ /* 0x002fe40000410000 */
[----:B------:R-:W-:Y:S01]  /*2070*/  FMUL.FTZ R117, R117, R112 ;  /* 0x0000007075757220 */ /* 0x000fe20000410000 */
[----:B------:R-:W-:Y:S01]  /*2080*/  IADD3 R112, R116, R91, RZ ;  /* 0x0000005b74707210 */ /* 0x000fe20007ffe0ff */
[----:B0-----:R-:W-:Y:S01]  /*2090*/  FADD.FTZ R111, R114, R73 ;  /* 0x00000049726f7221 */ /* 0x001fe20000010000 */
[----:B------:R-:W0:Y:S01]  /*20a0*/  SHFL.DOWN PT, R72, R115, 0x1, 0x1f ;  /* 0x08201f0073487f89 */ /* 0x000e2200000e0000 */
[----:B------:R-:W-:Y:S02]  /*20b0*/  I2F R91, R91 ;  /* 0x0000005b005b7306 */ /* 0x000fe40000201400 */
[----:B------:R-:W-:-:S05]  /*20c0*/  FFMA.FTZ R111, R110, R117, R111 ;  /* 0x000000756e6f7223 */ /* 0x000fca000001006f */
[----:B------:R-:W1:Y:S01]  /*20d0*/  SHFL.DOWN PT, R110, R111, 0x1, 0x1f ;  /* 0x08201f006f6e7f89 */ /* 0x000e6200000e0000 */
[----:B------:R-:W2:Y:S01]  /*20e0*/  I2F R112, R112 ;  /* 0x0000007000707306 */ /* 0x000ea20000201400 */
[----:B0-----:R-:W-:-:S07]  /*20f0*/  FADD.FTZ R114, R115, -R72 ;  /* 0x8000004873727221 */ /* 0x001fce0000010000 */
[----:B--2---:R-:W0:Y:S01]  /*2100*/  MUFU.RCP R73, R112 ;  /* 0x0000007000497308 */ /* 0x004e220000001000 */
[----:B------:R-:W-:Y:S02]  /*2110*/  FMUL.FTZ R72, R72, R91 ;  /* 0x0000005b48487220 */ /* 0x000fe40000410000 */
[----:B------:R-:W-:Y:S02]  /*2120*/  FMUL.FTZ R117, R114, R114 ;  /* 0x0000007272757220 */ /* 0x000fe40000410000 */
[C---:B------:R-:W-:Y:S02]  /*2130*/  FFMA.FTZ R72, R90.reuse, R115, R72 ;  /* 0x000000735a487223 */ /* 0x040fe40000010048 */
[----:B------:R-:W-:Y:S02]  /*2140*/  FMUL.FTZ R117, R90, R117 ;  /* 0x000000755a757220 */ /* 0x000fe40000410000 */
[----:B-1----:R-:W-:Y:S02]  /*2150*/  FADD.FTZ R110, R111, R110 ;  /* 0x0000006e6f6e7221 */ /* 0x002fe40000010000 */
[----:B------:R-:W-:Y:S01]  /*2160*/  FMUL.FTZ R117, R117, R91 ;  /* 0x0000005b75757220 */ /* 0x000fe20000410000 */
[----:B------:R-:W-:Y:S01]  /*2170*/  MOV R91, c[0x0][0x1e0] ;  /* 0x00007800005b7a02 */ /* 0x000fe20000000f00 */
[----:B0-----:R-:W-:-:S02]  /*2180*/  FMUL.FTZ R72, R73, R72 ;  /* 0x0000004849487220 */ /* 0x001fc40000410000 */
        /* <DEDUP_REMOVED lines=21> */
[----:B------:R-:W-:Y:S02]  /*22e0*/  FMUL.FTZ R38, R111, R38 ;  /* 0x000000266f267220 */ /* 0x000fe40000410000 */
[----:B------:R-:W-:Y:S02]  /*22f0*/  FADD.FTZ R114, -R72, R39 ;  /* 0x0000002748727221 */ /* 0x000fe40000010100 */
[----:B------:R-:W-:Y:S01]  /*2300*/  FFMA.FTZ R38, R38, R49, R11 ;  /* 0x0000003126267223 */ /* 0x000fe2000001000b */
[----:B------:R-:W-:Y:S01]  /*2310*/  PRMT R49, RZ, 0x7610, R23 ;  /* 0x00007610ff317816 */ /* 0x000fe20000000017 */
[----:B------:R-:W-:-:S02]  /*2320*/  FADD.FTZ R116, -R72, R51 ;  /* 0x0000003348747221 */ /* 0x000fc40000010100 */
[----:B------:R-:W-:Y:S02]  /*2330*/  FMUL.FTZ R51, R111, R114 ;  /* 0x000000726f337220 */ /* 0x000fe40000410000 */
[C---:B------:R-:W-:Y:S02]  /*2340*/  FADD.FTZ R36, -R72.reuse, R36 ;  /* 0x0000002448247221 */ /* 0x040fe40000010100 */
[----:B------:R-:W-:Y:S01]  /*2350*/  FFMA.FTZ R49, R51, R49, R10 ;  /* 0x0000003133317223 */ /* 0x000fe2000001000a */
[--C-:B------:R-:W-:Y:S01]  /*2360*/  PRMT R51, RZ, 0x5410, R22.reuse ;  /* 0x00005410ff337816 */ /* 0x100fe20000000016 */
        /* <DEDUP_REMOVED lines=8> */
[----:B------:R-:W-:Y:S01]  /*23f0*/  PRMT R51, RZ, 0x5410, R21 ;  /* 0x00005410ff337816 */ /* 0x000fe20000000015 */
[C---:B------:R-:W-:Y:S02]  /*2400*/  FMUL.FTZ R42, R111.reuse, R42 ;  /* 0x0000002a6f2a7220 */ /* 0x040fe40000410000 */
[----:B------:R-:W-:Y:S02]  /*2410*/  FADD.FTZ R90, -R72, R41 ;  /* 0x00000029485a7221 */ /* 0x000fe40000010100 */
[----:B------:R-:W-:Y:S01]  /*2420*/  FFMA.FTZ R42, R42, R51, R15 ;  /* 0x000000332a2a7223 */ /* 0x000fe2000001000f */
[----:B------:R-:W-:Y:S01]  /*2430*/  PRMT R51, RZ, 0x7610, R21 ;  /* 0x00007610ff337816 */ /* 0x000fe20000000015 */
        /* <DEDUP_REMOVED lines=16> */
[----:B------:R-:W-:Y:S01]  /*2540*/  FFMA.FTZ R55, R41, R51, R14 ;  /* 0x0000003329377223 */ /* 0x000fe2000001000e */
[----:B------:R-:W-:Y:S01]  /*2550*/  PRMT R41, RZ, 0x5410, R20 ;  /* 0x00005410ff297816 */ /* 0x000fe20000000014 */
[C---:B------:R-:W-:Y:S02]  /*2560*/  FMUL.FTZ R40, R111.reuse, R40 ;  /* 0x000000286f287220 */ /* 0x040fe40000410000 */
[----:B------:R-:W-:-:S02]  /*2570*/  FMUL.FTZ R39, R111, R90 ;  /* 0x0000005a6f277220 */ /* 0x000fc40000410000 */
[----:B------:R-:W-:Y:S01]  /*2580*/  FFMA.FTZ R40, R40, R41, R17 ;  /* 0x0000002928287223 */ /* 0x000fe20000010011 */
[----:B------:R-:W-:Y:S01]  /*2590*/  PRMT R41, RZ, 0x7610, R20 ;  /* 0x00007610ff297816 */ /* 0x000fe20000000014 */
[C---:B------:R-:W-:Y:S02]  /*25a0*/  FMUL.FTZ R46, R111.reuse, R46 ;  /* 0x0000002e6f2e7220 */ /* 0x040fe40000410000 */
[----:B------:R-:W-:Y:S02]  /*25b0*/  FMUL.FTZ R47, R111, R122 ;  /* 0x0000007a6f2f7220 */ /* 0x000fe40000410000 */
        /* <DEDUP_REMOVED lines=10> */
[----:B------:R-:W-:Y:S02]  /*2660*/  IMAD R108, R108, c[0x0][0x168], RZ ;  /* 0x00005a006c6c7a24 */ /* 0x000fe400078e02ff */
[----:B------:R-:W-:-:S02]  /*2670*/  FMUL.FTZ R72, R111, R72 ;  /* 0x000000486f487220 */ /* 0x000fc40000410000 */
[----:B------:R-:W-:Y:S01]  /*2680*/  FFMA.FTZ R48, R48, R39, R9 ;  /* 0x0000002730307223 */ /* 0x000fe20000010009 */
[--C-:B------:R-:W-:Y:S01]  /*2690*/  PRMT R39, RZ, 0x5410, R75.reuse ;  /* 0x00005410ff277816 */ /* 0x100fe2000000004b */
[C---:B------:R-:W-:Y:S01]  /*26a0*/  FMUL.FTZ R118, R111.reuse, R118 ;  /* 0x000000766f767220 */ /* 0x040fe20000410000 */
[----:B------:R-:W-:Y:S01]  /*26b0*/  SHF.R.S32.HI R51, RZ, 0x1f, R108 ;  /* 0x0000001fff337819 */ /* 0x000fe2000001146c */
[----:B------:R-:W-:Y:S02]  /*26c0*/  FMUL.FTZ R52, R111, R52 ;  /* 0x000000346f347220 */ /* 0x000fe40000410000 */
[----:B------:R-:W-:Y:S01]  /*26d0*/  FFMA.FTZ R54, R37, R39, R80 ;  /* 0x0000002725367223 */ /* 0x000fe20000010050 */
[----:B------:R-:W-:Y:S01]  /*26e0*/  PRMT R37, RZ, 0x7610, R75 ;  /* 0x00007610ff257816 */ /* 0x000fe2000000004b */
[----:B------:R-:W-:Y:S01]  /*26f0*/  FMUL.FTZ R53, R111, R53 ;  /* 0x000000356f357220 */ /* 0x000fe20000410000 */
[----:B------:R-:W-:Y:S01]  /*2700*/  LEA.HI R51, R51, R108, RZ, 0x3 ;  /* 0x0000006c33337211 */ /* 0x000fe200078f18ff */
[----:B------:R-:W-:Y:S01]  /*2710*/  FMUL.FTZ R50, R111, R50 ;  /* 0x000000326f327220 */ /* 0x000fe20000410000 */
[----:B------:R-:W-:Y:S01]  /*2720*/  F2FP.BF16.PACK_AB R39, R49, R38 ;  /* 0x000000263127723e */ /* 0x000fe200000010ff */
[----:B------:R-:W-:Y:S01]  /*2730*/  FFMA.FTZ R57, R72, R37, R83 ;  /* 0x0000002548397223 */ /* 0x000fe20000010053 */
[----:B------:R-:W-:Y:S01]  /*2740*/  F2FP.BF16.PACK_AB R37, R55, R42 ;  /* 0x0000002a3725723e */ /* 0x000fe200000010ff */
[----:B------:R-:W-:Y:S01]  /*2750*/  FFMA.FTZ R42, R100, R45, R5 ;  /* 0x0000002d642a7223 */ /* 0x000fe20000010005 */
[----:B------:R-:W-:Y:S01]  /*2760*/  F2FP.BF16.PACK_AB R38, R43, R36 ;  /* 0x000000242b26723e */ /* 0x000fe200000010ff */
[----:B------:R-:W-:Y:S01]  /*2770*/  FFMA.FTZ R45, R109, R118, R8 ;  /* 0x000000766d2d7223 */ /* 0x000fe20000010008 */
[----:B------:R-:W-:Y:S01]  /*2780*/  LEA.HI.SX32 R51, R51, R18, 0x1d ;  /* 0x0000001233337211 */ /* 0x000fe200078feaff */
[----:B------:R-:W-:Y:S01]  /*2790*/  FMUL.FTZ R116, R111, R116 ;  /* 0x000000746f747220 */ /* 0x000fe20000410000 */
[----:B------:R-:W-:Y:S01]  /*27a0*/  F2FP.BF16.PACK_AB R43, R47, R46 ;  /* 0x0000002e2f2b723e */ /* 0x000fe200000010ff */
[----:B------:R-:W-:Y:S01]  /*27b0*/  FMUL.FTZ R120, R111, R120 ;  /* 0x000000786f787220 */ /* 0x000fe20000410000 */
[----:B------:R-:W-:Y:S01]  /*27c0*/  F2FP.BF16.PACK_AB R36, R41, R40 ;  /* 0x000000282924723e */ /* 0x000fe200000010ff */
[C---:B------:R-:W-:Y:S01]  /*27d0*/  FMUL.FTZ R56, R111.reuse, R56 ;  /* 0x000000386f387220 */ /* 0x040fe20000410000 */
[----:B------:R-:W-:Y:S01]  /*27e0*/  MOV R55, 0x10 ;  /* 0x0000001000377802 */ /* 0x000fe20000000f00 */
[----:B------:R-:W-:Y:S01]  /*27f0*/  FMUL.FTZ R58, R111, R58 ;  /* 0x0000003a6f3a7220 */ /* 0x000fe20000410000 */
[----:B------:R-:W-:Y:S01]  /*2800*/  F2FP.BF16.PACK_AB R40, R45, R48 ;  /* 0x000000302d28723e */ /* 0x000fe200000010ff */
[----:B------:R-:W-:Y:S01]  /*2810*/  FMUL.FTZ R124, R111, R124 ;  /* 0x0000007c6f7c7220 */ /* 0x000fe20000410000 */
[----:B------:R-:W-:Y:S01]  /*2820*/  IADD3 R48, R51, 0x100, RZ ;  /* 0x0000010033307810 */ /* 0x000fe20007ffe0ff */
[----:B------:R-:W-:-:S02]  /*2830*/  FFMA.FTZ R46, R107, R52, R78 ;  /* 0x000000346b2e7223 */ /* 0x000fc4000001004e */
[----:B------:R-:W-:Y:S02]  /*2840*/  FFMA.FTZ R53, R74, R53, R81 ;  /* 0x000000354a357223 */ /* 0x000fe40000010051 */
[----:B------:R-:W-:Y:S01]  /*2850*/  FFMA.FTZ R41, R98, R50, R7 ;  /* 0x0000003262297223 */ /* 0x000fe20000010007 */
[----:B------:R-:W-:Y:S01]  /*2860*/  IADD3 R50, R51, 0x80, RZ ;  /* 0x0000008033327810 */ /* 0x000fe20007ffe0ff */
        /* <DEDUP_REMOVED lines=18> */
.L_x_7362:
[----:B-1----:R-:W-:Y:S05]  /*2990*/  BSYNC B0 ;  /* 0x0000000000007941 */ /* 0x002fea0003800000 */
.L_x_7361:
[----:B------:R-:W-:Y:S02]  /*29a0*/  IADD3 R94, R94, c[0x0][0x160], RZ ;  /* 0x000058005e5e7a10 */ /* 0x000fe40007ffe0ff */
[----:B------:R-:W-:-:S02]  /*29b0*/  LOP3.LUT P1, RZ, R101, 0xff, RZ, 0xc0, !PT ;  /* 0x000000ff65ff7812 */ /* 0x000fc4000782c0ff */
[----:B------:R-:W-:Y:S02]  /*29c0*/  ISETP.GE.AND P0, PT, R94, c[0x0][0x164], PT ;  /* 0x000059005e007a0c */ /* 0x000fe40003f06270 */
[----:B------:R-:W-:-:S11]  /*29d0*/  SEL R101, RZ, 0x1, P1 ;  /* 0x00000001ff657807 */ /* 0x000fd60000800000 */
[----:B0----5:R-:W-:Y:S01]  /*29e0*/  @P0 CALL.REL.NOINC `(.L_x_7363) ;  /* 0x0000001000000944 */ /* 0x021fe20003c00000 */
[----:B------:R-:W-:Y:S05]  /*29f0*/  BRA `(.L_x_7364) ;  /* 0xffffdb8000007947 */ /* 0x000fea000383ffff */
.L_x_7363:
[----:B------:R-:W-:Y:S05]  /*2a00*/  EXIT ;  /* 0x000000000000794d */ /* 0x000fea0003800000 */
.L_x_7359:
[----:B0-----:R-:W-:Y:S01]  /*2a10*/  HFMA2.MMA R73, -RZ, RZ, 0, 5.9604644775390625e-08 ;  /* 0x00000001ff497435 */ /* 0x001fe200000001ff */
[----:B------:R-:W-:Y:S02]  /*2a20*/  MOV R111, 0x1f ;  /* 0x0000001f006f7802 */ /* 0x000fe40000000f00 */
[----:B------:R-:W-:Y:S02]  /*2a30*/  MOV R112, 0xffffffff ;  /* 0xffffffff00707802 */ /* 0x000fe40000000f00 */
[----:B------:R-:W-:Y:S02]  /*2a40*/  MOV R90, 0x2a60 ;  /* 0x00002a60005a7802 */ /* 0x000fe40000000f00 */
[----:B-----5:R-:W-:Y:S05]  /*2a50*/  CALL.REL.NOINC `($__internal_55_$__cuda_sm70_shflsync_bfly_p) ;  /* 0x000006a000007944 */ /* 0x020fea0003c00000 */
[----:B-1----:R-:W-:Y:S01]  /*2a60*/  MOV R72, R73 ;  /* 0x0000004900487202 */ /* 0x002fe20000000f00 */
[----:B0-----:R-:W-:Y:S05]  /*2a70*/  BRA `(.L_x_7365) ;  /* 0xffffefd000007947 */ /* 0x001fea000383ffff */
.L_x_7360:
[----:B------:R-:W-:Y:S01]  /*2a80*/  HFMA2.MMA R73, -RZ, RZ, 0, 1.1920928955078125e-07 ;  /* 0x00000002ff497435 */ /* 0x000fe200000001ff */
[----:B------:R-:W-:Y:S02]  /*2a90*/  MOV R111, 0x1f ;  /* 0x0000001f006f7802 */ /* 0x000fe40000000f00 */
[----:B------:R-:W-:Y:S02]  /*2aa0*/  MOV R112, 0xffffffff ;  /* 0xffffffff00707802 */ /* 0x000fe40000000f00 */
[----:B------:R-:W-:-:S02]  /*2ab0*/  MOV R90, 0x2ad0 ;  /* 0x00002ad0005a7802 */ /* 0x000fc40000000f00 */
[----:B-----5:R-:W-:Y:S05]  /*2ac0*/  CALL.REL.NOINC `($__internal_55_$__cuda_sm70_shflsync_bfly_p) ;  /* 0x0000063000007944 */ /* 0x020fea0003c00000 */
[----:B01----:R-:W-:Y:S01]  /*2ad0*/  FADD.FTZ R114, R114, R73 ;  /* 0x0000004972727221 */ /* 0x003fe20000010000 */
[----:B------:R-:W-:Y:S01]  /*2ae0*/  HFMA2.MMA R73, -RZ, RZ, 0, 2.384185791015625e-07 ;  /* 0x00000004ff497435 */ /* 0x000fe200000001ff */
[----:B------:R-:W-:-:S02]  /*2af0*/  MOV R111, 0x1f ;  /* 0x0000001f006f7802 */ /* 0x000fc40000000f00 */
[----:B------:R-:W-:Y:S02]  /*2b00*/  MOV R112, 0xffffffff ;  /* 0xffffffff00707802 */ /* 0x000fe40000000f00 */
[----:B------:R-:W-:Y:S02]  /*2b10*/  MOV R90, 0x2b30 ;  /* 0x00002b30005a7802 */ /* 0x000fe40000000f00 */
[----:B------:R-:W-:Y:S05]  /*2b20*/  CALL.REL.NOINC `($__internal_55_$__cuda_sm70_shflsync_bfly_p) ;  /* 0x000005d000007944 */ /* 0x000fea0003c00000 */
[----:B01----:R-:W-:Y:S01]  /*2b30*/  FADD.FTZ R114, R114, R73 ;  /* 0x0000004972727221 */ /* 0x003fe20000010000 */
[----:B------:R-:W-:Y:S01]  /*2b40*/  HFMA2.MMA R73, -RZ, RZ, 0, 4.76837158203125e-07 ;  /* 0x00000008ff497435 */ /* 0x000fe200000001ff */
[----:B------:R-:W-:Y:S02]  /*2b50*/  MOV R111, 0x1f ;  /* 0x0000001f006f7802 */ /* 0x000fe40000000f00 */
[----:B------:R-:W-:Y:S02]  /*2b60*/  MOV R112, 0xffffffff ;  /* 0xffffffff00707802 */ /* 0x000fe40000000f00 */
[----:B------:R-:W-:Y:S02]  /*2b70*/  MOV R90, 0x2b90 ;  /* 0x00002b90005a7802 */ /* 0x000fe40000000f00 */
[----:B------:R-:W-:Y:S05]  /*2b80*/  CALL.REL.NOINC `($__internal_55_$__cuda_sm70_shflsync_bfly_p) ;  /* 0x0000057000007944 */ /* 0x000fea0003c00000 */
[----:B01----:R-:W-:Y:S01]  /*2b90*/  FADD.FTZ R114, R114, R73 ;  /* 0x0000004972727221 */ /* 0x003fe20000010000 */
[----:B------:R-:W-:Y:S01]  /*2ba0*/  HFMA2.MMA R73, -RZ, RZ, 0, 9.5367431640625e-07 ;  /* 0x00000010ff497435 */ /* 0x000fe200000001ff */
[----:B------:R-:W-:-:S02]  /*2bb0*/  MOV R111, 0x1f ;  /* 0x0000001f006f7802 */ /* 0x000fc40000000f00 */
[----:B------:R-:W-:Y:S02]  /*2bc0*/  MOV R112, 0xffffffff ;  /* 0xffffffff00707802 */ /* 0x000fe40000000f00 */
[----:B------:R-:W-:Y:S02]  /*2bd0*/  MOV R90, 0x2bf0 ;  /* 0x00002bf0005a7802 */ /* 0x000fe40000000f00 */
[----:B------:R-:W-:Y:S05]  /*2be0*/  CALL.REL.NOINC `($__internal_55_$__cuda_sm70_shflsync_bfly_p) ;  /* 0x0000051000007944 */ /* 0x000fea0003c00000 */
[----:B-1----:R-:W-:Y:S01]  /*2bf0*/  FADD.FTZ R72, R114, R73 ;  /* 0x0000004972487221 */ /* 0x002fe20000010000 */
[----:B0-----:R-:W-:-:S03]  /*2c00*/  MOV R111, 0x1f ;  /* 0x0000001f006f7802 */ /* 0x001fc60000000f00 */
        /* <DEDUP_REMOVED lines=50> */
[----:B------:R-:W-:Y:S01]  /*2f30*/  HFMA2.MMA R73, -RZ, RZ, 0, 5.9604644775390625e-08 ;  /* 0x00000001ff497435 */ /* 0x000fe200000001ff */
[----:B------:R-:W-:-:S05]  /*2f40*/  MOV R90, 0x2f60 ;  /* 0x00002f60005a7802 */ /* 0x000fca0000000f00 */
[----:B------:R-:W-:Y:S05]  /*2f50*/  CALL.REL.NOINC `($__internal_55_$__cuda_sm70_shflsync_bfly_p) ;  /* 0x000001a000007944 */ /* 0x000fea0003c00000 */
[----:B01----:R-:W-:Y:S01]  /*2f60*/  FADD.FTZ R114, R114, R73 ;  /* 0x0000004972727221 */ /* 0x003fe20000010000 */
[----:B------:R-:W-:Y:S01]  /*2f70*/  HFMA2.MMA R73, -RZ, RZ, 0, 1.1920928955078125e-07 ;  /* 0x00000002ff497435 */ /* 0x000fe200000001ff */
[----:B------:R-:W-:Y:S02]  /*2f80*/  MOV R111, 0x1f ;  /* 0x0000001f006f7802 */ /* 0x000fe40000000f00 */
[----:B------:R-:W-:Y:S02]  /*2f90*/  MOV R112, 0xffffffff ;  /* 0xffffffff00707802 */ /* 0x000fe40000000f00 */
[----:B------:R-:W-:Y:S02]  /*2fa0*/  MOV R90, 0x2fc0 ;  /* 0x00002fc0005a7802 */ /* 0x000fe40000000f00 */
[----:B------:R-:W-:Y:S05]  /*2fb0*/  CALL.REL.NOINC `($__internal_55_$__cuda_sm70_shflsync_bfly_p) ;  /* 0x0000014000007944 */ /* 0x000fea0003c00000 */
        /* <DEDUP_REMOVED lines=18> */
[----:B-1----:R-:W-:Y:S01]  /*30e0*/  MOV R91, R73 ;  /* 0x00000049005b7202 */ /* 0x002fe20000000f00 */
[----:B0-----:R-:W-:Y:S05]  /*30f0*/  BRA `(.L_x_7366) ;  /* 0xffffed9000007947 */ /* 0x001fea000383ffff */
        .weak           $__internal_55_$__cuda_sm70_shflsync_bfly_p
        .type           $__internal_55_$__cuda_sm70_shflsync_bfly_p,@function
        .size           $__internal_55_$__cuda_sm70_shflsync_bfly_p,(.L_x_22143 - $__internal_55_$__cuda_sm70_shflsync_bfly_p)
$__internal_55_$__cuda_sm70_shflsync_bfly_p:
[----:B------:R-:W-:Y:S01]  /*3100*/  HFMA2.MMA R91, -RZ, RZ, 0, 0 ;  /* 0x00000000ff5b7435 */ /* 0x000fe200000001ff */
[----:B------:R-:W-:Y:S04]  /*3110*/  WARPSYNC R112 ;  /* 0x0000007000007348 */ /* 0x000fe80003800000 */
[----:B------:R0:W1:Y:S01]  /*3120*/  SHFL.BFLY PT, R73, R114, R73, R111 ;  /* 0x0c00004972497389 */ /* 0x00006200000e006f */
[----:B------:R-:W-:Y:S05]  /*3130*/  RET.REL.NODEC R90 `(_ZN10layer_norm13ln_fwd_kernelINS_13Kernel_traitsI13__nv_bfloat16S2_fS2_fjLj3072ELj1ELj1ELj4ELj16ENS_18Kernel_traits_baseILj3072ES2_S2_fS2_fjLj128EEEEELb0ELb1ELb1ELb1EEEvNS_9FwdParamsE) ;  /* 0xffffcec05a007950 */ /* 0x000fea0003c3ffff */
.L_x_7367:
        /* <DEDUP_REMOVED lines=12> */
.L_x_22143:


//--------------------- .text._ZN10layer_norm13ln_fwd_kernelINS_13Kernel_traitsI13__nv_bfloat16S2_fS2_fjLj3072ELj1ELj1ELj4ELj16ENS_18Kernel_traits_baseILj3072ES2_S2_fS2_fjLj128EEEEELb1ELb0ELb0ELb0EEEvNS_9FwdParamsE --------------------------
	.section	.text._ZN10layer_norm13ln_fwd_kernelINS_13Kernel_traitsI13__nv_bfloat16S2_fS2_fjLj3072ELj1ELj1ELj4ELj16ENS_18Kernel_traits_baseILj3072ES2_S2_fS2_fjLj128EEEEELb1ELb0ELb0ELb0EEEvNS_9FwdParamsE,"ax",@progbits
	.sectioninfo	@"SHI_REGISTERS=119"
	.align	128
        .global         _ZN10layer_norm13ln_fwd_kernelINS_13Kernel_traitsI13__nv_bfloat16S2_fS2_fjLj3072ELj1ELj1ELj4ELj16ENS_18Kernel_traits_baseILj3072ES2_S2_fS2_fjLj128EEEEELb1ELb0ELb0ELb0EEEvNS_9FwdParamsE
        .type           _ZN10layer_norm13ln_fwd_kernelINS_13Kernel_traitsI13__nv_bfloat16S2_fS2_fjLj3072ELj1ELj1ELj4ELj16ENS_18Kernel_traits_baseILj3072ES2_S2_fS2_fjLj128EEEEELb1ELb0ELb0ELb0EEEvNS_9FwdParamsE,@function
        .size           _ZN10layer_norm13ln_fwd_kernelINS_13Kernel_traitsI13__nv_bfloat16S2_fS2_fjLj3072ELj1ELj1ELj4ELj16ENS_18Kernel_traits_baseILj3072ES2_S2_fS2_fjLj128EEEEELb1ELb0ELb0ELb0EEEvNS_9FwdParamsE,(.L_x_22144 - _ZN10layer_norm13ln_fwd_kernelINS_13Kernel_traitsI13__nv_bfloat16S2_fS2_fjLj3072ELj1ELj1ELj4ELj16ENS_18Kernel_traits_baseILj3072ES2_S2_fS2_fjLj128EEEEELb1ELb0ELb0ELb0EEEvNS_9FwdParamsE)
        .other          _ZN10layer_norm13ln_fwd_kernelINS_13Kernel_traitsI13__nv_bfloat16S2_fS2_fjLj3072ELj1ELj1ELj4ELj16ENS_18Kernel_traits_baseILj3072ES2_S2_fS2_fjLj128EEEEELb1ELb0ELb0ELb0EEEvNS_9FwdParamsE,@"STO_CUDA_ENTRY STV_DEFAULT"
_ZN10layer_norm13ln_fwd_kernelINS_13Kernel_traitsI13__nv_bfloat16S2_fS2_fjLj3072ELj1ELj1ELj4ELj16ENS_18Kernel_traits_baseILj3072ES2_S2_fS2_fjLj128EEEEELb1ELb0ELb0ELb0EEEvNS_9FwdParamsE:
.text._ZN10layer_norm13ln_fwd_kernelINS_13Kernel_traitsI13__nv_bfloat16S2_fS2_fjLj3072ELj1ELj1ELj4ELj16ENS_18Kernel_traits_baseILj3072ES2_S2_fS2_fjLj128EEEEELb1ELb0ELb0ELb0EEEvNS_9FwdParamsE:
        /* <DEDUP_REMOVED lines=50> */
[----:B------:R-:W-:Y:S01]  /*0320*/  LOP3.LUT R0, R24, 0x7f, RZ, 0x3c, !PT ;  /* 0x0000007f18007812 */ /* 0x000fe200078e3cff */
[----:B------:R-:W-:Y:S01]  /*0330*/  UIADD3 UR20, UR5, 0x646e171e, URZ ;  /* 0x646e171e05147890 */ /* 0x000fe2000fffe03f */
[----:B------:R-:W-:Y:S01]  /*0340*/  LOP3.LUT R8, R5, UR12, R2, 0x96, !PT ;  /* 0x0000000c05087c12 */ /* 0x000fe2000f8e9602 */
[----:B------:R-:W-:Y:S01]  /*0350*/  IMAD.WIDE.U32 R2, R3, -0x2daee0ad, RZ ;  /* 0xd2511f5303027825 */ /* 0x000fe200078e00ff */
[----:B------:R-:W-:Y:S01]  /*0360*/  LEA.HI.SX32 R19, R45, R0, 0x1d ;  /* 0x000000002d137211 */ /* 0x000fe200078feaff */
[----:B------:R-:W-:-:S02]  /*0370*/  UIADD3 UR21, UR4, 0x5384540f, URZ ;  /* 0x5384540f04157890 */ /* 0x000fc4000fffe03f */
[----:B------:R-:W-:Y:S01]  /*0380*/  IMAD.WIDE.U32 R8, R8, -0x326172a9, RZ ;  /* 0xcd9e8d5708087825 */ /* 0x000fe200078e00ff */
[----:B------:R-:W-:Y:S01]  /*0390*/  LOP3.LUT R7, R3, UR14, R4, 0x96, !PT ;  /* 0x0000000e03077c12 */ /* 0x000fe2000f8e9604 */
[----:B------:R-:W-:Y:S01]  /*03a0*/  UIADD3 UR22, UR5, 0x1fd5c5a3, URZ ;  /* 0x1fd5c5a305167890 */ /* 0x000fe2000fffe03f */
[----:B------:R-:W-:Y:S01]  /*03b0*/  LOP3.LUT P4, RZ, R19, 0xffffff80, RZ, 0xc0, !PT ;  /* 0xffffff8013ff7812 */ /* 0x000fe2000788c0ff */
[----:B------:R-:W-:Y:S01]  /*03c0*/  UIADD3 UR23, UR4, -0xe443238, URZ ;  /* 0xf1bbcdc804177890 */ /* 0x000fe2000fffe03f */
[----:B------:R-:W-:Y:S01]  /*03d0*/  LOP3.LUT R4, R9, UR13, R6, 0x96, !PT ;  /* 0x0000000d09047c12 */ /* 0x000fe2000f8e9606 */
[----:B------:R-:W-:Y:S01]  /*03e0*/  IMAD.WIDE.U32 R6, R7, -0x326172a9, RZ ;  /* 0xcd9e8d5707067825 */ /* 0x000fe200078e00ff */
[C---:B------:R-:W-:Y:S01]  /*03f0*/  ISETP.GE.U32.AND P3, PT, R19.reuse, 0x100, PT ;  /* 0x000001001300780c */ /* 0x040fe20003f66070 */
[----:B------:R-:W-:Y:S01]  /*0400*/  UIADD3 UR24, UR5, -0x24c28bd8, URZ ;  /* 0xdb3d742805187890 */ /* 0x000fe2000fffe03f */
[----:B------:R-:W-:Y:S01]  /*0410*/  ISETP.GE.U32.AND P2, PT, R19, 0x180, PT ;  /* 0x000001801300780c */ /* 0x000fe20003f46070 */
[----:B------:R-:W-:Y:S01]  /*0420*/  IMAD.WIDE.U32 R4, R4, -0x2daee0ad, RZ ;  /* 0xd2511f5304047825 */ /* 0x000fe200078e00ff */
[----:B------:R-:W-:Y:S01]  /*0430*/  LOP3.LUT R3, R7, UR15, R8, 0x96, !PT ;  /* 0x0000000f07037c12 */ /* 0x000fe2000f8e9608 */
[----:B------:R-:W-:Y:S01]  /*0440*/  UIADD3 UR25, UR4, -0x700cb87f, URZ ;  /* 0x8ff3478104197890 */ /* 0x000fe2000fffe03f */
[----:B------:R-:W-:Y:S01]  /*0450*/  P2R R60, PR, RZ, 0x10 ;  /* 0x00000010ff3c7803 */ /* 0x000fe20000000000 */
[----:B------:R-:W-:Y:S01]  /*0460*/  UIADD3 UR26, UR5, -0x695add53, URZ ;  /* 0x96a522ad051a7890 */ /* 0x000fe2000fffe03f */
[----:B------:R-:W-:Y:S01]  /*0470*/  LOP3.LUT R8, R5, UR16, R2, 0x96, !PT ;  /* 0x0000001005087c12 */ /* 0x000fe2000f8e9602 */
[----:B------:R-:W-:Y:S01]  /*0480*/  IMAD.WIDE.U32 R2, R3, -0x2daee0ad, RZ ;  /* 0xd2511f5303027825 */ /* 0x000fe200078e00ff */
[----:B------:R-:W-:-:S02]  /*0490*/  P2R R61, PR, RZ, 0x8 ;  /* 0x00000008ff3d7803 */ /* 0x000fc40000000000 */
[----:B------:R-:W-:Y:S01]  /*04a0*/  P2R R62, PR, RZ, 0x4 ;  /* 0x00000004ff3e7803 */ /* 0x000fe20000000000 */
        /* <DEDUP_REMOVED lines=25> */
.L_x_7369:
[----:B0-----:R-:W-:Y:S05]  /*0640*/  BSYNC B0 ;  /* 0x0000000000007941 */ /* 0x001fea0003800000 */
.L_x_7368:
        /* <DEDUP_REMOVED lines=13> */
.L_x_7371:
[----:B0-----:R-:W-:Y:S05]  /*0720*/  BSYNC B0 ;  /* 0x0000000000007941 */ /* 0x001fea0003800000 */
.L_x_7370:
        /* <DEDUP_REMOVED lines=12> */
.L_x_7373:
[----:B0-----:R-:W-:Y:S05]  /*07f0*/  BSYNC B0 ;  /* 0x0000000000007941 */ /* 0x001fea0003800000 */
.L_x_7372:
[----:B------:R-:W-:Y:S02]  /*0800*/  ISETP.GE.AND P0, PT, R18, c[0x0][0x164], PT ;  /* 0x0000590012007a0c */ /* 0x000fe40003f06270 */
[----:B------:R-:W-:Y:S02]  /*0810*/  LOP3.LUT R94, R15, UR23, R12, 0x96, !PT ;  /* 0x000000170f5e7c12 */ /* 0x000fe4000f8e960c */
[----:B------:R-:W-:-:S09]  /*0820*/  LOP3.LUT R96, R7, UR24, R2, 0x96, !PT ;  /* 0x0000001807607c12 */ /* 0x000fd2000f8e9602 */
[----:B------:R-:W-:Y:S05]  /*0830*/  @P0 EXIT ;  /* 0x000000000000094d */ /* 0x000fea0003800000 */
[----:B------:R-:W-:Y:S01]  /*0840*/  SHF.R.S32.HI R45, RZ, 0x3, R45 ;  /* 0x00000003ff2d7819 */ /* 0x000fe2000001142d */
[----:B------:R-:W-:Y:S01]  /*0850*/  IMAD.HI.U32 R88, R96, -0x326172a9, RZ ;  /* 0xcd9e8d5760587827 */ /* 0x000fe200078e00ff */
[--C-:B-----5:R-:W-:Y:S01]  /*0860*/  PRMT R0, RZ, 0x5410, R32.reuse ;  /* 0x00005410ff007816 */ /* 0x120fe20000000020 */
[----:B------:R-:W-:Y:S01]  /*0870*/  HFMA2.MMA R92, -RZ, RZ, 0, 5.9604644775390625e-08 ;  /* 0x00000001ff5c7435 */ /* 0x000fe200000001ff */
[----:B------:R-:W-:Y:S01]  /*0880*/  PRMT R64, RZ, 0x7610, R32 ;  /* 0x00007610ff407816 */ /* 0x000fe20000000020 */
[----:B------:R-:W-:Y:S01]  /*0890*/  IMAD.HI.U32 R87, R94, -0x2daee0ad, RZ ;  /* 0xd2511f535e577827 */ /* 0x000fe200078e00ff */
[--C-:B------:R-:W-:Y:S01]  /*08a0*/  PRMT R63, RZ, 0x5410, R33.reuse ;  /* 0x00005410ff3f7816 */ /* 0x100fe20000000021 */
[----:B------:R-:W-:Y:S01]  /*08b0*/  ULDC.U8 UR8, c[0x0][0x1f0] ;  /* 0x00007c0000087ab9 */ /* 0x000fe20000000000 */
[----:B------:R-:W-:Y:S01]  /*08c0*/  PRMT R66, RZ, 0x7610, R33 ;  /* 0x00007610ff427816 */ /* 0x000fe20000000021 */
[----:B------:R-:W-:Y:S01]  /*08d0*/  IMAD R96, R96, -0x326172a9, RZ ;  /* 0xcd9e8d5760607824 */ /* 0x000fe200078e02ff */
[----:B------:R-:W-:Y:S01]  /*08e0*/  LOP3.LUT R33, R23, 0x60, RZ, 0xc0, !PT ;  /* 0x0000006017217812 */ /* 0x000fe200078ec0ff */
[----:B------:R-:W-:Y:S01]  /*08f0*/  IMAD R94, R94, -0x2daee0ad, RZ ;  /* 0xd2511f535e5e7824 */ /* 0x000fe200078e02ff */
[----:B------:R-:W-:Y:S01]  /*0900*/  LOP3.LUT R32, R45, 0x7f, RZ, 0xc0, !PT ;  /* 0x0000007f2d207812 */ /* 0x000fe200078ec0ff */
[----:B------:R-:W-:Y:S01]  /*0910*/  IMAD.MOV.U32 R93, RZ, RZ, RZ ;  /* 0x000000ffff5d7224 */ /* 0x000fe200078e00ff */
[----:B------:R-:W-:-:S02]  /*0920*/  SHF.R.U32.HI R45, RZ, 0x2, R45 ;  /* 0x00000002ff2d7819 */ /* 0x000fc4000001162d */
[----:B------:R-:W-:Y:S02]  /*0930*/  IADD3 R33, R32, -R33, RZ ;  /* 0x8000002120217210 */ /* 0x000fe40007ffe0ff */
[--C-:B------:R-:W-:Y:S02]  /*0940*/  PRMT R65, RZ, 0x5410, R34.reuse ;  /* 0x00005410ff417816 */ /* 0x100fe40000000022 */
[----:B------:R-:W-:Y:S02]  /*0950*/  IMNMX R33, RZ, R33, !PT ;  /* 0x00000021ff217217 */ /* 0x000fe40007800200 */
[----:B------:R-:W-:Y:S02]  /*0960*/  PRMT R68, RZ, 0x7610, R34 ;  /* 0x00007610ff447816 */ /* 0x000fe40000000022 */
[----:B------:R-:W-:Y:S02]  /*0970*/  LOP3.LUT R34, R45, 0x3fffffe0, RZ, 0xc0, !PT ;  /* 0x3fffffe02d227812 */ /* 0x000fe400078ec0ff */
[----:B------:R-:W-:-:S02]  /*0980*/  IMNMX R33, R33, 0x20, PT ;  /* 0x0000002021217817 */ /* 0x000fc40003800200 */
[--C-:B------:R-:W-:Y:S02]  /*0990*/  PRMT R67, RZ, 0x5410, R35.reuse ;  /* 0x00005410ff437816 */ /* 0x100fe40000000023 */
[----:B------:R-:W-:Y:S01]  /*09a0*/  PRMT R70, RZ, 0x7610, R35 ;  /* 0x00007610ff467816 */ /* 0x000fe20000000023 */
[----:B------:R-:W-:Y:S01]  /*09b0*/  IMAD.IADD R33, R33, 0x1, R34 ;  /* 0x0000000121217824 */ /* 0x000fe200078e0222 */
[--C-:B------:R-:W-:Y:S01]  /*09c0*/  PRMT R77, RZ, 0x5410, R24.reuse ;  /* 0x00005410ff4d7816 */ /* 0x100fe20000000018 */
[----:B------:R-:W-:Y:S01]  /*09d0*/  IMAD.SHL.U32 R35, R23, 0x20, RZ ;  /* 0x0000002017237824 */ /* 0x000fe200078e00ff */
[----:B------:R-:W-:Y:S01]  /*09e0*/  PRMT R80, RZ, 0x7610, R24 ;  /* 0x00007610ff507816 */ /* 0x000fe20000000018 */
[----:B------:R-:W-:Y:S01]  /*09f0*/  IMAD.SHL.U32 R33, R33, 0x8, RZ ;  /* 0x0000000821217824 */ /* 0x000fe200078e00ff */
[----:B------:R-:W-:Y:S01]  /*0a00*/  PRMT R78, RZ, 0x5410, R25 ;  /* 0x00005410ff4e7816 */ /* 0x000fe20000000019 */
[----:B------:R-:W-:Y:S01]  /*0a10*/  IMAD R24, R46, -0x2daee0ad, RZ ;  /* 0xd2511f532e187824 */ /* 0x000fe200078e02ff */
[----:B------:R-:W-:-:S02]  /*0a20*/  LOP3.LUT R35, R35, 0x3e0, RZ, 0xc0, !PT ;  /* 0x000003e023237812 */ /* 0x000fc400078ec0ff */
[----:B------:R-:W-:Y:S01]  /*0a30*/  PRMT R82, RZ, 0x7610, R25 ;  /* 0x00007610ff527816 */ /* 0x000fe20000000019 */
[----:B------:R-:W0:Y:S01]  /*0a40*/  I2F.U32 R33, R33 ;  /* 0x0000002100217306 */ /* 0x000e220000201000 */
[----:B------:R-:W-:Y:S01]  /*0a50*/  IMAD R25, R47, -0x326172a9, RZ ;  /* 0xcd9e8d572f197824 */ /* 0x000fe200078e02ff */
[--C-:B------:R-:W-:Y:S01]  /*0a60*/  PRMT R12, RZ, 0x5410, R10.reuse ;  /* 0x00005410ff0c7816 */ /* 0x100fe2000000000a */
[----:B------:R-:W-:Y:S01]  /*0a70*/  IMAD.IADD R35, R32, 0x1, -R35 ;  /* 0x0000000120237824 */ /* 0x000fe200078e0a23 */
[----:B------:R-:W-:Y:S02]  /*0a80*/  PRMT R13, RZ, 0x7610, R10 ;  /* 0x00007610ff0d7816 */ /* 0x000fe4000000000a */
[--C-:B------:R-:W-:Y:S02]  /*0a90*/  PRMT R16, RZ, 0x5410, R8.reuse ;  /* 0x00005410ff107816 */ /* 0x100fe40000000008 */
[----:B------:R-:W-:Y:S02]  /*0aa0*/  IMNMX R35, RZ, R35, !PT ;  /* 0x00000023ff237217 */ /* 0x000fe40007800200 */
[----:B------:R-:W-:-:S02]  /*0ab0*/  PRMT R17, RZ, 0x7610, R8 ;  /* 0x00007610ff117816 */ /* 0x000fc40000000008 */
[----:B------:R-:W-:Y:S02]  /*0ac0*/  IMNMX R35, R35, 0x20, PT ;  /* 0x0000002023237817 */ /* 0x000fe40003800200 */
[----:B------:R-:W-:Y:S01]  /*0ad0*/  PRMT R14, RZ, 0x5410, R9 ;  /* 0x00005410ff0e7816 */ /* 0x000fe20000000009 */
[----:B0-----:R0:W1:Y:S02]  /*0ae0*/  MUFU.RCP R85, R33 ;  /* 0x0000002100557308 */ /* 0x0010640000001000 */
[----:B------:R-:W-:Y:S01]  /*0af0*/  IMAD.IADD R35, R34, 0x1, R35 ;  /* 0x0000000122237824 */ /* 0x000fe200078e0223 */
[----:B------:R-:W-:Y:S02]  /*0b00*/  PRMT R15, RZ, 0x7610, R9 ;  /* 0x00007610ff0f7816 */ /* 0x000fe40000000009 */
[--C-:B------:R-:W-:Y:S01]  /*0b10*/  PRMT R10, RZ, 0x5410, R11.reuse ;  /* 0x00005410ff0a7816 */ /* 0x100fe2000000000b */
[----:B------:R-:W-:Y:S01]  /*0b20*/  IMAD.SHL.U32 R90, R35, 0x8, RZ ;  /* 0x00000008235a7824 */ /* 0x000fe200078e00ff */
        /* <DEDUP_REMOVED lines=31> */
[----:B01----:R-:W-:Y:S02]  /*0d20*/  PRMT R102, RZ, 0x7610, R31 ;  /* 0x00007610ff667816 */ /* 0x003fe4000000001f */
.L_x_7557:
        /* <DEDUP_REMOVED lines=16> */
[----:B------:R-:W-:Y:S01]  /*0e30*/  HFMA2.MMA R36, -RZ, RZ, 0, 9.5367431640625e-07 ;  /* 0x00000010ff247435 */ /* 0x000fe200000001ff */
[----:B------:R-:W-:-:S04]  /*0e40*/  ISETP.NE.U32.AND P0, PT, RZ, c[0x0][0x180], PT ;  /* 0x00006000ff007a0c */ /* 0x000fc80003f05070 */
[----:B------:R-:W-:-:S05]  /*0e50*/  ISETP.NE.AND.EX P0, PT, RZ, c[0x0][0x184], PT, P0 ;  /* 0x00006100ff007a0c */ /* 0x000fca0003f05300 */
[----:B------:R-:W-:-:S06]  /*0e60*/  IMAD.WIDE.U32 R36, R103, R36, c[0x0][0x170] ;  /* 0x00005c0067247625 */ /* 0x000fcc00078e0024 */
[----:B------:R-:W5:Y:S02]  /*0e70*/  LDG.E.128 R36, [R36.64] ;  /* 0x0000000624247981 */ /* 0x000f64000c1e1d00 */
[----:B------:R-:W-:-:S04]  /*0e80*/  @P0 LEA R32, P1, R103, c[0x0][0x180], 0x5 ;  /* 0x0000600067200a11 */ /* 0x000fc800078228ff */
[----:B------:R-:W-:-:S05]  /*0e90*/  @P0 LEA.HI.X R33, R103, c[0x0][0x184], RZ, 0x5, P1 ;  /* 0x0000610067210a11 */ /* 0x000fca00008f2cff */
[----:B------:R0:W5:Y:S04]  /*0ea0*/  @P0 LDG.E.128 R24, [R32.64] ;  /* 0x0000000620180981 */ /* 0x000168000c1e1d00 */
[----:B------:R0:W5:Y:S01]  /*0eb0*/  @P0 LDG.E.128 R28, [R32.64+0x10] ;  /* 0x00001006201c0981 */ /* 0x000162000c1e1d00 */
        /* <DEDUP_REMOVED lines=12> */
.L_x_7377:
[----:B0-----:R-:W-:Y:S02]  /*0f80*/  IMAD.MOV.U32 R104, RZ, RZ, R96 ;  /* 0x000000ffff687224 */ /* 0x001fe400078e0060 */
.L_x_7378:
[----:B------:R-:W-:Y:S05]  /*0f90*/  BSYNC B1 ;  /* 0x0000000000017941 */ /* 0x000fea0003800000 */
.L_x_7376:
        /* <DEDUP_REMOVED lines=16> */
.L_x_7382:
[----:B------:R-:W-:Y:S05]  /*10a0*/  BSYNC B2 ;  /* 0x0000000000027941 */ /* 0x000fea0003800000 */
.L_x_7381:
        /* <DEDUP_REMOVED lines=43> */
.L_x_7380:
[----:B------:R-:W-:Y:S05]  /*1360*/  BSYNC B1 ;  /* 0x0000000000017941 */ /* 0x000fea0003800000 */
.L_x_7379:
[----:B------:R-:W0:Y:S01]  /*1370*/  I2F.U32 R33, R104 ;  /* 0x0000006800217306 */ /* 0x000e220000201000 */
[----:B-----5:R-:W-:Y:S01]  /*1380*/  PRMT R35, RZ, 0x5410, R36 ;  /* 0x00005410ff237816 */ /* 0x020fe20000000024 */
[----:B------:R-:W-:Y:S01]  /*1390*/  IMAD.MOV.U32 R108, RZ, RZ, 0x2f800000 ;  /* 0x2f800000ff6c7424 */ /* 0x000fe200078e00ff */
[----:B------:R-:W-:Y:S01]  /*13a0*/  ISETP.NE.U32.AND P0, PT, RZ, c[0x0][0x180], PT ;  /* 0x00006000ff007a0c */ /* 0x000fe20003f05070 */
[----:B------:R-:W-:Y:S01]  /*13b0*/  BSSY B1, `(.L_x_7383) ;  /* 0x0000015000017945 */ /* 0x000fe20003800000 */
[C---:B------:R-:W-:Y:S01]  /*13c0*/  ISETP.NE.AND P1, PT, R34.reuse, 0x1, PT ;  /* 0x000000012200780c */ /* 0x040fe20003f25270 */
[----:B------:R-:W-:Y:S01]  /*13d0*/  FMUL.FTZ R35, R35, R106 ;  /* 0x0000006a23237220 */ /* 0x000fe20000410000 */
[----:B------:R-:W-:Y:S02]  /*13e0*/  ISETP.NE.AND.EX P0, PT, RZ, c[0x0][0x184], PT, P0 ;  /* 0x00006100ff007a0c */ /* 0x000fe40003f05300 */
[----:B------:R-:W-:Y:S01]  /*13f0*/  IADD3 R56, R34, 0x1, RZ ;  /* 0x0000000122387810 */ /* 0x000fe20007ffe0ff */
[----:B------:R-:W-:-:S02]  /*1400*/  FMUL.FTZ R35, R35, c[0x0][0x1e8] ;  /* 0x00007a0023237a20 */ /* 0x000fc40000410000 */
        /* <DEDUP_REMOVED lines=14> */
.L_x_7384:
[----:B------:R-:W-:Y:S02]  /*14f0*/  IMAD.MOV.U32 R104, RZ, RZ, R96 ;  /* 0x000000ffff687224 */ /* 0x000fe400078e0060 */
.L_x_7385:
[----:B------:R-:W-:Y:S05]  /*1500*/  BSYNC B1 ;  /* 0x0000000000017941 */ /* 0x000fea0003800000 */
.L_x_7383:
        /* <DEDUP_REMOVED lines=16> */
.L_x_7389:
[----:B------:R-:W-:Y:S05]  /*1610*/  BSYNC B2 ;  /* 0x0000000000027941 */ /* 0x000fea0003800000 */
.L_x_7388:
        /* <DEDUP_REMOVED lines=41> */
[----:B------:R-:W-:Y:S01]  /*18b0*/  IMAD.MOV.U32 R56, RZ, RZ, RZ ;  /* 0x000000ffff387224 */ /* 0x000fe200078e00ff */
[----:B------:R-:W-:Y:S02]  /*18c0*/  LOP3.LUT R87, R95, UR26, R34, 0x96, !PT ;  /* 0x0000001a5f577c12 */ /* 0x000fe4000f8e9622 */
.L_x_7387:
[----:B------:R-:W-:Y:S05]  /*18d0*/  BSYNC B1 ;  /* 0x0000000000017941 */ /* 0x000fea0003800000 */
.L_x_7386:
        /* <DEDUP_REMOVED lines=21> */
.L_x_7391:
[----:B------:R-:W-:Y:S02]  /*1a30*/  IMAD.MOV.U32 R36, RZ, RZ, R96 ;  /* 0x000000ffff247224 */ /* 0x000fe400078e0060 */
.L_x_7392:
[----:B------:R-:W-:Y:S05]  /*1a40*/  BSYNC B1 ;  /* 0x0000000000017941 */ /* 0x000fea0003800000 */
.L_x_7390:
        /* <DEDUP_REMOVED lines=16> */
.L_x_7396:
[----:B------:R-:W-:Y:S05]  /*1b50*/  BSYNC B2 ;  /* 0x0000000000027941 */ /* 0x000fea0003800000 */
.L_x_7395:
        /* <DEDUP_REMOVED lines=43> */
.L_x_7394:
[----:B------:R-:W-:Y:S05]  /*1e10*/  BSYNC B1 ;  /* 0x0000000000017941 */ /* 0x000fea0003800000 */
.L_x_7393:
        /* <DEDUP_REMOVED lines=20> */
.L_x_7398:
[----:B------:R-:W-:Y:S02]  /*1f60*/  IMAD.MOV.U32 R36, RZ, RZ, R96 ;  /* 0x000000ffff247224 */ /* 0x000fe400078e0060 */
.L_x_7399:
[----:B------:R-:W-:Y:S05]  /*1f70*/  BSYNC B1 ;  /* 0x0000000000017941 */ /* 0x000fea0003800000 */
.L_x_7397:
        /* <DEDUP_REMOVED lines=16> */
.L_x_7403:
[----:B------:R-:W-:Y:S05]  /*2080*/  BSYNC B2 ;  /* 0x0000000000027941 */ /* 0x000fea0003800000 */
.L_x_7402:
        /* <DEDUP_REMOVED lines=43> */
.L_x_7401:
[----:B------:R-:W-:Y:S05]  /*2340*/  BSYNC B1 ;  /* 0x0000000000017941 */ /* 0x000fea0003800000 */
.L_x_7400:
        /* <DEDUP_REMOVED lines=20> */
.L_x_7405:
[----:B------:R-:W-:Y:S02]  /*2490*/  IMAD.MOV.U32 R104, RZ, RZ, R96 ;  /* 0x000000ffff687224 */ /* 0x000fe400078e0060 */
.L_x_7406:
[----:B------:R-:W-:Y:S05]  /*24a0*/  BSYNC B1 ;  /* 0x0000000000017941 */ /* 0x000fea0003800000 */
.L_x_7404:
        /* <DEDUP_REMOVED lines=16> */
.L_x_7410:
[----:B------:R-:W-:Y:S05]  /*25b0*/  BSYNC B2 ;  /* 0x0000000000027941 */ /* 0x000fea0003800000 */
.L_x_7409:
        /* <DEDUP_REMOVED lines=43> */
.L_x_7408:
[----:B------:R-:W-:Y:S05]  /*2870*/  BSYNC B1 ;  /* 0x0000000000017941 */ /* 0x000fea0003800000 */
.L_x_7407:
        /* <DEDUP_REMOVED lines=20> */
.L_x_7412:
[----:B------:R-:W-:Y:S02]  /*29c0*/  IMAD.MOV.U32 R110, RZ, RZ, R96 ;  /* 0x000000ffff6e7224 */ /* 0x000fe400078e0060 */
.L_x_7413:
[----:B------:R-:W-:Y:S05]  /*29d0*/  BSYNC B1 ;  /* 0x0000000000017941 */ /* 0x000fea0003800000 */
.L_x_7411:
        /* <DEDUP_REMOVED lines=16> */
.L_x_7417:
[----:B------:R-:W-:Y:S05]  /*2ae0*/  BSYNC B2 ;  /* 0x0000000000027941 */ /* 0x000fea0003800000 */
.L_x_7416:
        /* <DEDUP_REMOVED lines=43> */
.L_x_7415:
[----:B------:R-:W-:Y:S05]  /*2da0*/  BSYNC B1 ;  /* 0x0000000000017941 */ /* 0x000fea0003800000 */
.L_x_7414:
        /* <DEDUP_REMOVED lines=20> */
.L_x_7419:
[----:B------:R-:W-:Y:S02]  /*2ef0*/  IMAD.MOV.U32 R110, RZ, RZ, R96 ;  /* 0x000000ffff6e7224 */ /* 0x000fe400078e0060 */
.L_x_7420:
[----:B------:R-:W-:Y:S05]  /*2f00*/  BSYNC B1 ;  /* 0x0000000000017941 */ /* 0x000fea0003800000 */
.L_x_7418:
        /* <DEDUP_REMOVED lines=16> */
.L_x_7424:
[----:B------:R-:W-:Y:S05]  /*3010*/  BSYNC B2 ;  /* 0x0000000000027941 */ /* 0x000fea0003800000 */
.L_x_7423:
        /* <DEDUP_REMOVED lines=43> */
.L_x_7422:
[----:B------:R-:W-:Y:S05]  /*32d0*/  BSYNC B1 ;  /* 0x0000000000017941 */ /* 0x000fea0003800000 */
.L_x_7421:
        /* <DEDUP_REMOVED lines=20> */
.L_x_7426:
[----:B------:R-:W-:Y:S02]  /*3420*/  IMAD.MOV.U32 R110, RZ, RZ, R96 ;  /* 0x000000ffff6e7224 */ /* 0x000fe400078e0060 */
.L_x_7427:
[----:B------:R-:W-:Y:S05]  /*3430*/  BSYNC B1 ;  /* 0x0000000000017941 */ /* 0x000fea0003800000 */
.L_x_7425:
        /* <DEDUP_REMOVED lines=18> */
.L_x_7431:
[----:B------:R-:W-:Y:S05]  /*3560*/  BSYNC B2 ;  /* 0x0000000000027941 */ /* 0x000fea0003800000 */
.L_x_7430:
        /* <DEDUP_REMOVED lines=43> */
.L_x_7429:
[----:B------:R-:W-:Y:S05]  /*3820*/  BSYNC B1 ;  /* 0x0000000000017941 */ /* 0x000fea0003800000 */
.L_x_7428:
[----:B------:R-:W0:Y:S01]  /*3830*/  I2F.U32 R57, R110 ;  /* 0x0000006e00397306 */ /* 0x000e220000201000 */
[----:B------:R-:W-:Y:S02]  /*3840*/  SEL R112, RZ, 0x10000, P5 ;  /* 0x00010000ff707807 */ /* 0x000fe40002800000 */
[----:B------:R-:W-:Y:S02]  /*3850*/  SEL R104, RZ, 0x1, P1 ;  /* 0x00000001ff687807 */ /* 0x000fe40000800000 */
[----:B------:R-:W-:-:S02]  /*3860*/  PRMT R39, RZ, 0x7610, R39 ;  /* 0x00007610ff277816 */ /* 0x000fc40000000027 */
[----:B------:R-:W-:Y:S01]  /*3870*/  ISETP.NE.AND P5, PT, R109, RZ, PT ;  /* 0x000000ff6d00720c */ /* 0x000fe20003fa5270 */
[----:B------:R-:W-:Y:S01]  /*3880*/  IMAD.WIDE.U32 R104, R104, 0x10000, RZ ;  /* 0x0001000068687825 */ /* 0x000fe200078e00ff */
[----:B------:R-:W-:Y:S02]  /*3890*/  SEL R109, RZ, 0x100, P4 ;  /* 0x00000100ff6d7807 */ /* 0x000fe40002000000 */
[----:B------:R-:W-:Y:S01]  /*38a0*/  SEL R56, RZ, 0x1, P2 ;  /* 0x00000001ff387807 */ /* 0x000fe20001000000 */
[----:B------:R-:W-:Y:S01]  /*38b0*/  FMUL.FTZ R39, R39, R106 ;  /* 0x0000006a27277220 */ /* 0x000fe20000410000 */
[----:B------:R-:W-:Y:S02]  /*38c0*/  SEL R58, RZ, 0x1, P5 ;  /* 0x00000001ff3a7807 */ /* 0x000fe40002800000 */
[----:B------:R-:W-:Y:S01]  /*38d0*/  ISETP.NE.AND P6, PT, R107, RZ, PT ;  /* 0x000000ff6b00720c */ /* 0x000fe20003fc5270 */
[----:B0-----:R-:W-:Y:S01]  /*38e0*/  FFMA.FTZ R57, R57, R108, 1.1641532182693481445e-10 ;  /* 0x2f00000039397423 */ /* 0x001fe2000001006c */
[----:B------:R-:W-:Y:S01]  /*38f0*/  SEL R111, RZ, 0x1, P3 ;  /* 0x00000001ff6f7807 */ /* 0x000fe20001800000 */
[----:B------:R-:W-:Y:S01]  /*3900*/  FMUL.FTZ R39, R39, c[0x0][0x1e8] ;  /* 0x00007a0027277a20 */ /* 0x000fe20000410000 */
[----:B------:R-:W-:Y:S01]  /*3910*/  LEA R108, P2, R103, c[0x0][0x188], 0x5 ;  /* 0x00006200676c7a11 */ /* 0x000fe200078428ff */
[----:B------:R-:W-:Y:S01]  /*3920*/  IMAD.WIDE.U32 R58, R58, 0x100, RZ ;  /* 0x000001003a3a7825 */ /* 0x000fe200078e00ff */
[----:B------:R-:W-:-:S02]  /*3930*/  FSETP.GTU.FTZ.AND P1, PT, R57, c[0x0][0x1e4], PT ;  /* 0x0000790039007a0b */ /* 0x000fc40003f3c000 */
[----:B------:R-:W-:Y:S02]  /*3940*/  SEL R107, RZ, 0x1, P6 ;  /* 0x00000001ff6b7807 */ /* 0x000fe40003000000 */
[----:B------:R-:W-:Y:S02]  /*3950*/  SEL R57, RZ, 0x1000000, P1 ;  /* 0x01000000ff397807 */ /* 0x000fe40000800000 */
[----:B------:R-:W-:Y:S02]  /*3960*/  FSEL R39, R39, RZ, !P1 ;  /* 0x000000ff27277208 */ /* 0x000fe40004800000 */
[----:B------:R-:W-:Y:S01]  /*3970*/  LOP3.LUT R109, R109, R57, R112, 0xfe, !PT ;  /* 0x000000396d6d7212 */ /* 0x000fe200078efe70 */
[----:B------:R-:W-:-:S04]  /*3980*/  IMAD.WIDE.U32 R56, R56, 0x1000000, RZ ;  /* 0x0100000038387825 */ /* 0x000fc800078e00ff */
[----:B------:R-:W-:Y:S01]  /*3990*/  @P0 FADD.FTZ R39, R31, R39 ;  /* 0x000000271f270221 */ /* 0x000fe20000010000 */
[----:B------:R-:W-:Y:S02]  /*39a0*/  LOP3.LUT R58, R58, R56, R104, 0xfe, !PT ;  /* 0x000000383a3a7212 */ /* 0x000fe400078efe68 */
[----:B------:R-:W-:Y:S02]  /*39b0*/  LOP3.LUT R111, R57, R109, R111, 0xfe, !PT ;  /* 0x0000006d396f7212 */ /* 0x000fe400078efe6f */
[C---:B------:R-:W-:Y:S02]  /*39c0*/  LEA R56, P1, R103.reuse, c[0x0][0x190], 0x3 ;  /* 0x0000640067387a11 */ /* 0x040fe400078218ff */
[C---:B------:R-:W-:Y:S02]  /*39d0*/  LEA.HI.X R109, R103.reuse, c[0x0][0x18c], RZ, 0x5, P2 ;  /* 0x00006300676d7a11 */ /* 0x040fe400010f2cff */
[----:B------:R-:W-:Y:S02]  /*39e0*/  LOP3.LUT R58, R58, R107, RZ, 0xfc, !PT ;  /* 0x0000006b3a3a7212 */ /* 0x000fe400078efcff */
[----:B------:R-:W-:Y:S01]  /*39f0*/  LEA.HI.X R57, R103, c[0x0][0x194], RZ, 0x3, P1 ;  /* 0x0000650067397a11 */ /* 0x000fe200008f1cff */
[----:B------:R0:W-:Y:S01]  /*3a00*/  STG.E.128 [R108.64], R32 ;  /* 0x000000206c007986 */ /* 0x0001e2000c101d06 */
[----:B------:R-:W-:-:S02]  /*3a10*/  LOP3.LUT R59, R59, R111, R105, 0xfe, !PT ;  /* 0x0000006f3b3b7212 */ /* 0x000fc400078efe69 */
[----:B------:R-:W-:Y:S01]  /*3a20*/  IADD3 R107, R103, 0x80, RZ ;  /* 0x00000080676b7810 */ /* 0x000fe20007ffe0ff */
[----:B------:R0:W-:Y:S04]  /*3a30*/  STG.E.128 [R108.64+0x10], R36 ;  /* 0x000010246c007986 */ /* 0x0001e8000c101d06 */
[----:B------:R0:W-:Y:S02]  /*3a40*/  STG.E.64 [R56.64], R58 ;  /* 0x0000003a38007986 */ /* 0x0001e4000c101b06 */
.L_x_7375:
[----:B------:R-:W-:Y:S05]  /*3a50*/  BSYNC B0 ;  /* 0x0000000000007941 */ /* 0x000fea0003800000 */
.L_x_7374:
[----:B------:R-:W-:Y:S01]  /*3a60*/  ISETP.NE.AND P0, PT, R61, RZ, PT ;  /* 0x000000ff3d00720c */ /* 0x000fe20003f05270 */
[----:B------:R-:W-:-:S12]  /*3a70*/  BSSY B0, `(.L_x_7432) ;  /* 0x00002c4000007945 */ /* 0x000fd80003800000 */
[----:B------:R-:W-:Y:S05]  /*3a80*/  @!P0 BRA `(.L_x_7433) ;  /* 0x00002c2000008947 */ /* 0x000fea0003800000 */
[----:B------:R-:W-:Y:S01]  /*3a90*/  IMAD.MOV.U32 R44, RZ, RZ, 0x10 ;  /* 0x00000010ff2c7424 */ /* 0x000fe200078e00ff */
[----:B------:R-:W-:-:S03]  /*3aa0*/  ISETP.NE.U32.AND P0, PT, RZ, c[0x0][0x180], PT ;  /* 0x00006000ff007a0c */ /* 0x000fc60003f05070 */
[----:B------:R-:W-:Y:S01]  /*3ab0*/  IMAD.WIDE.U32 R44, R107, R44, c[0x0][0x170] ;  /* 0x00005c006b2c7625 */ /* 0x000fe200078e002c */
[----:B------:R-:W-:-:S05]  /*3ac0*/  ISETP.NE.AND.EX P0, PT, RZ, c[0x0][0x184], PT, P0 ;  /* 0x00006100ff007a0c */ /* 0x000fca0003f05300 */
[----:B------:R-:W5:Y:S08]  /*3ad0*/  LDG.E.128 R44, [R44.64] ;  /* 0x000000062c2c7981 */ /* 0x000f70000c1e1d00 */
        /* <DEDUP_REMOVED lines=16> */
.L_x_7435:
[----:B-1----:R-:W-:Y:S02]  /*3be0*/  MOV R104, R96 ;  /* 0x0000006000687202 */ /* 0x002fe40000000f00 */
.L_x_7436:
[----:B------:R-:W-:Y:S05]  /*3bf0*/  BSYNC B1 ;  /* 0x0000000000017941 */ /* 0x000fea0003800000 */
.L_x_7434:
        /* <DEDUP_REMOVED lines=16> */
.L_x_7440:
[----:B------:R-:W-:Y:S05]  /*3d00*/  BSYNC B2 ;  /* 0x0000000000027941 */ /* 0x000fea0003800000 */
.L_x_7439:
[----:B------:R-:W-:Y:S01]  /*3d10*/  IMAD.HI.U32 R41, R22, -0x326172a9, RZ ;  /* 0xcd9e8d5716297827 */ /* 0x000fe200078e00ff */
[----:B------:R-:W-:-:S03]  /*3d20*/  LOP3.LUT R40, R40, UR5, R93, 0x96, !PT ;  /* 0x0000000528287c12 */ /* 0x000fc6000f8e965d */
[----:B0-----:R-:W-:Y:S01]  /*3d30*/  IMAD R57, R22, -0x326172a9, RZ ;  /* 0xcd9e8d5716397824 */ /* 0x001fe200078e02ff */
        /* <DEDUP_REMOVED lines=40> */
.L_x_7438:
[----:B------:R-:W-:Y:S05]  /*3fc0*/  BSYNC B1 ;  /* 0x0000000000017941 */ /* 0x000fea0003800000 */
.L_x_7437:
[----:B------:R-:W1:Y:S01]  /*3fd0*/  I2F.U32 R41, R104 ;  /* 0x0000006800297306 */ /* 0x000e620000201000 */
[----:B0-----:R-:W-:Y:S01]  /*3fe0*/  HFMA2.MMA R108, -RZ, RZ, 0.1171875, 0 ;  /* 0x2f800000ff6c7435 */ /* 0x001fe200000001ff */
[----:B-----5:R-:W-:Y:S01]  /*3ff0*/  PRMT R43, RZ, 0x5410, R44 ;  /* 0x00005410ff2b7816 */ /* 0x020fe2000000002c */
[----:B------:R-:W-:Y:S01]  /*4000*/  BSSY B1, `(.L_x_7441) ;  /* 0x0000016000017945 */ /* 0x000fe20003800000 */
[----:B------:R-:W-:Y:S02]  /*4010*/  ISETP.NE.U32.AND P0, PT, RZ, c[0x0][0x180], PT ;  /* 0x00006000ff007a0c */ /* 0x000fe40003f05070 */
[----:B------:R-:W-:Y:S01]  /*4020*/  ISETP.NE.AND P1, PT, R42, 0x1, PT ;  /* 0x000000012a00780c */ /* 0x000fe20003f25270 */
[----:B------:R-:W-:Y:S01]  /*4030*/  FMUL.FTZ R43, R43, R106 ;  /* 0x0000006a2b2b7220 */ /* 0x000fe20000410000 */
[----:B------:R-:W-:-:S02]  /*4040*/  ISETP.NE.AND.EX P0, PT, RZ, c[0x0][0x184], PT, P0 ;  /* 0x00006100ff007a0c */ /* 0x000fc40003f05300 */
[----:B------:R-:W-:Y:S01]  /*4050*/  IADD3 R56, R42, 0x1, RZ ;  /* 0x000000012a387810 */ /* 0x000fe20007ffe0ff */
        /* <DEDUP_REMOVED lines=15> */
.L_x_7442:
[----:B------:R-:W-:Y:S02]  /*4150*/  IMAD.MOV.U32 R104, RZ, RZ, R96 ;  /* 0x000000ffff687224 */ /* 0x000fe400078e0060 */
.L_x_7443:
[----:B------:R-:W-:Y:S05]  /*4160*/  BSYNC B1 ;  /* 0x0000000000017941 */ /* 0x000fea0003800000 */
.L_x_7441:
        /* <DEDUP_REMOVED lines=16> */
.L_x_7447:
[----:B------:R-:W-:Y:S05]  /*4270*/  BSYNC B2 ;  /* 0x0000000000027941 */ /* 0x000fea0003800000 */
.L_x_7446:
        /* <DEDUP_REMOVED lines=43> */
.L_x_7445:
[----:B------:R-:W-:Y:S05]  /*4530*/  BSYNC B1 ;  /* 0x0000000000017941 */ /* 0x000fea0003800000 */
.L_x_7444:
        /* <DEDUP_REMOVED lines=21> */
.L_x_7449:
[----:B------:R-:W-:Y:S02]  /*4690*/  IMAD.MOV.U32 R44, RZ, RZ, R96 ;  /* 0x000000ffff2c7224 */ /* 0x000fe400078e0060 */
.L_x_7450:
[----:B------:R-:W-:Y:S05]  /*46a0*/  BSYNC B1 ;  /* 0x0000000000017941 */ /* 0x000fea0003800000 */
.L_x_7448:
        /* <DEDUP_REMOVED lines=16> */
.L_x_7454:
[----:B------:R-:W-:Y:S05]  /*47b0*/  BSYNC B2 ;  /* 0x0000000000027941 */ /* 0x000fea0003800000 */
.L_x_7453:
        /* <DEDUP_REMOVED lines=43> */
.L_x_7452:
[----:B------:R-:W-:Y:S05]  /*4a70*/  BSYNC B1 ;  /* 0x0000000000017941 */ /* 0x000fea0003800000 */
.L_x_7451:
        /* <DEDUP_REMOVED lines=20> */
.L_x_7456:
[----:B------:R-:W-:Y:S02]  /*4bc0*/  IMAD.MOV.U32 R44, RZ, RZ, R96 ;  /* 0x000000ffff2c7224 */ /* 0x000fe400078e0060 */
.L_x_7457:
[----:B------:R-:W-:Y:S05]  /*4bd0*/  BSYNC B1 ;  /* 0x0000000000017941 */ /* 0x000fea0003800000 */
.L_x_7455:
        /* <DEDUP_REMOVED lines=16> */
.L_x_7461:
[----:B------:R-:W-:Y:S05]  /*4ce0*/  BSYNC B2 ;  /* 0x0000000000027941 */ /* 0x000fea0003800000 */
.L_x_7460:
        /* <DEDUP_REMOVED lines=43> */
.L_x_7459:
[----:B------:R-:W-:Y:S05]  /*4fa0*/  BSYNC B1 ;  /* 0x0000000000017941 */ /* 0x000fea0003800000 */
.L_x_7458:
        /* <DEDUP_REMOVED lines=20> */
.L_x_7463:
[----:B------:R-:W-:Y:S02]  /*50f0*/  IMAD.MOV.U32 R104, RZ, RZ, R96 ;  /* 0x000000ffff687224 */ /* 0x000fe400078e0060 */
.L_x_7464:
[----:B------:R-:W-:Y:S05]  /*5100*/  BSYNC B1 ;  /* 0x0000000000017941 */ /* 0x000fea0003800000 */
.L_x_7462:
        /* <DEDUP_REMOVED lines=16> */
.L_x_7468:
[----:B------:R-:W-:Y:S05]  /*5210*/  BSYNC B2 ;  /* 0x0000000000027941 */ /* 0x000fea0003800000 */
.L_x_7467:
        /* <DEDUP_REMOVED lines=43> */
.L_x_7466:
[----:B------:R-:W-:Y:S05]  /*54d0*/  BSYNC B1 ;  /* 0x0000000000017941 */ /* 0x000fea0003800000 */
.L_x_7465:
        /* <DEDUP_REMOVED lines=20> */
.L_x_7470:
[----:B------:R-:W-:Y:S02]  /*5620*/  IMAD.MOV.U32 R111, RZ, RZ, R96 ;  /* 0x000000ffff6f7224 */ /* 0x000fe400078e0060 */
.L_x_7471:
[----:B------:R-:W-:Y:S05]  /*5630*/  BSYNC B1 ;  /* 0x0000000000017941 */ /* 0x000fea0003800000 */
.L_x_7469:
        /* <DEDUP_REMOVED lines=16> */
.L_x_7475:
[----:B------:R-:W-:Y:S05]  /*5740*/  BSYNC B2 ;  /* 0x0000000000027941 */ /* 0x000fea0003800000 */
.L_x_7474:
        /* <DEDUP_REMOVED lines=43> */
.L_x_7473:
[----:B------:R-:W-:Y:S05]  /*5a00*/  BSYNC B1 ;  /* 0x0000000000017941 */ /* 0x000fea0003800000 */
.L_x_7472:
        /* <DEDUP_REMOVED lines=20> */
.L_x_7477:
[----:B------:R-:W-:Y:S02]  /*5b50*/  IMAD.MOV.U32 R111, RZ, RZ, R96 ;  /* 0x000000ffff6f7224 */ /* 0x000fe400078e0060 */
.L_x_7478:
[----:B------:R-:W-:Y:S05]  /*5b60*/  BSYNC B1 ;  /* 0x0000000000017941 */ /* 0x000fea0003800000 */
.L_x_7476:
        /* <DEDUP_REMOVED lines=16> */
.L_x_7482:
[----:B------:R-:W-:Y:S05]  /*5c70*/  BSYNC B2 ;  /* 0x0000000000027941 */ /* 0x000fea0003800000 */
.L_x_7481:
        /* <DEDUP_REMOVED lines=43> */
.L_x_7480:
[----:B------:R-:W-:Y:S05]  /*5f30*/  BSYNC B1 ;  /* 0x0000000000017941 */ /* 0x000fea0003800000 */
.L_x_7479:
        /* <DEDUP_REMOVED lines=20> */
.L_x_7484:
[----:B------:R-:W-:Y:S02]  /*6080*/  IMAD.MOV.U32 R111, RZ, RZ, R96 ;  /* 0x000000ffff6f7224 */ /* 0x000fe400078e0060 */
.L_x_7485:
[----:B------:R-:W-:Y:S05]  /*6090*/  BSYNC B1 ;  /* 0x0000000000017941 */ /* 0x000fea0003800000 */
.L_x_7483:
        /* <DEDUP_REMOVED lines=18> */
.L_x_7489:
[----:B------:R-:W-:Y:S05]  /*61c0*/  BSYNC B2 ;  /* 0x0000000000027941 */ /* 0x000fea0003800000 */
.L_x_7488:
        /* <DEDUP_REMOVED lines=43> */
.L_x_7487:
[----:B------:R-:W-:Y:S05]  /*6480*/  BSYNC B1 ;  /* 0x0000000000017941 */ /* 0x000fea0003800000 */
.L_x_7486:
[----:B------:R-:W0:Y:S01]  /*6490*/  I2F.U32 R57, R111 ;  /* 0x0000006f00397306 */ /* 0x000e220000201000 */
[----:B------:R-:W-:Y:S02]  /*64a0*/  SEL R112, RZ, 0x10000, P5 ;  /* 0x00010000ff707807 */ /* 0x000fe40002800000 */
[----:B------:R-:W-:Y:S02]  /*64b0*/  SEL R104, RZ, 0x1, P1 ;  /* 0x00000001ff687807 */ /* 0x000fe40000800000 */
[----:B------:R-:W-:Y:S02]  /*64c0*/  PRMT R47, RZ, 0x7610, R47 ;  /* 0x00007610ff2f7816 */ /* 0x000fe4000000002f */
[----:B------:R-:W-:Y:S01]  /*64d0*/  ISETP.NE.AND P5, PT, R110, RZ, PT ;  /* 0x000000ff6e00720c */ /* 0x000fe20003fa5270 */
[----:B------:R-:W-:Y:S01]  /*64e0*/  IMAD.WIDE.U32 R104, R104, 0x10000, RZ ;  /* 0x0001000068687825 */ /* 0x000fe200078e00ff */
[----:B------:R-:W-:-:S02]  /*64f0*/  ISETP.NE.AND P6, PT, R109, RZ, PT ;  /* 0x000000ff6d00720c */ /* 0x000fc40003fc5270 */
[----:B------:R-:W-:Y:S01]  /*6500*/  SEL R109, RZ, 0x100, P4 ;  /* 0x00000100ff6d7807 */ /* 0x000fe20002000000 */
[----:B------:R-:W-:Y:S01]  /*6510*/  FMUL.FTZ R47, R47, R106 ;  /* 0x0000006a2f2f7220 */ /* 0x000fe20000410000 */
[----:B------:R-:W-:Y:S02]  /*6520*/  SEL R56, RZ, 0x1, P2 ;  /* 0x00000001ff387807 */ /* 0x000fe40001000000 */
[----:B------:R-:W-:Y:S01]  /*6530*/  SEL R58, RZ, 0x1, P5 ;  /* 0x00000001ff3a7807 */ /* 0x000fe20002800000 */
        /* <DEDUP_REMOVED lines=23> */
.L_x_7433:
[----:B------:R-:W-:Y:S05]  /*66b0*/  BSYNC B0 ;  /* 0x0000000000007941 */ /* 0x000fea0003800000 */
.L_x_7432:
        /* <DEDUP_REMOVED lines=24> */
.L_x_7493:
[----:B-1----:R-:W-:Y:S02]  /*6840*/  IMAD.MOV.U32 R104, RZ, RZ, R96 ;  /* 0x000000ffff687224 */ /* 0x002fe400078e0060 */
.L_x_7494:
[----:B------:R-:W-:Y:S05]  /*6850*/  BSYNC B1 ;  /* 0x0000000000017941 */ /* 0x000fea0003800000 */
.L_x_7492:
        /* <DEDUP_REMOVED lines=16> */
.L_x_7498:
[----:B------:R-:W-:Y:S05]  /*6960*/  BSYNC B2 ;  /* 0x0000000000027941 */ /* 0x000fea0003800000 */
.L_x_7497:
        /* <DEDUP_REMOVED lines=43> */
.L_x_7496:
[----:B------:R-:W-:Y:S05]  /*6c20*/  BSYNC B1 ;  /* 0x0000000000017941 */ /* 0x000fea0003800000 */
.L_x_7495:
[----:B------:R-:W1:Y:S01]  /*6c30*/  I2F.U32 R48, R104 ;  /* 0x0000006800307306 */ /* 0x000e620000201000 */
[----:B-----5:R-:W-:Y:S01]  /*6c40*/  PRMT R49, RZ, 0x5410, R52 ;  /* 0x00005410ff317816 */ /* 0x020fe20000000034 */
[----:B0-----:R-:W-:Y:S01]  /*6c50*/  IMAD.MOV.U32 R109, RZ, RZ, 0x2f800000 ;  /* 0x2f800000ff6d7424 */ /* 0x001fe200078e00ff */
[----:B------:R-:W-:Y:S01]  /*6c60*/  ISETP.NE.U32.AND P0, PT, RZ, c[0x0][0x180], PT ;  /* 0x00006000ff007a0c */ /* 0x000fe20003f05070 */
[----:B------:R-:W-:Y:S01]  /*6c70*/  BSSY B1, `(.L_x_7499) ;  /* 0x0000015000017945 */ /* 0x000fe20003800000 */
        /* <DEDUP_REMOVED lines=19> */
.L_x_7500:
[----:B------:R-:W-:Y:S02]  /*6db0*/  MOV R104, R96 ;  /* 0x0000006000687202 */ /* 0x000fe40000000f00 */
.L_x_7501:
[----:B------:R-:W-:Y:S05]  /*6dc0*/  BSYNC B1 ;  /* 0x0000000000017941 */ /* 0x000fea0003800000 */
.L_x_7499:
        /* <DEDUP_REMOVED lines=16> */
.L_x_7505:
[----:B------:R-:W-:Y:S05]  /*6ed0*/  BSYNC B2 ;  /* 0x0000000000027941 */ /* 0x000fea0003800000 */
.L_x_7504:
        /* <DEDUP_REMOVED lines=43> */
.L_x_7503:
[----:B------:R-:W-:Y:S05]  /*7190*/  BSYNC B1 ;  /* 0x0000000000017941 */ /* 0x000fea0003800000 */
.L_x_7502:
        /* <DEDUP_REMOVED lines=21> */
.L_x_7507:
[----:B------:R-:W-:Y:S02]  /*72f0*/  IMAD.MOV.U32 R52, RZ, RZ, R96 ;  /* 0x000000ffff347224 */ /* 0x000fe400078e0060 */
.L_x_7508:
[----:B------:R-:W-:Y:S05]  /*7300*/  BSYNC B1 ;  /* 0x0000000000017941 */ /* 0x000fea0003800000 */
.L_x_7506:
        /* <DEDUP_REMOVED lines=16> */
.L_x_7512:
[----:B------:R-:W-:Y:S05]  /*7410*/  BSYNC B2 ;  /* 0x0000000000027941 */ /* 0x000fea0003800000 */
.L_x_7511:
        /* <DEDUP_REMOVED lines=43> */
.L_x_7510:
[----:B------:R-:W-:Y:S05]  /*76d0*/  BSYNC B1 ;  /* 0x0000000000017941 */ /* 0x000fea0003800000 */
.L_x_7509:
        /* <DEDUP_REMOVED lines=20> */
.L_x_7514:
[----:B------:R-:W-:Y:S02]  /*7820*/  MOV R52, R96 ;  /* 0x0000006000347202 */ /* 0x000fe40000000f00 */
.L_x_7515:
[----:B------:R-:W-:Y:S05]  /*7830*/  BSYNC B1 ;  /* 0x0000000000017941 */ /* 0x000fea0003800000 */
.L_x_7513:
        /* <DEDUP_REMOVED lines=16> */
.L_x_7519:
[----:B------:R-:W-:Y:S05]  /*7940*/  BSYNC B2 ;  /* 0x0000000000027941 */ /* 0x000fea0003800000 */
.L_x_7518:
        /* <DEDUP_REMOVED lines=43> */
.L_x_7517:
[----:B------:R-:W-:Y:S05]  /*7c00*/  BSYNC B1 ;  /* 0x0000000000017941 */ /* 0x000fea0003800000 */
.L_x_7516:
        /* <DEDUP_REMOVED lines=20> */
.L_x_7521:
[----:B------:R-:W-:Y:S02]  /*7d50*/  IMAD.MOV.U32 R104, RZ, RZ, R96 ;  /* 0x000000ffff687224 */ /* 0x000fe400078e0060 */
.L_x_7522:
[----:B------:R-:W-:Y:S05]  /*7d60*/  BSYNC B1 ;  /* 0x0000000000017941 */ /* 0x000fea0003800000 */
.L_x_7520:
        /* <DEDUP_REMOVED lines=16> */
.L_x_7526:
[----:B------:R-:W-:Y:S05]  /*7e70*/  BSYNC B2 ;  /* 0x0000000000027941 */ /* 0x000fea0003800000 */
.L_x_7525:
        /* <DEDUP_REMOVED lines=43> */
.L_x_7524:
[----:B------:R-:W-:Y:S05]  /*8130*/  BSYNC B1 ;  /* 0x0000000000017941 */ /* 0x000fea0003800000 */
.L_x_7523:
        /* <DEDUP_REMOVED lines=20> */
.L_x_7528:
[----:B------:R-:W-:Y:S02]  /*8280*/  MOV R111, R96 ;  /* 0x00000060006f7202 */ /* 0x000fe40000000f00 */
.L_x_7529:
[----:B------:R-:W-:Y:S05]  /*8290*/  BSYNC B1 ;  /* 0x0000000000017941 */ /* 0x000fea0003800000 */
.L_x_7527:
        /* <DEDUP_REMOVED lines=16> */
.L_x_7533:
[----:B------:R-:W-:Y:S05]  /*83a0*/  BSYNC B2 ;  /* 0x0000000000027941 */ /* 0x000fea0003800000 */
.L_x_7532:
        /* <DEDUP_REMOVED lines=43> */
.L_x_7531:
[----:B------:R-:W-:Y:S05]  /*8660*/  BSYNC B1 ;  /* 0x0000000000017941 */ /* 0x000fea0003800000 */
.L_x_7530:
        /* <DEDUP_REMOVED lines=20> */
.L_x_7535:
[----:B------:R-:W-:Y:S02]  /*87b0*/  IMAD.MOV.U32 R111, RZ, RZ, R96 ;  /* 0x000000ffff6f7224 */ /* 0x000fe400078e0060 */
.L_x_7536:
[----:B------:R-:W-:Y:S05]  /*87c0*/  BSYNC B1 ;  /* 0x0000000000017941 */ /* 0x000fea0003800000 */
.L_x_7534:
        /* <DEDUP_REMOVED lines=16> */
.L_x_7540:
[----:B------:R-:W-:Y:S05]  /*88d0*/  BSYNC B2 ;  /* 0x0000000000027941 */ /* 0x000fea0003800000 */
.L_x_7539:
        /* <DEDUP_REMOVED lines=43> */
.L_x_7538:
[----:B------:R-:W-:Y:S05]  /*8b90*/  BSYNC B1 ;  /* 0x0000000000017941 */ /* 0x000fea0003800000 */
.L_x_7537:
        /* <DEDUP_REMOVED lines=20> */
.L_x_7542:
[----:B------:R-:W-:Y:S02]  /*8ce0*/  MOV R111, R96 ;  /* 0x00000060006f7202 */ /* 0x000fe40000000f00 */
.L_x_7543:
[----:B------:R-:W-:Y:S05]  /*8cf0*/  BSYNC B1 ;  /* 0x0000000000017941 */ /* 0x000fea0003800000 */
.L_x_7541:
        /* <DEDUP_REMOVED lines=18> */
.L_x_7547:
[----:B------:R-:W-:Y:S05]  /*8e20*/  BSYNC B2 ;  /* 0x0000000000027941 */ /* 0x000fea0003800000 */
.L_x_7546:
        /* <DEDUP_REMOVED lines=43> */
.L_x_7545:
[----:B------:R-:W-:Y:S05]  /*90e0*/  BSYNC B1 ;  /* 0x0000000000017941 */ /* 0x000fea0003800000 */
.L_x_7544:
[----:B------:R-:W0:Y:S01]  /*90f0*/  I2F.U32 R56, R111 ;  /* 0x0000006f00387306 */ /* 0x000e220000201000 */
[----:B------:R-:W-:Y:S02]  /*9100*/  ISETP.NE.AND P6, PT, R108, RZ, PT ;  /* 0x000000ff6c00720c */ /* 0x000fe40003fc5270 */
[----:B------:R-:W-:Y:S02]  /*9110*/  SEL R108, RZ, 0x10000, P5 ;  /* 0x00010000ff6c7807 */ /* 0x000fe40002800000 */
[----:B------:R-:W-:Y:S02]  /*9120*/  SEL R104, RZ, 0x1, P1 ;  /* 0x00000001ff687807 */ /* 0x000fe40000800000 */
[----:B------:R-:W-:Y:S02]  /*9130*/  PRMT R55, RZ, 0x7610, R55 ;  /* 0x00007610ff377816 */ /* 0x000fe40000000037 */
[----:B------:R-:W-:Y:S01]  /*9140*/  ISETP.NE.AND P5, PT, R110, RZ, PT ;  /* 0x000000ff6e00720c */ /* 0x000fe20003fa5270 */
[----:B------:R-:W-:Y:S01]  /*9150*/  IMAD.WIDE.U32 R104, R104, 0x10000, RZ ;  /* 0x0001000068687825 */ /* 0x000fe200078e00ff */
[----:B------:R-:W-:-:S02]  /*9160*/  SEL R59, RZ, 0x100, P4 ;  /* 0x00000100ff3b7807 */ /* 0x000fc40002000000 */
[----:B------:R-:W-:Y:S01]  /*9170*/  SEL R57, RZ, 0x1, P2 ;  /* 0x00000001ff397807 */ /* 0x000fe20001000000 */
[----:B------:R-:W-:Y:S01]  /*9180*/  FMUL.FTZ R55, R55, R106 ;  /* 0x0000006a37377220 */ /* 0x000fe20000410000 */
[----:B------:R-:W-:Y:S01]  /*9190*/  SEL R58, RZ, 0x1, P5 ;  /* 0x00000001ff3a7807 */ /* 0x000fe20002800000 */
[----:B0-----:R-:W-:Y:S01]  /*91a0*/  FFMA.FTZ R56, R56, R109, 1.1641532182693481445e-10 ;  /* 0x2f00000038387423 */ /* 0x001fe2000001006d */
[----:B------:R-:W-:Y:S01]  /*91b0*/  SEL R113, RZ, 0x1, P3 ;  /* 0x00000001ff717807 */ /* 0x000fe20001800000 */
[----:B------:R-:W-:Y:S01]  /*91c0*/  FMUL.FTZ R55, R55, c[0x0][0x1e8] ;  /* 0x00007a0037377a20 */ /* 0x000fe20000410000 */
[----:B------:R-:W-:Y:S02]  /*91d0*/  SEL R111, RZ, 0x1, P6 ;  /* 0x00000001ff6f7807 */ /* 0x000fe40003000000 */
[----:B------:R-:W-:-:S04]  /*91e0*/  FSETP.GTU.FTZ.AND P1, PT, R56, c[0x0][0x1e4], PT ;  /* 0x0000790038007a0b */ /* 0x000fc80003f3c000 */
[----:B------:R-:W-:Y:S02]  /*91f0*/  SEL R56, RZ, 0x1000000, P1 ;  /* 0x01000000ff387807 */ /* 0x000fe40000800000 */
[----:B------:R-:W-:Y:S02]  /*9200*/  FSEL R55, R55, RZ, !P1 ;  /* 0x000000ff37377208 */ /* 0x000fe40004800000 */
[----:B------:R-:W-:Y:S01]  /*9210*/  LOP3.LUT R106, R59, R56, R108, 0xfe, !PT ;  /* 0x000000383b6a7212 */ /* 0x000fe200078efe6c */
[----:B------:R-:W-:Y:S01]  /*9220*/  IMAD.WIDE.U32 R56, R57, 0x1000000, RZ ;  /* 0x0100000039387825 */ /* 0x000fe200078e00ff */
[----:B------:R-:W-:-:S03]  /*9230*/  LEA R108, P2, R107, c[0x0][0x188], 0x5 ;  /* 0x000062006b6c7a11 */ /* 0x000fc600078428ff */
[----:B------:R-:W-:Y:S01]  /*9240*/  IMAD.WIDE.U32 R58, R58, 0x100, RZ ;  /* 0x000001003a3a7825 */ /* 0x000fe200078e00ff */
[----:B------:R-:W-:Y:S02]  /*9250*/  LOP3.LUT R113, R57, R106, R113, 0xfe, !PT ;  /* 0x0000006a39717212 */ /* 0x000fe400078efe71 */
[----:B------:R-:W-:Y:S01]  /*9260*/  LEA.HI.X R109, R107, c[0x0][0x18c], RZ, 0x5, P2 ;  /* 0x000063006b6d7a11 */ /* 0x000fe200010f2cff */
[----:B------:R-:W-:Y:S01]  /*9270*/  @P0 FADD.FTZ R55, R31, R55 ;  /* 0x000000371f370221 */ /* 0x000fe20000010000 */
[----:B------:R-:W-:Y:S02]  /*9280*/  LOP3.LUT R58, R58, R56, R104, 0xfe, !PT ;  /* 0x000000383a3a7212 */ /* 0x000fe400078efe68 */
[C---:B------:R-:W-:Y:S01]  /*9290*/  LEA R56, P1, R107.reuse, c[0x0][0x190], 0x3 ;  /* 0x000064006b387a11 */ /* 0x040fe200078218ff */
[----:B------:R0:W-:Y:S01]  /*92a0*/  STG.E.128 [R108.64], R48 ;  /* 0x000000306c007986 */ /* 0x0001e2000c101d06 */
[----:B------:R-:W-:Y:S02]  /*92b0*/  LOP3.LUT R58, R58, R111, RZ, 0xfc, !PT ;  /* 0x0000006f3a3a7212 */ /* 0x000fe400078efcff */
[----:B------:R-:W-:Y:S01]  /*92c0*/  LEA.HI.X R57, R107, c[0x0][0x194], RZ, 0x3, P1 ;  /* 0x000065006b397a11 */ /* 0x000fe200008f1cff */
[----:B------:R0:W-:Y:S01]  /*92d0*/  STG.E.128 [R108.64+0x10], R52 ;  /* 0x000010346c007986 */ /* 0x0001e2000c101d06 */
[----:B------:R-:W-:-:S05]  /*92e0*/  LOP3.LUT R59, R59, R113, R105, 0xfe, !PT ;  /* 0x000000713b3b7212 */ /* 0x000fca00078efe69 */
[----:B------:R0:W-:Y:S02]  /*92f0*/  STG.E.64 [R56.64], R58 ;  /* 0x0000003a38007986 */ /* 0x0001e4000c101b06 */
.L_x_7491:
[----:B------:R-:W-:Y:S05]  /*9300*/  BSYNC B0 ;  /* 0x0000000000007941 */ /* 0x000fea0003800000 */
.L_x_7490:
        /* <DEDUP_REMOVED lines=34> */
.L_x_7558:
[----:B01----:R-:W-:Y:S01]  /*9530*/  FADD.FTZ R57, R57, R56 ;  /* 0x0000003839397221 */ /* 0x003fe20000010000 */
[----:B------:R-:W-:Y:S05]  /*9540*/  BRA.DIV ~URZ, `(.L_x_7549) ;  /* 0x00000fe27f007947 */ /* 0x000fea000b800000 */
[----:B------:R-:W0:Y:S01]  /*9550*/  SHFL.BFLY PT, R56, R57, 0x2, 0x1f ;  /* 0x0c401f0039387f89 */ /* 0x000e2200000e0000 */
        /* <DEDUP_REMOVED lines=67> */
.L_x_7559:
        /* <DEDUP_REMOVED lines=38> */
[----:B------:R-:W-:-:S02]  /*9bf0*/  FMUL.FTZ R109, R109, R112 ;  /* 0x000000706d6d7220 */ /* 0x000fc40000410000 */
[----:B------:R-:W-:Y:S02]  /*9c00*/  @!P0 IMAD.MOV.U32 R111, RZ, RZ, 0x4 ;  /* 0x00000004ff6f8424 */ /* 0x000fe400078e00ff */
        /* <DEDUP_REMOVED lines=16> */
[----:B0-----:R-:W-:-:S04]  /*9d10*/  @!P0 IMAD.MOV.U32 R59, RZ, RZ, 0x4 ;  /* 0x00000004ff3b8424 */ /* 0x001fc800078e00ff */
[----:B------:R-:W-:-:S04]  /*9d20*/  @!P0 IMAD.WIDE R58, R18, R59, c[0x0][0x1a0] ;  /* 0x00006800123a8625 */ /* 0x000fc800078e023b */
[C---:B-1----:R-:W-:Y:S01]  /*9d30*/  FMUL.FTZ R56, R109.reuse, R109 ;  /* 0x0000006d6d387220 */ /* 0x042fe20000410000 */
[----:B------:R0:W-:Y:S01]  /*9d40*/  @!P0 STG.E [R58.64], R109 ;  /* 0x0000006d3a008986 */ /* 0x0001e2000c101906 */
[----:B------:R-:W-:-:S03]  /*9d50*/  FSEL R106, R109, RZ, !P1 ;  /* 0x000000ff6d6a7208 */ /* 0x000fc60004800000 */
[----:B------:R-:W-:Y:S01]  /*9d60*/  FSEL R105, R56, RZ, P1 ;  /* 0x000000ff38697208 */ /* 0x000fe20000800000 */
[----:B--2---:R-:W-:-:S04]  /*9d70*/  FFMA.FTZ R56, R57, R104, c[0x0][0x228] ;  /* 0x00008a0039387623 */ /* 0x004fc80000010068 */
[----:B------:R-:W-:Y:S02]  /*9d80*/  FADD.FTZ R105, R56, R105 ;  /* 0x0000006938697221 */ /* 0x000fe40000010000 */
[----:B------:R-:W-:Y:S02]  /*9d90*/  @!P0 IMAD.WIDE R56, R18, R111, c[0x0][0x1a8] ;  /* 0x00006a0012388625 */ /* 0x000fe400078e026f */
[----:B------:R-:W1:Y:S03]  /*9da0*/  MUFU.RSQ R107, R105 ;  /* 0x00000069006b7308 */ /* 0x000e660000001400 */
[----:B-1----:R0:W-:Y:S01]  /*9db0*/  @!P0 STG.E [R56.64], R107 ;  /* 0x0000006b38008986 */ /* 0x0021e2000c101906 */
[----:B------:R-:W-:Y:S05]  /*9dc0*/  @!P2 BRA `(.L_x_7551) ;  /* 0x000002000000a947 */ /* 0x000fea0003800000 */
[--C-:B0-----:R-:W-:Y:S02]  /*9dd0*/  FADD.FTZ R56, R32, -R106.reuse ;  /* 0x8000006a20387221 */ /* 0x101fe40000010000 */
        /* <DEDUP_REMOVED lines=31> */
.L_x_7551:
[----:B------:R-:W-:Y:S05]  /*9fd0*/  BSYNC B0 ;  /* 0x0000000000007941 */ /* 0x000fea0003800000 */
.L_x_7550:
        /* <DEDUP_REMOVED lines=35> */
.L_x_7553:
[----:B------:R-:W-:Y:S05]  /*a210*/  BSYNC B0 ;  /* 0x0000000000007941 */ /* 0x000fea0003800000 */
.L_x_7552:
        /* <DEDUP_REMOVED lines=34> */
.L_x_7555:
[----:B------:R-:W-:Y:S05]  /*a440*/  BSYNC B0 ;  /* 0x0000000000007941 */ /* 0x000fea0003800000 */
.L_x_7554:
[----:B------:R-:W-:Y:S02]  /*a450*/  IADD3 R18, R18, c[0x0][0x160], RZ ;  /* 0x0000580012127a10 */ /* 0x000fe40007ffe0ff */
[----:B------:R-:W-:Y:S02]  /*a460*/  LOP3.LUT P1, RZ, R92, 0xff, RZ, 0xc0, !PT ;  /* 0x000000ff5cff7812 */ /* 0x000fe4000782c0ff */
[----:B------:R-:W-:Y:S02]  /*a470*/  ISETP.GE.AND P0, PT, R18, c[0x0][0x164], PT ;  /* 0x0000590012007a0c */ /* 0x000fe40003f06270 */
[----:B------:R-:W-:-:S11]  /*a480*/  SEL R92, RZ, 0x1, P1 ;  /* 0x00000001ff5c7807 */ /* 0x000fd60000800000 */
[----:B0-----:R-:W-:Y:S01]  /*a490*/  @P0 CALL.REL.NOINC `(.L_x_7556) ;  /* 0x0000001000000944 */ /* 0x001fe20003c00000 */
[----:B------:R-:W-:Y:S05]  /*a4a0*/  BRA `(.L_x_7557) ;  /* 0xffff688000007947 */ /* 0x000fea000383ffff */
.L_x_7556:
[----:B------:R-:W-:Y:S05]  /*a4b0*/  EXIT ;  /* 0x000000000000794d */ /* 0x000fea0003800000 */
.L_x_7548:
[----:B------:R-:W-:Y:S01]  /*a4c0*/  HFMA2.MMA R108, -RZ, RZ, 0, 5.9604644775390625e-08 ;  /* 0x00000001ff6c7435 */ /* 0x000fe200000001ff */
[----:B------:R-:W-:Y:S01]  /*a4d0*/  IMAD.MOV.U32 R106, RZ, RZ, 0x1f ;  /* 0x0000001fff6a7424 */ /* 0x000fe200078e00ff */
[----:B------:R-:W-:Y:S01]  /*a4e0*/  MOV R58, 0xa510 ;  /* 0x0000a510003a7802 */ /* 0x000fe20000000f00 */
[----:B------:R-:W-:-:S03]  /*a4f0*/  IMAD.MOV.U32 R107, RZ, RZ, -0x1 ;  /* 0xffffffffff6b7424 */ /* 0x000fc600078e00ff */
[----:B------:R-:W-:Y:S05]  /*a500*/  CALL.REL.NOINC `($__internal_56_$__cuda_sm70_shflsync_bfly_p) ;  /* 0x000006c000007944 */ /* 0x000fea0003c00000 */
[----:B-1----:R-:W-:Y:S01]  /*a510*/  IMAD.MOV.U32 R56, RZ, RZ, R108 ;  /* 0x000000ffff387224 */ /* 0x002fe200078e006c */
[----:B0-----:R-:W-:Y:S05]  /*a520*/  BRA `(.L_x_7558) ;  /* 0xfffff00000007947 */ /* 0x001fea000383ffff */
.L_x_7549:
[----:B------:R-:W-:Y:S01]  /*a530*/  IMAD.MOV.U32 R108, RZ, RZ, 0x2 ;  /* 0x00000002ff6c7424 */ /* 0x000fe200078e00ff */
[----:B------:R-:W-:Y:S01]  /*a540*/  MOV R107, 0xffffffff ;  /* 0xffffffff006b7802 */ /* 0x000fe20000000f00 */
[----:B------:R-:W-:Y:S01]  /*a550*/  IMAD.MOV.U32 R106, RZ, RZ, 0x1f ;  /* 0x0000001fff6a7424 */ /* 0x000fe200078e00ff */
[----:B------:R-:W-:Y:S02]  /*a560*/  MOV R58, 0xa580 ;  /* 0x0000a580003a7802 */ /* 0x000fe40000000f00 */
[----:B------:R-:W-:Y:S05]  /*a570*/  CALL.REL.NOINC `($__internal_56_$__cuda_sm70_shflsync_bfly_p) ;  /* 0x0000065000007944 */ /* 0x000fea0003c00000 */
[----:B01----:R-:W-:Y:S01]  /*a580*/  FADD.FTZ R57, R57, R108 ;  /* 0x0000006c39397221 */ /* 0x003fe20000010000 */
[----:B------:R-:W-:Y:S01]  /*a590*/  MOV R58, 0xa5e0 ;  /* 0x0000a5e0003a7802 */ /* 0x000fe20000000f00 */
[----:B------:R-:W-:Y:S02]  /*a5a0*/  IMAD.MOV.U32 R108, RZ, RZ, 0x4 ;  /* 0x00000004ff6c7424 */ /* 0x000fe400078e00ff */
[----:B------:R-:W-:-:S02]  /*a5b0*/  IMAD.MOV.U32 R106, RZ, RZ, 0x1f ;  /* 0x0000001fff6a7424 */ /* 0x000fc400078e00ff */
[----:B------:R-:W-:Y:S02]  /*a5c0*/  IMAD.MOV.U32 R107, RZ, RZ, -0x1 ;  /* 0xffffffffff6b7424 */ /* 0x000fe400078e00ff */
[----:B------:R-:W-:Y:S05]  /*a5d0*/  CALL.REL.NOINC `($__internal_56_$__cuda_sm70_shflsync_bfly_p) ;  /* 0x000005f000007944 */ /* 0x000fea0003c00000 */
[----:B01----:R-:W-:Y:S01]  /*a5e0*/  FADD.FTZ R57, R57, R108 ;  /* 0x0000006c39397221 */ /* 0x003fe20000010000 */
[----:B------:R-:W-:Y:S01]  /*a5f0*/  MOV R107, 0xffffffff ;  /* 0xffffffff006b7802 */ /* 0x000fe20000000f00 */
[----:B------:R-:W-:Y:S01]  /*a600*/  IMAD.MOV.U32 R108, RZ, RZ, 0x8 ;  /* 0x00000008ff6c7424 */ /* 0x000fe200078e00ff */
[----:B------:R-:W-:Y:S01]  /*a610*/  MOV R58, 0xa640 ;  /* 0x0000a640003a7802 */ /* 0x000fe20000000f00 */
[----:B------:R-:W-:Y:S02]  /*a620*/  IMAD.MOV.U32 R106, RZ, RZ, 0x1f ;  /* 0x0000001fff6a7424 */ /* 0x000fe400078e00ff */
[----:B------:R-:W-:Y:S05]  /*a630*/  CALL.REL.NOINC `($__internal_56_$__cuda_sm70_shflsync_bfly_p) ;  /* 0x0000059000007944 */ /* 0x000fea0003c00000 */
[----:B01----:R-:W-:Y:S01]  /*a640*/  FADD.FTZ R57, R57, R108 ;  /* 0x0000006c39397221 */ /* 0x003fe20000010000 */
[----:B------:R-:W-:Y:S01]  /*a650*/  MOV R58, 0xa6a0 ;  /* 0x0000a6a0003a7802 */ /* 0x000fe20000000f00 */
[----:B------:R-:W-:Y:S02]  /*a660*/  IMAD.MOV.U32 R108, RZ, RZ, 0x10 ;  /* 0x00000010ff6c7424 */ /* 0x000fe400078e00ff */
[----:B------:R-:W-:Y:S02]  /*a670*/  IMAD.MOV.U32 R106, RZ, RZ, 0x1f ;  /* 0x0000001fff6a7424 */ /* 0x000fe400078e00ff */
[----:B------:R-:W-:-:S02]  /*a680*/  IMAD.MOV.U32 R107, RZ, RZ, -0x1 ;  /* 0xffffffffff6b7424 */ /* 0x000fc400078e00ff */
[----:B------:R-:W-:Y:S05]  /*a690*/  CALL.REL.NOINC `($__internal_56_$__cuda_sm70_shflsync_bfly_p) ;  /* 0x0000053000007944 */ /* 0x000fea0003c00000 */
[----:B-1----:R-:W-:Y:S01]  /*a6a0*/  FADD.FTZ R56, R57, R108 ;  /* 0x0000006c39387221 */ /* 0x002fe20000010000 */
[----:B------:R-:W-:Y:S01]  /*a6b0*/  ISETP.NE.AND P0, PT, R60, RZ, PT ;  /* 0x000000ff3c00720c */ /* 0x000fe20003f05270 */
[----:B------:R-:W-:Y:S01]  /*a6c0*/  IMAD.MOV.U32 R108, RZ, RZ, 0x1 ;  /* 0x00000001ff6c7424 */ /* 0x000fe200078e00ff */
        /* <DEDUP_REMOVED lines=53> */
[----:B------:R-:W-:Y:S05]  /*aa20*/  CALL.REL.NOINC `($__internal_56_$__cuda_sm70_shflsync_bfly_p) ;  /* 0x000001a000007944 */ /* 0x000fea0003c00000 */
[----:B01----:R-:W-:Y:S01]  /*aa30*/  FADD.FTZ R57, R57, R108 ;  /* 0x0000006c39397221 */ /* 0x003fe20000010000 */
[----:B------:R-:W-:Y:S01]  /*aa40*/  MOV R58, 0xaa90 ;  /* 0x0000aa90003a7802 */ /* 0x000fe20000000f00 */
[----:B------:R-:W-:Y:S02]  /*aa50*/  IMAD.MOV.U32 R108, RZ, RZ, 0x2 ;  /* 0x00000002ff6c7424 */ /* 0x000fe400078e00ff */
[----:B------:R-:W-:Y:S02]  /*aa60*/  IMAD.MOV.U32 R106, RZ, RZ, 0x1f ;  /* 0x0000001fff6a7424 */ /* 0x000fe400078e00ff */
[----:B------:R-:W-:Y:S02]  /*aa70*/  IMAD.MOV.U32 R107, RZ, RZ, -0x1 ;  /* 0xffffffffff6b7424 */ /* 0x000fe400078e00ff */
[----:B------:R-:W-:Y:S05]  /*aa80*/  CALL.REL.NOINC `($__internal_56_$__cuda_sm70_shflsync_bfly_p) ;  /* 0x0000014000007944 */ /* 0x000fea0003c00000 */
[----:B01----:R-:W-:Y:S01]  /*aa90*/  FADD.FTZ R57, R57, R108 ;  /* 0x0000006c39397221 */ /* 0x003fe20000010000 */
[----:B------:R-:W-:Y:S01]  /*aaa0*/  MOV R107, 0xffffffff ;  /* 0xffffffff006b7802 */ /* 0x000fe20000000f00 */
[----:B------:R-:W-:Y:S01]  /*aab0*/  IMAD.MOV.U32 R108, RZ, RZ, 0x4 ;  /* 0x00000004ff6c7424 */ /* 0x000fe200078e00ff */
[----:B------:R-:W-:Y:S01]  /*aac0*/  MOV R58, 0xaaf0 ;  /* 0x0000aaf0003a7802 */ /* 0x000fe20000000f00 */
[----:B------:R-:W-:-:S02]  /*aad0*/  IMAD.MOV.U32 R106, RZ, RZ, 0x1f ;  /* 0x0000001fff6a7424 */ /* 0x000fc400078e00ff */
[----:B------:R-:W-:Y:S05]  /*aae0*/  CALL.REL.NOINC `($__internal_56_$__cuda_sm70_shflsync_bfly_p) ;  /* 0x000000e000007944 */ /* 0x000fea0003c00000 */
[----:B01----:R-:W-:Y:S01]  /*aaf0*/  FADD.FTZ R57, R57, R108 ;  /* 0x0000006c39397221 */ /* 0x003fe20000010000 */
[----:B------:R-:W-:Y:S01]  /*ab00*/  MOV R58, 0xab50 ;  /* 0x0000ab50003a7802 */ /* 0x000fe20000000f00 */
[----:B------:R-:W-:-:S02]  /*ab10*/  IMAD.MOV.U32 R108, RZ, RZ, 0x8 ;  /* 0x00000008ff6c7424 */ /* 0x000fc400078e00ff */
[----:B------:R-:W-:Y:S02]  /*ab20*/  IMAD.MOV.U32 R106, RZ, RZ, 0x1f ;  /* 0x0000001fff6a7424 */ /* 0x000fe400078e00ff */
[----:B------:R-:W-:Y:S02]  /*ab30*/  IMAD.MOV.U32 R107, RZ, RZ, -0x1 ;  /* 0xffffffffff6b7424 */ /* 0x000fe400078e00ff */
[----:B------:R-:W-:Y:S05]  /*ab40*/  CALL.REL.NOINC `($__internal_56_$__cuda_sm70_shflsync_bfly_p) ;  /* 0x0000008000007944 */ /* 0x000fea0003c00000 */
[----:B-1----:R-:W-:Y:S01]  /*ab50*/  FADD.FTZ R105, R57, R108 ;  /* 0x0000006c39697221 */ /* 0x002fe20000010000 */
[----:B0-----:R-:W-:Y:S01]  /*ab60*/  HFMA2.MMA R106, -RZ, RZ, 0, 1.847743988037109375e-06 ;  /* 0x0000001fff6a7435 */ /* 0x001fe200000001ff */
[----:B------:R-:W-:Y:S01]  /*ab70*/  IMAD.MOV.U32 R108, RZ, RZ, 0x10 ;  /* 0x00000010ff6c7424 */ /* 0x000fe200078e00ff */
[----:B------:R-:W-:Y:S01]  /*ab80*/  MOV R58, 0xabc0 ;  /* 0x0000abc0003a7802 */ /* 0x000fe20000000f00 */
[----:B------:R-:W-:Y:S02]  /*ab90*/  IMAD.MOV.U32 R107, RZ, RZ, -0x1 ;  /* 0xffffffffff6b7424 */ /* 0x000fe400078e00ff */
[----:B------:R-:W-:Y:S02]  /*aba0*/  IMAD.MOV.U32 R57, RZ, RZ, R105 ;  /* 0x000000ffff397224 */ /* 0x000fe400078e0069 */
[----:B------:R-:W-:Y:S05]  /*abb0*/  CALL.REL.NOINC `($__internal_56_$__cuda_sm70_shflsync_bfly_p) ;  /* 0x0000001000007944 */ /* 0x000fea0003c00000 */
[----:B01----:R-:W-:Y:S05]  /*abc0*/  BRA `(.L_x_7559) ;  /* 0xffffedc000007947 */ /* 0x003fea000383ffff */
        .weak           $__internal_56_$__cuda_sm70_shflsync_bfly_p
        .type           $__internal_56_$__cuda_sm70_shflsync_bfly_p,@function
        .size           $__internal_56_$__cuda_sm70_shflsync_bfly_p,(.L_x_22144 - $__internal_56_$__cuda_sm70_shflsync_bfly_p)
$__internal_56_$__cuda_sm70_shflsync_bfly_p:
[----:B------:R-:W-:Y:S01]  /*abd0*/  IMAD.MOV.U32 R59, RZ, RZ, 0x0 ;  /* 0x00000000ff3b7424 */ /* 0x000fe200078e00ff */
[----:B------:R-:W-:Y:S04]  /*abe0*/  WARPSYNC R107 ;  /* 0x0000006b00007348 */ /* 0x000fe80003800000 */
[----:B------:R0:W1:Y:S01]  /*abf0*/  SHFL.BFLY PT, R108, R57, R108, R106 ;  /* 0x0c00006c396c7389 */ /* 0x00006200000e006a */
[----:B------:R-:W-:Y:S05]  /*ac00*/  RET.REL.NODEC R58 `(_ZN10layer_norm13ln_fwd_kernelINS_13Kernel_traitsI13__nv_bfloat16S2_fS2_fjLj3072ELj1ELj1ELj4ELj16ENS_18Kernel_traits_baseILj3072ES2_S2_fS2_fjLj128EEEEELb1ELb0ELb0ELb0EEEvNS_9FwdParamsE) ;  /* 0xffff53f03a007950 */ /* 0x000fea0003c3ffff */
.L_x_7560:
        /* <DEDUP_REMOVED lines=15> */
.L_x_22144:


//--------------------- .text._ZN10layer_norm13ln_fwd_kernelINS_13Kernel_traitsI13__nv_bfloat16S2_fS2_fjLj3072ELj1ELj1ELj4ELj16ENS_18Kernel_traits_baseILj3072ES2_S2_fS2_fjLj128EEEEELb1ELb0ELb0ELb1EEEvNS_9FwdParamsE --------------------------
	.section	.text._ZN10layer_norm13ln_fwd_kernelINS_13Kernel_traitsI13__nv_bfloat16S2_fS2_fjLj3072ELj1ELj1ELj4ELj16ENS_18Kernel_traits_baseILj3072ES2_S2_fS2_fjLj128EEEEELb1ELb0ELb0ELb1EEEvNS_9FwdParamsE,"ax",@progbits
	.sectioninfo	@"SHI_REGISTERS=96"
	.align	128
        .global         _ZN10layer_norm13ln_fwd_kernelINS_13Kernel_traitsI13__nv_bfloat16S2_fS2_fjLj3072ELj1ELj1ELj4ELj16ENS_18Kernel_traits_baseILj3072ES2_S2_fS2_fjLj128EEEEELb1ELb0ELb0ELb1EEEvNS_9FwdParamsE
        .type           _ZN10layer_norm13ln_fwd_kernelINS_13Kernel_traitsI13__nv_bfloat16S2_fS2_fjLj3072ELj1ELj1ELj4ELj16ENS_18Kernel_traits_baseILj3072ES2_S2_fS2_fjLj128EEEEELb1ELb0ELb0ELb1EEEvNS_9FwdParamsE,@function
        .size           _ZN10layer_norm13ln_fwd_kernelINS_13Kernel_traitsI13__nv_bfloat16S2_fS2_fjLj3072ELj1ELj1ELj4ELj16ENS_18Kernel_traits_baseILj3072ES2_S2_fS2_fjLj128EEEEELb1ELb0ELb0ELb1EEEvNS_9FwdParamsE,(.L_x_22145 - _ZN10layer_norm13ln_fwd_kernelINS_13Kernel_traitsI13__nv_bfloat16S2_fS2_fjLj3072ELj1ELj1ELj4ELj16ENS_18Kernel_traits_baseILj3072ES2_S2_fS2_fjLj128EEEEELb1ELb0ELb0ELb1EEEvNS_9FwdParamsE)
        .other          _ZN10layer_norm13ln_fwd_kernelINS_13Kernel_traitsI13__nv_bfloat16S2_fS2_fjLj3072ELj1ELj1ELj4ELj16ENS_18Kernel_traits_baseILj3072ES2_S2_fS2_fjLj128EEEEELb1ELb0ELb0ELb1EEEvNS_9FwdParamsE,@"STO_CUDA_ENTRY STV_DEFAULT"
_ZN10layer_norm13ln_fwd_kernelINS_13Kernel_traitsI13__nv_bfloat16S2_fS2_fjLj3072ELj1ELj1ELj4ELj16ENS_18Kernel_traits_baseILj3072ES2_S2_fS2_fjLj128EEEEELb1ELb0ELb0ELb1EEEvNS_9FwdParamsE:
.text._ZN10layer_norm13ln_fwd_kernelINS_13Kernel_traitsI13__nv_bfloat16S2_fS2_fjLj3072ELj1ELj1ELj4ELj16ENS_18Kernel_traits_baseILj3072ES2_S2_fS2_fjLj128EEEEELb1ELb0ELb0ELb1EEEvNS_9FwdParamsE:
        /* <DEDUP_REMOVED lines=32> */
[----:B------:R-:W-:Y:S02]  /*0200*/  UIADD3 UR10, UR5, -0x4498517b, URZ ;  /* 0xbb67ae85050a7890 */ /* 0x000fe4000fffe03f */
[----:B------:R-:W-:Y:S02]  /*0210*/  UIADD3 UR12, UR5, 0x76cf5d0a, URZ ;  /* 0x76cf5d0a050c7890 */ /* 0x000fe4000fffe03f */
[----:B------:R-:W-:Y:S01]  /*0220*/  IMAD.WIDE.U32 R8, R8, -0x326172a9, RZ ;  /* 0xcd9e8d5708087825 */ /* 0x000fe200078e00ff */
[----:B------:R-:W-:Y:S01]  /*0230*/  UIADD3 UR14, UR5, 0x32370b8f, URZ ;  /* 0x32370b8f050e7890 */ /* 0x000fe2000fffe03f */
[----:B------:R-:W-:Y:S01]  /*0240*/  LOP3.LUT R7, R3, UR10, R4, 0x96, !PT ;  /* 0x0000000a03077c12 */ /* 0x000fe2000f8e9604 */
[----:B------:R-:W-:-:S02]  /*0250*/  UIADD3 UR15, UR4, 0x78dde6e4, URZ ;  /* 0x78dde6e4040f7890 */ /* 0x000fc4000fffe03f */
        /* <DEDUP_REMOVED lines=17> */
[----:B------:R-:W-:Y:S02]  /*0370*/  UIADD3 UR17, UR4, 0x1715609d, URZ ;  /* 0x1715609d04117890 */ /* 0x000fe4000fffe03f */
[----:B------:R-:W-:Y:S01]  /*0380*/  UIADD3 UR19, UR4, -0x4ab325aa, URZ ;  /* 0xb54cda5604137890 */ /* 0x000fe2000fffe03f */
[----:B------:R-:W-:Y:S01]  /*0390*/  LOP3.LUT R14, R5, UR16, R2, 0x96, !PT ;  /* 0x00000010050e7c12 */ /* 0x000fe2000f8e9602 */
[----:B------:R-:W-:-:S04]  /*03a0*/  IMAD.WIDE.U32 R2, R3, -0x2daee0ad, RZ ;  /* 0xd2511f5303027825 */ /* 0x000fc800078e00ff */
[----:B------:R-:W-:Y:S01]  /*03b0*/  IMAD.WIDE.U32 R14, R14, -0x326172a9, RZ ;  /* 0xcd9e8d570e0e7825 */ /* 0x000fe200078e00ff */
[----:B------:R-:W-:-:S03]  /*03c0*/  LOP3.LUT R7, R3, UR18, R4, 0x96, !PT ;  /* 0x0000001203077c12 */ /* 0x000fc6000f8e9604 */
[----:B------:R-:W-:Y:S01]  /*03d0*/  IMAD.X R13, RZ, RZ, c[0x0][0x21c], P1 ;  /* 0x00008700ff0d7624 */ /* 0x000fe200008e06ff */
[----:B------:R-:W-:Y:S01]  /*03e0*/  LOP3.LUT R4, R15, UR17, R6, 0x96, !PT ;  /* 0x000000110f047c12 */ /* 0x000fe2000f8e9606 */
[----:B------:R-:W-:-:S03]  /*03f0*/  IMAD.WIDE.U32 R6, R7, -0x326172a9, RZ ;  /* 0xcd9e8d5707067825 */ /* 0x000fc600078e00ff */
[----:B------:R0:W5:Y:S02]  /*0400*/  @P0 LDG.E.128 R8, [R12.64] ;  /* 0x000000060c080981 */ /* 0x000164000c1e1d00 */
[----:B------:R-:W-:Y:S02]  /*0410*/  LOP3.LUT R22, R7, UR19, R14, 0x96, !PT ;  /* 0x0000001307167c12 */ /* 0x000fe4000f8e960e */
[----:B------:R0:W5:Y:S01]  /*0420*/  @P0 LDG.E.128 R16, [R12.64+0x800] ;  /* 0x000800060c100981 */ /* 0x000162000c1e1d00 */
[----:B------:R-:W-:Y:S01]  /*0430*/  UIADD3 UR20, UR5, 0x646e171e, URZ ;  /* 0x646e171e05147890 */ /* 0x000fe2000fffe03f */
[----:B------:R-:W-:Y:S01]  /*0440*/  IMAD.WIDE.U32 R4, R4, -0x2daee0ad, RZ ;  /* 0xd2511f5304047825 */ /* 0x000fe200078e00ff */
[----:B------:R-:W-:Y:S01]  /*0450*/  LEA.HI R66, R0, R21, RZ, 0x19 ;  /* 0x0000001500427211 */ /* 0x000fe200078fc8ff */
[----:B------:R-:W-:Y:S02]  /*0460*/  UIADD3 UR22, UR5, 0x1fd5c5a3, URZ ;  /* 0x1fd5c5a305167890 */ /* 0x000fe4000fffe03f */
[----:B------:R-:W-:Y:S01]  /*0470*/  UIADD3 UR21, UR4, 0x5384540f, URZ ;  /* 0x5384540f04157890 */ /* 0x000fe2000fffe03f */
[----:B------:R-:W-:Y:S01]  /*0480*/  LOP3.LUT R24, R5, UR20, R2, 0x96, !PT ;  /* 0x0000001405187c12 */ /* 0x000fe2000f8e9602 */
[----:B------:R-:W-:Y:S01]  /*0490*/  IMAD.WIDE.U32 R22, R22, -0x2daee0ad, RZ ;  /* 0xd2511f5316167825 */ /* 0x000fe200078e00ff */
[----:B0-----:R-:W5:Y:S01]  /*04a0*/  @P0 LDG.E.128 R12, [R12.64+0x1000] ;  /* 0x001000060c0c0981 */ /* 0x001f62000c1e1d00 */
[----:B------:R-:W-:-:S02]  /*04b0*/  ISETP.GE.AND P1, PT, R66, c[0x0][0x164], PT ;  /* 0x0000590042007a0c */ /* 0x000fc40003f26270 */
        /* <DEDUP_REMOVED lines=15> */
[----:B------:R-:W-:Y:S01]  /*05b0*/  UIADD3 UR26, UR5, -0x695add53, URZ ;  /* 0x96a522ad051a7890 */ /* 0x000fe2000fffe03f */
[----:B------:R-:W-:Y:S01]  /*05c0*/  @!P0 CS2R R18, SRZ ;  /* 0x0000000000128805 */ /* 0x000fe2000001ff00 */
[----:B------:R-:W-:Y:S01]  /*05d0*/  UIADD3 UR25, UR4, -0x700cb87f, URZ ;  /* 0x8ff3478104197890 */ /* 0x000fe2000fffe03f */
[--C-:B------:R-:W-:Y:S01]  /*05e0*/  PRMT R56, RZ, 0x5410, R17.reuse ;  /* 0x00005410ff387816 */ /* 0x100fe20000000011 */
[----:B------:R-:W-:Y:S01]  /*05f0*/  IMAD R63, R63, -0x2daee0ad, RZ ;  /* 0xd2511f533f3f7824 */ /* 0x000fe200078e02ff */
[----:B------:R-:W-:Y:S01]  /*0600*/  PRMT R57, RZ, 0x7610, R17 ;  /* 0x00007610ff397816 */ /* 0x000fe20000000011 */
[----:B------:R-:W-:Y:S01]  /*0610*/  IMAD.WIDE.U32 R64, R64, -0x2daee0ad, RZ ;  /* 0xd2511f5340407825 */ /* 0x000fe200078e00ff */
[----:B------:R-:W-:Y:S01]  /*0620*/  @!P0 CS2R R12, SRZ ;  /* 0x00000000000c8805 */ /* 0x000fe2000001ff00 */
[----:B------:R-:W-:Y:S01]  /*0630*/  @!P0 CS2R R14, SRZ ;  /* 0x00000000000e8805 */ /* 0x000fe2000001ff00 */
[----:B------:R0:W5:Y:S01]  /*0640*/  LDG.E.128 R48, [R2.64] ;  /* 0x0000000602307981 */ /* 0x000162000c1e1d00 */
[----:B------:R-:W-:-:S02]  /*0650*/  IMAD R17, R21, -0x326172a9, RZ ;  /* 0xcd9e8d5715117824 */ /* 0x000fc400078e02ff */
[C---:B------:R-:W-:Y:S01]  /*0660*/  IMAD.HI.U32 R62, R22.reuse, -0x326172a9, RZ ;  /* 0xcd9e8d57163e7827 */ /* 0x040fe200078e00ff */
[----:B------:R0:W5:Y:S01]  /*0670*/  LDG.E.128 R44, [R2.64+0x800] ;  /* 0x00080006022c7981 */ /* 0x000162000c1e1d00 */
[--C-:B------:R-:W-:Y:S01]  /*0680*/  PRMT R4, RZ, 0x5410, R9.reuse ;  /* 0x00005410ff047816 */ /* 0x100fe20000000009 */
[----:B------:R-:W-:Y:S01]  /*0690*/  HFMA2.MMA R74, -RZ, RZ, 0, 5.9604644775390625e-08 ;  /* 0x00000001ff4a7435 */ /* 0x000fe200000001ff */
[----:B------:R-:W-:Y:S01]  /*06a0*/  PRMT R5, RZ, 0x7610, R9 ;  /* 0x00007610ff057816 */ /* 0x000fe20000000009 */
[----:B------:R0:W5:Y:S01]  /*06b0*/  LDG.E.128 R40, [R2.64+0x1000] ;  /* 0x0010000602287981 */ /* 0x000162000c1e1d00 */
[--C-:B------:R-:W-:Y:S01]  /*06c0*/  PRMT R6, RZ, 0x5410, R10.reuse ;  /* 0x00005410ff067816 */ /* 0x100fe2000000000a */
[----:B------:R-:W-:Y:S01]  /*06d0*/  IMAD R76, R22, -0x326172a9, RZ ;  /* 0xcd9e8d57164c7824 */ /* 0x000fe200078e02ff */
[----:B------:R-:W-:Y:S01]  /*06e0*/  PRMT R7, RZ, 0x7610, R10 ;  /* 0x00007610ff077816 */ /* 0x000fe2000000000a */
[----:B------:R-:W-:Y:S01]  /*06f0*/  IMAD.MOV.U32 R73, RZ, RZ, RZ ;  /* 0x000000ffff497224 */ /* 0x000fe200078e00ff */
[----:B------:R-:W-:Y:S01]  /*0700*/  PRMT R9, RZ, 0x7610, R11 ;  /* 0x00007610ff097816 */ /* 0x000fe2000000000b */
[----:B------:R-:W-:Y:S01]  /*0710*/  ULDC.U8 UR8, c[0x0][0x1f0] ;  /* 0x00007c0000087ab9 */ /* 0x000fe20000000000 */
[----:B------:R-:W-:-:S02]  /*0720*/  LOP3.LUT R63, R65, UR26, R63, 0x96, !PT ;  /* 0x0000001a413f7c12 */ /* 0x000fc4000f8e963f */
[----:B------:R-:W-:Y:S02]  /*0730*/  PRMT R10, RZ, 0x5410, R16 ;  /* 0x00005410ff0a7816 */ /* 0x000fe40000000010 */
[--C-:B0-----:R-:W-:Y:S02]  /*0740*/  PRMT R2, RZ, 0x5410, R8.reuse ;  /* 0x00005410ff027816 */ /* 0x101fe40000000008 */
[----:B------:R-:W-:Y:S02]  /*0750*/  PRMT R3, RZ, 0x7610, R8 ;  /* 0x00007610ff037816 */ /* 0x000fe40000000008 */
[----:B------:R-:W-:Y:S02]  /*0760*/  PRMT R8, RZ, 0x5410, R11 ;  /* 0x00005410ff087816 */ /* 0x000fe4000000000b */
[----:B------:R-:W-:Y:S02]  /*0770*/  PRMT R11, RZ, 0x7610, R16 ;  /* 0x00007610ff0b7816 */ /* 0x000fe40000000010 */
[----:B------:R-:W-:-:S02]  /*0780*/  PRMT R58, RZ, 0x5410, R18 ;  /* 0x00005410ff3a7816 */ /* 0x000fc40000000012 */
[----:B------:R-:W-:Y:S02]  /*0790*/  PRMT R59, RZ, 0x7610, R18 ;  /* 0x00007610ff3b7816 */ /* 0x000fe40000000012 */
[--C-:B------:R-:W-:Y:S02]  /*07a0*/  PRMT R60, RZ, 0x5410, R19.reuse ;  /* 0x00005410ff3c7816 */ /* 0x100fe40000000013 */
[----:B------:R-:W-:Y:S02]  /*07b0*/  PRMT R61, RZ, 0x7610, R19 ;  /* 0x00007610ff3d7816 */ /* 0x000fe40000000013 */
        /* <DEDUP_REMOVED lines=9> */
[----:B------:R-:W-:Y:S02]  /*0850*/  PRMT R83, RZ, 0x7610, R15 ;  /* 0x00007610ff537816 */ /* 0x000fe4000000000f */
.L_x_7732:
[----:B------:R-:W-:Y:S01]  /*0860*/  ISETP.NE.U32.AND P0, PT, RZ, c[0x0][0x1c0], PT ;  /* 0x00007000ff007a0c */ /* 0x000fe20003f05070 */
[----:B------:R-:W-:Y:S01]  /*0870*/  IMAD R12, R66, c[0x0][0x168], RZ ;  /* 0x00005a00420c7a24 */ /* 0x000fe200078e02ff */
[----:B------:R-:W-:Y:S02]  /*0880*/  ISETP.NE.U32.AND P1, PT, RZ, c[0x0][0x180], PT ;  /* 0x00006000ff007a0c */ /* 0x000fe40003f25070 */
[----:B------:R-:W-:Y:S02]  /*0890*/  ISETP.NE.AND.EX P0, PT, RZ, c[0x0][0x1c4], PT, P0 ;  /* 0x00007100ff007a0c */ /* 0x000fe40003f05300 */
[----:B------:R-:W-:Y:S02]  /*08a0*/  ISETP.NE.AND.EX P2, PT, RZ, c[0x0][0x184], PT, P1 ;  /* 0x00006100ff007a0c */ /* 0x000fe40003f45310 */
[----:B------:R-:W-:Y:S02]  /*08b0*/  SHF.R.S32.HI R13, RZ, 0x1f, R12 ;  /* 0x0000001fff0d7819 */ /* 0x000fe4000001140c */
[----:B------:R-:W-:-:S02]  /*08c0*/  LOP3.LUT R84, R0, 0x7f, RZ, 0xc0, !PT ;  /* 0x0000007f00547812 */ /* 0x000fc400078ec0ff */
[----:B------:R-:W-:Y:S02]  /*08d0*/  LEA.HI R13, R13, R12, RZ, 0x3 ;  /* 0x0000000c0d0d7211 */ /* 0x000fe400078f18ff */
[----:B------:R-:W-:Y:S02]  /*08e0*/  MOV R89, 0x10 ;  /* 0x0000001000597802 */ /* 0x000fe40000000f00 */
[----:B------:R-:W-:Y:S01]  /*08f0*/  LEA.HI.SX32 R84, R13, R84, 0x1d ;  /* 0x000000540d547211 */ /* 0x000fe200078feaff */
[----:B------:R-:W-:Y:S01]  /*0900*/  @P0 IMAD.MOV.U32 R21, RZ, RZ, 0x2 ;  /* 0x00000002ff150424 */ /* 0x000fe200078e00ff */
[----:B------:R-:W-:Y:S01]  /*0910*/  ISETP.NE.AND P1, PT, R85, 0x1, PT ;  /* 0x000000015500780c */ /* 0x000fe20003f25270 */
[----:B------:R-:W-:Y:S01]  /*0920*/  @P2 IMAD.MOV.U32 R17, RZ, RZ, 0x20 ;  /* 0x00000020ff112424 */ /* 0x000fe200078e00ff */
[----:B------:R-:W-:Y:S01]  /*0930*/  BSSY B0, `(.L_x_7561) ;  /* 0x0000016000007945 */ /* 0x000fe20003800000 */
[----:B------:R-:W-:Y:S01]  /*0940*/  @P0 IMAD.WIDE R20, R66, R21, c[0x0][0x1c0] ;  /* 0x0000700042140625 */ /* 0x000fe200078e0215 */
[----:B------:R-:W-:-:S03]  /*0950*/  P2R R19, PR, RZ, 0x4 ;  /* 0x00000004ff137803 */ /* 0x000fc60000000000 */
[C---:B------:R-:W-:Y:S02]  /*0960*/  IMAD.WIDE.U32 R12, R84.reuse, R89, c[0x0][0x170] ;  /* 0x00005c00540c7625 */ /* 0x040fe400078e0059 */
[----:B------:R-:W2:Y:S02]  /*0970*/  @P0 LDG.E.U16 R20, [R20.64] ;  /* 0x0000000614140981 */ /* 0x000ea4000c1e1500 */
[----:B------:R-:W-:Y:S02]  /*0980*/  @P2 IMAD.WIDE.U32 R16, R84, R17, c[0x0][0x180] ;  /* 0x0000600054102625 */ /* 0x000fe400078e0011 */
[----:B-----5:R-:W5:Y:S04]  /*0990*/  LDG.E.128 R12, [R12.64] ;  /* 0x000000060c0c7981 */ /* 0x020f68000c1e1d00 */
[----:B------:R0:W5:Y:S04]  /*09a0*/  @P2 LDG.E.128 R36, [R16.64] ;  /* 0x0000000610242981 */ /* 0x000168000c1e1d00 */
[----:B------:R0:W5:Y:S01]  /*09b0*/  @P2 LDG.E.128 R32, [R16.64+0x10] ;  /* 0x0000100610202981 */ /* 0x000162000c1e1d00 */
[----:B------:R-:W-:Y:S01]  /*09c0*/  IMAD.MOV.U32 R69, RZ, RZ, 0x3f800000 ;  /* 0x3f800000ff457424 */ /* 0x000fe200078e00ff */
[----:B------:R-:W-:-:S02]  /*09d0*/  IADD3 R22, R85, 0x1, RZ ;  /* 0x0000000155167810 */ /* 0x000fc40007ffe0ff */
[----:B--2---:R-:W-:Y:S01]  /*09e0*/  @P0 PRMT R69, RZ, 0x5410, R20 ;  /* 0x00005410ff450816 */ /* 0x004fe20000000014 */
        /* <DEDUP_REMOVED lines=9> */
.L_x_7562:
[----:B0-----:R-:W-:Y:S02]  /*0a80*/  IMAD.MOV.U32 R18, RZ, RZ, R76 ;  /* 0x000000ffff127224 */ /* 0x001fe400078e004c */
.L_x_7563:
[----:B------:R-:W-:Y:S05]  /*0a90*/  BSYNC B0 ;  /* 0x0000000000007941 */ /* 0x000fea0003800000 */
.L_x_7561:
        /* <DEDUP_REMOVED lines=16> */
.L_x_7567:
[----:B------:R-:W-:Y:S05]  /*0ba0*/  BSYNC B1 ;  /* 0x0000000000017941 */ /* 0x000fea0003800000 */
.L_x_7566:
        /* <DEDUP_REMOVED lines=44> */
.L_x_7565:
[----:B------:R-:W-:Y:S05]  /*0e70*/  BSYNC B0 ;  /* 0x0000000000007941 */ /* 0x000fea0003800000 */
.L_x_7564:
[----:B------:R-:W0:Y:S01]  /*0e80*/  I2F.U32 R17, R18 ;  /* 0x0000001200117306 */ /* 0x000e220000201000 */
[----:B------:R-:W-:Y:S01]  /*0e90*/  HFMA2.MMA R68, -RZ, RZ, 0.1171875, 0 ;  /* 0x2f800000ff447435 */ /* 0x000fe200000001ff */
        /* <DEDUP_REMOVED lines=22> */
.L_x_7569:
[----:B------:R-:W-:Y:S02]  /*1000*/  MOV R26, R76 ;  /* 0x0000004c001a7202 */ /* 0x000fe40000000f00 */
.L_x_7570:
[----:B------:R-:W-:Y:S05]  /*1010*/  BSYNC B0 ;  /* 0x0000000000007941 */ /* 0x000fea0003800000 */
.L_x_7568:
        /* <DEDUP_REMOVED lines=16> */
.L_x_7574:
[----:B------:R-:W-:Y:S05]  /*1120*/  BSYNC B1 ;  /* 0x0000000000017941 */ /* 0x000fea0003800000 */
.L_x_7573:
        /* <DEDUP_REMOVED lines=44> */
.L_x_7572:
[----:B------:R-:W-:Y:S05]  /*13f0*/  BSYNC B0 ;  /* 0x0000000000007941 */ /* 0x000fea0003800000 */
.L_x_7571:
        /* <DEDUP_REMOVED lines=21> */
.L_x_7576:
[----:B------:R-:W-:Y:S02]  /*1550*/  IMAD.MOV.U32 R12, RZ, RZ, R76 ;  /* 0x000000ffff0c7224 */ /* 0x000fe400078e004c */
.L_x_7577:
[----:B------:R-:W-:Y:S05]  /*1560*/  BSYNC B0 ;  /* 0x0000000000007941 */ /* 0x000fea0003800000 */
.L_x_7575:
        /* <DEDUP_REMOVED lines=16> */
.L_x_7581:
[----:B------:R-:W-:Y:S05]  /*1670*/  BSYNC B1 ;  /* 0x0000000000017941 */ /* 0x000fea0003800000 */
.L_x_7580:
        /* <DEDUP_REMOVED lines=44> */
.L_x_7579:
[----:B------:R-:W-:Y:S05]  /*1940*/  BSYNC B0 ;  /* 0x0000000000007941 */ /* 0x000fea0003800000 */
.L_x_7578:
        /* <DEDUP_REMOVED lines=20> */
.L_x_7583:
[----:B------:R-:W-:Y:S02]  /*1a90*/  MOV R12, R76 ;  /* 0x0000004c000c7202 */ /* 0x000fe40000000f00 */
.L_x_7584:
[----:B------:R-:W-:Y:S05]  /*1aa0*/  BSYNC B0 ;  /* 0x0000000000007941 */ /* 0x000fea0003800000 */
.L_x_7582:
        /* <DEDUP_REMOVED lines=16> */
.L_x_7588:
[----:B------:R-:W-:Y:S05]  /*1bb0*/  BSYNC B1 ;  /* 0x0000000000017941 */ /* 0x000fea0003800000 */
.L_x_7587:
        /* <DEDUP_REMOVED lines=44> */
.L_x_7586:
[----:B------:R-:W-:Y:S05]  /*1e80*/  BSYNC B0 ;  /* 0x0000000000007941 */ /* 0x000fea0003800000 */
.L_x_7585:
[----:B------:R0:W1:Y:S01]  /*1e90*/  I2F.U32 R21, R12 ;  /* 0x0000000c00157306 */ /* 0x0000620000201000 */
[----:B------:R-:W-:Y:S01]  /*1ea0*/  ISETP.NE.AND P3, PT, R17, 0x1, PT ;  /* 0x000000011100780c */ /* 0x000fe20003f65270 */
[----:B------:R-:W-:Y:S01]  /*1eb0*/  BSSY B0, `(.L_x_7589) ;  /* 0x0000013000007945 */ /* 0x000fe20003800000 */
[----:B0-----:R-:W-:-:S05]  /*1ec0*/  PRMT R12, RZ, 0x7610, R13 ;  /* 0x00007610ff0c7816 */ /* 0x001fca000000000d */
[----:B------:R-:W-:Y:S02]  /*1ed0*/  FMUL.FTZ R13, R12, R69 ;  /* 0x000000450c0d7220 */ /* 0x000fe40000410000 */
[----:B-1----:R-:W-:Y:S02]  /*1ee0*/  FFMA.FTZ R21, R21, R68, 1.1641532182693481445e-10 ;  /* 0x2f00000015157423 */ /* 0x002fe40000010044 */
[----:B------:R-:W-:-:S03]  /*1ef0*/  FMUL.FTZ R13, R13, c[0x0][0x1e8] ;  /* 0x00007a000d0d7a20 */ /* 0x000fc60000410000 */
        /* <DEDUP_REMOVED lines=13> */
.L_x_7590:
[----:B------:R-:W-:Y:S02]  /*1fd0*/  IMAD.MOV.U32 R25, RZ, RZ, R76 ;  /* 0x000000ffff197224 */ /* 0x000fe400078e004c */
.L_x_7591:
[----:B------:R-:W-:Y:S05]  /*1fe0*/  BSYNC B0 ;  /* 0x0000000000007941 */ /* 0x000fea0003800000 */
.L_x_7589:
        /* <DEDUP_REMOVED lines=16> */
.L_x_7595:
[----:B------:R-:W-:Y:S05]  /*20f0*/  BSYNC B1 ;  /* 0x0000000000017941 */ /* 0x000fea0003800000 */
.L_x_7594:
        /* <DEDUP_REMOVED lines=44> */
.L_x_7593:
[----:B------:R-:W-:Y:S05]  /*23c0*/  BSYNC B0 ;  /* 0x0000000000007941 */ /* 0x000fea0003800000 */
.L_x_7592:
        /* <DEDUP_REMOVED lines=20> */
.L_x_7597:
[----:B------:R-:W-:Y:S02]  /*2510*/  MOV R26, R76 ;  /* 0x0000004c001a7202 */ /* 0x000fe40000000f00 */
.L_x_7598:
[----:B------:R-:W-:Y:S05]  /*2520*/  BSYNC B0 ;  /* 0x0000000000007941 */ /* 0x000fea0003800000 */
.L_x_7596:
        /* <DEDUP_REMOVED lines=16> */
.L_x_7602:
[----:B------:R-:W-:Y:S05]  /*2630*/  BSYNC B1 ;  /* 0x0000000000017941 */ /* 0x000fea0003800000 */
.L_x_7601:
        /* <DEDUP_REMOVED lines=44> */
.L_x_7600:
[----:B------:R-:W-:Y:S05]  /*2900*/  BSYNC B0 ;  /* 0x0000000000007941 */ /* 0x000fea0003800000 */
.L_x_7599:
        /* <DEDUP_REMOVED lines=20> */
.L_x_7604:
[----:B------:R-:W-:Y:S02]  /*2a50*/  IMAD.MOV.U32 R14, RZ, RZ, R76 ;  /* 0x000000ffff0e7224 */ /* 0x000fe400078e004c */
.L_x_7605:
[----:B------:R-:W-:Y:S05]  /*2a60*/  BSYNC B0 ;  /* 0x0000000000007941 */ /* 0x000fea0003800000 */
.L_x_7603:
        /* <DEDUP_REMOVED lines=16> */
.L_x_7609:
[----:B------:R-:W-:Y:S05]  /*2b70*/  BSYNC B1 ;  /* 0x0000000000017941 */ /* 0x000fea0003800000 */
.L_x_7608:
        /* <DEDUP_REMOVED lines=44> */
.L_x_7607:
[----:B------:R-:W-:Y:S05]  /*2e40*/  BSYNC B0 ;  /* 0x0000000000007941 */ /* 0x000fea0003800000 */
.L_x_7606:
        /* <DEDUP_REMOVED lines=20> */
.L_x_7611:
[----:B------:R-:W-:Y:S02]  /*2f90*/  MOV R52, R76 ;  /* 0x0000004c00347202 */ /* 0x000fe40000000f00 */
.L_x_7612:
[----:B------:R-:W-:Y:S05]  /*2fa0*/  BSYNC B0 ;  /* 0x0000000000007941 */ /* 0x000fea0003800000 */
.L_x_7610:
        /* <DEDUP_REMOVED lines=18> */
.L_x_7616:
[----:B------:R-:W-:Y:S05]  /*30d0*/  BSYNC B1 ;  /* 0x0000000000017941 */ /* 0x000fea0003800000 */
.L_x_7615:
        /* <DEDUP_REMOVED lines=44> */
.L_x_7614:
[----:B------:R-:W-:Y:S05]  /*33a0*/  BSYNC B0 ;  /* 0x0000000000007941 */ /* 0x000fea0003800000 */
.L_x_7613:
[----:B------:R-:W0:Y:S01]  /*33b0*/  I2F.U32 R13, R52 ;  /* 0x00000034000d7306 */ /* 0x000e220000201000 */
[----:B------:R-:W-:Y:S01]  /*33c0*/  SEL R14, RZ, 0x1, P1 ;  /* 0x00000001ff0e7807 */ /* 0x000fe20000800000 */
[----:B------:R-:W-:Y:S01]  /*33d0*/  HFMA2.MMA R87, -RZ, RZ, 0, 4.76837158203125e-07 ;  /* 0x00000008ff577435 */ /* 0x000fe200000001ff */
[----:B------:R-:W-:Y:S01]  /*33e0*/  ISETP.NE.AND P1, PT, R27, RZ, PT ;  /* 0x000000ff1b00720c */ /* 0x000fe20003f25270 */
[----:B------:R-:W-:Y:S01]  /*33f0*/  IMAD.MOV.U32 R71, RZ, RZ, 0x20 ;  /* 0x00000020ff477424 */ /* 0x000fe200078e00ff */
[----:B------:R-:W-:-:S02]  /*3400*/  SEL R16, RZ, 0x1, P2 ;  /* 0x00000001ff107807 */ /* 0x000fc40001000000 */
[----:B------:R-:W-:Y:S02]  /*3410*/  ISETP.NE.AND P2, PT, R18, RZ, PT ;  /* 0x000000ff1200720c */ /* 0x000fe40003f45270 */
[----:B------:R-:W-:Y:S01]  /*3420*/  SEL R12, RZ, 0x1, P1 ;  /* 0x00000001ff0c7807 */ /* 0x000fe20000800000 */
[----:B------:R-:W-:Y:S01]  /*3430*/  IMAD.WIDE.U32 R16, R16, 0x1000000, RZ ;  /* 0x0100000010107825 */ /* 0x000fe200078e00ff */
[----:B------:R-:W-:Y:S02]  /*3440*/  PRMT R18, RZ, 0x7610, R15 ;  /* 0x00007610ff127816 */ /* 0x000fe4000000000f */
[----:B------:R-:W-:Y:S01]  /*3450*/  SEL R23, RZ, 0x10000, P5 ;  /* 0x00010000ff177807 */ /* 0x000fe20002800000 */
[----:B------:R-:W-:Y:S01]  /*3460*/  IMAD.WIDE.U32 R14, R14, 0x10000, RZ ;  /* 0x000100000e0e7825 */ /* 0x000fe200078e00ff */
[----:B------:R-:W-:Y:S02]  /*3470*/  SEL R20, RZ, 0x100, P4 ;  /* 0x00000100ff147807 */ /* 0x000fe40002000000 */
[----:B------:R-:W-:Y:S01]  /*3480*/  ISETP.NE.AND P6, PT, R19, RZ, PT ;  /* 0x000000ff1300720c */ /* 0x000fe20003fc5270 */
[----:B0-----:R-:W-:Y:S01]  /*3490*/  FFMA.FTZ R13, R13, R68, 1.1641532182693481445e-10 ;  /* 0x2f0000000d0d7423 */ /* 0x001fe20000010044 */
[----:B------:R-:W-:Y:S01]  /*34a0*/  IADD3 R70, R84, 0x80, RZ ;  /* 0x0000008054467810 */ /* 0x000fe20007ffe0ff */
[----:B------:R-:W-:Y:S01]  /*34b0*/  FMUL.FTZ R18, R18, R69 ;  /* 0x0000004512127220 */ /* 0x000fe20000410000 */
[----:B------:R-:W-:Y:S01]  /*34c0*/  SEL R21, RZ, 0x1, P2 ;  /* 0x00000001ff157807 */ /* 0x000fe20001000000 */
[----:B------:R-:W-:Y:S01]  /*34d0*/  IMAD.WIDE.U32 R52, R84, R71, c[0x0][0x188] ;  /* 0x0000620054347625 */ /* 0x000fe200078e0047 */
[----:B------:R-:W-:-:S03]  /*34e0*/  FSETP.GTU.FTZ.AND P1, PT, R13, c[0x0][0x1e4], PT ;  /* 0x000079000d007a0b */ /* 0x000fc60003f3c000 */
[----:B------:R-:W-:Y:S01]  /*34f0*/  IMAD.WIDE.U32 R12, R12, 0x100, RZ ;  /* 0x000001000c0c7825 */ /* 0x000fe200078e00ff */
[----:B------:R-:W-:Y:S01]  /*3500*/  SEL R22, RZ, 0x1000000, P1 ;  /* 0x01000000ff167807 */ /* 0x000fe20000800000 */
[----:B------:R0:W-:Y:S02]  /*3510*/  STG.E.128 [R52.64], R28 ;  /* 0x0000001c34007986 */ /* 0x0001e4000c101d06 */
[----:B------:R-:W-:Y:S01]  /*3520*/  FMUL.FTZ R18, R18, c[0x0][0x1e8] ;  /* 0x00007a0012127a20 */ /* 0x000fe20000410000 */
[----:B------:R-:W-:Y:S02]  /*3530*/  LOP3.LUT R16, R12, R16, R14, 0xfe, !PT ;  /* 0x000000100c107212 */ /* 0x000fe400078efe0e */
[----:B------:R-:W-:Y:S02]  /*3540*/  LOP3.LUT R12, R20, R22, R23, 0xfe, !PT ;  /* 0x00000016140c7212 */ /* 0x000fe400078efe17 */
[----:B------:R-:W-:Y:S02]  /*3550*/  SEL R23, RZ, 0x1, P3 ;  /* 0x00000001ff177807 */ /* 0x000fe40001800000 */
[----:B------:R-:W-:-:S02]  /*3560*/  FSEL R27, R18, RZ, !P1 ;  /* 0x000000ff121b7208 */ /* 0x000fc40004800000 */
[----:B------:R-:W-:Y:S01]  /*3570*/  LOP3.LUT R17, R17, R12, R23, 0xfe, !PT ;  /* 0x0000000c11117212 */ /* 0x000fe200078efe17 */
[----:B------:R-:W-:Y:S01]  /*3580*/  IMAD.WIDE.U32 R22, R84, R87, c[0x0][0x190] ;  /* 0x0000640054167625 */ /* 0x000fe200078e0057 */
[----:B------:R-:W-:Y:S02]  /*3590*/  LOP3.LUT R16, R16, R21, RZ, 0xfc, !PT ;  /* 0x0000001510107212 */ /* 0x000fe400078efcff */
[----:B------:R-:W-:Y:S01]  /*35a0*/  LOP3.LUT R17, R13, R17, R15, 0xfe, !PT ;  /* 0x000000110d117212 */ /* 0x000fe200078efe0f */
[----:B------:R-:W-:Y:S02]  /*35b0*/  @P0 FADD.FTZ R27, R35, R27 ;  /* 0x0000001b231b0221 */ /* 0x000fe40000010000 */
[----:B------:R-:W-:-:S03]  /*35c0*/  IMAD.WIDE.U32 R12, R70, R89, c[0x0][0x170] ;  /* 0x00005c00460c7625 */ /* 0x000fc600078e0059 */
[----:B------:R0:W-:Y:S01]  /*35d0*/  STG.E.128 [R52.64+0x10], R24 ;  /* 0x0000101834007986 */ /* 0x0001e2000c101d06 */
[----:B------:R-:W-:-:S03]  /*35e0*/  @P6 IMAD.WIDE.U32 R20, R70, R71, c[0x0][0x180] ;  /* 0x0000600046146625 */ /* 0x000fc600078e0047 */
[----:B------:R0:W-:Y:S04]  /*35f0*/  STG.E.64 [R22.64], R16 ;  /* 0x0000001016007986 */ /* 0x0001e8000c101b06 */
[----:B------:R0:W5:Y:S04]  /*3600*/  @P6 LDG.E.128 R36, [R20.64] ;  /* 0x0000000614246981 */ /* 0x000168000c1e1d00 */
[----:B------:R0:W5:Y:S04]  /*3610*/  @P6 LDG.E.128 R32, [R20.64+0x10] ;  /* 0x0000100614206981 */ /* 0x000168000c1e1d00 */
        /* <DEDUP_REMOVED lines=13> */
.L_x_7618:
[----:B0-----:R-:W-:Y:S02]  /*36f0*/  MOV R18, R76 ;  /* 0x0000004c00127202 */ /* 0x001fe40000000f00 */
.L_x_7619:
[----:B------:R-:W-:Y:S05]  /*3700*/  BSYNC B0 ;  /* 0x0000000000007941 */ /* 0x000fea0003800000 */
.L_x_7617:
        /* <DEDUP_REMOVED lines=16> */
.L_x_7623:
[----:B------:R-:W-:Y:S05]  /*3810*/  BSYNC B1 ;  /* 0x0000000000017941 */ /* 0x000fea0003800000 */
.L_x_7622:
        /* <DEDUP_REMOVED lines=44> */
.L_x_7621:
[----:B------:R-:W-:Y:S05]  /*3ae0*/  BSYNC B0 ;  /* 0x0000000000007941 */ /* 0x000fea0003800000 */
.L_x_7620:
[----:B------:R-:W0:Y:S01]  /*3af0*/  I2F.U32 R17, R18 ;  /* 0x0000001200117306 */ /* 0x000e220000201000 */
[----:B-----5:R-:W-:Y:S01]  /*3b00*/  PRMT R16, RZ, 0x5410, R12 ;  /* 0x00005410ff107816 */ /* 0x020fe2000000000c */
        /* <DEDUP_REMOVED lines=19> */
.L_x_7625:
[----:B------:R-:W-:Y:S02]  /*3c40*/  IMAD.MOV.U32 R18, RZ, RZ, R76 ;  /* 0x000000ffff127224 */ /* 0x000fe400078e004c */
.L_x_7626:
[----:B------:R-:W-:Y:S05]  /*3c50*/  BSYNC B0 ;  /* 0x0000000000007941 */ /* 0x000fea0003800000 */
.L_x_7624:
        /* <DEDUP_REMOVED lines=16> */
.L_x_7630:
[----:B------:R-:W-:Y:S05]  /*3d60*/  BSYNC B1 ;  /* 0x0000000000017941 */ /* 0x000fea0003800000 */
.L_x_7629:
        /* <DEDUP_REMOVED lines=44> */
.L_x_7628:
[----:B------:R-:W-:Y:S05]  /*4030*/  BSYNC B0 ;  /* 0x0000000000007941 */ /* 0x000fea0003800000 */
.L_x_7627:
        /* <DEDUP_REMOVED lines=21> */
.L_x_7632:
[----:B------:R-:W-:Y:S02]  /*4190*/  MOV R12, R76 ;  /* 0x0000004c000c7202 */ /* 0x000fe40000000f00 */
.L_x_7633:
[----:B------:R-:W-:Y:S05]  /*41a0*/  BSYNC B0 ;  /* 0x0000000000007941 */ /* 0x000fea0003800000 */
.L_x_7631:
        /* <DEDUP_REMOVED lines=16> */
.L_x_7637:
[----:B------:R-:W-:Y:S05]  /*42b0*/  BSYNC B1 ;  /* 0x0000000000017941 */ /* 0x000fea0003800000 */
.L_x_7636:
        /* <DEDUP_REMOVED lines=44> */
.L_x_7635:
[----:B------:R-:W-:Y:S05]  /*4580*/  BSYNC B0 ;  /* 0x0000000000007941 */ /* 0x000fea0003800000 */
.L_x_7634:
        /* <DEDUP_REMOVED lines=20> */
.L_x_7639:
[----:B------:R-:W-:Y:S02]  /*46d0*/  IMAD.MOV.U32 R12, RZ, RZ, R76 ;  /* 0x000000ffff0c7224 */ /* 0x000fe400078e004c */
.L_x_7640:
[----:B------:R-:W-:Y:S05]  /*46e0*/  BSYNC B0 ;  /* 0x0000000000007941 */ /* 0x000fea0003800000 */
.L_x_7638:
        /* <DEDUP_REMOVED lines=16> */
.L_x_7644:
[----:B------:R-:W-:Y:S05]  /*47f0*/  BSYNC B1 ;  /* 0x0000000000017941 */ /* 0x000fea0003800000 */
.L_x_7643:
        /* <DEDUP_REMOVED lines=44> */
.L_x_7642:
[----:B------:R-:W-:Y:S05]  /*4ac0*/  BSYNC B0 ;  /* 0x0000000000007941 */ /* 0x000fea0003800000 */
.L_x_7641:
        /* <DEDUP_REMOVED lines=20> */
.L_x_7646:
[----:B------:R-:W-:Y:S02]  /*4c10*/  MOV R18, R76 ;  /* 0x0000004c00127202 */ /* 0x000fe40000000f00 */
.L_x_7647:
[----:B------:R-:W-:Y:S05]  /*4c20*/  BSYNC B0 ;  /* 0x0000000000007941 */ /* 0x000fea0003800000 */
.L_x_7645:
        /* <DEDUP_REMOVED lines=16> */
.L_x_7651:
[----:B------:R-:W-:Y:S05]  /*4d30*/  BSYNC B1 ;  /* 0x0000000000017941 */ /* 0x000fea0003800000 */
.L_x_7650:
        /* <DEDUP_REMOVED lines=44> */
.L_x_7649:
[----:B------:R-:W-:Y:S05]  /*5000*/  BSYNC B0 ;  /* 0x0000000000007941 */ /* 0x000fea0003800000 */
.L_x_7648:
        /* <DEDUP_REMOVED lines=20> */
.L_x_7653:
[----:B------:R-:W-:Y:S02]  /*5150*/  IMAD.MOV.U32 R18, RZ, RZ, R76 ;  /* 0x000000ffff127224 */ /* 0x000fe400078e004c */
.L_x_7654:
[----:B------:R-:W-:Y:S05]  /*5160*/  BSYNC B0 ;  /* 0x0000000000007941 */ /* 0x000fea0003800000 */
.L_x_7652:
        /* <DEDUP_REMOVED lines=16> */
.L_x_7658:
[----:B------:R-:W-:Y:S05]  /*5270*/  BSYNC B1 ;  /* 0x0000000000017941 */ /* 0x000fea0003800000 */
.L_x_7657:
        /* <DEDUP_REMOVED lines=44> */
.L_x_7656:
[----:B------:R-:W-:Y:S05]  /*5540*/  BSYNC B0 ;  /* 0x0000000000007941 */ /* 0x000fea0003800000 */
.L_x_7655:
        /* <DEDUP_REMOVED lines=20> */
.L_x_7660:
[----:B------:R-:W-:Y:S02]  /*5690*/  IMAD.MOV.U32 R14, RZ, RZ, R76 ;  /* 0x000000ffff0e7224 */ /* 0x000fe400078e004c */
.L_x_7661:
[----:B------:R-:W-:Y:S05]  /*56a0*/  BSYNC B0 ;  /* 0x0000000000007941 */ /* 0x000fea0003800000 */
.L_x_7659:
        /* <DEDUP_REMOVED lines=16> */
.L_x_7665:
[----:B------:R-:W-:Y:S05]  /*57b0*/  BSYNC B1 ;  /* 0x0000000000017941 */ /* 0x000fea0003800000 */
.L_x_7664:
        /* <DEDUP_REMOVED lines=44> */
.L_x_7663:
[----:B------:R-:W-:Y:S05]  /*5a80*/  BSYNC B0 ;  /* 0x0000000000007941 */ /* 0x000fea0003800000 */
.L_x_7662:
        /* <DEDUP_REMOVED lines=20> */
.L_x_7667:
[----:B------:R-:W-:Y:S02]  /*5bd0*/  IMAD.MOV.U32 R14, RZ, RZ, R76 ;  /* 0x000000ffff0e7224 */ /* 0x000fe400078e004c */
.L_x_7668:
[----:B------:R-:W-:Y:S05]  /*5be0*/  BSYNC B0 ;  /* 0x0000000000007941 */ /* 0x000fea0003800000 */
.L_x_7666:
        /* <DEDUP_REMOVED lines=18> */
.L_x_7672:
[----:B------:R-:W-:Y:S05]  /*5d10*/  BSYNC B1 ;  /* 0x0000000000017941 */ /* 0x000fea0003800000 */
.L_x_7671:
        /* <DEDUP_REMOVED lines=44> */
.L_x_7670:
[----:B------:R-:W-:Y:S05]  /*5fe0*/  BSYNC B0 ;  /* 0x0000000000007941 */ /* 0x000fea0003800000 */
.L_x_7669:
[----:B------:R0:W1:Y:S01]  /*5ff0*/  I2F.U32 R13, R14 ;  /* 0x0000000e000d7306 */ /* 0x0000620000201000 */
[----:B------:R-:W-:Y:S01]  /*6000*/  SEL R12, RZ, 0x1, P2 ;  /* 0x00000001ff0c7807 */ /* 0x000fe20001000000 */
[----:B------:R-:W-:Y:S01]  /*6010*/  IMAD.WIDE.U32 R90, R70, R71, c[0x0][0x188] ;  /* 0x00006200465a7625 */ /* 0x000fe200078e0047 */
[----:B------:R-:W-:Y:S02]  /*6020*/  ISETP.NE.AND P6, PT, R19, RZ, PT ;  /* 0x000000ff1300720c */ /* 0x000fe40003fc5270 */
[----:B------:R-:W-:-:S02]  /*6030*/  SEL R52, RZ, 0x10000, P5 ;  /* 0x00010000ff347807 */ /* 0x000fc40002800000 */
[----:B------:R-:W-:Y:S01]  /*6040*/  SEL R19, RZ, 0x100, P4 ;  /* 0x00000100ff137807 */ /* 0x000fe20002000000 */
[----:B------:R2:W-:Y:S01]  /*6050*/  STG.E.128 [R90.64], R20 ;  /* 0x000000145a007986 */ /* 0x0005e2000c101d06 */
[----:B------:R-:W-:Y:S02]  /*6060*/  SEL R55, RZ, 0x1, P3 ;  /* 0x00000001ff377807 */ /* 0x000fe40001800000 */
[----:B0-----:R-:W-:Y:S02]  /*6070*/  PRMT R14, RZ, 0x7610, R15 ;  /* 0x00007610ff0e7816 */ /* 0x001fe4000000000f */
[----:B------:R-:W-:Y:S02]  /*6080*/  ISETP.NE.AND P4, PT, R86, RZ, PT ;  /* 0x000000ff5600720c */ /* 0x000fe40003f85270 */
[----:B------:R-:W-:Y:S01]  /*6090*/  ISETP.NE.AND P5, PT, R85, RZ, PT ;  /* 0x000000ff5500720c */ /* 0x000fe20003fa5270 */
[----:B-1----:R-:W-:Y:S01]  /*60a0*/  FFMA.FTZ R13, R13, R68, 1.1641532182693481445e-10 ;  /* 0x2f0000000d0d7423 */ /* 0x002fe20000010044 */
[----:B------:R-:W-:-:S04]  /*60b0*/  IADD3 R86, R84, 0x100, RZ ;  /* 0x0000010054567810 */ /* 0x000fc80007ffe0ff */
[----:B------:R-:W-:Y:S01]  /*60c0*/  FSETP.GTU.FTZ.AND P2, PT, R13, c[0x0][0x1e4], PT ;  /* 0x000079000d007a0b */ /* 0x000fe20003f5c000 */
[----:B------:R-:W-:-:S03]  /*60d0*/  @P6 IMAD.WIDE.U32 R92, R71, R86, c[0x0][0x180] ;  /* 0x00006000475c6625 */ /* 0x000fc600078e0056 */
[----:B------:R-:W-:-:S04]  /*60e0*/  SEL R13, RZ, 0x1000000, P2 ;  /* 0x01000000ff0d7807 */ /* 0x000fc80001000000 */
[----:B------:R-:W-:Y:S01]  /*60f0*/  LOP3.LUT R19, R19, R13, R52, 0xfe, !PT ;  /* 0x0000000d13137212 */ /* 0x000fe200078efe34 */
[----:B------:R-:W-:Y:S01]  /*6100*/  IMAD.WIDE.U32 R12, R12, 0x1000000, RZ ;  /* 0x010000000c0c7825 */ /* 0x000fe200078e00ff */
[----:B------:R-:W-:-:S04]  /*6110*/  SEL R52, RZ, 0x1, P1 ;  /* 0x00000001ff347807 */ /* 0x000fc80000800000 */
[----:B------:R-:W-:Y:S01]  /*6120*/  LOP3.LUT R55, R13, R19, R55, 0xfe, !PT ;  /* 0x000000130d377212 */ /* 0x000fe200078efe37 */
[----:B------:R-:W-:Y:S01]  /*6130*/  FMUL.FTZ R13, R14, R69 ;  /* 0x000000450e0d7220 */ /* 0x000fe20000410000 */
[----:B------:R-:W-:Y:S01]  /*6140*/  SEL R19, RZ, 0x1, P4 ;  /* 0x00000001ff137807 */ /* 0x000fe20002000000 */
[----:B------:R-:W-:-:S04]  /*6150*/  IMAD.WIDE.U32 R52, R52, 0x10000, RZ ;  /* 0x0001000034347825 */ /* 0x000fc800078e00ff */
[----:B------:R-:W-:Y:S02]  /*6160*/  FMUL.FTZ R13, R13, c[0x0][0x1e8] ;  /* 0x00007a000d0d7a20 */ /* 0x000fe40000410000 */
[----:B------:R-:W-:-:S03]  /*6170*/  IMAD.WIDE.U32 R14, R19, 0x100, RZ ;  /* 0x00000100130e7825 */ /* 0x000fc600078e00ff */
[----:B------:R-:W-:Y:S02]  /*6180*/  FSEL R19, R13, RZ, !P2 ;  /* 0x000000ff0d137208 */ /* 0x000fe40005000000 */
[----:B------:R-:W-:Y:S02]  /*6190*/  LOP3.LUT R12, R14, R12, R52, 0xfe, !PT ;  /* 0x0000000c0e0c7212 */ /* 0x000fe400078efe34 */
[----:B------:R-:W-:Y:S01]  /*61a0*/  SEL R13, RZ, 0x1, P5 ;  /* 0x00000001ff0d7807 */ /* 0x000fe20002800000 */
[----:B------:R-:W-:Y:S01]  /*61b0*/  @P0 FADD.FTZ R19, R35, R19 ;  /* 0x0000001323130221 */ /* 0x000fe20000010000 */
[----:B------:R-:W-:Y:S01]  /*61c0*/  LOP3.LUT R15, R15, R55, R53, 0xfe, !PT ;  /* 0x000000370f0f7212 */ /* 0x000fe200078efe35 */
[----:B------:R-:W-:Y:S01]  /*61d0*/  IMAD.WIDE.U32 R52, R86, R89, c[0x0][0x170] ;  /* 0x00005c0056347625 */ /* 0x000fe200078e0059 */
[----:B------:R-:W-:Y:S02]  /*61e0*/  LOP3.LUT R14, R12, R13, RZ, 0xfc, !PT ;  /* 0x0000000d0c0e7212 */ /* 0x000fe400078efcff */
[----:B------:R2:W-:Y:S01]  /*61f0*/  STG.E.128 [R90.64+0x10], R16 ;  /* 0x000010105a007986 */ /* 0x0005e2000c101d06 */
[----:B------:R-:W-:-:S05]  /*6200*/  IMAD.WIDE.U32 R12, R70, R87, c[0x0][0x190] ;  /* 0x00006400460c7625 */ /* 0x000fca00078e0057 */
        /* <DEDUP_REMOVED lines=8> */
[----:B--2---:R-:W-:Y:S02]  /*6290*/  ISETP.NE.AND P1, PT, R88, 0x2, PT ;  /* 0x000000025800780c */ /* 0x004fe40003f25270 */
[----:B------:R-:W-:-:S11]  /*62a0*/  MOV R70, R63 ;  /* 0x0000003f00467202 */ /* 0x000fd60000000f00 */
[----:B------:R-:W-:Y:S05]  /*62b0*/  @!P1 BRA `(.L_x_7675) ;  /* 0x0000006000009947 */ /* 0x000fea0003800000 */
[----:B------:R-:W-:Y:S01]  /*62c0*/  ISETP.NE.AND P1, PT, R88, 0x3, PT ;  /* 0x000000035800780c */ /* 0x000fe20003f25270 */
[----:B------:R-:W-:-:S12]  /*62d0*/  IMAD.MOV.U32 R70, RZ, RZ, R62 ;  /* 0x000000ffff467224 */ /* 0x000fd800078e003e */
[----:B------:R-:W-:Y:S05]  /*62e0*/  @P1 BRA `(.L_x_7675) ;  /* 0x0000003000001947 */ /* 0x000fea0003800000 */
[----:B------:R-:W-:Y:S01]  /*62f0*/  IMAD.MOV.U32 R70, RZ, RZ, R64 ;  /* 0x000000ffff467224 */ /* 0x000fe200078e0040 */
[----:B------:R-:W-:Y:S05]  /*6300*/  BRA `(.L_x_7675) ;  /* 0x0000001000007947 */ /* 0x000fea0003800000 */
.L_x_7674:
[----:B--2---:R-:W-:Y:S02]  /*6310*/  MOV R70, R76 ;  /* 0x0000004c00467202 */ /* 0x004fe40000000f00 */
.L_x_7675:
[----:B------:R-:W-:Y:S05]  /*6320*/  BSYNC B0 ;  /* 0x0000000000007941 */ /* 0x000fea0003800000 */
.L_x_7673:
        /* <DEDUP_REMOVED lines=16> */
.L_x_7679:
[----:B------:R-:W-:Y:S05]  /*6430*/  BSYNC B1 ;  /* 0x0000000000017941 */ /* 0x000fea0003800000 */
.L_x_7678:
        /* <DEDUP_REMOVED lines=40> */
[----:B------:R-:W-:Y:S01]  /*66c0*/  IMAD.WIDE.U32 R12, R12, -0x2daee0ad, RZ ;  /* 0xd2511f530c0c7825 */ /* 0x000fe200078e00ff */
[----:B------:R-:W-:-:S03]  /*66d0*/  HFMA2.MMA R89, -RZ, RZ, 0, 0 ;  /* 0x00000000ff597435 */ /* 0x000fc600000001ff */
[----:B------:R-:W-:Y:S01]  /*66e0*/  IMAD.MOV.U32 R64, RZ, RZ, R12 ;  /* 0x000000ffff407224 */ /* 0x000fe200078e000c */
[----:B------:R-:W-:Y:S02]  /*66f0*/  LOP3.LUT R63, R13, UR26, R14, 0x96, !PT ;  /* 0x0000001a0d3f7c12 */ /* 0x000fe4000f8e960e */
.L_x_7677:
[----:B------:R-:W-:Y:S05]  /*6700*/  BSYNC B0 ;  /* 0x0000000000007941 */ /* 0x000fea0003800000 */
.L_x_7676:
        /* <DEDUP_REMOVED lines=21> */
.L_x_7681:
[----:B------:R-:W-:Y:S02]  /*6860*/  IMAD.MOV.U32 R85, RZ, RZ, R76 ;  /* 0x000000ffff557224 */ /* 0x000fe400078e004c */
.L_x_7682:
[----:B------:R-:W-:Y:S05]  /*6870*/  BSYNC B0 ;  /* 0x0000000000007941 */ /* 0x000fea0003800000 */
.L_x_7680:
        /* <DEDUP_REMOVED lines=16> */
.L_x_7686:
[----:B------:R-:W-:Y:S05]  /*6980*/  BSYNC B1 ;  /* 0x0000000000017941 */ /* 0x000fea0003800000 */
.L_x_7685:
        /* <DEDUP_REMOVED lines=41> */
[----:B------:R-:W-:Y:S01]  /*6c20*/  MOV R64, R14 ;  /* 0x0000000e00407202 */ /* 0x000fe20000000f00 */
[----:B------:R-:W-:Y:S01]  /*6c30*/  IMAD.MOV.U32 R14, RZ, RZ, RZ ;  /* 0x000000ffff0e7224 */ /* 0x000fe200078e00ff */
[----:B------:R-:W-:Y:S02]  /*6c40*/  LOP3.LUT R63, R15, UR26, R88, 0x96, !PT ;  /* 0x0000001a0f3f7c12 */ /* 0x000fe4000f8e9658 */
.L_x_7684:
[----:B------:R-:W-:Y:S05]  /*6c50*/  BSYNC B0 ;  /* 0x0000000000007941 */ /* 0x000fea0003800000 */
.L_x_7683:
        /* <DEDUP_REMOVED lines=21> */
.L_x_7688:
[----:B------:R-:W-:Y:S02]  /*6db0*/  IMAD.MOV.U32 R52, RZ, RZ, R76 ;  /* 0x000000ffff347224 */ /* 0x000fe400078e004c */
.L_x_7689:
[----:B------:R-:W-:Y:S05]  /*6dc0*/  BSYNC B0 ;  /* 0x0000000000007941 */ /* 0x000fea0003800000 */
.L_x_7687:
        /* <DEDUP_REMOVED lines=16> */
.L_x_7693:
[----:B------:R-:W-:Y:S05]  /*6ed0*/  BSYNC B1 ;  /* 0x0000000000017941 */ /* 0x000fea0003800000 */
.L_x_7692:
        /* <DEDUP_REMOVED lines=40> */
[----:B------:R-:W-:-:S04]  /*7160*/  IMAD.WIDE.U32 R14, R63, -0x2daee0ad, RZ ;  /* 0xd2511f533f0e7825 */ /* 0x000fc800078e00ff */
[----:B------:R-:W-:Y:S01]  /*7170*/  IMAD.MOV.U32 R64, RZ, RZ, R14 ;  /* 0x000000ffff407224 */ /* 0x000fe200078e000e */
[----:B------:R-:W-:Y:S01]  /*7180*/  LOP3.LUT R63, R15, UR26, R88, 0x96, !PT ;  /* 0x0000001a0f3f7c12 */ /* 0x000fe2000f8e9658 */
[----:B------:R-:W-:Y:S02]  /*7190*/  IMAD.MOV.U32 R15, RZ, RZ, RZ ;  /* 0x000000ffff0f7224 */ /* 0x000fe400078e00ff */
.L_x_7691:
[----:B------:R-:W-:Y:S05]  /*71a0*/  BSYNC B0 ;  /* 0x0000000000007941 */ /* 0x000fea0003800000 */
.L_x_7690:
        /* <DEDUP_REMOVED lines=20> */
.L_x_7695:
[----:B------:R-:W-:Y:S02]  /*72f0*/  MOV R52, R76 ;  /* 0x0000004c00347202 */ /* 0x000fe40000000f00 */
.L_x_7696:
[----:B------:R-:W-:Y:S05]  /*7300*/  BSYNC B0 ;  /* 0x0000000000007941 */ /* 0x000fea0003800000 */
.L_x_7694:
        /* <DEDUP_REMOVED lines=16> */
.L_x_7700:
[----:B------:R-:W-:Y:S05]  /*7410*/  BSYNC B1 ;  /* 0x0000000000017941 */ /* 0x000fea0003800000 */
.L_x_7699:
        /* <DEDUP_REMOVED lines=42> */
[----:B------:R-:W-:Y:S01]  /*76c0*/  HFMA2.MMA R88, -RZ, RZ, 0, 0 ;  /* 0x00000000ff587435 */ /* 0x000fe200000001ff */
[----:B------:R-:W-:-:S05]  /*76d0*/  LOP3.LUT R63, R89, UR26, R92, 0x96, !PT ;  /* 0x0000001a593f7c12 */ /* 0x000fca000f8e965c */
.L_x_7698:
[----:B------:R-:W-:Y:S05]  /*76e0*/  BSYNC B0 ;  /* 0x0000000000007941 */ /* 0x000fea0003800000 */
.L_x_7697:
        /* <DEDUP_REMOVED lines=20> */
.L_x_7702:
[----:B------:R-:W-:Y:S02]  /*7830*/  IMAD.MOV.U32 R85, RZ, RZ, R76 ;  /* 0x000000ffff557224 */ /* 0x000fe400078e004c */
.L_x_7703:
[----:B------:R-:W-:Y:S05]  /*7840*/  BSYNC B0 ;  /* 0x0000000000007941 */ /* 0x000fea0003800000 */
.L_x_7701:
        /* <DEDUP_REMOVED lines=16> */
.L_x_7707:
[----:B------:R-:W-:Y:S05]  /*7950*/  BSYNC B1 ;  /* 0x0000000000017941 */ /* 0x000fea0003800000 */
.L_x_7706:
        /* <DEDUP_REMOVED lines=44> */
.L_x_7705:
[----:B------:R-:W-:Y:S05]  /*7c20*/  BSYNC B0 ;  /* 0x0000000000007941 */ /* 0x000fea0003800000 */
.L_x_7704:
        /* <DEDUP_REMOVED lines=20> */
.L_x_7709:
[----:B------:R-:W-:Y:S02]  /*7d70*/  IMAD.MOV.U32 R85, RZ, RZ, R76 ;  /* 0x000000ffff557224 */ /* 0x000fe400078e004c */
.L_x_7710:
[----:B------:R-:W-:Y:S05]  /*7d80*/  BSYNC B0 ;  /* 0x0000000000007941 */ /* 0x000fea0003800000 */
.L_x_7708:
        /* <DEDUP_REMOVED lines=16> */
.L_x_7714:
[----:B------:R-:W-:Y:S05]  /*7e90*/  BSYNC B1 ;  /* 0x0000000000017941 */ /* 0x000fea0003800000 */
.L_x_7713:
        /* <DEDUP_REMOVED lines=44> */
.L_x_7712:
[----:B------:R-:W-:Y:S05]  /*8160*/  BSYNC B0 ;  /* 0x0000000000007941 */ /* 0x000fea0003800000 */
.L_x_7711:
        /* <DEDUP_REMOVED lines=20> */
.L_x_7716:
[----:B------:R-:W-:Y:S02]  /*82b0*/  MOV R91, R76 ;  /* 0x0000004c005b7202 */ /* 0x000fe40000000f00 */
.L_x_7717:
[----:B------:R-:W-:Y:S05]  /*82c0*/  BSYNC B0 ;  /* 0x0000000000007941 */ /* 0x000fea0003800000 */
.L_x_7715:
        /* <DEDUP_REMOVED lines=16> */
.L_x_7721:
[----:B------:R-:W-:Y:S05]  /*83d0*/  BSYNC B1 ;  /* 0x0000000000017941 */ /* 0x000fea0003800000 */
.L_x_7720:
        /* <DEDUP_REMOVED lines=43> */
[----:B------:R-:W-:-:S06]  /*8690*/  HFMA2.MMA R89, -RZ, RZ, 0, 0 ;  /* 0x00000000ff597435 */ /* 0x000fcc00000001ff */
.L_x_7719:
[----:B------:R-:W-:Y:S05]  /*86a0*/  BSYNC B0 ;  /* 0x0000000000007941 */ /* 0x000fea0003800000 */
.L_x_7718:
        /* <DEDUP_REMOVED lines=20> */
.L_x_7723:
[----:B------:R-:W-:Y:S02]  /*87f0*/  IMAD.MOV.U32 R91, RZ, RZ, R76 ;  /* 0x000000ffff5b7224 */ /* 0x000fe400078e004c */
.L_x_7724:
[----:B------:R-:W-:Y:S05]  /*8800*/  BSYNC B0 ;  /* 0x0000000000007941 */ /* 0x000fea0003800000 */
.L_x_7722:
        /* <DEDUP_REMOVED lines=18> */
.L_x_7728:
[----:B------:R-:W-:Y:S05]  /*8930*/  BSYNC B1 ;  /* 0x0000000000017941 */ /* 0x000fea0003800000 */
.L_x_7727:
        /* <DEDUP_REMOVED lines=43> */
[----:B------:R-:W-:Y:S02]  /*8bf0*/  LOP3.LUT R62, R93, UR25, R62, 0x96, !PT ;  /* 0x000000195d3e7c12 */ /* 0x000fe4000f8e963e */
.L_x_7726:
[----:B------:R-:W-:Y:S05]  /*8c00*/  BSYNC B0 ;  /* 0x0000000000007941 */ /* 0x000fea0003800000 */
.L_x_7725:
[----:B------:R0:W1:Y:S01]  /*8c10*/  I2F.U32 R89, R91 ;  /* 0x0000005b00597306 */ /* 0x0000620000201000 */
[----:B------:R-:W-:Y:S02]  /*8c20*/  SEL R88, RZ, 0x1, P2 ;  /* 0x00000001ff587807 */ /* 0x000fe40001000000 */
[----:B0-----:R-:W-:Y:S01]  /*8c30*/  SEL R91, RZ, 0x1, P3 ;  /* 0x00000001ff5b7807 */ /* 0x001fe20001800000 */
[----:B-1----:R-:W-:Y:S01]  /*8c40*/  FFMA.FTZ R89, R89, R68, 1.1641532182693481445e-10 ;  /* 0x2f00000059597423 */ /* 0x002fe20000010044 */
[----:B------:R-:W-:-:S04]  /*8c50*/  PRMT R68, RZ, 0x7610, R55 ;  /* 0x00007610ff447816 */ /* 0x000fc80000000037 */
[----:B------:R-:W-:Y:S01]  /*8c60*/  FSETP.GTU.FTZ.AND P6, PT, R89, c[0x0][0x1e4], PT ;  /* 0x0000790059007a0b */ /* 0x000fe20003fdc000 */
[----:B------:R-:W-:Y:S01]  /*8c70*/  FMUL.FTZ R68, R68, R69 ;  /* 0x0000004544447220 */ /* 0x000fe20000410000 */
[----:B------:R-:W-:Y:S02]  /*8c80*/  SEL R89, RZ, 0x10000, P5 ;  /* 0x00010000ff597807 */ /* 0x000fe40002800000 */
[----:B------:R-:W-:Y:S01]  /*8c90*/  ISETP.NE.AND P5, PT, R90, RZ, PT ;  /* 0x000000ff5a00720c */ /* 0x000fe20003fa5270 */
[----:B------:R-:W-:-:S05]  /*8ca0*/  FMUL.FTZ R68, R68, c[0x0][0x1e8] ;  /* 0x00007a0044447a20 */ /* 0x000fca0000410000 */
[----:B------:R-:W-:Y:S01]  /*8cb0*/  FSEL R55, R68, RZ, !P6 ;  /* 0x000000ff44377208 */ /* 0x000fe20007000000 */
[----:B------:R-:W-:Y:S01]  /*8cc0*/  IMAD.WIDE.U32 R68, R86, R71, c[0x0][0x188] ;  /* 0x0000620056447625 */ /* 0x000fe200078e0047 */
[----:B------:R-:W-:-:S03]  /*8cd0*/  SEL R71, RZ, 0x1000000, P6 ;  /* 0x01000000ff477807 */ /* 0x000fc60003000000 */
[----:B------:R-:W-:Y:S01]  /*8ce0*/  @P0 FADD.FTZ R55, R35, R55 ;  /* 0x0000003723370221 */ /* 0x000fe20000010000 */
[----:B------:R-:W-:Y:S01]  /*8cf0*/  ISETP.NE.AND P0, PT, R70, RZ, PT ;  /* 0x000000ff4600720c */ /* 0x000fe20003f05270 */
[----:B------:R-:W-:Y:S01]  /*8d00*/  STG.E.128 [R68.64], R12 ;  /* 0x0000000c44007986 */ /* 0x000fe2000c101d06 */
[----:B------:R-:W-:-:S03]  /*8d10*/  SEL R70, RZ, 0x100, P4 ;  /* 0x00000100ff467807 */ /* 0x000fc60002000000 */
[----:B------:R0:W-:Y:S01]  /*8d20*/  STG.E.128 [R68.64+0x10], R52 ;  /* 0x0000103444007986 */ /* 0x0001e2000c101d06 */
[----:B------:R-:W-:Y:S01]  /*8d30*/  LOP3.LUT R70, R70, R71, R89, 0xfe, !PT ;  /* 0x0000004746467212 */ /* 0x000fe200078efe59 */
[----:B------:R-:W-:-:S05]  /*8d40*/  IMAD.WIDE.U32 R88, R88, 0x1000000, RZ ;  /* 0x0100000058587825 */ /* 0x000fca00078e00ff */
[----:B------:R-:W-:Y:S02]  /*8d50*/  LOP3.LUT R91, R89, R70, R91, 0xfe, !PT ;  /* 0x00000046595b7212 */ /* 0x000fe400078efe5b */
[----:B------:R-:W-:Y:S02]  /*8d60*/  SEL R70, RZ, 0x1, P1 ;  /* 0x00000001ff467807 */ /* 0x000fe40000800000 */
[----:B------:R-:W-:Y:S02]  /*8d70*/  SEL R89, RZ, 0x1, P5 ;  /* 0x00000001ff597807 */ /* 0x000fe40002800000 */
[----:B------:R-:W-:Y:S01]  /*8d80*/  LOP3.LUT P1, RZ, R74, 0xff, RZ, 0xc0, !PT ;  /* 0x000000ff4aff7812 */ /* 0x000fe2000782c0ff */
[----:B------:R-:W-:-:S04]  /*8d90*/  IMAD.WIDE.U32 R70, R70, 0x10000, RZ ;  /* 0x0001000046467825 */ /* 0x000fc800078e00ff */
[----:B0-----:R-:W-:-:S05]  /*8da0*/  IMAD.WIDE.U32 R68, R89, 0x100, RZ ;  /* 0x0000010059447825 */ /* 0x001fca00078e00ff */
[----:B------:R-:W-:Y:S02]  /*8db0*/  LOP3.LUT R69, R69, R91, R71, 0xfe, !PT ;  /* 0x0000005b45457212 */ /* 0x000fe400078efe47 */
[----:B------:R-:W-:Y:S02]  /*8dc0*/  LOP3.LUT R88, R68, R88, R70, 0xfe, !PT ;  /* 0x0000005844587212 */ /* 0x000fe400078efe46 */
[----:B------:R-:W-:Y:S02]  /*8dd0*/  SEL R71, RZ, 0x1, P0 ;  /* 0x00000001ff477807 */ /* 0x000fe40000000000 */
[----:B------:R-:W-:Y:S02]  /*8de0*/  LOP3.LUT P0, RZ, R0, 0x1f, RZ, 0xc0, !PT ;  /* 0x0000001f00ff7812 */ /* 0x000fe4000780c0ff */
[----:B------:R-:W-:Y:S01]  /*8df0*/  LOP3.LUT R68, R88, R71, RZ, 0xfc, !PT ;  /* 0x0000004758447212 */ /* 0x000fe200078efcff */
[----:B------:R-:W-:Y:S02]  /*8e00*/  FADD.FTZ R88, RZ, R28 ;  /* 0x0000001cff587221 */ /* 0x000fe40000010000 */
[----:B------:R-:W-:-:S04]  /*8e10*/  IMAD.WIDE.U32 R70, R86, R87, c[0x0][0x190] ;  /* 0x0000640056467625 */ /* 0x000fc800078e0057 */
[----:B------:R-:W-:Y:S01]  /*8e20*/  FADD.FTZ R87, R29, R88 ;  /* 0x000000581d577221 */ /* 0x000fe20000010000 */
[----:B------:R0:W-:Y:S03]  /*8e30*/  STG.E.64 [R70.64], R68 ;  /* 0x0000004446007986 */ /* 0x0001e6000c101b06 */
        /* <DEDUP_REMOVED lines=8> */
[----:B0-----:R-:W-:Y:S01]  /*8ec0*/  FADD.FTZ R68, R22, R87 ;  /* 0x0000005716447221 */ /* 0x001fe20000010000 */
[----:B------:R-:W-:-:S03]  /*8ed0*/  SHF.R.U32.HI R87, RZ, 0x5, R0 ;  /* 0x00000005ff577819 */ /* 0x000fc60000011600 */
[----:B------:R-:W-:Y:S01]  /*8ee0*/  FADD.FTZ R69, R23, R68 ;  /* 0x0000004417457221 */ /* 0x000fe20000010000 */
[----:B------:R-:W-:-:S03]  /*8ef0*/  LOP3.LUT R87, R87, 0x7fffffc, RZ, 0xc0, !PT ;  /* 0x07fffffc57577812 */ /* 0x000fc600078ec0ff */
        /* <DEDUP_REMOVED lines=15> */
.L_x_7733:
        /* <DEDUP_REMOVED lines=68> */
.L_x_7734:
[----:B------:R-:W-:Y:S01]  /*9430*/  SHF.R.U32.HI R89, RZ, 0x5, R0 ;  /* 0x00000005ff597819 */ /* 0x000fe20000011600 */
[----:B-1----:R-:W-:Y:S01]  /*9440*/  FADD.FTZ R69, R69, R88 ;  /* 0x0000005845457221 */ /* 0x002fe20000010000 */
[----:B------:R-:W-:Y:S01]  /*9450*/  WARPSYNC 0xffffffff ;  /* 0xffffffff00007948 */ /* 0x000fe20003800000 */
[----:B------:R-:W-:Y:S01]  /*9460*/  LOP3.LUT R70, R0, 0x1f, RZ, 0xc0, !PT ;  /* 0x0000001f00467812 */ /* 0x000fe200078ec0ff */
[----:B------:R-:W-:Y:S01]  /*9470*/  IMAD.MOV.U32 R90, RZ, RZ, RZ ;  /* 0x000000ffff5a7224 */ /* 0x000fe200078e00ff */
[----:B------:R-:W-:Y:S02]  /*9480*/  LOP3.LUT R89, R89, 0x3, RZ, 0xc0, !PT ;  /* 0x0000000359597812 */ /* 0x000fe400078ec0ff */
[----:B------:R-:W-:-:S03]  /*9490*/  ISETP.GT.U32.AND P1, PT, R70, 0x3, PT ;  /* 0x000000034600780c */ /* 0x000fc60003f24070 */
[----:B0-----:R-:W-:-:S05]  /*94a0*/  @!P0 IMAD.IADD R88, R87, 0x1, R89 ;  /* 0x0000000157588824 */ /* 0x001fca00078e0259 */
[----:B------:R-:W-:Y:S04]  /*94b0*/  @!P0 STS.64 [R88.X8], R68 ;  /* 0x0000004458008388 */ /* 0x000fe80000008a00 */
[----:B------:R-:W-:Y:S01]  /*94c0*/  BAR.SYNC.DEFER_BLOCKING 0x0 ;  /* 0x0000000000007b1d */ /* 0x000fe20000010000 */
[----:B------:R-:W-:Y:S01]  /*94d0*/  @!P1 IADD3 R87, R87, R70, RZ ;  /* 0x0000004657579210 */ /* 0x000fe20007ffe0ff */
[----:B------:R-:W-:Y:S01]  /*94e0*/  @!P1 IMAD.MOV.U32 R90, RZ, RZ, 0x300 ;  /* 0x00000300ff5a9424 */ /* 0x000fe200078e00ff */
[----:B------:R-:W-:Y:S01]  /*94f0*/  CS2R R70, SRZ ;  /* 0x0000000000467805 */ /* 0x000fe2000001ff00 */
[----:B------:R-:W-:Y:S02]  /*9500*/  LOP3.LUT P0, RZ, R89, 0x1f, R0, 0xf8, !PT ;  /* 0x0000001f59ff7812 */ /* 0x000fe4000780f800 */
[----:B------:R0:W-:Y:S01]  /*9510*/  I2F R89, R90 ;  /* 0x0000005a00597306 */ /* 0x0001e20000201400 */
[----:B------:R-:W1:Y:S04]  /*9520*/  SHFL.DOWN PT, R91, R90, 0x2, 0x1f ;  /* 0x08401f005a5b7f89 */ /* 0x000e6800000e0000 */
[----:B------:R-:W2:Y:S01]  /*9530*/  @!P1 LDS.64 R70, [R87.X8] ;  /* 0x0000000057469984 */ /* 0x000ea20000008a00 */
[----:B------:R-:W-:-:S02]  /*9540*/  ISETP.NE.AND P1, PT, RZ, UR8, PT ;  /* 0x00000008ff007c0c */ /* 0x000fc4000bf25270 */
[----:B-1----:R-:W1:Y:S01]  /*9550*/  I2F R68, R91 ;  /* 0x0000005b00447306 */ /* 0x002e620000201400 */
[----:B------:R-:W-:-:S05]  /*9560*/  IADD3 R69, R91, R90, RZ ;  /* 0x0000005a5b457210 */ /* 0x000fca0007ffe0ff */
[----:B0-----:R-:W-:Y:S04]  /*9570*/  SHFL.DOWN PT, R90, R69, 0x1, 0x1f ;  /* 0x08201f00455a7f89 */ /* 0x001fe800000e0000 */
[----:B--2---:R-:W0:Y:S02]  /*9580*/  SHFL.DOWN PT, R93, R70, 0x2, 0x1f ;  /* 0x08401f00465d7f89 */ /* 0x004e2400000e0000 */
[C---:B0-----:R-:W-:Y:S02]  /*9590*/  FADD.FTZ R88, -R93.reuse, R70 ;  /* 0x000000465d587221 */ /* 0x041fe40000010100 */
[----:B-1----:R-:W-:Y:S02]  /*95a0*/  FMUL.FTZ R93, R93, R68 ;  /* 0x000000445d5d7220 */ /* 0x002fe40000410000 */
[----:B------:R-:W-:-:S02]  /*95b0*/  FMUL.FTZ R88, R88, R88 ;  /* 0x0000005858587220 */ /* 0x000fc40000410000 */
[----:B------:R-:W-:Y:S02]  /*95c0*/  FFMA.FTZ R87, R89, R70, R93 ;  /* 0x0000004659577223 */ /* 0x000fe4000001005d */
[----:B------:R-:W0:Y:S01]  /*95d0*/  I2F R70, R69 ;  /* 0x0000004500467306 */ /* 0x000e220000201400 */
[----:B------:R-:W-:Y:S02]  /*95e0*/  FMUL.FTZ R89, R88, R89 ;  /* 0x0000005958597220 */ /* 0x000fe40000410000 */
[----:B------:R-:W1:Y:S02]  /*95f0*/  SHFL.DOWN PT, R88, R71, 0x2, 0x1f ;  /* 0x08401f0047587f89 */ /* 0x000e6400000e0000 */
[----:B------:R-:W-:-:S03]  /*9600*/  FMUL.FTZ R92, R89, R68 ;  /* 0x00000044595c7220 */ /* 0x000fc60000410000 */
[----:B0-----:R-:W0:Y:S01]  /*9610*/  MUFU.RCP R68, R70 ;  /* 0x0000004600447308 */ /* 0x001e220000001000 */
[----:B-1----:R-:W-:Y:S02]  /*9620*/  FADD.FTZ R91, R88, R71 ;  /* 0x00000047585b7221 */ /* 0x002fe40000010000 */
[C---:B0-----:R-:W-:Y:S02]  /*9630*/  FMUL.FTZ R89, R68.reuse, R87 ;  /* 0x0000005744597220 */ /* 0x041fe40000410000 */
[----:B------:R-:W-:-:S03]  /*9640*/  FFMA.FTZ R68, R68, R92, R91 ;  /* 0x0000005c44447223 */ /* 0x000fc6000001005b */
[----:B------:R-:W0:Y:S01]  /*9650*/  I2F R87, R90 ;  /* 0x0000005a00577306 */ /* 0x000e220000201400 */
[----:B------:R-:W-:Y:S01]  /*9660*/  IMAD.IADD R92, R69, 0x1, R90 ;  /* 0x00000001455c7824 */ /* 0x000fe200078e025a */
[----:B------:R-:W0:Y:S04]  /*9670*/  SHFL.DOWN PT, R88, R89, 0x1, 0x1f ;  /* 0x08201f0059587f89 */ /* 0x000e2800000e0000 */
[----:B------:R-:W1:Y:S02]  /*9680*/  SHFL.DOWN PT, R91, R68, 0x1, 0x1f ;  /* 0x08201f00445b7f89 */ /* 0x000e6400000e0000 */
[----:B------:R-:W2:Y:S01]  /*9690*/  I2F R92, R92 ;  /* 0x0000005c005c7306 */ /* 0x000ea20000201400 */
[----:B0-----:R-:W-:Y:S02]  /*96a0*/  FMUL.FTZ R71, R88, R87 ;  /* 0x0000005758477220 */ /* 0x001fe40000410000 */
[----:B------:R-:W-:-:S05]  /*96b0*/  FADD.FTZ R93, R89, -R88 ;  /* 0x80000058595d7221 */ /* 0x000fca0000010000 */
[----:B--2---:R-:W0:Y:S01]  /*96c0*/  MUFU.RCP R88, R92 ;  /* 0x0000005c00587308 */ /* 0x004e220000001000 */
[----:B------:R-:W-:Y:S02]  /*96d0*/  FFMA.FTZ R71, R70, R89, R71 ;  /* 0x0000005946477223 */ /* 0x000fe40000010047 */
[----:B------:R-:W-:Y:S02]  /*96e0*/  FMUL.FTZ R93, R93, R93 ;  /* 0x0000005d5d5d7220 */ /* 0x000fe40000410000 */
[----:B-1----:R-:W-:Y:S02]  /*96f0*/  FADD.FTZ R91, R68, R91 ;  /* 0x0000005b445b7221 */ /* 0x002fe40000010000 */
[----:B------:R-:W-:Y:S02]  /*9700*/  FMUL.FTZ R70, R70, R93 ;  /* 0x0000005d46467220 */ /* 0x000fe40000410000 */
[----:B------:R-:W-:Y:S02]  /*9710*/  IMAD.MOV.U32 R68, RZ, RZ, c[0x0][0x1e0] ;  /* 0x00007800ff447624 */ /* 0x000fe400078e00ff */
[----:B------:R-:W-:-:S02]  /*9720*/  FMUL.FTZ R70, R70, R87 ;  /* 0x0000005746467220 */ /* 0x000fc40000410000 */
[C---:B0-----:R-:W-:Y:S01]  /*9730*/  FMUL.FTZ R89, R88.reuse, R71 ;  /* 0x0000004758597220 */ /* 0x041fe20000410000 */
[----:B------:R-:W-:Y:S01]  /*9740*/  @!P0 MOV R71, 0x4 ;  /* 0x0000000400478802 */ /* 0x000fe20000000f00 */
[----:B------:R-:W-:-:S04]  /*9750*/  FFMA.FTZ R91, R88, R70, R91 ;  /* 0x00000046585b7223 */ /* 0x000fc8000001005b */
[----:B------:R-:W0:Y:S01]  /*9760*/  SHFL.IDX PT, R89, R89, RZ, 0x1f ;  /* 0x00001fff59597589 */ /* 0x000e2200000e0000 */
[----:B------:R-:W-:-:S03]  /*9770*/  @!P0 IMAD.WIDE R70, R66, R71, c[0x0][0x1a0] ;  /* 0x0000680042468625 */ /* 0x000fc600078e0247 */
[----:B------:R-:W1:Y:S01]  /*9780*/  SHFL.IDX PT, R91, R91, RZ, 0x1f ;  /* 0x00001fff5b5b7589 */ /* 0x000e6200000e0000 */
[C---:B0-----:R-:W-:Y:S01]  /*9790*/  FMUL.FTZ R69, R89.reuse, R89 ;  /* 0x0000005959457220 */ /* 0x041fe20000410000 */
[----:B------:R-:W-:Y:S02]  /*97a0*/  FSEL R88, R89, RZ, !P1 ;  /* 0x000000ff59587208 */ /* 0x000fe40004800000 */
[----:B------:R0:W-:Y:S01]  /*97b0*/  @!P0 STG.E [R70.64], R89 ;  /* 0x0000005946008986 */ /* 0x0001e2000c101906 */
[----:B-1----:R-:W-:Y:S01]  /*97c0*/  FFMA.FTZ R68, R91, R68, c[0x0][0x228] ;  /* 0x00008a005b447623 */ /* 0x002fe20000010044 */
[----:B------:R-:W-:Y:S01]  /*97d0*/  FSEL R69, R69, RZ, P1 ;  /* 0x000000ff45457208 */ /* 0x000fe20000800000 */
[--C-:B------:R-:W-:Y:S02]  /*97e0*/  FADD.FTZ R20, R20, -R88.reuse ;  /* 0x8000005814147221 */ /* 0x100fe40000010000 */
[----:B------:R-:W-:Y:S02]  /*97f0*/  FADD.FTZ R23, R23, -R88 ;  /* 0x8000005817177221 */ /* 0x000fe40000010000 */
[----:B------:R-:W-:-:S02]  /*9800*/  FADD.FTZ R87, R68, R69 ;  /* 0x0000004544577221 */ /* 0x000fc40000010000 */
[--C-:B------:R-:W-:Y:S02]  /*9810*/  FADD.FTZ R16, R16, -R88.reuse ;  /* 0x8000005810107221 */ /* 0x100fe40000010000 */
[--C-:B------:R-:W-:Y:S01]  /*9820*/  FADD.FTZ R92, R31, -R88.reuse ;  /* 0x800000581f5c7221 */ /* 0x100fe20000010000 */
[----:B0-----:R-:W-:Y:S01]  /*9830*/  PRMT R71, RZ, 0x7610, R41 ;  /* 0x00007610ff477816 */ /* 0x001fe20000000029 */
[----:B------:R-:W0:Y:S01]  /*9840*/  MUFU.RSQ R87, R87 ;  /* 0x0000005700577308 */ /* 0x000e220000001400 */
[--C-:B------:R-:W-:Y:S02]  /*9850*/  FADD.FTZ R17, R17, -R88.reuse ;  /* 0x8000005811117221 */ /* 0x100fe40000010000 */
[--C-:B------:R-:W-:Y:S02]  /*9860*/  FADD.FTZ R18, R18, -R88.reuse ;  /* 0x8000005812127221 */ /* 0x100fe40000010000 */
[--C-:B------:R-:W-:Y:S02]  /*9870*/  FADD.FTZ R24, R24, -R88.reuse ;  /* 0x8000005818187221 */ /* 0x100fe40000010000 */
[----:B------:R-:W-:-:S02]  /*9880*/  FADD.FTZ R19, R19, -R88 ;  /* 0x8000005813137221 */ /* 0x000fc40000010000 */
[--C-:B------:R-:W-:Y:S02]  /*9890*/  FADD.FTZ R25, R25, -R88.reuse ;  /* 0x8000005819197221 */ /* 0x100fe40000010000 */
[--C-:B------:R-:W-:Y:S02]  /*98a0*/  FADD.FTZ R26, R26, -R88.reuse ;  /* 0x800000581a1a7221 */ /* 0x100fe40000010000 */
[--C-:B------:R-:W-:Y:S02]  /*98b0*/  FADD.FTZ R90, R29, -R88.reuse ;  /* 0x800000581d5a7221 */ /* 0x100fe40000010000 */
[----:B------:R-:W-:Y:S02]  /*98c0*/  FADD.FTZ R70, R27, -R88 ;  /* 0x800000581b467221 */ /* 0x000fe40000010000 */
[C---:B0-----:R-:W-:Y:S02]  /*98d0*/  FMUL.FTZ R31, R87.reuse, R20 ;  /* 0x00000014571f7220 */ /* 0x041fe40000410000 */
[----:B------:R-:W-:-:S02]  /*98e0*/  FMUL.FTZ R20, R87, R23 ;  /* 0x0000001757147220 */ /* 0x000fc40000410000 */
[C---:B------:R-:W-:Y:S02]  /*98f0*/  FMUL.FTZ R23, R87.reuse, R16 ;  /* 0x0000001057177220 */ /* 0x040fe40000410000 */
[C---:B------:R-:W-:Y:S02]  /*9900*/  FMUL.FTZ R16, R87.reuse, R17 ;  /* 0x0000001157107220 */ /* 0x040fe40000410000 */
[C---:B------:R-:W-:Y:S02]  /*9910*/  FMUL.FTZ R17, R87.reuse, R18 ;  /* 0x0000001257117220 */ /* 0x040fe40000410000 */
[C---:B------:R-:W-:Y:S02]  /*9920*/  FMUL.FTZ R29, R87.reuse, R24 ;  /* 0x00000018571d7220 */ /* 0x040fe40000410000 */
[C---:B------:R-:W-:Y:S01]  /*9930*/  FMUL.FTZ R18, R87.reuse, R19 ;  /* 0x0000001357127220 */ /* 0x040fe20000410000 */
[----:B------:R-:W-:Y:S01]  /*9940*/  PRMT R19, RZ, 0x5410, R51 ;  /* 0x00005410ff137816 */ /* 0x000fe20000000033 */
[----:B------:R-:W-:-:S02]  /*9950*/  FMUL.FTZ R24, R87, R25 ;  /* 0x0000001957187220 */ /* 0x000fc40000410000 */
[C---:B------:R-:W-:Y:S01]  /*9960*/  FMUL.FTZ R25, R87.reuse, R26 ;  /* 0x0000001a57197220 */ /* 0x040fe20000410000 */
[----:B------:R-:W-:Y:S01]  /*9970*/  PRMT R26, RZ, 0x5410, R41 ;  /* 0x00005410ff1a7816 */ /* 0x000fe20000000029 */
[----:B------:R-:W-:Y:S02]  /*9980*/  FMUL.FTZ R70, R87, R70 ;  /* 0x0000004657467220 */ /* 0x000fe40000410000 */
[----:B------:R-:W-:Y:S01]  /*9990*/  FFMA.FTZ R25, R25, R19, R8 ;  /* 0x0000001319197223 */ /* 0x000fe20000010008 */
[----:B------:R-:W-:Y:S01]  /*99a0*/  PRMT R19, RZ, 0x7610, R51 ;  /* 0x00007610ff137816 */ /* 0x000fe20000000033 */
[----:B------:R-:W-:Y:S02]  /*99b0*/  FADD.FTZ R30, R30, -R88 ;  /* 0x800000581e1e7221 */ /* 0x000fe40000010000 */
[----:B------:R-:W-:Y:S02]  /*99c0*/  @!P0 IMAD.MOV.U32 R69, RZ, RZ, 0x4 ;  /* 0x00000004ff458424 */ /* 0x000fe400078e00ff */
[----:B------:R-:W-:Y:S01]  /*99d0*/  FFMA.FTZ R70, R70, R19, R9 ;  /* 0x0000001346467223 */ /* 0x000fe20000010009 */
[----:B------:R-:W-:Y:S01]  /*99e0*/  PRMT R19, RZ, 0x5410, R50 ;  /* 0x00005410ff137816 */ /* 0x000fe20000000032 */
[----:B------:R-:W-:Y:S01]  /*99f0*/  FMUL.FTZ R27, R87, R30 ;  /* 0x0000001e571b7220 */ /* 0x000fe20000410000 */
[----:B------:R-:W-:Y:S01]  /*9a00*/  LEA R30, P1, R86, c[0x0][0x208], 0x4 ;  /* 0x00008200561e7a11 */ /* 0x000fe200078220ff */
[C---:B------:R-:W-:Y:S01]  /*9a10*/  @!P0 IMAD.WIDE R68, R66.reuse, R69, c[0x0][0x1a8] ;  /* 0x00006a0042448625 */ /* 0x040fe200078e0245 */
[----:B------:R-:W-:-:S03]  /*9a20*/  IADD3 R66, R66, c[0x0][0x160], RZ ;  /* 0x0000580042427a10 */ /* 0x000fc60007ffe0ff */
[----:B------:R-:W-:Y:S01]  /*9a30*/  FFMA.FTZ R29, R29, R19, R6 ;  /* 0x000000131d1d7223 */ /* 0x000fe20000010006 */
[----:B------:R-:W-:Y:S01]  /*9a40*/  PRMT R19, RZ, 0x7610, R50 ;  /* 0x00007610ff137816 */ /* 0x000fe20000000032 */
[C---:B------:R-:W-:Y:S01]  /*9a50*/  FMUL.FTZ R92, R87.reuse, R92 ;  /* 0x0000005c575c7220 */ /* 0x040fe20000410000 */
[----:B------:R0:W-:Y:S01]  /*9a60*/  @!P0 STG.E [R68.64], R87 ;  /* 0x0000005744008986 */ /* 0x0001e2000c101906 */
[--C-:B------:R-:W-:Y:S02]  /*9a70*/  FADD.FTZ R28, R28, -R88.reuse ;  /* 0x800000581c1c7221 */ /* 0x100fe40000010000 */
[----:B------:R-:W-:Y:S01]  /*9a80*/  FFMA.FTZ R24, R24, R19, R7 ;  /* 0x0000001318187223 */ /* 0x000fe20000010007 */
[----:B------:R-:W-:Y:S01]  /*9a90*/  PRMT R19, RZ, 0x5410, R49 ;  /* 0x00005410ff137816 */ /* 0x000fe20000000031 */
[----:B------:R-:W-:Y:S02]  /*9aa0*/  FMUL.FTZ R90, R87, R90 ;  /* 0x0000005a575a7220 */ /* 0x000fe40000410000 */
[----:B------:R-:W-:-:S02]  /*9ab0*/  FADD.FTZ R22, R22, -R88 ;  /* 0x8000005816167221 */ /* 0x000fc40000010000 */
[----:B------:R-:W-:Y:S01]  /*9ac0*/  FFMA.FTZ R27, R27, R19, R4 ;  /* 0x000000131b1b7223 */ /* 0x000fe20000010004 */
[----:B------:R-:W-:Y:S01]  /*9ad0*/  PRMT R19, RZ, 0x7610, R49 ;  /* 0x00007610ff137816 */ /* 0x000fe20000000031 */
[--C-:B------:R-:W-:Y:S01]  /*9ae0*/  FADD.FTZ R12, R12, -R88.reuse ;  /* 0x800000580c0c7221 */ /* 0x100fe20000010000 */
[----:B0-----:R-:W-:Y:S01]  /*9af0*/  PRMT R69, RZ, 0x7610, R43 ;  /* 0x00007610ff457816 */ /* 0x001fe2000000002b */
[----:B------:R-:W-:Y:S02]  /*9b00*/  FADD.FTZ R68, R21, -R88 ;  /* 0x8000005815447221 */ /* 0x000fe40000010000 */
        /* <DEDUP_REMOVED lines=9> */
[----:B------:R-:W-:Y:S01]  /*9ba0*/  FFMA.FTZ R90, R90, R19, R3 ;  /* 0x000000135a5a7223 */ /* 0x000fe20000010003 */
[----:B------:R-:W-:Y:S01]  /*9bb0*/  PRMT R19, RZ, 0x5410, R47 ;  /* 0x00005410ff137816 */ /* 0x000fe2000000002f */
[--C-:B------:R-:W-:Y:S02]  /*9bc0*/  FADD.FTZ R52, R52, -R88.reuse ;  /* 0x8000005834347221 */ /* 0x100fe40000010000 */
[----:B------:R-:W-:-:S02]  /*9bd0*/  FADD.FTZ R53, R53, -R88 ;  /* 0x8000005835357221 */ /* 0x000fc40000010000 */
[----:B------:R-:W-:Y:S01]  /*9be0*/  FFMA.FTZ R17, R17, R19, R60 ;  /* 0x0000001311117223 */ /* 0x000fe2000001003c */
[----:B------:R-:W-:Y:S01]  /*9bf0*/  PRMT R19, RZ, 0x7610, R47 ;  /* 0x00007610ff137816 */ /* 0x000fe2000000002f */
[--C-:B------:R-:W-:Y:S02]  /*9c00*/  FADD.FTZ R54, R54, -R88.reuse ;  /* 0x8000005836367221 */ /* 0x100fe40000010000 */
[----:B------:R-:W-:Y:S02]  /*9c10*/  FADD.FTZ R88, R55, -R88 ;  /* 0x8000005837587221 */ /* 0x000fe40000010000 */
        /* <DEDUP_REMOVED lines=29> */
[----:B------:R-:W-:Y:S01]  /*9df0*/  PRMT R19, RZ, 0x5410, R43 ;  /* 0x00005410ff137816 */ /* 0x000fe2000000002b */
[----:B------:R-:W-:Y:S01]  /*9e00*/  FFMA.FTZ R71, R15, R71, R80 ;  /* 0x000000470f477223 */ /* 0x000fe20000010050 */
[----:B------:R-:W-:Y:S01]  /*9e10*/  IADD3 R27, R84, 0x80, RZ ;  /* 0x00000080541b7810 */ /* 0x000fe20007ffe0ff */
[----:B------:R-:W-:Y:S01]  /*9e20*/  FFMA.FTZ R69, R88, R69, R83 ;  /* 0x0000004558457223 */ /* 0x000fe20000010053 */
[----:B------:R-:W-:Y:S01]  /*9e30*/  LEA R24, P0, R84, c[0x0][0x208], 0x4 ;  /* 0x0000820054187a11 */ /* 0x000fe200078020ff */
[----:B------:R-:W-:Y:S01]  /*9e40*/  FFMA.FTZ R54, R54, R19, R81 ;  /* 0x0000001336367223 */ /* 0x000fe20000010051 */
[----:B------:R-:W-:Y:S01]  /*9e50*/  PRMT R19, RZ, 0x7610, R42 ;  /* 0x00007610ff137816 */ /* 0x000fe2000000002a */
[----:B------:R-:W-:Y:S01]  /*9e60*/  FFMA.FTZ R22, R52, R22, R79 ;  /* 0x0000001634167223 */ /* 0x000fe2000001004f */
[----:B------:R-:W-:Y:S01]  /*9e70*/  F2FP.BF16.PACK_AB R15, R70, R25 ;  /* 0x00000019460f723e */ /* 0x000fe200000010ff */
[----:B------:R-:W-:Y:S01]  /*9e80*/  FFMA.FTZ R28, R12, R28, R65 ;  /* 0x0000001c0c1c7223 */ /* 0x000fe20000010041 */
[----:B------:R-:W-:Y:S01]  /*9e90*/  F2FP.BF16.PACK_AB R12, R90, R21 ;  /* 0x000000155a0c723e */ /* 0x000fe200000010ff */
[----:B------:R-:W-:Y:S01]  /*9ea0*/  FFMA.FTZ R53, R53, R19, R82 ;  /* 0x0000001335357223 */ /* 0x000fe20000010052 */
[----:B------:R-:W-:-:S02]  /*9eb0*/  F2FP.BF16.PACK_AB R19, R18, R17 ;  /* 0x000000111213723e */ /* 0x000fc400000010ff */
[----:B------:R-:W-:Y:S01]  /*9ec0*/  F2FP.BF16.PACK_AB R17, R20, R55 ;  /* 0x000000371411723e */ /* 0x000fe200000010ff */
[----:B------:R-:W-:Y:S01]  /*9ed0*/  IMAD.MOV.U32 R20, RZ, RZ, 0x10 ;  /* 0x00000010ff147424 */ /* 0x000fe200078e00ff */
[----:B------:R-:W-:Y:S02]  /*9ee0*/  F2FP.BF16.PACK_AB R18, R16, R23 ;  /* 0x000000171012723e */ /* 0x000fe400000010ff */
[----:B------:R-:W-:Y:S02]  /*9ef0*/  LEA.HI.X R25, R84, c[0x0][0x20c], RZ, 0x4, P0 ;  /* 0x0000830054197a11 */ /* 0x000fe400000f24ff */
[----:B------:R-:W-:Y:S01]  /*9f00*/  F2FP.BF16.PACK_AB R21, R71, R26 ;  /* 0x0000001a4715723e */ /* 0x000fe200000010ff */
[----:B------:R-:W-:Y:S01]  /*9f10*/  IMAD.WIDE.U32 R26, R27, R20, c[0x0][0x208] ;  /* 0x000082001b1a7625 */ /* 0x000fe200078e0014 */
[----:B------:R-:W-:Y:S01]  /*9f20*/  F2FP.BF16.PACK_AB R16, R68, R31 ;  /* 0x0000001f4410723e */ /* 0x000fe200000010ff */
[----:B------:R0:W-:Y:S01]  /*9f30*/  STG.E.128 [R24.64], R12 ;  /* 0x0000000c18007986 */ /* 0x0001e2000c101d06 */
[----:B------:R-:W-:-:S02]  /*9f40*/  F2FP.BF16.PACK_AB R23, R69, R54 ;  /* 0x000000364517723e */ /* 0x000fc400000010ff */
[----:B------:R-:W-:Y:S01]  /*9f50*/  F2FP.BF16.PACK_AB R22, R53, R22 ;  /* 0x000000163516723e */ /* 0x000fe200000010ff */
[----:B------:R0:W-:Y:S01]  /*9f60*/  STG.E.128 [R26.64], R16 ;  /* 0x000000101a007986 */ /* 0x0001e2000c101d06 */
[----:B------:R-:W-:Y:S02]  /*9f70*/  LEA.HI.X R31, R86, c[0x0][0x20c], RZ, 0x4, P1 ;  /* 0x00008300561f7a11 */ /* 0x000fe400008f24ff */
[----:B------:R-:W-:Y:S02]  /*9f80*/  F2FP.BF16.PACK_AB R20, R87, R28 ;  /* 0x0000001c5714723e */ /* 0x000fe400000010ff */
[----:B------:R-:W-:Y:S02]  /*9f90*/  ISETP.GE.AND P0, PT, R66, c[0x0][0x164], PT ;  /* 0x0000590042007a0c */ /* 0x000fe40003f06270 */
[----:B------:R-:W-:Y:S01]  /*9fa0*/  LOP3.LUT P1, RZ, R74, 0xff, RZ, 0xc0, !PT ;  /* 0x000000ff4aff7812 */ /* 0x000fe2000782c0ff */
[----:B------:R0:W-:Y:S03]  /*9fb0*/  STG.E.128 [R30.64], R20 ;  /* 0x000000141e007986 */ /* 0x0001e6000c101d06 */
[----:B------:R-:W-:-:S07]  /*9fc0*/  SEL R74, RZ, 0x1, P1 ;  /* 0x00000001ff4a7807 */ /* 0x000fce0000800000 */
[----:B0-----:R-:W-:Y:S01]  /*9fd0*/  @P0 CALL.REL.NOINC `(.L_x_7731) ;  /* 0x0000001000000944 */ /* 0x001fe20003c00000 */
[----:B------:R-:W-:Y:S05]  /*9fe0*/  BRA `(.L_x_7732) ;  /* 0xffff687000007947 */ /* 0x000fea000383ffff */
.L_x_7731:
[----:B------:R-:W-:Y:S05]  /*9ff0*/  EXIT ;  /* 0x000000000000794d */ /* 0x000fea0003800000 */
.L_x_7729:
[----:B------:R-:W-:Y:S01]  /*a000*/  MOV R88, R68 ;  /* 0x0000004400587202 */ /* 0x000fe20000000f00 */
[----:B------:R-:W-:Y:S01]  /*a010*/  IMAD.MOV.U32 R69, RZ, RZ, 0x1 ;  /* 0x00000001ff457424 */ /* 0x000fe200078e00ff */
[----:B------:R-:W-:Y:S01]  /*a020*/  MOV R89, 0xffffffff ;  /* 0xffffffff00597802 */ /* 0x000fe20000000f00 */
[----:B------:R-:W-:Y:S01]  /*a030*/  IMAD.MOV.U32 R90, RZ, RZ, 0x1f ;  /* 0x0000001fff5a7424 */ /* 0x000fe200078e00ff */
[----:B------:R-:W-:Y:S02]  /*a040*/  MOV R70, 0xa060 ;  /* 0x0000a06000467802 */ /* 0x000fe40000000f00 */
[----:B------:R-:W-:Y:S05]  /*a050*/  CALL.REL.NOINC `($__internal_57_$__cuda_sm70_shflsync_bfly_p) ;  /* 0x0000068000007944 */ /* 0x000fea0003c00000 */
[----:B01----:R-:W-:Y:S05]  /*a060*/  BRA `(.L_x_7733) ;  /* 0xffffef8000007947 */ /* 0x003fea000383ffff */
.L_x_7730:
[----:B------:R-:W-:Y:S01]  /*a070*/  IMAD.MOV.U32 R69, RZ, RZ, 0x2 ;  /* 0x00000002ff457424 */ /* 0x000fe200078e00ff */
[----:B------:R-:W-:Y:S01]  /*a080*/  MOV R89, 0xffffffff ;  /* 0xffffffff00597802 */ /* 0x000fe20000000f00 */
[----:B------:R-:W-:Y:S01]  /*a090*/  IMAD.MOV.U32 R90, RZ, RZ, 0x1f ;  /* 0x0000001fff5a7424 */ /* 0x000fe200078e00ff */
[----:B------:R-:W-:Y:S02]  /*a0a0*/  MOV R70, 0xa0c0 ;  /* 0x0000a0c000467802 */ /* 0x000fe40000000f00 */
[----:B0-----:R-:W-:Y:S05]  /*a0b0*/  CALL.REL.NOINC `($__internal_57_$__cuda_sm70_shflsync_bfly_p) ;  /* 0x0000062000007944 */ /* 0x001fea0003c00000 */
[----:B01----:R-:W-:Y:S01]  /*a0c0*/  FADD.FTZ R88, R88, R69 ;  /* 0x0000004558587221 */ /* 0x003fe20000010000 */
[----:B------:R-:W-:Y:S01]  /*a0d0*/  MOV R89, 0xffffffff ;  /* 0xffffffff00597802 */ /* 0x000fe20000000f00 */
[----:B------:R-:W-:Y:S01]  /*a0e0*/  IMAD.MOV.U32 R69, RZ, RZ, 0x4 ;  /* 0x00000004ff457424 */ /* 0x000fe200078e00ff */
[----:B------:R-:W-:Y:S01]  /*a0f0*/  MOV R70, 0xa120 ;  /* 0x0000a12000467802 */ /* 0x000fe20000000f00 */
[----:B------:R-:W-:-:S02]  /*a100*/  IMAD.MOV.U32 R90, RZ, RZ, 0x1f ;  /* 0x0000001fff5a7424 */ /* 0x000fc400078e00ff */
[----:B------:R-:W-:Y:S05]  /*a110*/  CALL.REL.NOINC `($__internal_57_$__cuda_sm70_shflsync_bfly_p) ;  /* 0x000005c000007944 */ /* 0x000fea0003c00000 */
        /* <DEDUP_REMOVED lines=12> */
[----:B-1----:R-:W-:Y:S01]  /*a1e0*/  FADD.FTZ R68, R88, R69 ;  /* 0x0000004558447221 */ /* 0x002fe20000010000 */
[----:B0-----:R-:W-:Y:S01]  /*a1f0*/  MOV R89, 0xffffffff ;  /* 0xffffffff00597802 */ /* 0x001fe20000000f00 */
[----:B------:R-:W-:-:S02]  /*a200*/  IMAD.MOV.U32 R90, RZ, RZ, 0x1f ;  /* 0x0000001fff5a7424 */ /* 0x000fc400078e00ff */
        /* <DEDUP_REMOVED lines=49> */
[----:B------:R-:W-:Y:S02]  /*a520*/  FFMA.FTZ R88, R88, R88, R69 ;  /* 0x0000005858587223 */ /* 0x000fe40000010045 */
[----:B------:R-:W-:Y:S02]  /*a530*/  IMAD.MOV.U32 R69, RZ, RZ, 0x1 ;  /* 0x00000001ff457424 */ /* 0x000fe400078e00ff */
[----:B------:R-:W-:Y:S05]  /*a540*/  CALL.REL.NOINC `($__internal_57_$__cuda_sm70_shflsync_bfly_p) ;  /* 0x0000019000007944 */ /* 0x000fea0003c00000 */
[----:B01----:R-:W-:Y:S01]  /*a550*/  FADD.FTZ R88, R88, R69 ;  /* 0x0000004558587221 */ /* 0x003fe20000010000 */
[----:B------:R-:W-:Y:S01]  /*a560*/  MOV R89, 0xffffffff ;  /* 0xffffffff00597802 */ /* 0x000fe20000000f00 */
[----:B------:R-:W-:Y:S01]  /*a570*/  IMAD.MOV.U32 R69, RZ, RZ, 0x2 ;  /* 0x00000002ff457424 */ /* 0x000fe200078e00ff */
[----:B------:R-:W-:Y:S01]  /*a580*/  MOV R70, 0xa5b0 ;  /* 0x0000a5b000467802 */ /* 0x000fe20000000f00 */
[----:B------:R-:W-:Y:S02]  /*a590*/  IMAD.MOV.U32 R90, RZ, RZ, 0x1f ;  /* 0x0000001fff5a7424 */ /* 0x000fe400078e00ff */
        /* <DEDUP_REMOVED lines=19> */
[----:B01----:R-:W-:Y:S05]  /*a6d0*/  BRA `(.L_x_7734) ;  /* 0xffffed5000007947 */ /* 0x003fea000383ffff */
        .weak           $__internal_57_$__cuda_sm70_shflsync_bfly_p
        .type           $__internal_57_$__cuda_sm70_shflsync_bfly_p,@function
        .size           $__internal_57_$__cuda_sm70_shflsync_bfly_p,(.L_x_22145 - $__internal_57_$__cuda_sm70_shflsync_bfly_p)
$__internal_57_$__cuda_sm70_shflsync_bfly_p:
[----:B------:R-:W-:Y:S01]  /*a6e0*/  IMAD.MOV.U32 R71, RZ, RZ, 0x0 ;  /* 0x00000000ff477424 */ /* 0x000fe200078e00ff */
[----:B------:R-:W-:Y:S04]  /*a6f0*/  WARPSYNC R89 ;  /* 0x0000005900007348 */ /* 0x000fe80003800000 */
[----:B------:R0:W1:Y:S01]  /*a700*/  SHFL.BFLY PT, R69, R88, R69, R90 ;  /* 0x0c00004558457389 */ /* 0x00006200000e005a */
[----:B------:R-:W-:Y:S05]  /*a710*/  RET.REL.NODEC R70 `(_ZN10layer_norm13ln_fwd_kernelINS_13Kernel_traitsI13__nv_bfloat16S2_fS2_fjLj3072ELj1ELj1ELj4ELj16ENS_18Kernel_traits_baseILj3072ES2_S2_fS2_fjLj128EEEEELb1ELb0ELb0ELb1EEEvNS_9FwdParamsE) ;  /* 0xffff58e046007950 */ /* 0x000fea0003c3ffff */
.L_x_7735:
        /* <DEDUP_REMOVED lines=14> */
.L_x_22145:


//--------------------- .text._ZN10layer_norm13ln_fwd_kernelINS_13Kernel_traitsI13__nv_bfloat16S2_fS2_fjLj3072ELj1ELj1ELj4ELj16ENS_18Kernel_traits_baseILj3072ES2_S2_fS2_fjLj128EEEEELb1ELb0ELb1ELb0EEEvNS_9FwdParamsE --------------------------
	.section	.text._ZN10layer_norm13ln_fwd_kernelINS_13Kernel_traitsI13__nv_bfloat16S2_fS2_fjLj3072ELj1ELj1ELj4ELj16ENS_18Kernel_traits_baseILj3072ES2_S2_fS2_fjLj128EEEEELb1ELb0ELb1ELb0EEEvNS_9FwdParamsE,"ax",@progbits
	.sectioninfo	@"SHI_REGISTERS=127"
	.align	128
        .global         _ZN10layer_norm13ln_fwd_kernelINS_13Kernel_traitsI13__nv_bfloat16S2_fS2_fjLj3072ELj1ELj1ELj4ELj16ENS_18Kernel_traits_baseILj3072ES2_S2_fS2_fjLj128EEEEELb1ELb0ELb1ELb0EEEvNS_9FwdParamsE
        .type           _ZN10layer_norm13ln_fwd_kernelINS_13Kernel_traitsI13__nv_bfloat16S2_fS2_fjLj3072ELj1ELj1ELj4ELj16ENS_18Kernel_traits_baseILj3072ES2_S2_fS2_fjLj128EEEEELb1ELb0ELb1ELb0EEEvNS_9FwdParamsE,@function
        .size           _ZN10layer_norm13ln_fwd_kernelINS_13Kernel_traitsI13__nv_bfloat16S2_fS2_fjLj3072ELj1ELj1ELj4ELj16ENS_18Kernel_traits_baseILj3072ES2_S2_fS2_fjLj128EEEEELb1ELb0ELb1ELb0EEEvNS_9FwdParamsE,(.L_x_22146 - _ZN10layer_norm13ln_fwd_kernelINS_13Kernel_traitsI13__nv_bfloat16S2_fS2_fjLj3072ELj1ELj1ELj4ELj16ENS_18Kernel_traits_baseILj3072ES2_S2_fS2_fjLj128EEEEELb1ELb0ELb1ELb0EEEvNS_9FwdParamsE)
        .other          _ZN10layer_norm13ln_fwd_kernelINS_13Kernel_traitsI13__nv_bfloat16S2_fS2_fjLj3072ELj1ELj1ELj4ELj16ENS_18Kernel_traits_baseILj3072ES2_S2_fS2_fjLj128EEEEELb1ELb0ELb1ELb0EEEvNS_9FwdParamsE,@"STO_CUDA_ENTRY STV_DEFAULT"
_ZN10layer_norm13ln_fwd_kernelINS_13Kernel_traitsI13__nv_bfloat16S2_fS2_fjLj3072ELj1ELj1ELj4ELj16ENS_18Kernel_traits_baseILj3072ES2_S2_fS2_fjLj128EEEEELb1ELb0ELb1ELb0EEEvNS_9FwdParamsE:
.text._ZN10layer_norm13ln_fwd_kernelINS_13Kernel_traitsI13__nv_bfloat16S2_fS2_fjLj3072ELj1ELj1ELj4ELj16ENS_18Kernel_traits_baseILj3072ES2_S2_fS2_fjLj128EEEEELb1ELb0ELb1ELb0EEEvNS_9FwdParamsE:
        /* <DEDUP_REMOVED lines=98> */
.L_x_7737:
[----:B0-----:R-:W-:Y:S05]  /*0620*/  BSYNC B0 ;  /* 0x0000000000007941 */ /* 0x001fea0003800000 */
.L_x_7736:
        /* <DEDUP_REMOVED lines=13> */
.L_x_7739:
[----:B0-----:R-:W-:Y:S05]  /*0700*/  BSYNC B0 ;  /* 0x0000000000007941 */ /* 0x001fea0003800000 */
.L_x_7738:
        /* <DEDUP_REMOVED lines=12> */
.L_x_7741:
[----:B0-----:R-:W-:Y:S05]  /*07d0*/  BSYNC B0 ;  /* 0x0000000000007941 */ /* 0x001fea0003800000 */
.L_x_7740:
        /* <DEDUP_REMOVED lines=83> */
.L_x_7977:
[----:B------:R-:W-:-:S04]  /*0d10*/  IMAD.MOV.U32 R61, RZ, RZ, 0x4 ;  /* 0x00000004ff3d7424 */ /* 0x000fc800078e00ff */
[----:B------:R-:W-:-:S06]  /*0d20*/  IMAD.WIDE R116, R18, R61, c[0x0][0x1d0] ;  /* 0x0000740012747625 */ /* 0x000fcc00078e023d */
[----:B------:R0:W2:Y:S01]  /*0d30*/  LDG.E R116, [R116.64] ;  /* 0x0000000674747981 */ /* 0x0000a2000c1e1900 */
[----:B------:R-:W-:-:S05]  /*0d40*/  IMAD.WIDE R60, R18, R61, c[0x0][0x1d8] ;  /* 0x00007600123c7625 */ /* 0x000fca00078e023d */
[----:B------:R1:W5:Y:S01]  /*0d50*/  LDG.E R113, [R60.64] ;  /* 0x000000063c717981 */ /* 0x000362000c1e1900 */
[----:B------:R-:W-:Y:S01]  /*0d60*/  IMAD R62, R18, c[0x0][0x168], RZ ;  /* 0x00005a00123e7a24 */ /* 0x000fe200078e02ff */
[----:B------:R-:W-:Y:S01]  /*0d70*/  BSSY B0, `(.L_x_7742) ;  /* 0x000031d000007945 */ /* 0x000fe20003800000 */
[----:B------:R-:W-:Y:S01]  /*0d80*/  IMAD.MOV.U32 R118, RZ, RZ, RZ ;  /* 0x000000ffff767224 */ /* 0x000fe200078e00ff */
[----:B0-----:R-:W-:Y:S02]  /*0d90*/  SHF.R.S32.HI R117, RZ, 0x1f, R18 ;  /* 0x0000001fff757819 */ /* 0x001fe40000011412 */
        /* <DEDUP_REMOVED lines=18> */
[----:B------:R-:W2:Y:S04]  /*0ec0*/  @P3 LDG.E.128 R24, [R38.64] ;  /* 0x0000000626183981 */ /* 0x000ea8000c1e1d00 */
[----:B------:R0:W5:Y:S01]  /*0ed0*/  @P3 LDG.E.128 R32, [R38.64+0x10] ;  /* 0x0000100626203981 */ /* 0x000162000c1e1d00 */
[----:B------:R-:W-:Y:S01]  /*0ee0*/  ISETP.GT.AND P4, PT, R116, RZ, PT ;  /* 0x000000ff7400720c */ /* 0x000fe20003f84270 */
[----:B------:R-:W-:-:S12]  /*0ef0*/  BSSY B1, `(.L_x_7744) ;  /* 0x000005c000017945 */ /* 0x000fd80003800000 */
[----:B------:R-:W-:-:S04]  /*0f00*/  @!P4 ISETP.NE.U32.AND P5, PT, RZ, c[0x0][0x180], PT ;  /* 0x00006000ff00ca0c */ /* 0x000fc80003fa5070 */
[----:B------:R-:W-:Y:S01]  /*0f10*/  @!P4 ISETP.NE.AND.EX P5, PT, RZ, c[0x0][0x184], PT, P5 ;  /* 0x00006100ff00ca0c */ /* 0x000fe20003fa5350 */
[----:B------:R-:W-:-:S03]  /*0f20*/  @!P4 IMAD.MOV.U32 R42, RZ, RZ, R97 ;  /* 0x000000ffff2ac224 */ /* 0x000fc600078e0061 */
[----:B--2---:R-:W-:Y:S01]  /*0f30*/  @!P4 FSEL R36, R24, RZ, P5 ;  /* 0x000000ff1824c208 */ /* 0x004fe20002800000 */
[----:B------:R-:W-:Y:S05]  /*0f40*/  @!P4 BRA `(.L_x_7745) ;  /* 0x000005600000c947 */ /* 0x000fea0003800000 */
        /* <DEDUP_REMOVED lines=12> */
.L_x_7747:
[----:B------:R-:W-:Y:S02]  /*1010*/  IMAD.MOV.U32 R60, RZ, RZ, R100 ;  /* 0x000000ffff3c7224 */ /* 0x000fe400078e0064 */
.L_x_7748:
[----:B------:R-:W-:Y:S05]  /*1020*/  BSYNC B2 ;  /* 0x0000000000027941 */ /* 0x000fea0003800000 */
.L_x_7746:
        /* <DEDUP_REMOVED lines=16> */
.L_x_7752:
[----:B------:R-:W-:Y:S05]  /*1130*/  BSYNC B3 ;  /* 0x0000000000037941 */ /* 0x000fea0003800000 */
.L_x_7751:
        /* <DEDUP_REMOVED lines=44> */
.L_x_7750:
[----:B------:R-:W-:Y:S05]  /*1400*/  BSYNC B2 ;  /* 0x0000000000027941 */ /* 0x000fea0003800000 */
.L_x_7749:
        /* <DEDUP_REMOVED lines=9> */
[----:B------:R-:W-:Y:S02]  /*14a0*/  @P3 FADD.FTZ R36, R24, R36 ;  /* 0x0000002418243221 */ /* 0x000fe40000010000 */
.L_x_7745:
[----:B0-----:R-:W-:Y:S05]  /*14b0*/  BSYNC B1 ;  /* 0x0000000000017941 */ /* 0x001fea0003800000 */
.L_x_7744:
[----:B------:R-:W-:Y:S01]  /*14c0*/  @!P4 ISETP.NE.U32.AND P5, PT, RZ, c[0x0][0x180], PT ;  /* 0x00006000ff00ca0c */ /* 0x000fe20003fa5070 */
[----:B------:R-:W-:Y:S01]  /*14d0*/  BSSY B1, `(.L_x_7753) ;  /* 0x000005b000017945 */ /* 0x000fe20003800000 */
[----:B------:R-:W-:Y:S02]  /*14e0*/  @!P4 IMAD.MOV.U32 R39, RZ, RZ, R42 ;  /* 0x000000ffff27c224 */ /* 0x000fe400078e002a */
[----:B------:R-:W-:-:S04]  /*14f0*/  @!P4 ISETP.NE.AND.EX P5, PT, RZ, c[0x0][0x184], PT, P5 ;  /* 0x00006100ff00ca0c */ /* 0x000fc80003fa5350 */
[----:B------:R-:W-:Y:S01]  /*1500*/  @!P4 FSEL R37, R25, RZ, P5 ;  /* 0x000000ff1925c208 */ /* 0x000fe20002800000 */
[----:B------:R-:W-:Y:S05]  /*1510*/  @!P4 BRA `(.L_x_7754) ;  /* 0x000005600000c947 */ /* 0x000fea0003800000 */
        /* <DEDUP_REMOVED lines=12> */
.L_x_7756:
[----:B------:R-:W-:Y:S02]  /*15e0*/  IMAD.MOV.U32 R62, RZ, RZ, R100 ;  /* 0x000000ffff3e7224 */ /* 0x000fe400078e0064 */
.L_x_7757:
[----:B------:R-:W-:Y:S05]  /*15f0*/  BSYNC B2 ;  /* 0x0000000000027941 */ /* 0x000fea0003800000 */
.L_x_7755:
        /* <DEDUP_REMOVED lines=16> */
.L_x_7761:
[----:B------:R-:W-:Y:S05]  /*1700*/  BSYNC B3 ;  /* 0x0000000000037941 */ /* 0x000fea0003800000 */
.L_x_7760:
        /* <DEDUP_REMOVED lines=44> */
.L_x_7759:
[----:B------:R-:W-:Y:S05]  /*19d0*/  BSYNC B2 ;  /* 0x0000000000027941 */ /* 0x000fea0003800000 */
.L_x_7758:
[----:B------:R-:W0:Y:S01]  /*19e0*/  I2F.U32 R37, R62 ;  /* 0x0000003e00257306 */ /* 0x000e220000201000 */
[----:B------:R-:W-:Y:S02]  /*19f0*/  MOV R40, 0x2f800000 ;  /* 0x2f80000000287802 */ /* 0x000fe40000000f00 */
        /* <DEDUP_REMOVED lines=8> */
.L_x_7754:
[----:B------:R-:W-:Y:S05]  /*1a80*/  BSYNC B1 ;  /* 0x0000000000017941 */ /* 0x000fea0003800000 */
.L_x_7753:
        /* <DEDUP_REMOVED lines=18> */
.L_x_7765:
[----:B------:R-:W-:Y:S02]  /*1bb0*/  IMAD.MOV.U32 R62, RZ, RZ, R100 ;  /* 0x000000ffff3e7224 */ /* 0x000fe400078e0064 */
.L_x_7766:
[----:B------:R-:W-:Y:S05]  /*1bc0*/  BSYNC B2 ;  /* 0x0000000000027941 */ /* 0x000fea0003800000 */
.L_x_7764:
        /* <DEDUP_REMOVED lines=16> */
.L_x_7770:
[----:B------:R-:W-:Y:S05]  /*1cd0*/  BSYNC B3 ;  /* 0x0000000000037941 */ /* 0x000fea0003800000 */
.L_x_7769:
        /* <DEDUP_REMOVED lines=44> */
.L_x_7768:
[----:B------:R-:W-:Y:S05]  /*1fa0*/  BSYNC B2 ;  /* 0x0000000000027941 */ /* 0x000fea0003800000 */
.L_x_7767:
        /* <DEDUP_REMOVED lines=10> */
.L_x_7763:
[----:B------:R-:W-:Y:S05]  /*2050*/  BSYNC B1 ;  /* 0x0000000000017941 */ /* 0x000fea0003800000 */
.L_x_7762:
        /* <DEDUP_REMOVED lines=18> */
.L_x_7774:
[----:B------:R-:W-:Y:S02]  /*2180*/  IMAD.MOV.U32 R97, RZ, RZ, R100 ;  /* 0x000000ffff617224 */ /* 0x000fe400078e0064 */
.L_x_7775:
[----:B------:R-:W-:Y:S05]  /*2190*/  BSYNC B2 ;  /* 0x0000000000027941 */ /* 0x000fea0003800000 */
.L_x_7773:
        /* <DEDUP_REMOVED lines=16> */
.L_x_7779:
[----:B------:R-:W-:Y:S05]  /*22a0*/  BSYNC B3 ;  /* 0x0000000000037941 */ /* 0x000fea0003800000 */
.L_x_7778:
        /* <DEDUP_REMOVED lines=44> */
.L_x_7777:
[----:B------:R-:W-:Y:S05]  /*2570*/  BSYNC B2 ;  /* 0x0000000000027941 */ /* 0x000fea0003800000 */
.L_x_7776:
        /* <DEDUP_REMOVED lines=10> */
.L_x_7772:
[----:B------:R-:W-:Y:S05]  /*2620*/  BSYNC B1 ;  /* 0x0000000000017941 */ /* 0x000fea0003800000 */
.L_x_7771:
[----:B------:R-:W-:Y:S01]  /*2630*/  @!P4 ISETP.NE.U32.AND P5, PT, RZ, c[0x0][0x180], PT ;  /* 0x00006000ff00ca0c */ /* 0x000fe20003fa5070 */
[----:B------:R-:W-:Y:S01]  /*2640*/  BSSY B1, `(.L_x_7780) ;  /* 0x000005b000017945 */ /* 0x000fe20003800000 */
[----:B------:R-:W-:Y:S02]  /*2650*/  @!P4 IMAD.MOV.U32 R42, RZ, RZ, R41 ;  /* 0x000000ffff2ac224 */ /* 0x000fe400078e0029 */
[----:B------:R-:W-:-:S04]  /*2660*/  @!P4 ISETP.NE.AND.EX P5, PT, RZ, c[0x0][0x184], PT, P5 ;  /* 0x00006100ff00ca0c */ /* 0x000fc80003fa5350 */
[----:B-----5:R-:W-:Y:S01]  /*2670*/  @!P4 FSEL R40, R32, RZ, P5 ;  /* 0x000000ff2028c208 */ /* 0x020fe20002800000 */
        /* <DEDUP_REMOVED lines=13> */
.L_x_7783:
[----:B------:R-:W-:Y:S02]  /*2750*/  IMAD.MOV.U32 R97, RZ, RZ, R100 ;  /* 0x000000ffff617224 */ /* 0x000fe400078e0064 */
.L_x_7784:
[----:B------:R-:W-:Y:S05]  /*2760*/  BSYNC B2 ;  /* 0x0000000000027941 */ /* 0x000fea0003800000 */
.L_x_7782:
        /* <DEDUP_REMOVED lines=16> */
.L_x_7788:
[----:B------:R-:W-:Y:S05]  /*2870*/  BSYNC B3 ;  /* 0x0000000000037941 */ /* 0x000fea0003800000 */
.L_x_7787:
        /* <DEDUP_REMOVED lines=44> */
.L_x_7786:
[----:B------:R-:W-:Y:S05]  /*2b40*/  BSYNC B2 ;  /* 0x0000000000027941 */ /* 0x000fea0003800000 */
.L_x_7785:
[----:B------:R-:W0:Y:S01]  /*2b50*/  I2F.U32 R40, R97 ;  /* 0x0000006100287306 */ /* 0x000e220000201000 */
[----:B------:R-:W-:Y:S01]  /*2b60*/  HFMA2.MMA R43, -RZ, RZ, 0.1171875, 0 ;  /* 0x2f800000ff2b7435 */ /* 0x000fe200000001ff */
[----:B------:R-:W-:-:S05]  /*2b70*/  PRMT R41, RZ, 0x5410, R30 ;  /* 0x00005410ff297816 */ /* 0x000fca000000001e */
[----:B------:R-:W-:-:S04]  /*2b80*/  FMUL.FTZ R41, R41, c[0x0][0x1ec] ;  /* 0x00007b0029297a20 */ /* 0x000fc80000410000 */
[----:B------:R-:W-:Y:S02]  /*2b90*/  FMUL.FTZ R41, R41, c[0x0][0x1e8] ;  /* 0x00007a0029297a20 */ /* 0x000fe40000410000 */
[----:B0-----:R-:W-:-:S05]  /*2ba0*/  FFMA.FTZ R40, R40, R43, 1.1641532182693481445e-10 ;  /* 0x2f00000028287423 */ /* 0x001fca000001002b */
[----:B------:R-:W-:-:S04]  /*2bb0*/  FSETP.GTU.FTZ.AND P5, PT, R40, c[0x0][0x1e4], PT ;  /* 0x0000790028007a0b */ /* 0x000fc80003fbc000 */
[----:B------:R-:W-:Y:S02]  /*2bc0*/  FSEL R40, R41, RZ, !P5 ;  /* 0x000000ff29287208 */ /* 0x000fe40006800000 */
[----:B------:R-:W-:-:S03]  /*2bd0*/  SEL R109, RZ, 0x1, P5 ;  /* 0x00000001ff6d7807 */ /* 0x000fc60002800000 */
[----:B------:R-:W-:Y:S02]  /*2be0*/  @P3 FADD.FTZ R40, R32, R40 ;  /* 0x0000002820283221 */ /* 0x000fe40000010000 */
.L_x_7781:
[----:B------:R-:W-:Y:S05]  /*2bf0*/  BSYNC B1 ;  /* 0x0000000000017941 */ /* 0x000fea0003800000 */
.L_x_7780:
        /* <DEDUP_REMOVED lines=18> */
.L_x_7792:
[----:B------:R-:W-:Y:S02]  /*2d20*/  IMAD.MOV.U32 R97, RZ, RZ, R100 ;  /* 0x000000ffff617224 */ /* 0x000fe400078e0064 */
.L_x_7793:
[----:B------:R-:W-:Y:S05]  /*2d30*/  BSYNC B2 ;  /* 0x0000000000027941 */ /* 0x000fea0003800000 */
.L_x_7791:
        /* <DEDUP_REMOVED lines=16> */
.L_x_7797:
[----:B------:R-:W-:Y:S05]  /*2e40*/  BSYNC B3 ;  /* 0x0000000000037941 */ /* 0x000fea0003800000 */
.L_x_7796:
        /* <DEDUP_REMOVED lines=44> */
.L_x_7795:
[----:B------:R-:W-:Y:S05]  /*3110*/  BSYNC B2 ;  /* 0x0000000000027941 */ /* 0x000fea0003800000 */
.L_x_7794:
[----:B------:R-:W0:Y:S01]  /*3120*/  I2F.U32 R41, R97 ;  /* 0x0000006100297306 */ /* 0x000e220000201000 */
[----:B------:R-:W-:Y:S02]  /*3130*/  MOV R60, 0x2f800000 ;  /* 0x2f800000003c7802 */ /* 0x000fe40000000f00 */
        /* <DEDUP_REMOVED lines=8> */
.L_x_7790:
[----:B------:R-:W-:Y:S05]  /*31c0*/  BSYNC B1 ;  /* 0x0000000000017941 */ /* 0x000fea0003800000 */
.L_x_7789:
        /* <DEDUP_REMOVED lines=18> */
.L_x_7801:
[----:B------:R-:W-:Y:S02]  /*32f0*/  IMAD.MOV.U32 R97, RZ, RZ, R100 ;  /* 0x000000ffff617224 */ /* 0x000fe400078e0064 */
.L_x_7802:
[----:B------:R-:W-:Y:S05]  /*3300*/  BSYNC B2 ;  /* 0x0000000000027941 */ /* 0x000fea0003800000 */
.L_x_7800:
        /* <DEDUP_REMOVED lines=16> */
.L_x_7806:
[----:B------:R-:W-:Y:S05]  /*3410*/  BSYNC B3 ;  /* 0x0000000000037941 */ /* 0x000fea0003800000 */
.L_x_7805:
        /* <DEDUP_REMOVED lines=44> */
.L_x_7804:
[----:B------:R-:W-:Y:S05]  /*36e0*/  BSYNC B2 ;  /* 0x0000000000027941 */ /* 0x000fea0003800000 */
.L_x_7803:
        /* <DEDUP_REMOVED lines=10> */
.L_x_7799:
[----:B------:R-:W-:Y:S05]  /*3790*/  BSYNC B1 ;  /* 0x0000000000017941 */ /* 0x000fea0003800000 */
.L_x_7798:
        /* <DEDUP_REMOVED lines=18> */
.L_x_7810:
[----:B------:R-:W-:Y:S02]  /*38c0*/  IMAD.MOV.U32 R120, RZ, RZ, R100 ;  /* 0x000000ffff787224 */ /* 0x000fe400078e0064 */
.L_x_7811:
[----:B------:R-:W-:Y:S05]  /*38d0*/  BSYNC B2 ;  /* 0x0000000000027941 */ /* 0x000fea0003800000 */
.L_x_7809:
        /* <DEDUP_REMOVED lines=16> */
.L_x_7815:
[----:B------:R-:W-:Y:S05]  /*39e0*/  BSYNC B3 ;  /* 0x0000000000037941 */ /* 0x000fea0003800000 */
.L_x_7814:
        /* <DEDUP_REMOVED lines=44> */
.L_x_7813:
[----:B------:R-:W-:Y:S05]  /*3cb0*/  BSYNC B2 ;  /* 0x0000000000027941 */ /* 0x000fea0003800000 */
.L_x_7812:
[----:B------:R-:W0:Y:S01]  /*3cc0*/  I2F.U32 R43, R120 ;  /* 0x00000078002b7306 */ /* 0x000e220000201000 */
[----:B------:R-:W-:-:S05]  /*3cd0*/  MOV R60, 0x2f800000 ;  /* 0x2f800000003c7802 */ /* 0x000fca0000000f00 */
[----:B0-----:R-:W-:Y:S01]  /*3ce0*/  FFMA.FTZ R43, R43, R60, 1.1641532182693481445e-10 ;  /* 0x2f0000002b2b7423 */ /* 0x001fe2000001003c */
[----:B------:R-:W-:-:S04]  /*3cf0*/  PRMT R60, RZ, 0x7610, R31 ;  /* 0x00007610ff3c7816 */ /* 0x000fc8000000001f */
[----:B------:R-:W-:Y:S01]  /*3d00*/  FSETP.GTU.FTZ.AND P4, PT, R43, c[0x0][0x1e4], PT ;  /* 0x000079002b007a0b */ /* 0x000fe20003f9c000 */
[----:B------:R-:W-:-:S03]  /*3d10*/  FMUL.FTZ R60, R60, c[0x0][0x1ec] ;  /* 0x00007b003c3c7a20 */ /* 0x000fc60000410000 */
[----:B------:R-:W-:Y:S01]  /*3d20*/  SEL R112, RZ, 0x1, P4 ;  /* 0x00000001ff707807 */ /* 0x000fe20002000000 */
[----:B------:R-:W-:-:S05]  /*3d30*/  FMUL.FTZ R60, R60, c[0x0][0x1e8] ;  /* 0x00007a003c3c7a20 */ /* 0x000fca0000410000 */
[----:B------:R-:W-:-:S05]  /*3d40*/  FSEL R43, R60, RZ, !P4 ;  /* 0x000000ff3c2b7208 */ /* 0x000fca0006000000 */
[----:B------:R-:W-:Y:S02]  /*3d50*/  @P3 FADD.FTZ R43, R35, R43 ;  /* 0x0000002b232b3221 */ /* 0x000fe40000010000 */
.L_x_7808:
[----:B------:R-:W-:Y:S05]  /*3d60*/  BSYNC B1 ;  /* 0x0000000000017941 */ /* 0x000fea0003800000 */
.L_x_7807:
[----:B------:R-:W-:Y:S01]  /*3d70*/  IMAD.MOV.U32 R60, RZ, RZ, 0x20 ;  /* 0x00000020ff3c7424 */ /* 0x000fe200078e00ff */
[----:B------:R-:W-:Y:S03]  /*3d80*/  BSSY B1, `(.L_x_7816) ;  /* 0x0000019000017945 */ /* 0x000fe60003800000 */
[----:B------:R-:W-:-:S05]  /*3d90*/  IMAD.WIDE.U32 R60, R119, R60, c[0x0][0x188] ;  /* 0x00006200773c7625 */ /* 0x000fca00078e003c */
[----:B------:R0:W-:Y:S04]  /*3da0*/  STG.E.128 [R60.64], R36 ;  /* 0x000000243c007986 */ /* 0x0001e8000c101d06 */
[----:B------:R0:W-:Y:S01]  /*3db0*/  STG.E.128 [R60.64+0x10], R40 ;  /* 0x000010283c007986 */ /* 0x0001e2000c101d06 */
[----:B------:R-:W-:Y:S05]  /*3dc0*/  @!P2 BRA `(.L_x_7817) ;  /* 0x000001400000a947 */ /* 0x000fea0003800000 */
[----:B0-----:R-:W-:Y:S01]  /*3dd0*/  IMAD.U32 R60, R111, 0x10000, RZ ;  /* 0x000100006f3c7824 */ /* 0x001fe200078e00ff */
[----:B------:R-:W-:Y:S02]  /*3de0*/  LOP3.LUT R114, R108, 0xff, RZ, 0xc0, !PT ;  /* 0x000000ff6c727812 */ /* 0x000fe400078ec0ff */
[----:B------:R-:W-:Y:S02]  /*3df0*/  LOP3.LUT R62, R107, 0xff, RZ, 0xc0, !PT ;  /* 0x000000ff6b3e7812 */ /* 0x000fe400078ec0ff */
[----:B------:R-:W-:Y:S01]  /*3e00*/  LOP3.LUT R61, R60, 0xff0000, RZ, 0xc0, !PT ;  /* 0x00ff00003c3d7812 */ /* 0x000fe200078ec0ff */
[----:B------:R-:W-:Y:S01]  /*3e10*/  IMAD.WIDE.U32 R114, R114, 0x1000000, RZ ;  /* 0x0100000072727825 */ /* 0x000fe200078e00ff */
[----:B------:R-:W-:-:S03]  /*3e20*/  LOP3.LUT R60, R112, 0xffff, RZ, 0xc0, !PT ;  /* 0x0000ffff703c7812 */ /* 0x000fc600078ec0ff */
[----:B------:R-:W-:Y:S01]  /*3e30*/  IMAD.WIDE.U32 R62, R62, 0x10000, RZ ;  /* 0x000100003e3e7825 */ /* 0x000fe200078e00ff */
[----:B------:R-:W-:Y:S02]  /*3e40*/  PRMT R61, R61, 0x4210, R60 ;  /* 0x000042103d3d7816 */ /* 0x000fe4000000003c */
[----:B------:R-:W-:-:S04]  /*3e50*/  PRMT R60, R110, 0x7104, RZ ;  /* 0x000071046e3c7816 */ /* 0x000fc800000000ff */
[----:B------:R-:W-:-:S04]  /*3e60*/  LOP3.LUT R60, R61, 0xff00, R60, 0xf8, !PT ;  /* 0x0000ff003d3c7812 */ /* 0x000fc800078ef83c */
[----:B------:R-:W-:Y:S02]  /*3e70*/  LOP3.LUT R121, R60, 0xff, R109, 0xf8, !PT ;  /* 0x000000ff3c797812 */ /* 0x000fe400078ef86d */
[----:B------:R-:W-:Y:S02]  /*3e80*/  LOP3.LUT R60, R105, 0xff, RZ, 0xc0, !PT ;  /* 0x000000ff693c7812 */ /* 0x000fe400078ec0ff */
[----:B------:R-:W-:-:S03]  /*3e90*/  LOP3.LUT R63, R63, R121, R115, 0xfe, !PT ;  /* 0x000000793f3f7212 */ /* 0x000fc600078efe73 */
[----:B------:R-:W-:-:S05]  /*3ea0*/  IMAD.WIDE.U32 R60, R60, 0x100, RZ ;  /* 0x000001003c3c7825 */ /* 0x000fca00078e00ff */
[----:B------:R-:W-:Y:S02]  /*3eb0*/  LOP3.LUT R62, R60, R114, R62, 0xfe, !PT ;  /* 0x000000723c3e7212 */ /* 0x000fe400078efe3e */
[----:B------:R-:W-:Y:S01]  /*3ec0*/  LOP3.LUT R61, R63, R61, RZ, 0xfc, !PT ;  /* 0x0000003d3f3d7212 */ /* 0x000fe200078efcff */
[----:B------:R-:W-:Y:S01]  /*3ed0*/  IMAD.MOV.U32 R63, RZ, RZ, 0x8 ;  /* 0x00000008ff3f7424 */ /* 0x000fe200078e00ff */
[----:B------:R-:W-:-:S03]  /*3ee0*/  LOP3.LUT R60, R62, 0xff, R103, 0xf8, !PT ;  /* 0x000000ff3e3c7812 */ /* 0x000fc600078ef867 */
[----:B------:R-:W-:-:S05]  /*3ef0*/  IMAD.WIDE.U32 R62, R118, R63, c[0x0][0x190] ;  /* 0x00006400763e7625 */ /* 0x000fca00078e003f */
[----:B------:R0:W-:Y:S02]  /*3f00*/  STG.E.64 [R62.64], R60 ;  /* 0x0000003c3e007986 */ /* 0x0001e4000c101b06 */
.L_x_7817:
[----:B------:R-:W-:Y:S05]  /*3f10*/  BSYNC B1 ;  /* 0x0000000000017941 */ /* 0x000fea0003800000 */
.L_x_7816:
[----:B------:R-:W-:Y:S02]  /*3f20*/  IADD3 R119, R119, 0x80, RZ ;  /* 0x0000008077777810 */ /* 0x000fe40007ffe0ff */
[----:B------:R-:W-:Y:S02]  /*3f30*/  IADD3 R118, R118, 0x80, RZ ;  /* 0x0000008076767810 */ /* 0x000fe40007ffe0ff */
.L_x_7743:
[----:B-1----:R-:W-:Y:S05]  /*3f40*/  BSYNC B0 ;  /* 0x0000000000007941 */ /* 0x002fea0003800000 */
.L_x_7742:
[----:B------:R-:W-:Y:S01]  /*3f50*/  ISETP.NE.AND P3, PT, R64, RZ, PT ;  /* 0x000000ff4000720c */ /* 0x000fe20003f65270 */
[----:B------:R-:W-:-:S12]  /*3f60*/  BSSY B0, `(.L_x_7818) ;  /* 0x0000311000007945 */ /* 0x000fd80003800000 */
[----:B------:R-:W-:Y:S05]  /*3f70*/  @!P3 BRA `(.L_x_7819) ;  /* 0x000030f00000b947 */ /* 0x000fea0003800000 */
[----:B------:R-:W-:Y:S01]  /*3f80*/  ISETP.NE.U32.AND P3, PT, RZ, c[0x0][0x180], PT ;  /* 0x00006000ff007a0c */ /* 0x000fe20003f65070 */
[----:B------:R-:W-:-:S03]  /*3f90*/  @P2 IMAD.MOV.U32 R49, RZ, RZ, 0x10 ;  /* 0x00000010ff312424 */ /* 0x000fc600078e00ff */
[----:B------:R-:W-:Y:S01]  /*3fa0*/  ISETP.NE.AND.EX P3, PT, RZ, c[0x0][0x184], PT, P3 ;  /* 0x00006100ff007a0c */ /* 0x000fe20003f65330 */
[----:B------:R-:W-:-:S05]  /*3fb0*/  @P2 IMAD.WIDE.U32 R48, R118, R49, c[0x0][0x170] ;  /* 0x00005c0076302625 */ /* 0x000fca00078e0031 */
[----:B------:R1:W5:Y:S07]  /*3fc0*/  @P2 LDG.E.128 R28, [R48.64] ;  /* 0x00000006301c2981 */ /* 0x00036e000c1e1d00 */
[----:B------:R-:W-:-:S04]  /*3fd0*/  @P3 IMAD.MOV.U32 R46, RZ, RZ, 0x20 ;  /* 0x00000020ff2e3424 */ /* 0x000fc800078e00ff */
[----:B------:R-:W-:-:S05]  /*3fe0*/  @P3 IMAD.WIDE.U32 R46, R119, R46, c[0x0][0x180] ;  /* 0x00006000772e3625 */ /* 0x000fca00078e002e */
[----:B------:R-:W2:Y:S04]  /*3ff0*/  @P3 LDG.E.128 R24, [R46.64] ;  /* 0x000000062e183981 */ /* 0x000ea8000c1e1d00 */
[----:B------:R1:W5:Y:S01]  /*4000*/  @P3 LDG.E.128 R32, [R46.64+0x10] ;  /* 0x000010062e203981 */ /* 0x000362000c1e1d00 */
[----:B------:R-:W-:Y:S01]  /*4010*/  ISETP.GT.AND P4, PT, R116, RZ, PT ;  /* 0x000000ff7400720c */ /* 0x000fe20003f84270 */
[----:B------:R-:W-:-:S12]  /*4020*/  BSSY B1, `(.L_x_7820) ;  /* 0x000005c000017945 */ /* 0x000fd80003800000 */
[----:B------:R-:W-:-:S04]  /*4030*/  @!P4 ISETP.NE.U32.AND P5, PT, RZ, c[0x0][0x180], PT ;  /* 0x00006000ff00ca0c */ /* 0x000fc80003fa5070 */
[----:B------:R-:W-:Y:S02]  /*4040*/  @!P4 ISETP.NE.AND.EX P5, PT, RZ, c[0x0][0x184], PT, P5 ;  /* 0x00006100ff00ca0c */ /* 0x000fe40003fa5350 */
[----:B------:R-:W-:Y:S02]  /*4050*/  @!P4 MOV R50, R97 ;  /* 0x000000610032c202 */ /* 0x000fe40000000f00 */
[----:B--2---:R-:W-:Y:S01]  /*4060*/  @!P4 FSEL R44, R24, RZ, P5 ;  /* 0x000000ff182cc208 */ /* 0x004fe20002800000 */
[----:B------:R-:W-:Y:S05]  /*4070*/  @!P4 BRA `(.L_x_7821) ;  /* 0x000005600000c947 */ /* 0x000fea0003800000 */
[C---:B-1----:R-:W-:Y:S01]  /*4080*/  ISETP.NE.AND P5, PT, R97.reuse, 0x1, PT ;  /* 0x000000016100780c */ /* 0x042fe20003fa5270 */
[----:B------:R-:W-:Y:S01]  /*4090*/  BSSY B2, `(.L_x_7822) ;  /* 0x000000c000027945 */ /* 0x000fe20003800000 */
[----:B------:R-:W-:-:S11]  /*40a0*/  IADD3 R50, R97, 0x1, RZ ;  /* 0x0000000161327810 */ /* 0x000fd60007ffe0ff */
[----:B------:R-:W-:Y:S05]  /*40b0*/  @!P5 BRA `(.L_x_7823) ;  /* 0x000000800000d947 */ /* 0x000fea0003800000 */
[----:B------:R-:W-:Y:S01]  /*40c0*/  ISETP.NE.AND P5, PT, R97, 0x2, PT ;  /* 0x000000026100780c */ /* 0x000fe20003fa5270 */
[----:B0-----:R-:W-:-:S12]  /*40d0*/  IMAD.MOV.U32 R60, RZ, RZ, R90 ;  /* 0x000000ffff3c7224 */ /* 0x001fd800078e005a */
[----:B------:R-:W-:Y:S05]  /*40e0*/  @!P5 BRA `(.L_x_7824) ;  /* 0x000000600000d947 */ /* 0x000fea0003800000 */
[----:B------:R-:W-:Y:S01]  /*40f0*/  ISETP.NE.AND P5, PT, R97, 0x3, PT ;  /* 0x000000036100780c */ /* 0x000fe20003fa5270 */
[----:B------:R-:W-:-:S12]  /*4100*/  IMAD.MOV.U32 R60, RZ, RZ, R91 ;  /* 0x000000ffff3c7224 */ /* 0x000fd800078e005b */
[----:B------:R-:W-:Y:S05]  /*4110*/  @P5 BRA `(.L_x_7824) ;  /* 0x0000003000005947 */ /* 0x000fea0003800000 */
[----:B------:R-:W-:Y:S01]  /*4120*/  IMAD.MOV.U32 R60, RZ, RZ, R98 ;  /* 0x000000ffff3c7224 */ /* 0x000fe200078e0062 */
[----:B------:R-:W-:Y:S05]  /*4130*/  BRA `(.L_x_7824) ;  /* 0x0000001000007947 */ /* 0x000fea0003800000 */
.L_x_7823:
[----:B0-----:R-:W-:Y:S02]  /*4140*/  IMAD.MOV.U32 R60, RZ, RZ, R100 ;  /* 0x000000ffff3c7224 */ /* 0x001fe400078e0064 */
.L_x_7824:
[----:B------:R-:W-:Y:S05]  /*4150*/  BSYNC B2 ;  /* 0x0000000000027941 */ /* 0x000fea0003800000 */
.L_x_7822:
        /* <DEDUP_REMOVED lines=16> */
.L_x_7828:
[----:B------:R-:W-:Y:S05]  /*4260*/  BSYNC B3 ;  /* 0x0000000000037941 */ /* 0x000fea0003800000 */
.L_x_7827:
        /* <DEDUP_REMOVED lines=44> */
.L_x_7826:
[----:B------:R-:W-:Y:S05]  /*4530*/  BSYNC B2 ;  /* 0x0000000000027941 */ /* 0x000fea0003800000 */
.L_x_7825:
        /* <DEDUP_REMOVED lines=9> */
[----:B------:R-:W-:Y:S02]  /*45d0*/  @P3 FADD.FTZ R44, R24, R44 ;  /* 0x0000002c182c3221 */ /* 0x000fe40000010000 */
.L_x_7821:
[----:B-1----:R-:W-:Y:S05]  /*45e0*/  BSYNC B1 ;  /* 0x0000000000017941 */ /* 0x002fea0003800000 */
.L_x_7820:
[----:B------:R-:W-:Y:S01]  /*45f0*/  @!P4 ISETP.NE.U32.AND P5, PT, RZ, c[0x0][0x180], PT ;  /* 0x00006000ff00ca0c */ /* 0x000fe20003fa5070 */
[----:B------:R-:W-:Y:S01]  /*4600*/  BSSY B1, `(.L_x_7829) ;  /* 0x000005b000017945 */ /* 0x000fe20003800000 */
[----:B------:R-:W-:Y:S02]  /*4610*/  @!P4 MOV R47, R50 ;  /* 0x00000032002fc202 */ /* 0x000fe40000000f00 */
        /* <DEDUP_REMOVED lines=15> */
.L_x_7832:
[----:B0-----:R-:W-:Y:S02]  /*4710*/  IMAD.MOV.U32 R62, RZ, RZ, R100 ;  /* 0x000000ffff3e7224 */ /* 0x001fe400078e0064 */
.L_x_7833:
[----:B------:R-:W-:Y:S05]  /*4720*/  BSYNC B2 ;  /* 0x0000000000027941 */ /* 0x000fea0003800000 */
.L_x_7831:
        /* <DEDUP_REMOVED lines=16> */
.L_x_7837:
[----:B------:R-:W-:Y:S05]  /*4830*/  BSYNC B3 ;  /* 0x0000000000037941 */ /* 0x000fea0003800000 */
.L_x_7836:
        /* <DEDUP_REMOVED lines=44> */
.L_x_7835:
[----:B------:R-:W-:Y:S05]  /*4b00*/  BSYNC B2 ;  /* 0x0000000000027941 */ /* 0x000fea0003800000 */
.L_x_7834:
        /* <DEDUP_REMOVED lines=10> */
.L_x_7830:
[----:B------:R-:W-:Y:S05]  /*4bb0*/  BSYNC B1 ;  /* 0x0000000000017941 */ /* 0x000fea0003800000 */
.L_x_7829:
        /* <DEDUP_REMOVED lines=18> */
.L_x_7841:
[----:B0-----:R-:W-:Y:S02]  /*4ce0*/  IMAD.MOV.U32 R62, RZ, RZ, R100 ;  /* 0x000000ffff3e7224 */ /* 0x001fe400078e0064 */
.L_x_7842:
[----:B------:R-:W-:Y:S05]  /*4cf0*/  BSYNC B2 ;  /* 0x0000000000027941 */ /* 0x000fea0003800000 */
.L_x_7840:
        /* <DEDUP_REMOVED lines=16> */
.L_x_7846:
[----:B------:R-:W-:Y:S05]  /*4e00*/  BSYNC B3 ;  /* 0x0000000000037941 */ /* 0x000fea0003800000 */
.L_x_7845:
        /* <DEDUP_REMOVED lines=44> */
.L_x_7844:
[----:B------:R-:W-:Y:S05]  /*50d0*/  BSYNC B2 ;  /* 0x0000000000027941 */ /* 0x000fea0003800000 */
.L_x_7843:
        /* <DEDUP_REMOVED lines=10> */
.L_x_7839:
[----:B------:R-:W-:Y:S05]  /*5180*/  BSYNC B1 ;  /* 0x0000000000017941 */ /* 0x000fea0003800000 */
.L_x_7838:
        /* <DEDUP_REMOVED lines=18> */
.L_x_7850:
[----:B------:R-:W-:Y:S02]  /*52b0*/  IMAD.MOV.U32 R97, RZ, RZ, R100 ;  /* 0x000000ffff617224 */ /* 0x000fe400078e0064 */
.L_x_7851:
[----:B------:R-:W-:Y:S05]  /*52c0*/  BSYNC B2 ;  /* 0x0000000000027941 */ /* 0x000fea0003800000 */
.L_x_7849:
        /* <DEDUP_REMOVED lines=16> */
.L_x_7855:
[----:B------:R-:W-:Y:S05]  /*53d0*/  BSYNC B3 ;  /* 0x0000000000037941 */ /* 0x000fea0003800000 */
.L_x_7854:
[----:B------:R-:W-:Y:S01]  /*53e0*/  IMAD.HI.U32 R47, R22, -0x326172a9, RZ ;  /* 0xcd9e8d57162f7827 */ /* 0x000fe200078e00ff */
[----:B------:R-:W-:-:S03]  /*53f0*/  LOP3.LUT R49, R49, UR5, R96, 0x96, !PT ;  /* 0x0000000531317c12 */ /* 0x000fc6000f8e9660 */
[----:B0-----:R-:W-:Y:S01]  /*5400*/  IMAD R61, R22, -0x326172a9, RZ ;  /* 0xcd9e8d57163d7824 */ /* 0x001fe200078e02ff */
        /* <DEDUP_REMOVED lines=41> */
.L_x_7853:
[----:B------:R-:W-:Y:S05]  /*56a0*/  BSYNC B2 ;  /* 0x0000000000027941 */ /* 0x000fea0003800000 */
.L_x_7852:
        /* <DEDUP_REMOVED lines=9> */
[----:B------:R-:W-:Y:S02]  /*5740*/  @P3 FADD.FTZ R47, R27, R47 ;  /* 0x0000002f1b2f3221 */ /* 0x000fe40000010000 */
.L_x_7848:
[----:B------:R-:W-:Y:S05]  /*5750*/  BSYNC B1 ;  /* 0x0000000000017941 */ /* 0x000fea0003800000 */
.L_x_7847:
[----:B------:R-:W-:Y:S01]  /*5760*/  @!P4 ISETP.NE.U32.AND P5, PT, RZ, c[0x0][0x180], PT ;  /* 0x00006000ff00ca0c */ /* 0x000fe20003fa5070 */
[----:B------:R-:W-:Y:S01]  /*5770*/  BSSY B1, `(.L_x_7856) ;  /* 0x000005b000017945 */ /* 0x000fe20003800000 */
[----:B------:R-:W-:Y:S02]  /*5780*/  @!P4 MOV R50, R49 ;  /* 0x000000310032c202 */ /* 0x000fe40000000f00 */
        /* <DEDUP_REMOVED lines=15> */
.L_x_7859:
[----:B------:R-:W-:Y:S02]  /*5880*/  IMAD.MOV.U32 R97, RZ, RZ, R100 ;  /* 0x000000ffff617224 */ /* 0x000fe400078e0064 */
.L_x_7860:
[----:B------:R-:W-:Y:S05]  /*5890*/  BSYNC B2 ;  /* 0x0000000000027941 */ /* 0x000fea0003800000 */
.L_x_7858:
        /* <DEDUP_REMOVED lines=16> */
.L_x_7864:
[----:B------:R-:W-:Y:S05]  /*59a0*/  BSYNC B3 ;  /* 0x0000000000037941 */ /* 0x000fea0003800000 */
.L_x_7863:
        /* <DEDUP_REMOVED lines=44> */
.L_x_7862:
[----:B------:R-:W-:Y:S05]  /*5c70*/  BSYNC B2 ;  /* 0x0000000000027941 */ /* 0x000fea0003800000 */
.L_x_7861:
[----:B------:R-:W1:Y:S01]  /*5c80*/  I2F.U32 R48, R97 ;  /* 0x0000006100307306 */ /* 0x000e620000201000 */
[----:B------:R-:W-:Y:S01]  /*5c90*/  PRMT R51, RZ, 0x5410, R30 ;  /* 0x00005410ff337816 */ /* 0x000fe2000000001e */
        /* <DEDUP_REMOVED lines=8> */
.L_x_7857:
[----:B------:R-:W-:Y:S05]  /*5d20*/  BSYNC B1 ;  /* 0x0000000000017941 */ /* 0x000fea0003800000 */
.L_x_7856:
        /* <DEDUP_REMOVED lines=18> */
.L_x_7868:
[----:B------:R-:W-:Y:S02]  /*5e50*/  IMAD.MOV.U32 R97, RZ, RZ, R100 ;  /* 0x000000ffff617224 */ /* 0x000fe400078e0064 */
.L_x_7869:
[----:B------:R-:W-:Y:S05]  /*5e60*/  BSYNC B2 ;  /* 0x0000000000027941 */ /* 0x000fea0003800000 */
.L_x_7867:
        /* <DEDUP_REMOVED lines=16> */
.L_x_7873:
[----:B------:R-:W-:Y:S05]  /*5f70*/  BSYNC B3 ;  /* 0x0000000000037941 */ /* 0x000fea0003800000 */
.L_x_7872:
        /* <DEDUP_REMOVED lines=44> */
.L_x_7871:
[----:B------:R-:W-:Y:S05]  /*6240*/  BSYNC B2 ;  /* 0x0000000000027941 */ /* 0x000fea0003800000 */
.L_x_7870:
[----:B------:R-:W1:Y:S01]  /*6250*/  I2F.U32 R49, R97 ;  /* 0x0000006100317306 */ /* 0x000e620000201000 */
[----:B0-----:R-:W-:Y:S01]  /*6260*/  PRMT R60, RZ, 0x7610, R30 ;  /* 0x00007610ff3c7816 */ /* 0x001fe2000000001e */
        /* <DEDUP_REMOVED lines=8> */
.L_x_7866:
[----:B------:R-:W-:Y:S05]  /*62f0*/  BSYNC B1 ;  /* 0x0000000000017941 */ /* 0x000fea0003800000 */
.L_x_7865:
[----:B------:R-:W-:Y:S01]  /*6300*/  @!P4 ISETP.NE.U32.AND P5, PT, RZ, c[0x0][0x180], PT ;  /* 0x00006000ff00ca0c */ /* 0x000fe20003fa5070 */
[----:B------:R-:W-:Y:S01]  /*6310*/  BSSY B1, `(.L_x_7874) ;  /* 0x000005b000017945 */ /* 0x000fe20003800000 */
[----:B0-----:R-:W-:Y:S02]  /*6320*/  @!P4 MOV R60, R51 ;  /* 0x00000033003cc202 */ /* 0x001fe40000000f00 */
        /* <DEDUP_REMOVED lines=15> */
.L_x_7877:
[----:B------:R-:W-:Y:S02]  /*6420*/  IMAD.MOV.U32 R97, RZ, RZ, R100 ;  /* 0x000000ffff617224 */ /* 0x000fe400078e0064 */
.L_x_7878:
[----:B------:R-:W-:Y:S05]  /*6430*/  BSYNC B2 ;  /* 0x0000000000027941 */ /* 0x000fea0003800000 */
.L_x_7876:
        /* <DEDUP_REMOVED lines=16> */
.L_x_7882:
[----:B------:R-:W-:Y:S05]  /*6540*/  BSYNC B3 ;  /* 0x0000000000037941 */ /* 0x000fea0003800000 */
.L_x_7881:
        /* <DEDUP_REMOVED lines=44> */
.L_x_7880:
[----:B------:R-:W-:Y:S05]  /*6810*/  BSYNC B2 ;  /* 0x0000000000027941 */ /* 0x000fea0003800000 */
.L_x_7879:
[----:B------:R-:W0:Y:S01]  /*6820*/  I2F.U32 R50, R97 ;  /* 0x0000006100327306 */ /* 0x000e220000201000 */
[----:B------:R-:W-:Y:S01]  /*6830*/  PRMT R61, RZ, 0x5410, R31 ;  /* 0x00005410ff3d7816 */ /* 0x000fe2000000001f */
        /* <DEDUP_REMOVED lines=8> */
.L_x_7875:
[----:B------:R-:W-:Y:S05]  /*68c0*/  BSYNC B1 ;  /* 0x0000000000017941 */ /* 0x000fea0003800000 */
.L_x_7874:
        /* <DEDUP_REMOVED lines=18> */
.L_x_7886:
[----:B------:R-:W-:Y:S02]  /*69f0*/  IMAD.MOV.U32 R120, RZ, RZ, R100 ;  /* 0x000000ffff787224 */ /* 0x000fe400078e0064 */
.L_x_7887:
[----:B------:R-:W-:Y:S05]  /*6a00*/  BSYNC B2 ;  /* 0x0000000000027941 */ /* 0x000fea0003800000 */
.L_x_7885:
        /* <DEDUP_REMOVED lines=16> */
.L_x_7891:
[----:B------:R-:W-:Y:S05]  /*6b10*/  BSYNC B3 ;  /* 0x0000000000037941 */ /* 0x000fea0003800000 */
.L_x_7890:
        /* <DEDUP_REMOVED lines=44> */
.L_x_7889:
[----:B------:R-:W-:Y:S05]  /*6de0*/  BSYNC B2 ;  /* 0x0000000000027941 */ /* 0x000fea0003800000 */
.L_x_7888:
[----:B------:R-:W0:Y:S01]  /*6df0*/  I2F.U32 R51, R120 ;  /* 0x0000007800337306 */ /* 0x000e220000201000 */
[----:B------:R-:W-:-:S04]  /*6e00*/  IMAD.MOV.U32 R60, RZ, RZ, 0x2f800000 ;  /* 0x2f800000ff3c7424 */ /* 0x000fc800078e00ff */
        /* <DEDUP_REMOVED lines=8> */
.L_x_7884:
[----:B------:R-:W-:Y:S05]  /*6e90*/  BSYNC B1 ;  /* 0x0000000000017941 */ /* 0x000fea0003800000 */
.L_x_7883:
[----:B------:R-:W-:Y:S01]  /*6ea0*/  HFMA2.MMA R60, -RZ, RZ, 0, 1.9073486328125e-06 ;  /* 0x00000020ff3c7435 */ /* 0x000fe200000001ff */
[----:B------:R-:W-:Y:S09]  /*6eb0*/  BSSY B1, `(.L_x_7892) ;  /* 0x0000019000017945 */ /* 0x000ff20003800000 */
        /* <DEDUP_REMOVED lines=16> */
[----:B------:R-:W-:Y:S01]  /*6fc0*/  LOP3.LUT R121, R63, R121, R115, 0xfe, !PT ;  /* 0x000000793f797212 */ /* 0x000fe200078efe73 */
[----:B------:R-:W-:Y:S02]  /*6fd0*/  IMAD.MOV.U32 R63, RZ, RZ, 0x8 ;  /* 0x00000008ff3f7424 */ /* 0x000fe400078e00ff */
[----:B------:R-:W-:-:S05]  /*6fe0*/  IMAD.WIDE.U32 R60, R60, 0x100, RZ ;  /* 0x000001003c3c7825 */ /* 0x000fca00078e00ff */
[----:B------:R-:W-:Y:S02]  /*6ff0*/  LOP3.LUT R62, R60, R114, R62, 0xfe, !PT ;  /* 0x000000723c3e7212 */ /* 0x000fe400078efe3e */
[----:B------:R-:W-:Y:S02]  /*7000*/  LOP3.LUT R61, R121, R61, RZ, 0xfc, !PT ;  /* 0x0000003d793d7212 */ /* 0x000fe400078efcff */
[----:B------:R-:W-:Y:S01]  /*7010*/  LOP3.LUT R60, R62, 0xff, R103, 0xf8, !PT ;  /* 0x000000ff3e3c7812 */ /* 0x000fe200078ef867 */
[----:B------:R-:W-:-:S05]  /*7020*/  IMAD.WIDE.U32 R62, R118, R63, c[0x0][0x190] ;  /* 0x00006400763e7625 */ /* 0x000fca00078e003f */
[----:B------:R0:W-:Y:S02]  /*7030*/  STG.E.64 [R62.64], R60 ;  /* 0x0000003c3e007986 */ /* 0x0001e4000c101b06 */
.L_x_7893:
[----:B------:R-:W-:Y:S05]  /*7040*/  BSYNC B1 ;  /* 0x0000000000017941 */ /* 0x000fea0003800000 */
.L_x_7892:
[----:B------:R-:W-:Y:S02]  /*7050*/  IADD3 R119, R119, 0x80, RZ ;  /* 0x0000008077777810 */ /* 0x000fe40007ffe0ff */
[----:B------:R-:W-:Y:S02]  /*7060*/  IADD3 R118, R118, 0x80, RZ ;  /* 0x0000008076767810 */ /* 0x000fe40007ffe0ff */
.L_x_7819:
[----:B------:R-:W-:Y:S05]  /*7070*/  BSYNC B0 ;  /* 0x0000000000007941 */ /* 0x000fea0003800000 */
.L_x_7818:
[----:B------:R-:W-:Y:S01]  /*7080*/  BSSY B0, `(.L_x_7894) ;  /* 0x000030d000007945 */ /* 0x000fe20003800000 */
        /* <DEDUP_REMOVED lines=17> */
[C---:B-1----:R-:W-:Y:S01]  /*71a0*/  ISETP.NE.AND P5, PT, R97.reuse, 0x1, PT ;  /* 0x000000016100780c */ /* 0x042fe20003fa5270 */
[----:B------:R-:W-:Y:S01]  /*71b0*/  BSSY B2, `(.L_x_7898) ;  /* 0x000000c000027945 */ /* 0x000fe20003800000 */
[----:B------:R-:W-:-:S11]  /*71c0*/  IADD3 R58, R97, 0x1, RZ ;  /* 0x00000001613a7810 */ /* 0x000fd60007ffe0ff */
[----:B------:R-:W-:Y:S05]  /*71d0*/  @!P5 BRA `(.L_x_7899) ;  /* 0x000000800000d947 */ /* 0x000fea0003800000 */
[----:B------:R-:W-:Y:S02]  /*71e0*/  ISETP.NE.AND P5, PT, R97, 0x2, PT ;  /* 0x000000026100780c */ /* 0x000fe40003fa5270 */
[----:B0-----:R-:W-:-:S11]  /*71f0*/  MOV R60, R90 ;  /* 0x0000005a003c7202 */ /* 0x001fd60000000f00 */
[----:B------:R-:W-:Y:S05]  /*7200*/  @!P5 BRA `(.L_x_7900) ;  /* 0x000000600000d947 */ /* 0x000fea0003800000 */
[----:B------:R-:W-:Y:S01]  /*7210*/  ISETP.NE.AND P5, PT, R97, 0x3, PT ;  /* 0x000000036100780c */ /* 0x000fe20003fa5270 */
[----:B------:R-:W-:-:S12]  /*7220*/  IMAD.MOV.U32 R60, RZ, RZ, R91 ;  /* 0x000000ffff3c7224 */ /* 0x000fd800078e005b */
[----:B------:R-:W-:Y:S05]  /*7230*/  @P5 BRA `(.L_x_7900) ;  /* 0x0000003000005947 */ /* 0x000fea0003800000 */
[----:B------:R-:W-:Y:S01]  /*7240*/  IMAD.MOV.U32 R60, RZ, RZ, R98 ;  /* 0x000000ffff3c7224 */ /* 0x000fe200078e0062 */
[----:B------:R-:W-:Y:S05]  /*7250*/  BRA `(.L_x_7900) ;  /* 0x0000001000007947 */ /* 0x000fea0003800000 */
.L_x_7899:
[----:B0-----:R-:W-:Y:S02]  /*7260*/  IMAD.MOV.U32 R60, RZ, RZ, R100 ;  /* 0x000000ffff3c7224 */ /* 0x001fe400078e0064 */
.L_x_7900:
[----:B------:R-:W-:Y:S05]  /*7270*/  BSYNC B2 ;  /* 0x0000000000027941 */ /* 0x000fea0003800000 */
.L_x_7898:
        /* <DEDUP_REMOVED lines=16> */
.L_x_7904:
[----:B------:R-:W-:Y:S05]  /*7380*/  BSYNC B3 ;  /* 0x0000000000037941 */ /* 0x000fea0003800000 */
.L_x_7903:
        /* <DEDUP_REMOVED lines=44> */
.L_x_7902:
[----:B------:R-:W-:Y:S05]  /*7650*/  BSYNC B2 ;  /* 0x0000000000027941 */ /* 0x000fea0003800000 */
.L_x_7901:
        /* <DEDUP_REMOVED lines=10> */
.L_x_7897:
[----:B-1----:R-:W-:Y:S05]  /*7700*/  BSYNC B1 ;  /* 0x0000000000017941 */ /* 0x002fea0003800000 */
.L_x_7896:
        /* <DEDUP_REMOVED lines=18> */
.L_x_7908:
[----:B0-----:R-:W-:Y:S02]  /*7830*/  IMAD.MOV.U32 R62, RZ, RZ, R100 ;  /* 0x000000ffff3e7224 */ /* 0x001fe400078e0064 */
.L_x_7909:
[----:B------:R-:W-:Y:S05]  /*7840*/  BSYNC B2 ;  /* 0x0000000000027941 */ /* 0x000fea0003800000 */
.L_x_7907:
        /* <DEDUP_REMOVED lines=16> */
.L_x_7913:
[----:B------:R-:W-:Y:S05]  /*7950*/  BSYNC B3 ;  /* 0x0000000000037941 */ /* 0x000fea0003800000 */
.L_x_7912:
        /* <DEDUP_REMOVED lines=44> */
.L_x_7911:
[----:B------:R-:W-:Y:S05]  /*7c20*/  BSYNC B2 ;  /* 0x0000000000027941 */ /* 0x000fea0003800000 */
.L_x_7910:
        /* <DEDUP_REMOVED lines=10> */
.L_x_7906:
[----:B------:R-:W-:Y:S05]  /*7cd0*/  BSYNC B1 ;  /* 0x0000000000017941 */ /* 0x000fea0003800000 */
.L_x_7905:
        /* <DEDUP_REMOVED lines=18> */
.L_x_7917:
[----:B0-----:R-:W-:Y:S02]  /*7e00*/  IMAD.MOV.U32 R62, RZ, RZ, R100 ;  /* 0x000000ffff3e7224 */ /* 0x001fe400078e0064 */
.L_x_7918:
[----:B------:R-:W-:Y:S05]  /*7e10*/  BSYNC B2 ;  /* 0x0000000000027941 */ /* 0x000fea0003800000 */
.L_x_7916:
        /* <DEDUP_REMOVED lines=16> */
.L_x_7922:
[----:B------:R-:W-:Y:S05]  /*7f20*/  BSYNC B3 ;  /* 0x0000000000037941 */ /* 0x000fea0003800000 */
.L_x_7921:
        /* <DEDUP_REMOVED lines=44> */
.L_x_7920:
[----:B------:R-:W-:Y:S05]  /*81f0*/  BSYNC B2 ;  /* 0x0000000000027941 */ /* 0x000fea0003800000 */
.L_x_7919:
        /* <DEDUP_REMOVED lines=10> */
.L_x_7915:
[----:B------:R-:W-:Y:S05]  /*82a0*/  BSYNC B1 ;  /* 0x0000000000017941 */ /* 0x000fea0003800000 */
.L_x_7914:
        /* <DEDUP_REMOVED lines=18> */
.L_x_7926:
[----:B------:R-:W-:Y:S02]  /*83d0*/  IMAD.MOV.U32 R97, RZ, RZ, R100 ;  /* 0x000000ffff617224 */ /* 0x000fe400078e0064 */
.L_x_7927:
[----:B------:R-:W-:Y:S05]  /*83e0*/  BSYNC B2 ;  /* 0x0000000000027941 */ /* 0x000fea0003800000 */
.L_x_7925:
        /* <DEDUP_REMOVED lines=16> */
.L_x_7931:
[----:B------:R-:W-:Y:S05]  /*84f0*/  BSYNC B3 ;  /* 0x0000000000037941 */ /* 0x000fea0003800000 */
.L_x_7930:
        /* <DEDUP_REMOVED lines=44> */
.L_x_7929:
[----:B------:R-:W-:Y:S05]  /*87c0*/  BSYNC B2 ;  /* 0x0000000000027941 */ /* 0x000fea0003800000 */
.L_x_7928:
        /* <DEDUP_REMOVED lines=10> */
.L_x_7924:
[----:B------:R-:W-:Y:S05]  /*8870*/  BSYNC B1 ;  /* 0x0000000000017941 */ /* 0x000fea0003800000 */
.L_x_7923:
        /* <DEDUP_REMOVED lines=18> */
.L_x_7935:
[----:B------:R-:W-:Y:S02]  /*89a0*/  IMAD.MOV.U32 R97, RZ, RZ, R100 ;  /* 0x000000ffff617224 */ /* 0x000fe400078e0064 */
.L_x_7936:
[----:B------:R-:W-:Y:S05]  /*89b0*/  BSYNC B2 ;  /* 0x0000000000027941 */ /* 0x000fea0003800000 */
.L_x_7934:
        /* <DEDUP_REMOVED lines=16> */
.L_x_7940:
[----:B------:R-:W-:Y:S05]  /*8ac0*/  BSYNC B3 ;  /* 0x0000000000037941 */ /* 0x000fea0003800000 */
.L_x_7939:
        /* <DEDUP_REMOVED lines=44> */
.L_x_7938:
[----:B------:R-:W-:Y:S05]  /*8d90*/  BSYNC B2 ;  /* 0x0000000000027941 */ /* 0x000fea0003800000 */
.L_x_7937:
        /* <DEDUP_REMOVED lines=10> */
.L_x_7933:
[----:B------:R-:W-:Y:S05]  /*8e40*/  BSYNC B1 ;  /* 0x0000000000017941 */ /* 0x000fea0003800000 */
.L_x_7932:
        /* <DEDUP_REMOVED lines=18> */
.L_x_7944:
[----:B------:R-:W-:Y:S02]  /*8f70*/  IMAD.MOV.U32 R97, RZ, RZ, R100 ;  /* 0x000000ffff617224 */ /* 0x000fe400078e0064 */
.L_x_7945:
[----:B------:R-:W-:Y:S05]  /*8f80*/  BSYNC B2 ;  /* 0x0000000000027941 */ /* 0x000fea0003800000 */
.L_x_7943:
        /* <DEDUP_REMOVED lines=16> */
.L_x_7949:
[----:B------:R-:W-:Y:S05]  /*9090*/  BSYNC B3 ;  /* 0x0000000000037941 */ /* 0x000fea0003800000 */
.L_x_7948:
        /* <DEDUP_REMOVED lines=44> */
.L_x_7947:
[----:B------:R-:W-:Y:S05]  /*9360*/  BSYNC B2 ;  /* 0x0000000000027941 */ /* 0x000fea0003800000 */
.L_x_7946:
        /* <DEDUP_REMOVED lines=10> */
.L_x_7942:
[----:B------:R-:W-:Y:S05]  /*9410*/  BSYNC B1 ;  /* 0x0000000000017941 */ /* 0x000fea0003800000 */
.L_x_7941:
[----:B------:R-:W-:Y:S01]  /*9420*/  @!P4 ISETP.NE.U32.AND P5, PT, RZ, c[0x0][0x180], PT ;  /* 0x00006000ff00ca0c */ /* 0x000fe20003fa5070 */
[----:B------:R-:W-:Y:S01]  /*9430*/  BSSY B1, `(.L_x_7950) ;  /* 0x000005b000017945 */ /* 0x000fe20003800000 */
[----:B0-----:R-:W-:Y:S02]  /*9440*/  @!P4 IMAD.MOV.U32 R60, RZ, RZ, R59 ;  /* 0x000000ffff3cc224 */ /* 0x001fe400078e003b */
        /* <DEDUP_REMOVED lines=15> */
.L_x_7953:
[----:B------:R-:W-:Y:S02]  /*9540*/  IMAD.MOV.U32 R97, RZ, RZ, R100 ;  /* 0x000000ffff617224 */ /* 0x000fe400078e0064 */
.L_x_7954:
[----:B------:R-:W-:Y:S05]  /*9550*/  BSYNC B2 ;  /* 0x0000000000027941 */ /* 0x000fea0003800000 */
.L_x_7952:
        /* <DEDUP_REMOVED lines=16> */
.L_x_7958:
[----:B------:R-:W-:Y:S05]  /*9660*/  BSYNC B3 ;  /* 0x0000000000037941 */ /* 0x000fea0003800000 */
.L_x_7957:
        /* <DEDUP_REMOVED lines=44> */
.L_x_7956:
[----:B------:R-:W-:Y:S05]  /*9930*/  BSYNC B2 ;  /* 0x0000000000027941 */ /* 0x000fea0003800000 */
.L_x_7955:
        /* <DEDUP_REMOVED lines=10> */
.L_x_7951:
[----:B------:R-:W-:Y:S05]  /*99e0*/  BSYNC B1 ;  /* 0x0000000000017941 */ /* 0x000fea0003800000 */
.L_x_7950:
        /* <DEDUP_REMOVED lines=18> */
.L_x_7962:
[----:B------:R-:W-:Y:S02]  /*9b10*/  IMAD.MOV.U32 R116, RZ, RZ, R100 ;  /* 0x000000ffff747224 */ /* 0x000fe400078e0064 */
.L_x_7963:
[----:B------:R-:W-:Y:S05]  /*9b20*/  BSYNC B2 ;  /* 0x0000000000027941 */ /* 0x000fea0003800000 */
.L_x_7961:
        /* <DEDUP_REMOVED lines=16> */
.L_x_7967:
[----:B------:R-:W-:Y:S05]  /*9c30*/  BSYNC B3 ;  /* 0x0000000000037941 */ /* 0x000fea0003800000 */
.L_x_7966:
        /* <DEDUP_REMOVED lines=44> */
.L_x_7965:
[----:B------:R-:W-:Y:S05]  /*9f00*/  BSYNC B2 ;  /* 0x0000000000027941 */ /* 0x000fea0003800000 */
.L_x_7964:
        /* <DEDUP_REMOVED lines=10> */
.L_x_7960:
[----:B------:R-:W-:Y:S05]  /*9fb0*/  BSYNC B1 ;  /* 0x0000000000017941 */ /* 0x000fea0003800000 */
.L_x_7959:
[----:B------:R-:W-:-:S04]  /*9fc0*/  IMAD.MOV.U32 R60, RZ, RZ, 0x20 ;  /* 0x00000020ff3c7424 */ /* 0x000fc800078e00ff */
[----:B------:R-:W-:-:S05]  /*9fd0*/  IMAD.WIDE.U32 R60, R119, R60, c[0x0][0x188] ;  /* 0x00006200773c7625 */ /* 0x000fca00078e003c */
[----:B------:R0:W-:Y:S04]  /*9fe0*/  STG.E.128 [R60.64], R52 ;  /* 0x000000343c007986 */ /* 0x0001e8000c101d06 */
[----:B------:R0:W-:Y:S01]  /*9ff0*/  STG.E.128 [R60.64+0x10], R56 ;  /* 0x000010383c007986 */ /* 0x0001e2000c101d06 */
[----:B------:R-:W-:Y:S05]  /*a000*/  @!P2 BRA `(.L_x_7895) ;  /* 0x000001400000a947 */ /* 0x000fea0003800000 */
[----:B0-----:R-:W-:Y:S02]  /*a010*/  SHF.L.U32 R61, R111, 0x10, RZ ;  /* 0x000000106f3d7819 */ /* 0x001fe400000006ff */
[----:B------:R-:W-:Y:S02]  /*a020*/  LOP3.LUT R60, R112, 0xffff, RZ, 0xc0, !PT ;  /* 0x0000ffff703c7812 */ /* 0x000fe400078ec0ff */
[----:B------:R-:W-:Y:S02]  /*a030*/  LOP3.LUT R61, R61, 0xff0000, RZ, 0xc0, !PT ;  /* 0x00ff00003d3d7812 */ /* 0x000fe400078ec0ff */
[----:B------:R-:W-:-:S02]  /*a040*/  PRMT R63, R110, 0x7104, RZ ;  /* 0x000071046e3f7816 */ /* 0x000fc400000000ff */
[----:B------:R-:W-:Y:S02]  /*a050*/  PRMT R60, R61, 0x4210, R60 ;  /* 0x000042103d3c7816 */ /* 0x000fe4000000003c */
[----:B------:R-:W-:Y:S02]  /*a060*/  LOP3.LUT R114, R108, 0xff, RZ, 0xc0, !PT ;  /* 0x000000ff6c727812 */ /* 0x000fe400078ec0ff */
[----:B------:R-:W-:Y:S02]  /*a070*/  LOP3.LUT R60, R60, 0xff00, R63, 0xf8, !PT ;  /* 0x0000ff003c3c7812 */ /* 0x000fe400078ef83f */
[----:B------:R-:W-:Y:S01]  /*a080*/  LOP3.LUT R62, R107, 0xff, RZ, 0xc0, !PT ;  /* 0x000000ff6b3e7812 */ /* 0x000fe200078ec0ff */
[----:B------:R-:W-:Y:S01]  /*a090*/  IMAD.WIDE.U32 R114, R114, 0x1000000, RZ ;  /* 0x0100000072727825 */ /* 0x000fe200078e00ff */
[----:B------:R-:W-:Y:S02]  /*a0a0*/  LOP3.LUT R119, R60, 0xff, R109, 0xf8, !PT ;  /* 0x000000ff3c777812 */ /* 0x000fe400078ef86d */
[----:B------:R-:W-:Y:S01]  /*a0b0*/  LOP3.LUT R60, R105, 0xff, RZ, 0xc0, !PT ;  /* 0x000000ff693c7812 */ /* 0x000fe200078ec0ff */
[----:B------:R-:W-:-:S04]  /*a0c0*/  IMAD.WIDE.U32 R62, R62, 0x10000, RZ ;  /* 0x000100003e3e7825 */ /* 0x000fc800078e00ff */
[----:B------:R-:W-:Y:S01]  /*a0d0*/  IMAD.WIDE.U32 R60, R60, 0x100, RZ ;  /* 0x000001003c3c7825 */ /* 0x000fe200078e00ff */
[----:B------:R-:W-:-:S04]  /*a0e0*/  LOP3.LUT R119, R63, R119, R115, 0xfe, !PT ;  /* 0x000000773f777212 */ /* 0x000fc800078efe73 */
[----:B------:R-:W-:Y:S01]  /*a0f0*/  LOP3.LUT R61, R119, R61, RZ, 0xfc, !PT ;  /* 0x0000003d773d7212 */ /* 0x000fe200078efcff */
[----:B------:R-:W-:Y:S01]  /*a100*/  IMAD.MOV.U32 R119, RZ, RZ, 0x8 ;  /* 0x00000008ff777424 */ /* 0x000fe200078e00ff */
[----:B------:R-:W-:-:S03]  /*a110*/  LOP3.LUT R62, R60, R114, R62, 0xfe, !PT ;  /* 0x000000723c3e7212 */ /* 0x000fc600078efe3e */
[----:B------:R-:W-:Y:S01]  /*a120*/  IMAD.WIDE.U32 R118, R118, R119, c[0x0][0x190] ;  /* 0x0000640076767625 */ /* 0x000fe200078e0077 */
[----:B------:R-:W-:-:S05]  /*a130*/  LOP3.LUT R60, R62, 0xff, R103, 0xf8, !PT ;  /* 0x000000ff3e3c7812 */ /* 0x000fca00078ef867 */
[----:B------:R0:W-:Y:S02]  /*a140*/  STG.E.64 [R118.64], R60 ;  /* 0x0000003c76007986 */ /* 0x0001e4000c101b06 */
.L_x_7895:
[----:B------:R-:W-:Y:S05]  /*a150*/  BSYNC B0 ;  /* 0x0000000000007941 */ /* 0x000fea0003800000 */
.L_x_7894:
        /* <DEDUP_REMOVED lines=33> */
.L_x_7978:
        /* <DEDUP_REMOVED lines=69> */
.L_x_7979:
        /* <DEDUP_REMOVED lines=13> */
[----:B------:R-:W-:Y:S02]  /*a890*/  IMAD.MOV.U32 R121, RZ, RZ, RZ ;  /* 0x000000ffff797224 */ /* 0x000fe400078e00ff */
[----:B------:R-:W-:Y:S01]  /*a8a0*/  @!P2 IMAD.MOV.U32 R121, RZ, RZ, R93 ;  /* 0x000000ffff79a224 */ /* 0x000fe200078e005d */
[----:B------:R-:W-:Y:S03]  /*a8b0*/  BSSY B0, `(.L_x_7970) ;  /* 0x00000a2000007945 */ /* 0x000fe60003800000 */
[----:B------:R-:W-:Y:S01]  /*a8c0*/  I2F R119, R121 ;  /* 0x0000007900777306 */ /* 0x000fe20000201400 */
[----:B------:R-:W1:Y:S05]  /*a8d0*/  SHFL.DOWN PT, R120, R121, 0x2, 0x1f ;  /* 0x08401f0079787f89 */ /* 0x000e6a00000e0000 */
[----:B------:R-:W-:Y:S01]  /*a8e0*/  @!P3 LEA R62, P4, R18, c[0x0][0x1a0], 0x2 ;  /* 0x00006800123eba11 */ /* 0x000fe200078810ff */
[----:B------:R2:W3:Y:S01]  /*a8f0*/  @!P2 LDS.64 R60, [R116.X8] ;  /* 0x00000000743ca984 */ /* 0x0004e20000008a00 */
[----:B------:R-:W-:-:S02]  /*a900*/  ISETP.NE.AND P2, PT, RZ, UR8, PT ;  /* 0x00000008ff007c0c */ /* 0x000fc4000bf45270 */
[----:B-1----:R-:W-:Y:S02]  /*a910*/  IADD3 R114, R120, R121, RZ ;  /* 0x0000007978727210 */ /* 0x002fe40007ffe0ff */
[----:B------:R-:W-:Y:S03]  /*a920*/  I2F R120, R120 ;  /* 0x0000007800787306 */ /* 0x000fe60000201400 */
[----:B------:R-:W1:Y:S05]  /*a930*/  SHFL.DOWN PT, R115, R114, 0x1, 0x1f ;  /* 0x08201f0072737f89 */ /* 0x000e6a00000e0000 */
[----:B------:R-:W2:Y:S08]  /*a940*/  I2F R63, R114 ;  /* 0x00000072003f7306 */ /* 0x000eb00000201400 */
[----:B--2---:R-:W2:Y:S01]  /*a950*/  MUFU.RCP R116, R63 ;  /* 0x0000003f00747308 */ /* 0x004ea20000001000 */
[----:B---3--:R-:W3:Y:S01]  /*a960*/  SHFL.DOWN PT, R123, R60, 0x2, 0x1f ;  /* 0x08401f003c7b7f89 */ /* 0x008ee200000e0000 */
[----:B-1----:R-:W-:-:S03]  /*a970*/  IMAD.IADD R114, R114, 0x1, R115 ;  /* 0x0000000172727824 */ /* 0x002fc600078e0273 */
[----:B0-----:R-:W0:Y:S03]  /*a980*/  SHFL.DOWN PT, R118, R61, 0x2, 0x1f ;  /* 0x08401f003d767f89 */ /* 0x001e2600000e0000 */
[----:B------:R-:W-:Y:S01]  /*a990*/  I2F R115, R115 ;  /* 0x0000007300737306 */ /* 0x000fe20000201400 */
[C---:B---3--:R-:W-:Y:S02]  /*a9a0*/  FADD.FTZ R122, -R123.reuse, R60 ;  /* 0x0000003c7b7a7221 */ /* 0x048fe40000010100 */
[----:B------:R-:W-:Y:S02]  /*a9b0*/  FMUL.FTZ R123, R123, R120 ;  /* 0x000000787b7b7220 */ /* 0x000fe40000410000 */
[----:B------:R-:W-:Y:S02]  /*a9c0*/  FMUL.FTZ R122, R122, R122 ;  /* 0x0000007a7a7a7220 */ /* 0x000fe40000410000 */
[----:B------:R-:W-:-:S02]  /*a9d0*/  FFMA.FTZ R123, R119, R60, R123 ;  /* 0x0000003c777b7223 */ /* 0x000fc4000001007b */
[----:B------:R-:W-:Y:S02]  /*a9e0*/  FMUL.FTZ R121, R122, R119 ;  /* 0x000000777a797220 */ /* 0x000fe40000410000 */
[----:B0-----:R-:W-:Y:S02]  /*a9f0*/  FADD.FTZ R119, R118, R61 ;  /* 0x0000003d76777221 */ /* 0x001fe40000010000 */
[----:B------:R-:W-:Y:S01]  /*aa00*/  FMUL.FTZ R121, R121, R120 ;  /* 0x0000007879797220 */ /* 0x000fe20000410000 */
[----:B------:R-:W0:Y:S01]  /*aa10*/  I2F R61, R114 ;  /* 0x00000072003d7306 */ /* 0x000e220000201400 */
[C---:B--2---:R-:W-:Y:S02]  /*aa20*/  FMUL.FTZ R60, R116.reuse, R123 ;  /* 0x0000007b743c7220 */ /* 0x044fe40000410000 */
[----:B------:R-:W-:-:S03]  /*aa30*/  FFMA.FTZ R116, R116, R121, R119 ;  /* 0x0000007974747223 */ /* 0x000fc60000010077 */
[----:B------:R-:W1:Y:S04]  /*aa40*/  SHFL.DOWN PT, R119, R60, 0x1, 0x1f ;  /* 0x08201f003c777f89 */ /* 0x000e6800000e0000 */
[----:B------:R-:W2:Y:S01]  /*aa50*/  SHFL.DOWN PT, R121, R116, 0x1, 0x1f ;  /* 0x08201f0074797f89 */ /* 0x000ea200000e0000 */
[----:B0-----:R-:W0:Y:S01]  /*aa60*/  MUFU.RCP R61, R61 ;  /* 0x0000003d003d7308 */ /* 0x001e220000001000 */
[----:B-1----:R-:W-:Y:S02]  /*aa70*/  FADD.FTZ R118, R60, -R119 ;  /* 0x800000773c767221 */ /* 0x002fe40000010000 */
[----:B------:R-:W-:Y:S02]  /*aa80*/  FMUL.FTZ R119, R119, R115 ;  /* 0x0000007377777220 */ /* 0x000fe40000410000 */
[----:B------:R-:W-:-:S02]  /*aa90*/  FMUL.FTZ R118, R118, R118 ;  /* 0x0000007676767220 */ /* 0x000fc40000410000 */
[C---:B------:R-:W-:Y:S02]  /*aaa0*/  FFMA.FTZ R120, R63.reuse, R60, R119 ;  /* 0x0000003c3f787223 */ /* 0x040fe40000010077 */
[----:B------:R-:W-:Y:S02]  /*aab0*/  FMUL.FTZ R118, R63, R118 ;  /* 0x000000763f767220 */ /* 0x000fe40000410000 */
[----:B0-----:R-:W-:Y:S02]  /*aac0*/  FMUL.FTZ R120, R61, R120 ;  /* 0x000000783d787220 */ /* 0x001fe40000410000 */
[----:B------:R-:W-:Y:S02]  /*aad0*/  FMUL.FTZ R118, R118, R115 ;  /* 0x0000007376767220 */ /* 0x000fe40000410000 */
[----:B--2---:R-:W-:Y:S01]  /*aae0*/  FADD.FTZ R60, R116, R121 ;  /* 0x00000079743c7221 */ /* 0x004fe20000010000 */
[----:B------:R-:W0:Y:S01]  /*aaf0*/  SHFL.IDX PT, R115, R120, RZ, 0x1f ;  /* 0x00001fff78737589 */ /* 0x000e2200000e0000 */
[----:B------:R-:W-:-:S02]  /*ab00*/  IMAD.MOV.U32 R63, RZ, RZ, c[0x0][0x1e0] ;  /* 0x00007800ff3f7624 */ /* 0x000fc400078e00ff */
[----:B------:R-:W-:-:S06]  /*ab10*/  FFMA.FTZ R118, R61, R118, R60 ;  /* 0x000000763d767223 */ /* 0x000fcc000001003c */
[----:B------:R-:W1:Y:S01]  /*ab20*/  SHFL.IDX PT, R118, R118, RZ, 0x1f ;  /* 0x00001fff76767589 */ /* 0x000e6200000e0000 */
[----:B0-----:R-:W-:-:S05]  /*ab30*/  FMUL.FTZ R60, R115, R115 ;  /* 0x00000073733c7220 */ /* 0x001fca0000410000 */
[----:B------:R-:W-:Y:S01]  /*ab40*/  FSEL R61, R60, RZ, P2 ;  /* 0x000000ff3c3d7208 */ /* 0x000fe20001000000 */
[----:B-1----:R-:W-:Y:S01]  /*ab50*/  FFMA.FTZ R60, R118, R63, c[0x0][0x228] ;  /* 0x00008a00763c7623 */ /* 0x002fe2000001003f */
[----:B------:R-:W-:-:S03]  /*ab60*/  @!P3 LEA.HI.X R63, R18, c[0x0][0x1a4], R117, 0x2, P4 ;  /* 0x00006900123fba11 */ /* 0x000fc600020f1475 */
[----:B------:R-:W-:Y:S01]  /*ab70*/  FADD.FTZ R119, R60, R61 ;  /* 0x0000003d3c777221 */ /* 0x000fe20000010000 */
[C---:B------:R-:W-:Y:S01]  /*ab80*/  @!P3 LEA R60, P5, R18.reuse, c[0x0][0x1a8], 0x2 ;  /* 0x00006a00123cba11 */ /* 0x040fe200078a10ff */
[----:B------:R0:W-:Y:S03]  /*ab90*/  @!P3 STG.E [R62.64], R115 ;  /* 0x000000733e00b986 */ /* 0x0001e6000c101906 */
[----:B------:R-:W-:Y:S01]  /*aba0*/  @!P3 LEA.HI.X R61, R18, c[0x0][0x1ac], R117, 0x2, P5 ;  /* 0x00006b00123dba11 */ /* 0x000fe200028f1475 */
[----:B------:R-:W1:Y:S04]  /*abb0*/  MUFU.RSQ R119, R119 ;  /* 0x0000007700777308 */ /* 0x000e680000001400 */
[----:B-1----:R0:W-:Y:S01]  /*abc0*/  @!P3 STG.E [R60.64], R119 ;  /* 0x000000773c00b986 */ /* 0x0021e2000c101906 */
[----:B-----5:R-:W-:-:S13]  /*abd0*/  ISETP.GE.AND P3, PT, R113, 0x1, PT ;  /* 0x000000017100780c */ /* 0x020fda0003f66270 */
[----:B------:R-:W-:Y:S05]  /*abe0*/  @!P3 BRA `(.L_x_7971) ;  /* 0x000006e00000b947 */ /* 0x000fea0003800000 */
[----:B0-----:R-:W-:Y:S01]  /*abf0*/  IADD3 R113, R113, -0x1, RZ ;  /* 0xffffffff71717810 */ /* 0x001fe20007ffe0ff */
        /* <DEDUP_REMOVED lines=13> */
[----:B------:R-:W-:-:S02]  /*acd0*/  FADD.FTZ R62, R38, -R116 ;  /* 0x80000074263e7221 */ /* 0x000fc40000010000 */
[--C-:B------:R-:W-:Y:S02]  /*ace0*/  FADD.FTZ R114, R39, -R116.reuse ;  /* 0x8000007427727221 */ /* 0x100fe40000010000 */
[----:B------:R-:W-:Y:S02]  /*acf0*/  FFMA.FTZ R60, R16, R60, R9 ;  /* 0x0000003c103c7223 */ /* 0x000fe40000010009 */
[--C-:B------:R-:W-:Y:S02]  /*ad00*/  FADD.FTZ R118, R40, -R116.reuse ;  /* 0x8000007428767221 */ /* 0x100fe40000010000 */
[----:B------:R-:W-:Y:S01]  /*ad10*/  FADD.FTZ R120, R41, -R116 ;  /* 0x8000007429787221 */ /* 0x000fe20000010000 */
[----:B------:R-:W-:Y:S01]  /*ad20*/  F2FP.BF16.PACK_AB R60, R61, R60 ;  /* 0x0000003c3d3c723e */ /* 0x000fe200000010ff */
[C---:B------:R-:W-:Y:S02]  /*ad30*/  FMUL.FTZ R62, R119.reuse, R62 ;  /* 0x0000003e773e7220 */ /* 0x040fe40000410000 */
[----:B------:R-:W-:-:S02]  /*ad40*/  FMUL.FTZ R114, R119, R114 ;  /* 0x0000007277727220 */ /* 0x000fc40000410000 */
[--C-:B------:R-:W-:Y:S02]  /*ad50*/  FADD.FTZ R122, R42, -R116.reuse ;  /* 0x800000742a7a7221 */ /* 0x100fe40000010000 */
[----:B------:R-:W-:Y:S02]  /*ad60*/  FADD.FTZ R124, R43, -R116 ;  /* 0x800000742b7c7221 */ /* 0x000fe40000010000 */
        /* <DEDUP_REMOVED lines=17> */
.L_x_7973:
[----:B------:R-:W-:Y:S05]  /*ae80*/  BSYNC B1 ;  /* 0x0000000000017941 */ /* 0x000fea0003800000 */
.L_x_7972:
        /* <DEDUP_REMOVED lines=35> */
.L_x_7975:
[----:B------:R-:W-:Y:S05]  /*b0c0*/  BSYNC B1 ;  /* 0x0000000000017941 */ /* 0x000fea0003800000 */
.L_x_7974:
        /* <DEDUP_REMOVED lines=11> */
[----:B------:R-:W-:Y:S02]  /*b180*/  FMUL.FTZ R61, R119, R118 ;  /* 0x00000076773d7220 */ /* 0x000fe40000410000 */
[----:B------:R-:W-:-:S02]  /*b190*/  FFMA.FTZ R118, R87, R116, R106 ;  /* 0x0000007457767223 */ /* 0x000fc4000001006a */
[----:B------:R-:W-:Y:S02]  /*b1a0*/  FFMA.FTZ R115, R82, R62, R95 ;  /* 0x0000003e52737223 */ /* 0x000fe4000001005f */
[----:B------:R-:W-:Y:S02]  /*b1b0*/  FFMA.FTZ R116, R83, R61, R102 ;  /* 0x0000003d53747223 */ /* 0x000fe40000010066 */
[C---:B------:R-:W-:Y:S02]  /*b1c0*/  FMUL.FTZ R60, R119.reuse, R60 ;  /* 0x0000003c773c7220 */ /* 0x040fe40000410000 */
[C---:B------:R-:W-:Y:S01]  /*b1d0*/  FMUL.FTZ R114, R119.reuse, R114 ;  /* 0x0000007277727220 */ /* 0x040fe20000410000 */
[----:B------:R-:W-:Y:S01]  /*b1e0*/  F2FP.BF16.PACK_AB R61, R116, R115 ;  /* 0x00000073743d723e */ /* 0x000fe200000010ff */
[C---:B------:R-:W-:Y:S02]  /*b1f0*/  FMUL.FTZ R120, R119.reuse, R120 ;  /* 0x0000007877787220 */ /* 0x040fe40000410000 */
[----:B------:R-:W-:-:S02]  /*b200*/  FMUL.FTZ R122, R119, R122 ;  /* 0x0000007a777a7220 */ /* 0x000fc40000410000 */
[----:B------:R-:W-:Y:S02]  /*b210*/  FMUL.FTZ R124, R119, R124 ;  /* 0x0000007c777c7220 */ /* 0x000fe40000410000 */
        /* <DEDUP_REMOVED lines=11> */
.L_x_7971:
[----:B0-----:R-:W-:Y:S05]  /*b2d0*/  BSYNC B0 ;  /* 0x0000000000007941 */ /* 0x001fea0003800000 */
.L_x_7970:
[----:B------:R-:W-:Y:S02]  /*b2e0*/  IADD3 R18, R18, c[0x0][0x160], RZ ;  /* 0x0000580012127a10 */ /* 0x000fe40007ffe0ff */
[----:B------:R-:W-:Y:S02]  /*b2f0*/  LOP3.LUT P3, RZ, R92, 0xff, RZ, 0xc0, !PT ;  /* 0x000000ff5cff7812 */ /* 0x000fe4000786c0ff */
[----:B------:R-:W-:Y:S02]  /*b300*/  ISETP.GE.AND P2, PT, R18, c[0x0][0x164], PT ;  /* 0x0000590012007a0c */ /* 0x000fe40003f46270 */
[----:B------:R-:W-:-:S11]  /*b310*/  SEL R92, RZ, 0x1, P3 ;  /* 0x00000001ff5c7807 */ /* 0x000fd60001800000 */
[----:B------:R-:W-:Y:S01]  /*b320*/  @P2 CALL.REL.NOINC `(.L_x_7976) ;  /* 0x0000001000002944 */ /* 0x000fe20003c00000 */
[----:B------:R-:W-:Y:S05]  /*b330*/  BRA `(.L_x_7977) ;  /* 0xffff59d000007947 */ /* 0x000fea000383ffff */
.L_x_7976:
[----:B------:R-:W-:Y:S05]  /*b340*/  EXIT ;  /* 0x000000000000794d */ /* 0x000fea0003800000 */
.L_x_7968:
[----:B------:R-:W-:Y:S01]  /*b350*/  HFMA2.MMA R116, -RZ, RZ, 0, 5.9604644775390625e-08 ;  /* 0x00000001ff747435 */ /* 0x000fe200000001ff */
[----:B------:R-:W-:Y:S01]  /*b360*/  IMAD.MOV.U32 R119, RZ, RZ, 0x1f ;  /* 0x0000001fff777424 */ /* 0x000fe200078e00ff */
[----:B------:R-:W-:Y:S01]  /*b370*/  MOV R62, 0xb3a0 ;  /* 0x0000b3a0003e7802 */ /* 0x000fe20000000f00 */
[----:B------:R-:W-:-:S03]  /*b380*/  IMAD.MOV.U32 R114, RZ, RZ, -0x1 ;  /* 0xffffffffff727424 */ /* 0x000fc600078e00ff */
[----:B-----5:R-:W-:Y:S05]  /*b390*/  CALL.REL.NOINC `($__internal_58_$__cuda_sm70_shflsync_bfly_p) ;  /* 0x000006b000007944 */ /* 0x020fea0003c00000 */
[----:B01----:R-:W-:Y:S05]  /*b3a0*/  BRA `(.L_x_7978) ;  /* 0xffffefc000007947 */ /* 0x003fea000383ffff */
.L_x_7969:
[----:B------:R-:W-:Y:S01]  /*b3b0*/  IMAD.MOV.U32 R116, RZ, RZ, 0x2 ;  /* 0x00000002ff747424 */ /* 0x000fe200078e00ff */
[----:B------:R-:W-:Y:S01]  /*b3c0*/  MOV R62, 0xb400 ;  /* 0x0000b400003e7802 */ /* 0x000fe20000000f00 */
[----:B------:R-:W-:Y:S02]  /*b3d0*/  IMAD.MOV.U32 R119, RZ, RZ, 0x1f ;  /* 0x0000001fff777424 */ /* 0x000fe400078e00ff */
[----:B------:R-:W-:Y:S02]  /*b3e0*/  IMAD.MOV.U32 R114, RZ, RZ, -0x1 ;  /* 0xffffffffff727424 */ /* 0x000fe400078e00ff */
[----:B-----5:R-:W-:Y:S05]  /*b3f0*/  CALL.REL.NOINC `($__internal_58_$__cuda_sm70_shflsync_bfly_p) ;  /* 0x0000065000007944 */ /* 0x020fea0003c00000 */
[----:B01----:R-:W-:Y:S01]  /*b400*/  FADD.FTZ R61, R61, R114 ;  /* 0x000000723d3d7221 */ /* 0x003fe20000010000 */
[----:B------:R-:W-:Y:S01]  /*b410*/  MOV R116, 0x4 ;  /* 0x0000000400747802 */ /* 0x000fe20000000f00 */
[----:B------:R-:W-:Y:S01]  /*b420*/  IMAD.MOV.U32 R119, RZ, RZ, 0x1f ;  /* 0x0000001fff777424 */ /* 0x000fe200078e00ff */
[----:B------:R-:W-:Y:S01]  /*b430*/  MOV R62, 0xb460 ;  /* 0x0000b460003e7802 */ /* 0x000fe20000000f00 */
[----:B------:R-:W-:-:S02]  /*b440*/  IMAD.MOV.U32 R114, RZ, RZ, -0x1 ;  /* 0xffffffffff727424 */ /* 0x000fc400078e00ff */
[----:B------:R-:W-:Y:S05]  /*b450*/  CALL.REL.NOINC `($__internal_58_$__cuda_sm70_shflsync_bfly_p) ;  /* 0x000005f000007944 */ /* 0x000fea0003c00000 */
[----:B01----:R-:W-:Y:S01]  /*b460*/  FADD.FTZ R61, R61, R114 ;  /* 0x000000723d3d7221 */ /* 0x003fe20000010000 */
[----:B------:R-:W-:Y:S01]  /*b470*/  MOV R62, 0xb4c0 ;  /* 0x0000b4c0003e7802 */ /* 0x000fe20000000f00 */
[----:B------:R-:W-:-:S02]  /*b480*/  IMAD.MOV.U32 R116, RZ, RZ, 0x8 ;  /* 0x00000008ff747424 */ /* 0x000fc400078e00ff */
[----:B------:R-:W-:Y:S02]  /*b490*/  IMAD.MOV.U32 R119, RZ, RZ, 0x1f ;  /* 0x0000001fff777424 */ /* 0x000fe400078e00ff */
[----:B------:R-:W-:Y:S02]  /*b4a0*/  IMAD.MOV.U32 R114, RZ, RZ, -0x1 ;  /* 0xffffffffff727424 */ /* 0x000fe400078e00ff */
[----:B------:R-:W-:Y:S05]  /*b4b0*/  CALL.REL.NOINC `($__internal_58_$__cuda_sm70_shflsync_bfly_p) ;  /* 0x0000059000007944 */ /* 0x000fea0003c00000 */
[----:B0-----:R-:W-:Y:S01]  /*b4c0*/  HFMA2.MMA R116, -RZ, RZ, 0, 9.5367431640625e-07 ;  /* 0x00000010ff747435 */ /* 0x001fe200000001ff */
[----:B-1----:R-:W-:Y:S01]  /*b4d0*/  FADD.FTZ R61, R61, R114 ;  /* 0x000000723d3d7221 */ /* 0x002fe20000010000 */
[----:B------:R-:W-:Y:S01]  /*b4e0*/  MOV R62, 0xb520 ;  /* 0x0000b520003e7802 */ /* 0x000fe20000000f00 */
[----:B------:R-:W-:Y:S02]  /*b4f0*/  IMAD.MOV.U32 R119, RZ, RZ, 0x1f ;  /* 0x0000001fff777424 */ /* 0x000fe400078e00ff */
[----:B------:R-:W-:Y:S02]  /*b500*/  IMAD.MOV.U32 R114, RZ, RZ, -0x1 ;  /* 0xffffffffff727424 */ /* 0x000fe400078e00ff */
[----:B------:R-:W-:Y:S05]  /*b510*/  CALL.REL.NOINC `($__internal_58_$__cuda_sm70_shflsync_bfly_p) ;  /* 0x0000053000007944 */ /* 0x000fea0003c00000 */
[----:B01----:R-:W-:Y:S02]  /*b520*/  FADD.FTZ R61, R61, R114 ;  /* 0x000000723d3d7221 */ /* 0x003fe40000010000 */
[----:B------:R-:W-:Y:S02]  /*b530*/  IMAD.MOV.U32 R116, RZ, RZ, 0x1 ;  /* 0x00000001ff747424 */ /* 0x000fe400078e00ff */
[----:B------:R-:W-:-:S02]  /*b540*/  FMUL.FTZ R60, R88, R61 ;  /* 0x0000003d583c7220 */ /* 0x000fc40000410000 */
[----:B------:R-:W-:Y:S02]  /*b550*/  IMAD.MOV.U32 R119, RZ, RZ, 0x1f ;  /* 0x0000001fff777424 */ /* 0x000fe400078e00ff */
[--C-:B------:R-:W-:Y:S02]  /*b560*/  FADD.FTZ R61, R36, -R60.reuse ;  /* 0x8000003c243d7221 */ /* 0x100fe40000010000 */
[--C-:B------:R-:W-:Y:S02]  /*b570*/  FADD.FTZ R62, R37, -R60.reuse ;  /* 0x8000003c253e7221 */ /* 0x100fe40000010000 */
[----:B------:R-:W-:Y:S02]  /*b580*/  FFMA.FTZ R61, R61, R61, RZ ;  /* 0x0000003d3d3d7223 */ /* 0x000fe400000100ff */
[----:B------:R-:W-:Y:S02]  /*b590*/  FADD.FTZ R63, R45, -R60 ;  /* 0x8000003c2d3f7221 */ /* 0x000fe40000010000 */
[----:B------:R-:W-:-:S02]  /*b5a0*/  FFMA.FTZ R61, R62, R62, R61 ;  /* 0x0000003e3e3d7223 */ /* 0x000fc4000001003d */
[--C-:B------:R-:W-:Y:S02]  /*b5b0*/  FADD.FTZ R62, R38, -R60.reuse ;  /* 0x8000003c263e7221 */ /* 0x100fe40000010000 */
[----:B------:R-:W-:Y:S02]  /*b5c0*/  IMAD.MOV.U32 R114, RZ, RZ, -0x1 ;  /* 0xffffffffff727424 */ /* 0x000fe400078e00ff */
        /* <DEDUP_REMOVED lines=44> */
[----:B------:R-:W-:Y:S05]  /*b890*/  CALL.REL.NOINC `($__internal_58_$__cuda_sm70_shflsync_bfly_p) ;  /* 0x000001b000007944 */ /* 0x000fea0003c00000 */
[----:B01----:R-:W-:Y:S01]  /*b8a0*/  FADD.FTZ R61, R61, R114 ;  /* 0x000000723d3d7221 */ /* 0x003fe20000010000 */
[----:B------:R-:W-:Y:S01]  /*b8b0*/  MOV R116, 0x2 ;  /* 0x0000000200747802 */ /* 0x000fe20000000f00 */
[----:B------:R-:W-:Y:S01]  /*b8c0*/  IMAD.MOV.U32 R119, RZ, RZ, 0x1f ;  /* 0x0000001fff777424 */ /* 0x000fe200078e00ff */
[----:B------:R-:W-:Y:S01]  /*b8d0*/  MOV R62, 0xb900 ;  /* 0x0000b900003e7802 */ /* 0x000fe20000000f00 */
[----:B------:R-:W-:Y:S02]  /*b8e0*/  IMAD.MOV.U32 R114, RZ, RZ, -0x1 ;  /* 0xffffffffff727424 */ /* 0x000fe400078e00ff */
[----:B------:R-:W-:Y:S05]  /*b8f0*/  CALL.REL.NOINC `($__internal_58_$__cuda_sm70_shflsync_bfly_p) ;  /* 0x0000015000007944 */ /* 0x000fea0003c00000 */
[----:B01----:R-:W-:Y:S01]  /*b900*/  FADD.FTZ R61, R61, R114 ;  /* 0x000000723d3d7221 */ /* 0x003fe20000010000 */
[----:B------:R-:W-:Y:S01]  /*b910*/  MOV R62, 0xb960 ;  /* 0x0000b960003e7802 */ /* 0x000fe20000000f00 */
[----:B------:R-:W-:Y:S02]  /*b920*/  IMAD.MOV.U32 R116, RZ, RZ, 0x4 ;  /* 0x00000004ff747424 */ /* 0x000fe400078e00ff */
[----:B------:R-:W-:Y:S02]  /*b930*/  IMAD.MOV.U32 R119, RZ, RZ, 0x1f ;  /* 0x0000001fff777424 */ /* 0x000fe400078e00ff */
[----:B------:R-:W-:-:S02]  /*b940*/  IMAD.MOV.U32 R114, RZ, RZ, -0x1 ;  /* 0xffffffffff727424 */ /* 0x000fc400078e00ff */
[----:B------:R-:W-:Y:S05]  /*b950*/  CALL.REL.NOINC `($__internal_58_$__cuda_sm70_shflsync_bfly_p) ;  /* 0x000000f000007944 */ /* 0x000fea0003c00000 */
[----:B0-----:R-:W-:Y:S01]  /*b960*/  HFMA2.MMA R116, -RZ, RZ, 0, 4.76837158203125e-07 ;  /* 0x00000008ff747435 */ /* 0x001fe200000001ff */
[----:B-1----:R-:W-:Y:S01]  /*b970*/  FADD.FTZ R61, R61, R114 ;  /* 0x000000723d3d7221 */ /* 0x002fe20000010000 */
[----:B------:R-:W-:Y:S01]  /*b980*/  MOV R62, 0xb9c0 ;  /* 0x0000b9c0003e7802 */ /* 0x000fe20000000f00 */
[----:B------:R-:W-:-:S02]  /*b990*/  IMAD.MOV.U32 R119, RZ, RZ, 0x1f ;  /* 0x0000001fff777424 */ /* 0x000fc400078e00ff */
[----:B------:R-:W-:Y:S02]  /*b9a0*/  IMAD.MOV.U32 R114, RZ, RZ, -0x1 ;  /* 0xffffffffff727424 */ /* 0x000fe400078e00ff */
[----:B------:R-:W-:Y:S05]  /*b9b0*/  CALL.REL.NOINC `($__internal_58_$__cuda_sm70_shflsync_bfly_p) ;  /* 0x0000009000007944 */ /* 0x000fea0003c00000 */
[----:B-1----:R-:W-:Y:S01]  /*b9c0*/  FADD.FTZ R118, R61, R114 ;  /* 0x000000723d767221 */ /* 0x002fe20000010000 */
[----:B------:R-:W-:Y:S01]  /*b9d0*/  MOV R114, 0xffffffff ;  /* 0xffffffff00727802 */ /* 0x000fe20000000f00 */
[----:B0-----:R-:W-:Y:S01]  /*b9e0*/  IMAD.MOV.U32 R116, RZ, RZ, 0x10 ;  /* 0x00000010ff747424 */ /* 0x001fe200078e00ff */
[----:B------:R-:W-:Y:S01]  /*b9f0*/  MOV R62, 0xba30 ;  /* 0x0000ba30003e7802 */ /* 0x000fe20000000f00 */
[----:B------:R-:W-:Y:S02]  /*ba00*/  IMAD.MOV.U32 R119, RZ, RZ, 0x1f ;  /* 0x0000001fff777424 */ /* 0x000fe400078e00ff */
[----:B------:R-:W-:Y:S02]  /*ba10*/  IMAD.MOV.U32 R61, RZ, RZ, R118 ;  /* 0x000000ffff3d7224 */ /* 0x000fe400078e0076 */
[----:B------:R-:W-:Y:S05]  /*ba20*/  CALL.REL.NOINC `($__internal_58_$__cuda_sm70_shflsync_bfly_p) ;  /* 0x0000002000007944 */ /* 0x000fea0003c00000 */
[----:B01----:R-:W-:Y:S01]  /*ba30*/  IMAD.MOV.U32 R119, RZ, RZ, R114 ;  /* 0x000000ffff777224 */ /* 0x003fe200078e0072 */
[----:B------:R-:W-:Y:S05]  /*ba40*/  BRA `(.L_x_7979) ;  /* 0xffffed7000007947 */ /* 0x000fea000383ffff */
        .weak           $__internal_58_$__cuda_sm70_shflsync_bfly_p
        .type           $__internal_58_$__cuda_sm70_shflsync_bfly_p,@function
        .size           $__internal_58_$__cuda_sm70_shflsync_bfly_p,(.L_x_22146 - $__internal_58_$__cuda_sm70_shflsync_bfly_p)
$__internal_58_$__cuda_sm70_shflsync_bfly_p:
[----:B------:R-:W-:Y:S01]  /*ba50*/  IMAD.MOV.U32 R63, RZ, RZ, 0x0 ;  /* 0x00000000ff3f7424 */ /* 0x000fe200078e00ff */
[----:B------:R-:W-:Y:S04]  /*ba60*/  WARPSYNC R114 ;  /* 0x0000007200007348 */ /* 0x000fe80003800000 */
[----:B------:R0:W1:Y:S01]  /*ba70*/  SHFL.BFLY PT, R114, R61, R116, R119 ;  /* 0x0c0000743d727389 */ /* 0x00006200000e0077 */
[----:B------:R-:W-:Y:S05]  /*ba80*/  RET.REL.NODEC R62 `(_ZN10layer_norm13ln_fwd_kernelINS_13Kernel_traitsI13__nv_bfloat16S2_fS2_fjLj3072ELj1ELj1ELj4ELj16ENS_18Kernel_traits_baseILj3072ES2_S2_fS2_fjLj128EEEEELb1ELb0ELb1ELb0EEEvNS_9FwdParamsE) ;  /* 0xffff45703e007950 */ /* 0x000fea0003c3ffff */
.L_x_7980:
        /* <DEDUP_REMOVED lines=15> */
.L_x_22146:


//--------------------- .text._ZN10layer_norm13ln_fwd_kernelINS_13Kernel_traitsI13__nv_bfloat16S2_fS2_fjLj3072ELj1ELj1ELj4ELj16ENS_18Kernel_traits_baseILj3072ES2_S2_fS2_fjLj128EEEEELb1ELb0ELb1ELb1EEEvNS_9FwdParamsE --------------------------
	.section	.text._ZN10layer_norm13ln_fwd_kernelINS_13Kernel_traitsI13__nv_bfloat16S2_fS2_fjLj3072ELj1ELj1ELj4ELj16ENS_18Kernel_traits_baseILj3072ES2_S2_fS2_fjLj128EEEEELb1ELb0ELb1ELb1EEEvNS_9FwdParamsE,"ax",@progbits
	.sectioninfo	@"SHI_REGISTERS=127"
	.align	128
        .global         _ZN10layer_norm13ln_fwd_kernelINS_13Kernel_traitsI13__nv_bfloat16S2_fS2_fjLj3072ELj1ELj1ELj4ELj16ENS_18Kernel_traits_baseILj3072ES2_S2_fS2_fjLj128EEEEELb1ELb0ELb1ELb1EEEvNS_9FwdParamsE
        .type           _ZN10layer_norm13ln_fwd_kernelINS_13Kernel_traitsI13__nv_bfloat16S2_fS2_fjLj3072ELj1ELj1ELj4ELj16ENS_18Kernel_traits_baseILj3072ES2_S2_fS2_fjLj128EEEEELb1ELb0ELb1ELb1EEEvNS_9FwdParamsE,@function
        .size           _ZN10layer_norm13ln_fwd_kernelINS_13Kernel_traitsI13__nv_bfloat16S2_fS2_fjLj3072ELj1ELj1ELj4ELj16ENS_18Kernel_traits_baseILj3072ES2_S2_fS2_fjLj128EEEEELb1ELb0ELb1ELb1EEEvNS_9FwdParamsE,(.L_x_22147 - _ZN10layer_norm13ln_fwd_kernelINS_13Kernel_traitsI13__nv_bfloat16S2_fS2_fjLj3072ELj1ELj1ELj4ELj16ENS_18Kernel_traits_baseILj3072ES2_S2_fS2_fjLj128EEEEELb1ELb0ELb1ELb1EEEvNS_9FwdParamsE)
        .other          _ZN10layer_norm13ln_fwd_kernelINS_13Kernel_traitsI13__nv_bfloat16S2_fS2_fjLj3072ELj1ELj1ELj4ELj16ENS_18Kernel_traits_baseILj3072ES2_S2_fS2_fjLj128EEEEELb1ELb0ELb1ELb1EEEvNS_9FwdParamsE,@"STO_CUDA_ENTRY STV_DEFAULT"
_ZN10layer_norm13ln_fwd_kernelINS_13Kernel_traitsI13__nv_bfloat16S2_fS2_fjLj3072ELj1ELj1ELj4ELj16ENS_18Kernel_traits_baseILj3072ES2_S2_fS2_fjLj128EEEEELb1ELb0ELb1ELb1EEEvNS_9FwdParamsE:
.text._ZN10layer_norm13ln_fwd_kernelINS_13Kernel_traitsI13__nv_bfloat16S2_fS2_fjLj3072ELj1ELj1ELj4ELj16ENS_18Kernel_traits_baseILj3072ES2_S2_fS2_fjLj128EEEEELb1ELb0ELb1ELb1EEEvNS_9FwdParamsE:
        /* <DEDUP_REMOVED lines=51> */
[----:B------:R-:W-:-:S04]  /*0330*/  IMAD.WIDE.U32 R6, R7, -0x326172a9, RZ ;  /* 0xcd9e8d5707067825 */ /* 0x000fc800078e00ff */
[----:B------:R-:W-:Y:S01]  /*0340*/  IMAD.X R33, RZ, RZ, c[0x0][0x21c], P1 ;  /* 0x00008700ff217624 */ /* 0x000fe200008e06ff */
[----:B------:R-:W-:Y:S01]  /*0350*/  LOP3.LUT R3, R7, UR15, R8, 0x96, !PT ;  /* 0x0000000f07037c12 */ /* 0x000fe2000f8e9608 */
[----:B------:R-:W-:-:S03]  /*0360*/  IMAD.WIDE.U32 R4, R4, -0x2daee0ad, RZ ;  /* 0xd2511f5304047825 */ /* 0x000fc600078e00ff */
[----:B------:R0:W5:Y:S01]  /*0370*/  @P0 LDG.E.128 R8, [R32.64] ;  /* 0x0000000620080981 */ /* 0x000162000c1e1d00 */
[----:B------:R-:W-:Y:S01]  /*0380*/  UIADD3 UR18, UR5, -0x56f99767, URZ ;  /* 0xa906689905127890 */ /* 0x000fe2000fffe03f */
[----:B------:R-:W-:Y:S02]  /*0390*/  LOP3.LUT R12, R5, UR16, R2, 0x96, !PT ;  /* 0x00000010050c7c12 */ /* 0x000fe4000f8e9602 */
[----:B------:R0:W5:Y:S01]  /*03a0*/  @P0 LDG.E.128 R16, [R32.64+0x800] ;  /* 0x0008000620100981 */ /* 0x000162000c1e1d00 */
[----:B------:R-:W-:Y:S01]  /*03b0*/  IMAD.WIDE.U32 R2, R3, -0x2daee0ad, RZ ;  /* 0xd2511f5303027825 */ /* 0x000fe200078e00ff */
[----:B------:R-:W-:Y:S02]  /*03c0*/  UIADD3 UR17, UR4, 0x1715609d, URZ ;  /* 0x1715609d04117890 */ /* 0x000fe4000fffe03f */
[----:B------:R-:W-:Y:S01]  /*03d0*/  UIADD3 UR19, UR4, -0x4ab325aa, URZ ;  /* 0xb54cda5604137890 */ /* 0x000fe2000fffe03f */
[----:B------:R-:W-:Y:S01]  /*03e0*/  IMAD.WIDE.U32 R12, R12, -0x326172a9, RZ ;  /* 0xcd9e8d570c0c7825 */ /* 0x000fe200078e00ff */
[----:B------:R-:W-:Y:S01]  /*03f0*/  LOP3.LUT R7, R3, UR18, R4, 0x96, !PT ;  /* 0x0000001203077c12 */ /* 0x000fe2000f8e9604 */
[----:B------:R-:W-:-:S02]  /*0400*/  UIADD3 UR20, UR5, 0x646e171e, URZ ;  /* 0x646e171e05147890 */ /* 0x000fc4000fffe03f */
[----:B------:R-:W-:Y:S01]  /*0410*/  UIADD3 UR22, UR5, 0x1fd5c5a3, URZ ;  /* 0x1fd5c5a305167890 */ /* 0x000fe2000fffe03f */
[----:B0-----:R-:W5:Y:S01]  /*0420*/  @P0 LDG.E.128 R32, [R32.64+0x1000] ;  /* 0x0010000620200981 */ /* 0x001f62000c1e1d00 */
[----:B------:R-:W-:Y:S01]  /*0430*/  LOP3.LUT R4, R13, UR17, R6, 0x96, !PT ;  /* 0x000000110d047c12 */ /* 0x000fe2000f8e9606 */
[----:B------:R-:W-:Y:S01]  /*0440*/  IMAD.WIDE.U32 R6, R7, -0x326172a9, RZ ;  /* 0xcd9e8d5707067825 */ /* 0x000fe200078e00ff */
[----:B------:R-:W-:-:S03]  /*0450*/  UIADD3 UR21, UR4, 0x5384540f, URZ ;  /* 0x5384540f04157890 */ /* 0x000fc6000fffe03f */
[----:B------:R-:W-:Y:S01]  /*0460*/  IMAD.WIDE.U32 R4, R4, -0x2daee0ad, RZ ;  /* 0xd2511f5304047825 */ /* 0x000fe200078e00ff */
[----:B------:R-:W-:-:S04]  /*0470*/  LOP3.LUT R12, R7, UR19, R12, 0x96, !PT ;  /* 0x00000013070c7c12 */ /* 0x000fc8000f8e960c */
[----:B------:R-:W-:Y:S01]  /*0480*/  LOP3.LUT R14, R5, UR20, R2, 0x96, !PT ;  /* 0x00000014050e7c12 */ /* 0x000fe2000f8e9602 */
[----:B------:R-:W-:Y:S01]  /*0490*/  IMAD.WIDE.U32 R12, R12, -0x2daee0ad, RZ ;  /* 0xd2511f530c0c7825 */ /* 0x000fe200078e00ff */
[----:B------:R-:W-:-:S03]  /*04a0*/  LEA.HI R2, R0, R21, RZ, 0x19 ;  /* 0x0000001500027211 */ /* 0x000fc600078fc8ff */
[----:B------:R-:W-:Y:S01]  /*04b0*/  IMAD.WIDE.U32 R14, R14, -0x326172a9, RZ ;  /* 0xcd9e8d570e0e7825 */ /* 0x000fe200078e00ff */
[----:B------:R-:W-:Y:S02]  /*04c0*/  ISETP.GE.AND P1, PT, R2, c[0x0][0x164], PT ;  /* 0x0000590002007a0c */ /* 0x000fe40003f26270 */
[----:B------:R-:W-:Y:S02]  /*04d0*/  LOP3.LUT R38, R13, UR22, R4, 0x96, !PT ;  /* 0x000000160d267c12 */ /* 0x000fe4000f8e9604 */
        /* <DEDUP_REMOVED lines=19> */
[----:B------:R-:W-:Y:S01]  /*0610*/  @!P0 CS2R R32, SRZ ;  /* 0x0000000000208805 */ /* 0x000fe2000001ff00 */
[----:B------:R-:W-:-:S02]  /*0620*/  @!P0 CS2R R34, SRZ ;  /* 0x0000000000228805 */ /* 0x000fc4000001ff00 */
[----:B------:R0:W5:Y:S01]  /*0630*/  LDG.E.128 R20, [R4.64+0x1000] ;  /* 0x0010000604147981 */ /* 0x000162000c1e1d00 */
[----:B------:R-:W-:Y:S01]  /*0640*/  PRMT R6, RZ, 0x7610, R9 ;  /* 0x00007610ff067816 */ /* 0x000fe20000000009 */
[----:B------:R-:W-:Y:S01]  /*0650*/  IMAD R38, R38, -0x326172a9, RZ ;  /* 0xcd9e8d5726267824 */ /* 0x000fe200078e02ff */
[----:B------:R-:W-:Y:S01]  /*0660*/  PRMT R7, RZ, 0x5410, R10 ;  /* 0x00005410ff077816 */ /* 0x000fe2000000000a */
[----:B------:R-:W-:Y:S01]  /*0670*/  IMAD.HI.U32 R91, R102, -0x326172a9, RZ ;  /* 0xcd9e8d57665b7827 */ /* 0x000fe200078e00ff */
[----:B------:R-:W-:Y:S01]  /*0680*/  PRMT R12, RZ, 0x7610, R16 ;  /* 0x00007610ff0c7816 */ /* 0x000fe20000000010 */
[----:B------:R-:W-:Y:S01]  /*0690*/  HFMA2.MMA R73, -RZ, RZ, 0, 5.9604644775390625e-08 ;  /* 0x00000001ff497435 */ /* 0x000fe200000001ff */
[--C-:B------:R-:W-:Y:S01]  /*06a0*/  PRMT R13, RZ, 0x5410, R17.reuse ;  /* 0x00005410ff0d7816 */ /* 0x100fe20000000011 */
[----:B------:R-:W-:Y:S01]  /*06b0*/  IMAD R37, R37, -0x2daee0ad, RZ ;  /* 0xd2511f5325257824 */ /* 0x000fe200078e02ff */
[----:B------:R-:W-:Y:S01]  /*06c0*/  PRMT R14, RZ, 0x7610, R17 ;  /* 0x00007610ff0e7816 */ /* 0x000fe20000000011 */
[----:B------:R-:W-:Y:S01]  /*06d0*/  IMAD.WIDE.U32 R104, R104, -0x2daee0ad, RZ ;  /* 0xd2511f5368687825 */ /* 0x000fe200078e00ff */
[----:B0-----:R-:W-:Y:S01]  /*06e0*/  PRMT R4, RZ, 0x7610, R8 ;  /* 0x00007610ff047816 */ /* 0x001fe20000000008 */
[----:B------:R-:W-:Y:S01]  /*06f0*/  ULDC.U8 UR8, c[0x0][0x1f0] ;  /* 0x00007c0000087ab9 */ /* 0x000fe20000000000 */
[----:B------:R-:W-:Y:S01]  /*0700*/  PRMT R5, RZ, 0x5410, R9 ;  /* 0x00005410ff057816 */ /* 0x000fe20000000009 */
[----:B------:R-:W-:Y:S01]  /*0710*/  IMAD R102, R102, -0x326172a9, RZ ;  /* 0xcd9e8d5766667824 */ /* 0x000fe200078e02ff */
[----:B------:R-:W-:Y:S01]  /*0720*/  PRMT R8, RZ, 0x7610, R10 ;  /* 0x00007610ff087816 */ /* 0x000fe2000000000a */
[----:B------:R-:W-:Y:S01]  /*0730*/  IMAD.MOV.U32 R72, RZ, RZ, RZ ;  /* 0x000000ffff487224 */ /* 0x000fe200078e00ff */
[----:B------:R-:W-:-:S02]  /*0740*/  PRMT R9, RZ, 0x5410, R11 ;  /* 0x00005410ff097816 */ /* 0x000fc4000000000b */
[----:B------:R-:W-:Y:S02]  /*0750*/  PRMT R10, RZ, 0x7610, R11 ;  /* 0x00007610ff0a7816 */ /* 0x000fe4000000000b */
[----:B------:R-:W-:Y:S02]  /*0760*/  PRMT R11, RZ, 0x5410, R16 ;  /* 0x00005410ff0b7816 */ /* 0x000fe40000000010 */
[--C-:B------:R-:W-:Y:S02]  /*0770*/  PRMT R15, RZ, 0x5410, R18.reuse ;  /* 0x00005410ff0f7816 */ /* 0x100fe40000000012 */
[----:B------:R-:W-:Y:S02]  /*0780*/  PRMT R16, RZ, 0x7610, R18 ;  /* 0x00007610ff107816 */ /* 0x000fe40000000012 */
[--C-:B------:R-:W-:Y:S02]  /*0790*/  PRMT R17, RZ, 0x5410, R19.reuse ;  /* 0x00005410ff117816 */ /* 0x100fe40000000013 */
[----:B------:R-:W-:-:S02]  /*07a0*/  PRMT R18, RZ, 0x7610, R19 ;  /* 0x00007610ff127816 */ /* 0x000fc40000000013 */
[----:B------:R-:W-:Y:S02]  /*07b0*/  LOP3.LUT R91, R91, UR25, R38, 0x96, !PT ;  /* 0x000000195b5b7c12 */ /* 0x000fe4000f8e9626 */
[----:B------:R-:W-:Y:S02]  /*07c0*/  LOP3.LUT R90, R105, UR26, R37, 0x96, !PT ;  /* 0x0000001a695a7c12 */ /* 0x000fe4000f8e9625 */
[--C-:B------:R-:W-:Y:S02]  /*07d0*/  PRMT R19, RZ, 0x5410, R32.reuse ;  /* 0x00005410ff137816 */ /* 0x100fe40000000020 */
[----:B------:R-:W-:Y:S02]  /*07e0*/  PRMT R68, RZ, 0x7610, R32 ;  /* 0x00007610ff447816 */ /* 0x000fe40000000020 */
[----:B------:R-:W-:Y:S02]  /*07f0*/  LOP3.LUT R101, R36, 0x3, RZ, 0xc0, !PT ;  /* 0x0000000324657812 */ /* 0x000fe400078ec0ff */
[----:B------:R-:W-:-:S02]  /*0800*/  PRMT R74, RZ, 0x5410, R33 ;  /* 0x00005410ff4a7816 */ /* 0x000fc40000000021 */
[----:B------:R-:W-:Y:S02]  /*0810*/  PRMT R75, RZ, 0x7610, R33 ;  /* 0x00007610ff4b7816 */ /* 0x000fe40000000021 */
[--C-:B------:R-:W-:Y:S02]  /*0820*/  PRMT R76, RZ, 0x5410, R34.reuse ;  /* 0x00005410ff4c7816 */ /* 0x100fe40000000022 */
[----:B------:R-:W-:Y:S02]  /*0830*/  PRMT R77, RZ, 0x7610, R34 ;  /* 0x00007610ff4d7816 */ /* 0x000fe40000000022 */
[--C-:B------:R-:W-:Y:S02]  /*0840*/  PRMT R78, RZ, 0x5410, R35.reuse ;  /* 0x00005410ff4e7816 */ /* 0x100fe40000000023 */
[----:B------:R-:W-:Y:S02]  /*0850*/  PRMT R79, RZ, 0x7610, R35 ;  /* 0x00007610ff4f7816 */ /* 0x000fe40000000023 */
.L_x_8208:
[----:B------:R-:W-:-:S04]  /*0860*/  IMAD.MOV.U32 R51, RZ, RZ, 0x4 ;  /* 0x00000004ff337424 */ /* 0x000fc800078e00ff */
[----:B------:R-:W-:-:S06]  /*0870*/  IMAD.WIDE R44, R2, R51, c[0x0][0x1d0] ;  /* 0x00007400022c7625 */ /* 0x000fcc00078e0233 */
[----:B------:R0:W2:Y:S01]  /*0880*/  LDG.E R44, [R44.64] ;  /* 0x000000062c2c7981 */ /* 0x0000a2000c1e1900 */
[----:B------:R-:W-:Y:S01]  /*0890*/  ISETP.NE.U32.AND P0, PT, RZ, c[0x0][0x180], PT ;  /* 0x00006000ff007a0c */ /* 0x000fe20003f05070 */
[----:B------:R-:W-:Y:S02]  /*08a0*/  IMAD R46, R2, c[0x0][0x168], RZ ;  /* 0x00005a00022e7a24 */ /* 0x000fe400078e02ff */
[----:B------:R-:W-:Y:S01]  /*08b0*/  IMAD.MOV.U32 R96, RZ, RZ, RZ ;  /* 0x000000ffff607224 */ /* 0x000fe200078e00ff */
[----:B------:R-:W-:Y:S02]  /*08c0*/  ISETP.NE.AND.EX P0, PT, RZ, c[0x0][0x184], PT, P0 ;  /* 0x00006100ff007a0c */ /* 0x000fe40003f05300 */
[----:B------:R-:W-:-:S04]  /*08d0*/  SHF.R.S32.HI R47, RZ, 0x1f, R46 ;  /* 0x0000001fff2f7819 */ /* 0x000fc8000001142e */
[----:B------:R-:W-:-:S07]  /*08e0*/  LEA.HI R47, R47, R46, RZ, 0x3 ;  /* 0x0000002e2f2f7211 */ /* 0x000fce00078f18ff */
[----:B0-----:R-:W-:Y:S01]  /*08f0*/  @P0 IMAD.MOV.U32 R45, RZ, RZ, 0x20 ;  /* 0x00000020ff2d0424 */ /* 0x001fe200078e00ff */
[----:B--2---:R-:W-:-:S13]  /*0900*/  ISETP.GE.AND P2, PT, R44, 0x1, PT ;  /* 0x000000012c00780c */ /* 0x004fda0003f46270 */
[----:B------:R-:W-:-:S05]  /*0910*/  @P2 IADD3 R48, R44, -0x1, RZ ;  /* 0xffffffff2c302810 */ /* 0x000fca0007ffe0ff */
[----:B------:R-:W-:Y:S01]  /*0920*/  @P2 IMAD R49, R48, c[0x0][0x168], RZ ;  /* 0x00005a0030312a24 */ /* 0x000fe200078e02ff */
[----:B------:R-:W-:-:S04]  /*0930*/  LOP3.LUT R48, R0, 0x7f, RZ, 0xc0, !PT ;  /* 0x0000007f00307812 */ /* 0x000fc800078ec0ff */
[----:B------:R-:W-:Y:S02]  /*0940*/  @P2 SHF.R.S32.HI R46, RZ, 0x1f, R49 ;  /* 0x0000001fff2e2819 */ /* 0x000fe40000011431 */
[----:B------:R-:W-:Y:S02]  /*0950*/  LEA.HI.SX32 R98, R47, R48, 0x1d ;  /* 0x000000302f627211 */ /* 0x000fe400078feaff */
[----:B------:R-:W-:-:S03]  /*0960*/  @P2 LEA.HI R49, R46, R49, RZ, 0x3 ;  /* 0x000000312e312211 */ /* 0x000fc600078f18ff */
[----:B------:R-:W-:Y:S01]  /*0970*/  @P0 IMAD.WIDE.U32 R46, R98, R45, c[0x0][0x180] ;  /* 0x00006000622e0625 */ /* 0x000fe200078e002d */
[----:B------:R-:W-:-:S03]  /*0980*/  @P2 LEA.HI.SX32 R96, R49, R48, 0x1d ;  /* 0x0000003031602211 */ /* 0x000fc600078feaff */
[----:B------:R-:W-:Y:S01]  /*0990*/  @P2 IMAD.MOV.U32 R45, RZ, RZ, 0x10 ;  /* 0x00000010ff2d2424 */ /* 0x000fe200078e00ff */
[----:B------:R-:W2:Y:S01]  /*09a0*/  @P0 LDG.E.128 R32, [R46.64] ;  /* 0x000000062e200981 */ /* 0x000ea2000c1e1d00 */
[----:B------:R-:W-:-:S03]  /*09b0*/  IMAD.WIDE R48, R2, R51, c[0x0][0x1d8] ;  /* 0x0000760002307625 */ /* 0x000fc600078e0233 */
[----:B-----5:R0:W5:Y:S01]  /*09c0*/  @P0 LDG.E.128 R36, [R46.64+0x10] ;  /* 0x000010062e240981 */ /* 0x020162000c1e1d00 */
[----:B------:R-:W-:-:S03]  /*09d0*/  @P2 IMAD.WIDE.U32 R50, R96, R45, c[0x0][0x170] ;  /* 0x00005c0060322625 */ /* 0x000fc600078e002d */
[----:B------:R0:W5:Y:S04]  /*09e0*/  LDG.E R95, [R48.64] ;  /* 0x00000006305f7981 */ /* 0x000168000c1e1900 */
[----:B------:R0:W5:Y:S01]  /*09f0*/  @P2 LDG.E.128 R40, [R50.64] ;  /* 0x0000000632282981 */ /* 0x000162000c1e1d00 */
[----:B------:R-:W-:Y:S01]  /*0a00*/  ISETP.GT.AND P3, PT, R44, RZ, PT ;  /* 0x000000ff2c00720c */ /* 0x000fe20003f64270 */
[----:B------:R-:W-:Y:S01]  /*0a10*/  BSSY B0, `(.L_x_7981) ;  /* 0x000005c000007945 */ /* 0x000fe20003800000 */
[----:B------:R-:W-:-:S11]  /*0a20*/  SHF.R.S32.HI R97, RZ, 0x1f, R2 ;  /* 0x0000001fff617819 */ /* 0x000fd60000011402 */
[----:B------:R-:W-:-:S04]  /*0a30*/  @!P3 ISETP.NE.U32.AND P1, PT, RZ, c[0x0][0x180], PT ;  /* 0x00006000ff00ba0c */ /* 0x000fc80003f25070 */
[----:B------:R-:W-:Y:S02]  /*0a40*/  @!P3 ISETP.NE.AND.EX P1, PT, RZ, c[0x0][0x184], PT, P1 ;  /* 0x00006100ff00ba0c */ /* 0x000fe40003f25310 */
[----:B------:R-:W-:Y:S02]  /*0a50*/  @!P3 MOV R53, R101 ;  /* 0x000000650035b202 */ /* 0x000fe40000000f00 */
        /* <DEDUP_REMOVED lines=14> */
.L_x_7984:
[----:B------:R-:W-:Y:S02]  /*0b40*/  IMAD.MOV.U32 R52, RZ, RZ, R102 ;  /* 0x000000ffff347224 */ /* 0x000fe400078e0066 */
.L_x_7985:
[----:B------:R-:W-:Y:S05]  /*0b50*/  BSYNC B1 ;  /* 0x0000000000017941 */ /* 0x000fea0003800000 */
.L_x_7983:
        /* <DEDUP_REMOVED lines=16> */
.L_x_7989:
[----:B------:R-:W-:Y:S05]  /*0c60*/  BSYNC B2 ;  /* 0x0000000000027941 */ /* 0x000fea0003800000 */
.L_x_7988:
        /* <DEDUP_REMOVED lines=43> */
.L_x_7987:
[----:B------:R-:W-:Y:S05]  /*0f20*/  BSYNC B1 ;  /* 0x0000000000017941 */ /* 0x000fea0003800000 */
.L_x_7986:
[----:B------:R-:W0:Y:S01]  /*0f30*/  I2F.U32 R44, R52 ;  /* 0x00000034002c7306 */ /* 0x000e220000201000 */
[----:B------:R-:W-:-:S04]  /*0f40*/  IMAD.MOV.U32 R45, RZ, RZ, 0x2f800000 ;  /* 0x2f800000ff2d7424 */ /* 0x000fc800078e00ff */
[----:B0-----:R-:W-:Y:S01]  /*0f50*/  FFMA.FTZ R44, R44, R45, 1.1641532182693481445e-10 ;  /* 0x2f0000002c2c7423 */ /* 0x001fe2000001002d */
[----:B-----5:R-:W-:-:S04]  /*0f60*/  PRMT R45, RZ, 0x5410, R40 ;  /* 0x00005410ff2d7816 */ /* 0x020fc80000000028 */
[----:B------:R-:W-:Y:S01]  /*0f70*/  FSETP.GTU.FTZ.AND P1, PT, R44, c[0x0][0x1e4], PT ;  /* 0x000079002c007a0b */ /* 0x000fe20003f3c000 */
[----:B------:R-:W-:-:S03]  /*0f80*/  FMUL.FTZ R45, R45, c[0x0][0x1ec] ;  /* 0x00007b002d2d7a20 */ /* 0x000fc60000410000 */
[----:B------:R-:W-:Y:S01]  /*0f90*/  SEL R80, RZ, 0x1, P1 ;  /* 0x00000001ff507807 */ /* 0x000fe20000800000 */
[----:B------:R-:W-:-:S05]  /*0fa0*/  FMUL.FTZ R45, R45, c[0x0][0x1e8] ;  /* 0x00007a002d2d7a20 */ /* 0x000fca0000410000 */
[----:B------:R-:W-:-:S05]  /*0fb0*/  FSEL R44, R45, RZ, !P1 ;  /* 0x000000ff2d2c7208 */ /* 0x000fca0004800000 */
[----:B------:R-:W-:Y:S02]  /*0fc0*/  @P0 FADD.FTZ R44, R32, R44 ;  /* 0x0000002c202c0221 */ /* 0x000fe40000010000 */
.L_x_7982:
[----:B0-----:R-:W-:Y:S05]  /*0fd0*/  BSYNC B0 ;  /* 0x0000000000007941 */ /* 0x001fea0003800000 */
.L_x_7981:
        /* <DEDUP_REMOVED lines=18> */
.L_x_7993:
[----:B------:R-:W-:Y:S02]  /*1100*/  IMAD.MOV.U32 R54, RZ, RZ, R102 ;  /* 0x000000ffff367224 */ /* 0x000fe400078e0066 */
.L_x_7994:
[----:B------:R-:W-:Y:S05]  /*1110*/  BSYNC B1 ;  /* 0x0000000000017941 */ /* 0x000fea0003800000 */
.L_x_7992:
        /* <DEDUP_REMOVED lines=16> */
.L_x_7998:
[----:B------:R-:W-:Y:S05]  /*1220*/  BSYNC B2 ;  /* 0x0000000000027941 */ /* 0x000fea0003800000 */
.L_x_7997:
        /* <DEDUP_REMOVED lines=43> */
.L_x_7996:
[----:B------:R-:W-:Y:S05]  /*14e0*/  BSYNC B1 ;  /* 0x0000000000017941 */ /* 0x000fea0003800000 */
.L_x_7995:
        /* <DEDUP_REMOVED lines=10> */
.L_x_7991:
[----:B------:R-:W-:Y:S05]  /*1590*/  BSYNC B0 ;  /* 0x0000000000007941 */ /* 0x000fea0003800000 */
.L_x_7990:
        /* <DEDUP_REMOVED lines=18> */
.L_x_8002:
[----:B------:R-:W-:Y:S02]  /*16c0*/  IMAD.MOV.U32 R54, RZ, RZ, R102 ;  /* 0x000000ffff367224 */ /* 0x000fe400078e0066 */
.L_x_8003:
[----:B------:R-:W-:Y:S05]  /*16d0*/  BSYNC B1 ;  /* 0x0000000000017941 */ /* 0x000fea0003800000 */
.L_x_8001:
        /* <DEDUP_REMOVED lines=16> */
.L_x_8007:
[----:B------:R-:W-:Y:S05]  /*17e0*/  BSYNC B2 ;  /* 0x0000000000027941 */ /* 0x000fea0003800000 */
.L_x_8006:
        /* <DEDUP_REMOVED lines=43> */
.L_x_8005:
[----:B------:R-:W-:Y:S05]  /*1aa0*/  BSYNC B1 ;  /* 0x0000000000017941 */ /* 0x000fea0003800000 */
.L_x_8004:
        /* <DEDUP_REMOVED lines=10> */
.L_x_8000:
[----:B------:R-:W-:Y:S05]  /*1b50*/  BSYNC B0 ;  /* 0x0000000000007941 */ /* 0x000fea0003800000 */
.L_x_7999:
        /* <DEDUP_REMOVED lines=18> */
.L_x_8011:
[----:B------:R-:W-:Y:S02]  /*1c80*/  IMAD.MOV.U32 R56, RZ, RZ, R102 ;  /* 0x000000ffff387224 */ /* 0x000fe400078e0066 */
.L_x_8012:
[----:B------:R-:W-:Y:S05]  /*1c90*/  BSYNC B1 ;  /* 0x0000000000017941 */ /* 0x000fea0003800000 */
.L_x_8010:
        /* <DEDUP_REMOVED lines=16> */
.L_x_8016:
[----:B------:R-:W-:Y:S05]  /*1da0*/  BSYNC B2 ;  /* 0x0000000000027941 */ /* 0x000fea0003800000 */
.L_x_8015:
        /* <DEDUP_REMOVED lines=42> */
[----:B------:R-:W-:Y:S02]  /*2050*/  LOP3.LUT R90, R105, UR26, R90, 0x96, !PT ;  /* 0x0000001a695a7c12 */ /* 0x000fe4000f8e965a */
.L_x_8014:
[----:B------:R-:W-:Y:S05]  /*2060*/  BSYNC B1 ;  /* 0x0000000000017941 */ /* 0x000fea0003800000 */
.L_x_8013:
        /* <DEDUP_REMOVED lines=10> */
.L_x_8009:
[----:B------:R-:W-:Y:S05]  /*2110*/  BSYNC B0 ;  /* 0x0000000000007941 */ /* 0x000fea0003800000 */
.L_x_8008:
        /* <DEDUP_REMOVED lines=18> */
.L_x_8020:
[----:B------:R-:W-:Y:S02]  /*2240*/  MOV R56, R102 ;  /* 0x0000006600387202 */ /* 0x000fe40000000f00 */
.L_x_8021:
[----:B------:R-:W-:Y:S05]  /*2250*/  BSYNC B1 ;  /* 0x0000000000017941 */ /* 0x000fea0003800000 */
.L_x_8019:
        /* <DEDUP_REMOVED lines=16> */
.L_x_8025:
[----:B------:R-:W-:Y:S05]  /*2360*/  BSYNC B2 ;  /* 0x0000000000027941 */ /* 0x000fea0003800000 */
.L_x_8024:
        /* <DEDUP_REMOVED lines=43> */
.L_x_8023:
[----:B------:R-:W-:Y:S05]  /*2620*/  BSYNC B1 ;  /* 0x0000000000017941 */ /* 0x000fea0003800000 */
.L_x_8022:
[----:B------:R-:W0:Y:S01]  /*2630*/  I2F.U32 R48, R56 ;  /* 0x0000003800307306 */ /* 0x000e220000201000 */
[----:B------:R-:W-:-:S10]  /*2640*/  HFMA2.MMA R49, -RZ, RZ, 0.1171875, 0 ;  /* 0x2f800000ff317435 */ /* 0x000fd400000001ff */
        /* <DEDUP_REMOVED lines=8> */
.L_x_8018:
[----:B------:R-:W-:Y:S05]  /*26d0*/  BSYNC B0 ;  /* 0x0000000000007941 */ /* 0x000fea0003800000 */
.L_x_8017:
        /* <DEDUP_REMOVED lines=18> */
.L_x_8029:
[----:B------:R-:W-:Y:S02]  /*2800*/  IMAD.MOV.U32 R58, RZ, RZ, R102 ;  /* 0x000000ffff3a7224 */ /* 0x000fe400078e0066 */
.L_x_8030:
[----:B------:R-:W-:Y:S05]  /*2810*/  BSYNC B1 ;  /* 0x0000000000017941 */ /* 0x000fea0003800000 */
.L_x_8028:
        /* <DEDUP_REMOVED lines=16> */
.L_x_8034:
[----:B------:R-:W-:Y:S05]  /*2920*/  BSYNC B2 ;  /* 0x0000000000027941 */ /* 0x000fea0003800000 */
.L_x_8033:
        /* <DEDUP_REMOVED lines=43> */
.L_x_8032:
[----:B------:R-:W-:Y:S05]  /*2be0*/  BSYNC B1 ;  /* 0x0000000000017941 */ /* 0x000fea0003800000 */
.L_x_8031:
        /* <DEDUP_REMOVED lines=10> */
.L_x_8027:
[----:B------:R-:W-:Y:S05]  /*2c90*/  BSYNC B0 ;  /* 0x0000000000007941 */ /* 0x000fea0003800000 */
.L_x_8026:
        /* <DEDUP_REMOVED lines=18> */
.L_x_8038:
[----:B------:R-:W-:Y:S02]  /*2dc0*/  IMAD.MOV.U32 R58, RZ, RZ, R102 ;  /* 0x000000ffff3a7224 */ /* 0x000fe400078e0066 */
.L_x_8039:
[----:B------:R-:W-:Y:S05]  /*2dd0*/  BSYNC B1 ;  /* 0x0000000000017941 */ /* 0x000fea0003800000 */
.L_x_8037:
        /* <DEDUP_REMOVED lines=16> */
.L_x_8043:
[----:B------:R-:W-:Y:S05]  /*2ee0*/  BSYNC B2 ;  /* 0x0000000000027941 */ /* 0x000fea0003800000 */
.L_x_8042:
        /* <DEDUP_REMOVED lines=43> */
.L_x_8041:
[----:B------:R-:W-:Y:S05]  /*31a0*/  BSYNC B1 ;  /* 0x0000000000017941 */ /* 0x000fea0003800000 */
.L_x_8040:
        /* <DEDUP_REMOVED lines=10> */
.L_x_8036:
[----:B------:R-:W-:Y:S05]  /*3250*/  BSYNC B0 ;  /* 0x0000000000007941 */ /* 0x000fea0003800000 */
.L_x_8035:
        /* <DEDUP_REMOVED lines=18> */
.L_x_8047:
[----:B------:R-:W-:Y:S02]  /*3380*/  IMAD.MOV.U32 R60, RZ, RZ, R102 ;  /* 0x000000ffff3c7224 */ /* 0x000fe400078e0066 */
.L_x_8048:
[----:B------:R-:W-:Y:S05]  /*3390*/  BSYNC B1 ;  /* 0x0000000000017941 */ /* 0x000fea0003800000 */
.L_x_8046:
        /* <DEDUP_REMOVED lines=16> */
.L_x_8052:
[----:B------:R-:W-:Y:S05]  /*34a0*/  BSYNC B2 ;  /* 0x0000000000027941 */ /* 0x000fea0003800000 */
.L_x_8051:
        /* <DEDUP_REMOVED lines=42> */
.L_x_8050:
[----:B------:R-:W-:Y:S05]  /*3750*/  BSYNC B1 ;  /* 0x0000000000017941 */ /* 0x000fea0003800000 */
.L_x_8049:
        /* <DEDUP_REMOVED lines=10> */
.L_x_8045:
[----:B------:R-:W-:Y:S05]  /*3800*/  BSYNC B0 ;  /* 0x0000000000007941 */ /* 0x000fea0003800000 */
.L_x_8044:
[----:B------:R-:W-:Y:S01]  /*3810*/  IMAD.MOV.U32 R99, RZ, RZ, 0x20 ;  /* 0x00000020ff637424 */ /* 0x000fe200078e00ff */
[----:B------:R-:W-:Y:S01]  /*3820*/  IADD3 R86, R98, 0x80, RZ ;  /* 0x0000008062567810 */ /* 0x000fe20007ffe0ff */
[----:B------:R-:W-:Y:S01]  /*3830*/  BSSY B0, `(.L_x_8053) ;  /* 0x000001c000007945 */ /* 0x000fe20003800000 */
[----:B------:R-:W-:Y:S01]  /*3840*/  IADD3 R84, R96, 0x80, RZ ;  /* 0x0000008060547810 */ /* 0x000fe20007ffe0ff */
[----:B------:R-:W-:-:S04]  /*3850*/  IMAD.WIDE.U32 R52, R98, R99, c[0x0][0x188] ;  /* 0x0000620062347625 */ /* 0x000fc800078e0063 */
[----:B------:R-:W-:Y:S01]  /*3860*/  @P2 IMAD.MOV.U32 R85, RZ, RZ, 0x10 ;  /* 0x00000010ff552424 */ /* 0x000fe200078e00ff */
[----:B------:R0:W-:Y:S01]  /*3870*/  STG.E.128 [R52.64], R44 ;  /* 0x0000002c34007986 */ /* 0x0001e2000c101d06 */
[----:B------:R-:W-:-:S03]  /*3880*/  @P0 IMAD.WIDE.U32 R54, R86, R99, c[0x0][0x180] ;  /* 0x0000600056360625 */ /* 0x000fc600078e0063 */
[----:B------:R0:W-:Y:S01]  /*3890*/  STG.E.128 [R52.64+0x10], R48 ;  /* 0x0000103034007986 */ /* 0x0001e2000c101d06 */
        /* <DEDUP_REMOVED lines=21> */
.L_x_8054:
[----:B------:R-:W-:Y:S05]  /*39f0*/  BSYNC B0 ;  /* 0x0000000000007941 */ /* 0x000fea0003800000 */
.L_x_8053:
[----:B0-----:R-:W-:Y:S01]  /*3a00*/  @P2 IMAD.WIDE.U32 R56, R84, R85, c[0x0][0x170] ;  /* 0x00005c0054382625 */ /* 0x001fe200078e0055 */
[----:B------:R-:W2:Y:S04]  /*3a10*/  @P0 LDG.E.128 R32, [R54.64] ;  /* 0x0000000636200981 */ /* 0x000ea8000c1e1d00 */
[----:B------:R0:W5:Y:S04]  /*3a20*/  @P2 LDG.E.128 R40, [R56.64] ;  /* 0x0000000638282981 */ /* 0x000168000c1e1d00 */
[----:B------:R0:W5:Y:S01]  /*3a30*/  @P0 LDG.E.128 R36, [R54.64+0x10] ;  /* 0x0000100636240981 */ /* 0x000162000c1e1d00 */
[----:B------:R-:W-:Y:S01]  /*3a40*/  @!P3 ISETP.NE.U32.AND P1, PT, RZ, c[0x0][0x180], PT ;  /* 0x00006000ff00ba0c */ /* 0x000fe20003f25070 */
[----:B------:R-:W-:Y:S01]  /*3a50*/  BSSY B0, `(.L_x_8055) ;  /* 0x000005a000007945 */ /* 0x000fe20003800000 */
[----:B------:R-:W-:-:S02]  /*3a60*/  @!P3 IMAD.MOV.U32 R58, RZ, RZ, R61 ;  /* 0x000000ffff3ab224 */ /* 0x000fc400078e003d */
[----:B------:R-:W-:-:S04]  /*3a70*/  @!P3 ISETP.NE.AND.EX P1, PT, RZ, c[0x0][0x184], PT, P1 ;  /* 0x00006100ff00ba0c */ /* 0x000fc80003f25310 */
        /* <DEDUP_REMOVED lines=14> */
.L_x_8058:
[----:B------:R-:W-:Y:S02]  /*3b60*/  IMAD.MOV.U32 R60, RZ, RZ, R102 ;  /* 0x000000ffff3c7224 */ /* 0x000fe400078e0066 */
.L_x_8059:
[----:B------:R-:W-:Y:S05]  /*3b70*/  BSYNC B1 ;  /* 0x0000000000017941 */ /* 0x000fea0003800000 */
.L_x_8057:
        /* <DEDUP_REMOVED lines=16> */
.L_x_8063:
[----:B------:R-:W-:Y:S05]  /*3c80*/  BSYNC B2 ;  /* 0x0000000000027941 */ /* 0x000fea0003800000 */
.L_x_8062:
        /* <DEDUP_REMOVED lines=43> */
.L_x_8061:
[----:B------:R-:W-:Y:S05]  /*3f40*/  BSYNC B1 ;  /* 0x0000000000017941 */ /* 0x000fea0003800000 */
.L_x_8060:
        /* <DEDUP_REMOVED lines=10> */
.L_x_8056:
[----:B0-----:R-:W-:Y:S05]  /*3ff0*/  BSYNC B0 ;  /* 0x0000000000007941 */ /* 0x001fea0003800000 */
.L_x_8055:
        /* <DEDUP_REMOVED lines=18> */
.L_x_8067:
[----:B------:R-:W-:Y:S02]  /*4120*/  IMAD.MOV.U32 R62, RZ, RZ, R102 ;  /* 0x000000ffff3e7224 */ /* 0x000fe400078e0066 */
.L_x_8068:
[----:B------:R-:W-:Y:S05]  /*4130*/  BSYNC B1 ;  /* 0x0000000000017941 */ /* 0x000fea0003800000 */
.L_x_8066:
        /* <DEDUP_REMOVED lines=16> */
.L_x_8072:
[----:B------:R-:W-:Y:S05]  /*4240*/  BSYNC B2 ;  /* 0x0000000000027941 */ /* 0x000fea0003800000 */
.L_x_8071:
        /* <DEDUP_REMOVED lines=43> */
.L_x_8070:
[----:B------:R-:W-:Y:S05]  /*4500*/  BSYNC B1 ;  /* 0x0000000000017941 */ /* 0x000fea0003800000 */
.L_x_8069:
        /* <DEDUP_REMOVED lines=10> */
.L_x_8065:
[----:B------:R-:W-:Y:S05]  /*45b0*/  BSYNC B0 ;  /* 0x0000000000007941 */ /* 0x000fea0003800000 */
.L_x_8064:
        /* <DEDUP_REMOVED lines=18> */
.L_x_8076:
[----:B------:R-:W-:Y:S02]  /*46e0*/  IMAD.MOV.U32 R62, RZ, RZ, R102 ;  /* 0x000000ffff3e7224 */ /* 0x000fe400078e0066 */
.L_x_8077:
[----:B------:R-:W-:Y:S05]  /*46f0*/  BSYNC B1 ;  /* 0x0000000000017941 */ /* 0x000fea0003800000 */
.L_x_8075:
        /* <DEDUP_REMOVED lines=16> */
.L_x_8081:
[----:B------:R-:W-:Y:S05]  /*4800*/  BSYNC B2 ;  /* 0x0000000000027941 */ /* 0x000fea0003800000 */
.L_x_8080:
        /* <DEDUP_REMOVED lines=43> */
.L_x_8079:
[----:B------:R-:W-:Y:S05]  /*4ac0*/  BSYNC B1 ;  /* 0x0000000000017941 */ /* 0x000fea0003800000 */
.L_x_8078:
        /* <DEDUP_REMOVED lines=10> */
.L_x_8074:
[----:B------:R-:W-:Y:S05]  /*4b70*/  BSYNC B0 ;  /* 0x0000000000007941 */ /* 0x000fea0003800000 */
.L_x_8073:
        /* <DEDUP_REMOVED lines=18> */
.L_x_8085:
[----:B------:R-:W-:Y:S02]  /*4ca0*/  IMAD.MOV.U32 R64, RZ, RZ, R102 ;  /* 0x000000ffff407224 */ /* 0x000fe400078e0066 */
.L_x_8086:
[----:B------:R-:W-:Y:S05]  /*4cb0*/  BSYNC B1 ;  /* 0x0000000000017941 */ /* 0x000fea0003800000 */
.L_x_8084:
        /* <DEDUP_REMOVED lines=16> */
.L_x_8090:
[----:B------:R-:W-:Y:S05]  /*4dc0*/  BSYNC B2 ;  /* 0x0000000000027941 */ /* 0x000fea0003800000 */
.L_x_8089:
        /* <DEDUP_REMOVED lines=42> */
[----:B------:R-:W-:Y:S02]  /*5070*/  LOP3.LUT R90, R105, UR26, R90, 0x96, !PT ;  /* 0x0000001a695a7c12 */ /* 0x000fe4000f8e965a */
.L_x_8088:
[----:B------:R-:W-:Y:S05]  /*5080*/  BSYNC B1 ;  /* 0x0000000000017941 */ /* 0x000fea0003800000 */
.L_x_8087:
        /* <DEDUP_REMOVED lines=10> */
.L_x_8083:
[----:B------:R-:W-:Y:S05]  /*5130*/  BSYNC B0 ;  /* 0x0000000000007941 */ /* 0x000fea0003800000 */
.L_x_8082:
        /* <DEDUP_REMOVED lines=18> */
.L_x_8094:
[----:B------:R-:W-:Y:S02]  /*5260*/  IMAD.MOV.U32 R64, RZ, RZ, R102 ;  /* 0x000000ffff407224 */ /* 0x000fe400078e0066 */
.L_x_8095:
[----:B------:R-:W-:Y:S05]  /*5270*/  BSYNC B1 ;  /* 0x0000000000017941 */ /* 0x000fea0003800000 */
.L_x_8093:
        /* <DEDUP_REMOVED lines=16> */
.L_x_8099:
[----:B------:R-:W-:Y:S05]  /*5380*/  BSYNC B2 ;  /* 0x0000000000027941 */ /* 0x000fea0003800000 */
.L_x_8098:
        /* <DEDUP_REMOVED lines=43> */
.L_x_8097:
[----:B------:R-:W-:Y:S05]  /*5640*/  BSYNC B1 ;  /* 0x0000000000017941 */ /* 0x000fea0003800000 */
.L_x_8096:
        /* <DEDUP_REMOVED lines=10> */
.L_x_8092:
[----:B------:R-:W-:Y:S05]  /*56f0*/  BSYNC B0 ;  /* 0x0000000000007941 */ /* 0x000fea0003800000 */
.L_x_8091:
        /* <DEDUP_REMOVED lines=18> */
.L_x_8103:
[----:B------:R-:W-:Y:S02]  /*5820*/  MOV R66, R102 ;  /* 0x0000006600427202 */ /* 0x000fe40000000f00 */
.L_x_8104:
[----:B------:R-:W-:Y:S05]  /*5830*/  BSYNC B1 ;  /* 0x0000000000017941 */ /* 0x000fea0003800000 */
.L_x_8102:
        /* <DEDUP_REMOVED lines=16> */
.L_x_8108:
[----:B------:R-:W-:Y:S05]  /*5940*/  BSYNC B2 ;  /* 0x0000000000027941 */ /* 0x000fea0003800000 */
.L_x_8107:
        /* <DEDUP_REMOVED lines=43> */
.L_x_8106:
[----:B------:R-:W-:Y:S05]  /*5c00*/  BSYNC B1 ;  /* 0x0000000000017941 */ /* 0x000fea0003800000 */
.L_x_8105:
        /* <DEDUP_REMOVED lines=10> */
.L_x_8101:
[----:B------:R-:W-:Y:S05]  /*5cb0*/  BSYNC B0 ;  /* 0x0000000000007941 */ /* 0x000fea0003800000 */
.L_x_8100:
        /* <DEDUP_REMOVED lines=18> */
.L_x_8112:
[----:B------:R-:W-:Y:S02]  /*5de0*/  IMAD.MOV.U32 R66, RZ, RZ, R102 ;  /* 0x000000ffff427224 */ /* 0x000fe400078e0066 */
.L_x_8113:
[----:B------:R-:W-:Y:S05]  /*5df0*/  BSYNC B1 ;  /* 0x0000000000017941 */ /* 0x000fea0003800000 */
.L_x_8111:
        /* <DEDUP_REMOVED lines=16> */
.L_x_8117:
[----:B------:R-:W-:Y:S05]  /*5f00*/  BSYNC B2 ;  /* 0x0000000000027941 */ /* 0x000fea0003800000 */
.L_x_8116:
        /* <DEDUP_REMOVED lines=43> */
.L_x_8115:
[----:B------:R-:W-:Y:S05]  /*61c0*/  BSYNC B1 ;  /* 0x0000000000017941 */ /* 0x000fea0003800000 */
.L_x_8114:
        /* <DEDUP_REMOVED lines=10> */
.L_x_8110:
[----:B------:R-:W-:Y:S05]  /*6270*/  BSYNC B0 ;  /* 0x0000000000007941 */ /* 0x000fea0003800000 */
.L_x_8109:
        /* <DEDUP_REMOVED lines=18> */
.L_x_8121:
[----:B------:R-:W-:Y:S02]  /*63a0*/  IMAD.MOV.U32 R85, RZ, RZ, R102 ;  /* 0x000000ffff557224 */ /* 0x000fe400078e0066 */
.L_x_8122:
[----:B------:R-:W-:Y:S05]  /*63b0*/  BSYNC B1 ;  /* 0x0000000000017941 */ /* 0x000fea0003800000 */
.L_x_8120:
        /* <DEDUP_REMOVED lines=16> */
.L_x_8126:
[----:B------:R-:W-:Y:S05]  /*64c0*/  BSYNC B2 ;  /* 0x0000000000027941 */ /* 0x000fea0003800000 */
.L_x_8125:
        /* <DEDUP_REMOVED lines=42> */
.L_x_8124:
[----:B------:R-:W-:Y:S05]  /*6770*/  BSYNC B1 ;  /* 0x0000000000017941 */ /* 0x000fea0003800000 */
.L_x_8123:
        /* <DEDUP_REMOVED lines=10> */
.L_x_8119:
[----:B------:R-:W-:Y:S05]  /*6820*/  BSYNC B0 ;  /* 0x0000000000007941 */ /* 0x000fea0003800000 */
.L_x_8118:
[-C--:B------:R-:W-:Y:S01]  /*6830*/  IMAD.WIDE.U32 R60, R86, R99.reuse, c[0x0][0x188] ;  /* 0x00006200563c7625 */ /* 0x080fe200078e0063 */
[----:B------:R-:W-:Y:S01]  /*6840*/  IADD3 R98, R98, 0x100, RZ ;  /* 0x0000010062627810 */ /* 0x000fe20007ffe0ff */
[----:B------:R-:W-:Y:S01]  /*6850*/  BSSY B0, `(.L_x_8127) ;  /* 0x000001b000007945 */ /* 0x000fe20003800000 */
[----:B------:R-:W-:Y:S02]  /*6860*/  IADD3 R96, R96, 0x100, RZ ;  /* 0x0000010060607810 */ /* 0x000fe40007ffe0ff */
[----:B------:R0:W-:Y:S01]  /*6870*/  STG.E.128 [R60.64], R52 ;  /* 0x000000343c007986 */ /* 0x0001e2000c101d06 */
[----:B------:R-:W-:Y:S01]  /*6880*/  @P2 MOV R105, 0x10 ;  /* 0x0000001000692802 */ /* 0x000fe20000000f00 */
[----:B------:R-:W-:Y:S02]  /*6890*/  @P0 IMAD.WIDE.U32 R66, R98, R99, c[0x0][0x180] ;  /* 0x0000600062420625 */ /* 0x000fe400078e0063 */
[----:B------:R0:W-:Y:S01]  /*68a0*/  STG.E.128 [R60.64+0x10], R56 ;  /* 0x000010383c007986 */ /* 0x0001e2000c101d06 */
[----:B------:R-:W-:Y:S05]  /*68b0*/  @!P2 BRA `(.L_x_8128) ;  /* 0x000001400000a947 */ /* 0x000fea0003800000 */
[----:B0-----:R-:W-:Y:S01]  /*68c0*/  IMAD.U32 R61, R94, 0x10000, RZ ;  /* 0x000100005e3d7824 */ /* 0x001fe200078e00ff */
[----:B------:R-:W-:Y:S01]  /*68d0*/  LOP3.LUT R60, R103, 0xffff, RZ, 0xc0, !PT ;  /* 0x0000ffff673c7812 */ /* 0x000fe200078ec0ff */
[----:B------:R-:W-:Y:S01]  /*68e0*/  IMAD.MOV.U32 R101, RZ, RZ, 0x8 ;  /* 0x00000008ff657424 */ /* 0x000fe200078e00ff */
[----:B------:R-:W-:-:S02]  /*68f0*/  PRMT R63, R93, 0x7104, RZ ;  /* 0x000071045d3f7816 */ /* 0x000fc400000000ff */
[----:B------:R-:W-:Y:S02]  /*6900*/  LOP3.LUT R61, R61, 0xff0000, RZ, 0xc0, !PT ;  /* 0x00ff00003d3d7812 */ /* 0x000fe400078ec0ff */
[----:B------:R-:W-:Y:S02]  /*6910*/  LOP3.LUT R64, R83, 0xff, RZ, 0xc0, !PT ;  /* 0x000000ff53407812 */ /* 0x000fe400078ec0ff */
[----:B------:R-:W-:Y:S02]  /*6920*/  PRMT R60, R61, 0x4210, R60 ;  /* 0x000042103d3c7816 */ /* 0x000fe4000000003c */
        /* <DEDUP_REMOVED lines=13> */
.L_x_8128:
[----:B------:R-:W-:Y:S05]  /*6a00*/  BSYNC B0 ;  /* 0x0000000000007941 */ /* 0x000fea0003800000 */
.L_x_8127:
        /* <DEDUP_REMOVED lines=22> */
.L_x_8132:
[----:B------:R-:W-:Y:S02]  /*6b70*/  IMAD.MOV.U32 R84, RZ, RZ, R102 ;  /* 0x000000ffff547224 */ /* 0x000fe400078e0066 */
.L_x_8133:
[----:B------:R-:W-:Y:S05]  /*6b80*/  BSYNC B1 ;  /* 0x0000000000017941 */ /* 0x000fea0003800000 */
.L_x_8131:
        /* <DEDUP_REMOVED lines=16> */
.L_x_8137:
[----:B------:R-:W-:Y:S05]  /*6c90*/  BSYNC B2 ;  /* 0x0000000000027941 */ /* 0x000fea0003800000 */
.L_x_8136:
        /* <DEDUP_REMOVED lines=43> */
.L_x_8135:
[----:B------:R-:W-:Y:S05]  /*6f50*/  BSYNC B1 ;  /* 0x0000000000017941 */ /* 0x000fea0003800000 */
.L_x_8134:
        /* <DEDUP_REMOVED lines=10> */
.L_x_8130:
[----:B0-----:R-:W-:Y:S05]  /*7000*/  BSYNC B0 ;  /* 0x0000000000007941 */ /* 0x001fea0003800000 */
.L_x_8129:
        /* <DEDUP_REMOVED lines=18> */
.L_x_8141:
[----:B------:R-:W-:Y:S02]  /*7130*/  IMAD.MOV.U32 R86, RZ, RZ, R102 ;  /* 0x000000ffff567224 */ /* 0x000fe400078e0066 */
.L_x_8142:
[----:B------:R-:W-:Y:S05]  /*7140*/  BSYNC B1 ;  /* 0x0000000000017941 */ /* 0x000fea0003800000 */
.L_x_8140:
        /* <DEDUP_REMOVED lines=16> */
.L_x_8146:
[----:B------:R-:W-:Y:S05]  /*7250*/  BSYNC B2 ;  /* 0x0000000000027941 */ /* 0x000fea0003800000 */
.L_x_8145:
        /* <DEDUP_REMOVED lines=43> */
.L_x_8144:
[----:B------:R-:W-:Y:S05]  /*7510*/  BSYNC B1 ;  /* 0x0000000000017941 */ /* 0x000fea0003800000 */
.L_x_8143:
        /* <DEDUP_REMOVED lines=10> */
.L_x_8139:
[----:B------:R-:W-:Y:S05]  /*75c0*/  BSYNC B0 ;  /* 0x0000000000007941 */ /* 0x000fea0003800000 */
.L_x_8138:
        /* <DEDUP_REMOVED lines=18> */
.L_x_8150:
[----:B------:R-:W-:Y:S02]  /*76f0*/  IMAD.MOV.U32 R86, RZ, RZ, R102 ;  /* 0x000000ffff567224 */ /* 0x000fe400078e0066 */
.L_x_8151:
[----:B------:R-:W-:Y:S05]  /*7700*/  BSYNC B1 ;  /* 0x0000000000017941 */ /* 0x000fea0003800000 */
.L_x_8149:
        /* <DEDUP_REMOVED lines=16> */
.L_x_8155:
[----:B------:R-:W-:Y:S05]  /*7810*/  BSYNC B2 ;  /* 0x0000000000027941 */ /* 0x000fea0003800000 */
.L_x_8154:
        /* <DEDUP_REMOVED lines=43> */
.L_x_8153:
[----:B------:R-:W-:Y:S05]  /*7ad0*/  BSYNC B1 ;  /* 0x0000000000017941 */ /* 0x000fea0003800000 */
.L_x_8152:
[----:B------:R-:W0:Y:S01]  /*7ae0*/  I2F.U32 R62, R86 ;  /* 0x00000056003e7306 */ /* 0x000e220000201000 */
[----:B------:R-:W-:-:S10]  /*7af0*/  HFMA2.MMA R63, -RZ, RZ, 0.1171875, 0 ;  /* 0x2f800000ff3f7435 */ /* 0x000fd400000001ff */
        /* <DEDUP_REMOVED lines=8> */
.L_x_8148:
[----:B------:R-:W-:Y:S05]  /*7b80*/  BSYNC B0 ;  /* 0x0000000000007941 */ /* 0x000fea0003800000 */
.L_x_8147:
        /* <DEDUP_REMOVED lines=18> */
.L_x_8159:
[----:B------:R-:W-:Y:S02]  /*7cb0*/  MOV R88, R102 ;  /* 0x0000006600587202 */ /* 0x000fe40000000f00 */
.L_x_8160:
[----:B------:R-:W-:Y:S05]  /*7cc0*/  BSYNC B1 ;  /* 0x0000000000017941 */ /* 0x000fea0003800000 */
.L_x_8158:
        /* <DEDUP_REMOVED lines=16> */
.L_x_8164:
[----:B------:R-:W-:Y:S05]  /*7dd0*/  BSYNC B2 ;  /* 0x0000000000027941 */ /* 0x000fea0003800000 */
.L_x_8163:
        /* <DEDUP_REMOVED lines=43> */
.L_x_8162:
[----:B------:R-:W-:Y:S05]  /*8090*/  BSYNC B1 ;  /* 0x0000000000017941 */ /* 0x000fea0003800000 */
.L_x_8161:
        /* <DEDUP_REMOVED lines=10> */
.L_x_8157:
[----:B------:R-:W-:Y:S05]  /*8140*/  BSYNC B0 ;  /* 0x0000000000007941 */ /* 0x000fea0003800000 */
.L_x_8156:
        /* <DEDUP_REMOVED lines=18> */
.L_x_8168:
[----:B------:R-:W-:Y:S02]  /*8270*/  IMAD.MOV.U32 R88, RZ, RZ, R102 ;  /* 0x000000ffff587224 */ /* 0x000fe400078e0066 */
.L_x_8169:
[----:B------:R-:W-:Y:S05]  /*8280*/  BSYNC B1 ;  /* 0x0000000000017941 */ /* 0x000fea0003800000 */
.L_x_8167:
        /* <DEDUP_REMOVED lines=16> */
.L_x_8173:
[----:B------:R-:W-:Y:S05]  /*8390*/  BSYNC B2 ;  /* 0x0000000000027941 */ /* 0x000fea0003800000 */
.L_x_8172:
        /* <DEDUP_REMOVED lines=43> */
.L_x_8171:
[----:B------:R-:W-:Y:S05]  /*8650*/  BSYNC B1 ;  /* 0x0000000000017941 */ /* 0x000fea0003800000 */
.L_x_8170:
        /* <DEDUP_REMOVED lines=10> */
.L_x_8166:
[----:B------:R-:W-:Y:S05]  /*8700*/  BSYNC B0 ;  /* 0x0000000000007941 */ /* 0x000fea0003800000 */
.L_x_8165:
        /* <DEDUP_REMOVED lines=18> */
.L_x_8177:
[----:B------:R-:W-:Y:S02]  /*8830*/  IMAD.MOV.U32 R100, RZ, RZ, R102 ;  /* 0x000000ffff647224 */ /* 0x000fe400078e0066 */
.L_x_8178:
[----:B------:R-:W-:Y:S05]  /*8840*/  BSYNC B1 ;  /* 0x0000000000017941 */ /* 0x000fea0003800000 */
.L_x_8176:
        /* <DEDUP_REMOVED lines=16> */
.L_x_8182:
[----:B------:R-:W-:Y:S05]  /*8950*/  BSYNC B2 ;  /* 0x0000000000027941 */ /* 0x000fea0003800000 */
.L_x_8181:
        /* <DEDUP_REMOVED lines=43> */
.L_x_8180:
[----:B------:R-:W-:Y:S05]  /*8c10*/  BSYNC B1 ;  /* 0x0000000000017941 */ /* 0x000fea0003800000 */
.L_x_8179:
        /* <DEDUP_REMOVED lines=10> */
.L_x_8175:
[----:B------:R-:W-:Y:S05]  /*8cc0*/  BSYNC B0 ;  /* 0x0000000000007941 */ /* 0x000fea0003800000 */
.L_x_8174:
        /* <DEDUP_REMOVED lines=18> */
.L_x_8186:
[----:B------:R-:W-:Y:S02]  /*8df0*/  IMAD.MOV.U32 R100, RZ, RZ, R102 ;  /* 0x000000ffff647224 */ /* 0x000fe400078e0066 */
.L_x_8187:
[----:B------:R-:W-:Y:S05]  /*8e00*/  BSYNC B1 ;  /* 0x0000000000017941 */ /* 0x000fea0003800000 */
.L_x_8185:
        /* <DEDUP_REMOVED lines=16> */
.L_x_8191:
[----:B------:R-:W-:Y:S05]  /*8f10*/  BSYNC B2 ;  /* 0x0000000000027941 */ /* 0x000fea0003800000 */
.L_x_8190:
        /* <DEDUP_REMOVED lines=43> */
.L_x_8189:
[----:B------:R-:W-:Y:S05]  /*91d0*/  BSYNC B1 ;  /* 0x0000000000017941 */ /* 0x000fea0003800000 */
.L_x_8188:
        /* <DEDUP_REMOVED lines=10> */
.L_x_8184:
[----:B------:R-:W-:Y:S05]  /*9280*/  BSYNC B0 ;  /* 0x0000000000007941 */ /* 0x000fea0003800000 */
.L_x_8183:
        /* <DEDUP_REMOVED lines=18> */
.L_x_8195:
[----:B------:R-:W-:Y:S02]  /*93b0*/  IMAD.MOV.U32 R100, RZ, RZ, R102 ;  /* 0x000000ffff647224 */ /* 0x000fe400078e0066 */
.L_x_8196:
[----:B------:R-:W-:Y:S05]  /*93c0*/  BSYNC B1 ;  /* 0x0000000000017941 */ /* 0x000fea0003800000 */
.L_x_8194:
        /* <DEDUP_REMOVED lines=16> */
.L_x_8200:
[----:B------:R-:W-:Y:S05]  /*94d0*/  BSYNC B2 ;  /* 0x0000000000027941 */ /* 0x000fea0003800000 */
.L_x_8199:
        /* <DEDUP_REMOVED lines=44> */
.L_x_8198:
[----:B------:R-:W-:Y:S05]  /*97a0*/  BSYNC B1 ;  /* 0x0000000000017941 */ /* 0x000fea0003800000 */
.L_x_8197:
        /* <DEDUP_REMOVED lines=10> */
.L_x_8193:
[----:B------:R-:W-:Y:S05]  /*9850*/  BSYNC B0 ;  /* 0x0000000000007941 */ /* 0x000fea0003800000 */
.L_x_8192:
[----:B------:R-:W-:Y:S01]  /*9860*/  FADD.FTZ R84, RZ, R44 ;  /* 0x0000002cff547221 */ /* 0x000fe20000010000 */
[----:B------:R-:W-:Y:S01]  /*9870*/  SHF.R.U32.HI R100, RZ, 0x5, R0 ;  /* 0x00000005ff647819 */ /* 0x000fe20000011600 */
[----:B------:R-:W-:Y:S01]  /*9880*/  IMAD.WIDE.U32 R98, R98, R99, c[0x0][0x188] ;  /* 0x0000620062627625 */ /* 0x000fe200078e0063 */
[----:B------:R-:W-:Y:S01]  /*9890*/  BSSY B0, `(.L_x_8201) ;  /* 0x0000031000007945 */ /* 0x000fe20003800000 */
[----:B------:R-:W-:Y:S02]  /*98a0*/  LOP3.LUT P0, RZ, R0, 0x1f, RZ, 0xc0, !PT ;  /* 0x0000001f00ff7812 */ /* 0x000fe4000780c0ff */
[----:B------:R-:W-:Y:S01]  /*98b0*/  FADD.FTZ R85, R84, R45 ;  /* 0x0000002d54557221 */ /* 0x000fe20000010000 */
[----:B------:R0:W-:Y:S01]  /*98c0*/  STG.E.128 [R98.64], R60 ;  /* 0x0000003c62007986 */ /* 0x0001e2000c101d06 */
[----:B------:R-:W-:Y:S02]  /*98d0*/  LOP3.LUT P1, RZ, R73, 0xff, RZ, 0xc0, !PT ;  /* 0x000000ff49ff7812 */ /* 0x000fe4000782c0ff */
[----:B------:R-:W-:Y:S01]  /*98e0*/  FADD.FTZ R84, R85, R46 ;  /* 0x0000002e55547221 */ /* 0x000fe20000010000 */
[----:B------:R0:W-:Y:S01]  /*98f0*/  STG.E.128 [R98.64+0x10], R64 ;  /* 0x0000104062007986 */ /* 0x0001e2000c101d06 */
[----:B------:R-:W-:-:S02]  /*9900*/  LOP3.LUT R100, R100, 0x7fffffc, RZ, 0xc0, !PT ;  /* 0x07fffffc64647812 */ /* 0x000fc400078ec0ff */
        /* <DEDUP_REMOVED lines=41> */
.L_x_8202:
[----:B0-----:R-:W-:Y:S05]  /*9ba0*/  BSYNC B0 ;  /* 0x0000000000007941 */ /* 0x001fea0003800000 */
.L_x_8201:
[----:B------:R-:W-:Y:S01]  /*9bb0*/  @!P1 IADD3 R100, R100, 0x4, RZ ;  /* 0x0000000464649810 */ /* 0x000fe20007ffe0ff */
[----:B------:R-:W-:Y:S01]  /*9bc0*/  FADD.FTZ R96, R106, R67 ;  /* 0x000000436a607221 */ /* 0x000fe20000010000 */
[----:B------:R-:W-:Y:S05]  /*9bd0*/  BRA.DIV ~URZ, `(.L_x_8203) ;  /* 0x000010b27f007947 */ /* 0x000fea000b800000 */
[----:B------:R0:W1:Y:S02]  /*9be0*/  SHFL.BFLY PT, R84, R96, 0x1, 0x1f ;  /* 0x0c201f0060547f89 */ /* 0x00006400000e0000 */
.L_x_8209:
        /* <DEDUP_REMOVED lines=68> */
.L_x_8210:
        /* <DEDUP_REMOVED lines=24> */
[----:B0-----:R-:W-:Y:S01]  /*a1b0*/  IMAD.IADD R86, R96, 0x1, R109 ;  /* 0x0000000160567824 */ /* 0x001fe200078e026d */
        /* <DEDUP_REMOVED lines=16> */
[----:B-1----:R-:W-:Y:S01]  /*a2c0*/  MOV R86, c[0x0][0x1e0] ;  /* 0x0000780000567a02 */ /* 0x002fe20000000f00 */
[----:B0-----:R-:W-:Y:S02]  /*a2d0*/  FADD.FTZ R96, R107, -R84 ;  /* 0x800000546b607221 */ /* 0x001fe40000010000 */
[----:B------:R-:W-:Y:S02]  /*a2e0*/  FMUL.FTZ R84, R84, R109 ;  /* 0x0000006d54547220 */ /* 0x000fe40000410000 */
[----:B------:R-:W-:-:S02]  /*a2f0*/  FMUL.FTZ R99, R96, R96 ;  /* 0x0000006060637220 */ /* 0x000fc40000410000 */
        /* <DEDUP_REMOVED lines=26> */
[C---:B------:R-:W-:Y:S02]  /*a4a0*/  FADD.FTZ R106, -R84.reuse, R54 ;  /* 0x00000036546a7221 */ /* 0x040fe40000010100 */
        /* <DEDUP_REMOVED lines=9> */
[C---:B------:R-:W-:Y:S02]  /*a540*/  FADD.FTZ R118, -R84.reuse, R60 ;  /* 0x0000003c54767221 */ /* 0x040fe40000010100 */
        /* <DEDUP_REMOVED lines=19> */
[----:B------:R-:W-:Y:S02]  /*a680*/  FADD.FTZ R84, -R84, R67 ;  /* 0x0000004354547221 */ /* 0x000fe40000010100 */
[----:B------:R-:W-:-:S02]  /*a690*/  FMUL.FTZ R67, R89, R96 ;  /* 0x0000006059437220 */ /* 0x000fc40000410000 */
[----:B------:R-:W-:Y:S02]  /*a6a0*/  FMUL.FTZ R85, R89, R116 ;  /* 0x0000007459557220 */ /* 0x000fe40000410000 */
        /* <DEDUP_REMOVED lines=23> */
[----:B------:R-:W-:-:S02]  /*a820*/  FMUL.FTZ R52, R89, R84 ;  /* 0x0000005459347220 */ /* 0x000fc40000410000 */
[----:B------:R-:W-:Y:S02]  /*a830*/  IMAD R95, R95, c[0x0][0x168], RZ ;  /* 0x00005a005f5f7a24 */ /* 0x000fe400078e02ff */
[----:B------:R-:W-:Y:S01]  /*a840*/  FFMA.FTZ R55, R44, R55, R11 ;  /* 0x000000372c377223 */ /* 0x000fe2000001000b */
[----:B------:R-:W-:Y:S01]  /*a850*/  PRMT R44, RZ, 0x7610, R24 ;  /* 0x00007610ff2c7816 */ /* 0x000fe20000000018 */
[C---:B------:R-:W-:Y:S01]  /*a860*/  FMUL.FTZ R49, R89.reuse, R49 ;  /* 0x0000003159317220 */ /* 0x040fe20000410000 */
[----:B------:R-:W-:Y:S01]  /*a870*/  SHF.R.S32.HI R84, RZ, 0x1f, R95 ;  /* 0x0000001fff547819 */ /* 0x000fe2000001145f */
[----:B------:R-:W-:Y:S02]  /*a880*/  FMUL.FTZ R62, R89, R46 ;  /* 0x0000002e593e7220 */ /* 0x000fe40000410000 */
[----:B------:R-:W-:Y:S01]  /*a890*/  FFMA.FTZ R56, R45, R44, R12 ;  /* 0x0000002c2d387223 */ /* 0x000fe2000001000c */
[----:B------:R-:W-:Y:S01]  /*a8a0*/  PRMT R44, RZ, 0x5410, R23 ;  /* 0x00005410ff2c7816 */ /* 0x000fe20000000017 */
[----:B------:R-:W-:Y:S01]  /*a8b0*/  FMUL.FTZ R47, R89, R122 ;  /* 0x0000007a592f7220 */ /* 0x000fe20000410000 */
[----:B------:R-:W-:Y:S01]  /*a8c0*/  LEA.HI R84, R84, R95, RZ, 0x3 ;  /* 0x0000005f54547211 */ /* 0x000fe200078f18ff */
[----:B------:R-:W-:Y:S01]  /*a8d0*/  FFMA.FTZ R62, R62, R66, R5 ;  /* 0x000000423e3e7223 */ /* 0x000fe20000010005 */
[----:B------:R-:W-:Y:S01]  /*a8e0*/  PRMT R66, RZ, 0x7610, R29 ;  /* 0x00007610ff427816 */ /* 0x000fe2000000001d */
[----:B------:R-:W-:Y:S01]  /*a8f0*/  FFMA.FTZ R97, R51, R44, R78 ;  /* 0x0000002c33617223 */ /* 0x000fe2000001004e */
[----:B------:R-:W-:Y:S01]  /*a900*/  PRMT R44, RZ, 0x7610, R23 ;  /* 0x00007610ff2c7816 */ /* 0x000fe20000000017 */
[C---:B------:R-:W-:Y:S01]  /*a910*/  FMUL.FTZ R65, R89.reuse, R88 ;  /* 0x0000005859417220 */ /* 0x040fe20000410000 */
[----:B------:R-:W-:Y:S01]  /*a920*/  LOP3.LUT R45, R0, 0x7f, RZ, 0xc0, !PT ;  /* 0x0000007f002d7812 */ /* 0x000fe200078ec0ff */
[----:B------:R-:W-:-:S02]  /*a930*/  FMUL.FTZ R48, R89, R124 ;  /* 0x0000007c59307220 */ /* 0x000fc40000410000 */
[----:B------:R-:W-:Y:S01]  /*a940*/  FFMA.FTZ R98, R52, R44, R79 ;  /* 0x0000002c34627223 */ /* 0x000fe2000001004f */
[----:B------:R-:W-:Y:S01]  /*a950*/  PRMT R44, RZ, 0x5410, R22 ;  /* 0x00005410ff2c7816 */ /* 0x000fe20000000016 */
[----:B------:R-:W-:Y:S01]  /*a960*/  FFMA.FTZ R65, R65, R66, R6 ;  /* 0x0000004241417223 */ /* 0x000fe20000010006 */
[----:B------:R-:W-:Y:S01]  /*a970*/  PRMT R66, RZ, 0x5410, R28 ;  /* 0x00005410ff427816 */ /* 0x000fe2000000001c */
[----:B------:R-:W-:Y:S01]  /*a980*/  FMUL.FTZ R114, R89, R114 ;  /* 0x0000007259727220 */ /* 0x000fe20000410000 */
[----:B------:R-:W-:Y:S01]  /*a990*/  LEA.HI.SX32 R84, R84, R45, 0x1d ;  /* 0x0000002d54547211 */ /* 0x000fe200078feaff */
[----:B------:R-:W-:Y:S01]  /*a9a0*/  FFMA.FTZ R95, R49, R44, R76 ;  /* 0x0000002c315f7223 */ /* 0x000fe2000001004c */
[----:B------:R-:W-:Y:S01]  /*a9b0*/  PRMT R44, RZ, 0x7610, R22 ;  /* 0x00007610ff2c7816 */ /* 0x000fe20000000016 */
[----:B------:R-:W-:Y:S01]  /*a9c0*/  FMUL.FTZ R46, R89, R118 ;  /* 0x00000076592e7220 */ /* 0x000fe20000410000 */
[----:B------:R-:W-:Y:S01]  /*a9d0*/  F2FP.BF16.PACK_AB R45, R65, R62 ;  /* 0x0000003e412d723e */ /* 0x000fe200000010ff */
[----:B------:R-:W-:Y:S01]  /*a9e0*/  FMUL.FTZ R53, R89, R120 ;  /* 0x0000007859357220 */ /* 0x000fe20000410000 */
[----:B------:R-:W-:Y:S01]  /*a9f0*/  F2FP.BF16.PACK_AB R49, R86, R63 ;  /* 0x0000003f5631723e */ /* 0x000fe200000010ff */
        /* <DEDUP_REMOVED lines=13> */
[----:B------:R-:W-:-:S02]  /*aad0*/  F2FP.BF16.PACK_AB R48, R56, R55 ;  /* 0x000000373830723e */ /* 0x000fc400000010ff */
[----:B------:R-:W-:Y:S01]  /*aae0*/  IADD3 R56, R84, 0x100, RZ ;  /* 0x0000010054387810 */ /* 0x000fe20007ffe0ff */
[----:B------:R-:W-:Y:S01]  /*aaf0*/  FFMA.FTZ R52, R46, R44, R19 ;  /* 0x0000002c2e347223 */ /* 0x000fe20000010013 */
[----:B------:R-:W-:Y:S02]  /*ab00*/  PRMT R44, RZ, 0x7610, R20 ;  /* 0x00007610ff2c7816 */ /* 0x000fe40000000014 */
[----:B------:R-:W-:Y:S02]  /*ab10*/  F2FP.BF16.PACK_AB R46, R61, R60 ;  /* 0x0000003c3d2e723e */ /* 0x000fe400000010ff */
[----:B------:R-:W-:Y:S01]  /*ab20*/  F2FP.BF16.PACK_AB R51, R67, R66 ;  /* 0x000000424333723e */ /* 0x000fe200000010ff */
[----:B------:R-:W-:Y:S01]  /*ab30*/  FFMA.FTZ R87, R53, R44, R68 ;  /* 0x0000002c35577223 */ /* 0x000fe20000010044 */
[----:B------:R-:W-:Y:S01]  /*ab40*/  F2FP.BF16.PACK_AB R44, R57, R58 ;  /* 0x0000003a392c723e */ /* 0x000fe200000010ff */
[----:B------:R-:W-:Y:S01]  /*ab50*/  IMAD.MOV.U32 R57, RZ, RZ, 0x10 ;  /* 0x00000010ff397424 */ /* 0x000fe200078e00ff */
[----:B------:R-:W-:-:S02]  /*ab60*/  IADD3 R58, R84, 0x80, RZ ;  /* 0x00000080543a7810 */ /* 0x000fc40007ffe0ff */
[----:B------:R-:W-:Y:S01]  /*ab70*/  F2FP.BF16.PACK_AB R55, R98, R97 ;  /* 0x000000616237723e */ /* 0x000fe200000010ff */
[----:B------:R-:W-:Y:S01]  /*ab80*/  IMAD.WIDE.U32 R60, R84, R57, c[0x0][0x208] ;  /* 0x00008200543c7625 */ /* 0x000fe200078e0039 */
[----:B------:R-:W-:Y:S02]  /*ab90*/  F2FP.BF16.PACK_AB R54, R96, R95 ;  /* 0x0000005f6036723e */ /* 0x000fe400000010ff */
[----:B------:R-:W-:Y:S01]  /*aba0*/  F2FP.BF16.PACK_AB R53, R89, R88 ;  /* 0x000000585935723e */ /* 0x000fe200000010ff */
[-C--:B------:R-:W-:Y:S01]  /*abb0*/  IMAD.WIDE.U32 R58, R58, R57.reuse, c[0x0][0x208] ;  /* 0x000082003a3a7625 */ /* 0x080fe200078e0039 */
[----:B------:R-:W-:Y:S01]  /*abc0*/  F2FP.BF16.PACK_AB R52, R87, R52 ;  /* 0x000000345734723e */ /* 0x000fe200000010ff */
[----:B------:R0:W-:Y:S02]  /*abd0*/  STG.E.128 [R60.64], R44 ;  /* 0x0000002c3c007986 */ /* 0x0001e4000c101d06 */
[----:B------:R-:W-:Y:S02]  /*abe0*/  IMAD.WIDE.U32 R56, R56, R57, c[0x0][0x208] ;  /* 0x0000820038387625 */ /* 0x000fe400078e0039 */
[----:B------:R0:W-:Y:S04]  /*abf0*/  STG.E.128 [R58.64], R48 ;  /* 0x000000303a007986 */ /* 0x0001e8000c101d06 */
[----:B------:R0:W-:Y:S02]  /*ac00*/  STG.E.128 [R56.64], R52 ;  /* 0x0000003438007986 */ /* 0x0001e4000c101d06 */
.L_x_8206:
[----:B-1----:R-:W-:Y:S05]  /*ac10*/  BSYNC B0 ;  /* 0x0000000000007941 */ /* 0x002fea0003800000 */
.L_x_8205:
[----:B------:R-:W-:Y:S02]  /*ac20*/  IADD3 R2, R2, c[0x0][0x160], RZ ;  /* 0x0000580002027a10 */ /* 0x000fe40007ffe0ff */
[----:B------:R-:W-:-:S02]  /*ac30*/  LOP3.LUT P1, RZ, R73, 0xff, RZ, 0xc0, !PT ;  /* 0x000000ff49ff7812 */ /* 0x000fc4000782c0ff */
[----:B------:R-:W-:Y:S02]  /*ac40*/  ISETP.GE.AND P0, PT, R2, c[0x0][0x164], PT ;  /* 0x0000590002007a0c */ /* 0x000fe40003f06270 */
[----:B------:R-:W-:-:S11]  /*ac50*/  SEL R73, RZ, 0x1, P1 ;  /* 0x00000001ff497807 */ /* 0x000fd60000800000 */
[----:B0-----:R-:W-:Y:S01]  /*ac60*/  @P0 CALL.REL.NOINC `(.L_x_8207) ;  /* 0x0000001000000944 */ /* 0x001fe20003c00000 */
[----:B------:R-:W-:Y:S05]  /*ac70*/  BRA `(.L_x_8208) ;  /* 0xffff5be000007947 */ /* 0x000fea000383ffff */
.L_x_8207:
[----:B------:R-:W-:Y:S05]  /*ac80*/  EXIT ;  /* 0x000000000000794d */ /* 0x000fea0003800000 */
.L_x_8203:
[----:B------:R-:W-:Y:S01]  /*ac90*/  IMAD.MOV.U32 R89, RZ, RZ, 0x1 ;  /* 0x00000001ff597424 */ /* 0x000fe200078e00ff */
[----:B------:R-:W-:Y:S01]  /*aca0*/  MOV R86, 0xace0 ;  /* 0x0000ace000567802 */ /* 0x000fe20000000f00 */
[----:B------:R-:W-:Y:S02]  /*acb0*/  IMAD.MOV.U32 R85, RZ, RZ, 0x1f ;  /* 0x0000001fff557424 */ /* 0x000fe400078e00ff */
[----:B------:R-:W-:Y:S02]  /*acc0*/  IMAD.MOV.U32 R88, RZ, RZ, -0x1 ;  /* 0xffffffffff587424 */ /* 0x000fe400078e00ff */
[----:B------:R-:W-:Y:S05]  /*acd0*/  CALL.REL.NOINC `($__internal_59_$__cuda_sm70_shflsync_bfly_p) ;  /* 0x0000069000007944 */ /* 0x000fea0003c00000 */
[----:B-1----:R-:W-:Y:S01]  /*ace0*/  MOV R84, R89 ;  /* 0x0000005900547202 */ /* 0x002fe20000000f00 */
[----:B0-----:R-:W-:Y:S05]  /*acf0*/  BRA `(.L_x_8209) ;  /* 0xffffeef000007947 */ /* 0x001fea000383ffff */
.L_x_8204:
[----:B------:R-:W-:Y:S01]  /*ad00*/  IMAD.MOV.U32 R89, RZ, RZ, 0x2 ;  /* 0x00000002ff597424 */ /* 0x000fe200078e00ff */
[----:B------:R-:W-:Y:S01]  /*ad10*/  MOV R86, 0xad50 ;  /* 0x0000ad5000567802 */ /* 0x000fe20000000f00 */
[----:B------:R-:W-:Y:S02]  /*ad20*/  IMAD.MOV.U32 R85, RZ, RZ, 0x1f ;  /* 0x0000001fff557424 */ /* 0x000fe400078e00ff */
[----:B------:R-:W-:Y:S02]  /*ad30*/  IMAD.MOV.U32 R88, RZ, RZ, -0x1 ;  /* 0xffffffffff587424 */ /* 0x000fe400078e00ff */
[----:B------:R-:W-:Y:S05]  /*ad40*/  CALL.REL.NOINC `($__internal_59_$__cuda_sm70_shflsync_bfly_p) ;  /* 0x0000062000007944 */ /* 0x000fea0003c00000 */
[----:B0-----:R-:W-:Y:S01]  /*ad50*/  HFMA2.MMA R85, -RZ, RZ, 0, 1.847743988037109375e-06 ;  /* 0x0000001fff557435 */ /* 0x001fe200000001ff */
[----:B-1----:R-:W-:Y:S01]  /*ad60*/  FADD.FTZ R96, R96, R89 ;  /* 0x0000005960607221 */ /* 0x002fe20000010000 */
[----:B------:R-:W-:Y:S01]  /*ad70*/  MOV R86, 0xadb0 ;  /* 0x0000adb000567802 */ /* 0x000fe20000000f00 */
[----:B------:R-:W-:-:S02]  /*ad80*/  IMAD.MOV.U32 R89, RZ, RZ, 0x4 ;  /* 0x00000004ff597424 */ /* 0x000fc400078e00ff */
[----:B------:R-:W-:Y:S02]  /*ad90*/  IMAD.MOV.U32 R88, RZ, RZ, -0x1 ;  /* 0xffffffffff587424 */ /* 0x000fe400078e00ff */
[----:B------:R-:W-:Y:S05]  /*ada0*/  CALL.REL.NOINC `($__internal_59_$__cuda_sm70_shflsync_bfly_p) ;  /* 0x000005c000007944 */ /* 0x000fea0003c00000 */
[----:B01----:R-:W-:Y:S01]  /*adb0*/  FADD.FTZ R96, R96, R89 ;  /* 0x0000005960607221 */ /* 0x003fe20000010000 */
[----:B------:R-:W-:Y:S01]  /*adc0*/  MOV R86, 0xae10 ;  /* 0x0000ae1000567802 */ /* 0x000fe20000000f00 */
[----:B------:R-:W-:Y:S02]  /*add0*/  IMAD.MOV.U32 R89, RZ, RZ, 0x8 ;  /* 0x00000008ff597424 */ /* 0x000fe400078e00ff */
[----:B------:R-:W-:Y:S02]  /*ade0*/  IMAD.MOV.U32 R85, RZ, RZ, 0x1f ;  /* 0x0000001fff557424 */ /* 0x000fe400078e00ff */
[----:B------:R-:W-:Y:S02]  /*adf0*/  IMAD.MOV.U32 R88, RZ, RZ, -0x1 ;  /* 0xffffffffff587424 */ /* 0x000fe400078e00ff */
[----:B------:R-:W-:Y:S05]  /*ae00*/  CALL.REL.NOINC `($__internal_59_$__cuda_sm70_shflsync_bfly_p) ;  /* 0x0000056000007944 */ /* 0x000fea0003c00000 */
[----:B01----:R-:W-:Y:S01]  /*ae10*/  FADD.FTZ R96, R96, R89 ;  /* 0x0000005960607221 */ /* 0x003fe20000010000 */
[----:B------:R-:W-:Y:S01]  /*ae20*/  MOV R89, 0x10 ;  /* 0x0000001000597802 */ /* 0x000fe20000000f00 */
[----:B------:R-:W-:Y:S01]  /*ae30*/  IMAD.MOV.U32 R85, RZ, RZ, 0x1f ;  /* 0x0000001fff557424 */ /* 0x000fe200078e00ff */
[----:B------:R-:W-:Y:S01]  /*ae40*/  MOV R86, 0xae70 ;  /* 0x0000ae7000567802 */ /* 0x000fe20000000f00 */
[----:B------:R-:W-:-:S02]  /*ae50*/  IMAD.MOV.U32 R88, RZ, RZ, -0x1 ;  /* 0xffffffffff587424 */ /* 0x000fc400078e00ff */
[----:B------:R-:W-:Y:S05]  /*ae60*/  CALL.REL.NOINC `($__internal_59_$__cuda_sm70_shflsync_bfly_p) ;  /* 0x0000050000007944 */ /* 0x000fea0003c00000 */
        /* <DEDUP_REMOVED lines=54> */
[----:B------:R-:W-:Y:S05]  /*b1d0*/  CALL.REL.NOINC `($__internal_59_$__cuda_sm70_shflsync_bfly_p) ;  /* 0x0000019000007944 */ /* 0x000fea0003c00000 */
[----:B01----:R-:W-:Y:S01]  /*b1e0*/  FADD.FTZ R96, R96, R89 ;  /* 0x0000005960607221 */ /* 0x003fe20000010000 */
[----:B------:R-:W-:Y:S01]  /*b1f0*/  MOV R86, 0xb240 ;  /* 0x0000b24000567802 */ /* 0x000fe20000000f00 */
[----:B------:R-:W-:Y:S02]  /*b200*/  IMAD.MOV.U32 R89, RZ, RZ, 0x2 ;  /* 0x00000002ff597424 */ /* 0x000fe400078e00ff */
        /* <DEDUP_REMOVED lines=21> */
[----:B01----:R-:W-:Y:S05]  /*b360*/  BRA `(.L_x_8210) ;  /* 0xffffecc000007947 */ /* 0x003fea000383ffff */
        .weak           $__internal_59_$__cuda_sm70_shflsync_bfly_p
        .type           $__internal_59_$__cuda_sm70_shflsync_bfly_p,@function
        .size           $__internal_59_$__cuda_sm70_shflsync_bfly_p,(.L_x_22147 - $__internal_59_$__cuda_sm70_shflsync_bfly_p)
$__internal_59_$__cuda_sm70_shflsync_bfly_p:
[----:B------:R-:W-:Y:S01]  /*b370*/  IMAD.MOV.U32 R87, RZ, RZ, 0x0 ;  /* 0x00000000ff577424 */ /* 0x000fe200078e00ff */
[----:B------:R-:W-:Y:S04]  /*b380*/  WARPSYNC R88 ;  /* 0x0000005800007348 */ /* 0x000fe80003800000 */
[----:B------:R0:W1:Y:S01]  /*b390*/  SHFL.BFLY PT, R89, R96, R89, R85 ;  /* 0x0c00005960597389 */ /* 0x00006200000e0055 */
[----:B------:R-:W-:Y:S05]  /*b3a0*/  RET.REL.NODEC R86 `(_ZN10layer_norm13ln_fwd_kernelINS_13Kernel_traitsI13__nv_bfloat16S2_fS2_fjLj3072ELj1ELj1ELj4ELj16ENS_18Kernel_traits_baseILj3072ES2_S2_fS2_fjLj128EEEEELb1ELb0ELb1ELb1EEEvNS_9FwdParamsE) ;  /* 0xffff4c5056007950 */ /* 0x000fea0003c3ffff */
.L_x_8211:
        /* <DEDUP_REMOVED lines=13> */
.L_x_22147:


//--------------------- .text._ZN10layer_norm13ln_fwd_kernelINS_13Kernel_traitsI13__nv_bfloat16S2_fS2_fjLj3072ELj1ELj1ELj4ELj16ENS_18Kernel_traits_baseILj3072ES2_S2_fS2_fjLj128EEEEELb1ELb1ELb0ELb0EEEvNS_9FwdParamsE --------------------------
	.section	.text._ZN10layer_norm13ln_fwd_kernelINS_13Kernel_traitsI13__nv_bfloat16S2_fS2_fjLj3072ELj1ELj1ELj4ELj16ENS_18Kernel_traits_baseILj3072ES2_S2_fS2_fjLj128EEEEELb1ELb1ELb0ELb0EEEvNS_9FwdParamsE,"ax",@progbits
	.sectioninfo	@"SHI_REGISTERS=145"
	.align	128
        .global         _ZN10layer_norm13ln_fwd_kernelINS_13Kernel_traitsI13__nv_bfloat16S2_fS2_fjLj3072ELj1ELj1ELj4ELj16ENS_18Kernel_traits_baseILj3072ES2_S2_fS2_fjLj128EEEEELb1ELb1ELb0ELb0EEEvNS_9FwdParamsE
        .type           _ZN10layer_norm13ln_fwd_kernelINS_13Kernel_traitsI13__nv_bfloat16S2_fS2_fjLj3072ELj1ELj1ELj4ELj16ENS_18Kernel_traits_baseILj3072ES2_S2_fS2_fjLj128EEEEELb1ELb1ELb0ELb0EEEvNS_9FwdParamsE,@function
        .size           _ZN10layer_norm13ln_fwd_kernelINS_13Kernel_traitsI13__nv_bfloat16S2_fS2_fjLj3072ELj1ELj1ELj4ELj16ENS_18Kernel_traits_baseILj3072ES2_S2_fS2_fjLj128EEEEELb1ELb1ELb0ELb0EEEvNS_9FwdParamsE,(.L_x_22148 - _ZN10layer_norm13ln_fwd_kernelINS_13Kernel_traitsI13__nv_bfloat16S2_fS2_fjLj3072ELj1ELj1ELj4ELj16ENS_18Kernel_traits_baseILj3072ES2_S2_fS2_fjLj128EEEEELb1ELb1ELb0ELb0EEEvNS_9FwdParamsE)
        .other          _ZN10layer_norm13ln_fwd_kernelINS_13Kernel_traitsI13__nv_bfloat16S2_fS2_fjLj3072ELj1ELj1ELj4ELj16ENS_18Kernel_traits_baseILj3072ES2_S2_fS2_fjLj128EEEEELb1ELb1ELb0ELb0EEEvNS_9FwdParamsE,@"STO_CUDA_ENTRY STV_DEFAULT"
_ZN10layer_norm13ln_fwd_kernelINS_13Kernel_traitsI13__nv_bfloat16S2_fS2_fjLj3072ELj1ELj1ELj4ELj16ENS_18Kernel_traits_baseILj3072ES2_S2_fS2_fjLj128EEEEELb1ELb1ELb0ELb0EEEvNS_9FwdParamsE:
.text._ZN10layer_norm13ln_fwd_kernelINS_13Kernel_traitsI13__nv_bfloat16S2_fS2_fjLj3072ELj1ELj1ELj4ELj16ENS_18Kernel_traits_baseILj3072ES2_S2_fS2_fjLj128EEEEELb1ELb1ELb0ELb0EEEvNS_9FwdParamsE:
        /* <DEDUP_REMOVED lines=17> */
[----:B--2---:R-:W0:Y:S08]  /*0110*/  @P0 R2UR UR4, R6 ;  /* 0x00000000060403c2 */ /* 0x004e3000000e0000 */
[----:B------:R2:W4:Y:S01]  /*0120*/  @P0 R2UR UR5, R7 ;  /* 0x00000000070503c2 */ /* 0x00052200000e0000 */
[----:B---3--:R-:W-:Y:S01]  /*0130*/  @P0 IADD3 R56, P1, R2, c[0x0][0x240], RZ ;  /* 0x0000900002380a10 */ /* 0x008fe20007f3e0ff */
[----:B-1----:R-:W-:-:S03]  /*0140*/  IMAD R2, R15, c[0x0][0x0], R0 ;  /* 0x000000000f027a24 */ /* 0x002fc600078e0200 */
[----:B------:R-:W-:Y:S01]  /*0150*/  @P0 IADD3.X R57, RZ, R3, RZ, P1, !PT ;  /* 0x00000003ff390210 */ /* 0x000fe20000ffe4ff */
[----:B------:R-:W-:-:S03]  /*0160*/  IMAD.WIDE.U32 R10, R2, -0x326172a9, RZ ;  /* 0xcd9e8d57020a7825 */ /* 0x000fc600078e00ff */
[--C-:B------:R-:W-:Y:S02]  /*0170*/  SHF.R.U64 R3, R56, 0x2, R57.reuse ;  /* 0x0000000238037819 */ /* 0x100fe40000001239 */
[----:B------:R-:W-:-:S03]  /*0180*/  SHF.R.U32.HI R4, RZ, 0x2, R57 ;  /* 0x00000002ff047819 */ /* 0x000fc60000011639 */
[----:B------:R-:W-:Y:S01]  /*0190*/  IMAD.WIDE.U32 R8, R3, -0x2daee0ad, RZ ;  /* 0xd2511f5303087825 */ /* 0x000fe200078e00ff */
[----:B0-----:R-:W-:Y:S01]  /*01a0*/  LOP3.LUT R5, R11, UR4, R4, 0x96, !PT ;  /* 0x000000040b057c12 */ /* 0x001fe2000f8e9604 */
[----:B------:R-:W-:Y:S02]  /*01b0*/  UIADD3 UR9, UR4, -0x61c88647, URZ ;  /* 0x9e3779b904097890 */ /* 0x000fe4000fffe03f */
[----:B------:R-:W-:Y:S02]  /*01c0*/  UIADD3 UR11, UR4, 0x3c6ef372, URZ ;  /* 0x3c6ef372040b7890 */ /* 0x000fe4000fffe03f */
[----:B--2---:R-:W-:Y:S01]  /*01d0*/  IMAD.WIDE.U32 R6, R5, -0x2daee0ad, RZ ;  /* 0xd2511f5305067825 */ /* 0x004fe200078e00ff */
[----:B------:R-:W-:Y:S01]  /*01e0*/  UIADD3 UR13, UR4, -0x255992d5, URZ ;  /* 0xdaa66d2b040d7890 */ /* 0x000fe2000fffe03f */
[----:B----4-:R-:W-:Y:S01]  /*01f0*/  LOP3.LUT R12, R9, UR5, RZ, 0x3c, !PT ;  /* 0x00000005090c7c12 */ /* 0x010fe2000f8e3cff */
        /* <DEDUP_REMOVED lines=47> */
[----:B------:R-:W-:Y:S01]  /*04f0*/  LOP3.LUT R58, R19, UR21, R10, 0x96, !PT ;  /* 0x00000015133a7c12 */ /* 0x000fe2000f8e960a */
[----:B------:R-:W-:Y:S01]  /*0500*/  IMAD.HI.U32 R11, R59, -0x326172a9, RZ ;  /* 0xcd9e8d573b0b7827 */ /* 0x000fe200078e00ff */
[C---:B------:R-:W-:Y:S02]  /*0510*/  ISETP.GE.U32.AND P3, PT, R5.reuse, 0x100, PT ;  /* 0x000001000500780c */ /* 0x040fe40003f66070 */
[----:B------:R-:W-:Y:S01]  /*0520*/  ISETP.GE.U32.AND P2, PT, R5, 0x180, PT ;  /* 0x000001800500780c */ /* 0x000fe20003f46070 */
[----:B------:R-:W-:Y:S01]  /*0530*/  IMAD.HI.U32 R7, R58, -0x2daee0ad, RZ ;  /* 0xd2511f533a077827 */ /* 0x000fe200078e00ff */
[----:B------:R-:W-:-:S02]  /*0540*/  P2R R68, PR, RZ, 0x10 ;  /* 0x00000010ff447803 */ /* 0x000fc40000000000 */
[----:B------:R-:W-:Y:S02]  /*0550*/  P2R R69, PR, RZ, 0x8 ;  /* 0x00000008ff457803 */ /* 0x000fe40000000000 */
[----:B------:R-:W-:Y:S02]  /*0560*/  LEA.HI R6, R0, R15, RZ, 0x19 ;  /* 0x0000000f00067211 */ /* 0x000fe400078fc8ff */
[----:B------:R-:W-:Y:S01]  /*0570*/  P2R R70, PR, RZ, 0x4 ;  /* 0x00000004ff467803 */ /* 0x000fe20000000000 */
        /* <DEDUP_REMOVED lines=15> */
.L_x_8213:
[----:B0-----:R-:W-:Y:S05]  /*0670*/  BSYNC B0 ;  /* 0x0000000000007941 */ /* 0x001fea0003800000 */
.L_x_8212:
        /* <DEDUP_REMOVED lines=16> */
.L_x_8215:
[----:B0-----:R-:W-:Y:S05]  /*0780*/  BSYNC B0 ;  /* 0x0000000000007941 */ /* 0x001fea0003800000 */
.L_x_8214:
        /* <DEDUP_REMOVED lines=15> */
.L_x_8217:
[----:B0-----:R-:W-:Y:S05]  /*0880*/  BSYNC B0 ;  /* 0x0000000000007941 */ /* 0x001fea0003800000 */
.L_x_8216:
[----:B------:R-:W-:Y:S02]  /*0890*/  ISETP.GE.AND P0, PT, R6, c[0x0][0x164], PT ;  /* 0x0000590006007a0c */ /* 0x000fe40003f06270 */
[----:B------:R-:W-:Y:S02]  /*08a0*/  LOP3.LUT R134, R11, UR23, R18, 0x96, !PT ;  /* 0x000000170b867c12 */ /* 0x000fe4000f8e9612 */
[----:B------:R-:W-:-:S09]  /*08b0*/  LOP3.LUT R132, R7, UR24, R16, 0x96, !PT ;  /* 0x0000001807847c12 */ /* 0x000fd2000f8e9610 */
[----:B------:R-:W-:Y:S05]  /*08c0*/  @P0 EXIT ;  /* 0x000000000000094d */ /* 0x000fea0003800000 */
[----:B------:R-:W-:Y:S01]  /*08d0*/  SHF.R.S32.HI R57, RZ, 0x3, R57 ;  /* 0x00000003ff397819 */ /* 0x000fe20000011439 */
[----:B------:R-:W-:Y:S01]  /*08e0*/  IMAD.HI.U32 R101, R132, -0x326172a9, RZ ;  /* 0xcd9e8d5784657827 */ /* 0x000fe200078e00ff */
[--C-:B-----5:R-:W-:Y:S01]  /*08f0*/  PRMT R85, RZ, 0x5410, R40.reuse ;  /* 0x00005410ff557816 */ /* 0x120fe20000000028 */
[----:B------:R-:W-:Y:S01]  /*0900*/  ULDC.U8 UR8, c[0x0][0x1f0] ;  /* 0x00007c0000087ab9 */ /* 0x000fe20000000000 */
[----:B------:R-:W-:Y:S01]  /*0910*/  PRMT R88, RZ, 0x7610, R40 ;  /* 0x00007610ff587816 */ /* 0x000fe20000000028 */
[----:B------:R-:W-:Y:S01]  /*0920*/  IMAD.HI.U32 R100, R134, -0x2daee0ad, RZ ;  /* 0xd2511f5386647827 */ /* 0x000fe200078e00ff */
[--C-:B------:R-:W-:Y:S02]  /*0930*/  PRMT R87, RZ, 0x5410, R41.reuse ;  /* 0x00005410ff577816 */ /* 0x100fe40000000029 */
[----:B------:R-:W-:Y:S01]  /*0940*/  PRMT R90, RZ, 0x7610, R41 ;  /* 0x00007610ff5a7816 */ /* 0x000fe20000000029 */
[----:B------:R-:W-:Y:S01]  /*0950*/  IMAD.MOV.U32 R118, RZ, RZ, 0x1 ;  /* 0x00000001ff767424 */ /* 0x000fe200078e00ff */
[----:B------:R-:W-:Y:S01]  /*0960*/  LOP3.LUT R41, R0, 0x60, RZ, 0xc0, !PT ;  /* 0x0000006000297812 */ /* 0x000fe200078ec0ff */
[----:B------:R-:W-:Y:S01]  /*0970*/  IMAD R132, R132, -0x326172a9, RZ ;  /* 0xcd9e8d5784847824 */ /* 0x000fe200078e02ff */
[----:B------:R-:W-:Y:S01]  /*0980*/  LOP3.LUT R40, R57, 0x7f, RZ, 0xc0, !PT ;  /* 0x0000007f39287812 */ /* 0x000fe200078ec0ff */
[----:B------:R-:W-:Y:S01]  /*0990*/  IMAD R134, R134, -0x2daee0ad, RZ ;  /* 0xd2511f5386867824 */ /* 0x000fe200078e02ff */
[----:B------:R-:W-:Y:S01]  /*09a0*/  SHF.R.U32.HI R57, RZ, 0x2, R57 ;  /* 0x00000002ff397819 */ /* 0x000fe20000011639 */
[----:B------:R-:W-:Y:S01]  /*09b0*/  IMAD.MOV.U32 R119, RZ, RZ, RZ ;  /* 0x000000ffff777224 */ /* 0x000fe200078e00ff */
[--C-:B------:R-:W-:Y:S01]  /*09c0*/  PRMT R89, RZ, 0x5410, R42.reuse ;  /* 0x00005410ff597816 */ /* 0x100fe2000000002a */
[----:B------:R-:W-:Y:S01]  /*09d0*/  IMAD.IADD R41, R40, 0x1, -R41 ;  /* 0x0000000128297824 */ /* 0x000fe200078e0a29 */
[----:B------:R-:W-:-:S02]  /*09e0*/  PRMT R92, RZ, 0x7610, R42 ;  /* 0x00007610ff5c7816 */ /* 0x000fc4000000002a */
[----:B------:R-:W-:Y:S02]  /*09f0*/  LOP3.LUT R42, R57, 0x3fffffe0, RZ, 0xc0, !PT ;  /* 0x3fffffe0392a7812 */ /* 0x000fe400078ec0ff */
[----:B------:R-:W-:Y:S02]  /*0a00*/  IMNMX R41, RZ, R41, !PT ;  /* 0x00000029ff297217 */ /* 0x000fe40007800200 */
[--C-:B------:R-:W-:Y:S02]  /*0a10*/  PRMT R91, RZ, 0x5410, R43.reuse ;  /* 0x00005410ff5b7816 */ /* 0x100fe4000000002b */
[----:B------:R-:W-:Y:S02]  /*0a20*/  IMNMX R41, R41, 0x20, PT ;  /* 0x0000002029297817 */ /* 0x000fe40003800200 */
[----:B------:R-:W-:Y:S01]  /*0a30*/  PRMT R93, RZ, 0x7610, R43 ;  /* 0x00007610ff5d7816 */ /* 0x000fe2000000002b */
[----:B------:R-:W-:Y:S01]  /*0a40*/  IMAD.SHL.U32 R43, R0, 0x20, RZ ;  /* 0x00000020002b7824 */ /* 0x000fe200078e00ff */
[----:B------:R-:W-:Y:S01]  /*0a50*/  PRMT R7, RZ, 0x5410, R12 ;  /* 0x00005410ff077816 */ /* 0x000fe2000000000c */
[----:B------:R-:W-:Y:S01]  /*0a60*/  IMAD.IADD R41, R41, 0x1, R42 ;  /* 0x0000000129297824 */ /* 0x000fe200078e022a */
[----:B------:R-:W-:-:S02]  /*0a70*/  PRMT R8, RZ, 0x7610, R12 ;  /* 0x00007610ff087816 */ /* 0x000fc4000000000c */
[----:B------:R-:W-:Y:S02]  /*0a80*/  LOP3.LUT R43, R43, 0x3e0, RZ, 0xc0, !PT ;  /* 0x000003e02b2b7812 */ /* 0x000fe400078ec0ff */
[----:B------:R-:W-:Y:S02]  /*0a90*/  SHF.L.U32 R41, R41, 0x3, RZ ;  /* 0x0000000329297819 */ /* 0x000fe400000006ff */
[----:B------:R-:W-:Y:S01]  /*0aa0*/  PRMT R9, RZ, 0x5410, R13 ;  /* 0x00005410ff097816 */ /* 0x000fe2000000000d */
[----:B------:R-:W-:Y:S01]  /*0ab0*/  IMAD.IADD R43, R40, 0x1, -R43 ;  /* 0x00000001282b7824 */ /* 0x000fe200078e0a2b */
[----:B------:R-:W-:Y:S02]  /*0ac0*/  PRMT R10, RZ, 0x7610, R13 ;  /* 0x00007610ff0a7816 */ /* 0x000fe4000000000d */
[----:B------:R-:W0:Y:S01]  /*0ad0*/  I2F.U32 R41, R41 ;  /* 0x0000002900297306 */ /* 0x000e220000201000 */
[----:B------:R-:W-:Y:S02]  /*0ae0*/  PRMT R11, RZ, 0x5410, R14 ;  /* 0x00005410ff0b7816 */ /* 0x000fe4000000000e */
[----:B------:R-:W-:-:S02]  /*0af0*/  IMNMX R43, RZ, R43, !PT ;  /* 0x0000002bff2b7217 */ /* 0x000fc40007800200 */
[----:B------:R-:W-:Y:S02]  /*0b00*/  PRMT R12, RZ, 0x7610, R14 ;  /* 0x00007610ff0c7816 */ /* 0x000fe4000000000e */
[----:B------:R-:W-:Y:S02]  /*0b10*/  IMNMX R43, R43, 0x20, PT ;  /* 0x000000202b2b7817 */ /* 0x000fe40003800200 */
[--C-:B------:R-:W-:Y:S02]  /*0b20*/  PRMT R13, RZ, 0x5410, R15.reuse ;  /* 0x00005410ff0d7816 */ /* 0x100fe4000000000f */
[----:B------:R-:W-:Y:S01]  /*0b30*/  PRMT R14, RZ, 0x7610, R15 ;  /* 0x00007610ff0e7816 */ /* 0x000fe2000000000f */
[----:B------:R-:W-:Y:S01]  /*0b40*/  IMAD.IADD R43, R42, 0x1, R43 ;  /* 0x000000012a2b7824 */ /* 0x000fe200078e022b */
[--C-:B------:R-:W-:Y:S02]  /*0b50*/  PRMT R15, RZ, 0x5410, R20.reuse ;  /* 0x00005410ff0f7816 */ /* 0x100fe40000000014 */
[----:B------:R-:W-:Y:S01]  /*0b60*/  PRMT R16, RZ, 0x7610, R20 ;  /* 0x00007610ff107816 */ /* 0x000fe20000000014 */
[----:B0-----:R0:W1:Y:S01]  /*0b70*/  MUFU.RCP R113, R41 ;  /* 0x0000002900717308 */ /* 0x0010620000001000 */
[--C-:B------:R-:W-:Y:S01]  /*0b80*/  PRMT R105, RZ, 0x5410, R32.reuse ;  /* 0x00005410ff697816 */ /* 0x100fe20000000020 */
[----:B------:R-:W-:Y:S01]  /*0b90*/  IMAD.SHL.U32 R117, R43, 0x8, RZ ;  /* 0x000000082b757824 */ /* 0x000fe200078e00ff */
[----:B------:R-:W-:Y:S01]  /*0ba0*/  PRMT R108, RZ, 0x7610, R32 ;  /* 0x00007610ff6c7816 */ /* 0x000fe20000000020 */
[----:B------:R-:W-:Y:S01]  /*0bb0*/  IMAD R32, R59, -0x326172a9, RZ ;  /* 0xcd9e8d573b207824 */ /* 0x000fe200078e02ff */
[----:B------:R-:W-:-:S02]  /*0bc0*/  PRMT R107, RZ, 0x5410, R33 ;  /* 0x00005410ff6b7816 */ /* 0x000fc40000000021 */
[----:B------:R-:W-:Y:S01]  /*0bd0*/  PRMT R110, RZ, 0x7610, R33 ;  /* 0x00007610ff6e7816 */ /* 0x000fe20000000021 */
[----:B------:R-:W-:Y:S01]  /*0be0*/  IMAD R33, R58, -0x2daee0ad, RZ ;  /* 0xd2511f533a217824 */ /* 0x000fe200078e02ff */
        /* <DEDUP_REMOVED lines=42> */
[----:B------:R-:W-:Y:S02]  /*0e90*/  LOP3.LUT R101, R101, UR25, R32, 0x96, !PT ;  /* 0x0000001965657c12 */ /* 0x000fe4000f8e9620 */
[----:B------:R-:W-:Y:S02]  /*0ea0*/  LOP3.LUT R100, R100, UR26, R33, 0x96, !PT ;  /* 0x0000001a64647c12 */ /* 0x000fe4000f8e9621 */
[--C-:B------:R-:W-:Y:S02]  /*0eb0*/  PRMT R114, RZ, 0x5410, R36.reuse ;  /* 0x00005410ff727816 */ /* 0x100fe40000000024 */
[----:B------:R-:W-:Y:S02]  /*0ec0*/  PRMT R121, RZ, 0x7610, R36 ;  /* 0x00007610ff797816 */ /* 0x000fe40000000024 */
[----:B------:R-:W-:-:S02]  /*0ed0*/  LOP3.LUT R129, R56, 0x3, RZ, 0xc0, !PT ;  /* 0x0000000338817812 */ /* 0x000fc400078ec0ff */
[--C-:B------:R-:W-:Y:S02]  /*0ee0*/  PRMT R116, RZ, 0x5410, R37.reuse ;  /* 0x00005410ff747816 */ /* 0x100fe40000000025 */
[----:B------:R-:W-:Y:S02]  /*0ef0*/  PRMT R123, RZ, 0x7610, R37 ;  /* 0x00007610ff7b7816 */ /* 0x000fe40000000025 */
[--C-:B------:R-:W-:Y:S02]  /*0f00*/  PRMT R120, RZ, 0x5410, R38.reuse ;  /* 0x00005410ff787816 */ /* 0x100fe40000000026 */
[----:B------:R-:W-:Y:S02]  /*0f10*/  PRMT R125, RZ, 0x7610, R38 ;  /* 0x00007610ff7d7816 */ /* 0x000fe40000000026 */
[--C-:B------:R-:W-:Y:S02]  /*0f20*/  PRMT R122, RZ, 0x5410, R39.reuse ;  /* 0x00005410ff7a7816 */ /* 0x100fe40000000027 */
[----:B01----:R-:W-:-:S02]  /*0f30*/  PRMT R124, RZ, 0x7610, R39 ;  /* 0x00007610ff7c7816 */ /* 0x003fc40000000027 */
.L_x_8401:
        /* <DEDUP_REMOVED lines=13> */
[----:B------:R-:W-:Y:S02]  /*1010*/  MOV R128, R126 ;  /* 0x0000007e00807202 */ /* 0x000fe40000000f00 */
[----:B--2---:R-:W-:Y:S01]  /*1020*/  @P0 PRMT R127, RZ, 0x5410, R64 ;  /* 0x00005410ff7f0816 */ /* 0x004fe20000000040 */
        /* <DEDUP_REMOVED lines=22> */
.L_x_8221:
[----:B0-----:R-:W-:Y:S02]  /*1190*/  IMAD.MOV.U32 R98, RZ, RZ, R132 ;  /* 0x000000ffff627224 */ /* 0x001fe400078e0084 */
.L_x_8222:
[----:B------:R-:W-:Y:S05]  /*11a0*/  BSYNC B1 ;  /* 0x0000000000017941 */ /* 0x000fea0003800000 */
.L_x_8220:
        /* <DEDUP_REMOVED lines=16> */
.L_x_8226:
[----:B------:R-:W-:Y:S05]  /*12b0*/  BSYNC B2 ;  /* 0x0000000000027941 */ /* 0x000fea0003800000 */
.L_x_8225:
        /* <DEDUP_REMOVED lines=42> */
.L_x_8224:
[----:B------:R-:W-:Y:S05]  /*1560*/  BSYNC B1 ;  /* 0x0000000000017941 */ /* 0x000fea0003800000 */
.L_x_8223:
[----:B------:R-:W0:Y:S01]  /*1570*/  I2F.U32 R41, R98 ;  /* 0x0000006200297306 */ /* 0x000e220000201000 */
[----:B-----5:R-:W-:Y:S01]  /*1580*/  PRMT R40, RZ, 0x5410, R44 ;  /* 0x00005410ff287816 */ /* 0x020fe2000000002c */
[----:B------:R-:W-:Y:S01]  /*1590*/  IMAD.MOV.U32 R130, RZ, RZ, 0x2f800000 ;  /* 0x2f800000ff827424 */ /* 0x000fe200078e00ff */
[----:B------:R-:W-:Y:S01]  /*15a0*/  ISETP.NE.U32.AND P0, PT, RZ, c[0x0][0x180], PT ;  /* 0x00006000ff007a0c */ /* 0x000fe20003f05070 */
[----:B------:R-:W-:Y:S01]  /*15b0*/  BSSY B1, `(.L_x_8227) ;  /* 0x0000016000017945 */ /* 0x000fe20003800000 */
[----:B------:R-:W-:Y:S01]  /*15c0*/  IADD3 R64, R42, 0x1, RZ ;  /* 0x000000012a407810 */ /* 0x000fe20007ffe0ff */
[----:B------:R-:W-:Y:S01]  /*15d0*/  FMUL.FTZ R40, R40, R127 ;  /* 0x0000007f28287220 */ /* 0x000fe20000410000 */
[----:B------:R-:W-:-:S03]  /*15e0*/  ISETP.NE.AND.EX P0, PT, RZ, c[0x0][0x184], PT, P0 ;  /* 0x00006100ff007a0c */ /* 0x000fc60003f05300 */
        /* <DEDUP_REMOVED lines=17> */
.L_x_8228:
[----:B------:R-:W-:Y:S02]  /*1700*/  IMAD.MOV.U32 R129, RZ, RZ, R132 ;  /* 0x000000ffff817224 */ /* 0x000fe400078e0084 */
.L_x_8229:
[----:B------:R-:W-:Y:S05]  /*1710*/  BSYNC B1 ;  /* 0x0000000000017941 */ /* 0x000fea0003800000 */
.L_x_8227:
        /* <DEDUP_REMOVED lines=16> */
.L_x_8233:
[----:B------:R-:W-:Y:S05]  /*1820*/  BSYNC B2 ;  /* 0x0000000000027941 */ /* 0x000fea0003800000 */
.L_x_8232:
        /* <DEDUP_REMOVED lines=42> */
.L_x_8231:
[----:B------:R-:W-:Y:S05]  /*1ad0*/  BSYNC B1 ;  /* 0x0000000000017941 */ /* 0x000fea0003800000 */
.L_x_8230:
        /* <DEDUP_REMOVED lines=22> */
.L_x_8235:
[----:B------:R-:W-:Y:S02]  /*1c40*/  IMAD.MOV.U32 R44, RZ, RZ, R132 ;  /* 0x000000ffff2c7224 */ /* 0x000fe400078e0084 */
.L_x_8236:
[----:B------:R-:W-:Y:S05]  /*1c50*/  BSYNC B1 ;  /* 0x0000000000017941 */ /* 0x000fea0003800000 */
.L_x_8234:
        /* <DEDUP_REMOVED lines=16> */
.L_x_8240:
[----:B------:R-:W-:Y:S05]  /*1d60*/  BSYNC B2 ;  /* 0x0000000000027941 */ /* 0x000fea0003800000 */
.L_x_8239:
        /* <DEDUP_REMOVED lines=42> */
.L_x_8238:
[----:B------:R-:W-:Y:S05]  /*2010*/  BSYNC B1 ;  /* 0x0000000000017941 */ /* 0x000fea0003800000 */
.L_x_8237:
        /* <DEDUP_REMOVED lines=21> */
.L_x_8242:
[----:B------:R-:W-:Y:S02]  /*2170*/  IMAD.MOV.U32 R44, RZ, RZ, R132 ;  /* 0x000000ffff2c7224 */ /* 0x000fe400078e0084 */
.L_x_8243:
[----:B------:R-:W-:Y:S05]  /*2180*/  BSYNC B1 ;  /* 0x0000000000017941 */ /* 0x000fea0003800000 */
.L_x_8241:
        /* <DEDUP_REMOVED lines=16> */
.L_x_8247:
[----:B------:R-:W-:Y:S05]  /*2290*/  BSYNC B2 ;  /* 0x0000000000027941 */ /* 0x000fea0003800000 */
.L_x_8246:
        /* <DEDUP_REMOVED lines=42> */
.L_x_8245:
[----:B------:R-:W-:Y:S05]  /*2540*/  BSYNC B1 ;  /* 0x0000000000017941 */ /* 0x000fea0003800000 */
.L_x_8244:
        /* <DEDUP_REMOVED lines=21> */
.L_x_8249:
[----:B------:R-:W-:Y:S02]  /*26a0*/  IMAD.MOV.U32 R129, RZ, RZ, R132 ;  /* 0x000000ffff817224 */ /* 0x000fe400078e0084 */
.L_x_8250:
[----:B------:R-:W-:Y:S05]  /*26b0*/  BSYNC B1 ;  /* 0x0000000000017941 */ /* 0x000fea0003800000 */
.L_x_8248:
        /* <DEDUP_REMOVED lines=16> */
.L_x_8254:
[----:B------:R-:W-:Y:S05]  /*27c0*/  BSYNC B2 ;  /* 0x0000000000027941 */ /* 0x000fea0003800000 */
.L_x_8253:
        /* <DEDUP_REMOVED lines=42> */
.L_x_8252:
[----:B------:R-:W-:Y:S05]  /*2a70*/  BSYNC B1 ;  /* 0x0000000000017941 */ /* 0x000fea0003800000 */
.L_x_8251:
        /* <DEDUP_REMOVED lines=21> */
.L_x_8256:
[----:B------:R-:W-:Y:S02]  /*2bd0*/  IMAD.MOV.U32 R129, RZ, RZ, R132 ;  /* 0x000000ffff817224 */ /* 0x000fe400078e0084 */
.L_x_8257:
[----:B------:R-:W-:Y:S05]  /*2be0*/  BSYNC B1 ;  /* 0x0000000000017941 */ /* 0x000fea0003800000 */
.L_x_8255:
        /* <DEDUP_REMOVED lines=16> */
.L_x_8261:
[----:B------:R-:W-:Y:S05]  /*2cf0*/  BSYNC B2 ;  /* 0x0000000000027941 */ /* 0x000fea0003800000 */
.L_x_8260:
        /* <DEDUP_REMOVED lines=42> */
.L_x_8259:
[----:B------:R-:W-:Y:S05]  /*2fa0*/  BSYNC B1 ;  /* 0x0000000000017941 */ /* 0x000fea0003800000 */
.L_x_8258:
        /* <DEDUP_REMOVED lines=21> */
.L_x_8263:
[----:B------:R-:W-:Y:S02]  /*3100*/  IMAD.MOV.U32 R136, RZ, RZ, R132 ;  /* 0x000000ffff887224 */ /* 0x000fe400078e0084 */
.L_x_8264:
[----:B------:R-:W-:Y:S05]  /*3110*/  BSYNC B1 ;  /* 0x0000000000017941 */ /* 0x000fea0003800000 */
.L_x_8262:
        /* <DEDUP_REMOVED lines=16> */
.L_x_8268:
[----:B------:R-:W-:Y:S05]  /*3220*/  BSYNC B2 ;  /* 0x0000000000027941 */ /* 0x000fea0003800000 */
.L_x_8267:
        /* <DEDUP_REMOVED lines=42> */
.L_x_8266:
[----:B------:R-:W-:Y:S05]  /*34d0*/  BSYNC B1 ;  /* 0x0000000000017941 */ /* 0x000fea0003800000 */
.L_x_8265:
        /* <DEDUP_REMOVED lines=21> */
.L_x_8270:
[----:B------:R-:W-:Y:S02]  /*3630*/  IMAD.MOV.U32 R136, RZ, RZ, R132 ;  /* 0x000000ffff887224 */ /* 0x000fe400078e0084 */
.L_x_8271:
[----:B------:R-:W-:Y:S05]  /*3640*/  BSYNC B1 ;  /* 0x0000000000017941 */ /* 0x000fea0003800000 */
.L_x_8269:
        /* <DEDUP_REMOVED lines=18> */
.L_x_8275:
[----:B------:R-:W-:Y:S05]  /*3770*/  BSYNC B2 ;  /* 0x0000000000027941 */ /* 0x000fea0003800000 */
.L_x_8274:
        /* <DEDUP_REMOVED lines=42> */
.L_x_8273:
[----:B------:R-:W-:Y:S05]  /*3a20*/  BSYNC B1 ;  /* 0x0000000000017941 */ /* 0x000fea0003800000 */
.L_x_8272:
[----:B------:R-:W0:Y:S01]  /*3a30*/  I2F.U32 R65, R136 ;  /* 0x0000008800417306 */ /* 0x000e220000201000 */
[----:B------:R-:W-:Y:S02]  /*3a40*/  PRMT R64, RZ, 0x7610, R47 ;  /* 0x00007610ff407816 */ /* 0x000fe4000000002f */
[----:B------:R-:W-:Y:S02]  /*3a50*/  SEL R133, RZ, 0x10000, P5 ;  /* 0x00010000ff857807 */ /* 0x000fe40002800000 */
[----:B------:R-:W-:Y:S01]  /*3a60*/  SEL R98, RZ, 0x1, P1 ;  /* 0x00000001ff627807 */ /* 0x000fe20000800000 */
[----:B------:R-:W-:Y:S01]  /*3a70*/  FMUL.FTZ R47, R64, R127 ;  /* 0x0000007f402f7220 */ /* 0x000fe20000410000 */
[----:B------:R-:W-:Y:S02]  /*3a80*/  ISETP.NE.AND P5, PT, R131, RZ, PT ;  /* 0x000000ff8300720c */ /* 0x000fe40003fa5270 */
[----:B------:R-:W-:Y:S01]  /*3a90*/  ISETP.NE.AND P6, PT, R128, RZ, PT ;  /* 0x000000ff8000720c */ /* 0x000fe20003fc5270 */
[----:B------:R-:W-:Y:S01]  /*3aa0*/  FMUL.FTZ R47, R47, c[0x0][0x1e8] ;  /* 0x00007a002f2f7a20 */ /* 0x000fe20000410000 */
[----:B------:R-:W-:Y:S01]  /*3ab0*/  SEL R66, RZ, 0x1, P2 ;  /* 0x00000001ff427807 */ /* 0x000fe20001000000 */
[----:B------:R-:W-:Y:S01]  /*3ac0*/  IMAD.WIDE.U32 R98, R98, 0x10000, RZ ;  /* 0x0001000062627825 */ /* 0x000fe200078e00ff */
[----:B------:R-:W-:-:S02]  /*3ad0*/  SEL R128, RZ, 0x100, P4 ;  /* 0x00000100ff807807 */ /* 0x000fc40002000000 */
[----:B------:R-:W-:Y:S01]  /*3ae0*/  SEL R67, RZ, 0x1, P5 ;  /* 0x00000001ff437807 */ /* 0x000fe20002800000 */
[----:B0-----:R-:W-:-:S05]  /*3af0*/  FFMA.FTZ R65, R65, R130, 1.1641532182693481445e-10 ;  /* 0x2f00000041417423 */ /* 0x001fca0000010082 */
[----:B------:R-:W-:Y:S01]  /*3b00*/  FSETP.GTU.FTZ.AND P1, PT, R65, c[0x0][0x1e4], PT ;  /* 0x0000790041007a0b */ /* 0x000fe20003f3c000 */
[----:B------:R-:W-:-:S03]  /*3b10*/  IMAD.WIDE.U32 R64, R66, 0x1000000, RZ ;  /* 0x0100000042407825 */ /* 0x000fc600078e00ff */
[----:B------:R-:W-:Y:S01]  /*3b20*/  SEL R130, RZ, 0x1000000, P1 ;  /* 0x01000000ff827807 */ /* 0x000fe20000800000 */
[----:B------:R-:W-:Y:S01]  /*3b30*/  IMAD.WIDE.U32 R66, R67, 0x100, RZ ;  /* 0x0000010043427825 */ /* 0x000fe200078e00ff */
[----:B------:R-:W-:Y:S02]  /*3b40*/  FSEL R47, R47, RZ, !P1 ;  /* 0x000000ff2f2f7208 */ /* 0x000fe40004800000 */
[----:B------:R-:W-:Y:S02]  /*3b50*/  LOP3.LUT R128, R128, R130, R133, 0xfe, !PT ;  /* 0x0000008280807212 */ /* 0x000fe400078efe85 */
[----:B------:R-:W-:Y:S01]  /*3b60*/  SEL R133, RZ, 0x1, P3 ;  /* 0x00000001ff857807 */ /* 0x000fe20001800000 */
[----:B------:R-:W-:Y:S01]  /*3b70*/  FMUL.FTZ R47, R14, R47 ;  /* 0x0000002f0e2f7220 */ /* 0x000fe20000410000 */
[----:B------:R-:W-:Y:S02]  /*3b80*/  LOP3.LUT R66, R66, R64, R98, 0xfe, !PT ;  /* 0x0000004042427212 */ /* 0x000fe400078efe62 */
[----:B------:R-:W-:Y:S01]  /*3b90*/  LOP3.LUT R133, R65, R128, R133, 0xfe, !PT ;  /* 0x0000008041857212 */ /* 0x000fe200078efe85 */
[----:B------:R-:W-:Y:S01]  /*3ba0*/  @P0 FADD.FTZ R47, R39, R47 ;  /* 0x0000002f272f0221 */ /* 0x000fe20000010000 */
[----:B------:R-:W-:-:S02]  /*3bb0*/  LEA R130, P1, R126, c[0x0][0x188], 0x5 ;  /* 0x000062007e827a11 */ /* 0x000fc400078228ff */
[----:B------:R-:W-:Y:S02]  /*3bc0*/  SEL R65, RZ, 0x1, P6 ;  /* 0x00000001ff417807 */ /* 0x000fe40003000000 */
[C---:B------:R-:W-:Y:S02]  /*3bd0*/  LEA R64, P2, R126.reuse, c[0x0][0x190], 0x3 ;  /* 0x000064007e407a11 */ /* 0x040fe400078418ff */
[----:B------:R-:W-:Y:S02]  /*3be0*/  LEA.HI.X R131, R126, c[0x0][0x18c], RZ, 0x5, P1 ;  /* 0x000063007e837a11 */ /* 0x000fe400008f2cff */
[----:B------:R-:W-:Y:S02]  /*3bf0*/  LOP3.LUT R66, R66, R65, RZ, 0xfc, !PT ;  /* 0x0000004142427212 */ /* 0x000fe400078efcff */
[----:B------:R-:W-:Y:S01]  /*3c00*/  LEA.HI.X R65, R126, c[0x0][0x194], RZ, 0x3, P2 ;  /* 0x000065007e417a11 */ /* 0x000fe200010f1cff */
[----:B------:R0:W-:Y:S01]  /*3c10*/  STG.E.128 [R130.64], R40 ;  /* 0x0000002882007986 */ /* 0x0001e2000c101d06 */
[----:B------:R-:W-:-:S02]  /*3c20*/  LOP3.LUT R67, R67, R133, R99, 0xfe, !PT ;  /* 0x0000008543437212 */ /* 0x000fc400078efe63 */
[----:B------:R-:W-:Y:S01]  /*3c30*/  IADD3 R128, R126, 0x80, RZ ;  /* 0x000000807e807810 */ /* 0x000fe20007ffe0ff */
[----:B------:R0:W-:Y:S04]  /*3c40*/  STG.E.128 [R130.64+0x10], R44 ;  /* 0x0000102c82007986 */ /* 0x0001e8000c101d06 */
[----:B------:R0:W-:Y:S02]  /*3c50*/  STG.E.64 [R64.64], R66 ;  /* 0x0000004240007986 */ /* 0x0001e4000c101b06 */
.L_x_8219:
[----:B------:R-:W-:Y:S05]  /*3c60*/  BSYNC B0 ;  /* 0x0000000000007941 */ /* 0x000fea0003800000 */
.L_x_8218:
        /* <DEDUP_REMOVED lines=24> */
.L_x_8279:
[----:B-1----:R-:W-:Y:S02]  /*3df0*/  IMAD.MOV.U32 R98, RZ, RZ, R132 ;  /* 0x000000ffff627224 */ /* 0x002fe400078e0084 */
.L_x_8280:
[----:B------:R-:W-:Y:S05]  /*3e00*/  BSYNC B1 ;  /* 0x0000000000017941 */ /* 0x000fea0003800000 */
.L_x_8278:
        /* <DEDUP_REMOVED lines=16> */
.L_x_8284:
[----:B------:R-:W-:Y:S05]  /*3f10*/  BSYNC B2 ;  /* 0x0000000000027941 */ /* 0x000fea0003800000 */
.L_x_8283:
        /* <DEDUP_REMOVED lines=42> */
.L_x_8282:
[----:B------:R-:W-:Y:S05]  /*41c0*/  BSYNC B1 ;  /* 0x0000000000017941 */ /* 0x000fea0003800000 */
.L_x_8281:
[----:B------:R-:W1:Y:S01]  /*41d0*/  I2F.U32 R49, R98 ;  /* 0x0000006200317306 */ /* 0x000e620000201000 */
[----:B-----5:R-:W-:Y:S01]  /*41e0*/  PRMT R48, RZ, 0x5410, R52 ;  /* 0x00005410ff307816 */ /* 0x020fe20000000034 */
[----:B0-----:R-:W-:Y:S01]  /*41f0*/  IMAD.MOV.U32 R130, RZ, RZ, 0x2f800000 ;  /* 0x2f800000ff827424 */ /* 0x001fe200078e00ff */
[----:B------:R-:W-:Y:S01]  /*4200*/  ISETP.NE.U32.AND P0, PT, RZ, c[0x0][0x180], PT ;  /* 0x00006000ff007a0c */ /* 0x000fe20003f05070 */
[----:B------:R-:W-:Y:S01]  /*4210*/  BSSY B1, `(.L_x_8285) ;  /* 0x0000016000017945 */ /* 0x000fe20003800000 */
[----:B------:R-:W-:Y:S01]  /*4220*/  IADD3 R64, R50, 0x1, RZ ;  /* 0x0000000132407810 */ /* 0x000fe20007ffe0ff */
[----:B------:R-:W-:Y:S01]  /*4230*/  FMUL.FTZ R48, R48, R127 ;  /* 0x0000007f30307220 */ /* 0x000fe20000410000 */
[----:B------:R-:W-:-:S03]  /*4240*/  ISETP.NE.AND.EX P0, PT, RZ, c[0x0][0x184], PT, P0 ;  /* 0x00006100ff007a0c */ /* 0x000fc60003f05300 */
        /* <DEDUP_REMOVED lines=17> */
.L_x_8286:
[----:B------:R-:W-:Y:S02]  /*4360*/  IMAD.MOV.U32 R129, RZ, RZ, R132 ;  /* 0x000000ffff817224 */ /* 0x000fe400078e0084 */
.L_x_8287:
[----:B------:R-:W-:Y:S05]  /*4370*/  BSYNC B1 ;  /* 0x0000000000017941 */ /* 0x000fea0003800000 */
.L_x_8285:
        /* <DEDUP_REMOVED lines=16> */
.L_x_8291:
[----:B------:R-:W-:Y:S05]  /*4480*/  BSYNC B2 ;  /* 0x0000000000027941 */ /* 0x000fea0003800000 */
.L_x_8290:
        /* <DEDUP_REMOVED lines=42> */
.L_x_8289:
[----:B------:R-:W-:Y:S05]  /*4730*/  BSYNC B1 ;  /* 0x0000000000017941 */ /* 0x000fea0003800000 */
.L_x_8288:
        /* <DEDUP_REMOVED lines=22> */
.L_x_8293:
[----:B------:R-:W-:Y:S02]  /*48a0*/  IMAD.MOV.U32 R52, RZ, RZ, R132 ;  /* 0x000000ffff347224 */ /* 0x000fe400078e0084 */
.L_x_8294:
[----:B------:R-:W-:Y:S05]  /*48b0*/  BSYNC B1 ;  /* 0x0000000000017941 */ /* 0x000fea0003800000 */
.L_x_8292:
        /* <DEDUP_REMOVED lines=16> */
.L_x_8298:
[----:B------:R-:W-:Y:S05]  /*49c0*/  BSYNC B2 ;  /* 0x0000000000027941 */ /* 0x000fea0003800000 */
.L_x_8297:
        /* <DEDUP_REMOVED lines=42> */
.L_x_8296:
[----:B------:R-:W-:Y:S05]  /*4c70*/  BSYNC B1 ;  /* 0x0000000000017941 */ /* 0x000fea0003800000 */
.L_x_8295:
        /* <DEDUP_REMOVED lines=21> */
.L_x_8300:
[----:B------:R-:W-:Y:S02]  /*4dd0*/  IMAD.MOV.U32 R52, RZ, RZ, R132 ;  /* 0x000000ffff347224 */ /* 0x000fe400078e0084 */
.L_x_8301:
[----:B------:R-:W-:Y:S05]  /*4de0*/  BSYNC B1 ;  /* 0x0000000000017941 */ /* 0x000fea0003800000 */
.L_x_8299:
        /* <DEDUP_REMOVED lines=16> */
.L_x_8305:
[----:B------:R-:W-:Y:S05]  /*4ef0*/  BSYNC B2 ;  /* 0x0000000000027941 */ /* 0x000fea0003800000 */
.L_x_8304:
        /* <DEDUP_REMOVED lines=42> */
.L_x_8303:
[----:B------:R-:W-:Y:S05]  /*51a0*/  BSYNC B1 ;  /* 0x0000000000017941 */ /* 0x000fea0003800000 */
.L_x_8302:
        /* <DEDUP_REMOVED lines=21> */
.L_x_8307:
[----:B------:R-:W-:Y:S02]  /*5300*/  IMAD.MOV.U32 R129, RZ, RZ, R132 ;  /* 0x000000ffff817224 */ /* 0x000fe400078e0084 */
.L_x_8308:
[----:B------:R-:W-:Y:S05]  /*5310*/  BSYNC B1 ;  /* 0x0000000000017941 */ /* 0x000fea0003800000 */
.L_x_8306:
        /* <DEDUP_REMOVED lines=16> */
.L_x_8312:
[----:B------:R-:W-:Y:S05]  /*5420*/  BSYNC B2 ;  /* 0x0000000000027941 */ /* 0x000fea0003800000 */
.L_x_8311:
        /* <DEDUP_REMOVED lines=42> */
.L_x_8310:
[----:B------:R-:W-:Y:S05]  /*56d0*/  BSYNC B1 ;  /* 0x0000000000017941 */ /* 0x000fea0003800000 */
.L_x_8309:
        /* <DEDUP_REMOVED lines=21> */
.L_x_8314:
[----:B------:R-:W-:Y:S02]  /*5830*/  MOV R129, R132 ;  /* 0x0000008400817202 */ /* 0x000fe40000000f00 */
.L_x_8315:
[----:B------:R-:W-:Y:S05]  /*5840*/  BSYNC B1 ;  /* 0x0000000000017941 */ /* 0x000fea0003800000 */
.L_x_8313:
        /* <DEDUP_REMOVED lines=16> */
.L_x_8319:
[----:B------:R-:W-:Y:S05]  /*5950*/  BSYNC B2 ;  /* 0x0000000000027941 */ /* 0x000fea0003800000 */
.L_x_8318:
        /* <DEDUP_REMOVED lines=42> */
.L_x_8317:
[----:B------:R-:W-:Y:S05]  /*5c00*/  BSYNC B1 ;  /* 0x0000000000017941 */ /* 0x000fea0003800000 */
.L_x_8316:
        /* <DEDUP_REMOVED lines=21> */
.L_x_8321:
[----:B------:R-:W-:Y:S02]  /*5d60*/  IMAD.MOV.U32 R137, RZ, RZ, R132 ;  /* 0x000000ffff897224 */ /* 0x000fe400078e0084 */
.L_x_8322:
[----:B------:R-:W-:Y:S05]  /*5d70*/  BSYNC B1 ;  /* 0x0000000000017941 */ /* 0x000fea0003800000 */
.L_x_8320:
        /* <DEDUP_REMOVED lines=16> */
.L_x_8326:
[----:B------:R-:W-:Y:S05]  /*5e80*/  BSYNC B2 ;  /* 0x0000000000027941 */ /* 0x000fea0003800000 */
.L_x_8325:
        /* <DEDUP_REMOVED lines=42> */
.L_x_8324:
[----:B------:R-:W-:Y:S05]  /*6130*/  BSYNC B1 ;  /* 0x0000000000017941 */ /* 0x000fea0003800000 */
.L_x_8323:
        /* <DEDUP_REMOVED lines=21> */
.L_x_8328:
[----:B------:R-:W-:Y:S02]  /*6290*/  IMAD.MOV.U32 R137, RZ, RZ, R132 ;  /* 0x000000ffff897224 */ /* 0x000fe400078e0084 */
.L_x_8329:
[----:B------:R-:W-:Y:S05]  /*62a0*/  BSYNC B1 ;  /* 0x0000000000017941 */ /* 0x000fea0003800000 */
.L_x_8327:
        /* <DEDUP_REMOVED lines=18> */
.L_x_8333:
[----:B------:R-:W-:Y:S05]  /*63d0*/  BSYNC B2 ;  /* 0x0000000000027941 */ /* 0x000fea0003800000 */
.L_x_8332:
        /* <DEDUP_REMOVED lines=42> */
.L_x_8331:
[----:B------:R-:W-:Y:S05]  /*6680*/  BSYNC B1 ;  /* 0x0000000000017941 */ /* 0x000fea0003800000 */
.L_x_8330:
[----:B------:R-:W0:Y:S01]  /*6690*/  I2F.U32 R65, R137 ;  /* 0x0000008900417306 */ /* 0x000e220000201000 */
[----:B------:R-:W-:Y:S02]  /*66a0*/  PRMT R64, RZ, 0x7610, R55 ;  /* 0x00007610ff407816 */ /* 0x000fe40000000037 */
[----:B------:R-:W-:Y:S02]  /*66b0*/  SEL R138, RZ, 0x10000, P5 ;  /* 0x00010000ff8a7807 */ /* 0x000fe40002800000 */
[----:B------:R-:W-:Y:S01]  /*66c0*/  ISETP.NE.AND P5, PT, R136, RZ, PT ;  /* 0x000000ff8800720c */ /* 0x000fe20003fa5270 */
[----:B------:R-:W-:Y:S01]  /*66d0*/  FMUL.FTZ R55, R64, R127 ;  /* 0x0000007f40377220 */ /* 0x000fe20000410000 */
[----:B------:R-:W-:Y:S02]  /*66e0*/  SEL R98, RZ, 0x1, P1 ;  /* 0x00000001ff627807 */ /* 0x000fe40000800000 */
[----:B------:R-:W-:Y:S01]  /*66f0*/  SEL R66, RZ, 0x1, P2 ;  /* 0x00000001ff427807 */ /* 0x000fe20001000000 */
[----:B------:R-:W-:Y:S01]  /*6700*/  FMUL.FTZ R55, R55, c[0x0][0x1e8] ;  /* 0x00007a0037377a20 */ /* 0x000fe20000410000 */
[----:B------:R-:W-:Y:S01]  /*6710*/  ISETP.NE.AND P6, PT, R131, RZ, PT ;  /* 0x000000ff8300720c */ /* 0x000fe20003fc5270 */
[----:B------:R-:W-:Y:S01]  /*6720*/  IMAD.WIDE.U32 R98, R98, 0x10000, RZ ;  /* 0x0001000062627825 */ /* 0x000fe200078e00ff */
[----:B------:R-:W-:-:S02]  /*6730*/  SEL R67, RZ, 0x1, P5 ;  /* 0x00000001ff437807 */ /* 0x000fc40002800000 */
[----:B------:R-:W-:Y:S01]  /*6740*/  SEL R131, RZ, 0x100, P4 ;  /* 0x00000100ff837807 */ /* 0x000fe20002000000 */
[----:B0-----:R-:W-:Y:S01]  /*6750*/  FFMA.FTZ R65, R65, R130, 1.1641532182693481445e-10 ;  /* 0x2f00000041417423 */ /* 0x001fe20000010082 */
[----:B------:R-:W-:-:S04]  /*6760*/  SEL R133, RZ, 0x1, P3 ;  /* 0x00000001ff857807 */ /* 0x000fc80001800000 */
[----:B------:R-:W-:Y:S01]  /*6770*/  FSETP.GTU.FTZ.AND P1, PT, R65, c[0x0][0x1e4], PT ;  /* 0x0000790041007a0b */ /* 0x000fe20003f3c000 */
[----:B------:R-:W-:-:S03]  /*6780*/  IMAD.WIDE.U32 R64, R66, 0x1000000, RZ ;  /* 0x0100000042407825 */ /* 0x000fc600078e00ff */
[----:B------:R-:W-:Y:S01]  /*6790*/  SEL R130, RZ, 0x1000000, P1 ;  /* 0x01000000ff827807 */ /* 0x000fe20000800000 */
[----:B------:R-:W-:Y:S01]  /*67a0*/  IMAD.WIDE.U32 R66, R67, 0x100, RZ ;  /* 0x0000010043427825 */ /* 0x000fe200078e00ff */
[----:B------:R-:W-:Y:S02]  /*67b0*/  FSEL R55, R55, RZ, !P1 ;  /* 0x000000ff37377208 */ /* 0x000fe40004800000 */
[----:B------:R-:W-:Y:S02]  /*67c0*/  LOP3.LUT R130, R131, R130, R138, 0xfe, !PT ;  /* 0x0000008283827212 */ /* 0x000fe400078efe8a */
[----:B------:R-:W-:Y:S01]  /*67d0*/  LOP3.LUT R66, R66, R64, R98, 0xfe, !PT ;  /* 0x0000004042427212 */ /* 0x000fe200078efe62 */
[----:B------:R-:W-:Y:S01]  /*67e0*/  FMUL.FTZ R55, R22, R55 ;  /* 0x0000003716377220 */ /* 0x000fe20000410000 */
[----:B------:R-:W-:Y:S02]  /*67f0*/  LOP3.LUT R133, R65, R130, R133, 0xfe, !PT ;  /* 0x0000008241857212 */ /* 0x000fe400078efe85 */
[----:B------:R-:W-:Y:S01]  /*6800*/  LEA R130, P1, R128, c[0x0][0x188], 0x5 ;  /* 0x0000620080827a11 */ /* 0x000fe200078228ff */
[----:B------:R-:W-:Y:S01]  /*6810*/  @P0 FADD.FTZ R55, R39, R55 ;  /* 0x0000003727370221 */ /* 0x000fe20000010000 */
[----:B------:R-:W-:-:S02]  /*6820*/  SEL R65, RZ, 0x1, P6 ;  /* 0x00000001ff417807 */ /* 0x000fc40003000000 */
[C---:B------:R-:W-:Y:S02]  /*6830*/  LEA R64, P2, R128.reuse, c[0x0][0x190], 0x3 ;  /* 0x0000640080407a11 */ /* 0x040fe400078418ff */
[----:B------:R-:W-:Y:S02]  /*6840*/  LEA.HI.X R131, R128, c[0x0][0x18c], RZ, 0x5, P1 ;  /* 0x0000630080837a11 */ /* 0x000fe400008f2cff */
[----:B------:R-:W-:Y:S02]  /*6850*/  LOP3.LUT R66, R66, R65, RZ, 0xfc, !PT ;  /* 0x0000004142427212 */ /* 0x000fe400078efcff */
[C---:B------:R-:W-:Y:S01]  /*6860*/  LEA.HI.X R65, R128.reuse, c[0x0][0x194], RZ, 0x3, P2 ;  /* 0x0000650080417a11 */ /* 0x040fe200010f1cff */
[----:B------:R0:W-:Y:S01]  /*6870*/  STG.E.128 [R130.64], R48 ;  /* 0x0000003082007986 */ /* 0x0001e2000c101d06 */
[----:B------:R-:W-:Y:S02]  /*6880*/  LOP3.LUT R67, R67, R133, R99, 0xfe, !PT ;  /* 0x0000008543437212 */ /* 0x000fe400078efe63 */
[----:B------:R-:W-:Y:S01]  /*6890*/  IADD3 R128, R128, 0x80, RZ ;  /* 0x0000008080807810 */ /* 0x000fe20007ffe0ff */
[----:B------:R0:W-:Y:S04]  /*68a0*/  STG.E.128 [R130.64+0x10], R52 ;  /* 0x0000103482007986 */ /* 0x0001e8000c101d06 */
[----:B------:R0:W-:Y:S02]  /*68b0*/  STG.E.64 [R64.64], R66 ;  /* 0x0000004240007986 */ /* 0x0001e4000c101b06 */
.L_x_8277:
[----:B------:R-:W-:Y:S05]  /*68c0*/  BSYNC B0 ;  /* 0x0000000000007941 */ /* 0x000fea0003800000 */
.L_x_8276:
[----:B------:R-:W-:Y:S01]  /*68d0*/  ISETP.NE.AND P0, PT, R70, RZ, PT ;  /* 0x000000ff4600720c */ /* 0x000fe20003f05270 */
[----:B------:R-:W-:-:S12]  /*68e0*/  BSSY B0, `(.L_x_8334) ;  /* 0x00002ca000007945 */ /* 0x000fd80003800000 */
        /* <DEDUP_REMOVED lines=22> */
.L_x_8337:
[----:B-1----:R-:W-:Y:S02]  /*6a50*/  IMAD.MOV.U32 R98, RZ, RZ, R132 ;  /* 0x000000ffff627224 */ /* 0x002fe400078e0084 */
.L_x_8338:
[----:B------:R-:W-:Y:S05]  /*6a60*/  BSYNC B1 ;  /* 0x0000000000017941 */ /* 0x000fea0003800000 */
.L_x_8336:
        /* <DEDUP_REMOVED lines=16> */
.L_x_8342:
[----:B------:R-:W-:Y:S05]  /*6b70*/  BSYNC B2 ;  /* 0x0000000000027941 */ /* 0x000fea0003800000 */
.L_x_8341:
        /* <DEDUP_REMOVED lines=42> */
.L_x_8340:
[----:B------:R-:W-:Y:S05]  /*6e20*/  BSYNC B1 ;  /* 0x0000000000017941 */ /* 0x000fea0003800000 */
.L_x_8339:
[----:B------:R-:W1:Y:S01]  /*6e30*/  I2F.U32 R56, R98 ;  /* 0x0000006200387306 */ /* 0x000e620000201000 */
[----:B0----5:R-:W-:Y:S01]  /*6e40*/  PRMT R64, RZ, 0x5410, R60 ;  /* 0x00005410ff407816 */ /* 0x021fe2000000003c */
[----:B------:R-:W-:Y:S01]  /*6e50*/  IMAD.MOV.U32 R131, RZ, RZ, 0x2f800000 ;  /* 0x2f800000ff837424 */ /* 0x000fe200078e00ff */
[----:B------:R-:W-:Y:S01]  /*6e60*/  ISETP.NE.U32.AND P0, PT, RZ, c[0x0][0x180], PT ;  /* 0x00006000ff007a0c */ /* 0x000fe20003f05070 */
[----:B------:R-:W-:Y:S02]  /*6e70*/  BSSY B1, `(.L_x_8343) ;  /* 0x0000016000017945 */ /* 0x000fe40003800000 */
        /* <DEDUP_REMOVED lines=20> */
.L_x_8344:
[----:B------:R-:W-:Y:S02]  /*6fc0*/  IMAD.MOV.U32 R129, RZ, RZ, R132 ;  /* 0x000000ffff817224 */ /* 0x000fe400078e0084 */
.L_x_8345:
[----:B------:R-:W-:Y:S05]  /*6fd0*/  BSYNC B1 ;  /* 0x0000000000017941 */ /* 0x000fea0003800000 */
.L_x_8343:
        /* <DEDUP_REMOVED lines=16> */
.L_x_8349:
[----:B------:R-:W-:Y:S05]  /*70e0*/  BSYNC B2 ;  /* 0x0000000000027941 */ /* 0x000fea0003800000 */
.L_x_8348:
        /* <DEDUP_REMOVED lines=42> */
.L_x_8347:
[----:B------:R-:W-:Y:S05]  /*7390*/  BSYNC B1 ;  /* 0x0000000000017941 */ /* 0x000fea0003800000 */
.L_x_8346:
        /* <DEDUP_REMOVED lines=22> */
.L_x_8351:
[----:B------:R-:W-:Y:S02]  /*7500*/  MOV R60, R132 ;  /* 0x00000084003c7202 */ /* 0x000fe40000000f00 */
.L_x_8352:
[----:B------:R-:W-:Y:S05]  /*7510*/  BSYNC B1 ;  /* 0x0000000000017941 */ /* 0x000fea0003800000 */
.L_x_8350:
        /* <DEDUP_REMOVED lines=16> */
.L_x_8356:
[----:B------:R-:W-:Y:S05]  /*7620*/  BSYNC B2 ;  /* 0x0000000000027941 */ /* 0x000fea0003800000 */
.L_x_8355:
        /* <DEDUP_REMOVED lines=43> */
.L_x_8354:
[----:B------:R-:W-:Y:S05]  /*78e0*/  BSYNC B1 ;  /* 0x0000000000017941 */ /* 0x000fea0003800000 */
.L_x_8353:
        /* <DEDUP_REMOVED lines=21> */
.L_x_8358:
[----:B------:R-:W-:Y:S02]  /*7a40*/  IMAD.MOV.U32 R60, RZ, RZ, R132 ;  /* 0x000000ffff3c7224 */ /* 0x000fe400078e0084 */
.L_x_8359:
[----:B------:R-:W-:Y:S05]  /*7a50*/  BSYNC B1 ;  /* 0x0000000000017941 */ /* 0x000fea0003800000 */
.L_x_8357:
        /* <DEDUP_REMOVED lines=16> */
.L_x_8363:
[----:B------:R-:W-:Y:S05]  /*7b60*/  BSYNC B2 ;  /* 0x0000000000027941 */ /* 0x000fea0003800000 */
.L_x_8362:
        /* <DEDUP_REMOVED lines=43> */
.L_x_8361:
[----:B------:R-:W-:Y:S05]  /*7e20*/  BSYNC B1 ;  /* 0x0000000000017941 */ /* 0x000fea0003800000 */
.L_x_8360:
        /* <DEDUP_REMOVED lines=21> */
.L_x_8365:
[----:B------:R-:W-:Y:S02]  /*7f80*/  IMAD.MOV.U32 R129, RZ, RZ, R132 ;  /* 0x000000ffff817224 */ /* 0x000fe400078e0084 */
.L_x_8366:
[----:B------:R-:W-:Y:S05]  /*7f90*/  BSYNC B1 ;  /* 0x0000000000017941 */ /* 0x000fea0003800000 */
.L_x_8364:
        /* <DEDUP_REMOVED lines=16> */
.L_x_8370:
[----:B------:R-:W-:Y:S05]  /*80a0*/  BSYNC B2 ;  /* 0x0000000000027941 */ /* 0x000fea0003800000 */
.L_x_8369:
        /* <DEDUP_REMOVED lines=43> */
.L_x_8368:
[----:B------:R-:W-:Y:S05]  /*8360*/  BSYNC B1 ;  /* 0x0000000000017941 */ /* 0x000fea0003800000 */
.L_x_8367:
        /* <DEDUP_REMOVED lines=21> */
.L_x_8372:
[----:B------:R-:W-:Y:S02]  /*84c0*/  IMAD.MOV.U32 R129, RZ, RZ, R132 ;  /* 0x000000ffff817224 */ /* 0x000fe400078e0084 */
.L_x_8373:
[----:B------:R-:W-:Y:S05]  /*84d0*/  BSYNC B1 ;  /* 0x0000000000017941 */ /* 0x000fea0003800000 */
.L_x_8371:
        /* <DEDUP_REMOVED lines=16> */
.L_x_8377:
[----:B------:R-:W-:Y:S05]  /*85e0*/  BSYNC B2 ;  /* 0x0000000000027941 */ /* 0x000fea0003800000 */
.L_x_8376:
        /* <DEDUP_REMOVED lines=43> */
.L_x_8375:
[----:B------:R-:W-:Y:S05]  /*88a0*/  BSYNC B1 ;  /* 0x0000000000017941 */ /* 0x000fea0003800000 */
.L_x_8374:
        /* <DEDUP_REMOVED lines=21> */
.L_x_8379:
[----:B------:R-:W-:Y:S02]  /*8a00*/  IMAD.MOV.U32 R136, RZ, RZ, R132 ;  /* 0x000000ffff887224 */ /* 0x000fe400078e0084 */
.L_x_8380:
[----:B------:R-:W-:Y:S05]  /*8a10*/  BSYNC B1 ;  /* 0x0000000000017941 */ /* 0x000fea0003800000 */
.L_x_8378:
        /* <DEDUP_REMOVED lines=16> */
.L_x_8384:
[----:B------:R-:W-:Y:S05]  /*8b20*/  BSYNC B2 ;  /* 0x0000000000027941 */ /* 0x000fea0003800000 */
.L_x_8383:
        /* <DEDUP_REMOVED lines=43> */
.L_x_8382:
[----:B------:R-:W-:Y:S05]  /*8de0*/  BSYNC B1 ;  /* 0x0000000000017941 */ /* 0x000fea0003800000 */
.L_x_8381:
        /* <DEDUP_REMOVED lines=21> */
.L_x_8386:
[----:B------:R-:W-:Y:S02]  /*8f40*/  IMAD.MOV.U32 R135, RZ, RZ, R132 ;  /* 0x000000ffff877224 */ /* 0x000fe400078e0084 */
.L_x_8387:
[----:B------:R-:W-:Y:S05]  /*8f50*/  BSYNC B1 ;  /* 0x0000000000017941 */ /* 0x000fea0003800000 */
.L_x_8385:
        /* <DEDUP_REMOVED lines=18> */
.L_x_8391:
[----:B------:R-:W-:Y:S05]  /*9080*/  BSYNC B2 ;  /* 0x0000000000027941 */ /* 0x000fea0003800000 */
.L_x_8390:
        /* <DEDUP_REMOVED lines=44> */
.L_x_8389:
[----:B------:R-:W-:Y:S05]  /*9350*/  BSYNC B1 ;  /* 0x0000000000017941 */ /* 0x000fea0003800000 */
.L_x_8388:
[----:B------:R-:W0:Y:S01]  /*9360*/  I2F.U32 R64, R135 ;  /* 0x0000008700407306 */ /* 0x000e220000201000 */
[----:B------:R-:W-:Y:S02]  /*9370*/  SEL R98, RZ, 0x1, P1 ;  /* 0x00000001ff627807 */ /* 0x000fe40000800000 */
[----:B------:R-:W-:Y:S02]  /*9380*/  SEL R137, RZ, 0x10000, P5 ;  /* 0x00010000ff897807 */ /* 0x000fe40002800000 */
[----:B------:R-:W-:Y:S01]  /*9390*/  ISETP.NE.AND P5, PT, R133, RZ, PT ;  /* 0x000000ff8500720c */ /* 0x000fe20003fa5270 */
[----:B------:R-:W-:Y:S01]  /*93a0*/  IMAD.WIDE.U32 R98, R98, 0x10000, RZ ;  /* 0x0001000062627825 */ /* 0x000fe200078e00ff */
[----:B------:R-:W-:-:S02]  /*93b0*/  SEL R65, RZ, 0x1, P2 ;  /* 0x00000001ff417807 */ /* 0x000fc40001000000 */
[----:B------:R-:W-:Y:S02]  /*93c0*/  ISETP.NE.AND P6, PT, R130, RZ, PT ;  /* 0x000000ff8200720c */ /* 0x000fe40003fc5270 */
[----:B------:R-:W-:Y:S02]  /*93d0*/  SEL R66, RZ, 0x1, P5 ;  /* 0x00000001ff427807 */ /* 0x000fe40002800000 */
[----:B------:R-:W-:Y:S02]  /*93e0*/  SEL R130, RZ, 0x100, P4 ;  /* 0x00000100ff827807 */ /* 0x000fe40002000000 */
[----:B------:R-:W-:Y:S01]  /*93f0*/  SEL R133, RZ, 0x1, P3 ;  /* 0x00000001ff857807 */ /* 0x000fe20001800000 */
[----:B0-----:R-:W-:Y:S02]  /*9400*/  FFMA.FTZ R64, R64, R131, 1.1641532182693481445e-10 ;  /* 0x2f00000040407423 */ /* 0x001fe40000010083 */
[----:B------:R-:W-:-:S03]  /*9410*/  IMAD.WIDE.U32 R66, R66, 0x100, RZ ;  /* 0x0000010042427825 */ /* 0x000fc600078e00ff */
[----:B------:R-:W-:Y:S02]  /*9420*/  FSETP.GTU.FTZ.AND P1, PT, R64, c[0x0][0x1e4], PT ;  /* 0x0000790040007a0b */ /* 0x000fe40003f3c000 */
[----:B------:R-:W-:Y:S02]  /*9430*/  PRMT R64, RZ, 0x7610, R63 ;  /* 0x00007610ff407816 */ /* 0x000fe4000000003f */
[----:B------:R-:W-:-:S03]  /*9440*/  SEL R63, RZ, 0x1000000, P1 ;  /* 0x01000000ff3f7807 */ /* 0x000fc60000800000 */
[----:B------:R-:W-:Y:S01]  /*9450*/  FMUL.FTZ R127, R64, R127 ;  /* 0x0000007f407f7220 */ /* 0x000fe20000410000 */
[----:B------:R-:W-:Y:S01]  /*9460*/  LOP3.LUT R63, R130, R63, R137, 0xfe, !PT ;  /* 0x0000003f823f7212 */ /* 0x000fe200078efe89 */
[----:B------:R-:W-:-:S04]  /*9470*/  IMAD.WIDE.U32 R64, R65, 0x1000000, RZ ;  /* 0x0100000041407825 */ /* 0x000fc800078e00ff */
[----:B------:R-:W-:Y:S01]  /*9480*/  FMUL.FTZ R127, R127, c[0x0][0x1e8] ;  /* 0x00007a007f7f7a20 */ /* 0x000fe20000410000 */
[----:B------:R-:W-:Y:S02]  /*9490*/  LOP3.LUT R133, R65, R63, R133, 0xfe, !PT ;  /* 0x0000003f41857212 */ /* 0x000fe400078efe85 */
[----:B------:R-:W-:Y:S02]  /*94a0*/  LOP3.LUT R66, R66, R64, R98, 0xfe, !PT ;  /* 0x0000004042427212 */ /* 0x000fe400078efe62 */
[----:B------:R-:W-:Y:S02]  /*94b0*/  FSEL R127, R127, RZ, !P1 ;  /* 0x000000ff7f7f7208 */ /* 0x000fe40004800000 */
[----:B------:R-:W-:Y:S02]  /*94c0*/  LEA R130, P1, R128, c[0x0][0x188], 0x5 ;  /* 0x0000620080827a11 */ /* 0x000fe400078228ff */
[----:B------:R-:W-:Y:S01]  /*94d0*/  SEL R65, RZ, 0x1, P6 ;  /* 0x00000001ff417807 */ /* 0x000fe20003000000 */
[----:B------:R-:W-:Y:S01]  /*94e0*/  FMUL.FTZ R63, R30, R127 ;  /* 0x0000007f1e3f7220 */ /* 0x000fe20000410000 */
[----:B------:R-:W-:-:S02]  /*94f0*/  LEA R64, P2, R128, c[0x0][0x190], 0x3 ;  /* 0x0000640080407a11 */ /* 0x000fc400078418ff */
[----:B------:R-:W-:Y:S01]  /*9500*/  LEA.HI.X R131, R128, c[0x0][0x18c], RZ, 0x5, P1 ;  /* 0x0000630080837a11 */ /* 0x000fe200008f2cff */
[----:B------:R-:W-:Y:S01]  /*9510*/  @P0 FADD.FTZ R63, R39, R63 ;  /* 0x0000003f273f0221 */ /* 0x000fe20000010000 */
[----:B------:R-:W-:Y:S02]  /*9520*/  LOP3.LUT R66, R66, R65, RZ, 0xfc, !PT ;  /* 0x0000004142427212 */ /* 0x000fe400078efcff */
[----:B------:R-:W-:Y:S01]  /*9530*/  LEA.HI.X R65, R128, c[0x0][0x194], RZ, 0x3, P2 ;  /* 0x0000650080417a11 */ /* 0x000fe200010f1cff */
[----:B------:R0:W-:Y:S01]  /*9540*/  STG.E.128 [R130.64], R56 ;  /* 0x0000003882007986 */ /* 0x0001e2000c101d06 */
[----:B------:R-:W-:-:S03]  /*9550*/  LOP3.LUT R67, R67, R133, R99, 0xfe, !PT ;  /* 0x0000008543437212 */ /* 0x000fc600078efe63 */
[----:B------:R0:W-:Y:S04]  /*9560*/  STG.E.128 [R130.64+0x10], R60 ;  /* 0x0000103c82007986 */ /* 0x0001e8000c101d06 */
[----:B------:R0:W-:Y:S02]  /*9570*/  STG.E.64 [R64.64], R66 ;  /* 0x0000004240007986 */ /* 0x0001e4000c101b06 */
.L_x_8335:
[----:B------:R-:W-:Y:S05]  /*9580*/  BSYNC B0 ;  /* 0x0000000000007941 */ /* 0x000fea0003800000 */
.L_x_8334:
        /* <DEDUP_REMOVED lines=34> */
.L_x_8402:
        /* <DEDUP_REMOVED lines=70> */
.L_x_8403:
        /* <DEDUP_REMOVED lines=18> */
[----:B------:R-:W1:Y:S04]  /*9d30*/  SHFL.DOWN PT, R99, R66, 0x2, 0x1f ;  /* 0x08401f0042637f89 */ /* 0x000e6800000e0000 */
[----:B------:R2:W3:Y:S01]  /*9d40*/  @!P0 LDS.64 R64, [R98.X8] ;  /* 0x0000000062408984 */ /* 0x0004e20000008a00 */
[----:B------:R-:W-:-:S02]  /*9d50*/  LOP3.LUT P0, RZ, R67, 0x1f, R0, 0xf8, !PT ;  /* 0x0000001f43ff7812 */ /* 0x000fc4000780f800 */
[----:B-1----:R-:W-:Y:S01]  /*9d60*/  IADD3 R130, R99, R66, RZ ;  /* 0x0000004263827210 */ /* 0x002fe20007ffe0ff */
[----:B------:R-:W-:Y:S10]  /*9d70*/  I2F R136, R99 ;  /* 0x0000006300887306 */ /* 0x000ff40000201400 */
[----:B------:R-:W-:Y:S01]  /*9d80*/  @!P0 IMAD.MOV.U32 R67, RZ, RZ, 0x4 ;  /* 0x00000004ff438424 */ /* 0x000fe200078e00ff */
        /* <DEDUP_REMOVED lines=10> */
[----:B------:R-:W-:Y:S02]  /*9e30*/  IMAD.IADD R135, R130, 0x1, R137 ;  /* 0x0000000182877824 */ /* 0x000fe400078e0289 */
[----:B------:R-:W-:Y:S01]  /*9e40*/  FMUL.FTZ R127, R127, R133 ;  /* 0x000000857f7f7220 */ /* 0x000fe20000410000 */
[----:B------:R-:W-:Y:S01]  /*9e50*/  I2F R137, R137 ;  /* 0x0000008900897306 */ /* 0x000fe20000201400 */
[----:B------:R-:W0:Y:S01]  /*9e60*/  SHFL.DOWN PT, R133, R66, 0x1, 0x1f ;  /* 0x08201f0042857f89 */ /* 0x000e2200000e0000 */
[----:B--2---:R-:W-:-:S02]  /*9e70*/  FADD.FTZ R99, R128, R65 ;  /* 0x0000004180637221 */ /* 0x004fc40000010000 */
[----:B------:R-:W-:-:S04]  /*9e80*/  FMUL.FTZ R127, R127, R136 ;  /* 0x000000887f7f7220 */ /* 0x000fc80000410000 */
[----:B------:R-:W1:Y:S01]  /*9e90*/  I2F R135, R135 ;  /* 0x0000008700877306 */ /* 0x000e620000201400 */
[----:B------:R-:W-:-:S05]  /*9ea0*/  FFMA.FTZ R99, R98, R127, R99 ;  /* 0x0000007f62637223 */ /* 0x000fca0000010063 */
[----:B------:R-:W2:Y:S02]  /*9eb0*/  SHFL.DOWN PT, R64, R99, 0x1, 0x1f ;  /* 0x08201f0063407f89 */ /* 0x000ea400000e0000 */
[----:B-1----:R-:W1:Y:S01]  /*9ec0*/  MUFU.RCP R65, R135 ;  /* 0x0000008700417308 */ /* 0x002e620000001000 */
[----:B0-----:R-:W-:Y:S02]  /*9ed0*/  FADD.FTZ R98, R66, -R133 ;  /* 0x8000008542627221 */ /* 0x001fe40000010000 */
[----:B------:R-:W-:Y:S02]  /*9ee0*/  FMUL.FTZ R133, R133, R137 ;  /* 0x0000008985857220 */ /* 0x000fe40000410000 */
[----:B------:R-:W-:Y:S02]  /*9ef0*/  FMUL.FTZ R98, R98, R98 ;  /* 0x0000006262627220 */ /* 0x000fe40000410000 */
[C---:B------:R-:W-:Y:S02]  /*9f00*/  FFMA.FTZ R128, R131.reuse, R66, R133 ;  /* 0x0000004283807223 */ /* 0x040fe40000010085 */
[----:B------:R-:W-:-:S04]  /*9f10*/  FMUL.FTZ R98, R131, R98 ;  /* 0x0000006283627220 */ /* 0x000fc80000410000 */
[----:B------:R-:W-:Y:S02]  /*9f20*/  FMUL.FTZ R98, R98, R137 ;  /* 0x0000008962627220 */ /* 0x000fe40000410000 */
[----:B--2---:R-:W-:Y:S02]  /*9f30*/  FADD.FTZ R64, R99, R64 ;  /* 0x0000004063407221 */ /* 0x004fe40000010000 */
[C---:B-1----:R-:W-:Y:S02]  /*9f40*/  FMUL.FTZ R128, R65.reuse, R128 ;  /* 0x0000008041807220 */ /* 0x042fe40000410000 */
[----:B------:R-:W-:Y:S02]  /*9f50*/  FFMA.FTZ R64, R65, R98, R64 ;  /* 0x0000006241407223 */ /* 0x000fe40000010040 */
[----:B------:R-:W-:Y:S01]  /*9f60*/  IMAD.MOV.U32 R98, RZ, RZ, c[0x0][0x1e0] ;  /* 0x00007800ff627624 */ /* 0x000fe200078e00ff */
[----:B------:R-:W0:Y:S04]  /*9f70*/  SHFL.IDX PT, R131, R128, RZ, 0x1f ;  /* 0x00001fff80837589 */ /* 0x000e2800000e0000 */
[----:B------:R-:W1:Y:S01]  /*9f80*/  SHFL.IDX PT, R99, R64, RZ, 0x1f ;  /* 0x00001fff40637589 */ /* 0x000e6200000e0000 */
[C---:B0-----:R-:W-:Y:S01]  /*9f90*/  FMUL.FTZ R65, R131.reuse, R131 ;  /* 0x0000008383417220 */ /* 0x041fe20000410000 */
[----:B------:R-:W-:-:S04]  /*9fa0*/  FSEL R128, R131, RZ, !P1 ;  /* 0x000000ff83807208 */ /* 0x000fc80004800000 */
[----:B------:R-:W-:Y:S01]  /*9fb0*/  FSEL R66, R65, RZ, P1 ;  /* 0x000000ff41427208 */ /* 0x000fe20000800000 */
[----:B-1----:R-:W-:-:S04]  /*9fc0*/  FFMA.FTZ R65, R99, R98, c[0x0][0x228] ;  /* 0x00008a0063417623 */ /* 0x002fc80000010062 */
        /* <DEDUP_REMOVED lines=40> */
.L_x_8395:
[----:B------:R-:W-:Y:S05]  /*a250*/  BSYNC B0 ;  /* 0x0000000000007941 */ /* 0x000fea0003800000 */
.L_x_8394:
        /* <DEDUP_REMOVED lines=35> */
.L_x_8397:
[----:B------:R-:W-:Y:S05]  /*a490*/  BSYNC B0 ;  /* 0x0000000000007941 */ /* 0x000fea0003800000 */
.L_x_8396:
        /* <DEDUP_REMOVED lines=26> */
[----:B------:R-:W-:Y:S02]  /*a640*/  FFMA.FTZ R130, R110, R130, R123 ;  /* 0x000000826e827223 */ /* 0x000fe4000001007b */
[----:B------:R-:W-:Y:S01]  /*a650*/  FFMA.FTZ R99, R108, R66, R121 ;  /* 0x000000426c637223 */ /* 0x000fe20000010079 */
[----:B------:R-:W-:Y:S01]  /*a660*/  F2FP.BF16.PACK_AB R66, R127, R136 ;  /* 0x000000887f42723e */ /* 0x000fe200000010ff */
[----:B------:R-:W-:Y:S01]  /*a670*/  IMAD.WIDE.U32 R126, R126, R131, c[0x0][0x208] ;  /* 0x000082007e7e7625 */ /* 0x000fe200078e0083 */
[----:B------:R-:W-:-:S02]  /*a680*/  F2FP.BF16.PACK_AB R67, R128, R67 ;  /* 0x000000438043723e */ /* 0x000fc400000010ff */
[----:B------:R-:W-:Y:S02]  /*a690*/  F2FP.BF16.PACK_AB R65, R130, R65 ;  /* 0x000000418241723e */ /* 0x000fe400000010ff */
[----:B------:R-:W-:-:S05]  /*a6a0*/  F2FP.BF16.PACK_AB R64, R99, R64 ;  /* 0x000000406340723e */ /* 0x000fca00000010ff */
[----:B------:R0:W-:Y:S02]  /*a6b0*/  STG.E.128 [R126.64], R64 ;  /* 0x000000407e007986 */ /* 0x0001e4000c101d06 */
.L_x_8399:
[----:B------:R-:W-:Y:S05]  /*a6c0*/  BSYNC B0 ;  /* 0x0000000000007941 */ /* 0x000fea0003800000 */
.L_x_8398:
[----:B------:R-:W-:Y:S02]  /*a6d0*/  IADD3 R6, R6, c[0x0][0x160], RZ ;  /* 0x0000580006067a10 */ /* 0x000fe40007ffe0ff */
[----:B------:R-:W-:Y:S02]  /*a6e0*/  LOP3.LUT P1, RZ, R118, 0xff, RZ, 0xc0, !PT ;  /* 0x000000ff76ff7812 */ /* 0x000fe4000782c0ff */
[----:B------:R-:W-:Y:S02]  /*a6f0*/  ISETP.GE.AND P0, PT, R6, c[0x0][0x164], PT ;  /* 0x0000590006007a0c */ /* 0x000fe40003f06270 */
[----:B------:R-:W-:-:S11]  /*a700*/  SEL R118, RZ, 0x1, P1 ;  /* 0x00000001ff767807 */ /* 0x000fd60000800000 */
[----:B01----:R-:W-:Y:S01]  /*a710*/  @P0 CALL.REL.NOINC `(.L_x_8400) ;  /* 0x0000001000000944 */ /* 0x003fe20003c00000 */
[----:B------:R-:W-:Y:S05]  /*a720*/  BRA `(.L_x_8401) ;  /* 0xffff681000007947 */ /* 0x000fea000383ffff */
.L_x_8400:
[----:B------:R-:W-:Y:S05]  /*a730*/  EXIT ;  /* 0x000000000000794d */ /* 0x000fea0003800000 */
.L_x_8392:
[----:B------:R-:W-:Y:S01]  /*a740*/  IMAD.MOV.U32 R130, RZ, RZ, 0x1 ;  /* 0x00000001ff827424 */ /* 0x000fe200078e00ff */
[----:B------:R-:W-:Y:S01]  /*a750*/  MOV R66, 0xa790 ;  /* 0x0000a79000427802 */ /* 0x000fe20000000f00 */
[----:B------:R-:W-:Y:S02]  /*a760*/  IMAD.MOV.U32 R99, RZ, RZ, 0x1f ;  /* 0x0000001fff637424 */ /* 0x000fe400078e00ff */
[----:B------:R-:W-:Y:S02]  /*a770*/  IMAD.MOV.U32 R128, RZ, RZ, -0x1 ;  /* 0xffffffffff807424 */ /* 0x000fe400078e00ff */
[----:B------:R-:W-:Y:S05]  /*a780*/  CALL.REL.NOINC `($__internal_60_$__cuda_sm70_shflsync_bfly_p) ;  /* 0x000006c000007944 */ /* 0x000fea0003c00000 */
[----:B-1----:R-:W-:Y:S01]  /*a790*/  IMAD.MOV.U32 R64, RZ, RZ, R130 ;  /* 0x000000ffff407224 */ /* 0x002fe200078e0082 */
[----:B0-----:R-:W-:Y:S05]  /*a7a0*/  BRA `(.L_x_8402) ;  /* 0xfffff00000007947 */ /* 0x001fea000383ffff */
.L_x_8393:
[----:B------:R-:W-:Y:S01]  /*a7b0*/  IMAD.MOV.U32 R130, RZ, RZ, 0x2 ;  /* 0x00000002ff827424 */ /* 0x000fe200078e00ff */
[----:B------:R-:W-:Y:S01]  /*a7c0*/  MOV R128, 0xffffffff ;  /* 0xffffffff00807802 */ /* 0x000fe20000000f00 */
[----:B------:R-:W-:Y:S01]  /*a7d0*/  IMAD.MOV.U32 R99, RZ, RZ, 0x1f ;  /* 0x0000001fff637424 */ /* 0x000fe200078e00ff */
[----:B------:R-:W-:Y:S02]  /*a7e0*/  MOV R66, 0xa800 ;  /* 0x0000a80000427802 */ /* 0x000fe40000000f00 */
[----:B------:R-:W-:Y:S05]  /*a7f0*/  CALL.REL.NOINC `($__internal_60_$__cuda_sm70_shflsync_bfly_p) ;  /* 0x0000065000007944 */ /* 0x000fea0003c00000 */
[----:B01----:R-:W-:Y:S01]  /*a800*/  FADD.FTZ R65, R65, R130 ;  /* 0x0000008241417221 */ /* 0x003fe20000010000 */
[----:B------:R-:W-:Y:S01]  /*a810*/  MOV R66, 0xa860 ;  /* 0x0000a86000427802 */ /* 0x000fe20000000f00 */
[----:B------:R-:W-:-:S02]  /*a820*/  IMAD.MOV.U32 R130, RZ, RZ, 0x4 ;  /* 0x00000004ff827424 */ /* 0x000fc400078e00ff */
[----:B------:R-:W-:Y:S02]  /*a830*/  IMAD.MOV.U32 R99, RZ, RZ, 0x1f ;  /* 0x0000001fff637424 */ /* 0x000fe400078e00ff */
[----:B------:R-:W-:Y:S02]  /*a840*/  IMAD.MOV.U32 R128, RZ, RZ, -0x1 ;  /* 0xffffffffff807424 */ /* 0x000fe400078e00ff */
[----:B------:R-:W-:Y:S05]  /*a850*/  CALL.REL.NOINC `($__internal_60_$__cuda_sm70_shflsync_bfly_p) ;  /* 0x000005f000007944 */ /* 0x000fea0003c00000 */
[----:B01----:R-:W-:Y:S01]  /*a860*/  FADD.FTZ R65, R65, R130 ;  /* 0x0000008241417221 */ /* 0x003fe20000010000 */
[----:B------:R-:W-:Y:S01]  /*a870*/  MOV R66, 0xa8c0 ;  /* 0x0000a8c000427802 */ /* 0x000fe20000000f00 */
[----:B------:R-:W-:Y:S02]  /*a880*/  IMAD.MOV.U32 R130, RZ, RZ, 0x8 ;  /* 0x00000008ff827424 */ /* 0x000fe400078e00ff */
[----:B------:R-:W-:Y:S02]  /*a890*/  IMAD.MOV.U32 R99, RZ, RZ, 0x1f ;  /* 0x0000001fff637424 */ /* 0x000fe400078e00ff */
[----:B------:R-:W-:Y:S02]  /*a8a0*/  IMAD.MOV.U32 R128, RZ, RZ, -0x1 ;  /* 0xffffffffff807424 */ /* 0x000fe400078e00ff */
[----:B------:R-:W-:Y:S05]  /*a8b0*/  CALL.REL.NOINC `($__internal_60_$__cuda_sm70_shflsync_bfly_p) ;  /* 0x0000059000007944 */ /* 0x000fea0003c00000 */
[----:B01----:R-:W-:Y:S01]  /*a8c0*/  FADD.FTZ R65, R65, R130 ;  /* 0x0000008241417221 */ /* 0x003fe20000010000 */
[----:B------:R-:W-:Y:S01]  /*a8d0*/  HFMA2.MMA R130, -RZ, RZ, 0, 9.5367431640625e-07 ;  /* 0x00000010ff827435 */ /* 0x000fe200000001ff */
[----:B------:R-:W-:Y:S01]  /*a8e0*/  IMAD.MOV.U32 R99, RZ, RZ, 0x1f ;  /* 0x0000001fff637424 */ /* 0x000fe200078e00ff */
[----:B------:R-:W-:Y:S01]  /*a8f0*/  MOV R66, 0xa920 ;  /* 0x0000a92000427802 */ /* 0x000fe20000000f00 */
[----:B------:R-:W-:-:S03]  /*a900*/  IMAD.MOV.U32 R128, RZ, RZ, -0x1 ;  /* 0xffffffffff807424 */ /* 0x000fc600078e00ff */
[----:B------:R-:W-:Y:S05]  /*a910*/  CALL.REL.NOINC `($__internal_60_$__cuda_sm70_shflsync_bfly_p) ;  /* 0x0000053000007944 */ /* 0x000fea0003c00000 */
[----:B-1----:R-:W-:Y:S01]  /*a920*/  FADD.FTZ R64, R65, R130 ;  /* 0x0000008241407221 */ /* 0x002fe20000010000 */
[----:B------:R-:W-:Y:S01]  /*a930*/  ISETP.NE.AND P0, PT, R68, RZ, PT ;  /* 0x000000ff4400720c */ /* 0x000fe20003f05270 */
[----:B------:R-:W-:-:S02]  /*a940*/  IMAD.MOV.U32 R130, RZ, RZ, 0x1 ;  /* 0x00000001ff827424 */ /* 0x000fc400078e00ff */
        /* <DEDUP_REMOVED lines=51> */
[----:B------:R-:W-:Y:S02]  /*ac80*/  @P2 FFMA.FTZ R65, R67, R67, R128 ;  /* 0x0000004343412223 */ /* 0x000fe40000010080 */
[----:B------:R-:W-:Y:S02]  /*ac90*/  IMAD.MOV.U32 R128, RZ, RZ, -0x1 ;  /* 0xffffffffff807424 */ /* 0x000fe400078e00ff */
[----:B------:R-:W-:Y:S05]  /*aca0*/  CALL.REL.NOINC `($__internal_60_$__cuda_sm70_shflsync_bfly_p) ;  /* 0x000001a000007944 */ /* 0x000fea0003c00000 */
[----:B01----:R-:W-:Y:S01]  /*acb0*/  FADD.FTZ R65, R65, R130 ;  /* 0x0000008241417221 */ /* 0x003fe20000010000 */
[----:B------:R-:W-:Y:S01]  /*acc0*/  MOV R99, 0x1f ;  /* 0x0000001f00637802 */ /* 0x000fe20000000f00 */
[----:B------:R-:W-:Y:S01]  /*acd0*/  IMAD.MOV.U32 R130, RZ, RZ, 0x2 ;  /* 0x00000002ff827424 */ /* 0x000fe200078e00ff */
[----:B------:R-:W-:Y:S01]  /*ace0*/  MOV R66, 0xad10 ;  /* 0x0000ad1000427802 */ /* 0x000fe20000000f00 */
[----:B------:R-:W-:Y:S02]  /*acf0*/  IMAD.MOV.U32 R128, RZ, RZ, -0x1 ;  /* 0xffffffffff807424 */ /* 0x000fe400078e00ff */
[----:B------:R-:W-:Y:S05]  /*ad00*/  CALL.REL.NOINC `($__internal_60_$__cuda_sm70_shflsync_bfly_p) ;  /* 0x0000014000007944 */ /* 0x000fea0003c00000 */
[----:B01----:R-:W-:Y:S01]  /*ad10*/  FADD.FTZ R65, R65, R130 ;  /* 0x0000008241417221 */ /* 0x003fe20000010000 */
[----:B------:R-:W-:Y:S01]  /*ad20*/  MOV R66, 0xad70 ;  /* 0x0000ad7000427802 */ /* 0x000fe20000000f00 */
[----:B------:R-:W-:Y:S02]  /*ad30*/  IMAD.MOV.U32 R130, RZ, RZ, 0x4 ;  /* 0x00000004ff827424 */ /* 0x000fe400078e00ff */
[----:B------:R-:W-:-:S02]  /*ad40*/  IMAD.MOV.U32 R99, RZ, RZ, 0x1f ;  /* 0x0000001fff637424 */ /* 0x000fc400078e00ff */
[----:B------:R-:W-:Y:S02]  /*ad50*/  IMAD.MOV.U32 R128, RZ, RZ, -0x1 ;  /* 0xffffffffff807424 */ /* 0x000fe400078e00ff */
[----:B------:R-:W-:Y:S05]  /*ad60*/  CALL.REL.NOINC `($__internal_60_$__cuda_sm70_shflsync_bfly_p) ;  /* 0x000000e000007944 */ /* 0x000fea0003c00000 */
[----:B01----:R-:W-:Y:S01]  /*ad70*/  FADD.FTZ R65, R65, R130 ;  /* 0x0000008241417221 */ /* 0x003fe20000010000 */
[----:B------:R-:W-:Y:S01]  /*ad80*/  MOV R128, 0xffffffff ;  /* 0xffffffff00807802 */ /* 0x000fe20000000f00 */
[----:B------:R-:W-:Y:S01]  /*ad90*/  IMAD.MOV.U32 R130, RZ, RZ, 0x8 ;  /* 0x00000008ff827424 */ /* 0x000fe200078e00ff */
[----:B------:R-:W-:Y:S01]  /*ada0*/  MOV R66, 0xadd0 ;  /* 0x0000add000427802 */ /* 0x000fe20000000f00 */
[----:B------:R-:W-:Y:S02]  /*adb0*/  IMAD.MOV.U32 R99, RZ, RZ, 0x1f ;  /* 0x0000001fff637424 */ /* 0x000fe400078e00ff */
[----:B------:R-:W-:Y:S05]  /*adc0*/  CALL.REL.NOINC `($__internal_60_$__cuda_sm70_shflsync_bfly_p) ;  /* 0x0000008000007944 */ /* 0x000fea0003c00000 */
[----:B-1----:R-:W-:Y:S01]  /*add0*/  FADD.FTZ R127, R65, R130 ;  /* 0x00000082417f7221 */ /* 0x002fe20000010000 */
[----:B------:R-:W-:Y:S01]  /*ade0*/  MOV R66, 0xae40 ;  /* 0x0000ae4000427802 */ /* 0x000fe20000000f00 */
[----:B------:R-:W-:Y:S02]  /*adf0*/  IMAD.MOV.U32 R130, RZ, RZ, 0x10 ;  /* 0x00000010ff827424 */ /* 0x000fe400078e00ff */
[----:B0-----:R-:W-:Y:S02]  /*ae00*/  IMAD.MOV.U32 R99, RZ, RZ, 0x1f ;  /* 0x0000001fff637424 */ /* 0x001fe400078e00ff */
[----:B------:R-:W-:-:S02]  /*ae10*/  IMAD.MOV.U32 R128, RZ, RZ, -0x1 ;  /* 0xffffffffff807424 */ /* 0x000fc400078e00ff */
[----:B------:R-:W-:Y:S02]  /*ae20*/  IMAD.MOV.U32 R65, RZ, RZ, R127 ;  /* 0x000000ffff417224 */ /* 0x000fe400078e007f */
[----:B------:R-:W-:Y:S05]  /*ae30*/  CALL.REL.NOINC `($__internal_60_$__cuda_sm70_shflsync_bfly_p) ;  /* 0x0000001000007944 */ /* 0x000fea0003c00000 */
[----:B01----:R-:W-:Y:S05]  /*ae40*/  BRA `(.L_x_8403) ;  /* 0xffffedc000007947 */ /* 0x003fea000383ffff */
        .weak           $__internal_60_$__cuda_sm70_shflsync_bfly_p
        .type           $__internal_60_$__cuda_sm70_shflsync_bfly_p,@function
        .size           $__internal_60_$__cuda_sm70_shflsync_bfly_p,(.L_x_22148 - $__internal_60_$__cuda_sm70_shflsync_bfly_p)
$__internal_60_$__cuda_sm70_shflsync_bfly_p:
[----:B------:R-:W-:Y:S01]  /*ae50*/  IMAD.MOV.U32 R67, RZ, RZ, 0x0 ;  /* 0x00000000ff437424 */ /* 0x000fe200078e00ff */
[----:B------:R-:W-:Y:S04]  /*ae60*/  WARPSYNC R128 ;  /* 0x0000008000007348 */ /* 0x000fe80003800000 */
[----:B------:R0:W1:Y:S01]  /*ae70*/  SHFL.BFLY PT, R130, R65, R130, R99 ;  /* 0x0c00008241827389 */ /* 0x00006200000e0063 */
[----:B------:R-:W-:Y:S05]  /*ae80*/  RET.REL.NODEC R66 `(_ZN10layer_norm13ln_fwd_kernelINS_13Kernel_traitsI13__nv_bfloat16S2_fS2_fjLj3072ELj1ELj1ELj4ELj16ENS_18Kernel_traits_baseILj3072ES2_S2_fS2_fjLj128EEEEELb1ELb1ELb0ELb0EEEvNS_9FwdParamsE) ;  /* 0xffff517042007950 */ /* 0x000fea0003c3ffff */
.L_x_8404:
        /* <DEDUP_REMOVED lines=15> */
.L_x_22148:


//--------------------- .text._ZN10layer_norm13ln_fwd_kernelINS_13Kernel_traitsI13__nv_bfloat16S2_fS2_fjLj3072ELj1ELj1ELj4ELj16ENS_18Kernel_traits_baseILj3072ES2_S2_fS2_fjLj128EEEEELb1ELb1ELb0ELb1EEEvNS_9FwdParamsE --------------------------
	.section	.text._ZN10layer_norm13ln_fwd_kernelINS_13Kernel_traitsI13__nv_bfloat16S2_fS2_fjLj3072ELj1ELj1ELj4ELj16ENS_18Kernel_traits_baseILj3072ES2_S2_fS2_fjLj128EEEEELb1ELb1ELb0ELb1EEEvNS_9FwdParamsE,"ax",@progbits
	.sectioninfo	@"SHI_REGISTERS=127"
	.align	128
        .global         _ZN10layer_norm13ln_fwd_kernelINS_13Kernel_traitsI13__nv_bfloat16S2_fS2_fjLj3072ELj1ELj1ELj4ELj16ENS_18Kernel_traits_baseILj3072ES2_S2_fS2_fjLj128EEEEELb1ELb1ELb0ELb1EEEvNS_9FwdParamsE
        .type           _ZN10layer_norm13ln_fwd_kernelINS_13Kernel_traitsI13__nv_bfloat16S2_fS2_fjLj3072ELj1ELj1ELj4ELj16ENS_18Kernel_traits_baseILj3072ES2_S2_fS2_fjLj128EEEEELb1ELb1ELb0ELb1EEEvNS_9FwdParamsE,@function
        .size           _ZN10layer_norm13ln_fwd_kernelINS_13Kernel_traitsI13__nv_bfloat16S2_fS2_fjLj3072ELj1ELj1ELj4ELj16ENS_18Kernel_traits_baseILj3072ES2_S2_fS2_fjLj128EEEEELb1ELb1ELb0ELb1EEEvNS_9FwdParamsE,(.L_x_22149 - _ZN10layer_norm13ln_fwd_kernelINS_13Kernel_traitsI13__nv_bfloat16S2_fS2_fjLj3072ELj1ELj1ELj4ELj16ENS_18Kernel_traits_baseILj3072ES2_S2_fS2_fjLj128EEEEELb1ELb1ELb0ELb1EEEvNS_9FwdParamsE)
        .other          _ZN10layer_norm13ln_fwd_kernelINS_13Kernel_traitsI13__nv_bfloat16S2_fS2_fjLj3072ELj1ELj1ELj4ELj16ENS_18Kernel_traits_baseILj3072ES2_S2_fS2_fjLj128EEEEELb1ELb1ELb0ELb1EEEvNS_9FwdParamsE,@"STO_CUDA_ENTRY STV_DEFAULT"
_ZN10layer_norm13ln_fwd_kernelINS_13Kernel_traitsI13__nv_bfloat16S2_fS2_fjLj3072ELj1ELj1ELj4ELj16ENS_18Kernel_traits_baseILj3072ES2_S2_fS2_fjLj128EEEEELb1ELb1ELb0ELb1EEEvNS_9FwdParamsE:
.text._ZN10layer_norm13ln_fwd_kernelINS_13Kernel_traitsI13__nv_bfloat16S2_fS2_fjLj3072ELj1ELj1ELj4ELj16ENS_18Kernel_traits_baseILj3072ES2_S2_fS2_fjLj128EEEEELb1ELb1ELb0ELb1EEEvNS_9FwdParamsE:
[----:B------:R-:W-:Y:S02]  /*0000*/  IMAD.MOV.U32 R1, RZ, RZ, c[0x0][0x28] ;  /* 0x00000a00ff017624 */ /* 0x000fe400078e00ff */
[----:B------:R-:W-:Y:S01]  /*0010*/  ULDC.U8 UR4, c[0x0][0x244] ;  /* 0x0000910000047ab9 */ /* 0x000fe20000000000 */
[----:B------:R-:W-:Y:S01]  /*0020*/  MOV R102, c[0x0][0x238] ;  /* 0x00008e0000667a02 */ /* 0x000fe20000000f00 */
[----:B------:R-:W-:Y:S01]  /*0030*/  ULDC.64 UR6, c[0x0][0x118] ;  /* 0x0000460000067ab9 */ /* 0x000fe20000000a00 */
[----:B------:R-:W-:Y:S01]  /*0040*/  ISETP.NE.AND P0, PT, RZ, UR4, PT ;  /* 0x00000004ff007c0c */ /* 0x000fe2000bf05270 */
[----:B------:R-:W-:Y:S02]  /*0050*/  ULDC.64 UR4, c[0x0][0x230] ;  /* 0x00008c0000047ab9 */ /* 0x000fe40000000a00 */
[----:B------:R-:W-:Y:S02]  /*0060*/  IMAD.U32 R2, RZ, RZ, UR4 ;  /* 0x00000004ff027e24 */ /* 0x000fe4000f8e00ff */
[----:B------:R-:W-:Y:S02]  /*0070*/  IMAD.U32 R3, RZ, RZ, UR5 ;  /* 0x00000005ff037e24 */ /* 0x000fe4000f8e00ff */
        /* <DEDUP_REMOVED lines=9> */
[----:B------:R-:W-:Y:S01]  /*0110*/  LEA.HI R19, R18, R19, RZ, 0x19 ;  /* 0x0000001312137211 */ /* 0x000fe200078fc8ff */
        /* <DEDUP_REMOVED lines=35> */
[----:B------:R-:W-:Y:S01]  /*0350*/  UIADD3 UR20, UR5, 0x646e171e, URZ ;  /* 0x646e171e05147890 */ /* 0x000fe2000fffe03f */
[----:B------:R-:W-:Y:S01]  /*0360*/  LOP3.LUT R12, R11, UR13, R6, 0x96, !PT ;  /* 0x0000000d0b0c7c12 */ /* 0x000fe2000f8e9606 */
[----:B------:R-:W-:-:S04]  /*0370*/  IMAD.WIDE.U32 R14, R14, -0x326172a9, RZ ;  /* 0xcd9e8d570e0e7825 */ /* 0x000fc800078e00ff */
[----:B------:R-:W-:Y:S01]  /*0380*/  IMAD.WIDE.U32 R12, R12, -0x2daee0ad, RZ ;  /* 0xd2511f530c0c7825 */ /* 0x000fe200078e00ff */
[----:B------:R-:W-:Y:S01]  /*0390*/  LOP3.LUT R9, R15, UR15, R10, 0x96, !PT ;  /* 0x0000000f0f097c12 */ /* 0x000fe2000f8e960a */
[----:B------:R-:W-:Y:S02]  /*03a0*/  UIADD3 UR19, UR4, -0x4ab325aa, URZ ;  /* 0xb54cda5604137890 */ /* 0x000fe4000fffe03f */
[----:B------:R-:W-:Y:S01]  /*03b0*/  UIADD3 UR21, UR4, 0x5384540f, URZ ;  /* 0x5384540f04157890 */ /* 0x000fe2000fffe03f */
        /* <DEDUP_REMOVED lines=8> */
[----:B------:R-:W-:Y:S02]  /*0440*/  ISETP.GE.AND P1, PT, R19, c[0x0][0x164], PT ;  /* 0x0000590013007a0c */ /* 0x000fe40003f26270 */
[----:B------:R-:W-:Y:S01]  /*0450*/  LOP3.LUT R18, R18, 0x7f, RZ, 0xc0, !PT ;  /* 0x0000007f12127812 */ /* 0x000fe200078ec0ff */
        /* <DEDUP_REMOVED lines=8> */
[----:B------:R0:W5:Y:S01]  /*04e0*/  @P0 LDG.E.128 R20, [R2.64+0x1000] ;  /* 0x0010000602140981 */ /* 0x000162000c1e1d00 */
[----:B------:R-:W-:Y:S01]  /*04f0*/  LEA R8, P2, R18, c[0x0][0x1c8], 0x4 ;  /* 0x0000720012087a11 */ /* 0x000fe200078420ff */
[----:B------:R-:W-:Y:S01]  /*0500*/  UIADD3 UR24, UR5, -0x24c28bd8, URZ ;  /* 0xdb3d742805187890 */ /* 0x000fe2000fffe03f */
[----:B------:R-:W-:Y:S01]  /*0510*/  LOP3.LUT R32, R17, UR21, R14, 0x96, !PT ;  /* 0x0000001511207c12 */ /* 0x000fe2000f8e960e */
[----:B------:R-:W-:Y:S01]  /*0520*/  UIADD3 UR23, UR4, -0xe443238, URZ ;  /* 0xf1bbcdc804177890 */ /* 0x000fe2000fffe03f */
[----:B------:R-:W-:-:S04]  /*0530*/  IMAD.HI.U32 R11, R33, -0x326172a9, RZ ;  /* 0xcd9e8d57210b7827 */ /* 0x000fc800078e00ff */
[----:B------:R-:W-:Y:S01]  /*0540*/  IMAD.X R9, RZ, RZ, c[0x0][0x1cc], P2 ;  /* 0x00007300ff097624 */ /* 0x000fe200010e06ff */
[----:B0-----:R-:W-:Y:S01]  /*0550*/  IADD3 R2, P2, R0, c[0x0][0x1b0], RZ ;  /* 0x00006c0000027a10 */ /* 0x001fe20007f5e0ff */
[----:B------:R-:W-:Y:S01]  /*0560*/  IMAD.HI.U32 R3, R32, -0x2daee0ad, RZ ;  /* 0xd2511f5320037827 */ /* 0x000fe200078e00ff */
[----:B------:R-:W-:-:S04]  /*0570*/  LOP3.LUT R96, R11, UR23, R16, 0x96, !PT ;  /* 0x000000170b607c12 */ /* 0x000fc8000f8e9610 */
[----:B------:R-:W-:Y:S02]  /*0580*/  LOP3.LUT R84, R3, UR24, R10, 0x96, !PT ;  /* 0x0000001803547c12 */ /* 0x000fe4000f8e960a */
[----:B------:R-:W-:Y:S01]  /*0590*/  IADD3.X R3, RZ, c[0x0][0x1b4], RZ, P2, !PT ;  /* 0x00006d00ff037a10 */ /* 0x000fe200017fe4ff */
[----:B------:R-:W-:Y:S06]  /*05a0*/  @P1 EXIT ;  /* 0x000000000000194d */ /* 0x000fec0003800000 */
[----:B------:R0:W2:Y:S01]  /*05b0*/  LDG.E.128 R24, [R8.64+0x1000] ;  /* 0x0010000608187981 */ /* 0x0000a2000c1e1d00 */
[----:B-----5:R-:W-:Y:S01]  /*05c0*/  @!P0 CS2R R20, SRZ ;  /* 0x0000000000148805 */ /* 0x020fe2000001ff00 */
[----:B------:R-:W-:Y:S01]  /*05d0*/  @!P0 CS2R R4, SRZ ;  /* 0x0000000000048805 */ /* 0x000fe2000001ff00 */
[----:B------:R-:W-:Y:S01]  /*05e0*/  @!P0 CS2R R6, SRZ ;  /* 0x0000000000068805 */ /* 0x000fe2000001ff00 */
[----:B------:R-:W-:Y:S01]  /*05f0*/  UIADD3 UR26, UR5, -0x695add53, URZ ;  /* 0x96a522ad051a7890 */ /* 0x000fe2000fffe03f */
[----:B------:R-:W-:Y:S01]  /*0600*/  @!P0 CS2R R28, SRZ ;  /* 0x00000000001c8805 */ /* 0x000fe2000001ff00 */
[----:B------:R-:W-:Y:S01]  /*0610*/  @!P0 CS2R R30, SRZ ;  /* 0x00000000001e8805 */ /* 0x000fe2000001ff00 */
[--C-:B------:R-:W-:Y:S01]  /*0620*/  PRMT R72, RZ, 0x5410, R21.reuse ;  /* 0x00005410ff487816 */ /* 0x100fe20000000015 */
[----:B------:R-:W-:Y:S01]  /*0630*/  @!P0 CS2R R22, SRZ ;  /* 0x0000000000168805 */ /* 0x000fe2000001ff00 */
[----:B------:R-:W-:Y:S01]  /*0640*/  PRMT R75, RZ, 0x7610, R21 ;  /* 0x00007610ff4b7816 */ /* 0x000fe20000000015 */
[----:B------:R-:W-:Y:S01]  /*0650*/  UIADD3 UR25, UR4, -0x700cb87f, URZ ;  /* 0x8ff3478104197890 */ /* 0x000fe2000fffe03f */
[--C-:B------:R-:W-:Y:S01]  /*0660*/  PRMT R0, RZ, 0x5410, R20.reuse ;  /* 0x00005410ff007816 */ /* 0x100fe20000000014 */
[----:B------:R-:W-:Y:S01]  /*0670*/  IMAD R21, R32, -0x2daee0ad, RZ ;  /* 0xd2511f5320157824 */ /* 0x000fe200078e02ff */
[----:B------:R-:W-:Y:S01]  /*0680*/  PRMT R73, RZ, 0x7610, R20 ;  /* 0x00007610ff497816 */ /* 0x000fe20000000014 */
[----:B------:R-:W-:Y:S01]  /*0690*/  IMAD.WIDE.U32 R96, R96, -0x2daee0ad, RZ ;  /* 0xd2511f5360607825 */ /* 0x000fe200078e00ff */
[----:B------:R0:W5:Y:S03]  /*06a0*/  LDG.E.128 R64, [R8.64] ;  /* 0x0000000608407981 */ /* 0x000166000c1e1d00 */
[----:B------:R-:W-:Y:S01]  /*06b0*/  IMAD R20, R33, -0x326172a9, RZ ;  /* 0xcd9e8d5721147824 */ /* 0x000fe200078e02ff */
[----:B------:R0:W5:Y:S01]  /*06c0*/  LDG.E.128 R60, [R8.64+0x800] ;  /* 0x00080006083c7981 */ /* 0x000162000c1e1d00 */
[----:B------:R-:W-:Y:S01]  /*06d0*/  IMAD.HI.U32 R79, R84, -0x326172a9, RZ ;  /* 0xcd9e8d57544f7827 */ /* 0x000fe200078e00ff */
[----:B------:R-:W-:-:S02]  /*06e0*/  PRMT R17, RZ, 0x5410, R4 ;  /* 0x00005410ff117816 */ /* 0x000fc40000000004 */
[----:B------:R1:W5:Y:S01]  /*06f0*/  LDG.E.128 R56, [R2.64] ;  /* 0x0000000602387981 */ /* 0x000362000c1e1d00 */
[----:B------:R-:W-:Y:S01]  /*0700*/  PRMT R16, RZ, 0x7610, R4 ;  /* 0x00007610ff107816 */ /* 0x000fe20000000004 */
[----:B------:R-:W-:Y:S01]  /*0710*/  IMAD.MOV.U32 R86, RZ, RZ, 0x1 ;  /* 0x00000001ff567424 */ /* 0x000fe200078e00ff */
[--C-:B------:R-:W-:Y:S01]  /*0720*/  PRMT R15, RZ, 0x5410, R5.reuse ;  /* 0x00005410ff0f7816 */ /* 0x100fe20000000005 */
[----:B------:R1:W5:Y:S01]  /*0730*/  LDG.E.128 R52, [R2.64+0x800] ;  /* 0x0008000602347981 */ /* 0x000362000c1e1d00 */
[----:B------:R-:W-:Y:S01]  /*0740*/  PRMT R14, RZ, 0x7610, R5 ;  /* 0x00007610ff0e7816 */ /* 0x000fe20000000005 */
[----:B------:R-:W-:Y:S01]  /*0750*/  IMAD R84, R84, -0x326172a9, RZ ;  /* 0xcd9e8d5754547824 */ /* 0x000fe200078e02ff */
[--C-:B------:R-:W-:Y:S01]  /*0760*/  PRMT R13, RZ, 0x5410, R6.reuse ;  /* 0x00005410ff0d7816 */ /* 0x100fe20000000006 */
[----:B------:R1:W5:Y:S01]  /*0770*/  LDG.E.128 R48, [R2.64+0x1000] ;  /* 0x0010000602307981 */ /* 0x000362000c1e1d00 */
[----:B------:R-:W-:Y:S01]  /*0780*/  PRMT R12, RZ, 0x7610, R6 ;  /* 0x00007610ff0c7816 */ /* 0x000fe20000000006 */
[----:B------:R-:W-:Y:S01]  /*0790*/  IMAD.MOV.U32 R85, RZ, RZ, RZ ;  /* 0x000000ffff557224 */ /* 0x000fe200078e00ff */
[----:B------:R-:W-:-:S02]  /*07a0*/  PRMT R11, RZ, 0x5410, R7 ;  /* 0x00005410ff0b7816 */ /* 0x000fc40000000007 */
[----:B------:R-:W-:Y:S02]  /*07b0*/  PRMT R10, RZ, 0x7610, R7 ;  /* 0x00007610ff0a7816 */ /* 0x000fe40000000007 */
[----:B------:R-:W-:Y:S02]  /*07c0*/  LOP3.LUT R78, R97, UR26, R21, 0x96, !PT ;  /* 0x0000001a614e7c12 */ /* 0x000fe4000f8e9615 */
[--C-:B0-----:R-:W-:Y:S02]  /*07d0*/  PRMT R9, RZ, 0x5410, R28.reuse ;  /* 0x00005410ff097816 */ /* 0x101fe4000000001c */
[----:B------:R-:W-:Y:S02]  /*07e0*/  PRMT R8, RZ, 0x7610, R28 ;  /* 0x00007610ff087816 */ /* 0x000fe4000000001c */
[--C-:B------:R-:W-:Y:S02]  /*07f0*/  PRMT R7, RZ, 0x5410, R29.reuse ;  /* 0x00005410ff077816 */ /* 0x100fe4000000001d */
[----:B------:R-:W-:-:S02]  /*0800*/  PRMT R6, RZ, 0x7610, R29 ;  /* 0x00007610ff067816 */ /* 0x000fc4000000001d */
[--C-:B------:R-:W-:Y:S02]  /*0810*/  PRMT R5, RZ, 0x5410, R30.reuse ;  /* 0x00005410ff057816 */ /* 0x100fe4000000001e */
[----:B------:R-:W-:Y:S02]  /*0820*/  PRMT R4, RZ, 0x7610, R30 ;  /* 0x00007610ff047816 */ /* 0x000fe4000000001e */
[--C-:B-1----:R-:W-:Y:S02]  /*0830*/  PRMT R3, RZ, 0x5410, R31.reuse ;  /* 0x00005410ff037816 */ /* 0x102fe4000000001f */
[----:B------:R-:W-:Y:S02]  /*0840*/  PRMT R2, RZ, 0x7610, R31 ;  /* 0x00007610ff027816 */ /* 0x000fe4000000001f */
[--C-:B------:R-:W-:Y:S02]  /*0850*/  PRMT R74, RZ, 0x5410, R22.reuse ;  /* 0x00005410ff4a7816 */ /* 0x100fe40000000016 */
[----:B------:R-:W-:-:S02]  /*0860*/  PRMT R77, RZ, 0x7610, R22 ;  /* 0x00007610ff4d7816 */ /* 0x000fc40000000016 */
[--C-:B------:R-:W-:Y:S02]  /*0870*/  PRMT R76, RZ, 0x5410, R23.reuse ;  /* 0x00005410ff4c7816 */ /* 0x100fe40000000017 */
[----:B------:R-:W-:Y:S02]  /*0880*/  PRMT R80, RZ, 0x7610, R23 ;  /* 0x00007610ff507816 */ /* 0x000fe40000000017 */
[----:B------:R-:W-:Y:S02]  /*0890*/  LOP3.LUT R79, R79, UR25, R20, 0x96, !PT ;  /* 0x000000194f4f7c12 */ /* 0x000fe4000f8e9614 */
[----:B------:R-:W-:Y:S02]  /*08a0*/  LOP3.LUT R102, R102, 0x3, RZ, 0xc0, !PT ;  /* 0x0000000366667812 */ /* 0x000fe400078ec0ff */
        /* <DEDUP_REMOVED lines=8> */
.L_x_8576:
[----:B------:R-:W-:Y:S01]  /*0930*/  ISETP.NE.U32.AND P0, PT, RZ, c[0x0][0x1c0], PT ;  /* 0x00007000ff007a0c */ /* 0x000fe20003f05070 */
[----:B------:R-:W-:Y:S01]  /*0940*/  IMAD R20, R19, c[0x0][0x168], RZ ;  /* 0x00005a0013147a24 */ /* 0x000fe200078e02ff */
[----:B------:R-:W-:Y:S01]  /*0950*/  ISETP.NE.U32.AND P1, PT, RZ, c[0x0][0x180], PT ;  /* 0x00006000ff007a0c */ /* 0x000fe20003f25070 */
[----:B------:R-:W-:Y:S01]  /*0960*/  IMAD.MOV.U32 R88, RZ, RZ, 0x10 ;  /* 0x00000010ff587424 */ /* 0x000fe200078e00ff */
[----:B------:R-:W-:-:S02]  /*0970*/  ISETP.NE.AND.EX P0, PT, RZ, c[0x0][0x1c4], PT, P0 ;  /* 0x00007100ff007a0c */ /* 0x000fc40003f05300 */
[----:B------:R-:W-:Y:S02]  /*0980*/  ISETP.NE.AND.EX P2, PT, RZ, c[0x0][0x184], PT, P1 ;  /* 0x00006100ff007a0c */ /* 0x000fe40003f45310 */
[----:B------:R-:W-:-:S09]  /*0990*/  SHF.R.S32.HI R21, RZ, 0x1f, R20 ;  /* 0x0000001fff157819 */ /* 0x000fd20000011414 */
[----:B------:R-:W-:Y:S01]  /*09a0*/  @P0 IMAD.MOV.U32 R28, RZ, RZ, 0x2 ;  /* 0x00000002ff1c0424 */ /* 0x000fe200078e00ff */
[----:B------:R-:W-:Y:S02]  /*09b0*/  LEA.HI R21, R21, R20, RZ, 0x3 ;  /* 0x0000001415157211 */ /* 0x000fe400078f18ff */
[----:B------:R-:W-:Y:S01]  /*09c0*/  @P2 MOV R25, 0x20 ;  /* 0x0000002000192802 */ /* 0x000fe20000000f00 */
[----:B------:R-:W-:Y:S01]  /*09d0*/  @P0 IMAD.WIDE R28, R19, R28, c[0x0][0x1c0] ;  /* 0x00007000131c0625 */ /* 0x000fe200078e021c */
[----:B------:R-:W-:Y:S02]  /*09e0*/  LEA.HI.SX32 R100, R21, R18, 0x1d ;  /* 0x0000001215647211 */ /* 0x000fe400078feaff */
[----:B------:R-:W-:Y:S01]  /*09f0*/  ISETP.NE.AND P1, PT, R102, 0x1, PT ;  /* 0x000000016600780c */ /* 0x000fe20003f25270 */
[----:B------:R-:W-:Y:S01]  /*0a00*/  BSSY B0, `(.L_x_8405) ;  /* 0x0000015000007945 */ /* 0x000fe20003800000 */
[----:B------:R-:W-:Y:S01]  /*0a10*/  IMAD.MOV.U32 R104, RZ, RZ, 0x3f800000 ;  /* 0x3f800000ff687424 */ /* 0x000fe200078e00ff */
[----:B------:R-:W2:Y:S01]  /*0a20*/  @P0 LDG.E.U16 R28, [R28.64] ;  /* 0x000000061c1c0981 */ /* 0x000ea2000c1e1500 */
[----:B------:R-:W-:Y:S01]  /*0a30*/  IMAD.WIDE.U32 R20, R100, R88, c[0x0][0x170] ;  /* 0x00005c0064147625 */ /* 0x000fe200078e0058 */
[----:B------:R-:W-:-:S03]  /*0a40*/  P2R R27, PR, RZ, 0x4 ;  /* 0x00000004ff1b7803 */ /* 0x000fc60000000000 */
[----:B------:R-:W-:Y:S02]  /*0a50*/  @P2 IMAD.WIDE.U32 R24, R100, R25, c[0x0][0x180] ;  /* 0x0000600064182625 */ /* 0x000fe400078e0019 */
[----:B-----5:R-:W5:Y:S04]  /*0a60*/  LDG.E.128 R20, [R20.64] ;  /* 0x0000000614147981 */ /* 0x020f68000c1e1d00 */
[----:B------:R0:W5:Y:S04]  /*0a70*/  @P2 LDG.E.128 R44, [R24.64] ;  /* 0x00000006182c2981 */ /* 0x000168000c1e1d00 */
[----:B------:R0:W5:Y:S01]  /*0a80*/  @P2 LDG.E.128 R40, [R24.64+0x10] ;  /* 0x0000100618282981 */ /* 0x000162000c1e1d00 */
[----:B------:R-:W-:-:S02]  /*0a90*/  IADD3 R30, R102, 0x1, RZ ;  /* 0x00000001661e7810 */ /* 0x000fc40007ffe0ff */
[----:B--2---:R-:W-:Y:S01]  /*0aa0*/  @P0 PRMT R104, RZ, 0x5410, R28 ;  /* 0x00005410ff680816 */ /* 0x004fe2000000001c */
        /* <DEDUP_REMOVED lines=9> */
.L_x_8406:
[----:B0-----:R-:W-:Y:S02]  /*0b40*/  IMAD.MOV.U32 R26, RZ, RZ, R84 ;  /* 0x000000ffff1a7224 */ /* 0x001fe400078e0054 */
.L_x_8407:
[----:B------:R-:W-:Y:S05]  /*0b50*/  BSYNC B0 ;  /* 0x0000000000007941 */ /* 0x000fea0003800000 */
.L_x_8405:
        /* <DEDUP_REMOVED lines=16> */
.L_x_8411:
[----:B------:R-:W-:Y:S05]  /*0c60*/  BSYNC B1 ;  /* 0x0000000000017941 */ /* 0x000fea0003800000 */
.L_x_8410:
        /* <DEDUP_REMOVED lines=42> */
[----:B------:R-:W-:Y:S01]  /*0f10*/  LOP3.LUT R78, R25, UR26, R78, 0x96, !PT ;  /* 0x0000001a194e7c12 */ /* 0x000fe2000f8e964e */
[----:B------:R-:W-:Y:S02]  /*0f20*/  IMAD.MOV.U32 R96, RZ, RZ, R24 ;  /* 0x000000ffff607224 */ /* 0x000fe400078e0018 */
.L_x_8409:
[----:B------:R-:W-:Y:S05]  /*0f30*/  BSYNC B0 ;  /* 0x0000000000007941 */ /* 0x000fea0003800000 */
.L_x_8408:
[----:B------:R-:W0:Y:S01]  /*0f40*/  I2F.U32 R24, R26 ;  /* 0x0000001a00187306 */ /* 0x000e220000201000 */
[----:B-----5:R-:W-:Y:S01]  /*0f50*/  PRMT R25, RZ, 0x5410, R20 ;  /* 0x00005410ff197816 */ /* 0x020fe20000000014 */
[----:B------:R-:W-:Y:S01]  /*0f60*/  IMAD.MOV.U32 R105, RZ, RZ, 0x2f800000 ;  /* 0x2f800000ff697424 */ /* 0x000fe200078e00ff */
[----:B------:R-:W-:Y:S01]  /*0f70*/  ISETP.NE.U32.AND P0, PT, RZ, c[0x0][0x180], PT ;  /* 0x00006000ff007a0c */ /* 0x000fe20003f05070 */
[----:B------:R-:W-:Y:S01]  /*0f80*/  BSSY B0, `(.L_x_8412) ;  /* 0x0000018000007945 */ /* 0x000fe20003800000 */
[----:B------:R-:W-:Y:S01]  /*0f90*/  PRMT R36, RZ, 0x5410, R64 ;  /* 0x00005410ff247816 */ /* 0x000fe20000000040 */
[----:B------:R-:W-:Y:S01]  /*0fa0*/  FMUL.FTZ R25, R25, R104 ;  /* 0x0000006819197220 */ /* 0x000fe20000410000 */
[----:B------:R-:W-:-:S02]  /*0fb0*/  ISETP.NE.AND.EX P6, PT, RZ, c[0x0][0x184], PT, P0 ;  /* 0x00006100ff007a0c */ /* 0x000fc40003fc5300 */
[C---:B------:R-:W-:Y:S01]  /*0fc0*/  ISETP.NE.AND P0, PT, R30.reuse, 0x1, PT ;  /* 0x000000011e00780c */ /* 0x040fe20003f05270 */
[----:B------:R-:W-:Y:S01]  /*0fd0*/  FMUL.FTZ R25, R25, c[0x0][0x1e8] ;  /* 0x00007a0019197a20 */ /* 0x000fe20000410000 */
[----:B------:R-:W-:Y:S02]  /*0fe0*/  P2R R106, PR, RZ, 0x40 ;  /* 0x00000040ff6a7803 */ /* 0x000fe40000000000 */
[----:B------:R-:W-:Y:S01]  /*0ff0*/  IADD3 R28, R30, 0x1, RZ ;  /* 0x000000011e1c7810 */ /* 0x000fe20007ffe0ff */
[----:B0-----:R-:W-:-:S05]  /*1000*/  FFMA.FTZ R24, R24, R105, 1.1641532182693481445e-10 ;  /* 0x2f00000018187423 */ /* 0x001fca0000010069 */
[----:B------:R-:W-:-:S04]  /*1010*/  FSETP.GTU.FTZ.AND P1, PT, R24, c[0x0][0x1e4], PT ;  /* 0x0000790018007a0b */ /* 0x000fc80003f3c000 */
[----:B------:R-:W-:Y:S02]  /*1020*/  FSEL R25, R25, RZ, !P1 ;  /* 0x000000ff19197208 */ /* 0x000fe40004800000 */
[----:B------:R-:W-:-:S03]  /*1030*/  P2R R26, PR, RZ, 0x2 ;  /* 0x00000002ff1a7803 */ /* 0x000fc60000000000 */
        /* <DEDUP_REMOVED lines=11> */
.L_x_8413:
[----:B------:R-:W-:Y:S02]  /*10f0*/  IMAD.MOV.U32 R34, RZ, RZ, R84 ;  /* 0x000000ffff227224 */ /* 0x000fe400078e0054 */
.L_x_8414:
[----:B------:R-:W-:Y:S05]  /*1100*/  BSYNC B0 ;  /* 0x0000000000007941 */ /* 0x000fea0003800000 */
.L_x_8412:
        /* <DEDUP_REMOVED lines=16> */
.L_x_8418:
[----:B------:R-:W-:Y:S05]  /*1210*/  BSYNC B1 ;  /* 0x0000000000017941 */ /* 0x000fea0003800000 */
.L_x_8417:
        /* <DEDUP_REMOVED lines=44> */
.L_x_8416:
[----:B------:R-:W-:Y:S05]  /*14e0*/  BSYNC B0 ;  /* 0x0000000000007941 */ /* 0x000fea0003800000 */
.L_x_8415:
        /* <DEDUP_REMOVED lines=22> */
.L_x_8420:
[----:B------:R-:W-:Y:S02]  /*1650*/  IMAD.MOV.U32 R20, RZ, RZ, R84 ;  /* 0x000000ffff147224 */ /* 0x000fe400078e0054 */
.L_x_8421:
[----:B------:R-:W-:Y:S05]  /*1660*/  BSYNC B0 ;  /* 0x0000000000007941 */ /* 0x000fea0003800000 */
.L_x_8419:
        /* <DEDUP_REMOVED lines=16> */
.L_x_8425:
[----:B------:R-:W-:Y:S05]  /*1770*/  BSYNC B1 ;  /* 0x0000000000017941 */ /* 0x000fea0003800000 */
.L_x_8424:
        /* <DEDUP_REMOVED lines=44> */
.L_x_8423:
[----:B------:R-:W-:Y:S05]  /*1a40*/  BSYNC B0 ;  /* 0x0000000000007941 */ /* 0x000fea0003800000 */
.L_x_8422:
        /* <DEDUP_REMOVED lines=22> */
.L_x_8427:
[----:B------:R-:W-:Y:S02]  /*1bb0*/  IMAD.MOV.U32 R20, RZ, RZ, R84 ;  /* 0x000000ffff147224 */ /* 0x000fe400078e0054 */
.L_x_8428:
[----:B------:R-:W-:Y:S05]  /*1bc0*/  BSYNC B0 ;  /* 0x0000000000007941 */ /* 0x000fea0003800000 */
.L_x_8426:
        /* <DEDUP_REMOVED lines=16> */
.L_x_8432:
[----:B------:R-:W-:Y:S05]  /*1cd0*/  BSYNC B1 ;  /* 0x0000000000017941 */ /* 0x000fea0003800000 */
.L_x_8431:
        /* <DEDUP_REMOVED lines=44> */
.L_x_8430:
[----:B------:R-:W-:Y:S05]  /*1fa0*/  BSYNC B0 ;  /* 0x0000000000007941 */ /* 0x000fea0003800000 */
.L_x_8429:
[----:B------:R-:W0:Y:S01]  /*1fb0*/  I2F.U32 R20, R20 ;  /* 0x0000001400147306 */ /* 0x000e220000201000 */
[----:B------:R-:W-:Y:S01]  /*1fc0*/  PRMT R29, RZ, 0x7610, R21 ;  /* 0x00007610ff1d7816 */ /* 0x000fe20000000015 */
[----:B------:R-:W-:Y:S01]  /*1fd0*/  BSSY B0, `(.L_x_8433) ;  /* 0x0000015000007945 */ /* 0x000fe20003800000 */
[----:B------:R-:W-:-:S03]  /*1fe0*/  ISETP.NE.AND P3, PT, R25, 0x1, PT ;  /* 0x000000011900780c */ /* 0x000fc60003f65270 */
[----:B------:R-:W-:-:S04]  /*1ff0*/  FMUL.FTZ R29, R29, R104 ;  /* 0x000000681d1d7220 */ /* 0x000fc80000410000 */
[----:B------:R-:W-:Y:S02]  /*2000*/  FMUL.FTZ R29, R29, c[0x0][0x1e8] ;  /* 0x00007a001d1d7a20 */ /* 0x000fe40000410000 */
[----:B0-----:R-:W-:Y:S01]  /*2010*/  FFMA.FTZ R21, R20, R105, 1.1641532182693481445e-10 ;  /* 0x2f00000014157423 */ /* 0x001fe20000010069 */
[----:B------:R-:W-:-:S04]  /*2020*/  PRMT R20, RZ, 0x7610, R65 ;  /* 0x00007610ff147816 */ /* 0x000fc80000000041 */
        /* <DEDUP_REMOVED lines=14> */
.L_x_8434:
[----:B------:R-:W-:Y:S02]  /*2110*/  IMAD.MOV.U32 R33, RZ, RZ, R84 ;  /* 0x000000ffff217224 */ /* 0x000fe400078e0054 */
.L_x_8435:
[----:B------:R-:W-:Y:S05]  /*2120*/  BSYNC B0 ;  /* 0x0000000000007941 */ /* 0x000fea0003800000 */
.L_x_8433:
        /* <DEDUP_REMOVED lines=16> */
.L_x_8439:
[----:B------:R-:W-:Y:S05]  /*2230*/  BSYNC B1 ;  /* 0x0000000000017941 */ /* 0x000fea0003800000 */
.L_x_8438:
        /* <DEDUP_REMOVED lines=44> */
.L_x_8437:
[----:B------:R-:W-:Y:S05]  /*2500*/  BSYNC B0 ;  /* 0x0000000000007941 */ /* 0x000fea0003800000 */
.L_x_8436:
        /* <DEDUP_REMOVED lines=22> */
.L_x_8441:
[----:B------:R-:W-:Y:S02]  /*2670*/  IMAD.MOV.U32 R34, RZ, RZ, R84 ;  /* 0x000000ffff227224 */ /* 0x000fe400078e0054 */
.L_x_8442:
[----:B------:R-:W-:Y:S05]  /*2680*/  BSYNC B0 ;  /* 0x0000000000007941 */ /* 0x000fea0003800000 */
.L_x_8440:
        /* <DEDUP_REMOVED lines=16> */
.L_x_8446:
[----:B------:R-:W-:Y:S05]  /*2790*/  BSYNC B1 ;  /* 0x0000000000017941 */ /* 0x000fea0003800000 */
.L_x_8445:
        /* <DEDUP_REMOVED lines=44> */
.L_x_8444:
[----:B------:R-:W-:Y:S05]  /*2a60*/  BSYNC B0 ;  /* 0x0000000000007941 */ /* 0x000fea0003800000 */
.L_x_8443:
        /* <DEDUP_REMOVED lines=22> */
.L_x_8448:
[----:B------:R-:W-:Y:S02]  /*2bd0*/  IMAD.MOV.U32 R22, RZ, RZ, R84 ;  /* 0x000000ffff167224 */ /* 0x000fe400078e0054 */
.L_x_8449:
[----:B------:R-:W-:Y:S05]  /*2be0*/  BSYNC B0 ;  /* 0x0000000000007941 */ /* 0x000fea0003800000 */
.L_x_8447:
        /* <DEDUP_REMOVED lines=16> */
.L_x_8453:
[----:B------:R-:W-:Y:S05]  /*2cf0*/  BSYNC B1 ;  /* 0x0000000000017941 */ /* 0x000fea0003800000 */
.L_x_8452:
        /* <DEDUP_REMOVED lines=44> */
.L_x_8451:
[----:B------:R-:W-:Y:S05]  /*2fc0*/  BSYNC B0 ;  /* 0x0000000000007941 */ /* 0x000fea0003800000 */
.L_x_8450:
[----:B------:R-:W0:Y:S01]  /*2fd0*/  I2F.U32 R20, R22 ;  /* 0x0000001600147306 */ /* 0x000e220000201000 */
[----:B------:R-:W-:Y:S01]  /*2fe0*/  PRMT R25, RZ, 0x5410, R23 ;  /* 0x00005410ff197816 */ /* 0x000fe20000000017 */
[----:B------:R-:W-:Y:S01]  /*2ff0*/  BSSY B0, `(.L_x_8454) ;  /* 0x0000016000007945 */ /* 0x000fe20003800000 */
[----:B------:R-:W-:Y:S02]  /*3000*/  ISETP.NE.AND P6, PT, R106, RZ, PT ;  /* 0x000000ff6a00720c */ /* 0x000fe40003fc5270 */
[----:B------:R-:W-:Y:S01]  /*3010*/  PRMT R34, RZ, 0x5410, R67 ;  /* 0x00005410ff227816 */ /* 0x000fe20000000043 */
        /* <DEDUP_REMOVED lines=8> */
[----:B------:R-:W-:-:S13]  /*30a0*/  ISETP.NE.AND P6, PT, R21, 0x1, PT ;  /* 0x000000011500780c */ /* 0x000fda0003fc5270 */
        /* <DEDUP_REMOVED lines=9> */
.L_x_8455:
[----:B------:R-:W-:Y:S02]  /*3140*/  IMAD.MOV.U32 R35, RZ, RZ, R84 ;  /* 0x000000ffff237224 */ /* 0x000fe400078e0054 */
.L_x_8456:
[----:B------:R-:W-:Y:S05]  /*3150*/  BSYNC B0 ;  /* 0x0000000000007941 */ /* 0x000fea0003800000 */
.L_x_8454:
        /* <DEDUP_REMOVED lines=18> */
.L_x_8460:
[----:B------:R-:W-:Y:S05]  /*3280*/  BSYNC B1 ;  /* 0x0000000000017941 */ /* 0x000fea0003800000 */
.L_x_8459:
        /* <DEDUP_REMOVED lines=44> */
.L_x_8458:
[----:B------:R-:W-:Y:S05]  /*3550*/  BSYNC B0 ;  /* 0x0000000000007941 */ /* 0x000fea0003800000 */
.L_x_8457:
[----:B------:R-:W0:Y:S01]  /*3560*/  I2F.U32 R20, R35 ;  /* 0x0000002300147306 */ /* 0x000e220000201000 */
[----:B------:R-:W-:Y:S01]  /*3570*/  PRMT R23, RZ, 0x7610, R23 ;  /* 0x00007610ff177816 */ /* 0x000fe20000000017 */
[----:B------:R-:W-:Y:S01]  /*3580*/  HFMA2.MMA R108, -RZ, RZ, 0, 1.9073486328125e-06 ;  /* 0x00000020ff6c7435 */ /* 0x000fe200000001ff */
[----:B------:R-:W-:Y:S01]  /*3590*/  SEL R28, RZ, 0x100, P4 ;  /* 0x00000100ff1c7807 */ /* 0x000fe20002000000 */
[----:B------:R-:W-:Y:S01]  /*35a0*/  IMAD.MOV.U32 R107, RZ, RZ, 0x8 ;  /* 0x00000008ff6b7424 */ /* 0x000fe200078e00ff */
[----:B------:R-:W-:Y:S01]  /*35b0*/  ISETP.NE.AND P4, PT, R26, RZ, PT ;  /* 0x000000ff1a00720c */ /* 0x000fe20003f85270 */
[----:B------:R-:W-:Y:S01]  /*35c0*/  FMUL.FTZ R26, R23, R104 ;  /* 0x00000068171a7220 */ /* 0x000fe20000410000 */
[----:B------:R-:W-:Y:S02]  /*35d0*/  SEL R24, RZ, 0x1, P2 ;  /* 0x00000001ff187807 */ /* 0x000fe40001000000 */
[----:B------:R-:W-:Y:S01]  /*35e0*/  ISETP.NE.AND P6, PT, R106, RZ, PT ;  /* 0x000000ff6a00720c */ /* 0x000fe20003fc5270 */
[----:B------:R-:W-:Y:S01]  /*35f0*/  FMUL.FTZ R26, R26, c[0x0][0x1e8] ;  /* 0x00007a001a1a7a20 */ /* 0x000fe20000410000 */
[----:B------:R-:W-:Y:S01]  /*3600*/  SEL R22, RZ, 0x1, P1 ;  /* 0x00000001ff167807 */ /* 0x000fe20000800000 */
[----:B------:R-:W-:Y:S01]  /*3610*/  IMAD.WIDE.U32 R24, R24, 0x1000000, RZ ;  /* 0x0100000018187825 */ /* 0x000fe200078e00ff */
[----:B------:R-:W-:-:S02]  /*3620*/  SEL R29, RZ, 0x10000, P5 ;  /* 0x00010000ff1d7807 */ /* 0x000fc40002800000 */
[----:B------:R-:W-:Y:S01]  /*3630*/  ISETP.NE.AND P5, PT, R27, RZ, PT ;  /* 0x000000ff1b00720c */ /* 0x000fe20003fa5270 */
[----:B0-----:R-:W-:Y:S01]  /*3640*/  FFMA.FTZ R20, R20, R105, 1.1641532182693481445e-10 ;  /* 0x2f00000014147423 */ /* 0x001fe20000010069 */
[----:B------:R-:W-:Y:S01]  /*3650*/  PRMT R35, RZ, 0x7610, R67 ;  /* 0x00007610ff237816 */ /* 0x000fe20000000043 */
[----:B------:R-:W-:Y:S01]  /*3660*/  IMAD.WIDE.U32 R22, R22, 0x10000, RZ ;  /* 0x0001000016167825 */ /* 0x000fe200078e00ff */
[----:B------:R-:W-:Y:S02]  /*3670*/  SEL R31, RZ, 0x1, P3 ;  /* 0x00000001ff1f7807 */ /* 0x000fe40001800000 */
[----:B------:R-:W-:Y:S01]  /*3680*/  FSETP.GTU.FTZ.AND P2, PT, R20, c[0x0][0x1e4], PT ;  /* 0x0000790014007a0b */ /* 0x000fe20003f5c000 */
[----:B------:R-:W-:Y:S01]  /*3690*/  IMAD.WIDE.U32 R68, R100, R108, c[0x0][0x188] ;  /* 0x0000620064447625 */ /* 0x000fe200078e006c */
[----:B------:R-:W-:Y:S02]  /*36a0*/  SEL R20, RZ, 0x1, P0 ;  /* 0x00000001ff147807 */ /* 0x000fe40000000000 */
[----:B------:R-:W-:-:S02]  /*36b0*/  SEL R30, RZ, 0x1000000, P2 ;  /* 0x01000000ff1e7807 */ /* 0x000fc40001000000 */
[----:B------:R-:W-:Y:S01]  /*36c0*/  FSEL R26, R26, RZ, !P2 ;  /* 0x000000ff1a1a7208 */ /* 0x000fe20005000000 */
[----:B------:R-:W-:Y:S01]  /*36d0*/  IMAD.WIDE.U32 R20, R20, 0x100, RZ ;  /* 0x0000010014147825 */ /* 0x000fe200078e00ff */
[----:B------:R-:W-:Y:S01]  /*36e0*/  LOP3.LUT R28, R28, R30, R29, 0xfe, !PT ;  /* 0x0000001e1c1c7212 */ /* 0x000fe200078efe1d */
[----:B------:R0:W-:Y:S01]  /*36f0*/  STG.E.128 [R68.64], R36 ;  /* 0x0000002444007986 */ /* 0x0001e2000c101d06 */
[----:B------:R-:W-:Y:S01]  /*3700*/  IADD3 R89, R100, 0x80, RZ ;  /* 0x0000008064597810 */ /* 0x000fe20007ffe0ff */
[----:B------:R-:W-:Y:S01]  /*3710*/  FMUL.FTZ R35, R26, R35 ;  /* 0x000000231a237220 */ /* 0x000fe20000410000 */
[----:B------:R-:W-:Y:S01]  /*3720*/  LOP3.LUT R25, R25, R28, R31, 0xfe, !PT ;  /* 0x0000001c19197212 */ /* 0x000fe200078efe1f */
[----:B------:R-:W-:Y:S01]  /*3730*/  IMAD.WIDE.U32 R30, R100, R107, c[0x0][0x190] ;  /* 0x00006400641e7625 */ /* 0x000fe200078e006b */
[----:B------:R-:W-:Y:S02]  /*3740*/  SEL R29, RZ, 0x1, P4 ;  /* 0x00000001ff1d7807 */ /* 0x000fe40002000000 */
[----:B------:R-:W-:Y:S01]  /*3750*/  LOP3.LUT R24, R20, R24, R22, 0xfe, !PT ;  /* 0x0000001814187212 */ /* 0x000fe200078efe16 */
[----:B------:R-:W-:Y:S01]  /*3760*/  @P6 FADD.FTZ R35, R43, R35 ;  /* 0x000000232b236221 */ /* 0x000fe20000010000 */
[----:B------:R-:W-:Y:S01]  /*3770*/  LOP3.LUT R25, R21, R25, R23, 0xfe, !PT ;  /* 0x0000001915197212 */ /* 0x000fe200078efe17 */
[----:B------:R-:W-:Y:S01]  /*3780*/  IMAD.WIDE.U32 R20, R89, R88, c[0x0][0x170] ;  /* 0x00005c0059147625 */ /* 0x000fe200078e0058 */
[----:B------:R-:W-:-:S02]  /*3790*/  LOP3.LUT R24, R24, R29, RZ, 0xfc, !PT ;  /* 0x0000001d18187212 */ /* 0x000fc400078efcff */
        /* <DEDUP_REMOVED lines=18> */
.L_x_8462:
[----:B0-----:R-:W-:Y:S02]  /*38c0*/  IMAD.MOV.U32 R26, RZ, RZ, R84 ;  /* 0x000000ffff1a7224 */ /* 0x001fe400078e0054 */
.L_x_8463:
[----:B------:R-:W-:Y:S05]  /*38d0*/  BSYNC B0 ;  /* 0x0000000000007941 */ /* 0x000fea0003800000 */
.L_x_8461:
        /* <DEDUP_REMOVED lines=16> */
.L_x_8467:
[----:B------:R-:W-:Y:S05]  /*39e0*/  BSYNC B1 ;  /* 0x0000000000017941 */ /* 0x000fea0003800000 */
.L_x_8466:
        /* <DEDUP_REMOVED lines=44> */
.L_x_8465:
[----:B------:R-:W-:Y:S05]  /*3cb0*/  BSYNC B0 ;  /* 0x0000000000007941 */ /* 0x000fea0003800000 */
.L_x_8464:
[----:B------:R-:W0:Y:S01]  /*3cc0*/  I2F.U32 R24, R26 ;  /* 0x0000001a00187306 */ /* 0x000e220000201000 */
[----:B-----5:R-:W-:Y:S01]  /*3cd0*/  PRMT R25, RZ, 0x5410, R20 ;  /* 0x00005410ff197816 */ /* 0x020fe20000000014 */
[----:B------:R-:W-:Y:S01]  /*3ce0*/  BSSY B0, `(.L_x_8468) ;  /* 0x0000016000007945 */ /* 0x000fe20003800000 */
[----:B------:R-:W-:-:S03]  /*3cf0*/  PRMT R28, RZ, 0x5410, R60 ;  /* 0x00005410ff1c7816 */ /* 0x000fc6000000003c */
[----:B------:R-:W-:-:S04]  /*3d00*/  FMUL.FTZ R25, R25, R104 ;  /* 0x0000006819197220 */ /* 0x000fc80000410000 */
[----:B------:R-:W-:Y:S02]  /*3d10*/  FMUL.FTZ R25, R25, c[0x0][0x1e8] ;  /* 0x00007a0019197a20 */ /* 0x000fe40000410000 */
[----:B0-----:R-:W-:-:S05]  /*3d20*/  FFMA.FTZ R24, R24, R105, 1.1641532182693481445e-10 ;  /* 0x2f00000018187423 */ /* 0x001fca0000010069 */
[----:B------:R-:W-:Y:S02]  /*3d30*/  FSETP.GTU.FTZ.AND P0, PT, R24, c[0x0][0x1e4], PT ;  /* 0x0000790018007a0b */ /* 0x000fe40003f1c000 */
[----:B------:R-:W-:Y:S02]  /*3d40*/  IADD3 R24, R71, 0x1, RZ ;  /* 0x0000000147187810 */ /* 0x000fe40007ffe0ff */
        /* <DEDUP_REMOVED lines=14> */
.L_x_8469:
[----:B------:R-:W-:Y:S02]  /*3e30*/  IMAD.MOV.U32 R26, RZ, RZ, R84 ;  /* 0x000000ffff1a7224 */ /* 0x000fe400078e0054 */
.L_x_8470:
[----:B------:R-:W-:Y:S05]  /*3e40*/  BSYNC B0 ;  /* 0x0000000000007941 */ /* 0x000fea0003800000 */
.L_x_8468:
        /* <DEDUP_REMOVED lines=16> */
.L_x_8474:
[----:B------:R-:W-:Y:S05]  /*3f50*/  BSYNC B1 ;  /* 0x0000000000017941 */ /* 0x000fea0003800000 */
.L_x_8473:
        /* <DEDUP_REMOVED lines=44> */
.L_x_8472:
[----:B------:R-:W-:Y:S05]  /*4220*/  BSYNC B0 ;  /* 0x0000000000007941 */ /* 0x000fea0003800000 */
.L_x_8471:
        /* <DEDUP_REMOVED lines=8> */
[----:B------:R-:W-:Y:S02]  /*42b0*/  PRMT R20, RZ, 0x7610, R60 ;  /* 0x00007610ff147816 */ /* 0x000fe4000000003c */
        /* <DEDUP_REMOVED lines=13> */
.L_x_8476:
[----:B------:R-:W-:Y:S02]  /*4390*/  IMAD.MOV.U32 R20, RZ, RZ, R84 ;  /* 0x000000ffff147224 */ /* 0x000fe400078e0054 */
.L_x_8477:
[----:B------:R-:W-:Y:S05]  /*43a0*/  BSYNC B0 ;  /* 0x0000000000007941 */ /* 0x000fea0003800000 */
.L_x_8475:
        /* <DEDUP_REMOVED lines=16> */
.L_x_8481:
[----:B------:R-:W-:Y:S05]  /*44b0*/  BSYNC B1 ;  /* 0x0000000000017941 */ /* 0x000fea0003800000 */
.L_x_8480:
        /* <DEDUP_REMOVED lines=44> */
.L_x_8479:
[----:B------:R-:W-:Y:S05]  /*4780*/  BSYNC B0 ;  /* 0x0000000000007941 */ /* 0x000fea0003800000 */
.L_x_8478:
        /* <DEDUP_REMOVED lines=22> */
.L_x_8483:
[----:B------:R-:W-:Y:S02]  /*48f0*/  IMAD.MOV.U32 R20, RZ, RZ, R84 ;  /* 0x000000ffff147224 */ /* 0x000fe400078e0054 */
.L_x_8484:
[----:B------:R-:W-:Y:S05]  /*4900*/  BSYNC B0 ;  /* 0x0000000000007941 */ /* 0x000fea0003800000 */
.L_x_8482:
        /* <DEDUP_REMOVED lines=16> */
.L_x_8488:
[----:B------:R-:W-:Y:S05]  /*4a10*/  BSYNC B1 ;  /* 0x0000000000017941 */ /* 0x000fea0003800000 */
.L_x_8487:
        /* <DEDUP_REMOVED lines=44> */
.L_x_8486:
[----:B------:R-:W-:Y:S05]  /*4ce0*/  BSYNC B0 ;  /* 0x0000000000007941 */ /* 0x000fea0003800000 */
.L_x_8485:
        /* <DEDUP_REMOVED lines=22> */
.L_x_8490:
[----:B------:R-:W-:Y:S02]  /*4e50*/  IMAD.MOV.U32 R26, RZ, RZ, R84 ;  /* 0x000000ffff1a7224 */ /* 0x000fe400078e0054 */
.L_x_8491:
[----:B------:R-:W-:Y:S05]  /*4e60*/  BSYNC B0 ;  /* 0x0000000000007941 */ /* 0x000fea0003800000 */
.L_x_8489:
        /* <DEDUP_REMOVED lines=16> */
.L_x_8495:
[----:B------:R-:W-:Y:S05]  /*4f70*/  BSYNC B1 ;  /* 0x0000000000017941 */ /* 0x000fea0003800000 */
.L_x_8494:
        /* <DEDUP_REMOVED lines=44> */
.L_x_8493:
[----:B------:R-:W-:Y:S05]  /*5240*/  BSYNC B0 ;  /* 0x0000000000007941 */ /* 0x000fea0003800000 */
.L_x_8492:
        /* <DEDUP_REMOVED lines=22> */
.L_x_8497:
[----:B------:R-:W-:Y:S02]  /*53b0*/  IMAD.MOV.U32 R26, RZ, RZ, R84 ;  /* 0x000000ffff1a7224 */ /* 0x000fe400078e0054 */
.L_x_8498:
[----:B------:R-:W-:Y:S05]  /*53c0*/  BSYNC B0 ;  /* 0x0000000000007941 */ /* 0x000fea0003800000 */
.L_x_8496:
        /* <DEDUP_REMOVED lines=16> */
.L_x_8502:
[----:B------:R-:W-:Y:S05]  /*54d0*/  BSYNC B1 ;  /* 0x0000000000017941 */ /* 0x000fea0003800000 */
.L_x_8501:
        /* <DEDUP_REMOVED lines=44> */
.L_x_8500:
[----:B------:R-:W-:Y:S05]  /*57a0*/  BSYNC B0 ;  /* 0x0000000000007941 */ /* 0x000fea0003800000 */
.L_x_8499:
        /* <DEDUP_REMOVED lines=22> */
.L_x_8504:
[----:B------:R-:W-:Y:S02]  /*5910*/  IMAD.MOV.U32 R22, RZ, RZ, R84 ;  /* 0x000000ffff167224 */ /* 0x000fe400078e0054 */
.L_x_8505:
[----:B------:R-:W-:Y:S05]  /*5920*/  BSYNC B0 ;  /* 0x0000000000007941 */ /* 0x000fea0003800000 */
.L_x_8503:
        /* <DEDUP_REMOVED lines=16> */
.L_x_8509:
[----:B------:R-:W-:Y:S05]  /*5a30*/  BSYNC B1 ;  /* 0x0000000000017941 */ /* 0x000fea0003800000 */
.L_x_8508:
        /* <DEDUP_REMOVED lines=44> */
.L_x_8507:
[----:B------:R-:W-:Y:S05]  /*5d00*/  BSYNC B0 ;  /* 0x0000000000007941 */ /* 0x000fea0003800000 */
.L_x_8506:
        /* <DEDUP_REMOVED lines=23> */
.L_x_8511:
[----:B------:R-:W-:Y:S02]  /*5e80*/  IMAD.MOV.U32 R22, RZ, RZ, R84 ;  /* 0x000000ffff167224 */ /* 0x000fe400078e0054 */
.L_x_8512:
[----:B------:R-:W-:Y:S05]  /*5e90*/  BSYNC B0 ;  /* 0x0000000000007941 */ /* 0x000fea0003800000 */
.L_x_8510:
        /* <DEDUP_REMOVED lines=18> */
.L_x_8516:
[----:B------:R-:W-:Y:S05]  /*5fc0*/  BSYNC B1 ;  /* 0x0000000000017941 */ /* 0x000fea0003800000 */
.L_x_8515:
        /* <DEDUP_REMOVED lines=44> */
.L_x_8514:
[----:B------:R-:W-:Y:S05]  /*6290*/  BSYNC B0 ;  /* 0x0000000000007941 */ /* 0x000fea0003800000 */
.L_x_8513:
[----:B------:R-:W0:Y:S01]  /*62a0*/  I2F.U32 R20, R22 ;  /* 0x0000001600147306 */ /* 0x000e220000201000 */
[----:B------:R-:W-:Y:S02]  /*62b0*/  PRMT R23, RZ, 0x7610, R23 ;  /* 0x00007610ff177816 */ /* 0x000fe40000000017 */
[----:B------:R-:W-:Y:S02]  /*62c0*/  SEL R70, RZ, 0x1, P2 ;  /* 0x00000001ff467807 */ /* 0x000fe40001000000 */
[----:B------:R-:W-:Y:S01]  /*62d0*/  SEL R68, RZ, 0x1, P1 ;  /* 0x00000001ff447807 */ /* 0x000fe20000800000 */
[----:B------:R-:W-:Y:S01]  /*62e0*/  FMUL.FTZ R23, R23, R104 ;  /* 0x0000006817177220 */ /* 0x000fe20000410000 */
[----:B------:R-:W-:Y:S01]  /*62f0*/  SEL R21, RZ, 0x1, P0 ;  /* 0x00000001ff157807 */ /* 0x000fe20000000000 */
[----:B------:R-:W-:Y:S01]  /*6300*/  IMAD.WIDE.U32 R70, R70, 0x1000000, RZ ;  /* 0x0100000046467825 */ /* 0x000fe200078e00ff */
[----:B------:R-:W-:-:S02]  /*6310*/  SEL R102, RZ, 0x10000, P5 ;  /* 0x00010000ff667807 */ /* 0x000fc40002800000 */
[----:B------:R-:W-:Y:S01]  /*6320*/  SEL R91, RZ, 0x100, P4 ;  /* 0x00000100ff5b7807 */ /* 0x000fe20002000000 */
[----:B------:R-:W-:Y:S01]  /*6330*/  IMAD.WIDE.U32 R68, R68, 0x10000, RZ ;  /* 0x0001000044447825 */ /* 0x000fe200078e00ff */
[----:B------:R-:W-:Y:S02]  /*6340*/  ISETP.NE.AND P6, PT, R106, RZ, PT ;  /* 0x000000ff6a00720c */ /* 0x000fe40003fc5270 */
[----:B------:R-:W-:Y:S01]  /*6350*/  ISETP.NE.AND P2, PT, R90, RZ, PT ;  /* 0x000000ff5a00720c */ /* 0x000fe20003f45270 */
[----:B0-----:R-:W-:Y:S01]  /*6360*/  FFMA.FTZ R20, R20, R105, 1.1641532182693481445e-10 ;  /* 0x2f00000014147423 */ /* 0x001fe20000010069 */
[----:B------:R-:W-:Y:S01]  /*6370*/  ISETP.NE.AND P5, PT, R27, RZ, PT ;  /* 0x000000ff1b00720c */ /* 0x000fe20003fa5270 */
[----:B------:R-:W-:Y:S01]  /*6380*/  FMUL.FTZ R23, R23, c[0x0][0x1e8] ;  /* 0x00007a0017177a20 */ /* 0x000fe20000410000 */
[----:B------:R-:W-:Y:S02]  /*6390*/  SEL R27, RZ, 0x1, P2 ;  /* 0x00000001ff1b7807 */ /* 0x000fe40001000000 */
[----:B------:R-:W-:Y:S01]  /*63a0*/  FSETP.GTU.FTZ.AND P0, PT, R20, c[0x0][0x1e4], PT ;  /* 0x0000790014007a0b */ /* 0x000fe20003f1c000 */
[----:B------:R-:W-:Y:S01]  /*63b0*/  IMAD.WIDE.U32 R20, R21, 0x100, RZ ;  /* 0x0000010015147825 */ /* 0x000fe200078e00ff */
[----:B------:R-:W-:-:S02]  /*63c0*/  IADD3 R101, R100, 0x100, RZ ;  /* 0x0000010064657810 */ /* 0x000fc40007ffe0ff */
[----:B------:R-:W-:Y:S02]  /*63d0*/  SEL R22, RZ, 0x1000000, P0 ;  /* 0x01000000ff167807 */ /* 0x000fe40000000000 */
[----:B------:R-:W-:Y:S02]  /*63e0*/  LOP3.LUT R20, R20, R70, R68, 0xfe, !PT ;  /* 0x0000004614147212 */ /* 0x000fe400078efe44 */
[----:B------:R-:W-:Y:S01]  /*63f0*/  LOP3.LUT R91, R91, R22, R102, 0xfe, !PT ;  /* 0x000000165b5b7212 */ /* 0x000fe200078efe66 */
[----:B------:R-:W-:Y:S01]  /*6400*/  IMAD.WIDE.U32 R102, R89, R107, c[0x0][0x190] ;  /* 0x0000640059667625 */ /* 0x000fe200078e006b */
[----:B------:R-:W-:Y:S02]  /*6410*/  FSEL R23, R23, RZ, !P0 ;  /* 0x000000ff17177208 */ /* 0x000fe40004000000 */
[----:B------:R-:W-:Y:S02]  /*6420*/  PRMT R22, RZ, 0x7610, R63 ;  /* 0x00007610ff167816 */ /* 0x000fe4000000003f */
[----:B------:R-:W-:-:S02]  /*6430*/  SEL R70, RZ, 0x1, P3 ;  /* 0x00000001ff467807 */ /* 0x000fc40001800000 */
[----:B------:R-:W-:Y:S01]  /*6440*/  LOP3.LUT R20, R20, R27, RZ, 0xfc, !PT ;  /* 0x0000001b14147212 */ /* 0x000fe200078efcff */
[----:B------:R-:W-:Y:S01]  /*6450*/  FMUL.FTZ R27, R23, R22 ;  /* 0x00000016171b7220 */ /* 0x000fe20000410000 */
[----:B------:R-:W-:Y:S01]  /*6460*/  LOP3.LUT R71, R71, R91, R70, 0xfe, !PT ;  /* 0x0000005b47477212 */ /* 0x000fe200078efe46 */
[----:B------:R-:W-:-:S03]  /*6470*/  IMAD.WIDE.U32 R22, R89, R108, c[0x0][0x188] ;  /* 0x0000620059167625 */ /* 0x000fc600078e006c */
[----:B------:R-:W-:Y:S01]  /*6480*/  LOP3.LUT R21, R21, R71, R69, 0xfe, !PT ;  /* 0x0000004715157212 */ /* 0x000fe200078efe45 */
[----:B------:R-:W-:Y:S01]  /*6490*/  @P6 FADD.FTZ R27, R43, R27 ;  /* 0x0000001b2b1b6221 */ /* 0x000fe20000010000 */
[----:B------:R0:W-:Y:S01]  /*64a0*/  STG.E.128 [R22.64], R28 ;  /* 0x0000001c16007986 */ /* 0x0001e2000c101d06 */
        /* <DEDUP_REMOVED lines=19> */
.L_x_8518:
[----:B0-----:R-:W-:Y:S02]  /*65e0*/  MOV R90, R84 ;  /* 0x00000054005a7202 */ /* 0x001fe40000000f00 */
.L_x_8519:
[----:B------:R-:W-:Y:S05]  /*65f0*/  BSYNC B0 ;  /* 0x0000000000007941 */ /* 0x000fea0003800000 */
.L_x_8517:
        /* <DEDUP_REMOVED lines=16> */
.L_x_8523:
[----:B------:R-:W-:Y:S05]  /*6700*/  BSYNC B1 ;  /* 0x0000000000017941 */ /* 0x000fea0003800000 */
.L_x_8522:
        /* <DEDUP_REMOVED lines=44> */
.L_x_8521:
[----:B------:R-:W-:Y:S05]  /*69d0*/  BSYNC B0 ;  /* 0x0000000000007941 */ /* 0x000fea0003800000 */
.L_x_8520:
[----:B------:R-:W0:Y:S01]  /*69e0*/  I2F.U32 R20, R90 ;  /* 0x0000005a00147306 */ /* 0x000e220000201000 */
[----:B-----5:R-:W-:Y:S01]  /*69f0*/  PRMT R21, RZ, 0x5410, R68 ;  /* 0x00005410ff157816 */ /* 0x020fe20000000044 */
        /* <DEDUP_REMOVED lines=20> */
.L_x_8525:
[----:B------:R-:W-:Y:S02]  /*6b40*/  IMAD.MOV.U32 R102, RZ, RZ, R84 ;  /* 0x000000ffff667224 */ /* 0x000fe400078e0054 */
.L_x_8526:
[----:B------:R-:W-:Y:S05]  /*6b50*/  BSYNC B0 ;  /* 0x0000000000007941 */ /* 0x000fea0003800000 */
.L_x_8524:
        /* <DEDUP_REMOVED lines=16> */
.L_x_8530:
[----:B------:R-:W-:Y:S05]  /*6c60*/  BSYNC B1 ;  /* 0x0000000000017941 */ /* 0x000fea0003800000 */
.L_x_8529:
        /* <DEDUP_REMOVED lines=44> */
.L_x_8528:
[----:B------:R-:W-:Y:S05]  /*6f30*/  BSYNC B0 ;  /* 0x0000000000007941 */ /* 0x000fea0003800000 */
.L_x_8527:
        /* <DEDUP_REMOVED lines=21> */
.L_x_8532:
[----:B------:R-:W-:Y:S02]  /*7090*/  IMAD.MOV.U32 R68, RZ, RZ, R84 ;  /* 0x000000ffff447224 */ /* 0x000fe400078e0054 */
.L_x_8533:
[----:B------:R-:W-:Y:S05]  /*70a0*/  BSYNC B0 ;  /* 0x0000000000007941 */ /* 0x000fea0003800000 */
.L_x_8531:
        /* <DEDUP_REMOVED lines=16> */
.L_x_8537:
[----:B------:R-:W-:Y:S05]  /*71b0*/  BSYNC B1 ;  /* 0x0000000000017941 */ /* 0x000fea0003800000 */
.L_x_8536:
        /* <DEDUP_REMOVED lines=44> */
.L_x_8535:
[----:B------:R-:W-:Y:S05]  /*7480*/  BSYNC B0 ;  /* 0x0000000000007941 */ /* 0x000fea0003800000 */
.L_x_8534:
        /* <DEDUP_REMOVED lines=21> */
.L_x_8539:
[----:B------:R-:W-:Y:S02]  /*75e0*/  MOV R68, R84 ;  /* 0x0000005400447202 */ /* 0x000fe40000000f00 */
.L_x_8540:
[----:B------:R-:W-:Y:S05]  /*75f0*/  BSYNC B0 ;  /* 0x0000000000007941 */ /* 0x000fea0003800000 */
.L_x_8538:
        /* <DEDUP_REMOVED lines=16> */
.L_x_8544:
[----:B------:R-:W-:Y:S05]  /*7700*/  BSYNC B1 ;  /* 0x0000000000017941 */ /* 0x000fea0003800000 */
.L_x_8543:
        /* <DEDUP_REMOVED lines=44> */
.L_x_8542:
[----:B------:R-:W-:Y:S05]  /*79d0*/  BSYNC B0 ;  /* 0x0000000000007941 */ /* 0x000fea0003800000 */
.L_x_8541:
        /* <DEDUP_REMOVED lines=21> */
.L_x_8546:
[----:B------:R-:W-:Y:S02]  /*7b30*/  IMAD.MOV.U32 R102, RZ, RZ, R84 ;  /* 0x000000ffff667224 */ /* 0x000fe400078e0054 */
.L_x_8547:
[----:B------:R-:W-:Y:S05]  /*7b40*/  BSYNC B0 ;  /* 0x0000000000007941 */ /* 0x000fea0003800000 */
.L_x_8545:
        /* <DEDUP_REMOVED lines=16> */
.L_x_8551:
[----:B------:R-:W-:Y:S05]  /*7c50*/  BSYNC B1 ;  /* 0x0000000000017941 */ /* 0x000fea0003800000 */
.L_x_8550:
        /* <DEDUP_REMOVED lines=44> */
.L_x_8549:
[----:B------:R-:W-:Y:S05]  /*7f20*/  BSYNC B0 ;  /* 0x0000000000007941 */ /* 0x000fea0003800000 */
.L_x_8548:
        /* <DEDUP_REMOVED lines=21> */
.L_x_8553:
[----:B------:R-:W-:Y:S02]  /*8080*/  IMAD.MOV.U32 R110, RZ, RZ, R84 ;  /* 0x000000ffff6e7224 */ /* 0x000fe400078e0054 */
.L_x_8554:
[----:B------:R-:W-:Y:S05]  /*8090*/  BSYNC B0 ;  /* 0x0000000000007941 */ /* 0x000fea0003800000 */
.L_x_8552:
        /* <DEDUP_REMOVED lines=16> */
.L_x_8558:
[----:B------:R-:W-:Y:S05]  /*81a0*/  BSYNC B1 ;  /* 0x0000000000017941 */ /* 0x000fea0003800000 */
.L_x_8557:
        /* <DEDUP_REMOVED lines=44> */
.L_x_8556:
[----:B------:R-:W-:Y:S05]  /*8470*/  BSYNC B0 ;  /* 0x0000000000007941 */ /* 0x000fea0003800000 */
.L_x_8555:
        /* <DEDUP_REMOVED lines=21> */
.L_x_8560:
[----:B------:R-:W-:Y:S02]  /*85d0*/  MOV R110, R84 ;  /* 0x00000054006e7202 */ /* 0x000fe40000000f00 */
.L_x_8561:
[----:B------:R-:W-:Y:S05]  /*85e0*/  BSYNC B0 ;  /* 0x0000000000007941 */ /* 0x000fea0003800000 */
.L_x_8559:
        /* <DEDUP_REMOVED lines=16> */
.L_x_8565:
[----:B------:R-:W-:Y:S05]  /*86f0*/  BSYNC B1 ;  /* 0x0000000000017941 */ /* 0x000fea0003800000 */
.L_x_8564:
        /* <DEDUP_REMOVED lines=44> */
.L_x_8563:
[----:B------:R-:W-:Y:S05]  /*89c0*/  BSYNC B0 ;  /* 0x0000000000007941 */ /* 0x000fea0003800000 */
.L_x_8562:
[----:B------:R-:W0:Y:S01]  /*89d0*/  I2F.U32 R70, R110 ;  /* 0x0000006e00467306 */ /* 0x000e220000201000 */
[----:B------:R-:W-:Y:S01]  /*89e0*/  PRMT R91, RZ, 0x5410, R71 ;  /* 0x00005410ff5b7816 */ /* 0x000fe20000000047 */
[----:B------:R-:W-:Y:S01]  /*89f0*/  BSSY B0, `(.L_x_8566) ;  /* 0x0000015000007945 */ /* 0x000fe20003800000 */
[----:B------:R-:W-:Y:S02]  /*8a00*/  ISETP.NE.AND P6, PT, R106, RZ, PT ;  /* 0x000000ff6a00720c */ /* 0x000fe40003fc5270 */
        /* <DEDUP_REMOVED lines=18> */
.L_x_8567:
[----:B------:R-:W-:Y:S02]  /*8b30*/  IMAD.MOV.U32 R110, RZ, RZ, R84 ;  /* 0x000000ffff6e7224 */ /* 0x000fe400078e0054 */
.L_x_8568:
[----:B------:R-:W-:Y:S05]  /*8b40*/  BSYNC B0 ;  /* 0x0000000000007941 */ /* 0x000fea0003800000 */
.L_x_8566:
        /* <DEDUP_REMOVED lines=18> */
.L_x_8572:
[----:B------:R-:W-:Y:S05]  /*8c70*/  BSYNC B1 ;  /* 0x0000000000017941 */ /* 0x000fea0003800000 */
.L_x_8571:
        /* <DEDUP_REMOVED lines=44> */
.L_x_8570:
[----:B------:R-:W-:Y:S05]  /*8f40*/  BSYNC B0 ;  /* 0x0000000000007941 */ /* 0x000fea0003800000 */
.L_x_8569:
[----:B------:R-:W-:Y:S01]  /*8f50*/  FADD.FTZ R88, RZ, R36 ;  /* 0x00000024ff587221 */ /* 0x000fe20000010000 */
[----:B------:R-:W-:Y:S02]  /*8f60*/  ISETP.NE.AND P6, PT, R106, RZ, PT ;  /* 0x000000ff6a00720c */ /* 0x000fe40003fc5270 */
[----:B------:R-:W-:Y:S01]  /*8f70*/  PRMT R71, RZ, 0x7610, R71 ;  /* 0x00007610ff477816 */ /* 0x000fe20000000047 */
[----:B------:R-:W-:Y:S01]  /*8f80*/  FADD.FTZ R89, R37, R88 ;  /* 0x0000005825597221 */ /* 0x000fe20000010000 */
[----:B------:R-:W-:Y:S02]  /*8f90*/  SEL R103, RZ, 0x10000, P5 ;  /* 0x00010000ff677807 */ /* 0x000fe40002800000 */
[----:B------:R-:W-:Y:S01]  /*8fa0*/  ISETP.NE.AND P5, PT, R109, RZ, PT ;  /* 0x000000ff6d00720c */ /* 0x000fe20003fa5270 */
[----:B------:R-:W-:-:S02]  /*8fb0*/  FADD.FTZ R88, R38, R89 ;  /* 0x0000005926587221 */ /* 0x000fc40000010000 */
[----:B------:R-:W-:Y:S01]  /*8fc0*/  FMUL.FTZ R71, R71, R104 ;  /* 0x0000006847477220 */ /* 0x000fe20000410000 */
[----:B------:R-:W-:Y:S01]  /*8fd0*/  SEL R104, RZ, 0x1, P2 ;  /* 0x00000001ff687807 */ /* 0x000fe20001000000 */
[----:B------:R-:W-:Y:S01]  /*8fe0*/  FADD.FTZ R89, R39, R88 ;  /* 0x0000005827597221 */ /* 0x000fe20000010000 */
[----:B------:R-:W-:Y:S01]  /*8ff0*/  SEL R111, RZ, 0x1, P5 ;  /* 0x00000001ff6f7807 */ /* 0x000fe20002800000 */
[----:B------:R-:W-:Y:S02]  /*9000*/  FMUL.FTZ R71, R71, c[0x0][0x1e8] ;  /* 0x00007a0047477a20 */ /* 0x000fe40000410000 */
[----:B------:R-:W-:-:S04]  /*9010*/  FADD.FTZ R88, R32, R89 ;  /* 0x0000005920587221 */ /* 0x000fc80000010000 */
[----:B------:R-:W-:Y:S02]  /*9020*/  FADD.FTZ R89, R33, R88 ;  /* 0x0000005821597221 */ /* 0x000fe40000010000 */
[----:B------:R0:W1:Y:S02]  /*9030*/  I2F.U32 R88, R110 ;  /* 0x0000006e00587306 */ /* 0x0000640000201000 */
[----:B------:R-:W-:-:S04]  /*9040*/  FADD.FTZ R90, R34, R89 ;  /* 0x00000059225a7221 */ /* 0x000fc80000010000 */
[----:B------:R-:W-:Y:S01]  /*9050*/  FADD.FTZ R89, R35, R90 ;  /* 0x0000005a23597221 */ /* 0x000fe20000010000 */
[----:B0-----:R-:W-:-:S03]  /*9060*/  SEL R110, RZ, 0x100, P4 ;  /* 0x00000100ff6e7807 */ /* 0x001fc60002000000 */
[----:B------:R-:W-:-:S04]  /*9070*/  FADD.FTZ R90, R28, R89 ;  /* 0x000000591c5a7221 */ /* 0x000fc80000010000 */
[----:B------:R-:W-:Y:S01]  /*9080*/  FADD.FTZ R89, R29, R90 ;  /* 0x0000005a1d597221 */ /* 0x000fe20000010000 */
[----:B------:R-:W-:Y:S01]  /*9090*/  SEL R90, RZ, 0x1, P1 ;  /* 0x00000001ff5a7807 */ /* 0x000fe20000800000 */
[----:B-1----:R-:W-:Y:S01]  /*90a0*/  FFMA.FTZ R88, R88, R105, 1.1641532182693481445e-10 ;  /* 0x2f00000058587423 */ /* 0x002fe20000010069 */
[----:B------:R-:W-:Y:S01]  /*90b0*/  LOP3.LUT P1, RZ, R86, 0xff, RZ, 0xc0, !PT ;  /* 0x000000ff56ff7812 */ /* 0x000fe2000782c0ff */
[----:B------:R-:W-:Y:S02]  /*90c0*/  FADD.FTZ R106, R30, R89 ;  /* 0x000000591e6a7221 */ /* 0x000fe40000010000 */
[----:B------:R-:W-:Y:S01]  /*90d0*/  IMAD.WIDE.U32 R104, R104, 0x1000000, RZ ;  /* 0x0100000068687825 */ /* 0x000fe200078e00ff */
[----:B------:R-:W-:Y:S02]  /*90e0*/  FSETP.GTU.FTZ.AND P2, PT, R88, c[0x0][0x1e4], PT ;  /* 0x0000790058007a0b */ /* 0x000fe40003f5c000 */
[----:B------:R-:W-:Y:S01]  /*90f0*/  SEL R88, RZ, 0x1, P0 ;  /* 0x00000001ff587807 */ /* 0x000fe20000000000 */
[----:B------:R-:W-:Y:S01]  /*9100*/  FADD.FTZ R89, R31, R106 ;  /* 0x0000006a1f597221 */ /* 0x000fe20000010000 */
[----:B------:R-:W-:Y:S01]  /*9110*/  SEL R113, RZ, 0x1000000, P2 ;  /* 0x01000000ff717807 */ /* 0x000fe20001000000 */
[----:B------:R-:W-:-:S03]  /*9120*/  IMAD.WIDE.U32 R90, R90, 0x10000, RZ ;  /* 0x000100005a5a7825 */ /* 0x000fc600078e00ff */
[----:B------:R-:W-:Y:S01]  /*9130*/  LOP3.LUT R113, R110, R113, R103, 0xfe, !PT ;  /* 0x000000716e717212 */ /* 0x000fe200078efe67 */
[----:B------:R-:W-:Y:S01]  /*9140*/  FADD.FTZ R106, R24, R89 ;  /* 0x00000059186a7221 */ /* 0x000fe20000010000 */
[----:B------:R-:W0:Y:S01]  /*9150*/  S2R R103, SR_TID.X ;  /* 0x0000000000677919 */ /* 0x000e220000002100 */
[----:B------:R-:W-:-:S04]  /*9160*/  IMAD.WIDE.U32 R88, R88, 0x100, RZ ;  /* 0x0000010058587825 */ /* 0x000fc800078e00ff */
[----:B------:R-:W-:Y:S01]  /*9170*/  FADD.FTZ R109, R25, R106 ;  /* 0x0000006a196d7221 */ /* 0x000fe20000010000 */
[----:B------:R-:W-:Y:S02]  /*9180*/  LOP3.LUT R88, R88, R104, R90, 0xfe, !PT ;  /* 0x0000006858587212 */ /* 0x000fe400078efe5a */
[----:B------:R-:W-:Y:S01]  /*9190*/  FSEL R90, R71, RZ, !P2 ;  /* 0x000000ff475a7208 */ /* 0x000fe20005000000 */
[----:B------:R-:W-:Y:S01]  /*91a0*/  FADD.FTZ R106, R26, R109 ;  /* 0x0000006d1a6a7221 */ /* 0x000fe20000010000 */
[----:B------:R-:W-:Y:S02]  /*91b0*/  SEL R104, RZ, 0x1, P3 ;  /* 0x00000001ff687807 */ /* 0x000fe40001800000 */
[----:B------:R-:W-:Y:S01]  /*91c0*/  LOP3.LUT R88, R88, R111, RZ, 0xfc, !PT ;  /* 0x0000006f58587212 */ /* 0x000fe200078efcff */
[----:B------:R-:W-:Y:S01]  /*91d0*/  FADD.FTZ R109, R27, R106 ;  /* 0x0000006a1b6d7221 */ /* 0x000fe20000010000 */
[----:B------:R-:W-:Y:S01]  /*91e0*/  LOP3.LUT R111, R105, R113, R104, 0xfe, !PT ;  /* 0x00000071696f7212 */ /* 0x000fe200078efe68 */
[----:B------:R-:W-:-:S02]  /*91f0*/  FMUL.FTZ R71, R99, R90 ;  /* 0x0000005a63477220 */ /* 0x000fc40000410000 */
[----:B------:R-:W-:Y:S01]  /*9200*/  FADD.FTZ R90, R20, R109 ;  /* 0x0000006d145a7221 */ /* 0x000fe20000010000 */
[----:B------:R-:W-:Y:S01]  /*9210*/  LOP3.LUT R89, R89, R111, R91, 0xfe, !PT ;  /* 0x0000006f59597212 */ /* 0x000fe200078efe5b */
[----:B------:R-:W-:-:S04]  /*9220*/  IMAD.WIDE.U32 R108, R101, R108, c[0x0][0x188] ;  /* 0x00006200656c7625 */ /* 0x000fc800078e006c */
[----:B------:R-:W-:Y:S01]  /*9230*/  @P6 FADD.FTZ R71, R43, R71 ;  /* 0x000000472b476221 */ /* 0x000fe20000010000 */
[----:B------:R1:W-:Y:S01]  /*9240*/  STG.E.128 [R108.64], R20 ;  /* 0x000000146c007986 */ /* 0x0003e2000c101d06 */
[----:B------:R-:W-:Y:S01]  /*9250*/  FADD.FTZ R105, R21, R90 ;  /* 0x0000005a15697221 */ /* 0x000fe20000010000 */
[----:B0-----:R-:W-:Y:S01]  /*9260*/  LOP3.LUT P0, RZ, R103, 0x1f, RZ, 0xc0, !PT ;  /* 0x0000001f67ff7812 */ /* 0x001fe2000780c0ff */
[----:B------:R-:W-:Y:S01]  /*9270*/  IMAD.WIDE.U32 R90, R101, R107, c[0x0][0x190] ;  /* 0x00006400655a7625 */ /* 0x000fe200078e006b */
[----:B------:R1:W-:Y:S03]  /*9280*/  STG.E.128 [R108.64+0x10], R68 ;  /* 0x000010446c007986 */ /* 0x0003e6000c101d06 */
[----:B------:R-:W-:Y:S01]  /*9290*/  FADD.FTZ R104, R22, R105 ;  /* 0x0000006916687221 */ /* 0x000fe20000010000 */
[----:B------:R1:W-:Y:S03]  /*92a0*/  STG.E.64 [R90.64], R88 ;  /* 0x000000585a007986 */ /* 0x0003e6000c101b06 */
[----:B------:R-:W-:Y:S01]  /*92b0*/  FADD.FTZ R105, R23, R104 ;  /* 0x0000006817697221 */ /* 0x000fe20000010000 */
[----:B------:R-:W-:-:S03]  /*92c0*/  SHF.R.U32.HI R104, RZ, 0x5, R103 ;  /* 0x00000005ff687819 */ /* 0x000fc60000011667 */
[----:B------:R-:W-:Y:S01]  /*92d0*/  FADD.FTZ R106, R68, R105 ;  /* 0x00000069446a7221 */ /* 0x000fe20000010000 */
[----:B------:R-:W-:-:S03]  /*92e0*/  LOP3.LUT R104, R104, 0x7fffffc, RZ, 0xc0, !PT ;  /* 0x07fffffc68687812 */ /* 0x000fc600078ec0ff */
[----:B------:R-:W-:Y:S01]  /*92f0*/  FADD.FTZ R105, R69, R106 ;  /* 0x0000006a45697221 */ /* 0x000fe20000010000 */
[----:B------:R-:W-:-:S03]  /*9300*/  @!P1 IADD3 R104, R104, 0x4, RZ ;  /* 0x0000000468689810 */ /* 0x000fc60007ffe0ff */
[----:B------:R-:W-:-:S04]  /*9310*/  FADD.FTZ R106, R70, R105 ;  /* 0x00000069466a7221 */ /* 0x000fc80000010000 */
[----:B------:R-:W-:Y:S01]  /*9320*/  FADD.FTZ R107, R71, R106 ;  /* 0x0000006a476b7221 */ /* 0x000fe20000010000 */
[----:B------:R-:W-:Y:S05]  /*9330*/  BRA.DIV ~URZ, `(.L_x_8573) ;  /* 0x000010627f007947 */ /* 0x000fea000b800000 */
[----:B-1----:R0:W1:Y:S02]  /*9340*/  SHFL.BFLY PT, R88, R107, 0x1, 0x1f ;  /* 0x0c201f006b587f89 */ /* 0x00206400000e0000 */
.L_x_8577:
        /* <DEDUP_REMOVED lines=68> */
.L_x_8578:
[----:B------:R-:W2:Y:S01]  /*9790*/  S2R R105, SR_TID.X ;  /* 0x0000000000697919 */ /* 0x000ea20000002100 */
[----:B------:R-:W-:Y:S01]  /*97a0*/  @!P0 SHF.R.U32.HI R91, RZ, 0x5, R103 ;  /* 0x00000005ff5b8819 */ /* 0x000fe20000011667 */
[----:B-1----:R-:W-:Y:S01]  /*97b0*/  FADD.FTZ R89, R108, R107 ;  /* 0x0000006b6c597221 */ /* 0x002fe20000010000 */
[----:B------:R-:W-:Y:S01]  /*97c0*/  WARPSYNC 0xffffffff ;  /* 0xffffffff00007948 */ /* 0x000fe20003800000 */
[----:B------:R-:W-:Y:S01]  /*97d0*/  ULDC.U8 UR8, c[0x0][0x1f0] ;  /* 0x00007c0000087ab9 */ /* 0x000fe20000000000 */
[----:B------:R-:W-:-:S05]  /*97e0*/  @!P0 LOP3.LUT R91, R91, 0x3, RZ, 0xc0, !PT ;  /* 0x000000035b5b8812 */ /* 0x000fca00078ec0ff */
[----:B------:R-:W-:Y:S02]  /*97f0*/  @!P0 IMAD.IADD R106, R104, 0x1, R91 ;  /* 0x00000001686a8824 */ /* 0x000fe400078e025b */
[----:B------:R-:W-:-:S03]  /*9800*/  CS2R R90, SRZ ;  /* 0x00000000005a7805 */ /* 0x000fc6000001ff00 */
[----:B------:R-:W-:Y:S01]  /*9810*/  @!P0 STS.64 [R106.X8], R88 ;  /* 0x000000586a008388 */ /* 0x000fe20000008a00 */
[----:B--2---:R-:W-:-:S03]  /*9820*/  LOP3.LUT R109, R105, 0x1f, RZ, 0xc0, !PT ;  /* 0x0000001f696d7812 */ /* 0x004fc600078ec0ff */
[----:B------:R-:W-:Y:S01]  /*9830*/  BAR.SYNC.DEFER_BLOCKING 0x0 ;  /* 0x0000000000007b1d */ /* 0x000fe20000010000 */
[----:B------:R-:W-:-:S13]  /*9840*/  ISETP.GT.U32.AND P1, PT, R109, 0x3, PT ;  /* 0x000000036d00780c */ /* 0x000fda0003f24070 */
[----:B------:R-:W-:Y:S01]  /*9850*/  @!P1 IADD3 R109, R104, R109, RZ ;  /* 0x0000006d686d9210 */ /* 0x000fe20007ffe0ff */
[----:B------:R-:W-:Y:S02]  /*9860*/  IMAD.MOV.U32 R104, RZ, RZ, RZ ;  /* 0x000000ffff687224 */ /* 0x000fe400078e00ff */
[----:B------:R-:W-:-:S04]  /*9870*/  @!P1 IMAD.MOV.U32 R104, RZ, RZ, 0x300 ;  /* 0x00000300ff689424 */ /* 0x000fc800078e00ff */
[----:B------:R-:W-:Y:S01]  /*9880*/  I2F R110, R104 ;  /* 0x00000068006e7306 */ /* 0x000fe20000201400 */
[----:B------:R-:W-:Y:S01]  /*9890*/  @!P1 LDS.64 R90, [R109.X8] ;  /* 0x000000006d5a9984 */ /* 0x000fe20000008a00 */
[----:B------:R-:W-:-:S03]  /*98a0*/  ISETP.NE.AND P1, PT, RZ, UR8, PT ;  /* 0x00000008ff007c0c */ /* 0x000fc6000bf25270 */
[----:B0-----:R-:W0:Y:S02]  /*98b0*/  SHFL.DOWN PT, R107, R104, 0x2, 0x1f ;  /* 0x08401f00686b7f89 */ /* 0x001e2400000e0000 */
[----:B0-----:R-:W-:Y:S01]  /*98c0*/  IADD3 R108, R107, R104, RZ ;  /* 0x000000686b6c7210 */ /* 0x001fe20007ffe0ff */
[----:B------:R-:W-:Y:S04]  /*98d0*/  I2F R106, R107 ;  /* 0x0000006b006a7306 */ /* 0x000fe80000201400 */
[----:B------:R-:W0:Y:S04]  /*98e0*/  SHFL.DOWN PT, R113, R108, 0x1, 0x1f ;  /* 0x08201f006c717f89 */ /* 0x000e2800000e0000 */
[----:B------:R-:W1:Y:S01]  /*98f0*/  I2F R103, R108 ;  /* 0x0000006c00677306 */ /* 0x000e620000201400 */
[----:B------:R-:W2:Y:S04]  /*9900*/  SHFL.DOWN PT, R111, R90, 0x2, 0x1f ;  /* 0x08401f005a6f7f89 */ /* 0x000ea800000e0000 */
[----:B------:R-:W3:Y:S03]  /*9910*/  SHFL.DOWN PT, R88, R91, 0x2, 0x1f ;  /* 0x08401f005b587f89 */ /* 0x000ee600000e0000 */
[----:B-1----:R-:W1:Y:S01]  /*9920*/  MUFU.RCP R89, R103 ;  /* 0x0000006700597308 */ /* 0x002e620000001000 */
[----:B0-----:R-:W-:-:S07]  /*9930*/  IMAD.IADD R104, R108, 0x1, R113 ;  /* 0x000000016c687824 */ /* 0x001fce00078e0271 */
[----:B------:R-:W-:Y:S01]  /*9940*/  I2F R113, R113 ;  /* 0x0000007100717306 */ /* 0x000fe20000201400 */
[C---:B--2---:R-:W-:Y:S02]  /*9950*/  FMUL.FTZ R109, R111.reuse, R106 ;  /* 0x0000006a6f6d7220 */ /* 0x044fe40000410000 */
[----:B------:R-:W-:Y:S02]  /*9960*/  FADD.FTZ R111, -R111, R90 ;  /* 0x0000005a6f6f7221 */ /* 0x000fe40000010100 */
[----:B------:R-:W-:-:S03]  /*9970*/  FFMA.FTZ R112, R110, R90, R109 ;  /* 0x0000005a6e707223 */ /* 0x000fc6000001006d */
[----:B------:R-:W0:Y:S01]  /*9980*/  I2F R104, R104 ;  /* 0x0000006800687306 */ /* 0x000e220000201400 */
[----:B------:R-:W-:Y:S02]  /*9990*/  FMUL.FTZ R111, R111, R111 ;  /* 0x0000006f6f6f7220 */ /* 0x000fe40000410000 */
[----:B-1----:R-:W-:Y:S02]  /*99a0*/  FMUL.FTZ R112, R89, R112 ;  /* 0x0000007059707220 */ /* 0x002fe40000410000 */
[----:B------:R-:W-:Y:S02]  /*99b0*/  FMUL.FTZ R111, R111, R110 ;  /* 0x0000006e6f6f7220 */ /* 0x000fe40000410000 */
[----:B---3--:R-:W-:Y:S01]  /*99c0*/  FADD.FTZ R88, R88, R91 ;  /* 0x0000005b58587221 */ /* 0x008fe20000010000 */
[----:B------:R-:W1:Y:S01]  /*99d0*/  SHFL.DOWN PT, R107, R112, 0x1, 0x1f ;  /* 0x08201f00706b7f89 */ /* 0x000e6200000e0000 */
[----:B------:R-:W-:-:S04]  /*99e0*/  FMUL.FTZ R111, R111, R106 ;  /* 0x0000006a6f6f7220 */ /* 0x000fc80000410000 */
[----:B------:R-:W-:Y:S01]  /*99f0*/  FFMA.FTZ R88, R89, R111, R88 ;  /* 0x0000006f59587223 */ /* 0x000fe20000010058 */
[----:B0-----:R-:W0:Y:S04]  /*9a00*/  MUFU.RCP R90, R104 ;  /* 0x00000068005a7308 */ /* 0x001e280000001000 */
[----:B------:R-:W2:Y:S01]  /*9a10*/  SHFL.DOWN PT, R89, R88, 0x1, 0x1f ;  /* 0x08201f0058597f89 */ /* 0x000ea200000e0000 */
[----:B-1----:R-:W-:Y:S02]  /*9a20*/  FADD.FTZ R91, R112, -R107 ;  /* 0x8000006b705b7221 */ /* 0x002fe40000010000 */
[----:B------:R-:W-:Y:S02]  /*9a30*/  FMUL.FTZ R107, R107, R113 ;  /* 0x000000716b6b7220 */ /* 0x000fe40000410000 */
[----:B------:R-:W-:Y:S01]  /*9a40*/  FMUL.FTZ R106, R91, R91 ;  /* 0x0000005b5b6a7220 */ /* 0x000fe20000410000 */
[----:B------:R-:W-:Y:S01]  /*9a50*/  SHF.R.U32.HI R91, RZ, 0x5, R105 ;  /* 0x00000005ff5b7819 */ /* 0x000fe20000011669 */
[----:B------:R-:W-:-:S02]  /*9a60*/  FFMA.FTZ R107, R103, R112, R107 ;  /* 0x00000070676b7223 */ /* 0x000fc4000001006b */
[----:B------:R-:W-:Y:S02]  /*9a70*/  FMUL.FTZ R106, R103, R106 ;  /* 0x0000006a676a7220 */ /* 0x000fe40000410000 */
[----:B0-----:R-:W-:Y:S02]  /*9a80*/  FMUL.FTZ R107, R90, R107 ;  /* 0x0000006b5a6b7220 */ /* 0x001fe40000410000 */
[----:B--2---:R-:W-:Y:S01]  /*9a90*/  FADD.FTZ R89, R88, R89 ;  /* 0x0000005958597221 */ /* 0x004fe20000010000 */
[----:B------:R-:W-:Y:S01]  /*9aa0*/  LOP3.LUT R88, R91, 0x3, RZ, 0xc0, !PT ;  /* 0x000000035b587812 */ /* 0x000fe200078ec0ff */
[----:B------:R-:W-:Y:S02]  /*9ab0*/  FMUL.FTZ R106, R106, R113 ;  /* 0x000000716a6a7220 */ /* 0x000fe40000410000 */
[----:B------:R-:W0:Y:S01]  /*9ac0*/  SHFL.IDX PT, R107, R107, RZ, 0x1f ;  /* 0x00001fff6b6b7589 */ /* 0x000e2200000e0000 */
[----:B------:R-:W-:Y:S01]  /*9ad0*/  LOP3.LUT P0, RZ, R88, 0x1f, R105, 0xf8, !PT ;  /* 0x0000001f58ff7812 */ /* 0x000fe2000780f869 */
[----:B------:R-:W-:Y:S01]  /*9ae0*/  FFMA.FTZ R91, R90, R106, R89 ;  /* 0x0000006a5a5b7223 */ /* 0x000fe20000010059 */
[----:B------:R-:W-:-:S04]  /*9af0*/  MOV R105, c[0x0][0x1e0] ;  /* 0x0000780000697a02 */ /* 0x000fc80000000f00 */
[----:B------:R-:W1:Y:S07]  /*9b00*/  SHFL.IDX PT, R108, R91, RZ, 0x1f ;  /* 0x00001fff5b6c7589 */ /* 0x000e6e00000e0000 */
[----:B------:R-:W-:-:S04]  /*9b10*/  @!P0 IMAD.MOV.U32 R88, RZ, RZ, 0x4 ;  /* 0x00000004ff588424 */ /* 0x000fc800078e00ff */
[----:B------:R-:W-:Y:S01]  /*9b20*/  @!P0 IMAD.WIDE R88, R19, R88, c[0x0][0x1a0] ;  /* 0x0000680013588625 */ /* 0x000fe200078e0258 */
[----:B0-----:R-:W-:-:S03]  /*9b30*/  FSEL R90, R107, RZ, !P1 ;  /* 0x000000ff6b5a7208 */ /* 0x001fc60004800000 */
[----:B------:R-:W-:Y:S01]  /*9b40*/  FMUL.FTZ R103, R107, R107 ;  /* 0x0000006b6b677220 */ /* 0x000fe20000410000 */
[----:B------:R0:W-:Y:S01]  /*9b50*/  @!P0 STG.E [R88.64], R107 ;  /* 0x0000006b58008986 */ /* 0x0001e2000c101906 */
[----:B------:R-:W-:-:S03]  /*9b60*/  FADD.FTZ R106, R36, -R90 ;  /* 0x8000005a246a7221 */ /* 0x000fc60000010000 */
[----:B------:R-:W-:Y:S01]  /*9b70*/  FSEL R110, R103, RZ, P1 ;  /* 0x000000ff676e7208 */ /* 0x000fe20000800000 */
[--C-:B------:R-:W-:Y:S02]  /*9b80*/  FADD.FTZ R36, R37, -R90.reuse ;  /* 0x8000005a25247221 */ /* 0x100fe40000010000 */
[----:B-1----:R-:W-:Y:S02]  /*9b90*/  FFMA.FTZ R37, R108, R105, c[0x0][0x228] ;  /* 0x00008a006c257623 */ /* 0x002fe40000010069 */
[----:B------:R-:W-:Y:S02]  /*9ba0*/  FADD.FTZ R116, R24, -R90 ;  /* 0x8000005a18747221 */ /* 0x000fe40000010000 */
[----:B------:R-:W-:Y:S01]  /*9bb0*/  FADD.FTZ R37, R37, R110 ;  /* 0x0000006e25257221 */ /* 0x000fe20000010000 */
[----:B0-----:R-:W-:Y:S01]  /*9bc0*/  PRMT R89, RZ, 0x7610, R56 ;  /* 0x00007610ff597816 */ /* 0x001fe20000000038 */
[--C-:B------:R-:W-:Y:S02]  /*9bd0*/  FADD.FTZ R110, R28, -R90.reuse ;  /* 0x8000005a1c6e7221 */ /* 0x100fe40000010000 */
[----:B------:R-:W-:-:S02]  /*9be0*/  FADD.FTZ R28, R29, -R90 ;  /* 0x8000005a1d1c7221 */ /* 0x000fc40000010000 */
[----:B------:R-:W0:Y:S01]  /*9bf0*/  MUFU.RSQ R29, R37 ;  /* 0x00000025001d7308 */ /* 0x000e220000001400 */
[----:B------:R-:W-:Y:S02]  /*9c00*/  @!P0 IMAD.MOV.U32 R24, RZ, RZ, 0x4 ;  /* 0x00000004ff188424 */ /* 0x000fe400078e00ff */
[--C-:B------:R-:W-:Y:S02]  /*9c10*/  FADD.FTZ R88, R34, -R90.reuse ;  /* 0x8000005a22587221 */ /* 0x100fe40000010000 */
[--C-:B------:R-:W-:Y:S02]  /*9c20*/  FADD.FTZ R34, R35, -R90.reuse ;  /* 0x8000005a23227221 */ /* 0x100fe40000010000 */
[--C-:B------:R-:W-:Y:S02]  /*9c30*/  FADD.FTZ R120, R20, -R90.reuse ;  /* 0x8000005a14787221 */ /* 0x100fe40000010000 */
[--C-:B------:R-:W-:Y:S02]  /*9c40*/  FADD.FTZ R122, R21, -R90.reuse ;  /* 0x8000005a157a7221 */ /* 0x100fe40000010000 */
[----:B------:R-:W-:-:S02]  /*9c50*/  FADD.FTZ R35, R69, -R90 ;  /* 0x8000005a45237221 */ /* 0x000fc40000010000 */
[C---:B------:R-:W-:Y:S01]  /*9c60*/  @!P0 IMAD.WIDE R20, R19.reuse, R24, c[0x0][0x1a8] ;  /* 0x00006a0013148625 */ /* 0x040fe200078e0218 */
[----:B------:R-:W-:-:S03]  /*9c70*/  IADD3 R19, R19, c[0x0][0x160], RZ ;  /* 0x0000580013137a10 */ /* 0x000fc60007ffe0ff */
[--C-:B------:R-:W-:Y:S01]  /*9c80*/  FADD.FTZ R70, R70, -R90.reuse ;  /* 0x8000005a46467221 */ /* 0x100fe20000010000 */
[----:B0-----:R0:W-:Y:S01]  /*9c90*/  @!P0 STG.E [R20.64], R29 ;  /* 0x0000001d14008986 */ /* 0x0011e2000c101906 */
[--C-:B------:R-:W-:Y:S02]  /*9ca0*/  FADD.FTZ R114, R25, -R90.reuse ;  /* 0x8000005a19727221 */ /* 0x100fe40000010000 */
[--C-:B------:R-:W-:Y:S02]  /*9cb0*/  FADD.FTZ R30, R30, -R90.reuse ;  /* 0x8000005a1e1e7221 */ /* 0x100fe40000010000 */
[C---:B------:R-:W-:Y:S02]  /*9cc0*/  FMUL.FTZ R25, R29.reuse, R28 ;  /* 0x0000001c1d197220 */ /* 0x040fe40000410000 */
[C---:B------:R-:W-:Y:S02]  /*9cd0*/  FMUL.FTZ R28, R29.reuse, R35 ;  /* 0x000000231d1c7220 */ /* 0x040fe40000410000 */
[----:B------:R-:W-:Y:S01]  /*9ce0*/  FMUL.FTZ R35, R29, R70 ;  /* 0x000000461d237220 */ /* 0x000fe20000410000 */
[----:B------:R-:W-:Y:S01]  /*9cf0*/  PRMT R70, RZ, 0x5410, R53 ;  /* 0x00005410ff467816 */ /* 0x000fe20000000035 */
[----:B------:R-:W-:-:S02]  /*9d00*/  FADD.FTZ R112, R31, -R90 ;  /* 0x8000005a1f707221 */ /* 0x000fc40000010000 */
[C---:B0-----:R-:W-:Y:S02]  /*9d10*/  FMUL.FTZ R20, R29.reuse, R30 ;  /* 0x0000001e1d147220 */ /* 0x041fe40000410000 */
[----:B------:R-:W-:Y:S02]  /*9d20*/  FMUL.FTZ R21, R29, R112 ;  /* 0x000000701d157220 */ /* 0x000fe40000410000 */
[----:B------:R-:W-:Y:S01]  /*9d30*/  FFMA.FTZ R70, R20, R70, R7 ;  /* 0x0000004614467223 */ /* 0x000fe20000010007 */
[----:B------:R-:W-:Y:S01]  /*9d40*/  PRMT R20, RZ, 0x7610, R53 ;  /* 0x00007610ff147816 */ /* 0x000fe20000000035 */
[--C-:B------:R-:W-:Y:S02]  /*9d50*/  FADD.FTZ R108, R32, -R90.reuse ;  /* 0x8000005a206c7221 */ /* 0x100fe40000010000 */
[--C-:B------:R-:W-:Y:S02]  /*9d60*/  FADD.FTZ R104, R38, -R90.reuse ;  /* 0x8000005a26687221 */ /* 0x100fe40000010000 */
[----:B------:R-:W-:-:S02]  /*9d70*/  FADD.FTZ R32, R33, -R90 ;  /* 0x8000005a21207221 */ /* 0x000fc40000010000 */
[----:B------:R-:W-:Y:S01]  /*9d80*/  FFMA.FTZ R105, R21, R20, R6 ;  /* 0x0000001415697223 */ /* 0x000fe20000010006 */
[----:B------:R-:W-:Y:S01]  /*9d90*/  PRMT R20, RZ, 0x5410, R52 ;  /* 0x00005410ff147816 */ /* 0x000fe20000000034 */
[--C-:B------:R-:W-:Y:S02]  /*9da0*/  FADD.FTZ R38, R39, -R90.reuse ;  /* 0x8000005a27267221 */ /* 0x100fe40000010000 */
[--C-:B------:R-:W-:Y:S02]  /*9db0*/  FADD.FTZ R118, R26, -R90.reuse ;  /* 0x8000005a1a767221 */ /* 0x100fe40000010000 */
[--C-:B------:R-:W-:Y:S02]  /*9dc0*/  FADD.FTZ R124, R22, -R90.reuse ;  /* 0x8000005a167c7221 */ /* 0x100fe40000010000 */
[--C-:B------:R-:W-:Y:S02]  /*9dd0*/  FADD.FTZ R26, R27, -R90.reuse ;  /* 0x8000005a1b1a7221 */ /* 0x100fe40000010000 */
[----:B------:R-:W-:-:S02]  /*9de0*/  FADD.FTZ R33, R23, -R90 ;  /* 0x8000005a17217221 */ /* 0x000fc40000010000 */
[--C-:B------:R-:W-:Y:S02]  /*9df0*/  FADD.FTZ R68, R68, -R90.reuse ;  /* 0x8000005a44447221 */ /* 0x100fe40000010000 */
[----:B------:R-:W-:Y:S02]  /*9e00*/  FMUL.FTZ R22, R29, R110 ;  /* 0x0000006e1d167220 */ /* 0x000fe40000410000 */
[----:B------:R-:W-:Y:S02]  /*9e10*/  FADD.FTZ R90, R71, -R90 ;  /* 0x8000005a475a7221 */ /* 0x000fe40000010000 */
[C---:B------:R-:W-:Y:S02]  /*9e20*/  FMUL.FTZ R71, R29.reuse, R32 ;  /* 0x000000201d477220 */ /* 0x040fe40000410000 */
[C---:B------:R-:W-:Y:S01]  /*9e30*/  FMUL.FTZ R39, R29.reuse, R38 ;  /* 0x000000261d277220 */ /* 0x040fe20000410000 */
        /* <DEDUP_REMOVED lines=11> */
[----:B------:R-:W-:Y:S01]  /*9ef0*/  FMUL.FTZ R23, R29, R36 ;  /* 0x000000241d177220 */ /* 0x000fe20000410000 */
[----:B------:R-:W-:Y:S01]  /*9f00*/  F2FP.BF16.PACK_AB R25, R105, R70 ;  /* 0x000000466919723e */ /* 0x000fe200000010ff */
[----:B------:R-:W-:-:S02]  /*9f10*/  FMUL.FTZ R91, R29, R26 ;  /* 0x0000001a1d5b7220 */ /* 0x000fc40000410000 */
[----:B------:R-:W-:Y:S02]  /*9f20*/  FMUL.FTZ R30, R29, R33 ;  /* 0x000000211d1e7220 */ /* 0x000fe40000410000 */
[----:B------:R-:W-:Y:S01]  /*9f30*/  FFMA.FTZ R35, R35, R20, R76 ;  /* 0x0000001423237223 */ /* 0x000fe2000001004c */
        /* <DEDUP_REMOVED lines=38> */
[----:B------:R-:W-:Y:S01]  /*a1a0*/  IADD3 R36, R100, 0x80, RZ ;  /* 0x0000008064247810 */ /* 0x000fe20007ffe0ff */
[----:B------:R-:W-:Y:S01]  /*a1b0*/  FFMA.FTZ R90, R30, R20, R75 ;  /* 0x000000141e5a7223 */ /* 0x000fe2000001004b */
[----:B------:R-:W-:Y:S01]  /*a1c0*/  PRMT R20, RZ, 0x5410, R48 ;  /* 0x00005410ff147816 */ /* 0x000fe20000000030 */
[----:B------:R-:W-:Y:S01]  /*a1d0*/  FFMA.FTZ R68, R118, R68, R3 ;  /* 0x0000004476447223 */ /* 0x000fe20000010003 */
[----:B------:R-:W-:-:S02]  /*a1e0*/  F2FP.BF16.PACK_AB R23, R69, R32 ;  /* 0x000000204517723e */ /* 0x000fc400000010ff */
[----:B------:R-:W-:Y:S01]  /*a1f0*/  LEA R32, P1, R101, c[0x0][0x208], 0x4 ;  /* 0x0000820065207a11 */ /* 0x000fe200078220ff */
[----:B------:R-:W-:Y:S01]  /*a200*/  FFMA.FTZ R28, R27, R20, R0 ;  /* 0x000000141b1c7223 */ /* 0x000fe20000010000 */
[----:B------:R-:W-:Y:S02]  /*a210*/  PRMT R20, RZ, 0x7610, R48 ;  /* 0x00007610ff147816 */ /* 0x000fe40000000030 */
[----:B------:R-:W-:Y:S02]  /*a220*/  F2FP.BF16.PACK_AB R31, R106, R35 ;  /* 0x000000236a1f723e */ /* 0x000fe400000010ff */
[----:B------:R-:W-:Y:S01]  /*a230*/  F2FP.BF16.PACK_AB R21, R39, R38 ;  /* 0x000000262715723e */ /* 0x000fe200000010ff */
[----:B------:R-:W-:Y:S01]  /*a240*/  FFMA.FTZ R107, R26, R20, R73 ;  /* 0x000000141a6b7223 */ /* 0x000fe20000010049 */
[----:B------:R-:W-:Y:S01]  /*a250*/  F2FP.BF16.PACK_AB R26, R37, R34 ;  /* 0x00000022251a723e */ /* 0x000fe200000010ff */
[----:B------:R-:W-:Y:S01]  /*a260*/  IMAD.MOV.U32 R37, RZ, RZ, 0x10 ;  /* 0x00000010ff257424 */ /* 0x000fe200078e00ff */
[----:B------:R-:W-:-:S02]  /*a270*/  LEA R34, P0, R100, c[0x0][0x208], 0x4 ;  /* 0x0000820064227a11 */ /* 0x000fc400078020ff */
[----:B------:R-:W-:Y:S01]  /*a280*/  F2FP.BF16.PACK_AB R20, R89, R24 ;  /* 0x000000185914723e */ /* 0x000fe200000010ff */
[----:B------:R-:W-:Y:S01]  /*a290*/  IMAD.WIDE.U32 R36, R36, R37, c[0x0][0x208] ;  /* 0x0000820024247625 */ /* 0x000fe200078e0025 */
[----:B------:R-:W-:Y:S02]  /*a2a0*/  LEA.HI.X R35, R100, c[0x0][0x20c], RZ, 0x4, P0 ;  /* 0x0000830064237a11 */ /* 0x000fe400000f24ff */
[----:B------:R-:W-:Y:S02]  /*a2b0*/  F2FP.BF16.PACK_AB R27, R91, R68 ;  /* 0x000000445b1b723e */ /* 0x000fe400000010ff */
[----:B------:R-:W-:Y:S01]  /*a2c0*/  F2FP.BF16.PACK_AB R24, R103, R88 ;  /* 0x000000586718723e */ /* 0x000fe200000010ff */
[----:B------:R0:W-:Y:S01]  /*a2d0*/  STG.E.128 [R34.64], R20 ;  /* 0x0000001422007986 */ /* 0x0001e2000c101d06 */
[----:B------:R-:W-:Y:S02]  /*a2e0*/  F2FP.BF16.PACK_AB R30, R104, R33 ;  /* 0x00000021681e723e */ /* 0x000fe400000010ff */
[----:B------:R-:W-:Y:S01]  /*a2f0*/  F2FP.BF16.PACK_AB R29, R90, R29 ;  /* 0x0000001d5a1d723e */ /* 0x000fe200000010ff */
[----:B------:R0:W-:Y:S01]  /*a300*/  STG.E.128 [R36.64], R24 ;  /* 0x0000001824007986 */ /* 0x0001e2000c101d06 */
        /* <DEDUP_REMOVED lines=8> */
.L_x_8575:
[----:B------:R-:W-:Y:S05]  /*a390*/  EXIT ;  /* 0x000000000000794d */ /* 0x000fea0003800000 */
.L_x_8573:
[----:B-1----:R-:W-:Y:S01]  /*a3a0*/  HFMA2.MMA R108, -RZ, RZ, 0, 5.9604644775390625e-08 ;  /* 0x00000001ff6c7435 */ /* 0x002fe200000001ff */
[----:B------:R-:W-:Y:S01]  /*a3b0*/  IMAD.MOV.U32 R89, RZ, RZ, 0x1f ;  /* 0x0000001fff597424 */ /* 0x000fe200078e00ff */
[----:B------:R-:W-:Y:S01]  /*a3c0*/  MOV R90, 0xa3f0 ;  /* 0x0000a3f0005a7802 */ /* 0x000fe20000000f00 */
[----:B------:R-:W-:-:S03]  /*a3d0*/  IMAD.MOV.U32 R106, RZ, RZ, -0x1 ;  /* 0xffffffffff6a7424 */ /* 0x000fc600078e00ff */
[----:B------:R-:W-:Y:S05]  /*a3e0*/  CALL.REL.NOINC `($__internal_61_$__cuda_sm70_shflsync_bfly_p) ;  /* 0x0000069000007944 */ /* 0x000fea0003c00000 */
[----:B-1----:R-:W-:Y:S01]  /*a3f0*/  MOV R88, R108 ;  /* 0x0000006c00587202 */ /* 0x002fe20000000f00 */
[----:B0-----:R-:W-:Y:S05]  /*a400*/  BRA `(.L_x_8577) ;  /* 0xffffef4000007947 */ /* 0x001fea000383ffff */
.L_x_8574:
[----:B------:R-:W-:Y:S01]  /*a410*/  IMAD.MOV.U32 R108, RZ, RZ, 0x2 ;  /* 0x00000002ff6c7424 */ /* 0x000fe200078e00ff */
[----:B------:R-:W-:Y:S01]  /*a420*/  MOV R106, 0xffffffff ;  /* 0xffffffff006a7802 */ /* 0x000fe20000000f00 */
[----:B------:R-:W-:Y:S01]  /*a430*/  IMAD.MOV.U32 R89, RZ, RZ, 0x1f ;  /* 0x0000001fff597424 */ /* 0x000fe200078e00ff */
[----:B------:R-:W-:Y:S02]  /*a440*/  MOV R90, 0xa460 ;  /* 0x0000a460005a7802 */ /* 0x000fe40000000f00 */
[----:B------:R-:W-:Y:S05]  /*a450*/  CALL.REL.NOINC `($__internal_61_$__cuda_sm70_shflsync_bfly_p) ;  /* 0x0000062000007944 */ /* 0x000fea0003c00000 */
[----:B01----:R-:W-:Y:S01]  /*a460*/  FADD.FTZ R107, R107, R108 ;  /* 0x0000006c6b6b7221 */ /* 0x003fe20000010000 */
[----:B------:R-:W-:Y:S01]  /*a470*/  MOV R106, 0xffffffff ;  /* 0xffffffff006a7802 */ /* 0x000fe20000000f00 */
[----:B------:R-:W-:Y:S01]  /*a480*/  IMAD.MOV.U32 R108, RZ, RZ, 0x4 ;  /* 0x00000004ff6c7424 */ /* 0x000fe200078e00ff */
[----:B------:R-:W-:Y:S01]  /*a490*/  MOV R90, 0xa4c0 ;  /* 0x0000a4c0005a7802 */ /* 0x000fe20000000f00 */
[----:B------:R-:W-:-:S02]  /*a4a0*/  IMAD.MOV.U32 R89, RZ, RZ, 0x1f ;  /* 0x0000001fff597424 */ /* 0x000fc400078e00ff */
        /* <DEDUP_REMOVED lines=13> */
[----:B-1----:R-:W-:Y:S02]  /*a580*/  FADD.FTZ R88, R107, R108 ;  /* 0x0000006c6b587221 */ /* 0x002fe40000010000 */
[----:B------:R-:W-:-:S02]  /*a590*/  IMAD.MOV.U32 R108, RZ, RZ, 0x1 ;  /* 0x00000001ff6c7424 */ /* 0x000fc400078e00ff */
        /* <DEDUP_REMOVED lines=50> */
[----:B------:R-:W-:Y:S01]  /*a8c0*/  MOV R90, 0xa8f0 ;  /* 0x0000a8f0005a7802 */ /* 0x000fe20000000f00 */
[----:B------:R-:W-:Y:S02]  /*a8d0*/  IMAD.MOV.U32 R89, RZ, RZ, 0x1f ;  /* 0x0000001fff597424 */ /* 0x000fe400078e00ff */
[----:B------:R-:W-:Y:S05]  /*a8e0*/  CALL.REL.NOINC `($__internal_61_$__cuda_sm70_shflsync_bfly_p) ;  /* 0x0000019000007944 */ /* 0x000fea0003c00000 */
[----:B01----:R-:W-:Y:S01]  /*a8f0*/  FADD.FTZ R107, R107, R108 ;  /* 0x0000006c6b6b7221 */ /* 0x003fe20000010000 */
[----:B------:R-:W-:Y:S01]  /*a900*/  MOV R106, 0xffffffff ;  /* 0xffffffff006a7802 */ /* 0x000fe20000000f00 */
[----:B------:R-:W-:Y:S01]  /*a910*/  IMAD.MOV.U32 R108, RZ, RZ, 0x2 ;  /* 0x00000002ff6c7424 */ /* 0x000fe200078e00ff */
[----:B------:R-:W-:Y:S01]  /*a920*/  MOV R90, 0xa950 ;  /* 0x0000a950005a7802 */ /* 0x000fe20000000f00 */
[----:B------:R-:W-:Y:S02]  /*a930*/  IMAD.MOV.U32 R89, RZ, RZ, 0x1f ;  /* 0x0000001fff597424 */ /* 0x000fe400078e00ff */
        /* <DEDUP_REMOVED lines=19> */
[----:B01----:R-:W-:Y:S05]  /*aa70*/  BRA `(.L_x_8578) ;  /* 0xffffed1000007947 */ /* 0x003fea000383ffff */
        .weak           $__internal_61_$__cuda_sm70_shflsync_bfly_p
        .type           $__internal_61_$__cuda_sm70_shflsync_bfly_p,@function
        .size           $__internal_61_$__cuda_sm70_shflsync_bfly_p,(.L_x_22149 - $__internal_61_$__cuda_sm70_shflsync_bfly_p)
$__internal_61_$__cuda_sm70_shflsync_bfly_p:
[----:B------:R-:W-:Y:S01]  /*aa80*/  IMAD.MOV.U32 R91, RZ, RZ, 0x0 ;  /* 0x00000000ff5b7424 */ /* 0x000fe200078e00ff */
[----:B------:R-:W-:Y:S04]  /*aa90*/  WARPSYNC R106 ;  /* 0x0000006a00007348 */ /* 0x000fe80003800000 */
[----:B------:R0:W1:Y:S01]  /*aaa0*/  SHFL.BFLY PT, R108, R107, R108, R89 ;  /* 0x0c00006c6b6c7389 */ /* 0x00006200000e0059 */
[----:B------:R-:W-:Y:S05]  /*aab0*/  RET.REL.NODEC R90 `(_ZN10layer_norm13ln_fwd_kernelINS_13Kernel_traitsI13__nv_bfloat16S2_fS2_fjLj3072ELj1ELj1ELj4ELj16ENS_18Kernel_traits_baseILj3072ES2_S2_fS2_fjLj128EEEEELb1ELb1ELb0ELb1EEEvNS_9FwdParamsE) ;  /* 0xffff55405a007950 */ /* 0x000fea0003c3ffff */
.L_x_8579:
        /* <DEDUP_REMOVED lines=12> */
.L_x_22149:


//--------------------- .text._ZN10layer_norm13ln_fwd_kernelINS_13Kernel_traitsI13__nv_bfloat16S2_fS2_fjLj3072ELj1ELj1ELj4ELj16ENS_18Kernel_traits_baseILj3072ES2_S2_fS2_fjLj128EEEEELb1ELb1ELb1ELb0EEEvNS_9FwdParamsE --------------------------
	.section	.text._ZN10layer_norm13ln_fwd_kernelINS_13Kernel_traitsI13__nv_bfloat16S2_fS2_fjLj3072ELj1ELj1ELj4ELj16ENS_18Kernel_traits_baseILj3072ES2_S2_fS2_fjLj128EEEEELb1ELb1ELb1ELb0EEEvNS_9FwdParamsE,"ax",@progbits
	.sectioninfo	@"SHI_REGISTERS=153"
	.align	128
        .global         _ZN10layer_norm13ln_fwd_kernelINS_13Kernel_traitsI13__nv_bfloat16S2_fS2_fjLj3072ELj1ELj1ELj4ELj16ENS_18Kernel_traits_baseILj3072ES2_S2_fS2_fjLj128EEEEELb1ELb1ELb1ELb0EEEvNS_9FwdParamsE
        .type           _ZN10layer_norm13ln_fwd_kernelINS_13Kernel_traitsI13__nv_bfloat16S2_fS2_fjLj3072ELj1ELj1ELj4ELj16ENS_18Kernel_traits_baseILj3072ES2_S2_fS2_fjLj128EEEEELb1ELb1ELb1ELb0EEEvNS_9FwdParamsE,@function
        .size           _ZN10layer_norm13ln_fwd_kernelINS_13Kernel_traitsI13__nv_bfloat16S2_fS2_fjLj3072ELj1ELj1ELj4ELj16ENS_18Kernel_traits_baseILj3072ES2_S2_fS2_fjLj128EEEEELb1ELb1ELb1ELb0EEEvNS_9FwdParamsE,(.L_x_22150 - _ZN10layer_norm13ln_fwd_kernelINS_13Kernel_traitsI13__nv_bfloat16S2_fS2_fjLj3072ELj1ELj1ELj4ELj16ENS_18Kernel_traits_baseILj3072ES2_S2_fS2_fjLj128EEEEELb1ELb1ELb1ELb0EEEvNS_9FwdParamsE)
        .other          _ZN10layer_norm13ln_fwd_kernelINS_13Kernel_traitsI13__nv_bfloat16S2_fS2_fjLj3072ELj1ELj1ELj4ELj16ENS_18Kernel_traits_baseILj3072ES2_S2_fS2_fjLj128EEEEELb1ELb1ELb1ELb0EEEvNS_9FwdParamsE,@"STO_CUDA_ENTRY STV_DEFAULT"
_ZN10layer_norm13ln_fwd_kernelINS_13Kernel_traitsI13__nv_bfloat16S2_fS2_fjLj3072ELj1ELj1ELj4ELj16ENS_18Kernel_traits_baseILj3072ES2_S2_fS2_fjLj128EEEEELb1ELb1ELb1ELb0EEEvNS_9FwdParamsE:
.text._ZN10layer_norm13ln_fwd_kernelINS_13Kernel_traitsI13__nv_bfloat16S2_fS2_fjLj3072ELj1ELj1ELj4ELj16ENS_18Kernel_traits_baseILj3072ES2_S2_fS2_fjLj128EEEEELb1ELb1ELb1ELb0EEEvNS_9FwdParamsE:
        /* <DEDUP_REMOVED lines=101> */
.L_x_8581:
[----:B0-----:R-:W-:Y:S05]  /*0650*/  BSYNC B0 ;  /* 0x0000000000007941 */ /* 0x001fea0003800000 */
.L_x_8580:
        /* <DEDUP_REMOVED lines=16> */
.L_x_8583:
[----:B0-----:R-:W-:Y:S05]  /*0760*/  BSYNC B0 ;  /* 0x0000000000007941 */ /* 0x001fea0003800000 */
.L_x_8582:
        /* <DEDUP_REMOVED lines=15> */
.L_x_8585:
[----:B0-----:R-:W-:Y:S05]  /*0860*/  BSYNC B0 ;  /* 0x0000000000007941 */ /* 0x001fea0003800000 */
.L_x_8584:
        /* <DEDUP_REMOVED lines=26> */
[----:B------:R-:W-:Y:S02]  /*0a10*/  PRMT R95, RZ, 0x7610, R43 ;  /* 0x00007610ff5f7816 */ /* 0x000fe4000000002b */
[----:B------:R-:W-:Y:S01]  /*0a20*/  SHF.L.U32 R43, R31, 0x5, RZ ;  /* 0x000000051f2b7819 */ /* 0x000fe200000006ff */
[----:B------:R-:W-:Y:S01]  /*0a30*/  IMAD.IADD R41, R41, 0x1, R42 ;  /* 0x0000000129297824 */ /* 0x000fe200078e022a */
[----:B------:R-:W-:-:S02]  /*0a40*/  PRMT R106, RZ, 0x5410, R32 ;  /* 0x00005410ff6a7816 */ /* 0x000fc40000000020 */
[----:B------:R-:W-:Y:S01]  /*0a50*/  LOP3.LUT R43, R43, 0x3e0, RZ, 0xc0, !PT ;  /* 0x000003e02b2b7812 */ /* 0x000fe200078ec0ff */
[----:B------:R-:W-:Y:S01]  /*0a60*/  IMAD.SHL.U32 R41, R41, 0x8, RZ ;  /* 0x0000000829297824 */ /* 0x000fe200078e00ff */
[----:B------:R-:W-:Y:S01]  /*0a70*/  PRMT R107, RZ, 0x7610, R32 ;  /* 0x00007610ff6b7816 */ /* 0x000fe20000000020 */
[----:B------:R-:W-:Y:S01]  /*0a80*/  IMAD R32, R63, -0x326172a9, RZ ;  /* 0xcd9e8d573f207824 */ /* 0x000fe200078e02ff */
[----:B------:R-:W-:Y:S01]  /*0a90*/  PRMT R108, RZ, 0x5410, R33 ;  /* 0x00005410ff6c7816 */ /* 0x000fe20000000021 */
[----:B------:R-:W-:Y:S01]  /*0aa0*/  IMAD.IADD R43, R40, 0x1, -R43 ;  /* 0x00000001282b7824 */ /* 0x000fe200078e0a2b */
[----:B------:R-:W-:Y:S01]  /*0ab0*/  PRMT R109, RZ, 0x7610, R33 ;  /* 0x00007610ff6d7816 */ /* 0x000fe20000000021 */
[----:B------:R-:W0:Y:S01]  /*0ac0*/  I2F.U32 R41, R41 ;  /* 0x0000002900297306 */ /* 0x000e220000201000 */
[----:B------:R-:W-:Y:S01]  /*0ad0*/  IMAD R33, R62, -0x2daee0ad, RZ ;  /* 0xd2511f533e217824 */ /* 0x000fe200078e02ff */
[----:B------:R-:W-:Y:S02]  /*0ae0*/  PRMT R21, RZ, 0x5410, R10 ;  /* 0x00005410ff157816 */ /* 0x000fe4000000000a */
[----:B------:R-:W-:-:S02]  /*0af0*/  IMNMX R43, RZ, R43, !PT ;  /* 0x0000002bff2b7217 */ /* 0x000fc40007800200 */
        /* <DEDUP_REMOVED lines=58> */
[----:B------:R-:W-:Y:S02]  /*0ea0*/  LOP3.LUT R123, R60, 0x3, RZ, 0xc0, !PT ;  /* 0x000000033c7b7812 */ /* 0x000fe400078ec0ff */
[----:B------:R-:W-:Y:S02]  /*0eb0*/  SHF.L.U32 R119, R43, 0x3, RZ ;  /* 0x000000032b777819 */ /* 0x000fe400000006ff */
[--C-:B------:R-:W-:Y:S02]  /*0ec0*/  PRMT R121, RZ, 0x5410, R37.reuse ;  /* 0x00005410ff797816 */ /* 0x100fe40000000025 */
[----:B------:R-:W-:-:S02]  /*0ed0*/  PRMT R128, RZ, 0x7610, R37 ;  /* 0x00007610ff807816 */ /* 0x000fc40000000025 */
[--C-:B------:R-:W-:Y:S02]  /*0ee0*/  PRMT R125, RZ, 0x5410, R38.reuse ;  /* 0x00005410ff7d7816 */ /* 0x100fe40000000026 */
[----:B------:R-:W-:Y:S02]  /*0ef0*/  PRMT R130, RZ, 0x7610, R38 ;  /* 0x00007610ff827816 */ /* 0x000fe40000000026 */
[--C-:B------:R-:W-:Y:S02]  /*0f00*/  PRMT R127, RZ, 0x5410, R39.reuse ;  /* 0x00005410ff7f7816 */ /* 0x100fe40000000027 */
[----:B01----:R-:W-:Y:S02]  /*0f10*/  PRMT R132, RZ, 0x7610, R39 ;  /* 0x00007610ff847816 */ /* 0x003fe40000000027 */
.L_x_8821:
[----:B------:R-:W-:-:S04]  /*0f20*/  IMAD.MOV.U32 R69, RZ, RZ, 0x4 ;  /* 0x00000004ff457424 */ /* 0x000fc800078e00ff */
[----:B------:R-:W-:-:S06]  /*0f30*/  IMAD.WIDE R142, R26, R69, c[0x0][0x1d0] ;  /* 0x000074001a8e7625 */ /* 0x000fcc00078e0245 */
[----:B------:R-:W2:Y:S01]  /*0f40*/  LDG.E R142, [R142.64] ;  /* 0x000000068e8e7981 */ /* 0x000ea2000c1e1900 */
[----:B------:R-:W-:-:S05]  /*0f50*/  IMAD.WIDE R68, R26, R69, c[0x0][0x1d8] ;  /* 0x000076001a447625 */ /* 0x000fca00078e0245 */
[----:B------:R0:W5:Y:S01]  /*0f60*/  LDG.E R139, [R68.64] ;  /* 0x00000006448b7981 */ /* 0x000162000c1e1900 */
[----:B------:R-:W-:Y:S01]  /*0f70*/  IMAD R70, R26, c[0x0][0x168], RZ ;  /* 0x00005a001a467a24 */ /* 0x000fe200078e02ff */
[----:B------:R-:W-:Y:S01]  /*0f80*/  BSSY B0, `(.L_x_8586) ;  /* 0x0000325000007945 */ /* 0x000fe20003800000 */
[----:B------:R-:W-:Y:S01]  /*0f90*/  IMAD.MOV.U32 R140, RZ, RZ, RZ ;  /* 0x000000ffff8c7224 */ /* 0x000fe200078e00ff */
[----:B------:R-:W-:Y:S02]  /*0fa0*/  SHF.R.S32.HI R141, RZ, 0x1f, R26 ;  /* 0x0000001fff8d7819 */ /* 0x000fe4000001141a */
        /* <DEDUP_REMOVED lines=11> */
[----:B0-----:R-:W-:Y:S01]  /*1060*/  ISETP.NE.U32.AND P3, PT, RZ, c[0x0][0x180], PT ;  /* 0x00006000ff007a0c */ /* 0x001fe20003f65070 */
        /* <DEDUP_REMOVED lines=27> */
.L_x_8591:
[----:B------:R-:W-:Y:S02]  /*1220*/  IMAD.MOV.U32 R68, RZ, RZ, R126 ;  /* 0x000000ffff447224 */ /* 0x000fe400078e007e */
.L_x_8592:
[----:B------:R-:W-:Y:S05]  /*1230*/  BSYNC B2 ;  /* 0x0000000000027941 */ /* 0x000fea0003800000 */
.L_x_8590:
        /* <DEDUP_REMOVED lines=16> */
.L_x_8596:
[----:B------:R-:W-:Y:S05]  /*1340*/  BSYNC B3 ;  /* 0x0000000000037941 */ /* 0x000fea0003800000 */
.L_x_8595:
        /* <DEDUP_REMOVED lines=44> */
.L_x_8594:
[----:B------:R-:W-:Y:S05]  /*1610*/  BSYNC B2 ;  /* 0x0000000000027941 */ /* 0x000fea0003800000 */
.L_x_8593:
        /* <DEDUP_REMOVED lines=9> */
[----:B------:R-:W-:-:S04]  /*16b0*/  FMUL.FTZ R44, R25, R44 ;  /* 0x0000002c192c7220 */ /* 0x000fc80000410000 */
[----:B------:R-:W-:Y:S02]  /*16c0*/  @P3 FADD.FTZ R44, R32, R44 ;  /* 0x0000002c202c3221 */ /* 0x000fe40000010000 */
.L_x_8589:
[----:B0-----:R-:W-:Y:S05]  /*16d0*/  BSYNC B1 ;  /* 0x0000000000017941 */ /* 0x001fea0003800000 */
.L_x_8588:
        /* <DEDUP_REMOVED lines=18> */
.L_x_8600:
[----:B------:R-:W-:Y:S02]  /*1800*/  MOV R70, R126 ;  /* 0x0000007e00467202 */ /* 0x000fe40000000f00 */
.L_x_8601:
[----:B------:R-:W-:Y:S05]  /*1810*/  BSYNC B2 ;  /* 0x0000000000027941 */ /* 0x000fea0003800000 */
.L_x_8599:
        /* <DEDUP_REMOVED lines=16> */
.L_x_8605:
[----:B------:R-:W-:Y:S05]  /*1920*/  BSYNC B3 ;  /* 0x0000000000037941 */ /* 0x000fea0003800000 */
.L_x_8604:
        /* <DEDUP_REMOVED lines=44> */
.L_x_8603:
[----:B------:R-:W-:Y:S05]  /*1bf0*/  BSYNC B2 ;  /* 0x0000000000027941 */ /* 0x000fea0003800000 */
.L_x_8602:
        /* <DEDUP_REMOVED lines=11> */
.L_x_8598:
[----:B------:R-:W-:Y:S05]  /*1cb0*/  BSYNC B1 ;  /* 0x0000000000017941 */ /* 0x000fea0003800000 */
.L_x_8597:
        /* <DEDUP_REMOVED lines=18> */
.L_x_8609:
[----:B------:R-:W-:Y:S02]  /*1de0*/  IMAD.MOV.U32 R70, RZ, RZ, R126 ;  /* 0x000000ffff467224 */ /* 0x000fe400078e007e */
.L_x_8610:
[----:B------:R-:W-:Y:S05]  /*1df0*/  BSYNC B2 ;  /* 0x0000000000027941 */ /* 0x000fea0003800000 */
.L_x_8608:
        /* <DEDUP_REMOVED lines=16> */
.L_x_8614:
[----:B------:R-:W-:Y:S05]  /*1f00*/  BSYNC B3 ;  /* 0x0000000000037941 */ /* 0x000fea0003800000 */
.L_x_8613:
        /* <DEDUP_REMOVED lines=44> */
.L_x_8612:
[----:B------:R-:W-:Y:S05]  /*21d0*/  BSYNC B2 ;  /* 0x0000000000027941 */ /* 0x000fea0003800000 */
.L_x_8611:
        /* <DEDUP_REMOVED lines=11> */
.L_x_8607:
[----:B------:R-:W-:Y:S05]  /*2290*/  BSYNC B1 ;  /* 0x0000000000017941 */ /* 0x000fea0003800000 */
.L_x_8606:
        /* <DEDUP_REMOVED lines=18> */
.L_x_8618:
[----:B------:R-:W-:Y:S02]  /*23c0*/  IMAD.MOV.U32 R104, RZ, RZ, R126 ;  /* 0x000000ffff687224 */ /* 0x000fe400078e007e */
.L_x_8619:
[----:B------:R-:W-:Y:S05]  /*23d0*/  BSYNC B2 ;  /* 0x0000000000027941 */ /* 0x000fea0003800000 */
.L_x_8617:
        /* <DEDUP_REMOVED lines=16> */
.L_x_8623:
[----:B------:R-:W-:Y:S05]  /*24e0*/  BSYNC B3 ;  /* 0x0000000000037941 */ /* 0x000fea0003800000 */
.L_x_8622:
        /* <DEDUP_REMOVED lines=44> */
.L_x_8621:
[----:B------:R-:W-:Y:S05]  /*27b0*/  BSYNC B2 ;  /* 0x0000000000027941 */ /* 0x000fea0003800000 */
.L_x_8620:
        /* <DEDUP_REMOVED lines=11> */
.L_x_8616:
[----:B------:R-:W-:Y:S05]  /*2870*/  BSYNC B1 ;  /* 0x0000000000017941 */ /* 0x000fea0003800000 */
.L_x_8615:
        /* <DEDUP_REMOVED lines=18> */
.L_x_8627:
[----:B------:R-:W-:Y:S02]  /*29a0*/  IMAD.MOV.U32 R104, RZ, RZ, R126 ;  /* 0x000000ffff687224 */ /* 0x000fe400078e007e */
.L_x_8628:
[----:B------:R-:W-:Y:S05]  /*29b0*/  BSYNC B2 ;  /* 0x0000000000027941 */ /* 0x000fea0003800000 */
.L_x_8626:
        /* <DEDUP_REMOVED lines=16> */
.L_x_8632:
[----:B------:R-:W-:Y:S05]  /*2ac0*/  BSYNC B3 ;  /* 0x0000000000037941 */ /* 0x000fea0003800000 */
.L_x_8631:
        /* <DEDUP_REMOVED lines=44> */
.L_x_8630:
[----:B------:R-:W-:Y:S05]  /*2d90*/  BSYNC B2 ;  /* 0x0000000000027941 */ /* 0x000fea0003800000 */
.L_x_8629:
        /* <DEDUP_REMOVED lines=11> */
.L_x_8625:
[----:B------:R-:W-:Y:S05]  /*2e50*/  BSYNC B1 ;  /* 0x0000000000017941 */ /* 0x000fea0003800000 */
.L_x_8624:
        /* <DEDUP_REMOVED lines=18> */
.L_x_8636:
[----:B------:R-:W-:Y:S02]  /*2f80*/  IMAD.MOV.U32 R123, RZ, RZ, R126 ;  /* 0x000000ffff7b7224 */ /* 0x000fe400078e007e */
.L_x_8637:
[----:B------:R-:W-:Y:S05]  /*2f90*/  BSYNC B2 ;  /* 0x0000000000027941 */ /* 0x000fea0003800000 */
.L_x_8635:
        /* <DEDUP_REMOVED lines=16> */
.L_x_8641:
[----:B------:R-:W-:Y:S05]  /*30a0*/  BSYNC B3 ;  /* 0x0000000000037941 */ /* 0x000fea0003800000 */
.L_x_8640:
        /* <DEDUP_REMOVED lines=44> */
.L_x_8639:
[----:B------:R-:W-:Y:S05]  /*3370*/  BSYNC B2 ;  /* 0x0000000000027941 */ /* 0x000fea0003800000 */
.L_x_8638:
        /* <DEDUP_REMOVED lines=11> */
.L_x_8634:
[----:B------:R-:W-:Y:S05]  /*3430*/  BSYNC B1 ;  /* 0x0000000000017941 */ /* 0x000fea0003800000 */
.L_x_8633:
        /* <DEDUP_REMOVED lines=18> */
.L_x_8645:
[----:B------:R-:W-:Y:S02]  /*3560*/  IMAD.MOV.U32 R123, RZ, RZ, R126 ;  /* 0x000000ffff7b7224 */ /* 0x000fe400078e007e */
.L_x_8646:
[----:B------:R-:W-:Y:S05]  /*3570*/  BSYNC B2 ;  /* 0x0000000000027941 */ /* 0x000fea0003800000 */
.L_x_8644:
        /* <DEDUP_REMOVED lines=16> */
.L_x_8650:
[----:B------:R-:W-:Y:S05]  /*3680*/  BSYNC B3 ;  /* 0x0000000000037941 */ /* 0x000fea0003800000 */
.L_x_8649:
        /* <DEDUP_REMOVED lines=44> */
.L_x_8648:
[----:B------:R-:W-:Y:S05]  /*3950*/  BSYNC B2 ;  /* 0x0000000000027941 */ /* 0x000fea0003800000 */
.L_x_8647:
        /* <DEDUP_REMOVED lines=11> */
.L_x_8643:
[----:B------:R-:W-:Y:S05]  /*3a10*/  BSYNC B1 ;  /* 0x0000000000017941 */ /* 0x000fea0003800000 */
.L_x_8642:
        /* <DEDUP_REMOVED lines=18> */
.L_x_8654:
[----:B------:R-:W-:Y:S02]  /*3b40*/  IMAD.MOV.U32 R144, RZ, RZ, R126 ;  /* 0x000000ffff907224 */ /* 0x000fe400078e007e */
.L_x_8655:
[----:B------:R-:W-:Y:S05]  /*3b50*/  BSYNC B2 ;  /* 0x0000000000027941 */ /* 0x000fea0003800000 */
.L_x_8653:
        /* <DEDUP_REMOVED lines=16> */
.L_x_8659:
[----:B------:R-:W-:Y:S05]  /*3c60*/  BSYNC B3 ;  /* 0x0000000000037941 */ /* 0x000fea0003800000 */
.L_x_8658:
        /* <DEDUP_REMOVED lines=44> */
.L_x_8657:
[----:B------:R-:W-:Y:S05]  /*3f30*/  BSYNC B2 ;  /* 0x0000000000027941 */ /* 0x000fea0003800000 */
.L_x_8656:
        /* <DEDUP_REMOVED lines=11> */
.L_x_8652:
[----:B------:R-:W-:Y:S05]  /*3ff0*/  BSYNC B1 ;  /* 0x0000000000017941 */ /* 0x000fea0003800000 */
.L_x_8651:
[----:B------:R-:W-:Y:S01]  /*4000*/  IMAD.MOV.U32 R68, RZ, RZ, 0x20 ;  /* 0x00000020ff447424 */ /* 0x000fe200078e00ff */
[----:B------:R-:W-:Y:S03]  /*4010*/  BSSY B1, `(.L_x_8660) ;  /* 0x0000019000017945 */ /* 0x000fe60003800000 */
[----:B------:R-:W-:-:S05]  /*4020*/  IMAD.WIDE.U32 R68, R143, R68, c[0x0][0x188] ;  /* 0x000062008f447625 */ /* 0x000fca00078e0044 */
[----:B------:R0:W-:Y:S04]  /*4030*/  STG.E.128 [R68.64], R44 ;  /* 0x0000002c44007986 */ /* 0x0001e8000c101d06 */
[----:B------:R0:W-:Y:S01]  /*4040*/  STG.E.128 [R68.64+0x10], R48 ;  /* 0x0000103044007986 */ /* 0x0001e2000c101d06 */
        /* <DEDUP_REMOVED lines=21> */
.L_x_8661:
[----:B------:R-:W-:Y:S05]  /*41a0*/  BSYNC B1 ;  /* 0x0000000000017941 */ /* 0x000fea0003800000 */
.L_x_8660:
[----:B------:R-:W-:Y:S02]  /*41b0*/  IADD3 R143, R143, 0x80, RZ ;  /* 0x000000808f8f7810 */ /* 0x000fe40007ffe0ff */
[----:B------:R-:W-:Y:S02]  /*41c0*/  IADD3 R140, R140, 0x80, RZ ;  /* 0x000000808c8c7810 */ /* 0x000fe40007ffe0ff */
.L_x_8587:
[----:B0-----:R-:W-:Y:S05]  /*41d0*/  BSYNC B0 ;  /* 0x0000000000007941 */ /* 0x001fea0003800000 */
.L_x_8586:
        /* <DEDUP_REMOVED lines=8> */
[----:B------:R-:W-:-:S05]  /*4260*/  @P3 MOV R54, 0x20 ;  /* 0x0000002000363802 */ /* 0x000fca0000000f00 */
        /* <DEDUP_REMOVED lines=22> */
.L_x_8667:
[----:B------:R-:W-:Y:S02]  /*43d0*/  MOV R68, R126 ;  /* 0x0000007e00447202 */ /* 0x000fe40000000f00 */
.L_x_8668:
[----:B------:R-:W-:Y:S05]  /*43e0*/  BSYNC B2 ;  /* 0x0000000000027941 */ /* 0x000fea0003800000 */
.L_x_8666:
        /* <DEDUP_REMOVED lines=16> */
.L_x_8672:
[----:B------:R-:W-:Y:S05]  /*44f0*/  BSYNC B3 ;  /* 0x0000000000037941 */ /* 0x000fea0003800000 */
.L_x_8671:
        /* <DEDUP_REMOVED lines=44> */
.L_x_8670:
[----:B------:R-:W-:Y:S05]  /*47c0*/  BSYNC B2 ;  /* 0x0000000000027941 */ /* 0x000fea0003800000 */
.L_x_8669:
        /* <DEDUP_REMOVED lines=11> */
.L_x_8665:
[----:B0-----:R-:W-:Y:S05]  /*4880*/  BSYNC B1 ;  /* 0x0000000000017941 */ /* 0x001fea0003800000 */
.L_x_8664:
        /* <DEDUP_REMOVED lines=18> */
.L_x_8676:
[----:B------:R-:W-:Y:S02]  /*49b0*/  MOV R70, R126 ;  /* 0x0000007e00467202 */ /* 0x000fe40000000f00 */
.L_x_8677:
[----:B------:R-:W-:Y:S05]  /*49c0*/  BSYNC B2 ;  /* 0x0000000000027941 */ /* 0x000fea0003800000 */
.L_x_8675:
        /* <DEDUP_REMOVED lines=16> */
.L_x_8681:
[----:B------:R-:W-:Y:S05]  /*4ad0*/  BSYNC B3 ;  /* 0x0000000000037941 */ /* 0x000fea0003800000 */
.L_x_8680:
        /* <DEDUP_REMOVED lines=44> */
.L_x_8679:
[----:B------:R-:W-:Y:S05]  /*4da0*/  BSYNC B2 ;  /* 0x0000000000027941 */ /* 0x000fea0003800000 */
.L_x_8678:
        /* <DEDUP_REMOVED lines=11> */
.L_x_8674:
[----:B------:R-:W-:Y:S05]  /*4e60*/  BSYNC B1 ;  /* 0x0000000000017941 */ /* 0x000fea0003800000 */
.L_x_8673:
        /* <DEDUP_REMOVED lines=18> */
.L_x_8685:
[----:B------:R-:W-:Y:S02]  /*4f90*/  MOV R70, R126 ;  /* 0x0000007e00467202 */ /* 0x000fe40000000f00 */
.L_x_8686:
[----:B------:R-:W-:Y:S05]  /*4fa0*/  BSYNC B2 ;  /* 0x0000000000027941 */ /* 0x000fea0003800000 */
.L_x_8684:
        /* <DEDUP_REMOVED lines=16> */
.L_x_8690:
[----:B------:R-:W-:Y:S05]  /*50b0*/  BSYNC B3 ;  /* 0x0000000000037941 */ /* 0x000fea0003800000 */
.L_x_8689:
        /* <DEDUP_REMOVED lines=44> */
.L_x_8688:
[----:B------:R-:W-:Y:S05]  /*5380*/  BSYNC B2 ;  /* 0x0000000000027941 */ /* 0x000fea0003800000 */
.L_x_8687:
        /* <DEDUP_REMOVED lines=11> */
.L_x_8683:
[----:B------:R-:W-:Y:S05]  /*5440*/  BSYNC B1 ;  /* 0x0000000000017941 */ /* 0x000fea0003800000 */
.L_x_8682:
        /* <DEDUP_REMOVED lines=18> */
.L_x_8694:
[----:B------:R-:W-:Y:S02]  /*5570*/  MOV R104, R126 ;  /* 0x0000007e00687202 */ /* 0x000fe40000000f00 */
.L_x_8695:
[----:B------:R-:W-:Y:S05]  /*5580*/  BSYNC B2 ;  /* 0x0000000000027941 */ /* 0x000fea0003800000 */
.L_x_8693:
        /* <DEDUP_REMOVED lines=16> */
.L_x_8699:
[----:B------:R-:W-:Y:S05]  /*5690*/  BSYNC B3 ;  /* 0x0000000000037941 */ /* 0x000fea0003800000 */
.L_x_8698:
        /* <DEDUP_REMOVED lines=44> */
.L_x_8697:
[----:B------:R-:W-:Y:S05]  /*5960*/  BSYNC B2 ;  /* 0x0000000000027941 */ /* 0x000fea0003800000 */
.L_x_8696:
        /* <DEDUP_REMOVED lines=11> */
.L_x_8692:
[----:B------:R-:W-:Y:S05]  /*5a20*/  BSYNC B1 ;  /* 0x0000000000017941 */ /* 0x000fea0003800000 */
.L_x_8691:
        /* <DEDUP_REMOVED lines=18> */
.L_x_8703:
[----:B------:R-:W-:Y:S02]  /*5b50*/  MOV R104, R126 ;  /* 0x0000007e00687202 */ /* 0x000fe40000000f00 */
.L_x_8704:
[----:B------:R-:W-:Y:S05]  /*5b60*/  BSYNC B2 ;  /* 0x0000000000027941 */ /* 0x000fea0003800000 */
.L_x_8702:
        /* <DEDUP_REMOVED lines=16> */
.L_x_8708:
[----:B------:R-:W-:Y:S05]  /*5c70*/  BSYNC B3 ;  /* 0x0000000000037941 */ /* 0x000fea0003800000 */
.L_x_8707:
        /* <DEDUP_REMOVED lines=44> */
.L_x_8706:
[----:B------:R-:W-:Y:S05]  /*5f40*/  BSYNC B2 ;  /* 0x0000000000027941 */ /* 0x000fea0003800000 */
.L_x_8705:
        /* <DEDUP_REMOVED lines=11> */
.L_x_8701:
[----:B------:R-:W-:Y:S05]  /*6000*/  BSYNC B1 ;  /* 0x0000000000017941 */ /* 0x000fea0003800000 */
.L_x_8700:
        /* <DEDUP_REMOVED lines=18> */
.L_x_8712:
[----:B------:R-:W-:Y:S02]  /*6130*/  MOV R123, R126 ;  /* 0x0000007e007b7202 */ /* 0x000fe40000000f00 */
.L_x_8713:
[----:B------:R-:W-:Y:S05]  /*6140*/  BSYNC B2 ;  /* 0x0000000000027941 */ /* 0x000fea0003800000 */
.L_x_8711:
        /* <DEDUP_REMOVED lines=16> */
.L_x_8717:
[----:B------:R-:W-:Y:S05]  /*6250*/  BSYNC B3 ;  /* 0x0000000000037941 */ /* 0x000fea0003800000 */
.L_x_8716:
        /* <DEDUP_REMOVED lines=44> */
.L_x_8715:
[----:B------:R-:W-:Y:S05]  /*6520*/  BSYNC B2 ;  /* 0x0000000000027941 */ /* 0x000fea0003800000 */
.L_x_8714:
        /* <DEDUP_REMOVED lines=11> */
.L_x_8710:
[----:B------:R-:W-:Y:S05]  /*65e0*/  BSYNC B1 ;  /* 0x0000000000017941 */ /* 0x000fea0003800000 */
.L_x_8709:
        /* <DEDUP_REMOVED lines=18> */
.L_x_8721:
[----:B------:R-:W-:Y:S02]  /*6710*/  MOV R123, R126 ;  /* 0x0000007e007b7202 */ /* 0x000fe40000000f00 */
.L_x_8722:
[----:B------:R-:W-:Y:S05]  /*6720*/  BSYNC B2 ;  /* 0x0000000000027941 */ /* 0x000fea0003800000 */
.L_x_8720:
        /* <DEDUP_REMOVED lines=16> */
.L_x_8726:
[----:B------:R-:W-:Y:S05]  /*6830*/  BSYNC B3 ;  /* 0x0000000000037941 */ /* 0x000fea0003800000 */
.L_x_8725:
        /* <DEDUP_REMOVED lines=44> */
.L_x_8724:
[----:B------:R-:W-:Y:S05]  /*6b00*/  BSYNC B2 ;  /* 0x0000000000027941 */ /* 0x000fea0003800000 */
.L_x_8723:
        /* <DEDUP_REMOVED lines=11> */
.L_x_8719:
[----:B------:R-:W-:Y:S05]  /*6bc0*/  BSYNC B1 ;  /* 0x0000000000017941 */ /* 0x000fea0003800000 */
.L_x_8718:
        /* <DEDUP_REMOVED lines=18> */
.L_x_8730:
[----:B------:R-:W-:Y:S02]  /*6cf0*/  MOV R144, R126 ;  /* 0x0000007e00907202 */ /* 0x000fe40000000f00 */
.L_x_8731:
[----:B------:R-:W-:Y:S05]  /*6d00*/  BSYNC B2 ;  /* 0x0000000000027941 */ /* 0x000fea0003800000 */
.L_x_8729:
        /* <DEDUP_REMOVED lines=16> */
.L_x_8735:
[----:B------:R-:W-:Y:S05]  /*6e10*/  BSYNC B3 ;  /* 0x0000000000037941 */ /* 0x000fea0003800000 */
.L_x_8734:
        /* <DEDUP_REMOVED lines=44> */
.L_x_8733:
[----:B------:R-:W-:Y:S05]  /*70e0*/  BSYNC B2 ;  /* 0x0000000000027941 */ /* 0x000fea0003800000 */
.L_x_8732:
        /* <DEDUP_REMOVED lines=11> */
.L_x_8728:
[----:B------:R-:W-:Y:S05]  /*71a0*/  BSYNC B1 ;  /* 0x0000000000017941 */ /* 0x000fea0003800000 */
.L_x_8727:
        /* <DEDUP_REMOVED lines=9> */
[----:B------:R-:W-:Y:S02]  /*7240*/  PRMT R71, R136, 0x7104, RZ ;  /* 0x0000710488477816 */ /* 0x000fe400000000ff */
[----:B------:R-:W-:-:S02]  /*7250*/  LOP3.LUT R69, R69, 0xff0000, RZ, 0xc0, !PT ;  /* 0x00ff000045457812 */ /* 0x000fc400078ec0ff */
[----:B------:R-:W-:Y:S02]  /*7260*/  LOP3.LUT R70, R134, 0xff, RZ, 0xc0, !PT ;  /* 0x000000ff86467812 */ /* 0x000fe400078ec0ff */
[----:B------:R-:W-:Y:S02]  /*7270*/  PRMT R68, R69, 0x4210, R68 ;  /* 0x0000421045447816 */ /* 0x000fe40000000044 */
        /* <DEDUP_REMOVED lines=13> */
.L_x_8737:
[----:B------:R-:W-:Y:S05]  /*7350*/  BSYNC B1 ;  /* 0x0000000000017941 */ /* 0x000fea0003800000 */
.L_x_8736:
[----:B------:R-:W-:Y:S02]  /*7360*/  IADD3 R143, R143, 0x80, RZ ;  /* 0x000000808f8f7810 */ /* 0x000fe40007ffe0ff */
[----:B------:R-:W-:Y:S02]  /*7370*/  IADD3 R140, R140, 0x80, RZ ;  /* 0x000000808c8c7810 */ /* 0x000fe40007ffe0ff */
.L_x_8663:
[----:B------:R-:W-:Y:S05]  /*7380*/  BSYNC B0 ;  /* 0x0000000000007941 */ /* 0x000fea0003800000 */
.L_x_8662:
[----:B------:R-:W-:Y:S01]  /*7390*/  BSSY B0, `(.L_x_8738) ;  /* 0x0000315000007945 */ /* 0x000fe20003800000 */
[----:B------:R-:W-:Y:S05]  /*73a0*/  @!P1 BRA `(.L_x_8739) ;  /* 0x0000313000009947 */ /* 0x000fea0003800000 */
[----:B------:R-:W-:Y:S02]  /*73b0*/  ISETP.NE.U32.AND P3, PT, RZ, c[0x0][0x180], PT ;  /* 0x00006000ff007a0c */ /* 0x000fe40003f65070 */
        /* <DEDUP_REMOVED lines=27> */
.L_x_8743:
[----:B0-----:R-:W-:Y:S02]  /*7570*/  IMAD.MOV.U32 R68, RZ, RZ, R126 ;  /* 0x000000ffff447224 */ /* 0x001fe400078e007e */
.L_x_8744:
[----:B------:R-:W-:Y:S05]  /*7580*/  BSYNC B2 ;  /* 0x0000000000027941 */ /* 0x000fea0003800000 */
.L_x_8742:
        /* <DEDUP_REMOVED lines=16> */
.L_x_8748:
[----:B------:R-:W-:Y:S05]  /*7690*/  BSYNC B3 ;  /* 0x0000000000037941 */ /* 0x000fea0003800000 */
.L_x_8747:
        /* <DEDUP_REMOVED lines=44> */
.L_x_8746:
[----:B------:R-:W-:Y:S05]  /*7960*/  BSYNC B2 ;  /* 0x0000000000027941 */ /* 0x000fea0003800000 */
.L_x_8745:
        /* <DEDUP_REMOVED lines=11> */
.L_x_8741:
[----:B-1----:R-:W-:Y:S05]  /*7a20*/  BSYNC B1 ;  /* 0x0000000000017941 */ /* 0x002fea0003800000 */
.L_x_8740:
        /* <DEDUP_REMOVED lines=18> */
.L_x_8752:
[----:B0-----:R-:W-:Y:S02]  /*7b50*/  IMAD.MOV.U32 R70, RZ, RZ, R126 ;  /* 0x000000ffff467224 */ /* 0x001fe400078e007e */
.L_x_8753:
[----:B------:R-:W-:Y:S05]  /*7b60*/  BSYNC B2 ;  /* 0x0000000000027941 */ /* 0x000fea0003800000 */
.L_x_8751:
        /* <DEDUP_REMOVED lines=16> */
.L_x_8757:
[----:B------:R-:W-:Y:S05]  /*7c70*/  BSYNC B3 ;  /* 0x0000000000037941 */ /* 0x000fea0003800000 */
.L_x_8756:
        /* <DEDUP_REMOVED lines=44> */
.L_x_8755:
[----:B------:R-:W-:Y:S05]  /*7f40*/  BSYNC B2 ;  /* 0x0000000000027941 */ /* 0x000fea0003800000 */
.L_x_8754:
        /* <DEDUP_REMOVED lines=11> */
.L_x_8750:
[----:B------:R-:W-:Y:S05]  /*8000*/  BSYNC B1 ;  /* 0x0000000000017941 */ /* 0x000fea0003800000 */
.L_x_8749:
        /* <DEDUP_REMOVED lines=18> */
.L_x_8761:
[----:B0-----:R-:W-:Y:S02]  /*8130*/  IMAD.MOV.U32 R70, RZ, RZ, R126 ;  /* 0x000000ffff467224 */ /* 0x001fe400078e007e */
.L_x_8762:
[----:B------:R-:W-:Y:S05]  /*8140*/  BSYNC B2 ;  /* 0x0000000000027941 */ /* 0x000fea0003800000 */
.L_x_8760:
        /* <DEDUP_REMOVED lines=16> */
.L_x_8766:
[----:B------:R-:W-:Y:S05]  /*8250*/  BSYNC B3 ;  /* 0x0000000000037941 */ /* 0x000fea0003800000 */
.L_x_8765:
        /* <DEDUP_REMOVED lines=44> */
.L_x_8764:
[----:B------:R-:W-:Y:S05]  /*8520*/  BSYNC B2 ;  /* 0x0000000000027941 */ /* 0x000fea0003800000 */
.L_x_8763:
        /* <DEDUP_REMOVED lines=11> */
.L_x_8759:
[----:B------:R-:W-:Y:S05]  /*85e0*/  BSYNC B1 ;  /* 0x0000000000017941 */ /* 0x000fea0003800000 */
.L_x_8758:
        /* <DEDUP_REMOVED lines=18> */
.L_x_8770:
[----:B------:R-:W-:Y:S02]  /*8710*/  IMAD.MOV.U32 R104, RZ, RZ, R126 ;  /* 0x000000ffff687224 */ /* 0x000fe400078e007e */
.L_x_8771:
[----:B------:R-:W-:Y:S05]  /*8720*/  BSYNC B2 ;  /* 0x0000000000027941 */ /* 0x000fea0003800000 */
.L_x_8769:
        /* <DEDUP_REMOVED lines=16> */
.L_x_8775:
[----:B------:R-:W-:Y:S05]  /*8830*/  BSYNC B3 ;  /* 0x0000000000037941 */ /* 0x000fea0003800000 */
.L_x_8774:
        /* <DEDUP_REMOVED lines=44> */
.L_x_8773:
[----:B------:R-:W-:Y:S05]  /*8b00*/  BSYNC B2 ;  /* 0x0000000000027941 */ /* 0x000fea0003800000 */
.L_x_8772:
[----:B------:R-:W1:Y:S01]  /*8b10*/  I2F.U32 R63, R104 ;  /* 0x00000068003f7306 */ /* 0x000e620000201000 */
[----:B------:R-:W-:Y:S02]  /*8b20*/  MOV R64, 0x2f800000 ;  /* 0x2f80000000407802 */ /* 0x000fe40000000f00 */
[----:B-----5:R-:W-:-:S05]  /*8b30*/  PRMT R66, RZ, 0x7610, R37 ;  /* 0x00007610ff427816 */ /* 0x020fca0000000025 */
[----:B------:R-:W-:-:S04]  /*8b40*/  FMUL.FTZ R66, R66, c[0x0][0x1ec] ;  /* 0x00007b0042427a20 */ /* 0x000fc80000410000 */
[----:B------:R-:W-:Y:S02]  /*8b50*/  FMUL.FTZ R66, R66, c[0x0][0x1e8] ;  /* 0x00007a0042427a20 */ /* 0x000fe40000410000 */
[----:B-1----:R-:W-:-:S05]  /*8b60*/  FFMA.FTZ R63, R63, R64, 1.1641532182693481445e-10 ;  /* 0x2f0000003f3f7423 */ /* 0x002fca0000010040 */
[----:B------:R-:W-:-:S04]  /*8b70*/  FSETP.GTU.FTZ.AND P5, PT, R63, c[0x0][0x1e4], PT ;  /* 0x000079003f007a0b */ /* 0x000fc80003fbc000 */
[----:B------:R-:W-:Y:S02]  /*8b80*/  FSEL R63, R66, RZ, !P5 ;  /* 0x000000ff423f7208 */ /* 0x000fe40006800000 */
[----:B------:R-:W-:-:S03]  /*8b90*/  SEL R134, RZ, 0x1, P5 ;  /* 0x00000001ff867807 */ /* 0x000fc60002800000 */
[----:B------:R-:W-:-:S04]  /*8ba0*/  FMUL.FTZ R63, R6, R63 ;  /* 0x0000003f063f7220 */ /* 0x000fc80000410000 */
[----:B------:R-:W-:Y:S02]  /*8bb0*/  @P3 FADD.FTZ R63, R35, R63 ;  /* 0x0000003f233f3221 */ /* 0x000fe40000010000 */
.L_x_8768:
[----:B------:R-:W-:Y:S05]  /*8bc0*/  BSYNC B1 ;  /* 0x0000000000017941 */ /* 0x000fea0003800000 */
.L_x_8767:
        /* <DEDUP_REMOVED lines=18> */
.L_x_8779:
[----:B------:R-:W-:Y:S02]  /*8cf0*/  IMAD.MOV.U32 R104, RZ, RZ, R126 ;  /* 0x000000ffff687224 */ /* 0x000fe400078e007e */
.L_x_8780:
[----:B------:R-:W-:Y:S05]  /*8d00*/  BSYNC B2 ;  /* 0x0000000000027941 */ /* 0x000fea0003800000 */
.L_x_8778:
        /* <DEDUP_REMOVED lines=16> */
.L_x_8784:
[----:B------:R-:W-:Y:S05]  /*8e10*/  BSYNC B3 ;  /* 0x0000000000037941 */ /* 0x000fea0003800000 */
.L_x_8783:
        /* <DEDUP_REMOVED lines=44> */
.L_x_8782:
[----:B------:R-:W-:Y:S05]  /*90e0*/  BSYNC B2 ;  /* 0x0000000000027941 */ /* 0x000fea0003800000 */
.L_x_8781:
[----:B------:R-:W1:Y:S01]  /*90f0*/  I2F.U32 R64, R104 ;  /* 0x0000006800407306 */ /* 0x000e620000201000 */
[----:B------:R-:W-:Y:S01]  /*9100*/  HFMA2.MMA R65, -RZ, RZ, 0.1171875, 0 ;  /* 0x2f800000ff417435 */ /* 0x000fe200000001ff */
[----:B------:R-:W-:-:S05]  /*9110*/  PRMT R67, RZ, 0x5410, R38 ;  /* 0x00005410ff437816 */ /* 0x000fca0000000026 */
        /* <DEDUP_REMOVED lines=8> */
.L_x_8777:
[----:B------:R-:W-:Y:S05]  /*91a0*/  BSYNC B1 ;  /* 0x0000000000017941 */ /* 0x000fea0003800000 */
.L_x_8776:
        /* <DEDUP_REMOVED lines=18> */
.L_x_8788:
[----:B------:R-:W-:Y:S02]  /*92d0*/  IMAD.MOV.U32 R123, RZ, RZ, R126 ;  /* 0x000000ffff7b7224 */ /* 0x000fe400078e007e */
.L_x_8789:
[----:B------:R-:W-:Y:S05]  /*92e0*/  BSYNC B2 ;  /* 0x0000000000027941 */ /* 0x000fea0003800000 */
.L_x_8787:
        /* <DEDUP_REMOVED lines=16> */
.L_x_8793:
[----:B------:R-:W-:Y:S05]  /*93f0*/  BSYNC B3 ;  /* 0x0000000000037941 */ /* 0x000fea0003800000 */
.L_x_8792:
        /* <DEDUP_REMOVED lines=44> */
.L_x_8791:
[----:B------:R-:W-:Y:S05]  /*96c0*/  BSYNC B2 ;  /* 0x0000000000027941 */ /* 0x000fea0003800000 */
.L_x_8790:
[----:B------:R-:W1:Y:S01]  /*96d0*/  I2F.U32 R65, R123 ;  /* 0x0000007b00417306 */ /* 0x000e620000201000 */
[----:B------:R-:W-:Y:S02]  /*96e0*/  MOV R66, 0x2f800000 ;  /* 0x2f80000000427802 */ /* 0x000fe40000000f00 */
[----:B0-----:R-:W-:-:S05]  /*96f0*/  PRMT R68, RZ, 0x7610, R38 ;  /* 0x00007610ff447816 */ /* 0x001fca0000000026 */
        /* <DEDUP_REMOVED lines=8> */
.L_x_8786:
[----:B------:R-:W-:Y:S05]  /*9780*/  BSYNC B1 ;  /* 0x0000000000017941 */ /* 0x000fea0003800000 */
.L_x_8785:
        /* <DEDUP_REMOVED lines=18> */
.L_x_8797:
[----:B------:R-:W-:Y:S02]  /*98b0*/  IMAD.MOV.U32 R123, RZ, RZ, R126 ;  /* 0x000000ffff7b7224 */ /* 0x000fe400078e007e */
.L_x_8798:
[----:B------:R-:W-:Y:S05]  /*98c0*/  BSYNC B2 ;  /* 0x0000000000027941 */ /* 0x000fea0003800000 */
.L_x_8796:
        /* <DEDUP_REMOVED lines=16> */
.L_x_8802:
[----:B------:R-:W-:Y:S05]  /*99d0*/  BSYNC B3 ;  /* 0x0000000000037941 */ /* 0x000fea0003800000 */
.L_x_8801:
        /* <DEDUP_REMOVED lines=44> */
.L_x_8800:
[----:B------:R-:W-:Y:S05]  /*9ca0*/  BSYNC B2 ;  /* 0x0000000000027941 */ /* 0x000fea0003800000 */
.L_x_8799:
        /* <DEDUP_REMOVED lines=11> */
.L_x_8795:
[----:B------:R-:W-:Y:S05]  /*9d60*/  BSYNC B1 ;  /* 0x0000000000017941 */ /* 0x000fea0003800000 */
.L_x_8794:
        /* <DEDUP_REMOVED lines=18> */
.L_x_8806:
[----:B------:R-:W-:Y:S02]  /*9e90*/  IMAD.MOV.U32 R142, RZ, RZ, R126 ;  /* 0x000000ffff8e7224 */ /* 0x000fe400078e007e */
.L_x_8807:
[----:B------:R-:W-:Y:S05]  /*9ea0*/  BSYNC B2 ;  /* 0x0000000000027941 */ /* 0x000fea0003800000 */
.L_x_8805:
        /* <DEDUP_REMOVED lines=16> */
.L_x_8811:
[----:B------:R-:W-:Y:S05]  /*9fb0*/  BSYNC B3 ;  /* 0x0000000000037941 */ /* 0x000fea0003800000 */
.L_x_8810:
        /* <DEDUP_REMOVED lines=44> */
.L_x_8809:
[----:B------:R-:W-:Y:S05]  /*a280*/  BSYNC B2 ;  /* 0x0000000000027941 */ /* 0x000fea0003800000 */
.L_x_8808:
        /* <DEDUP_REMOVED lines=11> */
.L_x_8804:
[----:B------:R-:W-:Y:S05]  /*a340*/  BSYNC B1 ;  /* 0x0000000000017941 */ /* 0x000fea0003800000 */
.L_x_8803:
[----:B------:R-:W-:-:S04]  /*a350*/  IMAD.MOV.U32 R68, RZ, RZ, 0x20 ;  /* 0x00000020ff447424 */ /* 0x000fc800078e00ff */
        /* <DEDUP_REMOVED lines=24> */
.L_x_8739:
[----:B------:R-:W-:Y:S05]  /*a4e0*/  BSYNC B0 ;  /* 0x0000000000007941 */ /* 0x000fea0003800000 */
.L_x_8738:
        /* <DEDUP_REMOVED lines=33> */
.L_x_8822:
        /* <DEDUP_REMOVED lines=69> */
.L_x_8823:
        /* <DEDUP_REMOVED lines=13> */
[----:B------:R-:W-:Y:S02]  /*ac20*/  LOP3.LUT P3, RZ, R70, 0x1f, R31, 0xf8, !PT ;  /* 0x0000001f46ff7812 */ /* 0x000fe4000786f81f */
[----:B------:R-:W-:Y:S03]  /*ac30*/  BSSY B0, `(.L_x_8814) ;  /* 0x00000a3000007945 */ /* 0x000fe60003800000 */
[----:B------:R-:W-:-:S04]  /*ac40*/  @!P2 IMAD.MOV.U32 R71, RZ, RZ, R119 ;  /* 0x000000ffff47a224 */ /* 0x000fc800078e0077 */
[----:B------:R-:W-:Y:S01]  /*ac50*/  I2F R145, R71 ;  /* 0x0000004700917306 */ /* 0x000fe20000201400 */
[----:B------:R-:W0:Y:S04]  /*ac60*/  SHFL.DOWN PT, R140, R71, 0x2, 0x1f ;  /* 0x08401f00478c7f89 */ /* 0x000e2800000e0000 */
[----:B------:R-:W1:Y:S01]  /*ac70*/  @!P2 LDS.64 R68, [R104.X8] ;  /* 0x000000006844a984 */ /* 0x000e620000008a00 */
[----:B------:R-:W-:Y:S01]  /*ac80*/  ISETP.NE.AND P2, PT, RZ, UR8, PT ;  /* 0x00000008ff007c0c */ /* 0x000fe2000bf45270 */
[----:B0-----:R-:W-:Y:S02]  /*ac90*/  IMAD.IADD R143, R140, 0x1, R71 ;  /* 0x000000018c8f7824 */ /* 0x001fe400078e0247 */
[----:B------:R-:W-:Y:S03]  /*aca0*/  I2F R140, R140 ;  /* 0x0000008c008c7306 */ /* 0x000fe60000201400 */
[----:B------:R-:W-:Y:S05]  /*acb0*/  SHFL.DOWN PT, R148, R143, 0x1, 0x1f ;  /* 0x08201f008f947f89 */ /* 0x000fea00000e0000 */
[----:B------:R-:W0:Y:S01]  /*acc0*/  I2F R144, R143 ;  /* 0x0000008f00907306 */ /* 0x000e220000201400 */
[----:B-1----:R-:W1:Y:S07]  /*acd0*/  SHFL.DOWN PT, R105, R68, 0x2, 0x1f ;  /* 0x08401f0044697f89 */ /* 0x002e6e00000e0000 */
[----:B0-----:R-:W0:Y:S01]  /*ace0*/  MUFU.RCP R104, R144 ;  /* 0x0000009000687308 */ /* 0x001e220000001000 */
        /* <DEDUP_REMOVED lines=17> */
[-C--:B------:R-:W-:Y:S02]  /*ae00*/  FMUL.FTZ R68, R68, R148.reuse ;  /* 0x0000009444447220 */ /* 0x080fe40000410000 */
        /* <DEDUP_REMOVED lines=64> */
.L_x_8817:
[----:B------:R-:W-:Y:S05]  /*b210*/  BSYNC B1 ;  /* 0x0000000000017941 */ /* 0x000fea0003800000 */
.L_x_8816:
        /* <DEDUP_REMOVED lines=35> */
.L_x_8819:
[----:B------:R-:W-:Y:S05]  /*b450*/  BSYNC B1 ;  /* 0x0000000000017941 */ /* 0x000fea0003800000 */
.L_x_8818:
        /* <DEDUP_REMOVED lines=32> */
.L_x_8815:
[----:B-1----:R-:W-:Y:S05]  /*b660*/  BSYNC B0 ;  /* 0x0000000000007941 */ /* 0x002fea0003800000 */
.L_x_8814:
[----:B------:R-:W-:Y:S02]  /*b670*/  IADD3 R26, R26, c[0x0][0x160], RZ ;  /* 0x000058001a1a7a10 */ /* 0x000fe40007ffe0ff */
[----:B------:R-:W-:Y:S02]  /*b680*/  LOP3.LUT P3, RZ, R118, 0xff, RZ, 0xc0, !PT ;  /* 0x000000ff76ff7812 */ /* 0x000fe4000786c0ff */
[----:B------:R-:W-:Y:S02]  /*b690*/  ISETP.GE.AND P2, PT, R26, c[0x0][0x164], PT ;  /* 0x000059001a007a0c */ /* 0x000fe40003f46270 */
[----:B------:R-:W-:-:S11]  /*b6a0*/  SEL R118, RZ, 0x1, P3 ;  /* 0x00000001ff767807 */ /* 0x000fd60001800000 */
[----:B0-----:R-:W-:Y:S01]  /*b6b0*/  @P2 CALL.REL.NOINC `(.L_x_8820) ;  /* 0x0000001000002944 */ /* 0x001fe20003c00000 */
[----:B------:R-:W-:Y:S05]  /*b6c0*/  BRA `(.L_x_8821) ;  /* 0xffff585000007947 */ /* 0x000fea000383ffff */
.L_x_8820:
[----:B------:R-:W-:Y:S05]  /*b6d0*/  EXIT ;  /* 0x000000000000794d */ /* 0x000fea0003800000 */
.L_x_8812:
[----:B------:R-:W-:Y:S01]  /*b6e0*/  IMAD.MOV.U32 R142, RZ, RZ, 0x1 ;  /* 0x00000001ff8e7424 */ /* 0x000fe200078e00ff */
[----:B------:R-:W-:Y:S01]  /*b6f0*/  MOV R70, 0xb730 ;  /* 0x0000b73000467802 */ /* 0x000fe20000000f00 */
[----:B------:R-:W-:Y:S02]  /*b700*/  IMAD.MOV.U32 R140, RZ, RZ, 0x1f ;  /* 0x0000001fff8c7424 */ /* 0x000fe400078e00ff */
[----:B------:R-:W-:Y:S02]  /*b710*/  IMAD.MOV.U32 R143, RZ, RZ, -0x1 ;  /* 0xffffffffff8f7424 */ /* 0x000fe400078e00ff */
[----:B-----5:R-:W-:Y:S05]  /*b720*/  CALL.REL.NOINC `($__internal_62_$__cuda_sm70_shflsync_bfly_p) ;  /* 0x000006b000007944 */ /* 0x020fea0003c00000 */
[----:B-1----:R-:W-:Y:S01]  /*b730*/  IMAD.MOV.U32 R68, RZ, RZ, R142 ;  /* 0x000000ffff447224 */ /* 0x002fe200078e008e */
[----:B0-----:R-:W-:Y:S05]  /*b740*/  BRA `(.L_x_8822) ;  /* 0xffffefb000007947 */ /* 0x001fea000383ffff */
.L_x_8813:
[----:B------:R-:W-:Y:S01]  /*b750*/  HFMA2.MMA R142, -RZ, RZ, 0, 1.1920928955078125e-07 ;  /* 0x00000002ff8e7435 */ /* 0x000fe200000001ff */
[----:B------:R-:W-:Y:S01]  /*b760*/  IMAD.MOV.U32 R140, RZ, RZ, 0x1f ;  /* 0x0000001fff8c7424 */ /* 0x000fe200078e00ff */
[----:B------:R-:W-:Y:S01]  /*b770*/  MOV R70, 0xb7a0 ;  /* 0x0000b7a000467802 */ /* 0x000fe20000000f00 */
[----:B------:R-:W-:-:S03]  /*b780*/  IMAD.MOV.U32 R143, RZ, RZ, -0x1 ;  /* 0xffffffffff8f7424 */ /* 0x000fc600078e00ff */
[----:B-----5:R-:W-:Y:S05]  /*b790*/  CALL.REL.NOINC `($__internal_62_$__cuda_sm70_shflsync_bfly_p) ;  /* 0x0000064000007944 */ /* 0x020fea0003c00000 */
[----:B01----:R-:W-:Y:S01]  /*b7a0*/  FADD.FTZ R69, R69, R142 ;  /* 0x0000008e45457221 */ /* 0x003fe20000010000 */
[----:B------:R-:W-:Y:S01]  /*b7b0*/  MOV R70, 0xb800 ;  /* 0x0000b80000467802 */ /* 0x000fe20000000f00 */
[----:B------:R-:W-:-:S02]  /*b7c0*/  IMAD.MOV.U32 R142, RZ, RZ, 0x4 ;  /* 0x00000004ff8e7424 */ /* 0x000fc400078e00ff */
[----:B------:R-:W-:Y:S02]  /*b7d0*/  IMAD.MOV.U32 R140, RZ, RZ, 0x1f ;  /* 0x0000001fff8c7424 */ /* 0x000fe400078e00ff */
[----:B------:R-:W-:Y:S02]  /*b7e0*/  IMAD.MOV.U32 R143, RZ, RZ, -0x1 ;  /* 0xffffffffff8f7424 */ /* 0x000fe400078e00ff */
[----:B------:R-:W-:Y:S05]  /*b7f0*/  CALL.REL.NOINC `($__internal_62_$__cuda_sm70_shflsync_bfly_p) ;  /* 0x000005e000007944 */ /* 0x000fea0003c00000 */
[----:B01----:R-:W-:Y:S01]  /*b800*/  FADD.FTZ R69, R69, R142 ;  /* 0x0000008e45457221 */ /* 0x003fe20000010000 */
[----:B------:R-:W-:Y:S01]  /*b810*/  MOV R142, 0x8 ;  /* 0x00000008008e7802 */ /* 0x000fe20000000f00 */
[----:B------:R-:W-:Y:S01]  /*b820*/  IMAD.MOV.U32 R140, RZ, RZ, 0x1f ;  /* 0x0000001fff8c7424 */ /* 0x000fe200078e00ff */
[----:B------:R-:W-:Y:S01]  /*b830*/  MOV R70, 0xb860 ;  /* 0x0000b86000467802 */ /* 0x000fe20000000f00 */
[----:B------:R-:W-:Y:S02]  /*b840*/  IMAD.MOV.U32 R143, RZ, RZ, -0x1 ;  /* 0xffffffffff8f7424 */ /* 0x000fe400078e00ff */
[----:B------:R-:W-:Y:S05]  /*b850*/  CALL.REL.NOINC `($__internal_62_$__cuda_sm70_shflsync_bfly_p) ;  /* 0x0000058000007944 */ /* 0x000fea0003c00000 */
[----:B01----:R-:W-:Y:S01]  /*b860*/  FADD.FTZ R69, R69, R142 ;  /* 0x0000008e45457221 */ /* 0x003fe20000010000 */
[----:B------:R-:W-:Y:S01]  /*b870*/  MOV R70, 0xb8c0 ;  /* 0x0000b8c000467802 */ /* 0x000fe20000000f00 */
[----:B------:R-:W-:Y:S02]  /*b880*/  IMAD.MOV.U32 R142, RZ, RZ, 0x10 ;  /* 0x00000010ff8e7424 */ /* 0x000fe400078e00ff */
[----:B------:R-:W-:-:S02]  /*b890*/  IMAD.MOV.U32 R140, RZ, RZ, 0x1f ;  /* 0x0000001fff8c7424 */ /* 0x000fc400078e00ff */
[----:B------:R-:W-:Y:S02]  /*b8a0*/  IMAD.MOV.U32 R143, RZ, RZ, -0x1 ;  /* 0xffffffffff8f7424 */ /* 0x000fe400078e00ff */
[----:B------:R-:W-:Y:S05]  /*b8b0*/  CALL.REL.NOINC `($__internal_62_$__cuda_sm70_shflsync_bfly_p) ;  /* 0x0000052000007944 */ /* 0x000fea0003c00000 */
[----:B01----:R-:W-:Y:S01]  /*b8c0*/  FADD.FTZ R69, R69, R142 ;  /* 0x0000008e45457221 */ /* 0x003fe20000010000 */
        /* <DEDUP_REMOVED lines=54> */
[----:B------:R-:W-:Y:S05]  /*bc30*/  CALL.REL.NOINC `($__internal_62_$__cuda_sm70_shflsync_bfly_p) ;  /* 0x000001a000007944 */ /* 0x000fea0003c00000 */
[----:B01----:R-:W-:Y:S01]  /*bc40*/  FADD.FTZ R69, R69, R142 ;  /* 0x0000008e45457221 */ /* 0x003fe20000010000 */
[----:B------:R-:W-:Y:S01]  /*bc50*/  MOV R70, 0xbca0 ;  /* 0x0000bca000467802 */ /* 0x000fe20000000f00 */
[----:B------:R-:W-:Y:S02]  /*bc60*/  IMAD.MOV.U32 R142, RZ, RZ, 0x2 ;  /* 0x00000002ff8e7424 */ /* 0x000fe400078e00ff */
[----:B------:R-:W-:Y:S02]  /*bc70*/  IMAD.MOV.U32 R140, RZ, RZ, 0x1f ;  /* 0x0000001fff8c7424 */ /* 0x000fe400078e00ff */
[----:B------:R-:W-:Y:S02]  /*bc80*/  IMAD.MOV.U32 R143, RZ, RZ, -0x1 ;  /* 0xffffffffff8f7424 */ /* 0x000fe400078e00ff */
[----:B------:R-:W-:Y:S05]  /*bc90*/  CALL.REL.NOINC `($__internal_62_$__cuda_sm70_shflsync_bfly_p) ;  /* 0x0000014000007944 */ /* 0x000fea0003c00000 */
[----:B01----:R-:W-:Y:S01]  /*bca0*/  FADD.FTZ R69, R69, R142 ;  /* 0x0000008e45457221 */ /* 0x003fe20000010000 */
[----:B------:R-:W-:Y:S01]  /*bcb0*/  MOV R142, 0x4 ;  /* 0x00000004008e7802 */ /* 0x000fe20000000f00 */
[----:B------:R-:W-:Y:S01]  /*bcc0*/  IMAD.MOV.U32 R140, RZ, RZ, 0x1f ;  /* 0x0000001fff8c7424 */ /* 0x000fe200078e00ff */
[----:B------:R-:W-:Y:S01]  /*bcd0*/  MOV R70, 0xbd00 ;  /* 0x0000bd0000467802 */ /* 0x000fe20000000f00 */
[----:B------:R-:W-:-:S02]  /*bce0*/  IMAD.MOV.U32 R143, RZ, RZ, -0x1 ;  /* 0xffffffffff8f7424 */ /* 0x000fc400078e00ff */
[----:B------:R-:W-:Y:S05]  /*bcf0*/  CALL.REL.NOINC `($__internal_62_$__cuda_sm70_shflsync_bfly_p) ;  /* 0x000000e000007944 */ /* 0x000fea0003c00000 */
[----:B01----:R-:W-:Y:S01]  /*bd00*/  FADD.FTZ R69, R69, R142 ;  /* 0x0000008e45457221 */ /* 0x003fe20000010000 */
[----:B------:R-:W-:Y:S01]  /*bd10*/  MOV R70, 0xbd60 ;  /* 0x0000bd6000467802 */ /* 0x000fe20000000f00 */
[----:B------:R-:W-:-:S02]  /*bd20*/  IMAD.MOV.U32 R142, RZ, RZ, 0x8 ;  /* 0x00000008ff8e7424 */ /* 0x000fc400078e00ff */
[----:B------:R-:W-:Y:S02]  /*bd30*/  IMAD.MOV.U32 R140, RZ, RZ, 0x1f ;  /* 0x0000001fff8c7424 */ /* 0x000fe400078e00ff */
[----:B------:R-:W-:Y:S02]  /*bd40*/  IMAD.MOV.U32 R143, RZ, RZ, -0x1 ;  /* 0xffffffffff8f7424 */ /* 0x000fe400078e00ff */
[----:B------:R-:W-:Y:S05]  /*bd50*/  CALL.REL.NOINC `($__internal_62_$__cuda_sm70_shflsync_bfly_p) ;  /* 0x0000008000007944 */ /* 0x000fea0003c00000 */
[----:B-1----:R-:W-:Y:S01]  /*bd60*/  FADD.FTZ R105, R69, R142 ;  /* 0x0000008e45697221 */ /* 0x002fe20000010000 */
[----:B------:R-:W-:Y:S01]  /*bd70*/  HFMA2.MMA R142, -RZ, RZ, 0, 9.5367431640625e-07 ;  /* 0x00000010ff8e7435 */ /* 0x000fe200000001ff */
[----:B0-----:R-:W-:Y:S01]  /*bd80*/  IMAD.MOV.U32 R140, RZ, RZ, 0x1f ;  /* 0x0000001fff8c7424 */ /* 0x001fe200078e00ff */
[----:B------:R-:W-:Y:S01]  /*bd90*/  MOV R70, 0xbdd0 ;  /* 0x0000bdd000467802 */ /* 0x000fe20000000f00 */
[----:B------:R-:W-:Y:S02]  /*bda0*/  IMAD.MOV.U32 R143, RZ, RZ, -0x1 ;  /* 0xffffffffff8f7424 */ /* 0x000fe400078e00ff */
[----:B------:R-:W-:Y:S02]  /*bdb0*/  IMAD.MOV.U32 R69, RZ, RZ, R105 ;  /* 0x000000ffff457224 */ /* 0x000fe400078e0069 */
[----:B------:R-:W-:Y:S05]  /*bdc0*/  CALL.REL.NOINC `($__internal_62_$__cuda_sm70_shflsync_bfly_p) ;  /* 0x0000001000007944 */ /* 0x000fea0003c00000 */
[----:B01----:R-:W-:Y:S05]  /*bdd0*/  BRA `(.L_x_8823) ;  /* 0xffffed7000007947 */ /* 0x003fea000383ffff */
        .weak           $__internal_62_$__cuda_sm70_shflsync_bfly_p
        .type           $__internal_62_$__cuda_sm70_shflsync_bfly_p,@function
        .size           $__internal_62_$__cuda_sm70_shflsync_bfly_p,(.L_x_22150 - $__internal_62_$__cuda_sm70_shflsync_bfly_p)
$__internal_62_$__cuda_sm70_shflsync_bfly_p:
[----:B------:R-:W-:Y:S01]  /*bde0*/  IMAD.MOV.U32 R71, RZ, RZ, 0x0 ;  /* 0x00000000ff477424 */ /* 0x000fe200078e00ff */
[----:B------:R-:W-:Y:S04]  /*bdf0*/  WARPSYNC R143 ;  /* 0x0000008f00007348 */ /* 0x000fe80003800000 */
[----:B------:R0:W1:Y:S01]  /*be00*/  SHFL.BFLY PT, R142, R69, R142, R140 ;  /* 0x0c00008e458e7389 */ /* 0x00006200000e008c */
[----:B------:R-:W-:Y:S05]  /*be10*/  RET.REL.NODEC R70 `(_ZN10layer_norm13ln_fwd_kernelINS_13Kernel_traitsI13__nv_bfloat16S2_fS2_fjLj3072ELj1ELj1ELj4ELj16ENS_18Kernel_traits_baseILj3072ES2_S2_fS2_fjLj128EEEEELb1ELb1ELb1ELb0EEEvNS_9FwdParamsE) ;  /* 0xffff41e046007950 */ /* 0x000fea0003c3ffff */
.L_x_8824:
        /* <DEDUP_REMOVED lines=14> */
.L_x_22150:


//--------------------- .text._ZN10layer_norm13ln_fwd_kernelINS_13Kernel_traitsI13__nv_bfloat16S2_fS2_fjLj3072ELj1ELj1ELj4ELj16ENS_18Kernel_traits_baseILj3072ES2_S2_fS2_fjLj128EEEEELb1ELb1ELb1ELb1EEEvNS_9FwdParamsE --------------------------
	.section	.text._ZN10layer_norm13ln_fwd_kernelINS_13Kernel_traitsI13__nv_bfloat16S2_fS2_fjLj3072ELj1ELj1ELj4ELj16ENS_18Kernel_traits_baseILj3072ES2_S2_fS2_fjLj128EEEEELb1ELb1ELb1ELb1EEEvNS_9FwdParamsE,"ax",@progbits
	.sectioninfo	@"SHI_REGISTERS=127"
	.align	128
        .global         _ZN10layer_norm13ln_fwd_kernelINS_13Kernel_traitsI13__nv_bfloat16S2_fS2_fjLj3072ELj1ELj1ELj4ELj16ENS_18Kernel_traits_baseILj3072ES2_S2_fS2_fjLj128EEEEELb1ELb1ELb1ELb1EEEvNS_9FwdParamsE
        .type           _ZN10layer_norm13ln_fwd_kernelINS_13Kernel_traitsI13__nv_bfloat16S2_fS2_fjLj3072ELj1ELj1ELj4ELj16ENS_18Kernel_traits_baseILj3072ES2_S2_fS2_fjLj128EEEEELb1ELb1ELb1ELb1EEEvNS_9FwdParamsE,@function
        .size           _ZN10layer_norm13ln_fwd_kernelINS_13Kernel_traitsI13__nv_bfloat16S2_fS2_fjLj3072ELj1ELj1ELj4ELj16ENS_18Kernel_traits_baseILj3072ES2_S2_fS2_fjLj128EEEEELb1ELb1ELb1ELb1EEEvNS_9FwdParamsE,(.L_x_22151 - _ZN10layer_norm13ln_fwd_kernelINS_13Kernel_traitsI13__nv_bfloat16S2_fS2_fjLj3072ELj1ELj1ELj4ELj16ENS_18Kernel_traits_baseILj3072ES2_S2_fS2_fjLj128EEEEELb1ELb1ELb1ELb1EEEvNS_9FwdParamsE)
        .other          _ZN10layer_norm13ln_fwd_kernelINS_13Kernel_traitsI13__nv_bfloat16S2_fS2_fjLj3072ELj1ELj1ELj4ELj16ENS_18Kernel_traits_baseILj3072ES2_S2_fS2_fjLj128EEEEELb1ELb1ELb1ELb1EEEvNS_9FwdParamsE,@"STO_CUDA_ENTRY STV_DEFAULT"
_ZN10layer_norm13ln_fwd_kernelINS_13Kernel_traitsI13__nv_bfloat16S2_fS2_fjLj3072ELj1ELj1ELj4ELj16ENS_18Kernel_traits_baseILj3072ES2_S2_fS2_fjLj128EEEEELb1ELb1ELb1ELb1EEEvNS_9FwdParamsE:
.text._ZN10layer_norm13ln_fwd_kernelINS_13Kernel_traitsI13__nv_bfloat16S2_fS2_fjLj3072ELj1ELj1ELj4ELj16ENS_18Kernel_traits_baseILj3072ES2_S2_fS2_fjLj128EEEEELb1ELb1ELb1ELb1EEEvNS_9FwdParamsE:
[----:B------:R-:W-:Y:S02]  /*0000*/  IMAD.MOV.U32 R1, RZ, RZ, c[0x0][0x28] ;  /* 0x00000a00ff017624 */ /* 0x000fe400078e00ff */
[----:B------:R-:W-:Y:S01]  /*0010*/  ULDC.U8 UR4, c[0x0][0x244] ;  /* 0x0000910000047ab9 */ /* 0x000fe20000000000 */
[----:B------:R-:W-:Y:S01]  /*0020*/  IMAD.MOV.U32 R48, RZ, RZ, c[0x0][0x238] ;  /* 0x00008e00ff307624 */ /* 0x000fe200078e00ff */
[----:B------:R-:W-:Y:S01]  /*0030*/  ISETP.NE.AND P0, PT, RZ, UR4, PT ;  /* 0x00000004ff007c0c */ /* 0x000fe2000bf05270 */
[----:B------:R-:W-:Y:S02]  /*0040*/  ULDC.64 UR4, c[0x0][0x230] ;  /* 0x00008c0000047ab9 */ /* 0x000fe40000000a00 */
[----:B------:R-:W-:Y:S01]  /*0050*/  IMAD.U32 R2, RZ, RZ, UR4 ;  /* 0x00000004ff027e24 */ /* 0x000fe2000f8e00ff */
[----:B------:R-:W-:Y:S01]  /*0060*/  ULDC.64 UR6, c[0x0][0x118] ;  /* 0x0000460000067ab9 */ /* 0x000fe20000000a00 */
[----:B------:R-:W-:Y:S02]  /*0070*/  IMAD.U32 R3, RZ, RZ, UR5 ;  /* 0x00000005ff037e24 */ /* 0x000fe4000f8e00ff */
[----:B------:R-:W-:-:S06]  /*0080*/  IMAD.MOV.U32 R49, RZ, RZ, c[0x0][0x23c] ;  /* 0x00008f00ff317624 */ /* 0x000fcc00078e00ff */
        /* <DEDUP_REMOVED lines=38> */
[----:B------:R-:W-:-:S02]  /*02f0*/  UIADD3 UR17, UR4, 0x1715609d, URZ ;  /* 0x1715609d04117890 */ /* 0x000fc4000fffe03f */
[----:B------:R-:W-:Y:S01]  /*0300*/  IMAD.X R41, RZ, RZ, c[0x0][0x21c], P1 ;  /* 0x00008700ff297624 */ /* 0x000fe200008e06ff */
[----:B------:R-:W-:Y:S01]  /*0310*/  LOP3.LUT R8, R5, UR12, R2, 0x96, !PT ;  /* 0x0000000c05087c12 */ /* 0x000fe2000f8e9602 */
[----:B------:R-:W-:-:S03]  /*0320*/  IMAD.WIDE.U32 R2, R3, -0x2daee0ad, RZ ;  /* 0xd2511f5303027825 */ /* 0x000fc600078e00ff */
[----:B------:R0:W5:Y:S01]  /*0330*/  @P0 LDG.E.128 R44, [R40.64+0x800] ;  /* 0x00080006282c0981 */ /* 0x000162000c1e1d00 */
[----:B------:R-:W-:Y:S01]  /*0340*/  IMAD.WIDE.U32 R8, R8, -0x326172a9, RZ ;  /* 0xcd9e8d5708087825 */ /* 0x000fe200078e00ff */
[----:B------:R-:W-:-:S04]  /*0350*/  LOP3.LUT R7, R3, UR14, R4, 0x96, !PT ;  /* 0x0000000e03077c12 */ /* 0x000fc8000f8e9604 */
[----:B------:R-:W-:Y:S01]  /*0360*/  LOP3.LUT R4, R9, UR13, R6, 0x96, !PT ;  /* 0x0000000d09047c12 */ /* 0x000fe2000f8e9606 */
[----:B------:R-:W-:-:S04]  /*0370*/  IMAD.WIDE.U32 R6, R7, -0x326172a9, RZ ;  /* 0xcd9e8d5707067825 */ /* 0x000fc800078e00ff */
[----:B------:R-:W-:Y:S01]  /*0380*/  IMAD.WIDE.U32 R4, R4, -0x2daee0ad, RZ ;  /* 0xd2511f5304047825 */ /* 0x000fe200078e00ff */
[----:B------:R-:W-:Y:S02]  /*0390*/  LOP3.LUT R3, R7, UR15, R8, 0x96, !PT ;  /* 0x0000000f07037c12 */ /* 0x000fe4000f8e9608 */
[----:B------:R0:W5:Y:S02]  /*03a0*/  @P0 LDG.E.128 R8, [R40.64] ;  /* 0x0000000628080981 */ /* 0x000164000c1e1d00 */
[----:B------:R-:W-:Y:S02]  /*03b0*/  LOP3.LUT R12, R5, UR16, R2, 0x96, !PT ;  /* 0x00000010050c7c12 */ /* 0x000fe4000f8e9602 */
        /* <DEDUP_REMOVED lines=21> */
[----:B------:R-:W-:Y:S01]  /*0510*/  IADD3 R2, P2, R18, c[0x0][0x1b0], RZ ;  /* 0x00006c0012027a10 */ /* 0x000fe20007f5e0ff */
[----:B------:R-:W-:Y:S01]  /*0520*/  UIADD3 UR24, UR5, -0x24c28bd8, URZ ;  /* 0xdb3d742805187890 */ /* 0x000fe2000fffe03f */
[----:B------:R-:W-:Y:S01]  /*0530*/  IMAD.HI.U32 R13, R49, -0x326172a9, RZ ;  /* 0xcd9e8d57310d7827 */ /* 0x000fe200078e00ff */
[----:B------:R-:W-:-:S03]  /*0540*/  LEA R4, P3, R0, c[0x0][0x1c8], 0x4 ;  /* 0x0000720000047a11 */ /* 0x000fc600078620ff */
[----:B------:R-:W-:Y:S01]  /*0550*/  IMAD.HI.U32 R7, R79, -0x2daee0ad, RZ ;  /* 0xd2511f534f077827 */ /* 0x000fe200078e00ff */
[----:B------:R-:W-:Y:S02]  /*0560*/  IADD3.X R5, RZ, c[0x0][0x1cc], RZ, P3, !PT ;  /* 0x00007300ff057a10 */ /* 0x000fe40001ffe4ff */
[----:B------:R-:W-:Y:S01]  /*0570*/  LOP3.LUT R50, R13, UR23, R14, 0x96, !PT ;  /* 0x000000170d327c12 */ /* 0x000fe2000f8e960e */
        /* <DEDUP_REMOVED lines=8> */
[----:B------:R-:W-:-:S03]  /*0600*/  UIADD3 UR25, UR4, -0x700cb87f, URZ ;  /* 0x8ff3478104197890 */ /* 0x000fc6000fffe03f */
[----:B------:R0:W5:Y:S01]  /*0610*/  LDG.E.128 R32, [R2.64+0x800] ;  /* 0x0008000602207981 */ /* 0x000162000c1e1d00 */
[----:B------:R-:W-:-:S03]  /*0620*/  PRMT R6, RZ, 0x5410, R10 ;  /* 0x00005410ff067816 */ /* 0x000fc6000000000a */
[----:B------:R0:W5:Y:S01]  /*0630*/  LDG.E.128 R28, [R2.64+0x1000] ;  /* 0x00100006021c7981 */ /* 0x000162000c1e1d00 */
[----:B------:R-:W-:-:S03]  /*0640*/  PRMT R7, RZ, 0x7610, R10 ;  /* 0x00007610ff077816 */ /* 0x000fc6000000000a */
[----:B------:R1:W5:Y:S01]  /*0650*/  LDG.E.128 R24, [R4.64] ;  /* 0x0000000604187981 */ /* 0x000362000c1e1d00 */
[----:B------:R-:W-:-:S03]  /*0660*/  PRMT R10, RZ, 0x5410, R44 ;  /* 0x00005410ff0a7816 */ /* 0x000fc6000000002c */
[----:B------:R1:W5:Y:S01]  /*0670*/  LDG.E.128 R20, [R4.64+0x800] ;  /* 0x0008000604147981 */ /* 0x000362000c1e1d00 */
[----:B0-----:R-:W-:-:S03]  /*0680*/  PRMT R2, RZ, 0x5410, R8 ;  /* 0x00005410ff027816 */ /* 0x001fc60000000008 */
[----:B------:R1:W5:Y:S01]  /*0690*/  LDG.E.128 R16, [R4.64+0x1000] ;  /* 0x0010000604107981 */ /* 0x000362000c1e1d00 */
[----:B------:R-:W-:Y:S01]  /*06a0*/  PRMT R3, RZ, 0x7610, R8 ;  /* 0x00007610ff037816 */ /* 0x000fe20000000008 */
[----:B------:R-:W-:Y:S01]  /*06b0*/  UIADD3 UR26, UR5, -0x695add53, URZ ;  /* 0x96a522ad051a7890 */ /* 0x000fe2000fffe03f */
[----:B------:R-:W-:Y:S01]  /*06c0*/  PRMT R8, RZ, 0x5410, R11 ;  /* 0x00005410ff087816 */ /* 0x000fe2000000000b */
[----:B------:R-:W-:Y:S01]  /*06d0*/  @!P0 CS2R R40, SRZ ;  /* 0x0000000000288805 */ /* 0x000fe2000001ff00 */
[--C-:B------:R-:W-:Y:S01]  /*06e0*/  PRMT R12, RZ, 0x5410, R45.reuse ;  /* 0x00005410ff0c7816 */ /* 0x100fe2000000002d */
[----:B------:R-:W-:Y:S01]  /*06f0*/  @!P0 CS2R R42, SRZ ;  /* 0x00000000002a8805 */ /* 0x000fe2000001ff00 */
[----:B------:R-:W-:Y:S01]  /*0700*/  PRMT R13, RZ, 0x7610, R45 ;  /* 0x00007610ff0d7816 */ /* 0x000fe2000000002d */
[C---:B------:R-:W-:Y:S01]  /*0710*/  IMAD.HI.U32 R81, R88.reuse, -0x326172a9, RZ ;  /* 0xcd9e8d5758517827 */ /* 0x040fe200078e00ff */
[----:B------:R-:W-:Y:S01]  /*0720*/  PRMT R14, RZ, 0x5410, R46 ;  /* 0x00005410ff0e7816 */ /* 0x000fe2000000002e */
[----:B------:R-:W-:Y:S01]  /*0730*/  ULDC.U8 UR8, c[0x0][0x1f0] ;  /* 0x00007c0000087ab9 */ /* 0x000fe20000000000 */
[--C-:B-1----:R-:W-:Y:S01]  /*0740*/  PRMT R4, RZ, 0x5410, R9.reuse ;  /* 0x00005410ff047816 */ /* 0x102fe20000000009 */
[----:B------:R-:W-:Y:S01]  /*0750*/  IMAD R79, R79, -0x2daee0ad, RZ ;  /* 0xd2511f534f4f7824 */ /* 0x000fe200078e02ff */
[----:B------:R-:W-:Y:S01]  /*0760*/  PRMT R5, RZ, 0x7610, R9 ;  /* 0x00007610ff057816 */ /* 0x000fe20000000009 */
[----:B------:R-:W-:Y:S01]  /*0770*/  IMAD.MOV.U32 R83, RZ, RZ, 0x1 ;  /* 0x00000001ff537424 */ /* 0x000fe200078e00ff */
[----:B------:R-:W-:Y:S01]  /*0780*/  PRMT R9, RZ, 0x7610, R11 ;  /* 0x00007610ff097816 */ /* 0x000fe2000000000b */
[----:B------:R-:W-:Y:S01]  /*0790*/  IMAD R88, R88, -0x326172a9, RZ ;  /* 0xcd9e8d5758587824 */ /* 0x000fe200078e02ff */
[----:B------:R-:W-:Y:S01]  /*07a0*/  PRMT R11, RZ, 0x7610, R44 ;  /* 0x00007610ff0b7816 */ /* 0x000fe2000000002c */
[----:B------:R-:W-:Y:S01]  /*07b0*/  IMAD.WIDE.U32 R44, R50, -0x2daee0ad, RZ ;  /* 0xd2511f53322c7825 */ /* 0x000fe200078e00ff */
[----:B------:R-:W-:-:S02]  /*07c0*/  PRMT R15, RZ, 0x7610, R46 ;  /* 0x00007610ff0f7816 */ /* 0x000fc4000000002e */
[--C-:B------:R-:W-:Y:S01]  /*07d0*/  PRMT R76, RZ, 0x5410, R47.reuse ;  /* 0x00005410ff4c7816 */ /* 0x100fe2000000002f */
[----:B------:R-:W-:Y:S01]  /*07e0*/  IMAD R46, R49, -0x326172a9, RZ ;  /* 0xcd9e8d57312e7824 */ /* 0x000fe200078e02ff */
[----:B------:R-:W-:Y:S01]  /*07f0*/  PRMT R77, RZ, 0x7610, R47 ;  /* 0x00007610ff4d7816 */ /* 0x000fe2000000002f */
[----:B------:R-:W-:Y:S01]  /*0800*/  IMAD.MOV.U32 R80, RZ, RZ, R44 ;  /* 0x000000ffff507224 */ /* 0x000fe200078e002c */
[----:B------:R-:W-:Y:S01]  /*0810*/  LOP3.LUT R79, R45, UR26, R79, 0x96, !PT ;  /* 0x0000001a2d4f7c12 */ /* 0x000fe2000f8e964f */
[----:B------:R-:W-:Y:S01]  /*0820*/  IMAD.MOV.U32 R86, RZ, RZ, RZ ;  /* 0x000000ffff567224 */ /* 0x000fe200078e00ff */
        /* <DEDUP_REMOVED lines=10> */
.L_x_9052:
[----:B------:R-:W-:-:S10]  /*08d0*/  HFMA2.MMA R59, -RZ, RZ, 0, 2.384185791015625e-07 ;  /* 0x00000004ff3b7435 */ /* 0x000fd400000001ff */
[----:B------:R-:W-:-:S06]  /*08e0*/  IMAD.WIDE R52, R82, R59, c[0x0][0x1d0] ;  /* 0x0000740052347625 */ /* 0x000fcc00078e023b */
[----:B------:R-:W2:Y:S01]  /*08f0*/  LDG.E R52, [R52.64] ;  /* 0x0000000634347981 */ /* 0x000ea2000c1e1900 */
[----:B------:R-:W-:Y:S01]  /*0900*/  ISETP.NE.U32.AND P0, PT, RZ, c[0x0][0x180], PT ;  /* 0x00006000ff007a0c */ /* 0x000fe20003f05070 */
[C---:B------:R-:W-:Y:S02]  /*0910*/  IMAD R54, R82.reuse, c[0x0][0x168], RZ ;  /* 0x00005a0052367a24 */ /* 0x040fe400078e02ff */
[----:B------:R-:W-:Y:S01]  /*0920*/  IMAD.MOV.U32 R112, RZ, RZ, RZ ;  /* 0x000000ffff707224 */ /* 0x000fe200078e00ff */
[----:B------:R-:W-:Y:S01]  /*0930*/  ISETP.NE.AND.EX P0, PT, RZ, c[0x0][0x184], PT, P0 ;  /* 0x00006100ff007a0c */ /* 0x000fe20003f05300 */
[----:B------:R-:W-:Y:S01]  /*0940*/  IMAD.WIDE R58, R82, R59, c[0x0][0x1d8] ;  /* 0x00007600523a7625 */ /* 0x000fe200078e023b */
[----:B------:R-:W-:-:S04]  /*0950*/  SHF.R.S32.HI R55, RZ, 0x1f, R54 ;  /* 0x0000001fff377819 */ /* 0x000fc80000011436 */
[----:B------:R-:W-:Y:S01]  /*0960*/  LEA.HI R55, R55, R54, RZ, 0x3 ;  /* 0x0000003637377211 */ /* 0x000fe200078f18ff */
[----:B-----5:R0:W5:Y:S03]  /*0970*/  LDG.E R109, [R58.64] ;  /* 0x000000063a6d7981 */ /* 0x020166000c1e1900 */
[----:B------:R-:W-:-:S03]  /*0980*/  LEA.HI.SX32 R116, R55, R0, 0x1d ;  /* 0x0000000037747211 */ /* 0x000fc600078feaff */
[----:B------:R-:W-:-:S04]  /*0990*/  @P0 IMAD.MOV.U32 R61, RZ, RZ, 0x20 ;  /* 0x00000020ff3d0424 */ /* 0x000fc800078e00ff */
[----:B------:R-:W-:-:S05]  /*09a0*/  @P0 IMAD.WIDE.U32 R54, R116, R61, c[0x0][0x180] ;  /* 0x0000600074360625 */ /* 0x000fca00078e003d */
[----:B------:R-:W3:Y:S04]  /*09b0*/  @P0 LDG.E.128 R40, [R54.64] ;  /* 0x0000000636280981 */ /* 0x000ee8000c1e1d00 */
[----:B------:R0:W5:Y:S01]  /*09c0*/  @P0 LDG.E.128 R44, [R54.64+0x10] ;  /* 0x00001006362c0981 */ /* 0x000162000c1e1d00 */
[----:B--2---:R-:W-:-:S13]  /*09d0*/  ISETP.GE.AND P2, PT, R52, 0x1, PT ;  /* 0x000000013400780c */ /* 0x004fda0003f46270 */
[----:B------:R-:W-:Y:S01]  /*09e0*/  @P2 IADD3 R56, R52, -0x1, RZ ;  /* 0xffffffff34382810 */ /* 0x000fe20007ffe0ff */
[----:B------:R-:W-:-:S04]  /*09f0*/  @P2 IMAD.MOV.U32 R53, RZ, RZ, 0x10 ;  /* 0x00000010ff352424 */ /* 0x000fc800078e00ff */
[----:B------:R-:W-:-:S05]  /*0a00*/  @P2 IMAD R56, R56, c[0x0][0x168], RZ ;  /* 0x00005a0038382a24 */ /* 0x000fca00078e02ff */
[----:B------:R-:W-:-:S04]  /*0a10*/  @P2 SHF.R.S32.HI R57, RZ, 0x1f, R56 ;  /* 0x0000001fff392819 */ /* 0x000fc80000011438 */
[----:B------:R-:W-:-:S04]  /*0a20*/  @P2 LEA.HI R57, R57, R56, RZ, 0x3 ;  /* 0x0000003839392211 */ /* 0x000fc800078f18ff */
[----:B------:R-:W-:-:S05]  /*0a30*/  @P2 LEA.HI.SX32 R112, R57, R0, 0x1d ;  /* 0x0000000039702211 */ /* 0x000fca00078feaff */
[----:B------:R-:W-:-:S05]  /*0a40*/  @P2 IMAD.WIDE.U32 R56, R112, R53, c[0x0][0x170] ;  /* 0x00005c0070382625 */ /* 0x000fca00078e0035 */
[----:B------:R0:W5:Y:S01]  /*0a50*/  @P2 LDG.E.128 R48, [R56.64] ;  /* 0x0000000638302981 */ /* 0x000162000c1e1d00 */
[----:B------:R-:W-:Y:S01]  /*0a60*/  ISETP.GT.AND P3, PT, R52, RZ, PT ;  /* 0x000000ff3400720c */ /* 0x000fe20003f64270 */
[----:B------:R-:W-:Y:S01]  /*0a70*/  BSSY B0, `(.L_x_8825) ;  /* 0x000005f000007945 */ /* 0x000fe20003800000 */
[----:B------:R-:W-:-:S11]  /*0a80*/  SHF.R.S32.HI R113, RZ, 0x1f, R82 ;  /* 0x0000001fff717819 */ /* 0x000fd60000011452 */
[----:B------:R-:W-:-:S04]  /*0a90*/  @!P3 ISETP.NE.U32.AND P1, PT, RZ, c[0x0][0x180], PT ;  /* 0x00006000ff00ba0c */ /* 0x000fc80003f25070 */
[----:B------:R-:W-:Y:S01]  /*0aa0*/  @!P3 ISETP.NE.AND.EX P1, PT, RZ, c[0x0][0x184], PT, P1 ;  /* 0x00006100ff00ba0c */ /* 0x000fe20003f25310 */
[----:B------:R-:W-:-:S03]  /*0ab0*/  @!P3 IMAD.MOV.U32 R61, RZ, RZ, R87 ;  /* 0x000000ffff3db224 */ /* 0x000fc600078e0057 */
[----:B---3--:R-:W-:Y:S01]  /*0ac0*/  @!P3 FSEL R52, R40, RZ, P1 ;  /* 0x000000ff2834b208 */ /* 0x008fe20000800000 */
[----:B------:R-:W-:Y:S05]  /*0ad0*/  @!P3 BRA `(.L_x_8826) ;  /* 0x000005800000b947 */ /* 0x000fea0003800000 */
        /* <DEDUP_REMOVED lines=12> */
.L_x_8828:
[----:B------:R-:W-:Y:S02]  /*0ba0*/  IMAD.MOV.U32 R60, RZ, RZ, R88 ;  /* 0x000000ffff3c7224 */ /* 0x000fe400078e0058 */
.L_x_8829:
[----:B------:R-:W-:Y:S05]  /*0bb0*/  BSYNC B1 ;  /* 0x0000000000017941 */ /* 0x000fea0003800000 */
.L_x_8827:
        /* <DEDUP_REMOVED lines=16> */
.L_x_8833:
[----:B------:R-:W-:Y:S05]  /*0cc0*/  BSYNC B2 ;  /* 0x0000000000027941 */ /* 0x000fea0003800000 */
.L_x_8832:
        /* <DEDUP_REMOVED lines=44> */
.L_x_8831:
[----:B------:R-:W-:Y:S05]  /*0f90*/  BSYNC B1 ;  /* 0x0000000000017941 */ /* 0x000fea0003800000 */
.L_x_8830:
        /* <DEDUP_REMOVED lines=10> */
[----:B------:R-:W-:-:S04]  /*1040*/  FMUL.FTZ R52, R53, R52 ;  /* 0x0000003435347220 */ /* 0x000fc80000410000 */
[----:B------:R-:W-:Y:S02]  /*1050*/  @P0 FADD.FTZ R52, R40, R52 ;  /* 0x0000003428340221 */ /* 0x000fe40000010000 */
.L_x_8826:
[----:B0-----:R-:W-:Y:S05]  /*1060*/  BSYNC B0 ;  /* 0x0000000000007941 */ /* 0x001fea0003800000 */
.L_x_8825:
        /* <DEDUP_REMOVED lines=18> */
.L_x_8837:
[----:B------:R-:W-:Y:S02]  /*1190*/  MOV R62, R88 ;  /* 0x00000058003e7202 */ /* 0x000fe40000000f00 */
.L_x_8838:
[----:B------:R-:W-:Y:S05]  /*11a0*/  BSYNC B1 ;  /* 0x0000000000017941 */ /* 0x000fea0003800000 */
.L_x_8836:
        /* <DEDUP_REMOVED lines=16> */
.L_x_8842:
[----:B------:R-:W-:Y:S05]  /*12b0*/  BSYNC B2 ;  /* 0x0000000000027941 */ /* 0x000fea0003800000 */
.L_x_8841:
        /* <DEDUP_REMOVED lines=44> */
.L_x_8840:
[----:B------:R-:W-:Y:S05]  /*1580*/  BSYNC B1 ;  /* 0x0000000000017941 */ /* 0x000fea0003800000 */
.L_x_8839:
        /* <DEDUP_REMOVED lines=12> */
.L_x_8835:
[----:B------:R-:W-:Y:S05]  /*1650*/  BSYNC B0 ;  /* 0x0000000000007941 */ /* 0x000fea0003800000 */
.L_x_8834:
        /* <DEDUP_REMOVED lines=18> */
.L_x_8846:
[----:B------:R-:W-:Y:S02]  /*1780*/  IMAD.MOV.U32 R62, RZ, RZ, R88 ;  /* 0x000000ffff3e7224 */ /* 0x000fe400078e0058 */
.L_x_8847:
[----:B------:R-:W-:Y:S05]  /*1790*/  BSYNC B1 ;  /* 0x0000000000017941 */ /* 0x000fea0003800000 */
.L_x_8845:
        /* <DEDUP_REMOVED lines=16> */
.L_x_8851:
[----:B------:R-:W-:Y:S05]  /*18a0*/  BSYNC B2 ;  /* 0x0000000000027941 */ /* 0x000fea0003800000 */
.L_x_8850:
        /* <DEDUP_REMOVED lines=44> */
.L_x_8849:
[----:B------:R-:W-:Y:S05]  /*1b70*/  BSYNC B1 ;  /* 0x0000000000017941 */ /* 0x000fea0003800000 */
.L_x_8848:
        /* <DEDUP_REMOVED lines=12> */
.L_x_8844:
[----:B------:R-:W-:Y:S05]  /*1c40*/  BSYNC B0 ;  /* 0x0000000000007941 */ /* 0x000fea0003800000 */
.L_x_8843:
        /* <DEDUP_REMOVED lines=18> */
.L_x_8855:
[----:B------:R-:W-:Y:S02]  /*1d70*/  IMAD.MOV.U32 R64, RZ, RZ, R88 ;  /* 0x000000ffff407224 */ /* 0x000fe400078e0058 */
.L_x_8856:
[----:B------:R-:W-:Y:S05]  /*1d80*/  BSYNC B1 ;  /* 0x0000000000017941 */ /* 0x000fea0003800000 */
.L_x_8854:
        /* <DEDUP_REMOVED lines=16> */
.L_x_8860:
[----:B------:R-:W-:Y:S05]  /*1e90*/  BSYNC B2 ;  /* 0x0000000000027941 */ /* 0x000fea0003800000 */
.L_x_8859:
        /* <DEDUP_REMOVED lines=44> */
.L_x_8858:
[----:B------:R-:W-:Y:S05]  /*2160*/  BSYNC B1 ;  /* 0x0000000000017941 */ /* 0x000fea0003800000 */
.L_x_8857:
        /* <DEDUP_REMOVED lines=12> */
.L_x_8853:
[----:B------:R-:W-:Y:S05]  /*2230*/  BSYNC B0 ;  /* 0x0000000000007941 */ /* 0x000fea0003800000 */
.L_x_8852:
        /* <DEDUP_REMOVED lines=18> */
.L_x_8864:
[----:B------:R-:W-:Y:S02]  /*2360*/  IMAD.MOV.U32 R64, RZ, RZ, R88 ;  /* 0x000000ffff407224 */ /* 0x000fe400078e0058 */
.L_x_8865:
[----:B------:R-:W-:Y:S05]  /*2370*/  BSYNC B1 ;  /* 0x0000000000017941 */ /* 0x000fea0003800000 */
.L_x_8863:
        /* <DEDUP_REMOVED lines=16> */
.L_x_8869:
[----:B------:R-:W-:Y:S05]  /*2480*/  BSYNC B2 ;  /* 0x0000000000027941 */ /* 0x000fea0003800000 */
.L_x_8868:
        /* <DEDUP_REMOVED lines=44> */
.L_x_8867:
[----:B------:R-:W-:Y:S05]  /*2750*/  BSYNC B1 ;  /* 0x0000000000017941 */ /* 0x000fea0003800000 */
.L_x_8866:
[----:B------:R-:W0:Y:S01]  /*2760*/  I2F.U32 R56, R64 ;  /* 0x0000004000387306 */ /* 0x000e220000201000 */
[----:B------:R-:W-:Y:S01]  /*2770*/  PRMT R57, RZ, 0x5410, R50 ;  /* 0x00005410ff397816 */ /* 0x000fe20000000032 */
        /* <DEDUP_REMOVED lines=10> */
.L_x_8862:
[----:B------:R-:W-:Y:S05]  /*2820*/  BSYNC B0 ;  /* 0x0000000000007941 */ /* 0x000fea0003800000 */
.L_x_8861:
        /* <DEDUP_REMOVED lines=18> */
.L_x_8873:
[----:B------:R-:W-:Y:S02]  /*2950*/  IMAD.MOV.U32 R66, RZ, RZ, R88 ;  /* 0x000000ffff427224 */ /* 0x000fe400078e0058 */
.L_x_8874:
[----:B------:R-:W-:Y:S05]  /*2960*/  BSYNC B1 ;  /* 0x0000000000017941 */ /* 0x000fea0003800000 */
.L_x_8872:
        /* <DEDUP_REMOVED lines=16> */
.L_x_8878:
[----:B------:R-:W-:Y:S05]  /*2a70*/  BSYNC B2 ;  /* 0x0000000000027941 */ /* 0x000fea0003800000 */
.L_x_8877:
        /* <DEDUP_REMOVED lines=44> */
.L_x_8876:
[----:B------:R-:W-:Y:S05]  /*2d40*/  BSYNC B1 ;  /* 0x0000000000017941 */ /* 0x000fea0003800000 */
.L_x_8875:
[----:B------:R-:W0:Y:S01]  /*2d50*/  I2F.U32 R57, R66 ;  /* 0x0000004200397306 */ /* 0x000e220000201000 */
[----:B------:R-:W-:Y:S01]  /*2d60*/  HFMA2.MMA R60, -RZ, RZ, 0.1171875, 0 ;  /* 0x2f800000ff3c7435 */ /* 0x000fe200000001ff */
[----:B------:R-:W-:-:S05]  /*2d70*/  PRMT R58, RZ, 0x7610, R50 ;  /* 0x00007610ff3a7816 */ /* 0x000fca0000000032 */
        /* <DEDUP_REMOVED lines=9> */
.L_x_8871:
[----:B------:R-:W-:Y:S05]  /*2e10*/  BSYNC B0 ;  /* 0x0000000000007941 */ /* 0x000fea0003800000 */
.L_x_8870:
        /* <DEDUP_REMOVED lines=18> */
.L_x_8882:
[----:B------:R-:W-:Y:S02]  /*2f40*/  MOV R66, R88 ;  /* 0x0000005800427202 */ /* 0x000fe40000000f00 */
.L_x_8883:
[----:B------:R-:W-:Y:S05]  /*2f50*/  BSYNC B1 ;  /* 0x0000000000017941 */ /* 0x000fea0003800000 */
.L_x_8881:
        /* <DEDUP_REMOVED lines=16> */
.L_x_8887:
[----:B------:R-:W-:Y:S05]  /*3060*/  BSYNC B2 ;  /* 0x0000000000027941 */ /* 0x000fea0003800000 */
.L_x_8886:
        /* <DEDUP_REMOVED lines=44> */
.L_x_8885:
[----:B------:R-:W-:Y:S05]  /*3330*/  BSYNC B1 ;  /* 0x0000000000017941 */ /* 0x000fea0003800000 */
.L_x_8884:
        /* <DEDUP_REMOVED lines=12> */
.L_x_8880:
[----:B------:R-:W-:Y:S05]  /*3400*/  BSYNC B0 ;  /* 0x0000000000007941 */ /* 0x000fea0003800000 */
.L_x_8879:
        /* <DEDUP_REMOVED lines=18> */
.L_x_8891:
[----:B------:R-:W-:Y:S02]  /*3530*/  IMAD.MOV.U32 R68, RZ, RZ, R88 ;  /* 0x000000ffff447224 */ /* 0x000fe400078e0058 */
.L_x_8892:
[----:B------:R-:W-:Y:S05]  /*3540*/  BSYNC B1 ;  /* 0x0000000000017941 */ /* 0x000fea0003800000 */
.L_x_8890:
        /* <DEDUP_REMOVED lines=16> */
.L_x_8896:
[----:B------:R-:W-:Y:S05]  /*3650*/  BSYNC B2 ;  /* 0x0000000000027941 */ /* 0x000fea0003800000 */
.L_x_8895:
        /* <DEDUP_REMOVED lines=44> */
.L_x_8894:
[----:B------:R-:W-:Y:S05]  /*3920*/  BSYNC B1 ;  /* 0x0000000000017941 */ /* 0x000fea0003800000 */
.L_x_8893:
        /* <DEDUP_REMOVED lines=12> */
.L_x_8889:
[----:B------:R-:W-:Y:S05]  /*39f0*/  BSYNC B0 ;  /* 0x0000000000007941 */ /* 0x000fea0003800000 */
.L_x_8888:
[----:B------:R-:W-:Y:S01]  /*3a00*/  HFMA2.MMA R115, -RZ, RZ, 0, 1.9073486328125e-06 ;  /* 0x00000020ff737435 */ /* 0x000fe200000001ff */
[----:B------:R-:W-:Y:S01]  /*3a10*/  IADD3 R92, R116, 0x80, RZ ;  /* 0x00000080745c7810 */ /* 0x000fe20007ffe0ff */
[----:B------:R-:W-:Y:S01]  /*3a20*/  BSSY B0, `(.L_x_8897) ;  /* 0x000001c000007945 */ /* 0x000fe20003800000 */
[----:B------:R-:W-:Y:S01]  /*3a30*/  IADD3 R87, R112, 0x80, RZ ;  /* 0x0000008070577810 */ /* 0x000fe20007ffe0ff */
[----:B------:R-:W-:-:S06]  /*3a40*/  @P2 IMAD.MOV.U32 R70, RZ, RZ, 0x10 ;  /* 0x00000010ff462424 */ /* 0x000fcc00078e00ff */
[----:B------:R-:W-:-:S04]  /*3a50*/  IMAD.WIDE.U32 R60, R116, R115, c[0x0][0x188] ;  /* 0x00006200743c7625 */ /* 0x000fc800078e0073 */
[----:B------:R-:W-:Y:S01]  /*3a60*/  @P0 IMAD.WIDE.U32 R62, R92, R115, c[0x0][0x180] ;  /* 0x000060005c3e0625 */ /* 0x000fe200078e0073 */
        /* <DEDUP_REMOVED lines=23> */
.L_x_8898:
[----:B------:R-:W-:Y:S05]  /*3be0*/  BSYNC B0 ;  /* 0x0000000000007941 */ /* 0x000fea0003800000 */
.L_x_8897:
        /* <DEDUP_REMOVED lines=22> */
.L_x_8902:
[----:B------:R-:W-:Y:S02]  /*3d50*/  IMAD.MOV.U32 R68, RZ, RZ, R88 ;  /* 0x000000ffff447224 */ /* 0x000fe400078e0058 */
.L_x_8903:
[----:B------:R-:W-:Y:S05]  /*3d60*/  BSYNC B1 ;  /* 0x0000000000017941 */ /* 0x000fea0003800000 */
.L_x_8901:
        /* <DEDUP_REMOVED lines=16> */
.L_x_8907:
[----:B------:R-:W-:Y:S05]  /*3e70*/  BSYNC B2 ;  /* 0x0000000000027941 */ /* 0x000fea0003800000 */
.L_x_8906:
        /* <DEDUP_REMOVED lines=44> */
.L_x_8905:
[----:B------:R-:W-:Y:S05]  /*4140*/  BSYNC B1 ;  /* 0x0000000000017941 */ /* 0x000fea0003800000 */
.L_x_8904:
        /* <DEDUP_REMOVED lines=10> */
[----:B------:R-:W-:-:S04]  /*41f0*/  FMUL.FTZ R60, R60, R61 ;  /* 0x0000003d3c3c7220 */ /* 0x000fc80000410000 */
[----:B------:R-:W-:Y:S02]  /*4200*/  @P0 FADD.FTZ R60, R40, R60 ;  /* 0x0000003c283c0221 */ /* 0x000fe40000010000 */
.L_x_8900:
[----:B0-----:R-:W-:Y:S05]  /*4210*/  BSYNC B0 ;  /* 0x0000000000007941 */ /* 0x001fea0003800000 */
.L_x_8899:
        /* <DEDUP_REMOVED lines=18> */
.L_x_8911:
[----:B------:R-:W-:Y:S02]  /*4340*/  MOV R70, R88 ;  /* 0x0000005800467202 */ /* 0x000fe40000000f00 */
.L_x_8912:
[----:B------:R-:W-:Y:S05]  /*4350*/  BSYNC B1 ;  /* 0x0000000000017941 */ /* 0x000fea0003800000 */
.L_x_8910:
        /* <DEDUP_REMOVED lines=16> */
.L_x_8916:
[----:B------:R-:W-:Y:S05]  /*4460*/  BSYNC B2 ;  /* 0x0000000000027941 */ /* 0x000fea0003800000 */
.L_x_8915:
        /* <DEDUP_REMOVED lines=44> */
.L_x_8914:
[----:B------:R-:W-:Y:S05]  /*4730*/  BSYNC B1 ;  /* 0x0000000000017941 */ /* 0x000fea0003800000 */
.L_x_8913:
        /* <DEDUP_REMOVED lines=12> */
.L_x_8909:
[----:B------:R-:W-:Y:S05]  /*4800*/  BSYNC B0 ;  /* 0x0000000000007941 */ /* 0x000fea0003800000 */
.L_x_8908:
        /* <DEDUP_REMOVED lines=18> */
.L_x_8920:
[----:B------:R-:W-:Y:S02]  /*4930*/  IMAD.MOV.U32 R70, RZ, RZ, R88 ;  /* 0x000000ffff467224 */ /* 0x000fe400078e0058 */
.L_x_8921:
[----:B------:R-:W-:Y:S05]  /*4940*/  BSYNC B1 ;  /* 0x0000000000017941 */ /* 0x000fea0003800000 */
.L_x_8919:
        /* <DEDUP_REMOVED lines=16> */
.L_x_8925:
[----:B------:R-:W-:Y:S05]  /*4a50*/  BSYNC B2 ;  /* 0x0000000000027941 */ /* 0x000fea0003800000 */
.L_x_8924:
        /* <DEDUP_REMOVED lines=44> */
.L_x_8923:
[----:B------:R-:W-:Y:S05]  /*4d20*/  BSYNC B1 ;  /* 0x0000000000017941 */ /* 0x000fea0003800000 */
.L_x_8922:
        /* <DEDUP_REMOVED lines=12> */
.L_x_8918:
[----:B------:R-:W-:Y:S05]  /*4df0*/  BSYNC B0 ;  /* 0x0000000000007941 */ /* 0x000fea0003800000 */
.L_x_8917:
        /* <DEDUP_REMOVED lines=18> */
.L_x_8929:
[----:B------:R-:W-:Y:S02]  /*4f20*/  IMAD.MOV.U32 R72, RZ, RZ, R88 ;  /* 0x000000ffff487224 */ /* 0x000fe400078e0058 */
.L_x_8930:
[----:B------:R-:W-:Y:S05]  /*4f30*/  BSYNC B1 ;  /* 0x0000000000017941 */ /* 0x000fea0003800000 */
.L_x_8928:
        /* <DEDUP_REMOVED lines=16> */
.L_x_8934:
[----:B------:R-:W-:Y:S05]  /*5040*/  BSYNC B2 ;  /* 0x0000000000027941 */ /* 0x000fea0003800000 */
.L_x_8933:
        /* <DEDUP_REMOVED lines=44> */
.L_x_8932:
[----:B------:R-:W-:Y:S05]  /*5310*/  BSYNC B1 ;  /* 0x0000000000017941 */ /* 0x000fea0003800000 */
.L_x_8931:
        /* <DEDUP_REMOVED lines=12> */
.L_x_8927:
[----:B------:R-:W-:Y:S05]  /*53e0*/  BSYNC B0 ;  /* 0x0000000000007941 */ /* 0x000fea0003800000 */
.L_x_8926:
        /* <DEDUP_REMOVED lines=18> */
.L_x_8938:
[----:B------:R-:W-:Y:S02]  /*5510*/  IMAD.MOV.U32 R72, RZ, RZ, R88 ;  /* 0x000000ffff487224 */ /* 0x000fe400078e0058 */
.L_x_8939:
[----:B------:R-:W-:Y:S05]  /*5520*/  BSYNC B1 ;  /* 0x0000000000017941 */ /* 0x000fea0003800000 */
.L_x_8937:
        /* <DEDUP_REMOVED lines=16> */
.L_x_8943:
[----:B------:R-:W-:Y:S05]  /*5630*/  BSYNC B2 ;  /* 0x0000000000027941 */ /* 0x000fea0003800000 */
.L_x_8942:
        /* <DEDUP_REMOVED lines=44> */
.L_x_8941:
[----:B------:R-:W-:Y:S05]  /*5900*/  BSYNC B1 ;  /* 0x0000000000017941 */ /* 0x000fea0003800000 */
.L_x_8940:
[----:B------:R-:W0:Y:S01]  /*5910*/  I2F.U32 R64, R72 ;  /* 0x0000004800407306 */ /* 0x000e220000201000 */
[----:B------:R-:W-:Y:S01]  /*5920*/  PRMT R67, RZ, 0x5410, R50 ;  /* 0x00005410ff437816 */ /* 0x000fe20000000032 */
        /* <DEDUP_REMOVED lines=10> */
.L_x_8936:
[----:B------:R-:W-:Y:S05]  /*59d0*/  BSYNC B0 ;  /* 0x0000000000007941 */ /* 0x000fea0003800000 */
.L_x_8935:
        /* <DEDUP_REMOVED lines=18> */
.L_x_8947:
[----:B------:R-:W-:Y:S02]  /*5b00*/  IMAD.MOV.U32 R74, RZ, RZ, R88 ;  /* 0x000000ffff4a7224 */ /* 0x000fe400078e0058 */
.L_x_8948:
[----:B------:R-:W-:Y:S05]  /*5b10*/  BSYNC B1 ;  /* 0x0000000000017941 */ /* 0x000fea0003800000 */
.L_x_8946:
        /* <DEDUP_REMOVED lines=16> */
.L_x_8952:
[----:B------:R-:W-:Y:S05]  /*5c20*/  BSYNC B2 ;  /* 0x0000000000027941 */ /* 0x000fea0003800000 */
.L_x_8951:
        /* <DEDUP_REMOVED lines=44> */
.L_x_8950:
[----:B------:R-:W-:Y:S05]  /*5ef0*/  BSYNC B1 ;  /* 0x0000000000017941 */ /* 0x000fea0003800000 */
.L_x_8949:
[----:B------:R-:W0:Y:S01]  /*5f00*/  I2F.U32 R65, R74 ;  /* 0x0000004a00417306 */ /* 0x000e220000201000 */
[----:B------:R-:W-:Y:S01]  /*5f10*/  HFMA2.MMA R66, -RZ, RZ, 0.1171875, 0 ;  /* 0x2f800000ff427435 */ /* 0x000fe200000001ff */
[----:B------:R-:W-:-:S05]  /*5f20*/  PRMT R68, RZ, 0x7610, R50 ;  /* 0x00007610ff447816 */ /* 0x000fca0000000032 */
        /* <DEDUP_REMOVED lines=9> */
.L_x_8945:
[----:B------:R-:W-:Y:S05]  /*5fc0*/  BSYNC B0 ;  /* 0x0000000000007941 */ /* 0x000fea0003800000 */
.L_x_8944:
        /* <DEDUP_REMOVED lines=18> */
.L_x_8956:
[----:B------:R-:W-:Y:S02]  /*60f0*/  MOV R74, R88 ;  /* 0x00000058004a7202 */ /* 0x000fe40000000f00 */
.L_x_8957:
[----:B------:R-:W-:Y:S05]  /*6100*/  BSYNC B1 ;  /* 0x0000000000017941 */ /* 0x000fea0003800000 */
.L_x_8955:
        /* <DEDUP_REMOVED lines=16> */
.L_x_8961:
[----:B------:R-:W-:Y:S05]  /*6210*/  BSYNC B2 ;  /* 0x0000000000027941 */ /* 0x000fea0003800000 */
.L_x_8960:
        /* <DEDUP_REMOVED lines=44> */
.L_x_8959:
[----:B------:R-:W-:Y:S05]  /*64e0*/  BSYNC B1 ;  /* 0x0000000000017941 */ /* 0x000fea0003800000 */
.L_x_8958:
        /* <DEDUP_REMOVED lines=12> */
.L_x_8954:
[----:B------:R-:W-:Y:S05]  /*65b0*/  BSYNC B0 ;  /* 0x0000000000007941 */ /* 0x000fea0003800000 */
.L_x_8953:
        /* <DEDUP_REMOVED lines=18> */
.L_x_8965:
[----:B------:R-:W-:Y:S02]  /*66e0*/  IMAD.MOV.U32 R93, RZ, RZ, R88 ;  /* 0x000000ffff5d7224 */ /* 0x000fe400078e0058 */
.L_x_8966:
[----:B------:R-:W-:Y:S05]  /*66f0*/  BSYNC B1 ;  /* 0x0000000000017941 */ /* 0x000fea0003800000 */
.L_x_8964:
        /* <DEDUP_REMOVED lines=16> */
.L_x_8970:
[----:B------:R-:W-:Y:S05]  /*6800*/  BSYNC B2 ;  /* 0x0000000000027941 */ /* 0x000fea0003800000 */
.L_x_8969:
        /* <DEDUP_REMOVED lines=44> */
.L_x_8968:
[----:B------:R-:W-:Y:S05]  /*6ad0*/  BSYNC B1 ;  /* 0x0000000000017941 */ /* 0x000fea0003800000 */
.L_x_8967:
        /* <DEDUP_REMOVED lines=12> */
.L_x_8963:
[----:B------:R-:W-:Y:S05]  /*6ba0*/  BSYNC B0 ;  /* 0x0000000000007941 */ /* 0x000fea0003800000 */
.L_x_8962:
        /* <DEDUP_REMOVED lines=10> */
[----:B------:R-:W-:-:S02]  /*6c50*/  LOP3.LUT R68, R108, 0xffff, RZ, 0xc0, !PT ;  /* 0x0000ffff6c447812 */ /* 0x000fc400078ec0ff */
[----:B------:R-:W-:Y:S02]  /*6c60*/  PRMT R71, R106, 0x7104, RZ ;  /* 0x000071046a477816 */ /* 0x000fe400000000ff */
[----:B------:R-:W-:Y:S02]  /*6c70*/  LOP3.LUT R69, R69, 0xff0000, RZ, 0xc0, !PT ;  /* 0x00ff000045457812 */ /* 0x000fe400078ec0ff */
[----:B------:R-:W-:Y:S02]  /*6c80*/  LOP3.LUT R72, R104, 0xff, RZ, 0xc0, !PT ;  /* 0x000000ff68487812 */ /* 0x000fe400078ec0ff */
[----:B------:R-:W-:Y:S02]  /*6c90*/  PRMT R68, R69, 0x4210, R68 ;  /* 0x0000421045447816 */ /* 0x000fe40000000044 */
[----:B------:R-:W-:Y:S01]  /*6ca0*/  LOP3.LUT R70, R103, 0xff, RZ, 0xc0, !PT ;  /* 0x000000ff67467812 */ /* 0x000fe200078ec0ff */
[----:B------:R-:W-:Y:S01]  /*6cb0*/  IMAD.WIDE.U32 R72, R72, 0x1000000, RZ ;  /* 0x0100000048487825 */ /* 0x000fe200078e00ff */
[----:B------:R-:W-:-:S02]  /*6cc0*/  LOP3.LUT R69, R102, 0xff, RZ, 0xc0, !PT ;  /* 0x000000ff66457812 */ /* 0x000fc400078ec0ff */
        /* <DEDUP_REMOVED lines=11> */
.L_x_8972:
[----:B------:R-:W-:Y:S05]  /*6d80*/  BSYNC B0 ;  /* 0x0000000000007941 */ /* 0x000fea0003800000 */
.L_x_8971:
        /* <DEDUP_REMOVED lines=22> */
.L_x_8976:
[----:B------:R-:W-:Y:S02]  /*6ef0*/  IMAD.MOV.U32 R87, RZ, RZ, R88 ;  /* 0x000000ffff577224 */ /* 0x000fe400078e0058 */
.L_x_8977:
[----:B------:R-:W-:Y:S05]  /*6f00*/  BSYNC B1 ;  /* 0x0000000000017941 */ /* 0x000fea0003800000 */
.L_x_8975:
        /* <DEDUP_REMOVED lines=16> */
.L_x_8981:
[----:B------:R-:W-:Y:S05]  /*7010*/  BSYNC B2 ;  /* 0x0000000000027941 */ /* 0x000fea0003800000 */
.L_x_8980:
        /* <DEDUP_REMOVED lines=44> */
.L_x_8979:
[----:B------:R-:W-:Y:S05]  /*72e0*/  BSYNC B1 ;  /* 0x0000000000017941 */ /* 0x000fea0003800000 */
.L_x_8978:
        /* <DEDUP_REMOVED lines=12> */
.L_x_8974:
[----:B0-----:R-:W-:Y:S05]  /*73b0*/  BSYNC B0 ;  /* 0x0000000000007941 */ /* 0x001fea0003800000 */
.L_x_8973:
        /* <DEDUP_REMOVED lines=18> */
.L_x_8985:
[----:B------:R-:W-:Y:S02]  /*74e0*/  IMAD.MOV.U32 R87, RZ, RZ, R88 ;  /* 0x000000ffff577224 */ /* 0x000fe400078e0058 */
.L_x_8986:
[----:B------:R-:W-:Y:S05]  /*74f0*/  BSYNC B1 ;  /* 0x0000000000017941 */ /* 0x000fea0003800000 */
.L_x_8984:
        /* <DEDUP_REMOVED lines=16> */
.L_x_8990:
[----:B------:R-:W-:Y:S05]  /*7600*/  BSYNC B2 ;  /* 0x0000000000027941 */ /* 0x000fea0003800000 */
.L_x_8989:
        /* <DEDUP_REMOVED lines=44> */
.L_x_8988:
[----:B------:R-:W-:Y:S05]  /*78d0*/  BSYNC B1 ;  /* 0x0000000000017941 */ /* 0x000fea0003800000 */
.L_x_8987:
        /* <DEDUP_REMOVED lines=12> */
.L_x_8983:
[----:B------:R-:W-:Y:S05]  /*79a0*/  BSYNC B0 ;  /* 0x0000000000007941 */ /* 0x000fea0003800000 */
.L_x_8982:
        /* <DEDUP_REMOVED lines=18> */
.L_x_8994:
[----:B------:R-:W-:Y:S02]  /*7ad0*/  IMAD.MOV.U32 R87, RZ, RZ, R88 ;  /* 0x000000ffff577224 */ /* 0x000fe400078e0058 */
.L_x_8995:
[----:B------:R-:W-:Y:S05]  /*7ae0*/  BSYNC B1 ;  /* 0x0000000000017941 */ /* 0x000fea0003800000 */
.L_x_8993:
        /* <DEDUP_REMOVED lines=16> */
.L_x_8999:
[----:B------:R-:W-:Y:S05]  /*7bf0*/  BSYNC B2 ;  /* 0x0000000000027941 */ /* 0x000fea0003800000 */
.L_x_8998:
        /* <DEDUP_REMOVED lines=44> */
.L_x_8997:
[----:B------:R-:W-:Y:S05]  /*7ec0*/  BSYNC B1 ;  /* 0x0000000000017941 */ /* 0x000fea0003800000 */
.L_x_8996:
        /* <DEDUP_REMOVED lines=12> */
.L_x_8992:
[----:B------:R-:W-:Y:S05]  /*7f90*/  BSYNC B0 ;  /* 0x0000000000007941 */ /* 0x000fea0003800000 */
.L_x_8991:
        /* <DEDUP_REMOVED lines=18> */
.L_x_9003:
[----:B------:R-:W-:Y:S02]  /*80c0*/  IMAD.MOV.U32 R87, RZ, RZ, R88 ;  /* 0x000000ffff577224 */ /* 0x000fe400078e0058 */
.L_x_9004:
[----:B------:R-:W-:Y:S05]  /*80d0*/  BSYNC B1 ;  /* 0x0000000000017941 */ /* 0x000fea0003800000 */
.L_x_9002:
        /* <DEDUP_REMOVED lines=16> */
.L_x_9008:
[----:B------:R-:W-:Y:S05]  /*81e0*/  BSYNC B2 ;  /* 0x0000000000027941 */ /* 0x000fea0003800000 */
.L_x_9007:
        /* <DEDUP_REMOVED lines=44> */
.L_x_9006:
[----:B------:R-:W-:Y:S05]  /*84b0*/  BSYNC B1 ;  /* 0x0000000000017941 */ /* 0x000fea0003800000 */
.L_x_9005:
        /* <DEDUP_REMOVED lines=12> */
.L_x_9001:
[----:B------:R-:W-:Y:S05]  /*8580*/  BSYNC B0 ;  /* 0x0000000000007941 */ /* 0x000fea0003800000 */
.L_x_9000:
        /* <DEDUP_REMOVED lines=18> */
.L_x_9012:
[----:B------:R-:W-:Y:S02]  /*86b0*/  MOV R87, R88 ;  /* 0x0000005800577202 */ /* 0x000fe40000000f00 */
.L_x_9013:
[----:B------:R-:W-:Y:S05]  /*86c0*/  BSYNC B1 ;  /* 0x0000000000017941 */ /* 0x000fea0003800000 */
.L_x_9011:
        /* <DEDUP_REMOVED lines=16> */
.L_x_9017:
[----:B------:R-:W-:Y:S05]  /*87d0*/  BSYNC B2 ;  /* 0x0000000000027941 */ /* 0x000fea0003800000 */
.L_x_9016:
        /* <DEDUP_REMOVED lines=44> */
.L_x_9015:
[----:B------:R-:W-:Y:S05]  /*8aa0*/  BSYNC B1 ;  /* 0x0000000000017941 */ /* 0x000fea0003800000 */
.L_x_9014:
        /* <DEDUP_REMOVED lines=12> */
.L_x_9010:
[----:B------:R-:W-:Y:S05]  /*8b70*/  BSYNC B0 ;  /* 0x0000000000007941 */ /* 0x000fea0003800000 */
.L_x_9009:
        /* <DEDUP_REMOVED lines=18> */
.L_x_9021:
[----:B------:R-:W-:Y:S02]  /*8ca0*/  IMAD.MOV.U32 R87, RZ, RZ, R88 ;  /* 0x000000ffff577224 */ /* 0x000fe400078e0058 */
.L_x_9022:
[----:B------:R-:W-:Y:S05]  /*8cb0*/  BSYNC B1 ;  /* 0x0000000000017941 */ /* 0x000fea0003800000 */
.L_x_9020:
        /* <DEDUP_REMOVED lines=16> */
.L_x_9026:
[----:B------:R-:W-:Y:S05]  /*8dc0*/  BSYNC B2 ;  /* 0x0000000000027941 */ /* 0x000fea0003800000 */
.L_x_9025:
        /* <DEDUP_REMOVED lines=44> */
.L_x_9024:
[----:B------:R-:W-:Y:S05]  /*9090*/  BSYNC B1 ;  /* 0x0000000000017941 */ /* 0x000fea0003800000 */
.L_x_9023:
[----:B------:R0:W1:Y:S01]  /*90a0*/  I2F.U32 R73, R87 ;  /* 0x0000005700497306 */ /* 0x0000620000201000 */
[----:B------:R-:W-:Y:S01]  /*90b0*/  IMAD.MOV.U32 R74, RZ, RZ, 0x2f800000 ;  /* 0x2f800000ff4a7424 */ /* 0x000fe200078e00ff */
[----:B0-----:R-:W-:-:S03]  /*90c0*/  PRMT R87, RZ, 0x7610, R50 ;  /* 0x00007610ff577816 */ /* 0x001fc60000000032 */
[----:B-1----:R-:W-:Y:S02]  /*90d0*/  FFMA.FTZ R73, R73, R74, 1.1641532182693481445e-10 ;  /* 0x2f00000049497423 */ /* 0x002fe4000001004a */
[----:B------:R-:W-:-:S03]  /*90e0*/  FMUL.FTZ R74, R87, c[0x0][0x1ec] ;  /* 0x00007b00574a7a20 */ /* 0x000fc60000410000 */
[----:B------:R-:W-:Y:S01]  /*90f0*/  FSETP.GTU.FTZ.AND P1, PT, R73, c[0x0][0x1e4], PT ;  /* 0x0000790049007a0b */ /* 0x000fe20003f3c000 */
[----:B------:R-:W-:-:S03]  /*9100*/  FMUL.FTZ R74, R74, c[0x0][0x1e8] ;  /* 0x00007a004a4a7a20 */ /* 0x000fc60000410000 */
[----:B------:R-:W-:Y:S02]  /*9110*/  SEL R106, RZ, 0x1, P1 ;  /* 0x00000001ff6a7807 */ /* 0x000fe40000800000 */
[----:B------:R-:W-:Y:S02]  /*9120*/  FSEL R73, R74, RZ, !P1 ;  /* 0x000000ff4a497208 */ /* 0x000fe40004800000 */
[----:B------:R-:W-:-:S05]  /*9130*/  PRMT R74, RZ, 0x7610, R18 ;  /* 0x00007610ff4a7816 */ /* 0x000fca0000000012 */
[----:B------:R-:W-:-:S04]  /*9140*/  FMUL.FTZ R73, R73, R74 ;  /* 0x0000004a49497220 */ /* 0x000fc80000410000 */
[----:B------:R-:W-:Y:S02]  /*9150*/  @P0 FADD.FTZ R73, R45, R73 ;  /* 0x000000492d490221 */ /* 0x000fe40000010000 */
.L_x_9019:
[----:B------:R-:W-:Y:S05]  /*9160*/  BSYNC B0 ;  /* 0x0000000000007941 */ /* 0x000fea0003800000 */
.L_x_9018:
        /* <DEDUP_REMOVED lines=18> */
.L_x_9030:
[----:B------:R-:W-:Y:S02]  /*9290*/  IMAD.MOV.U32 R87, RZ, RZ, R88 ;  /* 0x000000ffff577224 */ /* 0x000fe400078e0058 */
.L_x_9031:
[----:B------:R-:W-:Y:S05]  /*92a0*/  BSYNC B1 ;  /* 0x0000000000017941 */ /* 0x000fea0003800000 */
.L_x_9029:
        /* <DEDUP_REMOVED lines=16> */
.L_x_9035:
[----:B------:R-:W-:Y:S05]  /*93b0*/  BSYNC B2 ;  /* 0x0000000000027941 */ /* 0x000fea0003800000 */
.L_x_9034:
        /* <DEDUP_REMOVED lines=44> */
.L_x_9033:
[----:B------:R-:W-:Y:S05]  /*9680*/  BSYNC B1 ;  /* 0x0000000000017941 */ /* 0x000fea0003800000 */
.L_x_9032:
        /* <DEDUP_REMOVED lines=12> */
.L_x_9028:
[----:B------:R-:W-:Y:S05]  /*9750*/  BSYNC B0 ;  /* 0x0000000000007941 */ /* 0x000fea0003800000 */
.L_x_9027:
        /* <DEDUP_REMOVED lines=18> */
.L_x_9039:
[----:B------:R-:W-:Y:S02]  /*9880*/  IMAD.MOV.U32 R108, RZ, RZ, R88 ;  /* 0x000000ffff6c7224 */ /* 0x000fe400078e0058 */
.L_x_9040:
[----:B------:R-:W-:Y:S05]  /*9890*/  BSYNC B1 ;  /* 0x0000000000017941 */ /* 0x000fea0003800000 */
.L_x_9038:
        /* <DEDUP_REMOVED lines=16> */
.L_x_9044:
[----:B------:R-:W-:Y:S05]  /*99a0*/  BSYNC B2 ;  /* 0x0000000000027941 */ /* 0x000fea0003800000 */
.L_x_9043:
        /* <DEDUP_REMOVED lines=44> */
.L_x_9042:
[----:B------:R-:W-:Y:S05]  /*9c70*/  BSYNC B1 ;  /* 0x0000000000017941 */ /* 0x000fea0003800000 */
.L_x_9041:
[----:B------:R-:W0:Y:S01]  /*9c80*/  I2F.U32 R75, R108 ;  /* 0x0000006c004b7306 */ /* 0x000e220000201000 */
[----:B------:R-:W-:Y:S01]  /*9c90*/  PRMT R93, RZ, 0x7610, R51 ;  /* 0x00007610ff5d7816 */ /* 0x000fe20000000033 */
        /* <DEDUP_REMOVED lines=11> */
.L_x_9037:
[----:B------:R-:W-:Y:S05]  /*9d50*/  BSYNC B0 ;  /* 0x0000000000007941 */ /* 0x000fea0003800000 */
.L_x_9036:
[----:B------:R-:W-:Y:S01]  /*9d60*/  FADD.FTZ R92, RZ, R52 ;  /* 0x00000034ff5c7221 */ /* 0x000fe20000010000 */
[----:B------:R-:W0:Y:S01]  /*9d70*/  S2R R114, SR_TID.X ;  /* 0x0000000000727919 */ /* 0x000e220000002100 */
[----:B------:R-:W-:Y:S01]  /*9d80*/  BSSY B0, `(.L_x_9045) ;  /* 0x0000033000007945 */ /* 0x000fe20003800000 */
[----:B------:R-:W-:Y:S01]  /*9d90*/  LOP3.LUT P1, RZ, R83, 0xff, RZ, 0xc0, !PT ;  /* 0x000000ff53ff7812 */ /* 0x000fe2000782c0ff */
[----:B------:R-:W-:-:S04]  /*9da0*/  FADD.FTZ R93, R92, R53 ;  /* 0x000000355c5d7221 */ /* 0x000fc80000010000 */
[----:B------:R-:W-:-:S04]  /*9db0*/  FADD.FTZ R92, R93, R54 ;  /* 0x000000365d5c7221 */ /* 0x000fc80000010000 */
        /* <DEDUP_REMOVED lines=18> */
[----:B------:R-:W-:-:S03]  /*9ee0*/  SHF.R.U32.HI R115, RZ, 0x5, R114 ;  /* 0x00000005ff737819 */ /* 0x000fc60000011672 */
[----:B------:R-:W-:Y:S01]  /*9ef0*/  FADD.FTZ R95, R94, R71 ;  /* 0x000000475e5f7221 */ /* 0x000fe20000010000 */
[----:B------:R0:W-:Y:S01]  /*9f00*/  STG.E.128 [R92.64], R68 ;  /* 0x000000445c007986 */ /* 0x0001e2000c101d06 */
[----:B------:R-:W-:Y:S02]  /*9f10*/  LOP3.LUT R115, R115, 0x7fffffc, RZ, 0xc0, !PT ;  /* 0x07fffffc73737812 */ /* 0x000fe400078ec0ff */
[----:B------:R-:W-:Y:S01]  /*9f20*/  FADD.FTZ R94, R95, R72 ;  /* 0x000000485f5e7221 */ /* 0x000fe20000010000 */
[----:B------:R0:W-:Y:S03]  /*9f30*/  STG.E.128 [R92.64+0x10], R72 ;  /* 0x000010485c007986 */ /* 0x0001e6000c101d06 */
[----:B------:R-:W-:-:S04]  /*9f40*/  FADD.FTZ R95, R94, R73 ;  /* 0x000000495e5f7221 */ /* 0x000fc80000010000 */
        /* <DEDUP_REMOVED lines=15> */
[----:B------:R-:W-:Y:S01]  /*a040*/  LOP3.LUT R117, R93, R117, R111, 0xfe, !PT ;  /* 0x000000755d757212 */ /* 0x000fe200078efe6f */
[----:B------:R-:W-:-:S03]  /*a050*/  HFMA2.MMA R93, -RZ, RZ, 0, 4.76837158203125e-07 ;  /* 0x00000008ff5d7435 */ /* 0x000fc600000001ff */
[----:B------:R-:W-:Y:S02]  /*a060*/  LOP3.LUT R92, R94, R110, R92, 0xfe, !PT ;  /* 0x0000006e5e5c7212 */ /* 0x000fe400078efe5c */
[----:B------:R-:W-:Y:S02]  /*a070*/  LOP3.LUT R95, R117, R95, RZ, 0xfc, !PT ;  /* 0x0000005f755f7212 */ /* 0x000fe400078efcff */
[----:B------:R-:W-:-:S03]  /*a080*/  LOP3.LUT R94, R92, 0xff, R101, 0xf8, !PT ;  /* 0x000000ff5c5e7812 */ /* 0x000fc600078ef865 */
[----:B------:R-:W-:-:S05]  /*a090*/  IMAD.WIDE.U32 R92, R112, R93, c[0x0][0x190] ;  /* 0x00006400705c7625 */ /* 0x000fca00078e005d */
[----:B------:R0:W-:Y:S02]  /*a0a0*/  STG.E.64 [R92.64], R94 ;  /* 0x0000005e5c007986 */ /* 0x0001e4000c101b06 */
.L_x_9046:
[----:B------:R-:W-:Y:S05]  /*a0b0*/  BSYNC B0 ;  /* 0x0000000000007941 */ /* 0x000fea0003800000 */
.L_x_9045:
[----:B------:R-:W-:Y:S01]  /*a0c0*/  @!P1 IADD3 R115, R115, 0x4, RZ ;  /* 0x0000000473739810 */ /* 0x000fe20007ffe0ff */
[----:B------:R-:W-:Y:S01]  /*a0d0*/  FADD.FTZ R112, R116, R75 ;  /* 0x0000004b74707221 */ /* 0x000fe20000010000 */
[----:B------:R-:W-:Y:S05]  /*a0e0*/  BRA.DIV ~URZ, `(.L_x_9047) ;  /* 0x000010d27f007947 */ /* 0x000fea000b800000 */
[----:B0-----:R0:W1:Y:S02]  /*a0f0*/  SHFL.BFLY PT, R92, R112, 0x1, 0x1f ;  /* 0x0c201f00705c7f89 */ /* 0x00106400000e0000 */
.L_x_9053:
        /* <DEDUP_REMOVED lines=68> */
.L_x_9054:
[----:B------:R-:W2:Y:S01]  /*a540*/  S2R R94, SR_TID.X ;  /* 0x00000000005e7919 */ /* 0x000ea20000002100 */
[----:B------:R-:W-:Y:S01]  /*a550*/  @!P0 SHF.R.U32.HI R110, RZ, 0x5, R114 ;  /* 0x00000005ff6e8819 */ /* 0x000fe20000011672 */
[----:B-1----:R-:W-:Y:S01]  /*a560*/  FADD.FTZ R93, R111, R112 ;  /* 0x000000706f5d7221 */ /* 0x002fe20000010000 */
[----:B------:R-:W-:Y:S02]  /*a570*/  WARPSYNC 0xffffffff ;  /* 0xffffffff00007948 */ /* 0x000fe40003800000 */
[----:B------:R-:W-:-:S05]  /*a580*/  @!P0 LOP3.LUT R110, R110, 0x3, RZ, 0xc0, !PT ;  /* 0x000000036e6e8812 */ /* 0x000fca00078ec0ff */
[----:B------:R-:W-:-:S05]  /*a590*/  @!P0 IMAD.IADD R110, R115, 0x1, R110 ;  /* 0x00000001736e8824 */ /* 0x000fca00078e026e */
[----:B------:R1:W-:Y:S01]  /*a5a0*/  @!P0 STS.64 [R110.X8], R92 ;  /* 0x0000005c6e008388 */ /* 0x0003e20000008a00 */
[----:B0-2---:R-:W-:-:S04]  /*a5b0*/  LOP3.LUT R112, R94, 0x1f, RZ, 0xc0, !PT ;  /* 0x0000001f5e707812 */ /* 0x005fc800078ec0ff */
[----:B------:R-:W-:-:S11]  /*a5c0*/  ISETP.GT.U32.AND P0, PT, R112, 0x3, PT ;  /* 0x000000037000780c */ /* 0x000fd60003f04070 */
[----:B-1----:R-:W-:Y:S01]  /*a5d0*/  BAR.SYNC.DEFER_BLOCKING 0x0 ;  /* 0x0000000000007b1d */ /* 0x002fe20000010000 */
[----:B------:R-:W-:Y:S01]  /*a5e0*/  CS2R R92, SRZ ;  /* 0x00000000005c7805 */ /* 0x000fe2000001ff00 */
[----:B------:R-:W-:Y:S01]  /*a5f0*/  @!P0 IMAD.IADD R115, R115, 0x1, R112 ;  /* 0x0000000173738824 */ /* 0x000fe200078e0270 */
[----:B------:R-:W-:Y:S01]  /*a600*/  ISETP.NE.AND P1, PT, RZ, UR8, PT ;  /* 0x00000008ff007c0c */ /* 0x000fe2000bf25270 */
[----:B------:R-:W-:Y:S02]  /*a610*/  IMAD.MOV.U32 R112, RZ, RZ, RZ ;  /* 0x000000ffff707224 */ /* 0x000fe400078e00ff */
[----:B------:R-:W-:Y:S01]  /*a620*/  @!P0 IMAD.MOV.U32 R112, RZ, RZ, 0x300 ;  /* 0x00000300ff708424 */ /* 0x000fe200078e00ff */
[----:B------:R-:W-:Y:S03]  /*a630*/  BSSY B0, `(.L_x_9049) ;  /* 0x00000b1000007945 */ /* 0x000fe60003800000 */
[----:B------:R-:W-:Y:S01]  /*a640*/  I2F R116, R112 ;  /* 0x0000007000747306 */ /* 0x000fe20000201400 */
[----:B------:R-:W0:Y:S04]  /*a650*/  SHFL.DOWN PT, R117, R112, 0x2, 0x1f ;  /* 0x08401f0070757f89 */ /* 0x000e2800000e0000 */
[----:B------:R-:W1:Y:S01]  /*a660*/  @!P0 LDS.64 R92, [R115.X8] ;  /* 0x00000000735c8984 */ /* 0x000e620000008a00 */
[----:B0-----:R-:W-:-:S02]  /*a670*/  IADD3 R121, R117, R112, RZ ;  /* 0x0000007075797210 */ /* 0x001fc40007ffe0ff */
[----:B------:R-:W-:Y:S03]  /*a680*/  I2F R118, R117 ;  /* 0x0000007500767306 */ /* 0x000fe60000201400 */
[----:B------:R-:W0:Y:S05]  /*a690*/  SHFL.DOWN PT, R110, R121, 0x1, 0x1f ;  /* 0x08201f00796e7f89 */ /* 0x000e2a00000e0000 */
[----:B------:R-:W2:Y:S08]  /*a6a0*/  I2F R95, R121 ;  /* 0x00000079005f7306 */ /* 0x000eb00000201400 */
[----:B--2---:R-:W2:Y:S01]  /*a6b0*/  MUFU.RCP R111, R95 ;  /* 0x0000005f006f7308 */ /* 0x004ea20000001000 */
[----:B-1----:R-:W1:Y:S01]  /*a6c0*/  SHFL.DOWN PT, R119, R92, 0x2, 0x1f ;  /* 0x08401f005c777f89 */ /* 0x002e6200000e0000 */
[----:B0-----:R-:W-:-:S03]  /*a6d0*/  IMAD.IADD R112, R121, 0x1, R110 ;  /* 0x0000000179707824 */ /* 0x001fc600078e026e */
[----:B------:R-:W0:Y:S03]  /*a6e0*/  SHFL.DOWN PT, R114, R93, 0x2, 0x1f ;  /* 0x08401f005d727f89 */ /* 0x000e2600000e0000 */
[----:B------:R-:W-:Y:S08]  /*a6f0*/  I2F R110, R110 ;  /* 0x0000006e006e7306 */ /* 0x000ff00000201400 */
[----:B------:R-:W3:Y:S01]  /*a700*/  I2F R112, R112 ;  /* 0x0000007000707306 */ /* 0x000ee20000201400 */
[----:B-1----:R-:W-:-:S02]  /*a710*/  FADD.FTZ R115, -R119, R92 ;  /* 0x0000005c77737221 */ /* 0x002fc40000010100 */
[----:B------:R-:W-:Y:S02]  /*a720*/  FMUL.FTZ R119, R119, R118 ;  /* 0x0000007677777220 */ /* 0x000fe40000410000 */
[----:B------:R-:W-:Y:S02]  /*a730*/  FMUL.FTZ R115, R115, R115 ;  /* 0x0000007373737220 */ /* 0x000fe40000410000 */
[----:B------:R-:W-:Y:S02]  /*a740*/  FFMA.FTZ R92, R116, R92, R119 ;  /* 0x0000005c745c7223 */ /* 0x000fe40000010077 */
[----:B0-----:R-:W-:Y:S02]  /*a750*/  FADD.FTZ R114, R114, R93 ;  /* 0x0000005d72727221 */ /* 0x001fe40000010000 */
[----:B--2---:R-:W-:Y:S02]  /*a760*/  FMUL.FTZ R92, R111, R92 ;  /* 0x0000005c6f5c7220 */ /* 0x004fe40000410000 */
[----:B------:R-:W-:-:S03]  /*a770*/  FMUL.FTZ R115, R115, R116 ;  /* 0x0000007473737220 */ /* 0x000fc60000410000 */
[----:B------:R-:W0:Y:S01]  /*a780*/  SHFL.DOWN PT, R93, R92, 0x1, 0x1f ;  /* 0x08201f005c5d7f89 */ /* 0x000e2200000e0000 */
[----:B------:R-:W-:-:S04]  /*a790*/  FMUL.FTZ R115, R115, R118 ;  /* 0x0000007673737220 */ /* 0x000fc80000410000 */
[----:B------:R-:W-:Y:S02]  /*a7a0*/  FFMA.FTZ R114, R111, R115, R114 ;  /* 0x000000736f727223 */ /* 0x000fe40000010072 */
[----:B---3--:R-:W1:Y:S03]  /*a7b0*/  MUFU.RCP R115, R112 ;  /* 0x0000007000737308 */ /* 0x008e660000001000 */
[----:B------:R-:W2:Y:S01]  /*a7c0*/  SHFL.DOWN PT, R111, R114, 0x1, 0x1f ;  /* 0x08201f00726f7f89 */ /* 0x000ea200000e0000 */
[----:B0-----:R-:W-:Y:S02]  /*a7d0*/  FMUL.FTZ R116, R93, R110 ;  /* 0x0000006e5d747220 */ /* 0x001fe40000410000 */
[----:B------:R-:W-:Y:S02]  /*a7e0*/  FADD.FTZ R93, R92, -R93 ;  /* 0x8000005d5c5d7221 */ /* 0x000fe40000010000 */
[----:B------:R-:W-:-:S02]  /*a7f0*/  FFMA.FTZ R118, R95, R92, R116 ;  /* 0x0000005c5f767223 */ /* 0x000fc40000010074 */
[----:B------:R-:W-:Y:S01]  /*a800*/  FMUL.FTZ R116, R93, R93 ;  /* 0x0000005d5d747220 */ /* 0x000fe20000410000 */
[----:B------:R-:W-:Y:S01]  /*a810*/  SHF.R.U32.HI R93, RZ, 0x5, R94 ;  /* 0x00000005ff5d7819 */ /* 0x000fe2000001165e */
[----:B-1----:R-:W-:Y:S02]  /*a820*/  FMUL.FTZ R118, R115, R118 ;  /* 0x0000007673767220 */ /* 0x002fe40000410000 */
[----:B------:R-:W-:Y:S02]  /*a830*/  FMUL.FTZ R116, R95, R116 ;  /* 0x000000745f747220 */ /* 0x000fe40000410000 */
[----:B--2---:R-:W-:Y:S01]  /*a840*/  FADD.FTZ R92, R114, R111 ;  /* 0x0000006f725c7221 */ /* 0x004fe20000010000 */
[----:B------:R-:W0:Y:S01]  /*a850*/  SHFL.IDX PT, R117, R118, RZ, 0x1f ;  /* 0x00001fff76757589 */ /* 0x000e2200000e0000 */
[----:B------:R-:W-:Y:S01]  /*a860*/  FMUL.FTZ R116, R116, R110 ;  /* 0x0000006e74747220 */ /* 0x000fe20000410000 */
[----:B------:R-:W-:Y:S01]  /*a870*/  LOP3.LUT R111, R93, 0x3, RZ, 0xc0, !PT ;  /* 0x000000035d6f7812 */ /* 0x000fe200078ec0ff */
[----:B------:R-:W-:-:S02]  /*a880*/  IMAD.MOV.U32 R95, RZ, RZ, c[0x0][0x1e0] ;  /* 0x00007800ff5f7624 */ /* 0x000fc400078e00ff */
[----:B------:R-:W-:Y:S01]  /*a890*/  FFMA.FTZ R92, R115, R116, R92 ;  /* 0x00000074735c7223 */ /* 0x000fe2000001005c */
[----:B------:R-:W-:-:S05]  /*a8a0*/  LOP3.LUT P0, RZ, R111, 0x1f, R94, 0xf8, !PT ;  /* 0x0000001f6fff7812 */ /* 0x000fca000780f85e */
        /* <DEDUP_REMOVED lines=20> */
[----:B------:R-:W-:Y:S01]  /*a9f0*/  FMUL.FTZ R71, R111, R56 ;  /* 0x000000386f477220 */ /* 0x000fe20000410000 */
[----:B------:R-:W-:Y:S01]  /*aa00*/  PRMT R56, RZ, 0x5410, R38 ;  /* 0x00005410ff387816 */ /* 0x000fe20000000026 */
[----:B------:R-:W-:-:S02]  /*aa10*/  FADD.FTZ R112, -R92, R57 ;  /* 0x000000395c707221 */ /* 0x000fc40000010100 */
[C---:B------:R-:W-:Y:S02]  /*aa20*/  FADD.FTZ R54, -R92.reuse, R54 ;  /* 0x000000365c367221 */ /* 0x040fe40000010100 */
[----:B------:R-:W-:Y:S01]  /*aa30*/  FFMA.FTZ R71, R71, R56, R6 ;  /* 0x0000003847477223 */ /* 0x000fe20000010006 */
[----:B------:R-:W-:Y:S01]  /*aa40*/  PRMT R56, RZ, 0x7610, R38 ;  /* 0x00007610ff387816 */ /* 0x000fe20000000026 */
[C---:B------:R-:W-:Y:S02]  /*aa50*/  FMUL.FTZ R112, R111.reuse, R112 ;  /* 0x000000706f707220 */ /* 0x040fe40000410000 */
[----:B------:R-:W-:Y:S02]  /*aa60*/  FADD.FTZ R114, -R92, R59 ;  /* 0x0000003b5c727221 */ /* 0x000fe40000010100 */
[----:B------:R-:W-:Y:S01]  /*aa70*/  FFMA.FTZ R112, R112, R56, R7 ;  /* 0x0000003870707223 */ /* 0x000fe20000010007 */
[----:B------:R-:W-:Y:S01]  /*aa80*/  PRMT R56, RZ, 0x5410, R37 ;  /* 0x00005410ff387816 */ /* 0x000fe20000000025 */
[----:B------:R-:W-:Y:S01]  /*aa90*/  FMUL.FTZ R59, R111, R54 ;  /* 0x000000366f3b7220 */ /* 0x000fe20000410000 */
[----:B------:R-:W-:Y:S01]  /*aaa0*/  PRMT R54, RZ, 0x5410, R39 ;  /* 0x00005410ff367816 */ /* 0x000fe20000000027 */
[----:B------:R-:W-:-:S02]  /*aab0*/  FADD.FTZ R60, -R92, R60 ;  /* 0x0000003c5c3c7221 */ /* 0x000fc40000010100 */
[C---:B------:R-:W-:Y:S02]  /*aac0*/  FADD.FTZ R110, -R92.reuse, R55 ;  /* 0x000000375c6e7221 */ /* 0x040fe40000010100 */
[C---:B------:R-:W-:Y:S02]  /*aad0*/  FADD.FTZ R74, -R92.reuse, R74 ;  /* 0x0000004a5c4a7221 */ /* 0x040fe40000010100 */
[C---:B------:R-:W-:Y:S02]  /*aae0*/  FADD.FTZ R116, -R92.reuse, R61 ;  /* 0x0000003d5c747221 */ /* 0x040fe40000010100 */
[----:B------:R-:W-:Y:S01]  /*aaf0*/  FFMA.FTZ R59, R59, R56, R4 ;  /* 0x000000383b3b7223 */ /* 0x000fe20000010004 */
[----:B------:R-:W-:Y:S01]  /*ab00*/  PRMT R56, RZ, 0x7610, R37 ;  /* 0x00007610ff387816 */ /* 0x000fe20000000025 */
[----:B------:R-:W-:Y:S01]  /*ab10*/  FMUL.FTZ R61, R111, R60 ;  /* 0x0000003c6f3d7220 */ /* 0x000fe20000410000 */
[----:B------:R-:W-:Y:S01]  /*ab20*/  PRMT R60, RZ, 0x5410, R31 ;  /* 0x00005410ff3c7816 */ /* 0x000fe2000000001f */
[----:B------:R-:W-:-:S02]  /*ab30*/  FADD.FTZ R52, -R92, R52 ;  /* 0x000000345c347221 */ /* 0x000fc40000010100 */
[----:B------:R-:W-:Y:S02]  /*ab40*/  FMUL.FTZ R110, R111, R110 ;  /* 0x0000006e6f6e7220 */ /* 0x000fe40000410000 */
[----:B------:R-:W-:Y:S02]  /*ab50*/  IMAD R109, R109, c[0x0][0x168], RZ ;  /* 0x00005a006d6d7a24 */ /* 0x000fe400078e02ff */
        /* <DEDUP_REMOVED lines=14> */
[----:B------:R-:W-:Y:S01]  /*ac40*/  FFMA.FTZ R110, R110, R56, R5 ;  /* 0x000000386e6e7223 */ /* 0x000fe20000010005 */
[----:B------:R-:W-:Y:S01]  /*ac50*/  SHF.R.S32.HI R56, RZ, 0x1f, R109 ;  /* 0x0000001fff387819 */ /* 0x000fe2000001146d */
[----:B------:R-:W-:-:S02]  /*ac60*/  FMUL.FTZ R52, R111, R53 ;  /* 0x000000356f347220 */ /* 0x000fc40000410000 */
[----:B------:R-:W-:Y:S01]  /*ac70*/  FFMA.FTZ R74, R74, R60, R99 ;  /* 0x0000003c4a4a7223 */ /* 0x000fe20000010063 */
[----:B------:R-:W-:Y:S01]  /*ac80*/  PRMT R60, RZ, 0x7610, R31 ;  /* 0x00007610ff3c7816 */ /* 0x000fe2000000001f */
[C---:B------:R-:W-:Y:S01]  /*ac90*/  FMUL.FTZ R94, R111.reuse, R94 ;  /* 0x0000005e6f5e7220 */ /* 0x040fe20000410000 */
[----:B------:R-:W-:Y:S01]  /*aca0*/  LEA.HI R93, R56, R109, RZ, 0x3 ;  /* 0x0000006d385d7211 */ /* 0x000fe200078f18ff */
[C---:B------:R-:W-:Y:S01]  /*acb0*/  FMUL.FTZ R75, R111.reuse, R58 ;  /* 0x0000003a6f4b7220 */ /* 0x040fe20000410000 */
[----:B------:R-:W-:Y:S01]  /*acc0*/  PRMT R56, RZ, 0x5410, R35 ;  /* 0x00005410ff387816 */ /* 0x000fe20000000023 */
[C---:B------:R-:W-:Y:S01]  /*acd0*/  FMUL.FTZ R114, R111.reuse, R114 ;  /* 0x000000726f727220 */ /* 0x040fe20000410000 */
[----:B------:R-:W-:Y:S01]  /*ace0*/  PRMT R58, RZ, 0x5410, R36 ;  /* 0x00005410ff3a7816 */ /* 0x000fe20000000024 */
[----:B------:R-:W-:Y:S01]  /*acf0*/  FMUL.FTZ R116, R111, R116 ;  /* 0x000000746f747220 */ /* 0x000fe20000410000 */
[----:B------:R-:W-:Y:S01]  /*ad00*/  LEA.HI.SX32 R93, R93, R0, 0x1d ;  /* 0x000000005d5d7211 */ /* 0x000fe200078feaff */
[----:B------:R-:W-:-:S02]  /*ad10*/  FMUL.FTZ R63, R111, R62 ;  /* 0x0000003e6f3f7220 */ /* 0x000fc40000410000 */
[C---:B------:R-:W-:Y:S02]  /*ad20*/  FMUL.FTZ R118, R111.reuse, R118 ;  /* 0x000000766f767220 */ /* 0x040fe40000410000 */
[----:B------:R-:W-:Y:S01]  /*ad30*/  FMUL.FTZ R65, R111, R64 ;  /* 0x000000406f417220 */ /* 0x000fe20000410000 */
[----:B------:R-:W-:Y:S01]  /*ad40*/  IADD3 R64, R93, 0x100, RZ ;  /* 0x000001005d407810 */ /* 0x000fe20007ffe0ff */
[C---:B------:R-:W-:Y:S02]  /*ad50*/  FMUL.FTZ R120, R111.reuse, R120 ;  /* 0x000000786f787220 */ /* 0x040fe40000410000 */
[----:B------:R-:W-:Y:S01]  /*ad60*/  FMUL.FTZ R73, R111, R66 ;  /* 0x000000426f497220 */ /* 0x000fe20000410000 */
[----:B------:R-:W-:Y:S01]  /*ad70*/  IADD3 R66, R93, 0x80, RZ ;  /* 0x000000805d427810 */ /* 0x000fe20007ffe0ff */
[C---:B------:R-:W-:Y:S02]  /*ad80*/  FMUL.FTZ R122, R111.reuse, R122 ;  /* 0x0000007a6f7a7220 */ /* 0x040fe40000410000 */
        /* <DEDUP_REMOVED lines=41> */
[----:B------:R-:W-:Y:S01]  /*b020*/  F2FP.BF16.PACK_AB R58, R65, R58 ;  /* 0x0000003a413a723e */ /* 0x000fe200000010ff */
[----:B------:R-:W-:Y:S01]  /*b030*/  IMAD.MOV.U32 R65, RZ, RZ, 0x10 ;  /* 0x00000010ff417424 */ /* 0x000fe200078e00ff */
[----:B------:R-:W-:Y:S01]  /*b040*/  F2FP.BF16.PACK_AB R56, R61, R56 ;  /* 0x000000383d38723e */ /* 0x000fe200000010ff */
[----:B------:R-:W-:Y:S01]  /*b050*/  FFMA.FTZ R67, R67, R52, R84 ;  /* 0x0000003443437223 */ /* 0x000fe20000010054 */
[----:B------:R-:W-:-:S02]  /*b060*/  F2FP.BF16.PACK_AB R55, R54, R75 ;  /* 0x0000004b3637723e */ /* 0x000fc400000010ff */
[----:B------:R-:W-:Y:S01]  /*b070*/  F2FP.BF16.PACK_AB R61, R69, R68 ;  /* 0x00000044453d723e */ /* 0x000fe200000010ff */
[----:B------:R-:W-:Y:S01]  /*b080*/  IMAD.WIDE.U32 R68, R93, R65, c[0x0][0x208] ;  /* 0x000082005d447625 */ /* 0x000fe200078e0041 */
        /* <DEDUP_REMOVED lines=11> */
.L_x_9050:
[----:B-1----:R-:W-:Y:S05]  /*b140*/  BSYNC B0 ;  /* 0x0000000000007941 */ /* 0x002fea0003800000 */
.L_x_9049:
[----:B------:R-:W-:Y:S02]  /*b150*/  IADD3 R82, R82, c[0x0][0x160], RZ ;  /* 0x0000580052527a10 */ /* 0x000fe40007ffe0ff */
[----:B------:R-:W-:-:S02]  /*b160*/  LOP3.LUT P1, RZ, R83, 0xff, RZ, 0xc0, !PT ;  /* 0x000000ff53ff7812 */ /* 0x000fc4000782c0ff */
[----:B------:R-:W-:Y:S02]  /*b170*/  ISETP.GE.AND P0, PT, R82, c[0x0][0x164], PT ;  /* 0x0000590052007a0c */ /* 0x000fe40003f06270 */
[----:B------:R-:W-:-:S11]  /*b180*/  SEL R83, RZ, 0x1, P1 ;  /* 0x00000001ff537807 */ /* 0x000fd60000800000 */
[----:B0-----:R-:W-:Y:S01]  /*b190*/  @P0 CALL.REL.NOINC `(.L_x_9051) ;  /* 0x0000001000000944 */ /* 0x001fe20003c00000 */
[----:B------:R-:W-:Y:S05]  /*b1a0*/  BRA `(.L_x_9052) ;  /* 0xffff572000007947 */ /* 0x000fea000383ffff */
.L_x_9051:
[----:B------:R-:W-:Y:S05]  /*b1b0*/  EXIT ;  /* 0x000000000000794d */ /* 0x000fea0003800000 */
.L_x_9047:
[----:B------:R-:W-:Y:S01]  /*b1c0*/  IMAD.MOV.U32 R111, RZ, RZ, 0x1 ;  /* 0x00000001ff6f7424 */ /* 0x000fe200078e00ff */
[----:B0-----:R-:W-:Y:S01]  /*b1d0*/  MOV R93, 0x1f ;  /* 0x0000001f005d7802 */ /* 0x001fe20000000f00 */
[----:B------:R-:W-:Y:S01]  /*b1e0*/  IMAD.MOV.U32 R110, RZ, RZ, -0x1 ;  /* 0xffffffffff6e7424 */ /* 0x000fe200078e00ff */
[----:B------:R-:W-:Y:S02]  /*b1f0*/  MOV R94, 0xb210 ;  /* 0x0000b210005e7802 */ /* 0x000fe40000000f00 */
[----:B------:R-:W-:Y:S05]  /*b200*/  CALL.REL.NOINC `($__internal_63_$__cuda_sm70_shflsync_bfly_p) ;  /* 0x0000069000007944 */ /* 0x000fea0003c00000 */
[----:B-1----:R-:W-:Y:S01]  /*b210*/  IMAD.MOV.U32 R92, RZ, RZ, R111 ;  /* 0x000000ffff5c7224 */ /* 0x002fe200078e006f */
[----:B0-----:R-:W-:Y:S05]  /*b220*/  BRA `(.L_x_9053) ;  /* 0xffffeed000007947 */ /* 0x001fea000383ffff */
.L_x_9048:
[----:B------:R-:W-:Y:S01]  /*b230*/  IMAD.MOV.U32 R111, RZ, RZ, 0x2 ;  /* 0x00000002ff6f7424 */ /* 0x000fe200078e00ff */
[----:B------:R-:W-:Y:S01]  /*b240*/  MOV R110, 0xffffffff ;  /* 0xffffffff006e7802 */ /* 0x000fe20000000f00 */
[----:B------:R-:W-:Y:S01]  /*b250*/  IMAD.MOV.U32 R93, RZ, RZ, 0x1f ;  /* 0x0000001fff5d7424 */ /* 0x000fe200078e00ff */
[----:B------:R-:W-:Y:S02]  /*b260*/  MOV R94, 0xb280 ;  /* 0x0000b280005e7802 */ /* 0x000fe40000000f00 */
[----:B------:R-:W-:Y:S05]  /*b270*/  CALL.REL.NOINC `($__internal_63_$__cuda_sm70_shflsync_bfly_p) ;  /* 0x0000062000007944 */ /* 0x000fea0003c00000 */
[----:B01----:R-:W-:Y:S01]  /*b280*/  FADD.FTZ R112, R112, R111 ;  /* 0x0000006f70707221 */ /* 0x003fe20000010000 */
[----:B------:R-:W-:Y:S01]  /*b290*/  MOV R94, 0xb2e0 ;  /* 0x0000b2e0005e7802 */ /* 0x000fe20000000f00 */
[----:B------:R-:W-:Y:S02]  /*b2a0*/  IMAD.MOV.U32 R111, RZ, RZ, 0x4 ;  /* 0x00000004ff6f7424 */ /* 0x000fe400078e00ff */
[----:B------:R-:W-:-:S02]  /*b2b0*/  IMAD.MOV.U32 R93, RZ, RZ, 0x1f ;  /* 0x0000001fff5d7424 */ /* 0x000fc400078e00ff */
[----:B------:R-:W-:Y:S02]  /*b2c0*/  IMAD.MOV.U32 R110, RZ, RZ, -0x1 ;  /* 0xffffffffff6e7424 */ /* 0x000fe400078e00ff */
[----:B------:R-:W-:Y:S05]  /*b2d0*/  CALL.REL.NOINC `($__internal_63_$__cuda_sm70_shflsync_bfly_p) ;  /* 0x000005c000007944 */ /* 0x000fea0003c00000 */
[----:B0-----:R-:W-:Y:S01]  /*b2e0*/  HFMA2.MMA R93, -RZ, RZ, 0, 1.847743988037109375e-06 ;  /* 0x0000001fff5d7435 */ /* 0x001fe200000001ff */
[----:B-1----:R-:W-:Y:S01]  /*b2f0*/  FADD.FTZ R112, R112, R111 ;  /* 0x0000006f70707221 */ /* 0x002fe20000010000 */
[----:B------:R-:W-:Y:S01]  /*b300*/  MOV R94, 0xb340 ;  /* 0x0000b340005e7802 */ /* 0x000fe20000000f00 */
[----:B------:R-:W-:Y:S02]  /*b310*/  IMAD.MOV.U32 R111, RZ, RZ, 0x8 ;  /* 0x00000008ff6f7424 */ /* 0x000fe400078e00ff */
[----:B------:R-:W-:Y:S02]  /*b320*/  IMAD.MOV.U32 R110, RZ, RZ, -0x1 ;  /* 0xffffffffff6e7424 */ /* 0x000fe400078e00ff */
[----:B------:R-:W-:Y:S05]  /*b330*/  CALL.REL.NOINC `($__internal_63_$__cuda_sm70_shflsync_bfly_p) ;  /* 0x0000056000007944 */ /* 0x000fea0003c00000 */
[----:B01----:R-:W-:Y:S01]  /*b340*/  FADD.FTZ R112, R112, R111 ;  /* 0x0000006f70707221 */ /* 0x003fe20000010000 */
[----:B------:R-:W-:Y:S01]  /*b350*/  MOV R94, 0xb3a0 ;  /* 0x0000b3a0005e7802 */ /* 0x000fe20000000f00 */
[----:B------:R-:W-:Y:S02]  /*b360*/  IMAD.MOV.U32 R111, RZ, RZ, 0x10 ;  /* 0x00000010ff6f7424 */ /* 0x000fe400078e00ff */
[----:B------:R-:W-:Y:S02]  /*b370*/  IMAD.MOV.U32 R93, RZ, RZ, 0x1f ;  /* 0x0000001fff5d7424 */ /* 0x000fe400078e00ff */
[----:B------:R-:W-:-:S02]  /*b380*/  IMAD.MOV.U32 R110, RZ, RZ, -0x1 ;  /* 0xffffffffff6e7424 */ /* 0x000fc400078e00ff */
[----:B------:R-:W-:Y:S05]  /*b390*/  CALL.REL.NOINC `($__internal_63_$__cuda_sm70_shflsync_bfly_p) ;  /* 0x0000050000007944 */ /* 0x000fea0003c00000 */
[----:B-1----:R-:W-:Y:S01]  /*b3a0*/  FADD.FTZ R92, R112, R111 ;  /* 0x0000006f705c7221 */ /* 0x002fe20000010000 */
[----:B------:R-:W-:-:S03]  /*b3b0*/  MOV R111, 0x1 ;  /* 0x00000001006f7802 */ /* 0x000fc60000000f00 */
        /* <DEDUP_REMOVED lines=50> */
[----:B------:R-:W-:Y:S01]  /*b6e0*/  MOV R94, 0xb710 ;  /* 0x0000b710005e7802 */ /* 0x000fe20000000f00 */
[----:B------:R-:W-:Y:S02]  /*b6f0*/  IMAD.MOV.U32 R93, RZ, RZ, 0x1f ;  /* 0x0000001fff5d7424 */ /* 0x000fe400078e00ff */
[----:B------:R-:W-:Y:S05]  /*b700*/  CALL.REL.NOINC `($__internal_63_$__cuda_sm70_shflsync_bfly_p) ;  /* 0x0000019000007944 */ /* 0x000fea0003c00000 */
[----:B01----:R-:W-:Y:S01]  /*b710*/  FADD.FTZ R112, R112, R111 ;  /* 0x0000006f70707221 */ /* 0x003fe20000010000 */
[----:B------:R-:W-:Y:S01]  /*b720*/  MOV R110, 0xffffffff ;  /* 0xffffffff006e7802 */ /* 0x000fe20000000f00 */
[----:B------:R-:W-:Y:S01]  /*b730*/  IMAD.MOV.U32 R111, RZ, RZ, 0x2 ;  /* 0x00000002ff6f7424 */ /* 0x000fe200078e00ff */
[----:B------:R-:W-:Y:S01]  /*b740*/  MOV R94, 0xb770 ;  /* 0x0000b770005e7802 */ /* 0x000fe20000000f00 */
[----:B------:R-:W-:Y:S02]  /*b750*/  IMAD.MOV.U32 R93, RZ, RZ, 0x1f ;  /* 0x0000001fff5d7424 */ /* 0x000fe400078e00ff */
[----:B------:R-:W-:Y:S05]  /*b760*/  CALL.REL.NOINC `($__internal_63_$__cuda_sm70_shflsync_bfly_p) ;  /* 0x0000013000007944 */ /* 0x000fea0003c00000 */
[----:B01----:R-:W-:Y:S01]  /*b770*/  FADD.FTZ R112, R112, R111 ;  /* 0x0000006f70707221 */ /* 0x003fe20000010000 */
[----:B------:R-:W-:Y:S01]  /*b780*/  MOV R94, 0xb7d0 ;  /* 0x0000b7d0005e7802 */ /* 0x000fe20000000f00 */
[----:B------:R-:W-:Y:S02]  /*b790*/  IMAD.MOV.U32 R111, RZ, RZ, 0x4 ;  /* 0x00000004ff6f7424 */ /* 0x000fe400078e00ff */
[----:B------:R-:W-:-:S02]  /*b7a0*/  IMAD.MOV.U32 R93, RZ, RZ, 0x1f ;  /* 0x0000001fff5d7424 */ /* 0x000fc400078e00ff */
[----:B------:R-:W-:Y:S02]  /*b7b0*/  IMAD.MOV.U32 R110, RZ, RZ, -0x1 ;  /* 0xffffffffff6e7424 */ /* 0x000fe400078e00ff */
[----:B------:R-:W-:Y:S05]  /*b7c0*/  CALL.REL.NOINC `($__internal_63_$__cuda_sm70_shflsync_bfly_p) ;  /* 0x000000d000007944 */ /* 0x000fea0003c00000 */
[----:B01----:R-:W-:Y:S01]  /*b7d0*/  FADD.FTZ R112, R112, R111 ;  /* 0x0000006f70707221 */ /* 0x003fe20000010000 */
[----:B------:R-:W-:Y:S01]  /*b7e0*/  HFMA2.MMA R111, -RZ, RZ, 0, 4.76837158203125e-07 ;  /* 0x00000008ff6f7435 */ /* 0x000fe200000001ff */
[----:B------:R-:W-:Y:S01]  /*b7f0*/  IMAD.MOV.U32 R93, RZ, RZ, 0x1f ;  /* 0x0000001fff5d7424 */ /* 0x000fe200078e00ff */
[----:B------:R-:W-:Y:S01]  /*b800*/  MOV R94, 0xb830 ;  /* 0x0000b830005e7802 */ /* 0x000fe20000000f00 */
[----:B------:R-:W-:-:S03]  /*b810*/  IMAD.MOV.U32 R110, RZ, RZ, -0x1 ;  /* 0xffffffffff6e7424 */ /* 0x000fc600078e00ff */
[----:B------:R-:W-:Y:S05]  /*b820*/  CALL.REL.NOINC `($__internal_63_$__cuda_sm70_shflsync_bfly_p) ;  /* 0x0000007000007944 */ /* 0x000fea0003c00000 */
[----:B01----:R-:W-:Y:S01]  /*b830*/  FADD.FTZ R112, R112, R111 ;  /* 0x0000006f70707221 */ /* 0x003fe20000010000 */
[----:B------:R-:W-:Y:S01]  /*b840*/  MOV R93, 0x1f ;  /* 0x0000001f005d7802 */ /* 0x000fe20000000f00 */
[----:B------:R-:W-:Y:S01]  /*b850*/  IMAD.MOV.U32 R111, RZ, RZ, 0x10 ;  /* 0x00000010ff6f7424 */ /* 0x000fe200078e00ff */
[----:B------:R-:W-:Y:S01]  /*b860*/  MOV R94, 0xb890 ;  /* 0x0000b890005e7802 */ /* 0x000fe20000000f00 */
[----:B------:R-:W-:Y:S02]  /*b870*/  IMAD.MOV.U32 R110, RZ, RZ, -0x1 ;  /* 0xffffffffff6e7424 */ /* 0x000fe400078e00ff */
[----:B------:R-:W-:Y:S05]  /*b880*/  CALL.REL.NOINC `($__internal_63_$__cuda_sm70_shflsync_bfly_p) ;  /* 0x0000001000007944 */ /* 0x000fea0003c00000 */
[----:B01----:R-:W-:Y:S05]  /*b890*/  BRA `(.L_x_9054) ;  /* 0xffffeca000007947 */ /* 0x003fea000383ffff */
        .weak           $__internal_63_$__cuda_sm70_shflsync_bfly_p
        .type           $__internal_63_$__cuda_sm70_shflsync_bfly_p,@function
        .size           $__internal_63_$__cuda_sm70_shflsync_bfly_p,(.L_x_22151 - $__internal_63_$__cuda_sm70_shflsync_bfly_p)
$__internal_63_$__cuda_sm70_shflsync_bfly_p:
[----:B------:R-:W-:Y:S01]  /*b8a0*/  IMAD.MOV.U32 R95, RZ, RZ, 0x0 ;  /* 0x00000000ff5f7424 */ /* 0x000fe200078e00ff */
[----:B------:R-:W-:Y:S04]  /*b8b0*/  WARPSYNC R110 ;  /* 0x0000006e00007348 */ /* 0x000fe80003800000 */
[----:B------:R0:W1:Y:S01]  /*b8c0*/  SHFL.BFLY PT, R111, R112, R111, R93 ;  /* 0x0c00006f706f7389 */ /* 0x00006200000e005d */
[----:B------:R-:W-:Y:S05]  /*b8d0*/  RET.REL.NODEC R94 `(_ZN10layer_norm13ln_fwd_kernelINS_13Kernel_traitsI13__nv_bfloat16S2_fS2_fjLj3072ELj1ELj1ELj4ELj16ENS_18Kernel_traits_baseILj3072ES2_S2_fS2_fjLj128EEEEELb1ELb1ELb1ELb1EEEvNS_9FwdParamsE) ;  /* 0xffff47205e007950 */ /* 0x000fea0003c3ffff */
.L_x_9055:
        /* <DEDUP_REMOVED lines=10> */
.L_x_22151:


//--------------------- .text._ZN10layer_norm13ln_fwd_kernelINS_13Kernel_traitsIf13__nv_bfloat16fS2_fjLj3072ELj1ELj1ELj4ELj16ENS_18Kernel_traits_baseILj3072EfS2_fS2_fjLj128EEEEELb0ELb0ELb0ELb0EEEvNS_9FwdParamsE --------------------------
	.section	.text._ZN10layer_norm13ln_fwd_kernelINS_13Kernel_traitsIf13__nv_bfloat16fS2_fjLj3072ELj1ELj1ELj4ELj16ENS_18Kernel_traits_baseILj3072EfS2_fS2_fjLj128EEEEELb0ELb0ELb0ELb0EEEvNS_9FwdParamsE,"ax",@progbits
	.sectioninfo	@"SHI_REGISTERS=108"
	.align	128
        .global         _ZN10layer_norm13ln_fwd_kernelINS_13Kernel_traitsIf13__nv_bfloat16fS2_fjLj3072ELj1ELj1ELj4ELj16ENS_18Kernel_traits_baseILj3072EfS2_fS2_fjLj128EEEEELb0ELb0ELb0ELb0EEEvNS_9FwdParamsE
        .type           _ZN10layer_norm13ln_fwd_kernelINS_13Kernel_traitsIf13__nv_bfloat16fS2_fjLj3072ELj1ELj1ELj4ELj16ENS_18Kernel_traits_baseILj3072EfS2_fS2_fjLj128EEEEELb0ELb0ELb0ELb0EEEvNS_9FwdParamsE,@function
        .size           _ZN10layer_norm13ln_fwd_kernelINS_13Kernel_traitsIf13__nv_bfloat16fS2_fjLj3072ELj1ELj1ELj4ELj16ENS_18Kernel_traits_baseILj3072EfS2_fS2_fjLj128EEEEELb0ELb0ELb0ELb0EEEvNS_9FwdParamsE,(.L_x_22152 - _ZN10layer_norm13ln_fwd_kernelINS_13Kernel_traitsIf13__nv_bfloat16fS2_fjLj3072ELj1ELj1ELj4ELj16ENS_18Kernel_traits_baseILj3072EfS2_fS2_fjLj128EEEEELb0ELb0ELb0ELb0EEEvNS_9FwdParamsE)
        .other          _ZN10layer_norm13ln_fwd_kernelINS_13Kernel_traitsIf13__nv_bfloat16fS2_fjLj3072ELj1ELj1ELj4ELj16ENS_18Kernel_traits_baseILj3072EfS2_fS2_fjLj128EEEEELb0ELb0ELb0ELb0EEEvNS_9FwdParamsE,@"STO_CUDA_ENTRY STV_DEFAULT"
_ZN10layer_norm13ln_fwd_kernelINS_13Kernel_traitsIf13__nv_bfloat16fS2_fjLj3072ELj1ELj1ELj4ELj16ENS_18Kernel_traits_baseILj3072EfS2_fS2_fjLj128EEEEELb0ELb0ELb0ELb0EEEvNS_9FwdParamsE:
.text._ZN10layer_norm13ln_fwd_kernelINS_13Kernel_traitsIf13__nv_bfloat16fS2_fjLj3072ELj1ELj1ELj4ELj16ENS_18Kernel_traits_baseILj3072EfS2_fS2_fjLj128EEEEELb0ELb0ELb0ELb0EEEvNS_9FwdParamsE:
        /* <DEDUP_REMOVED lines=29> */
.L_x_9057:
[----:B------:R-:W-:Y:S05]  /*01d0*/  BSYNC B0 ;  /* 0x0000000000007941 */ /* 0x000fea0003800000 */
.L_x_9056:
        /* <DEDUP_REMOVED lines=17> */
.L_x_9059:
[----:B------:R-:W-:Y:S05]  /*02f0*/  BSYNC B0 ;  /* 0x0000000000007941 */ /* 0x000fea0003800000 */
.L_x_9058:
[----:B------:R-:W-:Y:S01]  /*0300*/  BSSY B0, `(.L_x_9060) ;  /* 0x0000010000007945 */ /* 0x000fe20003800000 */
        /* <DEDUP_REMOVED lines=9> */
[----:B0-----:R0:W5:Y:S01]  /*03a0*/  LDG.E.128 R4, [R52.64+0x10] ;  /* 0x0000100434047981 */ /* 0x001162000c1e1d00 */
[----:B------:R-:W-:-:S04]  /*03b0*/  @P0 LEA R54, P4, R8, c[0x0][0x218], 0x5 ;  /* 0x0000860008360a11 */ /* 0x000fc800078828ff */
[----:B------:R-:W-:Y:S02]  /*03c0*/  @P0 LEA.HI.X R55, R8, c[0x0][0x21c], RZ, 0x5, P4 ;  /* 0x0000870008370a11 */ /* 0x000fe400020f2cff */
[----:B------:R0:W5:Y:S04]  /*03d0*/  LDG.E.128 R8, [R52.64] ;  /* 0x0000000434087981 */ /* 0x000168000c1e1d00 */
[----:B------:R0:W5:Y:S04]  /*03e0*/  @P0 LDG.E.128 R16, [R54.64] ;  /* 0x0000000436100981 */ /* 0x000168000c1e1d00 */
[----:B------:R0:W5:Y:S02]  /*03f0*/  @P0 LDG.E.128 R12, [R54.64+0x10] ;  /* 0x00001004360c0981 */ /* 0x000164000c1e1d00 */
.L_x_9061:
[----:B------:R-:W-:Y:S05]  /*0400*/  BSYNC B0 ;  /* 0x0000000000007941 */ /* 0x000fea0003800000 */
.L_x_9060:
        /* <DEDUP_REMOVED lines=25> */
.L_x_9077:
        /* <DEDUP_REMOVED lines=55> */
.L_x_9063:
[----:B------:R-:W-:Y:S05]  /*0910*/  BSYNC B0 ;  /* 0x0000000000007941 */ /* 0x000fea0003800000 */
.L_x_9062:
        /* <DEDUP_REMOVED lines=12> */
[C---:B-1----:R-:W-:Y:S02]  /*09e0*/  LEA R90, P4, R89.reuse, c[0x0][0x188], 0x5 ;  /* 0x00006200595a7a11 */ /* 0x042fe400078828ff */
        /* <DEDUP_REMOVED lines=29> */
.L_x_9065:
[----:B------:R-:W-:Y:S05]  /*0bc0*/  BSYNC B0 ;  /* 0x0000000000007941 */ /* 0x000fea0003800000 */
.L_x_9064:
        /* <DEDUP_REMOVED lines=12> */
[----:B-1----:R-:W-:Y:S02]  /*0c90*/  LEA R90, P4, R89, c[0x0][0x188], 0x5 ;  /* 0x00006200595a7a11 */ /* 0x002fe400078828ff */
        /* <DEDUP_REMOVED lines=28> */
.L_x_9067:
[----:B------:R-:W-:Y:S05]  /*0e60*/  BSYNC B0 ;  /* 0x0000000000007941 */ /* 0x000fea0003800000 */
.L_x_9066:
[----:B------:R-:W-:Y:S01]  /*0e70*/  FADD.FTZ R88, RZ, R76 ;  /* 0x0000004cff587221 */ /* 0x000fe20000010000 */
[C---:B------:R-:W-:Y:S02]  /*0e80*/  ISETP.GT.U32.AND P0, PT, R2.reuse, 0xff, PT ;  /* 0x000000ff0200780c */ /* 0x040fe40003f04070 */
[----:B------:R-:W-:Y:S01]  /*0e90*/  LOP3.LUT P5, RZ, R85, 0xff, RZ, 0xc0, !PT ;  /* 0x000000ff55ff7812 */ /* 0x000fe200078ac0ff */
[----:B------:R-:W-:Y:S01]  /*0ea0*/  FADD.FTZ R89, R77, R88 ;  /* 0x000000584d597221 */ /* 0x000fe20000010000 */
[----:B------:R-:W-:Y:S02]  /*0eb0*/  ISETP.GT.U32.AND P4, PT, R2, 0x17f, PT ;  /* 0x0000017f0200780c */ /* 0x000fe40003f84070 */
[----:B-1----:R-:W-:Y:S01]  /*0ec0*/  SHF.R.U32.HI R90, RZ, 0x5, R0 ;  /* 0x00000005ff5a7819 */ /* 0x002fe20000011600 */
        /* <DEDUP_REMOVED lines=27> */
.L_x_9078:
[----:B-12---:R-:W-:Y:S01]  /*1080*/  FADD.FTZ R89, R89, R88 ;  /* 0x0000005859597221 */ /* 0x006fe20000010000 */
        /* <DEDUP_REMOVED lines=68> */
.L_x_9079:
        /* <DEDUP_REMOVED lines=17> */
[----:B0-----:R-:W0:Y:S04]  /*15e0*/  SHFL.DOWN PT, R95, R90, 0x2, 0x1f ;  /* 0x08401f005a5f7f89 */ /* 0x001e2800000e0000 */
[----:B------:R1:W2:Y:S01]  /*15f0*/  @!P0 LDS.64 R88, [R93.X8] ;  /* 0x000000005d588984 */ /* 0x0002a20000008a00 */
[----:B------:R-:W-:Y:S02]  /*1600*/  LOP3.LUT P0, RZ, R91, 0x1f, R0, 0xf8, !PT ;  /* 0x0000001f5bff7812 */ /* 0x000fe4000780f800 */
[----:B0-----:R-:W-:Y:S01]  /*1610*/  IADD3 R94, R95, R90, RZ ;  /* 0x0000005a5f5e7210 */ /* 0x001fe20007ffe0ff */
[----:B------:R-:W-:Y:S10]  /*1620*/  I2F R100, R95 ;  /* 0x0000005f00647306 */ /* 0x000ff40000201400 */
[----:B------:R-:W-:Y:S01]  /*1630*/  @!P0 MOV R91, 0x4 ;  /* 0x00000004005b8802 */ /* 0x000fe20000000f00 */
[----:B------:R-:W0:Y:S01]  /*1640*/  SHFL.DOWN PT, R101, R94, 0x1, 0x1f ;  /* 0x08201f005e657f89 */ /* 0x000e2200000e0000 */
        /* <DEDUP_REMOVED lines=25> */
[----:B--2---:R-:W-:Y:S01]  /*17e0*/  FADD.FTZ R88, R92, R89 ;  /* 0x000000595c587221 */ /* 0x004fe20000010000 */
[----:B------:R-:W-:Y:S01]  /*17f0*/  MOV R92, c[0x0][0x1e0] ;  /* 0x00007800005c7a02 */ /* 0x000fe20000000f00 */
[----:B------:R-:W-:Y:S01]  /*1800*/  FMUL.FTZ R95, R95, R101 ;  /* 0x000000655f5f7220 */ /* 0x000fe20000410000 */
[----:B------:R-:W0:Y:S03]  /*1810*/  SHFL.IDX PT, R97, R94, RZ, 0x1f ;  /* 0x00001fff5e617589 */ /* 0x000e2600000e0000 */
[----:B------:R-:W-:-:S05]  /*1820*/  FFMA.FTZ R88, R93, R95, R88 ;  /* 0x0000005f5d587223 */ /* 0x000fca0000010058 */
[----:B------:R-:W1:Y:S01]  /*1830*/  SHFL.IDX PT, R93, R88, RZ, 0x1f ;  /* 0x00001fff585d7589 */ /* 0x000e6200000e0000 */
[----:B0-----:R-:W-:-:S05]  /*1840*/  FMUL.FTZ R89, R97, R97 ;  /* 0x0000006161597220 */ /* 0x001fca0000410000 */
[----:B------:R-:W-:Y:S01]  /*1850*/  FSEL R90, R89, RZ, P4 ;  /* 0x000000ff595a7208 */ /* 0x000fe20002000000 */
[----:B-1----:R-:W-:Y:S01]  /*1860*/  FFMA.FTZ R89, R93, R92, c[0x0][0x228] ;  /* 0x00008a005d597623 */ /* 0x002fe2000001005c */
[----:B------:R-:W-:-:S03]  /*1870*/  FSEL R93, R97, RZ, !P4 ;  /* 0x000000ff615d7208 */ /* 0x000fc60006000000 */
        /* <DEDUP_REMOVED lines=8> */
[--C-:B-1----:R-:W-:Y:S02]  /*1900*/  FADD.FTZ R89, R76, -R93.reuse ;  /* 0x8000005d4c597221 */ /* 0x102fe40000010000 */
        /* <DEDUP_REMOVED lines=22> */
[----:B------:R-:W-:Y:S01]  /*1a70*/  MOV R96, 0x10 ;  /* 0x0000001000607802 */ /* 0x000fe20000000f00 */
        /* <DEDUP_REMOVED lines=8> */
.L_x_9071:
[----:B------:R-:W-:Y:S05]  /*1b00*/  BSYNC B0 ;  /* 0x0000000000007941 */ /* 0x000fea0003800000 */
.L_x_9070:
        /* <DEDUP_REMOVED lines=34> */
.L_x_9073:
[----:B------:R-:W-:Y:S05]  /*1d30*/  BSYNC B0 ;  /* 0x0000000000007941 */ /* 0x000fea0003800000 */
.L_x_9072:
        /* <DEDUP_REMOVED lines=23> */
[----:B------:R-:W-:Y:S01]  /*1eb0*/  FFMA.FTZ R89, R10, R95, R18 ;  /* 0x0000005f0a597223 */ /* 0x000fe20000010012 */
[----:B------:R-:W-:Y:S01]  /*1ec0*/  F2FP.BF16.PACK_AB R91, R92, R91 ;  /* 0x0000005b5c5b723e */ /* 0x000fe200000010ff */
        /* <DEDUP_REMOVED lines=8> */
.L_x_9075:
[----:B------:R-:W-:Y:S05]  /*1f50*/  BSYNC B0 ;  /* 0x0000000000007941 */ /* 0x000fea0003800000 */
.L_x_9074:
[----:B------:R-:W-:Y:S02]  /*1f60*/  IADD3 R84, R84, c[0x0][0x160], RZ ;  /* 0x0000580054547a10 */ /* 0x000fe40007ffe0ff */
[----:B------:R-:W-:Y:S02]  /*1f70*/  LOP3.LUT P4, RZ, R85, 0xff, RZ, 0xc0, !PT ;  /* 0x000000ff55ff7812 */ /* 0x000fe4000788c0ff */
[----:B------:R-:W-:Y:S02]  /*1f80*/  ISETP.GE.AND P0, PT, R84, c[0x0][0x164], PT ;  /* 0x0000590054007a0c */ /* 0x000fe40003f06270 */
[----:B------:R-:W-:-:S11]  /*1f90*/  SEL R85, RZ, 0x1, P4 ;  /* 0x00000001ff557807 */ /* 0x000fd60002000000 */
[----:B01---5:R-:W-:Y:S01]  /*1fa0*/  @P0 CALL.REL.NOINC `(.L_x_9076) ;  /* 0x0000001000000944 */ /* 0x023fe20003c00000 */
[----:B------:R-:W-:Y:S05]  /*1fb0*/  BRA `(.L_x_9077) ;  /* 0xffffe5e000007947 */ /* 0x000fea000383ffff */
.L_x_9076:
[----:B------:R-:W-:Y:S05]  /*1fc0*/  EXIT ;  /* 0x000000000000794d */ /* 0x000fea0003800000 */
.L_x_9068:
[----:B------:R-:W-:Y:S01]  /*1fd0*/  HFMA2.MMA R96, -RZ, RZ, 0, 5.9604644775390625e-08 ;  /* 0x00000001ff607435 */ /* 0x000fe200000001ff */
[----:B------:R-:W-:Y:S02]  /*1fe0*/  MOV R91, 0x1f ;  /* 0x0000001f005b7802 */ /* 0x000fe40000000f00 */
[----:B------:R-:W-:Y:S02]  /*1ff0*/  MOV R94, 0xffffffff ;  /* 0xffffffff005e7802 */ /* 0x000fe40000000f00 */
[----:B------:R-:W-:Y:S02]  /*2000*/  MOV R92, 0x2020 ;  /* 0x00002020005c7802 */ /* 0x000fe40000000f00 */
[----:B0----5:R-:W-:Y:S05]  /*2010*/  CALL.REL.NOINC `($__internal_64_$__cuda_sm70_shflsync_bfly_p) ;  /* 0x000006b000007944 */ /* 0x021fea0003c00000 */
[----:B-1----:R-:W-:Y:S01]  /*2020*/  MOV R88, R96 ;  /* 0x0000006000587202 */ /* 0x002fe20000000f00 */
[----:B0-----:R-:W-:Y:S05]  /*2030*/  BRA `(.L_x_9078) ;  /* 0xfffff04000007947 */ /* 0x001fea000383ffff */
.L_x_9069:
[----:B------:R-:W-:Y:S01]  /*2040*/  HFMA2.MMA R96, -RZ, RZ, 0, 1.1920928955078125e-07 ;  /* 0x00000002ff607435 */ /* 0x000fe200000001ff */
[----:B------:R-:W-:Y:S02]  /*2050*/  MOV R91, 0x1f ;  /* 0x0000001f005b7802 */ /* 0x000fe40000000f00 */
[----:B------:R-:W-:Y:S02]  /*2060*/  MOV R94, 0xffffffff ;  /* 0xffffffff005e7802 */ /* 0x000fe40000000f00 */
[----:B------:R-:W-:-:S02]  /*2070*/  MOV R92, 0x2090 ;  /* 0x00002090005c7802 */ /* 0x000fc40000000f00 */
[----:B0----5:R-:W-:Y:S05]  /*2080*/  CALL.REL.NOINC `($__internal_64_$__cuda_sm70_shflsync_bfly_p) ;  /* 0x0000064000007944 */ /* 0x021fea0003c00000 */
[----:B01----:R-:W-:Y:S01]  /*2090*/  FADD.FTZ R89, R89, R96 ;  /* 0x0000006059597221 */ /* 0x003fe20000010000 */
[----:B------:R-:W-:Y:S01]  /*20a0*/  HFMA2.MMA R96, -RZ, RZ, 0, 2.384185791015625e-07 ;  /* 0x00000004ff607435 */ /* 0x000fe200000001ff */
[----:B------:R-:W-:-:S02]  /*20b0*/  MOV R91, 0x1f ;  /* 0x0000001f005b7802 */ /* 0x000fc40000000f00 */
[----:B------:R-:W-:Y:S02]  /*20c0*/  MOV R94, 0xffffffff ;  /* 0xffffffff005e7802 */ /* 0x000fe40000000f00 */
[----:B------:R-:W-:Y:S02]  /*20d0*/  MOV R92, 0x20f0 ;  /* 0x000020f0005c7802 */ /* 0x000fe40000000f00 */
[----:B------:R-:W-:Y:S05]  /*20e0*/  CALL.REL.NOINC `($__internal_64_$__cuda_sm70_shflsync_bfly_p) ;  /* 0x000005e000007944 */ /* 0x000fea0003c00000 */
[----:B01----:R-:W-:Y:S01]  /*20f0*/  FADD.FTZ R89, R89, R96 ;  /* 0x0000006059597221 */ /* 0x003fe20000010000 */
[----:B------:R-:W-:Y:S01]  /*2100*/  HFMA2.MMA R96, -RZ, RZ, 0, 4.76837158203125e-07 ;  /* 0x00000008ff607435 */ /* 0x000fe200000001ff */
[----:B------:R-:W-:Y:S02]  /*2110*/  MOV R91, 0x1f ;  /* 0x0000001f005b7802 */ /* 0x000fe40000000f00 */
[----:B------:R-:W-:Y:S02]  /*2120*/  MOV R94, 0xffffffff ;  /* 0xffffffff005e7802 */ /* 0x000fe40000000f00 */
[----:B------:R-:W-:Y:S02]  /*2130*/  MOV R92, 0x2150 ;  /* 0x00002150005c7802 */ /* 0x000fe40000000f00 */
[----:B------:R-:W-:Y:S05]  /*2140*/  CALL.REL.NOINC `($__internal_64_$__cuda_sm70_shflsync_bfly_p) ;  /* 0x0000058000007944 */ /* 0x000fea0003c00000 */
[----:B01----:R-:W-:Y:S01]  /*2150*/  FADD.FTZ R89, R89, R96 ;  /* 0x0000006059597221 */ /* 0x003fe20000010000 */
[----:B------:R-:W-:Y:S01]  /*2160*/  HFMA2.MMA R96, -RZ, RZ, 0, 9.5367431640625e-07 ;  /* 0x00000010ff607435 */ /* 0x000fe200000001ff */
[----:B------:R-:W-:-:S02]  /*2170*/  MOV R91, 0x1f ;  /* 0x0000001f005b7802 */ /* 0x000fc40000000f00 */
[----:B------:R-:W-:Y:S02]  /*2180*/  MOV R94, 0xffffffff ;  /* 0xffffffff005e7802 */ /* 0x000fe40000000f00 */
[----:B------:R-:W-:Y:S02]  /*2190*/  MOV R92, 0x21b0 ;  /* 0x000021b0005c7802 */ /* 0x000fe40000000f00 */
[----:B------:R-:W-:Y:S05]  /*21a0*/  CALL.REL.NOINC `($__internal_64_$__cuda_sm70_shflsync_bfly_p) ;  /* 0x0000052000007944 */ /* 0x000fea0003c00000 */
        /* <DEDUP_REMOVED lines=54> */
[----:B------:R-:W-:Y:S02]  /*2510*/  MOV R94, 0xffffffff ;  /* 0xffffffff005e7802 */ /* 0x000fe40000000f00 */
[----:B------:R-:W-:Y:S05]  /*2520*/  CALL.REL.NOINC `($__internal_64_$__cuda_sm70_shflsync_bfly_p) ;  /* 0x000001a000007944 */ /* 0x000fea0003c00000 */
[----:B01----:R-:W-:Y:S01]  /*2530*/  FADD.FTZ R89, R89, R96 ;  /* 0x0000006059597221 */ /* 0x003fe20000010000 */
[----:B------:R-:W-:Y:S01]  /*2540*/  HFMA2.MMA R96, -RZ, RZ, 0, 1.1920928955078125e-07 ;  /* 0x00000002ff607435 */ /* 0x000fe200000001ff */
[----:B------:R-:W-:Y:S02]  /*2550*/  MOV R91, 0x1f ;  /* 0x0000001f005b7802 */ /* 0x000fe40000000f00 */
[----:B------:R-:W-:Y:S02]  /*2560*/  MOV R94, 0xffffffff ;  /* 0xffffffff005e7802 */ /* 0x000fe40000000f00 */
[----:B------:R-:W-:Y:S02]  /*2570*/  MOV R92, 0x2590 ;  /* 0x00002590005c7802 */ /* 0x000fe40000000f00 */
[----:B------:R-:W-:Y:S05]  /*2580*/  CALL.REL.NOINC `($__internal_64_$__cuda_sm70_shflsync_bfly_p) ;  /* 0x0000014000007944 */ /* 0x000fea0003c00000 */
        /* <DEDUP_REMOVED lines=12> */
[----:B-1----:R-:W-:Y:S01]  /*2650*/  FADD.FTZ R95, R89, R96 ;  /* 0x00000060595f7221 */ /* 0x002fe20000010000 */
[----:B------:R-:W-:Y:S01]  /*2660*/  HFMA2.MMA R96, -RZ, RZ, 0, 9.5367431640625e-07 ;  /* 0x00000010ff607435 */ /* 0x000fe200000001ff */
[----:B0-----:R-:W-:-:S02]  /*2670*/  MOV R91, 0x1f ;  /* 0x0000001f005b7802 */ /* 0x001fc40000000f00 */
[----:B------:R-:W-:Y:S02]  /*2680*/  MOV R94, 0xffffffff ;  /* 0xffffffff005e7802 */ /* 0x000fe40000000f00 */
[----:B------:R-:W-:Y:S02]  /*2690*/  MOV R89, R95 ;  /* 0x0000005f00597202 */ /* 0x000fe40000000f00 */
[----:B------:R-:W-:Y:S02]  /*26a0*/  MOV R92, 0x26c0 ;  /* 0x000026c0005c7802 */ /* 0x000fe40000000f00 */
[----:B------:R-:W-:Y:S05]  /*26b0*/  CALL.REL.NOINC `($__internal_64_$__cuda_sm70_shflsync_bfly_p) ;  /* 0x0000001000007944 */ /* 0x000fea0003c00000 */
[----:B01----:R-:W-:Y:S05]  /*26c0*/  BRA `(.L_x_9079) ;  /* 0xffffee0000007947 */ /* 0x003fea000383ffff */
        .weak           $__internal_64_$__cuda_sm70_shflsync_bfly_p
        .type           $__internal_64_$__cuda_sm70_shflsync_bfly_p,@function
        .size           $__internal_64_$__cuda_sm70_shflsync_bfly_p,(.L_x_22152 - $__internal_64_$__cuda_sm70_shflsync_bfly_p)
$__internal_64_$__cuda_sm70_shflsync_bfly_p:
[----:B------:R-:W-:Y:S01]  /*26d0*/  HFMA2.MMA R93, -RZ, RZ, 0, 0 ;  /* 0x00000000ff5d7435 */ /* 0x000fe200000001ff */
[----:B------:R-:W-:Y:S04]  /*26e0*/  WARPSYNC R94 ;  /* 0x0000005e00007348 */ /* 0x000fe80003800000 */
[----:B------:R0:W1:Y:S01]  /*26f0*/  SHFL.BFLY PT, R96, R89, R96, R91 ;  /* 0x0c00006059607389 */ /* 0x00006200000e005b */
[----:B------:R-:W-:Y:S05]  /*2700*/  RET.REL.NODEC R92 `(_ZN10layer_norm13ln_fwd_kernelINS_13Kernel_traitsIf13__nv_bfloat16fS2_fjLj3072ELj1ELj1ELj4ELj16ENS_18Kernel_traits_baseILj3072EfS2_fS2_fjLj128EEEEELb0ELb0ELb0ELb0EEEvNS_9FwdParamsE) ;  /* 0xffffd8f05c007950 */ /* 0x000fea0003c3ffff */
.L_x_9080:
        /* <DEDUP_REMOVED lines=15> */
.L_x_22152:


//--------------------- .text._ZN10layer_norm13ln_fwd_kernelINS_13Kernel_traitsIf13__nv_bfloat16fS2_fjLj3072ELj1ELj1ELj4ELj16ENS_18Kernel_traits_baseILj3072EfS2_fS2_fjLj128EEEEELb0ELb0ELb0ELb1EEEvNS_9FwdParamsE --------------------------
	.section	.text._ZN10layer_norm13ln_fwd_kernelINS_13Kernel_traitsIf13__nv_bfloat16fS2_fjLj3072ELj1ELj1ELj4ELj16ENS_18Kernel_traits_baseILj3072EfS2_fS2_fjLj128EEEEELb0ELb0ELb0ELb1EEEvNS_9FwdParamsE,"ax",@progbits
	.sectioninfo	@"SHI_REGISTERS=114"
	.align	128
        .global         _ZN10layer_norm13ln_fwd_kernelINS_13Kernel_traitsIf13__nv_bfloat16fS2_fjLj3072ELj1ELj1ELj4ELj16ENS_18Kernel_traits_baseILj3072EfS2_fS2_fjLj128EEEEELb0ELb0ELb0ELb1EEEvNS_9FwdParamsE
        .type           _ZN10layer_norm13ln_fwd_kernelINS_13Kernel_traitsIf13__nv_bfloat16fS2_fjLj3072ELj1ELj1ELj4ELj16ENS_18Kernel_traits_baseILj3072EfS2_fS2_fjLj128EEEEELb0ELb0ELb0ELb1EEEvNS_9FwdParamsE,@function
        .size           _ZN10layer_norm13ln_fwd_kernelINS_13Kernel_traitsIf13__nv_bfloat16fS2_fjLj3072ELj1ELj1ELj4ELj16ENS_18Kernel_traits_baseILj3072EfS2_fS2_fjLj128EEEEELb0ELb0ELb0ELb1EEEvNS_9FwdParamsE,(.L_x_22153 - _ZN10layer_norm13ln_fwd_kernelINS_13Kernel_traitsIf13__nv_bfloat16fS2_fjLj3072ELj1ELj1ELj4ELj16ENS_18Kernel_traits_baseILj3072EfS2_fS2_fjLj128EEEEELb0ELb0ELb0ELb1EEEvNS_9FwdParamsE)
        .other          _ZN10layer_norm13ln_fwd_kernelINS_13Kernel_traitsIf13__nv_bfloat16fS2_fjLj3072ELj1ELj1ELj4ELj16ENS_18Kernel_traits_baseILj3072EfS2_fS2_fjLj128EEEEELb0ELb0ELb0ELb1EEEvNS_9FwdParamsE,@"STO_CUDA_ENTRY STV_DEFAULT"
_ZN10layer_norm13ln_fwd_kernelINS_13Kernel_traitsIf13__nv_bfloat16fS2_fjLj3072ELj1ELj1ELj4ELj16ENS_18Kernel_traits_baseILj3072EfS2_fS2_fjLj128EEEEELb0ELb0ELb0ELb1EEEvNS_9FwdParamsE:
.text._ZN10layer_norm13ln_fwd_kernelINS_13Kernel_traitsIf13__nv_bfloat16fS2_fjLj3072ELj1ELj1ELj4ELj16ENS_18Kernel_traits_baseILj3072EfS2_fS2_fjLj128EEEEELb0ELb0ELb0ELb1EEEvNS_9FwdParamsE:
        /* <DEDUP_REMOVED lines=40> */
[----:B0-----:R-:W-:Y:S01]  /*0280*/  MOV R2, R54 ;  /* 0x0000003600027202 */ /* 0x001fe20000000f00 */
[----:B------:R-:W-:-:S03]  /*0290*/  ULDC.U8 UR6, c[0x0][0x1f0] ;  /* 0x00007c0000067ab9 */ /* 0x000fc60000000000 */
.L_x_9084:
[----:B------:R-:W-:Y:S01]  /*02a0*/  ISETP.NE.U32.AND P1, PT, RZ, c[0x0][0x1c0], PT ;  /* 0x00007000ff007a0c */ /* 0x000fe20003f25070 */
[----:B------:R-:W-:Y:S01]  /*02b0*/  IMAD R60, R2, c[0x0][0x168], RZ ;  /* 0x00005a00023c7a24 */ /* 0x000fe200078e02ff */
[----:B------:R-:W-:-:S02]  /*02c0*/  LOP3.LUT R3, R0, 0x7f, RZ, 0xc0, !PT ;  /* 0x0000007f00037812 */ /* 0x000fc400078ec0ff */
[----:B------:R-:W-:Y:S02]  /*02d0*/  ISETP.NE.AND.EX P1, PT, RZ, c[0x0][0x1c4], PT, P1 ;  /* 0x00007100ff007a0c */ /* 0x000fe40003f25310 */
        /* <DEDUP_REMOVED lines=13> */
[----:B-1----:R0:W4:Y:S04]  /*03b0*/  @P0 LDG.E.128 R52, [R66.64] ;  /* 0x0000000442340981 */ /* 0x002128000c1e1d00 */
[----:B------:R0:W4:Y:S01]  /*03c0*/  @P0 LDG.E.128 R56, [R66.64+0x10] ;  /* 0x0000100442380981 */ /* 0x000122000c1e1d00 */
[----:B------:R-:W-:Y:S02]  /*03d0*/  ISETP.NE.U32.AND P2, PT, RZ, c[0x0][0x180], PT ;  /* 0x00006000ff007a0c */ /* 0x000fe40003f45070 */
[----:B------:R-:W-:Y:S02]  /*03e0*/  MOV R92, 0x3f800000 ;  /* 0x3f800000005c7802 */ /* 0x000fe40000000f00 */
[----:B------:R-:W-:Y:S02]  /*03f0*/  IADD3 R88, R3, 0x80, RZ ;  /* 0x0000008003587810 */ /* 0x000fe40007ffe0ff */
[----:B--2---:R-:W-:-:S02]  /*0400*/  PRMT R69, RZ, 0x5410, R61 ;  /* 0x00005410ff457816 */ /* 0x004fc4000000003d */
[----:B---3--:R-:W-:Y:S02]  /*0410*/  @P1 PRMT R92, RZ, 0x5410, R64 ;  /* 0x00005410ff5c1816 */ /* 0x008fe40000000040 */
[----:B------:R-:W-:Y:S02]  /*0420*/  ISETP.NE.AND.EX P1, PT, RZ, c[0x0][0x184], PT, P2 ;  /* 0x00006100ff007a0c */ /* 0x000fe40003f25320 */
[----:B------:R-:W-:Y:S02]  /*0430*/  PRMT R75, RZ, 0x5410, R63 ;  /* 0x00005410ff4b7816 */ /* 0x000fe4000000003f */
[--C-:B0-----:R-:W-:Y:S02]  /*0440*/  PRMT R67, RZ, 0x5410, R60.reuse ;  /* 0x00005410ff437816 */ /* 0x101fe4000000003c */
[----:B------:R-:W-:Y:S02]  /*0450*/  PRMT R77, RZ, 0x7610, R60 ;  /* 0x00007610ff4d7816 */ /* 0x000fe4000000003c */
[----:B------:R-:W-:-:S02]  /*0460*/  PRMT R61, RZ, 0x7610, R61 ;  /* 0x00007610ff3d7816 */ /* 0x000fc4000000003d */
[--C-:B------:R-:W-:Y:S02]  /*0470*/  PRMT R71, RZ, 0x5410, R62.reuse ;  /* 0x00005410ff477816 */ /* 0x100fe4000000003e */
        /* <DEDUP_REMOVED lines=10> */
[----:B------:R-:W-:-:S04]  /*0520*/  IMAD.WIDE.U32 R64, R3, R91, c[0x0][0x188] ;  /* 0x0000620003407625 */ /* 0x000fc800078e005b */
[----:B----4-:R-:W-:Y:S02]  /*0530*/  @P1 FADD.FTZ R76, R52, R76 ;  /* 0x0000004c344c1221 */ /* 0x010fe40000010000 */
[----:B------:R-:W-:Y:S02]  /*0540*/  @P1 FADD.FTZ R77, R53, R77 ;  /* 0x0000004d354d1221 */ /* 0x000fe40000010000 */
[----:B------:R-:W-:Y:S02]  /*0550*/  @P1 FADD.FTZ R78, R54, R78 ;  /* 0x0000004e364e1221 */ /* 0x000fe40000010000 */
[----:B------:R-:W-:Y:S02]  /*0560*/  @P1 FADD.FTZ R79, R55, R79 ;  /* 0x0000004f374f1221 */ /* 0x000fe40000010000 */
[----:B------:R-:W-:Y:S02]  /*0570*/  @P1 FADD.FTZ R72, R56, R72 ;  /* 0x0000004838481221 */ /* 0x000fe40000010000 */
[----:B------:R-:W-:-:S02]  /*0580*/  @P1 FADD.FTZ R73, R57, R73 ;  /* 0x0000004939491221 */ /* 0x000fc40000010000 */
[----:B------:R-:W-:Y:S02]  /*0590*/  @P1 FADD.FTZ R74, R58, R74 ;  /* 0x0000004a3a4a1221 */ /* 0x000fe40000010000 */
[----:B------:R-:W-:Y:S02]  /*05a0*/  @P1 FADD.FTZ R75, R59, R75 ;  /* 0x0000004b3b4b1221 */ /* 0x000fe40000010000 */
[----:B------:R-:W-:Y:S01]  /*05b0*/  IMAD.WIDE.U32 R60, R88, R85, c[0x0][0x170] ;  /* 0x00005c00583c7625 */ /* 0x000fe200078e0055 */
[----:B------:R-:W-:Y:S04]  /*05c0*/  STG.E.128 [R64.64], R76 ;  /* 0x0000004c40007986 */ /* 0x000fe8000c101d04 */
[----:B------:R0:W-:Y:S04]  /*05d0*/  STG.E.128 [R64.64+0x10], R72 ;  /* 0x0000104840007986 */ /* 0x0001e8000c101d04 */
[----:B------:R-:W0:Y:S01]  /*05e0*/  LDG.E.128 R60, [R60.64] ;  /* 0x000000043c3c7981 */ /* 0x000e22000c1e1d00 */
[----:B------:R-:W-:Y:S01]  /*05f0*/  MOV R80, R52 ;  /* 0x0000003400507202 */ /* 0x000fe20000000f00 */
[----:B------:R-:W-:Y:S01]  /*0600*/  @P0 IMAD.WIDE.U32 R66, R91, R88, c[0x0][0x180] ;  /* 0x000060005b420625 */ /* 0x000fe200078e0058 */
[----:B------:R-:W-:-:S02]  /*0610*/  MOV R81, R53 ;  /* 0x0000003500517202 */ /* 0x000fc40000000f00 */
[----:B------:R-:W-:Y:S02]  /*0620*/  MOV R82, R54 ;  /* 0x0000003600527202 */ /* 0x000fe40000000f00 */
[----:B------:R-:W-:Y:S02]  /*0630*/  MOV R83, R55 ;  /* 0x0000003700537202 */ /* 0x000fe40000000f00 */
[----:B------:R-:W-:Y:S02]  /*0640*/  MOV R68, R56 ;  /* 0x0000003800447202 */ /* 0x000fe40000000f00 */
[----:B------:R-:W-:Y:S02]  /*0650*/  MOV R69, R57 ;  /* 0x0000003900457202 */ /* 0x000fe40000000f00 */
[----:B------:R-:W-:Y:S01]  /*0660*/  MOV R70, R58 ;  /* 0x0000003a00467202 */ /* 0x000fe20000000f00 */
[----:B------:R1:W2:Y:S01]  /*0670*/  @P0 LDG.E.128 R80, [R66.64] ;  /* 0x0000000442500981 */ /* 0x0002a2000c1e1d00 */
[----:B------:R-:W-:-:S06]  /*0680*/  MOV R71, R59 ;  /* 0x0000003b00477202 */ /* 0x000fcc0000000f00 */
[----:B------:R1:W3:Y:S01]  /*0690*/  @P0 LDG.E.128 R68, [R66.64+0x10] ;  /* 0x0000100442440981 */ /* 0x0002e2000c1e1d00 */
[----:B------:R-:W-:Y:S02]  /*06a0*/  IADD3 R90, R3, 0x100, RZ ;  /* 0x00000100035a7810 */ /* 0x000fe40007ffe0ff */
[--C-:B0-----:R-:W-:Y:S02]  /*06b0*/  PRMT R65, RZ, 0x5410, R60.reuse ;  /* 0x00005410ff417816 */ /* 0x101fe4000000003c */
[----:B-1----:R-:W-:Y:S02]  /*06c0*/  PRMT R67, RZ, 0x7610, R60 ;  /* 0x00007610ff437816 */ /* 0x002fe4000000003c */
[--C-:B------:R-:W-:Y:S02]  /*06d0*/  PRMT R87, RZ, 0x5410, R61.reuse ;  /* 0x00005410ff577816 */ /* 0x100fe4000000003d */
        /* <DEDUP_REMOVED lines=13> */
[----:B--2---:R-:W-:Y:S02]  /*07b0*/  @P1 FADD.FTZ R64, R80, R64 ;  /* 0x0000004050401221 */ /* 0x004fe40000010000 */
[----:B------:R-:W-:-:S02]  /*07c0*/  @P1 FADD.FTZ R65, R81, R65 ;  /* 0x0000004151411221 */ /* 0x000fc40000010000 */
[----:B------:R-:W-:Y:S02]  /*07d0*/  @P1 FADD.FTZ R66, R82, R66 ;  /* 0x0000004252421221 */ /* 0x000fe40000010000 */
[----:B------:R-:W-:Y:S02]  /*07e0*/  @P1 FADD.FTZ R67, R83, R67 ;  /* 0x0000004353431221 */ /* 0x000fe40000010000 */
[----:B---3--:R-:W-:Y:S02]  /*07f0*/  @P1 FADD.FTZ R60, R68, R60 ;  /* 0x0000003c443c1221 */ /* 0x008fe40000010000 */
[----:B------:R-:W-:Y:S02]  /*0800*/  @P1 FADD.FTZ R61, R69, R61 ;  /* 0x0000003d453d1221 */ /* 0x000fe40000010000 */
[----:B------:R-:W-:Y:S02]  /*0810*/  @P1 FADD.FTZ R62, R70, R62 ;  /* 0x0000003e463e1221 */ /* 0x000fe40000010000 */
[----:B------:R-:W-:-:S02]  /*0820*/  @P1 FADD.FTZ R63, R71, R63 ;  /* 0x0000003f473f1221 */ /* 0x000fc40000010000 */
[----:B------:R-:W-:-:S04]  /*0830*/  IMAD.WIDE.U32 R86, R91, R88, c[0x0][0x188] ;  /* 0x000062005b567625 */ /* 0x000fc800078e0058 */
[----:B------:R-:W-:Y:S01]  /*0840*/  IMAD.WIDE.U32 R96, R90, R85, c[0x0][0x170] ;  /* 0x00005c005a607625 */ /* 0x000fe200078e0055 */
        /* <DEDUP_REMOVED lines=8> */
[----:B------:R-:W3:Y:S01]  /*08d0*/  @P0 LDG.E.128 R52, [R94.64] ;  /* 0x000000045e340981 */ /* 0x000ee2000c1e1d00 */
[----:B------:R-:W-:Y:S02]  /*08e0*/  @P0 MOV R56, R68 ;  /* 0x0000004400380202 */ /* 0x000fe40000000f00 */
[----:B------:R-:W-:Y:S02]  /*08f0*/  @P0 MOV R57, R69 ;  /* 0x0000004500390202 */ /* 0x000fe40000000f00 */
[----:B------:R-:W-:Y:S02]  /*0900*/  @P0 MOV R58, R70 ;  /* 0x00000046003a0202 */ /* 0x000fe40000000f00 */
[----:B------:R-:W-:-:S06]  /*0910*/  @P0 MOV R59, R71 ;  /* 0x00000047003b0202 */ /* 0x000fcc0000000f00 */
[----:B------:R-:W4:Y:S01]  /*0920*/  @P0 LDG.E.128 R56, [R94.64+0x10] ;  /* 0x000010045e380981 */ /* 0x000f22000c1e1d00 */
[----:B--2---:R-:W-:-:S05]  /*0930*/  PRMT R85, RZ, 0x5410, R96 ;  /* 0x00005410ff557816 */ /* 0x004fca0000000060 */
[----:B------:R-:W-:Y:S01]  /*0940*/  FMUL.FTZ R84, R85, R92 ;  /* 0x0000005c55547220 */ /* 0x000fe20000410000 */
[----:B------:R-:W-:-:S05]  /*0950*/  PRMT R85, RZ, 0x7610, R96 ;  /* 0x00007610ff557816 */ /* 0x000fca0000000060 */
[----:B------:R-:W-:Y:S01]  /*0960*/  FMUL.FTZ R85, R85, R92 ;  /* 0x0000005c55557220 */ /* 0x000fe20000410000 */
[----:B---3--:R-:W-:-:S05]  /*0970*/  @P0 MOV R81, R53 ;  /* 0x0000003500510202 */ /* 0x008fca0000000f00 */
[----:B------:R-:W-:Y:S01]  /*0980*/  @P1 FADD.FTZ R85, R85, R81 ;  /* 0x0000005155551221 */ /* 0x000fe20000010000 */
[----:B------:R-:W-:Y:S02]  /*0990*/  PRMT R81, RZ, 0x5410, R97 ;  /* 0x00005410ff517816 */ /* 0x000fe40000000061 */
[----:B------:R-:W-:-:S03]  /*09a0*/  @P0 MOV R80, R52 ;  /* 0x0000003400500202 */ /* 0x000fc60000000f00 */
[----:B0-----:R-:W-:Y:S01]  /*09b0*/  FMUL.FTZ R86, R81, R92 ;  /* 0x0000005c51567220 */ /* 0x001fe20000410000 */
[----:B------:R-:W-:Y:S01]  /*09c0*/  PRMT R81, RZ, 0x5410, R98 ;  /* 0x00005410ff517816 */ /* 0x000fe20000000062 */
[----:B------:R-:W-:-:S04]  /*09d0*/  @P1 FADD.FTZ R84, R84, R80 ;  /* 0x0000005054541221 */ /* 0x000fc80000010000 */
[-C--:B------:R-:W-:Y:S01]  /*09e0*/  FMUL.FTZ R80, R81, R92.reuse ;  /* 0x0000005c51507220 */ /* 0x080fe20000410000 */
[----:B------:R-:W-:Y:S02]  /*09f0*/  PRMT R81, RZ, 0x7610, R98 ;  /* 0x00007610ff517816 */ /* 0x000fe40000000062 */
[----:B------:R-:W-:Y:S02]  /*0a00*/  PRMT R87, RZ, 0x7610, R97 ;  /* 0x00007610ff577816 */ /* 0x000fe40000000061 */
[----:B----4-:R-:W-:Y:S01]  /*0a10*/  @P0 MOV R69, R57 ;  /* 0x0000003900450202 */ /* 0x010fe20000000f00 */
[-C--:B------:R-:W-:Y:S01]  /*0a20*/  FMUL.FTZ R81, R81, R92.reuse ;  /* 0x0000005c51517220 */ /* 0x080fe20000410000 */
[----:B------:R-:W-:Y:S01]  /*0a30*/  @P0 MOV R83, R55 ;  /* 0x0000003700530202 */ /* 0x000fe20000000f00 */
[----:B------:R-:W-:Y:S01]  /*0a40*/  FMUL.FTZ R87, R87, R92 ;  /* 0x0000005c57577220 */ /* 0x000fe20000410000 */
[----:B------:R-:W-:Y:S01]  /*0a50*/  @P0 MOV R82, R54 ;  /* 0x0000003600520202 */ /* 0x000fe20000000f00 */
[----:B------:R-:W-:Y:S01]  /*0a60*/  @P1 FADD.FTZ R81, R81, R69 ;  /* 0x0000004551511221 */ /* 0x000fe20000010000 */
[----:B------:R-:W-:Y:S01]  /*0a70*/  PRMT R69, RZ, 0x5410, R99 ;  /* 0x00005410ff457816 */ /* 0x000fe20000000063 */
[----:B------:R-:W-:Y:S01]  /*0a80*/  @P1 FADD.FTZ R87, R87, R83 ;  /* 0x0000005357571221 */ /* 0x000fe20000010000 */
[----:B------:R-:W-:Y:S01]  /*0a90*/  @P0 MOV R70, R58 ;  /* 0x0000003a00460202 */ /* 0x000fe20000000f00 */
[----:B------:R-:W-:Y:S01]  /*0aa0*/  @P1 FADD.FTZ R86, R86, R82 ;  /* 0x0000005256561221 */ /* 0x000fe20000010000 */
[----:B------:R-:W-:Y:S01]  /*0ab0*/  PRMT R83, RZ, 0x7610, R99 ;  /* 0x00007610ff537816 */ /* 0x000fe20000000063 */
[----:B------:R-:W-:Y:S01]  /*0ac0*/  FMUL.FTZ R82, R69, R92 ;  /* 0x0000005c45527220 */ /* 0x000fe20000410000 */
[----:B------:R-:W-:-:S03]  /*0ad0*/  @P0 MOV R71, R59 ;  /* 0x0000003b00470202 */ /* 0x000fc60000000f00 */
[----:B------:R-:W-:Y:S02]  /*0ae0*/  @P1 FADD.FTZ R82, R82, R70 ;  /* 0x0000004652521221 */ /* 0x000fe40000010000 */
[----:B------:R-:W-:Y:S02]  /*0af0*/  FMUL.FTZ R83, R83, R92 ;  /* 0x0000005c53537220 */ /* 0x000fe40000410000 */
[----:B------:R-:W-:Y:S02]  /*0b00*/  FADD.FTZ R70, RZ, R76 ;  /* 0x0000004cff467221 */ /* 0x000fe40000010000 */
[----:B------:R-:W-:Y:S02]  /*0b10*/  @P1 FADD.FTZ R83, R83, R71 ;  /* 0x0000004753531221 */ /* 0x000fe40000010000 */
[----:B------:R-:W-:-:S04]  /*0b20*/  FADD.FTZ R71, R77, R70 ;  /* 0x000000464d477221 */ /* 0x000fc80000010000 */
[----:B------:R-:W-:-:S04]  /*0b30*/  FADD.FTZ R70, R78, R71 ;  /* 0x000000474e467221 */ /* 0x000fc80000010000 */
[----:B------:R-:W-:-:S04]  /*0b40*/  FADD.FTZ R71, R79, R70 ;  /* 0x000000464f477221 */ /* 0x000fc80000010000 */
[----:B------:R-:W-:-:S04]  /*0b50*/  FADD.FTZ R70, R72, R71 ;  /* 0x0000004748467221 */ /* 0x000fc80000010000 */
[----:B------:R-:W-:-:S04]  /*0b60*/  FADD.FTZ R71, R73, R70 ;  /* 0x0000004649477221 */ /* 0x000fc80000010000 */
[----:B------:R-:W-:Y:S01]  /*0b70*/  FADD.FTZ R70, R74, R71 ;  /* 0x000000474a467221 */ /* 0x000fe20000010000 */
[----:B------:R-:W-:-:S03]  /*0b80*/  @P0 MOV R68, R56 ;  /* 0x0000003800440202 */ /* 0x000fc60000000f00 */
[----:B------:R-:W-:Y:S02]  /*0b90*/  FADD.FTZ R71, R75, R70 ;  /* 0x000000464b477221 */ /* 0x000fe40000010000 */
[----:B------:R-:W-:Y:S02]  /*0ba0*/  @P1 FADD.FTZ R80, R80, R68 ;  /* 0x0000004450501221 */ /* 0x000fe40000010000 */
[----:B------:R-:W-:Y:S02]  /*0bb0*/  FADD.FTZ R70, R64, R71 ;  /* 0x0000004740467221 */ /* 0x000fe40000010000 */
[----:B------:R-:W-:-:S04]  /*0bc0*/  IMAD.WIDE.U32 R68, R91, R90, c[0x0][0x188] ;  /* 0x000062005b447625 */ /* 0x000fc800078e005a */
[----:B------:R-:W-:Y:S01]  /*0bd0*/  FADD.FTZ R71, R65, R70 ;  /* 0x0000004641477221 */ /* 0x000fe20000010000 */
        /* <DEDUP_REMOVED lines=12> */
[----:B------:R-:W-:-:S04]  /*0ca0*/  FADD.FTZ R69, R87, R68 ;  /* 0x0000004457457221 */ /* 0x000fc80000010000 */
        /* <DEDUP_REMOVED lines=9> */
[----:B------:R0:W1:Y:S02]  /*0d40*/  SHFL.BFLY PT, R68, R96, 0x1, 0x1f ;  /* 0x0c201f0060447f89 */ /* 0x00006400000e0000 */
.L_x_9085:
        /* <DEDUP_REMOVED lines=68> */
.L_x_9086:
[----:B------:R-:W-:Y:S01]  /*1190*/  SHF.R.U32.HI R71, RZ, 0x5, R0 ;  /* 0x00000005ff477819 */ /* 0x000fe20000011600 */
[----:B-1----:R-:W-:Y:S01]  /*11a0*/  FADD.FTZ R69, R91, R96 ;  /* 0x000000605b457221 */ /* 0x002fe20000010000 */
[----:B------:R-:W-:Y:S01]  /*11b0*/  WARPSYNC 0xffffffff ;  /* 0xffffffff00007948 */ /* 0x000fe20003800000 */
[----:B------:R-:W-:Y:S02]  /*11c0*/  LOP3.LUT R93, R0, 0x1f, RZ, 0xc0, !PT ;  /* 0x0000001f005d7812 */ /* 0x000fe400078ec0ff */
[----:B------:R-:W-:Y:S02]  /*11d0*/  LOP3.LUT R71, R71, 0x3, RZ, 0xc0, !PT ;  /* 0x0000000347477812 */ /* 0x000fe400078ec0ff */
[----:B------:R-:W-:Y:S02]  /*11e0*/  ISETP.GT.U32.AND P1, PT, R93, 0x3, PT ;  /* 0x000000035d00780c */ /* 0x000fe40003f24070 */
[----:B------:R-:W-:Y:S02]  /*11f0*/  @!P0 IADD3 R91, R70, R71, RZ ;  /* 0x00000047465b8210 */ /* 0x000fe40007ffe0ff */
[----:B------:R-:W-:-:S03]  /*1200*/  ISETP.NE.AND P2, PT, RZ, UR6, PT ;  /* 0x00000006ff007c0c */ /* 0x000fc6000bf45270 */
[----:B------:R-:W-:Y:S04]  /*1210*/  @!P0 STS.64 [R91.X8], R68 ;  /* 0x000000445b008388 */ /* 0x000fe80000008a00 */
[----:B------:R-:W-:Y:S01]  /*1220*/  BAR.SYNC.DEFER_BLOCKING 0x0 ;  /* 0x0000000000007b1d */ /* 0x000fe20000010000 */
[----:B------:R-:W-:Y:S02]  /*1230*/  LOP3.LUT P0, RZ, R89, 0xff, RZ, 0xc0, !PT ;  /* 0x000000ff59ff7812 */ /* 0x000fe4000780c0ff */
[----:B------:R-:W-:Y:S01]  /*1240*/  @!P1 IADD3 R89, R70, R93, RZ ;  /* 0x0000005d46599210 */ /* 0x000fe20007ffe0ff */
[----:B------:R-:W-:Y:S01]  /*1250*/  HFMA2.MMA R70, -RZ, RZ, 0, 0 ;  /* 0x00000000ff467435 */ /* 0x000fe200000001ff */
[----:B------:R-:W-:-:S05]  /*1260*/  CS2R R92, SRZ ;  /* 0x00000000005c7805 */ /* 0x000fca000001ff00 */
[----:B------:R-:W-:-:S04]  /*1270*/  @!P1 MOV R70, 0x300 ;  /* 0x0000030000469802 */ /* 0x000fc80000000f00 */
[----:B------:R-:W-:Y:S01]  /*1280*/  I2F R95, R70 ;  /* 0x00000046005f7306 */ /* 0x000fe20000201400 */
[----:B------:R-:W1:Y:S04]  /*1290*/  SHFL.DOWN PT, R69, R70, 0x2, 0x1f ;  /* 0x08401f0046457f89 */ /* 0x000e6800000e0000 */
[----:B------:R-:W2:Y:S01]  /*12a0*/  @!P1 LDS.64 R92, [R89.X8] ;  /* 0x00000000595c9984 */ /* 0x000ea20000008a00 */
[----:B------:R-:W-:Y:S02]  /*12b0*/  LOP3.LUT P1, RZ, R71, 0x1f, R0, 0xf8, !PT ;  /* 0x0000001f47ff7812 */ /* 0x000fe4000782f800 */
[----:B-1----:R-:W-:Y:S02]  /*12c0*/  IADD3 R91, R69, R70, RZ ;  /* 0x00000046455b7210 */ /* 0x002fe40007ffe0ff */
[----:B------:R-:W1:Y:S01]  /*12d0*/  I2F R69, R69 ;  /* 0x0000004500457306 */ /* 0x000e620000201400 */
[----:B--2---:R-:W2:Y:S02]  /*12e0*/  SHFL.DOWN PT, R71, R92, 0x2, 0x1f ;  /* 0x08401f005c477f89 */ /* 0x004ea400000e0000 */
[----:B--2---:R-:W-:-:S02]  /*12f0*/  FADD.FTZ R68, -R71, R92 ;  /* 0x0000005c47447221 */ /* 0x004fc40000010100 */
[----:B-1----:R-:W-:Y:S02]  /*1300*/  FMUL.FTZ R71, R71, R69 ;  /* 0x0000004547477220 */ /* 0x002fe40000410000 */
[----:B------:R-:W-:-:S04]  /*1310*/  FMUL.FTZ R68, R68, R68 ;  /* 0x0000004444447220 */ /* 0x000fc80000410000 */
[----:B------:R-:W-:Y:S02]  /*1320*/  FMUL.FTZ R68, R68, R95 ;  /* 0x0000005f44447220 */ /* 0x000fe40000410000 */
[----:B------:R-:W-:Y:S02]  /*1330*/  FFMA.FTZ R95, R95, R92, R71 ;  /* 0x0000005c5f5f7223 */ /* 0x000fe40000010047 */
[----:B------:R-:W-:Y:S02]  /*1340*/  FMUL.FTZ R89, R68, R69 ;  /* 0x0000004544597220 */ /* 0x000fe40000410000 */
[----:B------:R-:W1:Y:S02]  /*1350*/  SHFL.DOWN PT, R68, R93, 0x2, 0x1f ;  /* 0x08401f005d447f89 */ /* 0x000e6400000e0000 */
[----:B-1----:R-:W-:Y:S02]  /*1360*/  FADD.FTZ R71, R68, R93 ;  /* 0x0000005d44477221 */ /* 0x002fe40000010000 */
[----:B------:R-:W1:Y:S08]  /*1370*/  I2F R68, R91 ;  /* 0x0000005b00447306 */ /* 0x000e700000201400 */
[----:B-1----:R-:W1:Y:S02]  /*1380*/  MUFU.RCP R70, R68 ;  /* 0x0000004400467308 */ /* 0x002e640000001000 */
[----:B-1----:R-:W-:-:S02]  /*1390*/  FFMA.FTZ R71, R70, R89, R71 ;  /* 0x0000005946477223 */ /* 0x002fc40000010047 */
[----:B------:R-:W-:Y:S02]  /*13a0*/  FMUL.FTZ R95, R70, R95 ;  /* 0x0000005f465f7220 */ /* 0x000fe40000410000 */
[----:B------:R-:W1:Y:S04]  /*13b0*/  SHFL.DOWN PT, R70, R91, 0x1, 0x1f ;  /* 0x08201f005b467f89 */ /* 0x000e6800000e0000 */
[----:B------:R-:W2:Y:S01]  /*13c0*/  SHFL.DOWN PT, R92, R95, 0x1, 0x1f ;  /* 0x08201f005f5c7f89 */ /* 0x000ea200000e0000 */
[----:B-1----:R-:W-:Y:S02]  /*13d0*/  IADD3 R89, R91, R70, RZ ;  /* 0x000000465b597210 */ /* 0x002fe40007ffe0ff */
[----:B------:R-:W1:Y:S01]  /*13e0*/  I2F R70, R70 ;  /* 0x0000004600467306 */ /* 0x000e620000201400 */
[----:B--2---:R-:W-:-:S04]  /*13f0*/  FADD.FTZ R69, R95, -R92 ;  /* 0x8000005c5f457221 */ /* 0x004fc80000010000 */
[----:B------:R-:W-:-:S03]  /*1400*/  FMUL.FTZ R69, R69, R69 ;  /* 0x0000004545457220 */ /* 0x000fc60000410000 */
[----:B------:R-:W2:Y:S01]  /*1410*/  I2F R89, R89 ;  /* 0x0000005900597306 */ /* 0x000ea20000201400 */
[----:B------:R-:W-:Y:S02]  /*1420*/  FMUL.FTZ R69, R68, R69 ;  /* 0x0000004544457220 */ /* 0x000fe40000410000 */
[-C--:B-1----:R-:W-:Y:S02]  /*1430*/  FMUL.FTZ R92, R92, R70.reuse ;  /* 0x000000465c5c7220 */ /* 0x082fe40000410000 */
[----:B------:R-:W-:Y:S01]  /*1440*/  FMUL.FTZ R93, R69, R70 ;  /* 0x00000046455d7220 */ /* 0x000fe20000410000 */
[----:B------:R-:W-:Y:S01]  /*1450*/  MOV R70, c[0x0][0x1e0] ;  /* 0x0000780000467a02 */ /* 0x000fe20000000f00 */
[----:B------:R-:W-:Y:S02]  /*1460*/  FFMA.FTZ R92, R68, R95, R92 ;  /* 0x0000005f445c7223 */ /* 0x000fe4000001005c */
[----:B------:R-:W1:Y:S01]  /*1470*/  SHFL.DOWN PT, R68, R71, 0x1, 0x1f ;  /* 0x08201f0047447f89 */ /* 0x000e6200000e0000 */
[----:B--2---:R-:W2:Y:S02]  /*1480*/  MUFU.RCP R69, R89 ;  /* 0x0000005900457308 */ /* 0x004ea40000001000 */
[----:B--2---:R-:W-:-:S05]  /*1490*/  FMUL.FTZ R92, R69, R92 ;  /* 0x0000005c455c7220 */ /* 0x004fca0000410000 */
[----:B------:R-:W2:Y:S01]  /*14a0*/  SHFL.IDX PT, R95, R92, RZ, 0x1f ;  /* 0x00001fff5c5f7589 */ /* 0x000ea200000e0000 */
[----:B-1----:R-:W-:-:S04]  /*14b0*/  FADD.FTZ R68, R71, R68 ;  /* 0x0000004447447221 */ /* 0x002fc80000010000 */
[----:B------:R-:W-:Y:S01]  /*14c0*/  FFMA.FTZ R93, R69, R93, R68 ;  /* 0x0000005d455d7223 */ /* 0x000fe20000010044 */
[----:B------:R-:W-:-:S05]  /*14d0*/  @!P1 MOV R69, 0x4 ;  /* 0x0000000400459802 */ /* 0x000fca0000000f00 */
[----:B------:R-:W1:Y:S01]  /*14e0*/  SHFL.IDX PT, R93, R93, RZ, 0x1f ;  /* 0x00001fff5d5d7589 */ /* 0x000e6200000e0000 */
[----:B------:R-:W-:-:S04]  /*14f0*/  @!P1 IMAD.WIDE R68, R2, R69, c[0x0][0x1a0] ;  /* 0x0000680002449625 */ /* 0x000fc800078e0245 */
[C---:B--2---:R-:W-:Y:S01]  /*1500*/  FMUL.FTZ R71, R95.reuse, R95 ;  /* 0x0000005f5f477220 */ /* 0x044fe20000410000 */
[----:B------:R-:W-:Y:S01]  /*1510*/  FSEL R89, R95, RZ, !P2 ;  /* 0x000000ff5f597208 */ /* 0x000fe20005000000 */
[----:B------:R2:W-:Y:S03]  /*1520*/  @!P1 STG.E [R68.64], R95 ;  /* 0x0000005f44009986 */ /* 0x0005e6000c101904 */
[----:B------:R-:W-:Y:S01]  /*1530*/  FSEL R71, R71, RZ, P2 ;  /* 0x000000ff47477208 */ /* 0x000fe20001000000 */
[--C-:B------:R-:W-:Y:S02]  /*1540*/  FADD.FTZ R91, R76, -R89.reuse ;  /* 0x800000594c5b7221 */ /* 0x100fe40000010000 */
[--C-:B------:R-:W-:Y:S02]  /*1550*/  FADD.FTZ R79, R79, -R89.reuse ;  /* 0x800000594f4f7221 */ /* 0x100fe40000010000 */
[----:B------:R-:W-:-:S02]  /*1560*/  FADD.FTZ R75, R75, -R89 ;  /* 0x800000594b4b7221 */ /* 0x000fc40000010000 */
[----:B-1----:R-:W-:Y:S02]  /*1570*/  FFMA.FTZ R70, R93, R70, c[0x0][0x228] ;  /* 0x00008a005d467623 */ /* 0x002fe40000010046 */
[----:B------:R-:W-:Y:S02]  /*1580*/  FADD.FTZ R93, R78, -R89 ;  /* 0x800000594e5d7221 */ /* 0x000fe40000010000 */
[----:B------:R-:W-:Y:S02]  /*1590*/  FADD.FTZ R70, R70, R71 ;  /* 0x0000004746467221 */ /* 0x000fe40000010000 */
[--C-:B------:R-:W-:Y:S02]  /*15a0*/  FADD.FTZ R71, R74, -R89.reuse ;  /* 0x800000594a477221 */ /* 0x100fe40000010000 */
[----:B------:R-:W1:Y:S01]  /*15b0*/  MUFU.RSQ R76, R70 ;  /* 0x00000046004c7308 */ /* 0x000e620000001400 */
[--C-:B--2---:R-:W-:Y:S02]  /*15c0*/  FADD.FTZ R69, R72, -R89.reuse ;  /* 0x8000005948457221 */ /* 0x104fe40000010000 */
[----:B------:R-:W-:-:S02]  /*15d0*/  FADD.FTZ R107, R62, -R89 ;  /* 0x800000593e6b7221 */ /* 0x000fc40000010000 */
[--C-:B------:R-:W-:Y:S02]  /*15e0*/  FADD.FTZ R95, R73, -R89.reuse ;  /* 0x80000059495f7221 */ /* 0x100fe40000010000 */
[--C-:B------:R-:W-:Y:S02]  /*15f0*/  FADD.FTZ R103, R60, -R89.reuse ;  /* 0x800000593c677221 */ /* 0x100fe40000010000 */
[--C-:B------:R-:W-:Y:S02]  /*1600*/  FADD.FTZ R109, R63, -R89.reuse ;  /* 0x800000593f6d7221 */ /* 0x100fe40000010000 */
[--C-:B------:R-:W-:Y:S02]  /*1610*/  FADD.FTZ R97, R64, -R89.reuse ;  /* 0x8000005940617221 */ /* 0x100fe40000010000 */
[--C-:B------:R-:W-:Y:S02]  /*1620*/  FADD.FTZ R101, R66, -R89.reuse ;  /* 0x8000005942657221 */ /* 0x100fe40000010000 */
[----:B------:R-:W-:-:S02]  /*1630*/  FADD.FTZ R67, R67, -R89 ;  /* 0x8000005943437221 */ /* 0x000fc40000010000 */
[C---:B-1----:R-:W-:Y:S02]  /*1640*/  FMUL.FTZ R93, R76.reuse, R93 ;  /* 0x0000005d4c5d7220 */ /* 0x042fe40000410000 */
        /* <DEDUP_REMOVED lines=10> */
[--C-:B------:R-:W-:Y:S02]  /*16f0*/  FADD.FTZ R77, R77, -R89.reuse ;  /* 0x800000594d4d7221 */ /* 0x100fe40000010000 */
[----:B------:R-:W-:Y:S01]  /*1700*/  FADD.FTZ R99, R65, -R89 ;  /* 0x8000005941637221 */ /* 0x000fe20000010000 */
[----:B------:R-:W-:Y:S01]  /*1710*/  F2FP.BF16.PACK_AB R71, R60, R71 ;  /* 0x000000473c47723e */ /* 0x000fe200000010ff */
[----:B------:R-:W-:-:S02]  /*1720*/  FFMA.FTZ R70, R32, R63, R8 ;  /* 0x0000003f20467223 */ /* 0x000fc40000010008 */
[----:B------:R-:W-:Y:S02]  /*1730*/  FFMA.FTZ R65, R33, R64, R9 ;  /* 0x0000004021417223 */ /* 0x000fe40000010009 */
[C---:B------:R-:W-:Y:S02]  /*1740*/  FMUL.FTZ R101, R76.reuse, R101 ;  /* 0x000000654c657220 */ /* 0x040fe40000410000 */
[C---:B------:R-:W-:Y:S01]  /*1750*/  FMUL.FTZ R62, R76.reuse, R67 ;  /* 0x000000434c3e7220 */ /* 0x040fe20000410000 */
[----:B------:R-:W-:Y:S01]  /*1760*/  F2FP.BF16.PACK_AB R70, R65, R70 ;  /* 0x000000464146723e */ /* 0x000fe200000010ff */
[----:B------:R-:W-:Y:S02]  /*1770*/  FADD.FTZ R105, R61, -R89 ;  /* 0x800000593d697221 */ /* 0x000fe40000010000 */
[C---:B------:R-:W-:Y:S02]  /*1780*/  FMUL.FTZ R91, R76.reuse, R91 ;  /* 0x0000005b4c5b7220 */ /* 0x040fe40000410000 */
[----:B------:R-:W-:-:S02]  /*1790*/  FMUL.FTZ R60, R76, R77 ;  /* 0x0000004d4c3c7220 */ /* 0x000fc40000410000 */
[C---:B------:R-:W-:Y:S02]  /*17a0*/  FMUL.FTZ R107, R76.reuse, R107 ;  /* 0x0000006b4c6b7220 */ /* 0x040fe40000410000 */
[----:B------:R-:W-:Y:S02]  /*17b0*/  FMUL.FTZ R74, R76, R109 ;  /* 0x0000006d4c4a7220 */ /* 0x000fe40000410000 */
[----:B------:R-:W-:Y:S02]  /*17c0*/  FADD.FTZ R61, R84, -R89 ;  /* 0x80000059543d7221 */ /* 0x000fe40000010000 */
[----:B------:R-:W-:Y:S02]  /*17d0*/  FFMA.FTZ R65, R38, R101, R14 ;  /* 0x0000006526417223 */ /* 0x000fe4000001000e */
[----:B------:R-:W-:Y:S02]  /*17e0*/  FFMA.FTZ R62, R39, R62, R15 ;  /* 0x0000003e273e7223 */ /* 0x000fe4000001000f */
[----:B------:R-:W-:-:S02]  /*17f0*/  FADD.FTZ R73, R86, -R89 ;  /* 0x8000005956497221 */ /* 0x000fc40000010000 */
[----:B------:R-:W-:Y:S01]  /*1800*/  FFMA.FTZ R68, R28, R91, R4 ;  /* 0x0000005b1c447223 */ /* 0x000fe20000010004 */
[----:B------:R-:W-:Y:S01]  /*1810*/  F2FP.BF16.PACK_AB R65, R62, R65 ;  /* 0x000000413e41723e */ /* 0x000fe200000010ff */
[----:B------:R-:W-:Y:S01]  /*1820*/  FFMA.FTZ R63, R29, R60, R5 ;  /* 0x0000003c1d3f7223 */ /* 0x000fe20000010005 */
[----:B------:R-:W-:Y:S01]  /*1830*/  HFMA2.MMA R91, -RZ, RZ, 0, 9.5367431640625e-07 ;  /* 0x00000010ff5b7435 */ /* 0x000fe200000001ff */
        /* <DEDUP_REMOVED lines=8> */
[--C-:B------:R-:W-:Y:S02]  /*18c0*/  FADD.FTZ R75, R80, -R89.reuse ;  /* 0x80000059504b7221 */ /* 0x100fe40000010000 */
[--C-:B------:R-:W-:Y:S02]  /*18d0*/  FADD.FTZ R81, R81, -R89.reuse ;  /* 0x8000005951517221 */ /* 0x100fe40000010000 */
[----:B------:R-:W-:Y:S02]  /*18e0*/  FMUL.FTZ R60, R76, R99 ;  /* 0x000000634c3c7220 */ /* 0x000fe40000410000 */
[----:B------:R-:W-:-:S02]  /*18f0*/  FADD.FTZ R111, R82, -R89 ;  /* 0x80000059526f7221 */ /* 0x000fc40000010000 */
[----:B------:R-:W-:Y:S01]  /*1900*/  FADD.FTZ R83, R83, -R89 ;  /* 0x8000005953537221 */ /* 0x000fe20000010000 */
[----:B------:R-:W-:Y:S01]  /*1910*/  SEL R89, RZ, 0x1, P0 ;  /* 0x00000001ff597807 */ /* 0x000fe20000000000 */
[----:B------:R-:W-:Y:S02]  /*1920*/  FMUL.FTZ R61, R76, R61 ;  /* 0x0000003d4c3d7220 */ /* 0x000fe40000410000 */
[----:B------:R-:W-:Y:S02]  /*1930*/  FFMA.FTZ R66, R40, R103, R16 ;  /* 0x0000006728427223 */ /* 0x000fe40000010010 */
[----:B------:R-:W-:Y:S02]  /*1940*/  FFMA.FTZ R77, R41, R72, R17 ;  /* 0x00000048294d7223 */ /* 0x000fe40000010011 */
[C---:B------:R-:W-:Y:S02]  /*1950*/  FMUL.FTZ R73, R76.reuse, R73 ;  /* 0x000000494c497220 */ /* 0x040fe40000410000 */
[C---:B------:R-:W-:Y:S01]  /*1960*/  FMUL.FTZ R62, R76.reuse, R85 ;  /* 0x000000554c3e7220 */ /* 0x040fe20000410000 */
[----:B------:R-:W-:Y:S01]  /*1970*/  F2FP.BF16.PACK_AB R66, R77, R66 ;  /* 0x000000424d42723e */ /* 0x000fe200000010ff */
[C---:B------:R-:W-:Y:S01]  /*1980*/  FMUL.FTZ R72, R76.reuse, R87 ;  /* 0x000000574c487220 */ /* 0x040fe20000410000 */
[----:B------:R-:W-:Y:S01]  /*1990*/  @!P1 MOV R77, 0x4 ;  /* 0x00000004004d9802 */ /* 0x000fe20000000f00 */
[----:B------:R-:W-:-:S02]  /*19a0*/  FMUL.FTZ R97, R76, R97 ;  /* 0x000000614c617220 */ /* 0x000fc40000410000 */
[----:B------:R-:W-:Y:S02]  /*19b0*/  FFMA.FTZ R63, R37, R60, R13 ;  /* 0x0000003c253f7223 */ /* 0x000fe4000001000d */
        /* <DEDUP_REMOVED lines=14> */
[----:B------:R-:W-:-:S02]  /*1aa0*/  FFMA.FTZ R111, R50, R111, R26 ;  /* 0x0000006f326f7223 */ /* 0x000fc4000001001a */
[----:B------:R-:W-:Y:S01]  /*1ab0*/  FFMA.FTZ R78, R51, R78, R27 ;  /* 0x0000004e334e7223 */ /* 0x000fe2000001001b */
[----:B------:R-:W-:Y:S01]  /*1ac0*/  F2FP.BF16.PACK_AB R62, R74, R75 ;  /* 0x0000004b4a3e723e */ /* 0x000fe200000010ff */
[C---:B------:R-:W-:Y:S01]  /*1ad0*/  @!P1 IMAD.WIDE R72, R2.reuse, R77, c[0x0][0x1a8] ;  /* 0x00006a0002489625 */ /* 0x040fe200078e024d */
[----:B------:R-:W-:Y:S02]  /*1ae0*/  IADD3 R2, R2, c[0x0][0x160], RZ ;  /* 0x0000580002027a10 */ /* 0x000fe40007ffe0ff */
        /* <DEDUP_REMOVED lines=9> */
[----:B01----:R-:W-:Y:S01]  /*1b80*/  @P1 CALL.REL.NOINC `(.L_x_9083) ;  /* 0x0000001000001944 */ /* 0x003fe20003c00000 */
[----:B------:R-:W-:Y:S05]  /*1b90*/  BRA `(.L_x_9084) ;  /* 0xffffe70000007947 */ /* 0x000fea000383ffff */
.L_x_9083:
[----:B------:R-:W-:Y:S05]  /*1ba0*/  EXIT ;  /* 0x000000000000794d */ /* 0x000fea0003800000 */
.L_x_9081:
[----:B------:R-:W-:Y:S01]  /*1bb0*/  HFMA2.MMA R69, -RZ, RZ, 0, 1.847743988037109375e-06 ;  /* 0x0000001fff457435 */ /* 0x000fe200000001ff */
[----:B------:R-:W-:-:S02]  /*1bc0*/  MOV R91, 0x1 ;  /* 0x00000001005b7802 */ /* 0x000fc40000000f00 */
[----:B------:R-:W-:Y:S02]  /*1bd0*/  MOV R94, 0xffffffff ;  /* 0xffffffff005e7802 */ /* 0x000fe40000000f00 */
[----:B------:R-:W-:Y:S02]  /*1be0*/  MOV R92, 0x1c00 ;  /* 0x00001c00005c7802 */ /* 0x000fe40000000f00 */
[----:B-----5:R-:W-:Y:S05]  /*1bf0*/  CALL.REL.NOINC `($__internal_65_$__cuda_sm70_shflsync_bfly_p) ;  /* 0x0000069000007944 */ /* 0x020fea0003c00000 */
[----:B-1----:R-:W-:Y:S01]  /*1c00*/  MOV R68, R91 ;  /* 0x0000005b00447202 */ /* 0x002fe20000000f00 */
[----:B0-----:R-:W-:Y:S05]  /*1c10*/  BRA `(.L_x_9085) ;  /* 0xfffff13000007947 */ /* 0x001fea000383ffff */
.L_x_9082:
[----:B------:R-:W-:Y:S01]  /*1c20*/  HFMA2.MMA R91, -RZ, RZ, 0, 1.1920928955078125e-07 ;  /* 0x00000002ff5b7435 */ /* 0x000fe200000001ff */
[----:B------:R-:W-:Y:S02]  /*1c30*/  MOV R69, 0x1f ;  /* 0x0000001f00457802 */ /* 0x000fe40000000f00 */
[----:B------:R-:W-:Y:S02]  /*1c40*/  MOV R94, 0xffffffff ;  /* 0xffffffff005e7802 */ /* 0x000fe40000000f00 */
[----:B------:R-:W-:Y:S02]  /*1c50*/  MOV R92, 0x1c70 ;  /* 0x00001c70005c7802 */ /* 0x000fe40000000f00 */
[----:B-----5:R-:W-:Y:S05]  /*1c60*/  CALL.REL.NOINC `($__internal_65_$__cuda_sm70_shflsync_bfly_p) ;  /* 0x0000062000007944 */ /* 0x020fea0003c00000 */
[----:B01----:R-:W-:Y:S01]  /*1c70*/  FADD.FTZ R96, R96, R91 ;  /* 0x0000005b60607221 */ /* 0x003fe20000010000 */
[----:B------:R-:W-:Y:S01]  /*1c80*/  HFMA2.MMA R91, -RZ, RZ, 0, 2.384185791015625e-07 ;  /* 0x00000004ff5b7435 */ /* 0x000fe200000001ff */
[----:B------:R-:W-:-:S02]  /*1c90*/  MOV R69, 0x1f ;  /* 0x0000001f00457802 */ /* 0x000fc40000000f00 */
[----:B------:R-:W-:Y:S02]  /*1ca0*/  MOV R94, 0xffffffff ;  /* 0xffffffff005e7802 */ /* 0x000fe40000000f00 */
[----:B------:R-:W-:Y:S02]  /*1cb0*/  MOV R92, 0x1cd0 ;  /* 0x00001cd0005c7802 */ /* 0x000fe40000000f00 */
[----:B------:R-:W-:Y:S05]  /*1cc0*/  CALL.REL.NOINC `($__internal_65_$__cuda_sm70_shflsync_bfly_p) ;  /* 0x000005c000007944 */ /* 0x000fea0003c00000 */
[----:B01----:R-:W-:Y:S01]  /*1cd0*/  FADD.FTZ R96, R96, R91 ;  /* 0x0000005b60607221 */ /* 0x003fe20000010000 */
[----:B------:R-:W-:Y:S01]  /*1ce0*/  HFMA2.MMA R91, -RZ, RZ, 0, 4.76837158203125e-07 ;  /* 0x00000008ff5b7435 */ /* 0x000fe200000001ff */
[----:B------:R-:W-:Y:S02]  /*1cf0*/  MOV R69, 0x1f ;  /* 0x0000001f00457802 */ /* 0x000fe40000000f00 */
[----:B------:R-:W-:Y:S02]  /*1d00*/  MOV R94, 0xffffffff ;  /* 0xffffffff005e7802 */ /* 0x000fe40000000f00 */
[----:B------:R-:W-:Y:S02]  /*1d10*/  MOV R92, 0x1d30 ;  /* 0x00001d30005c7802 */ /* 0x000fe40000000f00 */
[----:B------:R-:W-:Y:S05]  /*1d20*/  CALL.REL.NOINC `($__internal_65_$__cuda_sm70_shflsync_bfly_p) ;  /* 0x0000056000007944 */ /* 0x000fea0003c00000 */
[----:B01----:R-:W-:Y:S01]  /*1d30*/  FADD.FTZ R96, R96, R91 ;  /* 0x0000005b60607221 */ /* 0x003fe20000010000 */
[----:B------:R-:W-:Y:S01]  /*1d40*/  HFMA2.MMA R91, -RZ, RZ, 0, 9.5367431640625e-07 ;  /* 0x00000010ff5b7435 */ /* 0x000fe200000001ff */
[----:B------:R-:W-:-:S02]  /*1d50*/  MOV R69, 0x1f ;  /* 0x0000001f00457802 */ /* 0x000fc40000000f00 */
[----:B------:R-:W-:Y:S02]  /*1d60*/  MOV R94, 0xffffffff ;  /* 0xffffffff005e7802 */ /* 0x000fe40000000f00 */
[----:B------:R-:W-:Y:S02]  /*1d70*/  MOV R92, 0x1d90 ;  /* 0x00001d90005c7802 */ /* 0x000fe40000000f00 */
[----:B------:R-:W-:Y:S05]  /*1d80*/  CALL.REL.NOINC `($__internal_65_$__cuda_sm70_shflsync_bfly_p) ;  /* 0x0000050000007944 */ /* 0x000fea0003c00000 */
[----:B-1----:R-:W-:Y:S01]  /*1d90*/  FADD.FTZ R68, R96, R91 ;  /* 0x0000005b60447221 */ /* 0x002fe20000010000 */
[----:B------:R-:W-:Y:S01]  /*1da0*/  HFMA2.MMA R91, -RZ, RZ, 0, 5.9604644775390625e-08 ;  /* 0x00000001ff5b7435 */ /* 0x000fe200000001ff */
[----:B0-----:R-:W-:Y:S02]  /*1db0*/  MOV R94, 0xffffffff ;  /* 0xffffffff005e7802 */ /* 0x001fe40000000f00 */
[----:B------:R-:W-:-:S04]  /*1dc0*/  FMUL.FTZ R68, R68, 0.001302083372138440609 ;  /* 0x3aaaaaab44447820 */ /* 0x000fc80000410000 */
        /* <DEDUP_REMOVED lines=48> */
[----:B------:R-:W-:Y:S02]  /*20d0*/  MOV R69, 0x1f ;  /* 0x0000001f00457802 */ /* 0x000fe40000000f00 */
[----:B------:R-:W-:Y:S02]  /*20e0*/  MOV R92, 0x2100 ;  /* 0x00002100005c7802 */ /* 0x000fe40000000f00 */
[----:B------:R-:W-:Y:S05]  /*20f0*/  CALL.REL.NOINC `($__internal_65_$__cuda_sm70_shflsync_bfly_p) ;  /* 0x0000019000007944 */ /* 0x000fea0003c00000 */
[----:B01----:R-:W-:Y:S01]  /*2100*/  FADD.FTZ R96, R96, R91 ;  /* 0x0000005b60607221 */ /* 0x003fe20000010000 */
[----:B------:R-:W-:Y:S01]  /*2110*/  HFMA2.MMA R91, -RZ, RZ, 0, 1.1920928955078125e-07 ;  /* 0x00000002ff5b7435 */ /* 0x000fe200000001ff */
[----:B------:R-:W-:Y:S02]  /*2120*/  MOV R69, 0x1f ;  /* 0x0000001f00457802 */ /* 0x000fe40000000f00 */
[----:B------:R-:W-:Y:S02]  /*2130*/  MOV R94, 0xffffffff ;  /* 0xffffffff005e7802 */ /* 0x000fe40000000f00 */
[----:B------:R-:W-:Y:S02]  /*2140*/  MOV R92, 0x2160 ;  /* 0x00002160005c7802 */ /* 0x000fe40000000f00 */
[----:B------:R-:W-:Y:S05]  /*2150*/  CALL.REL.NOINC `($__internal_65_$__cuda_sm70_shflsync_bfly_p) ;  /* 0x0000013000007944 */ /* 0x000fea0003c00000 */
        /* <DEDUP_REMOVED lines=18> */
[----:B01----:R-:W-:Y:S05]  /*2280*/  BRA `(.L_x_9086) ;  /* 0xffffef0000007947 */ /* 0x003fea000383ffff */
        .weak           $__internal_65_$__cuda_sm70_shflsync_bfly_p
        .type           $__internal_65_$__cuda_sm70_shflsync_bfly_p,@function
        .size           $__internal_65_$__cuda_sm70_shflsync_bfly_p,(.L_x_22153 - $__internal_65_$__cuda_sm70_shflsync_bfly_p)
$__internal_65_$__cuda_sm70_shflsync_bfly_p:
[----:B------:R-:W-:Y:S01]  /*2290*/  HFMA2.MMA R93, -RZ, RZ, 0, 0 ;  /* 0x00000000ff5d7435 */ /* 0x000fe200000001ff */
[----:B------:R-:W-:Y:S04]  /*22a0*/  WARPSYNC R94 ;  /* 0x0000005e00007348 */ /* 0x000fe80003800000 */
[----:B------:R0:W1:Y:S01]  /*22b0*/  SHFL.BFLY PT, R91, R96, R91, R69 ;  /* 0x0c00005b605b7389 */ /* 0x00006200000e0045 */
[----:B------:R-:W-:Y:S05]  /*22c0*/  RET.REL.NODEC R92 `(_ZN10layer_norm13ln_fwd_kernelINS_13Kernel_traitsIf13__nv_bfloat16fS2_fjLj3072ELj1ELj1ELj4ELj16ENS_18Kernel_traits_baseILj3072EfS2_fS2_fjLj128EEEEELb0ELb0ELb0ELb1EEEvNS_9FwdParamsE) ;  /* 0xffffdd305c007950 */ /* 0x000fea0003c3ffff */
.L_x_9087:
        /* <DEDUP_REMOVED lines=11> */
.L_x_22153:


//--------------------- .text._ZN10layer_norm13ln_fwd_kernelINS_13Kernel_traitsIf13__nv_bfloat16fS2_fjLj3072ELj1ELj1ELj4ELj16ENS_18Kernel_traits_baseILj3072EfS2_fS2_fjLj128EEEEELb0ELb0ELb1ELb0EEEvNS_9FwdParamsE --------------------------
	.section	.text._ZN10layer_norm13ln_fwd_kernelINS_13Kernel_traitsIf13__nv_bfloat16fS2_fjLj3072ELj1ELj1ELj4ELj16ENS_18Kernel_traits_baseILj3072EfS2_fS2_fjLj128EEEEELb0ELb0ELb1ELb0EEEvNS_9FwdParamsE,"ax",@progbits
	.sectioninfo	@"SHI_REGISTERS=111"
	.align	128
        .global         _ZN10layer_norm13ln_fwd_kernelINS_13Kernel_traitsIf13__nv_bfloat16fS2_fjLj3072ELj1ELj1ELj4ELj16ENS_18Kernel_traits_baseILj3072EfS2_fS2_fjLj128EEEEELb0ELb0ELb1ELb0EEEvNS_9FwdParamsE
        .type           _ZN10layer_norm13ln_fwd_kernelINS_13Kernel_traitsIf13__nv_bfloat16fS2_fjLj3072ELj1ELj1ELj4ELj16ENS_18Kernel_traits_baseILj3072EfS2_fS2_fjLj128EEEEELb0ELb0ELb1ELb0EEEvNS_9FwdParamsE,@function
        .size           _ZN10layer_norm13ln_fwd_kernelINS_13Kernel_traitsIf13__nv_bfloat16fS2_fjLj3072ELj1ELj1ELj4ELj16ENS_18Kernel_traits_baseILj3072EfS2_fS2_fjLj128EEEEELb0ELb0ELb1ELb0EEEvNS_9FwdParamsE,(.L_x_22154 - _ZN10layer_norm13ln_fwd_kernelINS_13Kernel_traitsIf13__nv_bfloat16fS2_fjLj3072ELj1ELj1ELj4ELj16ENS_18Kernel_traits_baseILj3072EfS2_fS2_fjLj128EEEEELb0ELb0ELb1ELb0EEEvNS_9FwdParamsE)
        .other          _ZN10layer_norm13ln_fwd_kernelINS_13Kernel_traitsIf13__nv_bfloat16fS2_fjLj3072ELj1ELj1ELj4ELj16ENS_18Kernel_traits_baseILj3072EfS2_fS2_fjLj128EEEEELb0ELb0ELb1ELb0EEEvNS_9FwdParamsE,@"STO_CUDA_ENTRY STV_DEFAULT"
_ZN10layer_norm13ln_fwd_kernelINS_13Kernel_traitsIf13__nv_bfloat16fS2_fjLj3072ELj1ELj1ELj4ELj16ENS_18Kernel_traits_baseILj3072EfS2_fS2_fjLj128EEEEELb0ELb0ELb1ELb0EEEvNS_9FwdParamsE:
.text._ZN10layer_norm13ln_fwd_kernelINS_13Kernel_traitsIf13__nv_bfloat16fS2_fjLj3072ELj1ELj1ELj4ELj16ENS_18Kernel_traits_baseILj3072EfS2_fS2_fjLj128EEEEELb0ELb0ELb1ELb0EEEvNS_9FwdParamsE:
        /* <DEDUP_REMOVED lines=29> */
.L_x_9089:
[----:B------:R-:W-:Y:S05]  /*01d0*/  BSYNC B0 ;  /* 0x0000000000007941 */ /* 0x000fea0003800000 */
.L_x_9088:
        /* <DEDUP_REMOVED lines=17> */
.L_x_9091:
[----:B------:R-:W-:Y:S05]  /*02f0*/  BSYNC B0 ;  /* 0x0000000000007941 */ /* 0x000fea0003800000 */
.L_x_9090:
        /* <DEDUP_REMOVED lines=16> */
.L_x_9093:
[----:B------:R-:W-:Y:S05]  /*0400*/  BSYNC B0 ;  /* 0x0000000000007941 */ /* 0x000fea0003800000 */
.L_x_9092:
        /* <DEDUP_REMOVED lines=25> */
.L_x_9157:
[----:B------:R-:W-:-:S10]  /*05a0*/  HFMA2.MMA R89, -RZ, RZ, 0, 2.384185791015625e-07 ;  /* 0x00000004ff597435 */ /* 0x000fd400000001ff */
[----:B------:R-:W-:-:S06]  /*05b0*/  IMAD.WIDE R90, R92, R89, c[0x0][0x1d0] ;  /* 0x000074005c5a7625 */ /* 0x000fcc00078e0259 */
[----:B------:R-:W2:Y:S01]  /*05c0*/  LDG.E R90, [R90.64] ;  /* 0x000000045a5a7981 */ /* 0x000ea2000c1e1900 */
[C---:B------:R-:W-:Y:S02]  /*05d0*/  IMAD R95, R92.reuse, c[0x0][0x168], RZ ;  /* 0x00005a005c5f7a24 */ /* 0x040fe400078e02ff */
[----:B------:R-:W-:Y:S01]  /*05e0*/  IMAD.WIDE R88, R92, R89, c[0x0][0x1d8] ;  /* 0x000076005c587625 */ /* 0x000fe200078e0259 */
[----:B------:R-:W-:Y:S05]  /*05f0*/  BSSY B0, `(.L_x_9094) ;  /* 0x0000067000007945 */ /* 0x000fea0003800000 */
[----:B-----5:R1:W5:Y:S02]  /*0600*/  LDG.E R88, [R88.64] ;  /* 0x0000000458587981 */ /* 0x020364000c1e1900 */
[----:B-1----:R-:W-:-:S02]  /*0610*/  SHF.R.S32.HI R89, RZ, 0x1f, R92 ;  /* 0x0000001fff597819 */ /* 0x002fc4000001145c */
        /* <DEDUP_REMOVED lines=10> */
[----:B------:R-:W-:Y:S01]  /*06c0*/  @P1 LEA.HI.SX32 R95, R98, R97, 0x1d ;  /* 0x00000061625f1211 */ /* 0x000fe200078feaff */
        /* <DEDUP_REMOVED lines=22> */
[----:B-1----:R-:W-:Y:S02]  /*0830*/  @!P6 FSEL R66, R54, RZ, P2 ;  /* 0x000000ff3642e208 */ /* 0x002fe40001000000 */
        /* <DEDUP_REMOVED lines=19> */
.L_x_9097:
[----:B------:R-:W-:Y:S05]  /*0970*/  BSYNC B1 ;  /* 0x0000000000017941 */ /* 0x000fea0003800000 */
.L_x_9096:
[----:B------:R-:W-:Y:S01]  /*0980*/  BSSY B1, `(.L_x_9098) ;  /* 0x0000005000017945 */ /* 0x000fe20003800000 */
[----:B------:R-:W-:Y:S05]  /*0990*/  @!P6 BRA `(.L_x_9099) ;  /* 0x000000300000e947 */ /* 0x000fea0003800000 */
[----:B-----5:R-:W-:-:S05]  /*09a0*/  PRMT R65, RZ, 0x7610, R60 ;  /* 0x00007610ff417816 */ /* 0x020fca000000003c */
[----:B------:R-:W-:-:S04]  /*09b0*/  FMUL.FTZ R65, R65, c[0x0][0x1ec] ;  /* 0x00007b0041417a20 */ /* 0x000fc80000410000 */
[----:B------:R-:W-:Y:S02]  /*09c0*/  @P0 FADD.FTZ R65, R53, R65 ;  /* 0x0000004135410221 */ /* 0x000fe40000010000 */
.L_x_9099:
[----:B------:R-:W-:Y:S05]  /*09d0*/  BSYNC B1 ;  /* 0x0000000000017941 */ /* 0x000fea0003800000 */
.L_x_9098:
[----:B------:R-:W-:Y:S01]  /*09e0*/  BSSY B1, `(.L_x_9100) ;  /* 0x0000005000017945 */ /* 0x000fe20003800000 */
[----:B------:R-:W-:Y:S05]  /*09f0*/  @!P6 BRA `(.L_x_9101) ;  /* 0x000000300000e947 */ /* 0x000fea0003800000 */
[----:B-----5:R-:W-:-:S05]  /*0a00*/  PRMT R66, RZ, 0x5410, R61 ;  /* 0x00005410ff427816 */ /* 0x020fca000000003d */
[----:B------:R-:W-:-:S04]  /*0a10*/  FMUL.FTZ R66, R66, c[0x0][0x1ec] ;  /* 0x00007b0042427a20 */ /* 0x000fc80000410000 */
[----:B------:R-:W-:Y:S02]  /*0a20*/  @P0 FADD.FTZ R66, R54, R66 ;  /* 0x0000004236420221 */ /* 0x000fe40000010000 */
.L_x_9101:
[----:B------:R-:W-:Y:S05]  /*0a30*/  BSYNC B1 ;  /* 0x0000000000017941 */ /* 0x000fea0003800000 */
.L_x_9100:
[----:B------:R-:W-:Y:S01]  /*0a40*/  BSSY B1, `(.L_x_9102) ;  /* 0x0000005000017945 */ /* 0x000fe20003800000 */
[----:B------:R-:W-:Y:S05]  /*0a50*/  @!P6 BRA `(.L_x_9103) ;  /* 0x000000300000e947 */ /* 0x000fea0003800000 */
[----:B-----5:R-:W-:-:S05]  /*0a60*/  PRMT R67, RZ, 0x7610, R61 ;  /* 0x00007610ff437816 */ /* 0x020fca000000003d */
[----:B------:R-:W-:-:S04]  /*0a70*/  FMUL.FTZ R67, R67, c[0x0][0x1ec] ;  /* 0x00007b0043437a20 */ /* 0x000fc80000410000 */
[----:B------:R-:W-:Y:S02]  /*0a80*/  @P0 FADD.FTZ R67, R55, R67 ;  /* 0x0000004337430221 */ /* 0x000fe40000010000 */
.L_x_9103:
[----:B------:R-:W-:Y:S05]  /*0a90*/  BSYNC B1 ;  /* 0x0000000000017941 */ /* 0x000fea0003800000 */
.L_x_9102:
[----:B------:R-:W-:Y:S01]  /*0aa0*/  BSSY B1, `(.L_x_9104) ;  /* 0x0000005000017945 */ /* 0x000fe20003800000 */
[----:B------:R-:W-:Y:S05]  /*0ab0*/  @!P6 BRA `(.L_x_9105) ;  /* 0x000000300000e947 */ /* 0x000fea0003800000 */
[----:B-----5:R-:W-:-:S05]  /*0ac0*/  PRMT R68, RZ, 0x5410, R62 ;  /* 0x00005410ff447816 */ /* 0x020fca000000003e */
[----:B------:R-:W-:-:S04]  /*0ad0*/  FMUL.FTZ R68, R68, c[0x0][0x1ec] ;  /* 0x00007b0044447a20 */ /* 0x000fc80000410000 */
[----:B------:R-:W-:Y:S02]  /*0ae0*/  @P0 FADD.FTZ R68, R56, R68 ;  /* 0x0000004438440221 */ /* 0x000fe40000010000 */
.L_x_9105:
[----:B------:R-:W-:Y:S05]  /*0af0*/  BSYNC B1 ;  /* 0x0000000000017941 */ /* 0x000fea0003800000 */
.L_x_9104:
[----:B------:R-:W-:Y:S01]  /*0b00*/  BSSY B1, `(.L_x_9106) ;  /* 0x0000005000017945 */ /* 0x000fe20003800000 */
[----:B------:R-:W-:Y:S05]  /*0b10*/  @!P6 BRA `(.L_x_9107) ;  /* 0x000000300000e947 */ /* 0x000fea0003800000 */
[----:B-----5:R-:W-:-:S05]  /*0b20*/  PRMT R69, RZ, 0x7610, R62 ;  /* 0x00007610ff457816 */ /* 0x020fca000000003e */
[----:B------:R-:W-:-:S04]  /*0b30*/  FMUL.FTZ R69, R69, c[0x0][0x1ec] ;  /* 0x00007b0045457a20 */ /* 0x000fc80000410000 */
[----:B------:R-:W-:Y:S02]  /*0b40*/  @P0 FADD.FTZ R69, R57, R69 ;  /* 0x0000004539450221 */ /* 0x000fe40000010000 */
.L_x_9107:
[----:B------:R-:W-:Y:S05]  /*0b50*/  BSYNC B1 ;  /* 0x0000000000017941 */ /* 0x000fea0003800000 */
.L_x_9106:
[----:B------:R-:W-:Y:S01]  /*0b60*/  BSSY B1, `(.L_x_9108) ;  /* 0x0000005000017945 */ /* 0x000fe20003800000 */
[----:B------:R-:W-:Y:S05]  /*0b70*/  @!P6 BRA `(.L_x_9109) ;  /* 0x000000300000e947 */ /* 0x000fea0003800000 */
[----:B-----5:R-:W-:-:S05]  /*0b80*/  PRMT R70, RZ, 0x5410, R63 ;  /* 0x00005410ff467816 */ /* 0x020fca000000003f */
[----:B------:R-:W-:-:S04]  /*0b90*/  FMUL.FTZ R70, R70, c[0x0][0x1ec] ;  /* 0x00007b0046467a20 */ /* 0x000fc80000410000 */
[----:B------:R-:W-:Y:S02]  /*0ba0*/  @P0 FADD.FTZ R70, R58, R70 ;  /* 0x000000463a460221 */ /* 0x000fe40000010000 */
.L_x_9109:
[----:B------:R-:W-:Y:S05]  /*0bb0*/  BSYNC B1 ;  /* 0x0000000000017941 */ /* 0x000fea0003800000 */
.L_x_9108:
[----:B------:R-:W-:Y:S01]  /*0bc0*/  BSSY B1, `(.L_x_9110) ;  /* 0x0000005000017945 */ /* 0x000fe20003800000 */
[----:B------:R-:W-:Y:S05]  /*0bd0*/  @!P6 BRA `(.L_x_9111) ;  /* 0x000000300000e947 */ /* 0x000fea0003800000 */
[----:B-----5:R-:W-:-:S05]  /*0be0*/  PRMT R71, RZ, 0x7610, R63 ;  /* 0x00007610ff477816 */ /* 0x020fca000000003f */
[----:B------:R-:W-:-:S04]  /*0bf0*/  FMUL.FTZ R71, R71, c[0x0][0x1ec] ;  /* 0x00007b0047477a20 */ /* 0x000fc80000410000 */
[----:B------:R-:W-:Y:S02]  /*0c00*/  @P0 FADD.FTZ R71, R59, R71 ;  /* 0x000000473b470221 */ /* 0x000fe40000010000 */
.L_x_9111:
[----:B------:R-:W-:Y:S05]  /*0c10*/  BSYNC B1 ;  /* 0x0000000000017941 */ /* 0x000fea0003800000 */
.L_x_9110:
[----:B------:R1:W-:Y:S01]  /*0c20*/  STG.E.128 [R96.64], R64 ;  /* 0x0000004060007986 */ /* 0x0003e2000c101d04 */
[----:B------:R-:W-:Y:S02]  /*0c30*/  IADD3 R95, R95, 0x80, RZ ;  /* 0x000000805f5f7810 */ /* 0x000fe40007ffe0ff */
[----:B------:R-:W-:Y:S01]  /*0c40*/  IADD3 R91, R91, 0x80, RZ ;  /* 0x000000805b5b7810 */ /* 0x000fe20007ffe0ff */
[----:B------:R1:W-:Y:S04]  /*0c50*/  STG.E.128 [R96.64+0x10], R68 ;  /* 0x0000104460007986 */ /* 0x0003e8000c101d04 */
.L_x_9095:
[----:B------:R-:W-:Y:S05]  /*0c60*/  BSYNC B0 ;  /* 0x0000000000007941 */ /* 0x000fea0003800000 */
.L_x_9094:
[----:B------:R-:W-:Y:S01]  /*0c70*/  BSSY B0, `(.L_x_9112) ;  /* 0x000005a000007945 */ /* 0x000fe20003800000 */
[----:B------:R-:W-:Y:S05]  /*0c80*/  @!P4 BRA `(.L_x_9113) ;  /* 0x000005800000c947 */ /* 0x000fea0003800000 */
[----:B------:R-:W-:-:S04]  /*0c90*/  ISETP.NE.U32.AND P0, PT, RZ, c[0x0][0x180], PT ;  /* 0x00006000ff007a0c */ /* 0x000fc80003f05070 */
[----:B------:R-:W-:-:S13]  /*0ca0*/  ISETP.NE.AND.EX P0, PT, RZ, c[0x0][0x184], PT, P0 ;  /* 0x00006100ff007a0c */ /* 0x000fda0003f05300 */
[----:B------:R-:W-:-:S05]  /*0cb0*/  @P0 MOV R74, 0x20 ;  /* 0x00000020004a0802 */ /* 0x000fca0000000f00 */
[----:B------:R-:W-:-:S05]  /*0cc0*/  @P0 IMAD.WIDE.U32 R74, R91, R74, c[0x0][0x180] ;  /* 0x000060005b4a0625 */ /* 0x000fca00078e004a */
[----:B------:R-:W2:Y:S04]  /*0cd0*/  @P0 LDG.E.128 R52, [R74.64] ;  /* 0x000000044a340981 */ /* 0x000ea8000c1e1d00 */
[----:B------:R3:W4:Y:S01]  /*0ce0*/  @P0 LDG.E.128 R56, [R74.64+0x10] ;  /* 0x000010044a380981 */ /* 0x000722000c1e1d00 */
[----:B------:R-:W-:Y:S02]  /*0cf0*/  ISETP.GT.AND P6, PT, R90, RZ, PT ;  /* 0x000000ff5a00720c */ /* 0x000fe40003fc4270 */
[----:B------:R-:W-:-:S05]  /*0d00*/  @P1 MOV R76, 0x10 ;  /* 0x00000010004c1802 */ /* 0x000fca0000000f00 */
[----:B------:R-:W-:-:S05]  /*0d10*/  @P1 IMAD.WIDE.U32 R76, R95, R76, c[0x0][0x170] ;  /* 0x00005c005f4c1625 */ /* 0x000fca00078e004c */
[----:B-----5:R4:W5:Y:S01]  /*0d20*/  @P1 LDG.E.128 R60, [R76.64] ;  /* 0x000000044c3c1981 */ /* 0x020962000c1e1d00 */
[----:B------:R-:W-:Y:S01]  /*0d30*/  @!P6 ISETP.NE.U32.AND P2, PT, RZ, c[0x0][0x180], PT ;  /* 0x00006000ff00ea0c */ /* 0x000fe20003f45070 */
[----:B-1----:R-:W-:Y:S01]  /*0d40*/  HFMA2.MMA R96, -RZ, RZ, 0, 1.9073486328125e-06 ;  /* 0x00000020ff607435 */ /* 0x002fe200000001ff */
[----:B------:R-:W-:Y:S02]  /*0d50*/  BSSY B1, `(.L_x_9114) ;  /* 0x000001d000017945 */ /* 0x000fe40003800000 */
[----:B------:R-:W-:-:S07]  /*0d60*/  @!P6 ISETP.NE.AND.EX P2, PT, RZ, c[0x0][0x184], PT, P2 ;  /* 0x00006100ff00ea0c */ /* 0x000fce0003f45320 */
[----:B------:R-:W-:Y:S01]  /*0d70*/  IMAD.WIDE.U32 R96, R91, R96, c[0x0][0x188] ;  /* 0x000062005b607625 */ /* 0x000fe200078e0060 */
[----:B--2---:R-:W-:Y:S02]  /*0d80*/  @!P6 FSEL R72, R52, RZ, P2 ;  /* 0x000000ff3448e208 */ /* 0x004fe40001000000 */
        /* <DEDUP_REMOVED lines=11> */
[----:B----4-:R-:W-:Y:S02]  /*0e40*/  @!P6 FSEL R76, R56, RZ, P2 ;  /* 0x000000ff384ce208 */ /* 0x010fe40001000000 */
        /* <DEDUP_REMOVED lines=13> */
.L_x_9115:
[----:B------:R-:W-:Y:S05]  /*0f20*/  BSYNC B1 ;  /* 0x0000000000017941 */ /* 0x000fea0003800000 */
.L_x_9114:
[----:B------:R-:W-:Y:S01]  /*0f30*/  BSSY B1, `(.L_x_9116) ;  /* 0x0000005000017945 */ /* 0x000fe20003800000 */
[----:B------:R-:W-:Y:S05]  /*0f40*/  @!P6 BRA `(.L_x_9117) ;  /* 0x000000300000e947 */ /* 0x000fea0003800000 */
[----:B-----5:R-:W-:-:S05]  /*0f50*/  PRMT R73, RZ, 0x7610, R60 ;  /* 0x00007610ff497816 */ /* 0x020fca000000003c */
[----:B------:R-:W-:-:S04]  /*0f60*/  FMUL.FTZ R73, R73, c[0x0][0x1ec] ;  /* 0x00007b0049497a20 */ /* 0x000fc80000410000 */
[----:B------:R-:W-:Y:S02]  /*0f70*/  @P0 FADD.FTZ R73, R53, R73 ;  /* 0x0000004935490221 */ /* 0x000fe40000010000 */
.L_x_9117:
[----:B------:R-:W-:Y:S05]  /*0f80*/  BSYNC B1 ;  /* 0x0000000000017941 */ /* 0x000fea0003800000 */
.L_x_9116:
[----:B------:R-:W-:Y:S01]  /*0f90*/  BSSY B1, `(.L_x_9118) ;  /* 0x0000005000017945 */ /* 0x000fe20003800000 */
[----:B------:R-:W-:Y:S05]  /*0fa0*/  @!P6 BRA `(.L_x_9119) ;  /* 0x000000300000e947 */ /* 0x000fea0003800000 */
[----:B-----5:R-:W-:-:S05]  /*0fb0*/  PRMT R74, RZ, 0x5410, R61 ;  /* 0x00005410ff4a7816 */ /* 0x020fca000000003d */
[----:B------:R-:W-:-:S04]  /*0fc0*/  FMUL.FTZ R74, R74, c[0x0][0x1ec] ;  /* 0x00007b004a4a7a20 */ /* 0x000fc80000410000 */
[----:B------:R-:W-:Y:S02]  /*0fd0*/  @P0 FADD.FTZ R74, R54, R74 ;  /* 0x0000004a364a0221 */ /* 0x000fe40000010000 */
.L_x_9119:
[----:B------:R-:W-:Y:S05]  /*0fe0*/  BSYNC B1 ;  /* 0x0000000000017941 */ /* 0x000fea0003800000 */
.L_x_9118:
[----:B------:R-:W-:Y:S01]  /*0ff0*/  BSSY B1, `(.L_x_9120) ;  /* 0x0000005000017945 */ /* 0x000fe20003800000 */
[----:B------:R-:W-:Y:S05]  /*1000*/  @!P6 BRA `(.L_x_9121) ;  /* 0x000000300000e947 */ /* 0x000fea0003800000 */
[----:B-----5:R-:W-:-:S05]  /*1010*/  PRMT R75, RZ, 0x7610, R61 ;  /* 0x00007610ff4b7816 */ /* 0x020fca000000003d */
[----:B------:R-:W-:-:S04]  /*1020*/  FMUL.FTZ R75, R75, c[0x0][0x1ec] ;  /* 0x00007b004b4b7a20 */ /* 0x000fc80000410000 */
[----:B------:R-:W-:Y:S02]  /*1030*/  @P0 FADD.FTZ R75, R55, R75 ;  /* 0x0000004b374b0221 */ /* 0x000fe40000010000 */
.L_x_9121:
[----:B------:R-:W-:Y:S05]  /*1040*/  BSYNC B1 ;  /* 0x0000000000017941 */ /* 0x000fea0003800000 */
.L_x_9120:
[----:B------:R-:W-:Y:S01]  /*1050*/  BSSY B1, `(.L_x_9122) ;  /* 0x0000005000017945 */ /* 0x000fe20003800000 */
[----:B------:R-:W-:Y:S05]  /*1060*/  @!P6 BRA `(.L_x_9123) ;  /* 0x000000300000e947 */ /* 0x000fea0003800000 */
[----:B-----5:R-:W-:-:S05]  /*1070*/  PRMT R76, RZ, 0x5410, R62 ;  /* 0x00005410ff4c7816 */ /* 0x020fca000000003e */
[----:B------:R-:W-:-:S04]  /*1080*/  FMUL.FTZ R76, R76, c[0x0][0x1ec] ;  /* 0x00007b004c4c7a20 */ /* 0x000fc80000410000 */
[----:B------:R-:W-:Y:S02]  /*1090*/  @P0 FADD.FTZ R76, R56, R76 ;  /* 0x0000004c384c0221 */ /* 0x000fe40000010000 */
.L_x_9123:
[----:B------:R-:W-:Y:S05]  /*10a0*/  BSYNC B1 ;  /* 0x0000000000017941 */ /* 0x000fea0003800000 */
.L_x_9122:
[----:B------:R-:W-:Y:S01]  /*10b0*/  BSSY B1, `(.L_x_9124) ;  /* 0x0000005000017945 */ /* 0x000fe20003800000 */
[----:B------:R-:W-:Y:S05]  /*10c0*/  @!P6 BRA `(.L_x_9125) ;  /* 0x000000300000e947 */ /* 0x000fea0003800000 */
[----:B-----5:R-:W-:-:S05]  /*10d0*/  PRMT R77, RZ, 0x7610, R62 ;  /* 0x00007610ff4d7816 */ /* 0x020fca000000003e */
[----:B------:R-:W-:-:S04]  /*10e0*/  FMUL.FTZ R77, R77, c[0x0][0x1ec] ;  /* 0x00007b004d4d7a20 */ /* 0x000fc80000410000 */
[----:B------:R-:W-:Y:S02]  /*10f0*/  @P0 FADD.FTZ R77, R57, R77 ;  /* 0x0000004d394d0221 */ /* 0x000fe40000010000 */
.L_x_9125:
[----:B------:R-:W-:Y:S05]  /*1100*/  BSYNC B1 ;  /* 0x0000000000017941 */ /* 0x000fea0003800000 */
.L_x_9124:
[----:B------:R-:W-:Y:S01]  /*1110*/  BSSY B1, `(.L_x_9126) ;  /* 0x0000005000017945 */ /* 0x000fe20003800000 */
[----:B------:R-:W-:Y:S05]  /*1120*/  @!P6 BRA `(.L_x_9127) ;  /* 0x000000300000e947 */ /* 0x000fea0003800000 */
[----:B-----5:R-:W-:-:S05]  /*1130*/  PRMT R78, RZ, 0x5410, R63 ;  /* 0x00005410ff4e7816 */ /* 0x020fca000000003f */
[----:B------:R-:W-:-:S04]  /*1140*/  FMUL.FTZ R78, R78, c[0x0][0x1ec] ;  /* 0x00007b004e4e7a20 */ /* 0x000fc80000410000 */
[----:B------:R-:W-:Y:S02]  /*1150*/  @P0 FADD.FTZ R78, R58, R78 ;  /* 0x0000004e3a4e0221 */ /* 0x000fe40000010000 */
.L_x_9127:
[----:B------:R-:W-:Y:S05]  /*1160*/  BSYNC B1 ;  /* 0x0000000000017941 */ /* 0x000fea0003800000 */
.L_x_9126:
[----:B------:R-:W-:Y:S01]  /*1170*/  BSSY B1, `(.L_x_9128) ;  /* 0x0000005000017945 */ /* 0x000fe20003800000 */
[----:B------:R-:W-:Y:S05]  /*1180*/  @!P6 BRA `(.L_x_9129) ;  /* 0x000000300000e947 */ /* 0x000fea0003800000 */
[----:B-----5:R-:W-:-:S05]  /*1190*/  PRMT R79, RZ, 0x7610, R63 ;  /* 0x00007610ff4f7816 */ /* 0x020fca000000003f */
[----:B------:R-:W-:-:S04]  /*11a0*/  FMUL.FTZ R79, R79, c[0x0][0x1ec] ;  /* 0x00007b004f4f7a20 */ /* 0x000fc80000410000 */
[----:B------:R-:W-:Y:S02]  /*11b0*/  @P0 FADD.FTZ R79, R59, R79 ;  /* 0x0000004f3b4f0221 */ /* 0x000fe40000010000 */
.L_x_9129:
[----:B------:R-:W-:Y:S05]  /*11c0*/  BSYNC B1 ;  /* 0x0000000000017941 */ /* 0x000fea0003800000 */
.L_x_9128:
[----:B------:R1:W-:Y:S01]  /*11d0*/  STG.E.128 [R96.64], R72 ;  /* 0x0000004860007986 */ /* 0x0003e2000c101d04 */
[----:B------:R-:W-:Y:S02]  /*11e0*/  IADD3 R95, R95, 0x80, RZ ;  /* 0x000000805f5f7810 */ /* 0x000fe40007ffe0ff */
[----:B------:R-:W-:Y:S01]  /*11f0*/  IADD3 R91, R91, 0x80, RZ ;  /* 0x000000805b5b7810 */ /* 0x000fe20007ffe0ff */
[----:B------:R1:W-:Y:S04]  /*1200*/  STG.E.128 [R96.64+0x10], R76 ;  /* 0x0000104c60007986 */ /* 0x0003e8000c101d04 */
.L_x_9113:
[----:B------:R-:W-:Y:S05]  /*1210*/  BSYNC B0 ;  /* 0x0000000000007941 */ /* 0x000fea0003800000 */
.L_x_9112:
        /* <DEDUP_REMOVED lines=13> */
[----:B------:R-:W-:Y:S01]  /*12f0*/  HFMA2.MMA R90, -RZ, RZ, 0, 1.9073486328125e-06 ;  /* 0x00000020ff5a7435 */ /* 0x000fe200000001ff */
        /* <DEDUP_REMOVED lines=18> */
[----:B------:R-:W-:Y:S02]  /*1420*/  @!P6 FSEL R82, R58, RZ, P2 ;  /* 0x000000ff3a52e208 */ /* 0x000fe40001000000 */
        /* <DEDUP_REMOVED lines=10> */
.L_x_9133:
[----:B------:R-:W-:Y:S05]  /*14d0*/  BSYNC B1 ;  /* 0x0000000000017941 */ /* 0x000fea0003800000 */
.L_x_9132:
[----:B------:R-:W-:Y:S01]  /*14e0*/  BSSY B1, `(.L_x_9134) ;  /* 0x0000005000017945 */ /* 0x000fe20003800000 */
[----:B------:R-:W-:Y:S05]  /*14f0*/  @!P6 BRA `(.L_x_9135) ;  /* 0x000000300000e947 */ /* 0x000fea0003800000 */
[----:B-----5:R-:W-:-:S05]  /*1500*/  PRMT R85, RZ, 0x7610, R60 ;  /* 0x00007610ff557816 */ /* 0x020fca000000003c */
[----:B------:R-:W-:-:S04]  /*1510*/  FMUL.FTZ R85, R85, c[0x0][0x1ec] ;  /* 0x00007b0055557a20 */ /* 0x000fc80000410000 */
[----:B------:R-:W-:Y:S02]  /*1520*/  @P0 FADD.FTZ R85, R53, R85 ;  /* 0x0000005535550221 */ /* 0x000fe40000010000 */
.L_x_9135:
[----:B------:R-:W-:Y:S05]  /*1530*/  BSYNC B1 ;  /* 0x0000000000017941 */ /* 0x000fea0003800000 */
.L_x_9134:
[----:B------:R-:W-:Y:S01]  /*1540*/  BSSY B1, `(.L_x_9136) ;  /* 0x0000005000017945 */ /* 0x000fe20003800000 */
[----:B------:R-:W-:Y:S05]  /*1550*/  @!P6 BRA `(.L_x_9137) ;  /* 0x000000300000e947 */ /* 0x000fea0003800000 */
[----:B-----5:R-:W-:-:S05]  /*1560*/  PRMT R86, RZ, 0x5410, R61 ;  /* 0x00005410ff567816 */ /* 0x020fca000000003d */
[----:B------:R-:W-:-:S04]  /*1570*/  FMUL.FTZ R86, R86, c[0x0][0x1ec] ;  /* 0x00007b0056567a20 */ /* 0x000fc80000410000 */
[----:B------:R-:W-:Y:S02]  /*1580*/  @P0 FADD.FTZ R86, R54, R86 ;  /* 0x0000005636560221 */ /* 0x000fe40000010000 */
.L_x_9137:
[----:B------:R-:W-:Y:S05]  /*1590*/  BSYNC B1 ;  /* 0x0000000000017941 */ /* 0x000fea0003800000 */
.L_x_9136:
[----:B------:R-:W-:Y:S01]  /*15a0*/  BSSY B1, `(.L_x_9138) ;  /* 0x0000005000017945 */ /* 0x000fe20003800000 */
[----:B------:R-:W-:Y:S05]  /*15b0*/  @!P6 BRA `(.L_x_9139) ;  /* 0x000000300000e947 */ /* 0x000fea0003800000 */
[----:B-----5:R-:W-:-:S05]  /*15c0*/  PRMT R87, RZ, 0x7610, R61 ;  /* 0x00007610ff577816 */ /* 0x020fca000000003d */
[----:B------:R-:W-:-:S04]  /*15d0*/  FMUL.FTZ R87, R87, c[0x0][0x1ec] ;  /* 0x00007b0057577a20 */ /* 0x000fc80000410000 */
[----:B------:R-:W-:Y:S02]  /*15e0*/  @P0 FADD.FTZ R87, R55, R87 ;  /* 0x0000005737570221 */ /* 0x000fe40000010000 */
.L_x_9139:
[----:B------:R-:W-:Y:S05]  /*15f0*/  BSYNC B1 ;  /* 0x0000000000017941 */ /* 0x000fea0003800000 */
.L_x_9138:
[----:B------:R-:W-:Y:S01]  /*1600*/  BSSY B1, `(.L_x_9140) ;  /* 0x0000005000017945 */ /* 0x000fe20003800000 */
[----:B------:R-:W-:Y:S05]  /*1610*/  @!P6 BRA `(.L_x_9141) ;  /* 0x000000300000e947 */ /* 0x000fea0003800000 */
[----:B-----5:R-:W-:-:S05]  /*1620*/  PRMT R80, RZ, 0x5410, R62 ;  /* 0x00005410ff507816 */ /* 0x020fca000000003e */
[----:B------:R-:W-:-:S04]  /*1630*/  FMUL.FTZ R80, R80, c[0x0][0x1ec] ;  /* 0x00007b0050507a20 */ /* 0x000fc80000410000 */
[----:B------:R-:W-:Y:S02]  /*1640*/  @P0 FADD.FTZ R80, R56, R80 ;  /* 0x0000005038500221 */ /* 0x000fe40000010000 */
.L_x_9141:
[----:B------:R-:W-:Y:S05]  /*1650*/  BSYNC B1 ;  /* 0x0000000000017941 */ /* 0x000fea0003800000 */
.L_x_9140:
[----:B------:R-:W-:Y:S01]  /*1660*/  BSSY B1, `(.L_x_9142) ;  /* 0x0000005000017945 */ /* 0x000fe20003800000 */
[----:B------:R-:W-:Y:S05]  /*1670*/  @!P6 BRA `(.L_x_9143) ;  /* 0x000000300000e947 */ /* 0x000fea0003800000 */
[----:B-----5:R-:W-:-:S05]  /*1680*/  PRMT R81, RZ, 0x7610, R62 ;  /* 0x00007610ff517816 */ /* 0x020fca000000003e */
[----:B------:R-:W-:-:S04]  /*1690*/  FMUL.FTZ R81, R81, c[0x0][0x1ec] ;  /* 0x00007b0051517a20 */ /* 0x000fc80000410000 */
[----:B------:R-:W-:Y:S02]  /*16a0*/  @P0 FADD.FTZ R81, R57, R81 ;  /* 0x0000005139510221 */ /* 0x000fe40000010000 */
.L_x_9143:
[----:B------:R-:W-:Y:S05]  /*16b0*/  BSYNC B1 ;  /* 0x0000000000017941 */ /* 0x000fea0003800000 */
.L_x_9142:
[----:B------:R-:W-:Y:S01]  /*16c0*/  BSSY B1, `(.L_x_9144) ;  /* 0x0000005000017945 */ /* 0x000fe20003800000 */
[----:B------:R-:W-:Y:S05]  /*16d0*/  @!P6 BRA `(.L_x_9145) ;  /* 0x000000300000e947 */ /* 0x000fea0003800000 */
[----:B-----5:R-:W-:-:S05]  /*16e0*/  PRMT R82, RZ, 0x5410, R63 ;  /* 0x00005410ff527816 */ /* 0x020fca000000003f */
[----:B------:R-:W-:-:S04]  /*16f0*/  FMUL.FTZ R82, R82, c[0x0][0x1ec] ;  /* 0x00007b0052527a20 */ /* 0x000fc80000410000 */
[----:B------:R-:W-:Y:S02]  /*1700*/  @P0 FADD.FTZ R82, R58, R82 ;  /* 0x000000523a520221 */ /* 0x000fe40000010000 */
.L_x_9145:
[----:B------:R-:W-:Y:S05]  /*1710*/  BSYNC B1 ;  /* 0x0000000000017941 */ /* 0x000fea0003800000 */
.L_x_9144:
[----:B------:R-:W-:Y:S01]  /*1720*/  BSSY B1, `(.L_x_9146) ;  /* 0x0000005000017945 */ /* 0x000fe20003800000 */
[----:B------:R-:W-:Y:S05]  /*1730*/  @!P6 BRA `(.L_x_9147) ;  /* 0x000000300000e947 */ /* 0x000fea0003800000 */
[----:B-----5:R-:W-:-:S05]  /*1740*/  PRMT R83, RZ, 0x7610, R63 ;  /* 0x00007610ff537816 */ /* 0x020fca000000003f */
[----:B------:R-:W-:-:S04]  /*1750*/  FMUL.FTZ R83, R83, c[0x0][0x1ec] ;  /* 0x00007b0053537a20 */ /* 0x000fc80000410000 */
[----:B------:R-:W-:Y:S02]  /*1760*/  @P0 FADD.FTZ R83, R59, R83 ;  /* 0x000000533b530221 */ /* 0x000fe40000010000 */
.L_x_9147:
[----:B------:R-:W-:Y:S05]  /*1770*/  BSYNC B1 ;  /* 0x0000000000017941 */ /* 0x000fea0003800000 */
.L_x_9146:
[----:B------:R2:W-:Y:S04]  /*1780*/  STG.E.128 [R90.64], R84 ;  /* 0x000000545a007986 */ /* 0x0005e8000c101d04 */
[----:B------:R2:W-:Y:S02]  /*1790*/  STG.E.128 [R90.64+0x10], R80 ;  /* 0x000010505a007986 */ /* 0x0005e4000c101d04 */
.L_x_9131:
[----:B------:R-:W-:Y:S05]  /*17a0*/  BSYNC B0 ;  /* 0x0000000000007941 */ /* 0x000fea0003800000 */
.L_x_9130:
[----:B--2---:R-:W-:Y:S01]  /*17b0*/  FADD.FTZ R90, RZ, R64 ;  /* 0x00000040ff5a7221 */ /* 0x004fe20000010000 */
[C---:B------:R-:W-:Y:S02]  /*17c0*/  ISETP.GT.U32.AND P0, PT, R2.reuse, 0xff, PT ;  /* 0x000000ff0200780c */ /* 0x040fe40003f04070 */
[----:B------:R-:W-:Y:S01]  /*17d0*/  LOP3.LUT P2, RZ, R93, 0xff, RZ, 0xc0, !PT ;  /* 0x000000ff5dff7812 */ /* 0x000fe2000784c0ff */
[----:B------:R-:W-:Y:S01]  /*17e0*/  FADD.FTZ R91, R65, R90 ;  /* 0x0000005a415b7221 */ /* 0x000fe20000010000 */
[----:B------:R-:W-:-:S03]  /*17f0*/  ISETP.GT.U32.AND P1, PT, R2, 0x17f, PT ;  /* 0x0000017f0200780c */ /* 0x000fc60003f24070 */
        /* <DEDUP_REMOVED lines=21> */
[----:B-1----:R-:W-:Y:S01]  /*1950*/  FADD.FTZ R97, R81, R90 ;  /* 0x0000005a51617221 */ /* 0x002fe20000010000 */
[----:B------:R-:W-:-:S03]  /*1960*/  LOP3.LUT R95, R95, 0x7fffffc, RZ, 0xc0, !PT ;  /* 0x07fffffc5f5f7812 */ /* 0x000fc600078ec0ff */
[----:B------:R-:W-:Y:S01]  /*1970*/  FADD.FTZ R90, R82, R97 ;  /* 0x00000061525a7221 */ /* 0x000fe20000010000 */
[----:B------:R-:W-:-:S03]  /*1980*/  @!P2 IADD3 R95, R95, 0x4, RZ ;  /* 0x000000045f5fa810 */ /* 0x000fc60007ffe0ff */
[----:B------:R-:W-:Y:S01]  /*1990*/  @P1 FADD.FTZ R91, R83, R90 ;  /* 0x0000005a535b1221 */ /* 0x000fe20000010000 */
[----:B------:R-:W-:Y:S05]  /*19a0*/  BRA.DIV ~URZ, `(.L_x_9148) ;  /* 0x00000fe27f007947 */ /* 0x000fea000b800000 */
[----:B------:R1:W2:Y:S02]  /*19b0*/  SHFL.BFLY PT, R90, R91, 0x1, 0x1f ;  /* 0x0c201f005b5a7f89 */ /* 0x0002a400000e0000 */
.L_x_9158:
        /* <DEDUP_REMOVED lines=69> */
.L_x_9159:
        /* <DEDUP_REMOVED lines=17> */
[----:B------:R-:W1:Y:S10]  /*1f20*/  SHFL.DOWN PT, R100, R95, 0x2, 0x1f ;  /* 0x08401f005f647f89 */ /* 0x000e7400000e0000 */
[----:B------:R-:W-:Y:S01]  /*1f30*/  @!P1 LEA R96, P6, R92, c[0x0][0x1a8], 0x2 ;  /* 0x00006a005c609a11 */ /* 0x000fe200078c10ff */
[----:B------:R2:W3:Y:S01]  /*1f40*/  @!P0 LDS.64 R90, [R98.X8] ;  /* 0x00000000625a8984 */ /* 0x0004e20000008a00 */
[----:B------:R-:W-:-:S02]  /*1f50*/  ISETP.NE.AND P0, PT, RZ, UR6, PT ;  /* 0x00000006ff007c0c */ /* 0x000fc4000bf05270 */
[----:B01----:R-:W-:Y:S02]  /*1f60*/  IADD3 R99, R100, R95, RZ ;  /* 0x0000005f64637210 */ /* 0x003fe40007ffe0ff */
[----:B------:R-:W-:Y:S03]  /*1f70*/  I2F R100, R100 ;  /* 0x0000006400647306 */ /* 0x000fe60000201400 */
[----:B------:R-:W-:Y:S05]  /*1f80*/  SHFL.DOWN PT, R106, R99, 0x1, 0x1f ;  /* 0x08201f00636a7f89 */ /* 0x000fea00000e0000 */
        /* <DEDUP_REMOVED lines=21> */
[----:B------:R-:W-:Y:S01]  /*20e0*/  FMUL.FTZ R98, R97, R97 ;  /* 0x0000006161627220 */ /* 0x000fe20000410000 */
[----:B------:R-:W-:Y:S01]  /*20f0*/  @!P1 LEA.HI.X R97, R92, c[0x0][0x1ac], R89, 0x2, P6 ;  /* 0x00006b005c619a11 */ /* 0x000fe200030f1459 */
        /* <DEDUP_REMOVED lines=9> */
[----:B0-----:R-:W-:-:S05]  /*2190*/  FMUL.FTZ R90, R99, R99 ;  /* 0x00000063635a7220 */ /* 0x001fca0000410000 */
[----:B------:R-:W-:Y:S01]  /*21a0*/  FSEL R91, R90, RZ, P0 ;  /* 0x000000ff5a5b7208 */ /* 0x000fe20000000000 */
[----:B-1----:R-:W-:-:S04]  /*21b0*/  FFMA.FTZ R90, R98, R95, c[0x0][0x228] ;  /* 0x00008a00625a7623 */ /* 0x002fc8000001005f */
[----:B------:R-:W-:Y:S01]  /*21c0*/  FADD.FTZ R95, R90, R91 ;  /* 0x0000005b5a5f7221 */ /* 0x000fe20000010000 */
[----:B------:R-:W-:-:S04]  /*21d0*/  @!P1 LEA R90, P2, R92, c[0x0][0x1a0], 0x2 ;  /* 0x000068005c5a9a11 */ /* 0x000fc800078410ff */
        /* <DEDUP_REMOVED lines=47> */
.L_x_9153:
[----:B------:R-:W-:Y:S05]  /*24d0*/  BSYNC B1 ;  /* 0x0000000000017941 */ /* 0x000fea0003800000 */
.L_x_9152:
        /* <DEDUP_REMOVED lines=34> */
.L_x_9155:
[----:B------:R-:W-:Y:S05]  /*2700*/  BSYNC B1 ;  /* 0x0000000000017941 */ /* 0x000fea0003800000 */
.L_x_9154:
[----:B------:R-:W-:Y:S05]  /*2710*/  @!P5 BRA `(.L_x_9151) ;  /* 0x000001f00000d947 */ /* 0x000fea0003800000 */
[--C-:B0-----:R-:W-:Y:S02]  /*2720*/  FADD.FTZ R88, R84, -R97.reuse ;  /* 0x8000006154587221 */ /* 0x101fe40000010000 */
[--C-:B------:R-:W-:Y:S02]  /*2730*/  FADD.FTZ R98, R86, -R97.reuse ;  /* 0x8000006156627221 */ /* 0x100fe40000010000 */
[----:B------:R-:W-:Y:S02]  /*2740*/  FADD.FTZ R106, R82, -R97 ;  /* 0x80000061526a7221 */ /* 0x000fe40000010000 */
[C---:B------:R-:W-:Y:S02]  /*2750*/  FMUL.FTZ R89, R95.reuse, R88 ;  /* 0x000000585f597220 */ /* 0x040fe40000410000 */
[C---:B------:R-:W-:Y:S02]  /*2760*/  FMUL.FTZ R91, R95.reuse, R98 ;  /* 0x000000625f5b7220 */ /* 0x040fe40000410000 */
[----:B------:R-:W-:-:S02]  /*2770*/  FMUL.FTZ R99, R95, R106 ;  /* 0x0000006a5f637220 */ /* 0x000fc40000410000 */
[--C-:B------:R-:W-:Y:S02]  /*2780*/  FADD.FTZ R102, R80, -R97.reuse ;  /* 0x8000006150667221 */ /* 0x100fe40000010000 */
[--C-:B------:R-:W-:Y:S02]  /*2790*/  FADD.FTZ R104, R81, -R97.reuse ;  /* 0x8000006151687221 */ /* 0x100fe40000010000 */
[--C-:B------:R-:W-:Y:S02]  /*27a0*/  FADD.FTZ R90, R85, -R97.reuse ;  /* 0x80000061555a7221 */ /* 0x100fe40000010000 */
[--C-:B------:R-:W-:Y:S02]  /*27b0*/  FADD.FTZ R100, R87, -R97.reuse ;  /* 0x8000006157647221 */ /* 0x100fe40000010000 */
[----:B------:R-:W-:Y:S02]  /*27c0*/  FADD.FTZ R108, R83, -R97 ;  /* 0x80000061536c7221 */ /* 0x000fe40000010000 */
[----:B------:R-:W-:-:S02]  /*27d0*/  FFMA.FTZ R88, R8, R89, R16 ;  /* 0x0000005908587223 */ /* 0x000fc40000010010 */
[----:B------:R-:W-:Y:S02]  /*27e0*/  FFMA.FTZ R89, R10, R91, R18 ;  /* 0x0000005b0a597223 */ /* 0x000fe40000010012 */
[----:B------:R-:W-:Y:S01]  /*27f0*/  FFMA.FTZ R91, R6, R99, R14 ;  /* 0x00000063065b7223 */ /* 0x000fe2000001000e */
[----:B------:R-:W-:Y:S01]  /*2800*/  HFMA2.MMA R99, -RZ, RZ, 0, 9.5367431640625e-07 ;  /* 0x00000010ff637435 */ /* 0x000fe200000001ff */
        /* <DEDUP_REMOVED lines=16> */
.L_x_9151:
[----:B-1----:R-:W-:Y:S05]  /*2910*/  BSYNC B0 ;  /* 0x0000000000007941 */ /* 0x002fea0003800000 */
.L_x_9150:
[----:B------:R-:W-:Y:S02]  /*2920*/  IADD3 R92, R92, c[0x0][0x160], RZ ;  /* 0x000058005c5c7a10 */ /* 0x000fe40007ffe0ff */
[----:B------:R-:W-:Y:S02]  /*2930*/  LOP3.LUT P1, RZ, R93, 0xff, RZ, 0xc0, !PT ;  /* 0x000000ff5dff7812 */ /* 0x000fe4000782c0ff */
[----:B------:R-:W-:Y:S02]  /*2940*/  ISETP.GE.AND P0, PT, R92, c[0x0][0x164], PT ;  /* 0x000059005c007a0c */ /* 0x000fe40003f06270 */
[----:B------:R-:W-:-:S11]  /*2950*/  SEL R93, RZ, 0x1, P1 ;  /* 0x00000001ff5d7807 */ /* 0x000fd60000800000 */
[----:B0-----:R-:W-:Y:S01]  /*2960*/  @P0 CALL.REL.NOINC `(.L_x_9156) ;  /* 0x0000001000000944 */ /* 0x001fe20003c00000 */
[----:B------:R-:W-:Y:S05]  /*2970*/  BRA `(.L_x_9157) ;  /* 0xffffdc2000007947 */ /* 0x000fea000383ffff */
.L_x_9156:
[----:B------:R-:W-:Y:S05]  /*2980*/  EXIT ;  /* 0x000000000000794d */ /* 0x000fea0003800000 */
.L_x_9148:
[----:B------:R-:W-:Y:S01]  /*2990*/  HFMA2.MMA R98, -RZ, RZ, 0, 1.847743988037109375e-06 ;  /* 0x0000001fff627435 */ /* 0x000fe200000001ff */
[----:B------:R-:W-:Y:S02]  /*29a0*/  MOV R100, 0x1 ;  /* 0x0000000100647802 */ /* 0x000fe40000000f00 */
[----:B------:R-:W-:Y:S02]  /*29b0*/  MOV R101, 0xffffffff ;  /* 0xffffffff00657802 */ /* 0x000fe40000000f00 */
[----:B------:R-:W-:Y:S02]  /*29c0*/  MOV R96, 0x29e0 ;  /* 0x000029e000607802 */ /* 0x000fe40000000f00 */
[----:B0----5:R-:W-:Y:S05]  /*29d0*/  CALL.REL.NOINC `($__internal_66_$__cuda_sm70_shflsync_bfly_p) ;  /* 0x000006b000007944 */ /* 0x021fea0003c00000 */
[----:B-1----:R-:W-:Y:S01]  /*29e0*/  MOV R90, R100 ;  /* 0x00000064005a7202 */ /* 0x002fe20000000f00 */
[----:B0-----:R-:W-:Y:S05]  /*29f0*/  BRA `(.L_x_9158) ;  /* 0xffffefc000007947 */ /* 0x001fea000383ffff */
.L_x_9149:
[----:B------:R-:W-:Y:S01]  /*2a00*/  HFMA2.MMA R100, -RZ, RZ, 0, 1.1920928955078125e-07 ;  /* 0x00000002ff647435 */ /* 0x000fe200000001ff */
[----:B------:R-:W-:Y:S02]  /*2a10*/  MOV R98, 0x1f ;  /* 0x0000001f00627802 */ /* 0x000fe40000000f00 */
[----:B------:R-:W-:Y:S02]  /*2a20*/  MOV R101, 0xffffffff ;  /* 0xffffffff00657802 */ /* 0x000fe40000000f00 */
[----:B------:R-:W-:-:S02]  /*2a30*/  MOV R96, 0x2a50 ;  /* 0x00002a5000607802 */ /* 0x000fc40000000f00 */
[----:B0----5:R-:W-:Y:S05]  /*2a40*/  CALL.REL.NOINC `($__internal_66_$__cuda_sm70_shflsync_bfly_p) ;  /* 0x0000064000007944 */ /* 0x021fea0003c00000 */
[----:B01----:R-:W-:Y:S01]  /*2a50*/  FADD.FTZ R91, R91, R100 ;  /* 0x000000645b5b7221 */ /* 0x003fe20000010000 */
[----:B------:R-:W-:Y:S01]  /*2a60*/  HFMA2.MMA R100, -RZ, RZ, 0, 2.384185791015625e-07 ;  /* 0x00000004ff647435 */ /* 0x000fe200000001ff */
[----:B------:R-:W-:-:S02]  /*2a70*/  MOV R98, 0x1f ;  /* 0x0000001f00627802 */ /* 0x000fc40000000f00 */
[----:B------:R-:W-:Y:S02]  /*2a80*/  MOV R101, 0xffffffff ;  /* 0xffffffff00657802 */ /* 0x000fe40000000f00 */
[----:B------:R-:W-:Y:S02]  /*2a90*/  MOV R96, 0x2ab0 ;  /* 0x00002ab000607802 */ /* 0x000fe40000000f00 */
[----:B------:R-:W-:Y:S05]  /*2aa0*/  CALL.REL.NOINC `($__internal_66_$__cuda_sm70_shflsync_bfly_p) ;  /* 0x000005e000007944 */ /* 0x000fea0003c00000 */
[----:B01----:R-:W-:Y:S01]  /*2ab0*/  FADD.FTZ R91, R91, R100 ;  /* 0x000000645b5b7221 */ /* 0x003fe20000010000 */
[----:B------:R-:W-:Y:S01]  /*2ac0*/  HFMA2.MMA R100, -RZ, RZ, 0, 4.76837158203125e-07 ;  /* 0x00000008ff647435 */ /* 0x000fe200000001ff */
[----:B------:R-:W-:Y:S02]  /*2ad0*/  MOV R98, 0x1f ;  /* 0x0000001f00627802 */ /* 0x000fe40000000f00 */
[----:B------:R-:W-:Y:S02]  /*2ae0*/  MOV R101, 0xffffffff ;  /* 0xffffffff00657802 */ /* 0x000fe40000000f00 */
[----:B------:R-:W-:Y:S02]  /*2af0*/  MOV R96, 0x2b10 ;  /* 0x00002b1000607802 */ /* 0x000fe40000000f00 */
[----:B------:R-:W-:Y:S05]  /*2b00*/  CALL.REL.NOINC `($__internal_66_$__cuda_sm70_shflsync_bfly_p) ;  /* 0x0000058000007944 */ /* 0x000fea0003c00000 */
[----:B01----:R-:W-:Y:S01]  /*2b10*/  FADD.FTZ R91, R91, R100 ;  /* 0x000000645b5b7221 */ /* 0x003fe20000010000 */
[----:B------:R-:W-:Y:S01]  /*2b20*/  HFMA2.MMA R100, -RZ, RZ, 0, 9.5367431640625e-07 ;  /* 0x00000010ff647435 */ /* 0x000fe200000001ff */
[----:B------:R-:W-:-:S02]  /*2b30*/  MOV R98, 0x1f ;  /* 0x0000001f00627802 */ /* 0x000fc40000000f00 */
[----:B------:R-:W-:Y:S02]  /*2b40*/  MOV R101, 0xffffffff ;  /* 0xffffffff00657802 */ /* 0x000fe40000000f00 */
[----:B------:R-:W-:Y:S02]  /*2b50*/  MOV R96, 0x2b70 ;  /* 0x00002b7000607802 */ /* 0x000fe40000000f00 */
[----:B------:R-:W-:Y:S05]  /*2b60*/  CALL.REL.NOINC `($__internal_66_$__cuda_sm70_shflsync_bfly_p) ;  /* 0x0000052000007944 */ /* 0x000fea0003c00000 */
        /* <DEDUP_REMOVED lines=55> */
[----:B------:R-:W-:Y:S05]  /*2ee0*/  CALL.REL.NOINC `($__internal_66_$__cuda_sm70_shflsync_bfly_p) ;  /* 0x000001a000007944 */ /* 0x000fea0003c00000 */
[----:B01----:R-:W-:Y:S01]  /*2ef0*/  FADD.FTZ R91, R91, R100 ;  /* 0x000000645b5b7221 */ /* 0x003fe20000010000 */
[----:B------:R-:W-:Y:S01]  /*2f00*/  HFMA2.MMA R100, -RZ, RZ, 0, 1.1920928955078125e-07 ;  /* 0x00000002ff647435 */ /* 0x000fe200000001ff */
[----:B------:R-:W-:Y:S02]  /*2f10*/  MOV R98, 0x1f ;  /* 0x0000001f00627802 */ /* 0x000fe40000000f00 */
[----:B------:R-:W-:Y:S02]  /*2f20*/  MOV R101, 0xffffffff ;  /* 0xffffffff00657802 */ /* 0x000fe40000000f00 */
[----:B------:R-:W-:Y:S02]  /*2f30*/  MOV R96, 0x2f50 ;  /* 0x00002f5000607802 */ /* 0x000fe40000000f00 */
[----:B------:R-:W-:Y:S05]  /*2f40*/  CALL.REL.NOINC `($__internal_66_$__cuda_sm70_shflsync_bfly_p) ;  /* 0x0000014000007944 */ /* 0x000fea0003c00000 */
[----:B01----:R-:W-:Y:S01]  /*2f50*/  FADD.FTZ R91, R91, R100 ;  /* 0x000000645b5b7221 */ /* 0x003fe20000010000 */
[----:B------:R-:W-:Y:S01]  /*2f60*/  HFMA2.MMA R100, -RZ, RZ, 0, 2.384185791015625e-07 ;  /* 0x00000004ff647435 */ /* 0x000fe200000001ff */
[----:B------:R-:W-:Y:S02]  /*2f70*/  MOV R98, 0x1f ;  /* 0x0000001f00627802 */ /* 0x000fe40000000f00 */
[----:B------:R-:W-:-:S02]  /*2f80*/  MOV R101, 0xffffffff ;  /* 0xffffffff00657802 */ /* 0x000fc40000000f00 */
        /* <DEDUP_REMOVED lines=8> */
[----:B-1----:R-:W-:Y:S01]  /*3010*/  FADD.FTZ R99, R91, R100 ;  /* 0x000000645b637221 */ /* 0x002fe20000010000 */
[----:B------:R-:W-:Y:S01]  /*3020*/  HFMA2.MMA R100, -RZ, RZ, 0, 9.5367431640625e-07 ;  /* 0x00000010ff647435 */ /* 0x000fe200000001ff */
[----:B0-----:R-:W-:Y:S02]  /*3030*/  MOV R98, 0x1f ;  /* 0x0000001f00627802 */ /* 0x001fe40000000f00 */
[----:B------:R-:W-:-:S02]  /*3040*/  MOV R101, 0xffffffff ;  /* 0xffffffff00657802 */ /* 0x000fc40000000f00 */
[----:B------:R-:W-:Y:S02]  /*3050*/  MOV R91, R99 ;  /* 0x00000063005b7202 */ /* 0x000fe40000000f00 */
[----:B------:R-:W-:Y:S02]  /*3060*/  MOV R96, 0x3080 ;  /* 0x0000308000607802 */ /* 0x000fe40000000f00 */
[----:B------:R-:W-:Y:S05]  /*3070*/  CALL.REL.NOINC `($__internal_66_$__cuda_sm70_shflsync_bfly_p) ;  /* 0x0000001000007944 */ /* 0x000fea0003c00000 */
[----:B01----:R-:W-:Y:S05]  /*3080*/  BRA `(.L_x_9159) ;  /* 0xffffed8000007947 */ /* 0x003fea000383ffff */
        .weak           $__internal_66_$__cuda_sm70_shflsync_bfly_p
        .type           $__internal_66_$__cuda_sm70_shflsync_bfly_p,@function
        .size           $__internal_66_$__cuda_sm70_shflsync_bfly_p,(.L_x_22154 - $__internal_66_$__cuda_sm70_shflsync_bfly_p)
$__internal_66_$__cuda_sm70_shflsync_bfly_p:
[----:B------:R-:W-:Y:S01]  /*3090*/  HFMA2.MMA R97, -RZ, RZ, 0, 0 ;  /* 0x00000000ff617435 */ /* 0x000fe200000001ff */
[----:B------:R-:W-:Y:S04]  /*30a0*/  WARPSYNC R101 ;  /* 0x0000006500007348 */ /* 0x000fe80003800000 */
[----:B------:R0:W1:Y:S01]  /*30b0*/  SHFL.BFLY PT, R100, R91, R100, R98 ;  /* 0x0c0000645b647389 */ /* 0x00006200000e0062 */
[----:B------:R-:W-:Y:S05]  /*30c0*/  RET.REL.NODEC R96 `(_ZN10layer_norm13ln_fwd_kernelINS_13Kernel_traitsIf13__nv_bfloat16fS2_fjLj3072ELj1ELj1ELj4ELj16ENS_18Kernel_traits_baseILj3072EfS2_fS2_fjLj128EEEEELb0ELb0ELb1ELb0EEEvNS_9FwdParamsE) ;  /* 0xffffcf3060007950 */ /* 0x000fea0003c3ffff */
.L_x_9160:
        /* <DEDUP_REMOVED lines=11> */
.L_x_22154:


//--------------------- .text._ZN10layer_norm13ln_fwd_kernelINS_13Kernel_traitsIf13__nv_bfloat16fS2_fjLj3072ELj1ELj1ELj4ELj16ENS_18Kernel_traits_baseILj3072EfS2_fS2_fjLj128EEEEELb0ELb0ELb1ELb1EEEvNS_9FwdParamsE --------------------------
	.section	.text._ZN10layer_norm13ln_fwd_kernelINS_13Kernel_traitsIf13__nv_bfloat16fS2_fjLj3072ELj1ELj1ELj4ELj16ENS_18Kernel_traits_baseILj3072EfS2_fS2_fjLj128EEEEELb0ELb0ELb1ELb1EEEvNS_9FwdParamsE,"ax",@progbits
	.sectioninfo	@"SHI_REGISTERS=126"
	.align	128
        .global         _ZN10layer_norm13ln_fwd_kernelINS_13Kernel_traitsIf13__nv_bfloat16fS2_fjLj3072ELj1ELj1ELj4ELj16ENS_18Kernel_traits_baseILj3072EfS2_fS2_fjLj128EEEEELb0ELb0ELb1ELb1EEEvNS_9FwdParamsE
        .type           _ZN10layer_norm13ln_fwd_kernelINS_13Kernel_traitsIf13__nv_bfloat16fS2_fjLj3072ELj1ELj1ELj4ELj16ENS_18Kernel_traits_baseILj3072EfS2_fS2_fjLj128EEEEELb0ELb0ELb1ELb1EEEvNS_9FwdParamsE,@function
        .size           _ZN10layer_norm13ln_fwd_kernelINS_13Kernel_traitsIf13__nv_bfloat16fS2_fjLj3072ELj1ELj1ELj4ELj16ENS_18Kernel_traits_baseILj3072EfS2_fS2_fjLj128EEEEELb0ELb0ELb1ELb1EEEvNS_9FwdParamsE,(.L_x_22155 - _ZN10layer_norm13ln_fwd_kernelINS_13Kernel_traitsIf13__nv_bfloat16fS2_fjLj3072ELj1ELj1ELj4ELj16ENS_18Kernel_traits_baseILj3072EfS2_fS2_fjLj128EEEEELb0ELb0ELb1ELb1EEEvNS_9FwdParamsE)
        .other          _ZN10layer_norm13ln_fwd_kernelINS_13Kernel_traitsIf13__nv_bfloat16fS2_fjLj3072ELj1ELj1ELj4ELj16ENS_18Kernel_traits_baseILj3072EfS2_fS2_fjLj128EEEEELb0ELb0ELb1ELb1EEEvNS_9FwdParamsE,@"STO_CUDA_ENTRY STV_DEFAULT"
_ZN10layer_norm13ln_fwd_kernelINS_13Kernel_traitsIf13__nv_bfloat16fS2_fjLj3072ELj1ELj1ELj4ELj16ENS_18Kernel_traits_baseILj3072EfS2_fS2_fjLj128EEEEELb0ELb0ELb1ELb1EEEvNS_9FwdParamsE:
.text._ZN10layer_norm13ln_fwd_kernelINS_13Kernel_traitsIf13__nv_bfloat16fS2_fjLj3072ELj1ELj1ELj4ELj16ENS_18Kernel_traits_baseILj3072EfS2_fS2_fjLj128EEEEELb0ELb0ELb1ELb1EEEvNS_9FwdParamsE:
        /* <DEDUP_REMOVED lines=40> */
[----:B------:R-:W-:Y:S01]  /*0280*/  SHF.L.U32 R91, R91, 0x2, RZ ;  /* 0x000000025b5b7819 */ /* 0x000fe200000006ff */
[----:B0-----:R-:W-:Y:S01]  /*0290*/  HFMA2.MMA R2, -RZ, RZ, 0, 5.9604644775390625e-08 ;  /* 0x00000001ff027435 */ /* 0x001fe200000001ff */
[----:B------:R-:W-:Y:S01]  /*02a0*/  SHF.R.U32.HI R3, RZ, 0x5, R92 ;  /* 0x00000005ff037819 */ /* 0x000fe2000001165c */
[----:B------:R-:W-:Y:S01]  /*02b0*/  ULDC.U8 UR6, c[0x0][0x1f0] ;  /* 0x00007c0000067ab9 */ /* 0x000fe20000000000 */
[----:B------:R-:W-:-:S02]  /*02c0*/  LOP3.LUT R89, R92, 0x1f, RZ, 0xc0, !PT ;  /* 0x0000001f5c597812 */ /* 0x000fc400078ec0ff */
[----:B------:R-:W-:Y:S02]  /*02d0*/  LOP3.LUT R88, R92, 0x7f, RZ, 0xc0, !PT ;  /* 0x0000007f5c587812 */ /* 0x000fe400078ec0ff */
[----:B------:R-:W-:Y:S02]  /*02e0*/  LOP3.LUT R3, R3, 0x3, RZ, 0xc0, !PT ;  /* 0x0000000303037812 */ /* 0x000fe400078ec0ff */
[----:B-1----:R-:W-:Y:S02]  /*02f0*/  IADD3 R0, R91, 0x4, RZ ;  /* 0x000000045b007810 */ /* 0x002fe40007ffe0ff */
.L_x_9214:
        /* <DEDUP_REMOVED lines=14> */
[----:B------:R-:W-:-:S04]  /*03e0*/  MOV R82, RZ ;  /* 0x000000ff00527202 */ /* 0x000fc80000000f00 */
[----:B-----5:R4:W5:Y:S01]  /*03f0*/  LDG.E R93, [R64.64] ;  /* 0x00000004405d7981 */ /* 0x020962000c1e1900 */
[----:B------:R-:W-:Y:S02]  /*0400*/  MOV R94, 0x20 ;  /* 0x00000020005e7802 */ /* 0x000fe40000000f00 */
[C---:B------:R-:W-:Y:S01]  /*0410*/  IADD3 R81, R95.reuse, 0x80, RZ ;  /* 0x000000805f517810 */ /* 0x040fe20007ffe0ff */
[----:B------:R-:W-:Y:S02]  /*0420*/  BSSY B0, `(.L_x_9161) ;  /* 0x0000029000007945 */ /* 0x000fe40003800000 */
[----:B------:R-:W-:-:S04]  /*0430*/  IMAD.WIDE.U32 R72, R95, R94, c[0x0][0x188] ;  /* 0x000062005f487625 */ /* 0x000fc800078e005e */
[----:B------:R-:W-:Y:S01]  /*0440*/  @P0 IMAD.WIDE.U32 R76, R81, R94, c[0x0][0x180] ;  /* 0x00006000514c0625 */ /* 0x000fe200078e005e */
[C---:B--2---:R-:W-:Y:S02]  /*0450*/  ISETP.GE.AND P5, PT, R70.reuse, 0x1, PT ;  /* 0x000000014600780c */ /* 0x044fe40003fa6270 */
[----:B------:R-:W-:-:S11]  /*0460*/  ISETP.GT.AND P6, PT, R70, RZ, PT ;  /* 0x000000ff4600720c */ /* 0x000fd60003fc4270 */
[----:B------:R-:W-:Y:S02]  /*0470*/  @P5 IADD3 R68, R70, -0x1, RZ ;  /* 0xffffffff46445810 */ /* 0x000fe40007ffe0ff */
[----:B-1----:R-:W-:-:S03]  /*0480*/  @P5 MOV R67, 0x10 ;  /* 0x0000001000435802 */ /* 0x002fc60000000f00 */
[----:B------:R-:W-:Y:S01]  /*0490*/  @P5 IMAD R68, R68, c[0x0][0x168], RZ ;  /* 0x00005a0044445a24 */ /* 0x000fe200078e02ff */
[----:B------:R-:W-:Y:S02]  /*04a0*/  @!P6 ISETP.NE.U32.AND P1, PT, RZ, c[0x0][0x180], PT ;  /* 0x00006000ff00ea0c */ /* 0x000fe40003f25070 */
[----:B------:R-:W-:Y:S02]  /*04b0*/  @!P6 ISETP.NE.U32.AND P2, PT, RZ, c[0x0][0x180], PT ;  /* 0x00006000ff00ea0c */ /* 0x000fe40003f45070 */
[----:B------:R-:W-:Y:S02]  /*04c0*/  @P5 SHF.R.S32.HI R69, RZ, 0x1f, R68 ;  /* 0x0000001fff455819 */ /* 0x000fe40000011444 */
[----:B------:R-:W-:Y:S02]  /*04d0*/  @!P6 ISETP.NE.U32.AND P4, PT, RZ, c[0x0][0x180], PT ;  /* 0x00006000ff00ea0c */ /* 0x000fe40003f85070 */
[----:B------:R-:W-:Y:S02]  /*04e0*/  @!P6 ISETP.NE.U32.AND P3, PT, RZ, c[0x0][0x180], PT ;  /* 0x00006000ff00ea0c */ /* 0x000fe40003f65070 */
[----:B------:R-:W-:-:S02]  /*04f0*/  @P5 LEA.HI R69, R69, R68, RZ, 0x3 ;  /* 0x0000004445455211 */ /* 0x000fc400078f18ff */
[----:B------:R-:W-:Y:S02]  /*0500*/  @!P6 ISETP.NE.AND.EX P1, PT, RZ, c[0x0][0x184], PT, P1 ;  /* 0x00006100ff00ea0c */ /* 0x000fe40003f25310 */
[----:B------:R-:W-:Y:S02]  /*0510*/  @!P6 ISETP.NE.AND.EX P2, PT, RZ, c[0x0][0x184], PT, P2 ;  /* 0x00006100ff00ea0c */ /* 0x000fe40003f45320 */
[----:B------:R-:W-:Y:S02]  /*0520*/  @!P6 ISETP.NE.AND.EX P4, PT, RZ, c[0x0][0x184], PT, P4 ;  /* 0x00006100ff00ea0c */ /* 0x000fe40003f85340 */
[----:B------:R-:W-:Y:S02]  /*0530*/  @!P6 ISETP.NE.AND.EX P3, PT, RZ, c[0x0][0x184], PT, P3 ;  /* 0x00006100ff00ea0c */ /* 0x000fe40003f65330 */
[----:B------:R-:W-:Y:S02]  /*0540*/  @P5 LEA.HI.SX32 R82, R69, R88, 0x1d ;  /* 0x0000005845525211 */ /* 0x000fe400078feaff */
[----:B---3--:R-:W-:-:S02]  /*0550*/  @!P6 FSEL R69, R53, RZ, P1 ;  /* 0x000000ff3545e208 */ /* 0x008fc40000800000 */
[----:B------:R-:W-:Y:S01]  /*0560*/  @!P6 FSEL R70, R54, RZ, P2 ;  /* 0x000000ff3646e208 */ /* 0x000fe20001000000 */
[----:B------:R-:W-:Y:S01]  /*0570*/  @P5 IMAD.WIDE.U32 R66, R82, R67, c[0x0][0x170] ;  /* 0x00005c0052425625 */ /* 0x000fe200078e0043 */
[----:B------:R-:W-:Y:S02]  /*0580*/  @!P6 FSEL R71, R55, RZ, P4 ;  /* 0x000000ff3747e208 */ /* 0x000fe40002000000 */
[----:B----4-:R-:W-:Y:S02]  /*0590*/  @!P6 FSEL R64, R56, RZ, P3 ;  /* 0x000000ff3840e208 */ /* 0x010fe40001800000 */
[----:B------:R-:W-:Y:S01]  /*05a0*/  @!P6 ISETP.NE.U32.AND P1, PT, RZ, c[0x0][0x180], PT ;  /* 0x00006000ff00ea0c */ /* 0x000fe20003f25070 */
[----:B------:R0:W5:Y:S01]  /*05b0*/  @P5 LDG.E.128 R60, [R66.64] ;  /* 0x00000004423c5981 */ /* 0x000162000c1e1d00 */
[----:B------:R-:W-:Y:S02]  /*05c0*/  @!P6 ISETP.NE.U32.AND P2, PT, RZ, c[0x0][0x180], PT ;  /* 0x00006000ff00ea0c */ /* 0x000fe40003f45070 */
[----:B------:R-:W-:-:S02]  /*05d0*/  @!P6 ISETP.NE.U32.AND P4, PT, RZ, c[0x0][0x180], PT ;  /* 0x00006000ff00ea0c */ /* 0x000fc40003f85070 */
[----:B------:R-:W-:Y:S02]  /*05e0*/  @!P6 ISETP.NE.U32.AND P3, PT, RZ, c[0x0][0x180], PT ;  /* 0x00006000ff00ea0c */ /* 0x000fe40003f65070 */
[----:B------:R-:W-:Y:S02]  /*05f0*/  @!P6 ISETP.NE.AND.EX P2, PT, RZ, c[0x0][0x184], PT, P2 ;  /* 0x00006100ff00ea0c */ /* 0x000fe40003f45320 */
[----:B------:R-:W-:Y:S02]  /*0600*/  @!P6 ISETP.NE.AND.EX P4, PT, RZ, c[0x0][0x184], PT, P4 ;  /* 0x00006100ff00ea0c */ /* 0x000fe40003f85340 */
[----:B------:R-:W-:Y:S02]  /*0610*/  @!P6 ISETP.NE.AND.EX P3, PT, RZ, c[0x0][0x184], PT, P3 ;  /* 0x00006100ff00ea0c */ /* 0x000fe40003f65330 */
[----:B------:R-:W-:Y:S02]  /*0620*/  @!P6 ISETP.NE.AND.EX P1, PT, RZ, c[0x0][0x184], PT, P1 ;  /* 0x00006100ff00ea0c */ /* 0x000fe40003f25310 */
[----:B------:R-:W-:-:S02]  /*0630*/  @!P6 FSEL R65, R57, RZ, P2 ;  /* 0x000000ff3941e208 */ /* 0x000fc40001000000 */
[----:B0-----:R-:W-:Y:S02]  /*0640*/  @!P6 FSEL R66, R58, RZ, P4 ;  /* 0x000000ff3a42e208 */ /* 0x001fe40002000000 */
[----:B------:R-:W-:Y:S02]  /*0650*/  @!P6 FSEL R67, R59, RZ, P3 ;  /* 0x000000ff3b43e208 */ /* 0x000fe40001800000 */
[----:B------:R-:W-:Y:S01]  /*0660*/  @!P6 FSEL R68, R52, RZ, P1 ;  /* 0x000000ff3444e208 */ /* 0x000fe20000800000 */
[----:B------:R-:W-:Y:S05]  /*0670*/  @!P6 BRA `(.L_x_9162) ;  /* 0x000000300000e947 */ /* 0x000fea0003800000 */
[----:B-----5:R-:W-:-:S05]  /*0680*/  PRMT R68, RZ, 0x5410, R60 ;  /* 0x00005410ff447816 */ /* 0x020fca000000003c */
[----:B------:R-:W-:-:S04]  /*0690*/  FMUL.FTZ R68, R68, c[0x0][0x1ec] ;  /* 0x00007b0044447a20 */ /* 0x000fc80000410000 */
[----:B------:R-:W-:Y:S02]  /*06a0*/  @P0 FADD.FTZ R68, R52, R68 ;  /* 0x0000004434440221 */ /* 0x000fe40000010000 */
.L_x_9162:
[----:B------:R-:W-:Y:S05]  /*06b0*/  BSYNC B0 ;  /* 0x0000000000007941 */ /* 0x000fea0003800000 */
.L_x_9161:
[----:B------:R-:W-:Y:S01]  /*06c0*/  BSSY B0, `(.L_x_9163) ;  /* 0x0000005000007945 */ /* 0x000fe20003800000 */
[----:B------:R-:W-:Y:S05]  /*06d0*/  @!P6 BRA `(.L_x_9164) ;  /* 0x000000300000e947 */ /* 0x000fea0003800000 */
[----:B-----5:R-:W-:-:S05]  /*06e0*/  PRMT R69, RZ, 0x7610, R60 ;  /* 0x00007610ff457816 */ /* 0x020fca000000003c */
[----:B------:R-:W-:-:S04]  /*06f0*/  FMUL.FTZ R69, R69, c[0x0][0x1ec] ;  /* 0x00007b0045457a20 */ /* 0x000fc80000410000 */
[----:B------:R-:W-:Y:S02]  /*0700*/  @P0 FADD.FTZ R69, R53, R69 ;  /* 0x0000004535450221 */ /* 0x000fe40000010000 */
.L_x_9164:
[----:B------:R-:W-:Y:S05]  /*0710*/  BSYNC B0 ;  /* 0x0000000000007941 */ /* 0x000fea0003800000 */
.L_x_9163:
[----:B------:R-:W-:Y:S01]  /*0720*/  BSSY B0, `(.L_x_9165) ;  /* 0x0000005000007945 */ /* 0x000fe20003800000 */
[----:B------:R-:W-:Y:S05]  /*0730*/  @!P6 BRA `(.L_x_9166) ;  /* 0x000000300000e947 */ /* 0x000fea0003800000 */
[----:B-----5:R-:W-:-:S05]  /*0740*/  PRMT R70, RZ, 0x5410, R61 ;  /* 0x00005410ff467816 */ /* 0x020fca000000003d */
[----:B------:R-:W-:-:S04]  /*0750*/  FMUL.FTZ R70, R70, c[0x0][0x1ec] ;  /* 0x00007b0046467a20 */ /* 0x000fc80000410000 */
[----:B------:R-:W-:Y:S02]  /*0760*/  @P0 FADD.FTZ R70, R54, R70 ;  /* 0x0000004636460221 */ /* 0x000fe40000010000 */
.L_x_9166:
[----:B------:R-:W-:Y:S05]  /*0770*/  BSYNC B0 ;  /* 0x0000000000007941 */ /* 0x000fea0003800000 */
.L_x_9165:
[----:B------:R-:W-:Y:S01]  /*0780*/  BSSY B0, `(.L_x_9167) ;  /* 0x0000005000007945 */ /* 0x000fe20003800000 */
[----:B------:R-:W-:Y:S05]  /*0790*/  @!P6 BRA `(.L_x_9168) ;  /* 0x000000300000e947 */ /* 0x000fea0003800000 */
[----:B-----5:R-:W-:-:S05]  /*07a0*/  PRMT R71, RZ, 0x7610, R61 ;  /* 0x00007610ff477816 */ /* 0x020fca000000003d */
[----:B------:R-:W-:-:S04]  /*07b0*/  FMUL.FTZ R71, R71, c[0x0][0x1ec] ;  /* 0x00007b0047477a20 */ /* 0x000fc80000410000 */
[----:B------:R-:W-:Y:S02]  /*07c0*/  @P0 FADD.FTZ R71, R55, R71 ;  /* 0x0000004737470221 */ /* 0x000fe40000010000 */
.L_x_9168:
[----:B------:R-:W-:Y:S05]  /*07d0*/  BSYNC B0 ;  /* 0x0000000000007941 */ /* 0x000fea0003800000 */
.L_x_9167:
[----:B------:R-:W-:Y:S01]  /*07e0*/  BSSY B0, `(.L_x_9169) ;  /* 0x0000005000007945 */ /* 0x000fe20003800000 */
[----:B------:R-:W-:Y:S05]  /*07f0*/  @!P6 BRA `(.L_x_9170) ;  /* 0x000000300000e947 */ /* 0x000fea0003800000 */
[----:B-----5:R-:W-:-:S05]  /*0800*/  PRMT R64, RZ, 0x5410, R62 ;  /* 0x00005410ff407816 */ /* 0x020fca000000003e */
[----:B------:R-:W-:-:S04]  /*0810*/  FMUL.FTZ R64, R64, c[0x0][0x1ec] ;  /* 0x00007b0040407a20 */ /* 0x000fc80000410000 */
[----:B------:R-:W-:Y:S02]  /*0820*/  @P0 FADD.FTZ R64, R56, R64 ;  /* 0x0000004038400221 */ /* 0x000fe40000010000 */
.L_x_9170:
[----:B------:R-:W-:Y:S05]  /*0830*/  BSYNC B0 ;  /* 0x0000000000007941 */ /* 0x000fea0003800000 */
.L_x_9169:
[----:B------:R-:W-:Y:S01]  /*0840*/  BSSY B0, `(.L_x_9171) ;  /* 0x0000005000007945 */ /* 0x000fe20003800000 */
[----:B------:R-:W-:Y:S05]  /*0850*/  @!P6 BRA `(.L_x_9172) ;  /* 0x000000300000e947 */ /* 0x000fea0003800000 */
[----:B-----5:R-:W-:-:S05]  /*0860*/  PRMT R65, RZ, 0x7610, R62 ;  /* 0x00007610ff417816 */ /* 0x020fca000000003e */
[----:B------:R-:W-:-:S04]  /*0870*/  FMUL.FTZ R65, R65, c[0x0][0x1ec] ;  /* 0x00007b0041417a20 */ /* 0x000fc80000410000 */
[----:B------:R-:W-:Y:S02]  /*0880*/  @P0 FADD.FTZ R65, R57, R65 ;  /* 0x0000004139410221 */ /* 0x000fe40000010000 */
.L_x_9172:
[----:B------:R-:W-:Y:S05]  /*0890*/  BSYNC B0 ;  /* 0x0000000000007941 */ /* 0x000fea0003800000 */
.L_x_9171:
[----:B------:R-:W-:Y:S01]  /*08a0*/  BSSY B0, `(.L_x_9173) ;  /* 0x0000005000007945 */ /* 0x000fe20003800000 */
[----:B------:R-:W-:Y:S05]  /*08b0*/  @!P6 BRA `(.L_x_9174) ;  /* 0x000000300000e947 */ /* 0x000fea0003800000 */
[----:B-----5:R-:W-:-:S05]  /*08c0*/  PRMT R66, RZ, 0x5410, R63 ;  /* 0x00005410ff427816 */ /* 0x020fca000000003f */
[----:B------:R-:W-:-:S04]  /*08d0*/  FMUL.FTZ R66, R66, c[0x0][0x1ec] ;  /* 0x00007b0042427a20 */ /* 0x000fc80000410000 */
[----:B------:R-:W-:Y:S02]  /*08e0*/  @P0 FADD.FTZ R66, R58, R66 ;  /* 0x000000423a420221 */ /* 0x000fe40000010000 */
.L_x_9174:
[----:B------:R-:W-:Y:S05]  /*08f0*/  BSYNC B0 ;  /* 0x0000000000007941 */ /* 0x000fea0003800000 */
.L_x_9173:
[----:B------:R-:W-:Y:S01]  /*0900*/  BSSY B0, `(.L_x_9175) ;  /* 0x0000005000007945 */ /* 0x000fe20003800000 */
[----:B------:R-:W-:Y:S05]  /*0910*/  @!P6 BRA `(.L_x_9176) ;  /* 0x000000300000e947 */ /* 0x000fea0003800000 */
[----:B-----5:R-:W-:-:S05]  /*0920*/  PRMT R67, RZ, 0x7610, R63 ;  /* 0x00007610ff437816 */ /* 0x020fca000000003f */
[----:B------:R-:W-:-:S04]  /*0930*/  FMUL.FTZ R67, R67, c[0x0][0x1ec] ;  /* 0x00007b0043437a20 */ /* 0x000fc80000410000 */
[----:B------:R-:W-:Y:S02]  /*0940*/  @P0 FADD.FTZ R67, R59, R67 ;  /* 0x000000433b430221 */ /* 0x000fe40000010000 */
.L_x_9176:
[----:B------:R-:W-:Y:S05]  /*0950*/  BSYNC B0 ;  /* 0x0000000000007941 */ /* 0x000fea0003800000 */
.L_x_9175:
[----:B------:R-:W-:Y:S04]  /*0960*/  STG.E.128 [R72.64], R68 ;  /* 0x0000004448007986 */ /* 0x000fe8000c101d04 */
[----:B------:R0:W-:Y:S04]  /*0970*/  STG.E.128 [R72.64+0x10], R64 ;  /* 0x0000104048007986 */ /* 0x0001e8000c101d04 */
[----:B------:R-:W2:Y:S04]  /*0980*/  @P0 LDG.E.128 R52, [R76.64] ;  /* 0x000000044c340981 */ /* 0x000ea8000c1e1d00 */
[----:B------:R2:W0:Y:S01]  /*0990*/  @P0 LDG.E.128 R56, [R76.64+0x10] ;  /* 0x000010044c380981 */ /* 0x000422000c1e1d00 */
[----:B------:R-:W-:-:S02]  /*09a0*/  @!P6 ISETP.NE.U32.AND P1, PT, RZ, c[0x0][0x180], PT ;  /* 0x00006000ff00ea0c */ /* 0x000fc40003f25070 */
[----:B------:R-:W-:Y:S02]  /*09b0*/  @!P6 ISETP.NE.U32.AND P2, PT, RZ, c[0x0][0x180], PT ;  /* 0x00006000ff00ea0c */ /* 0x000fe40003f45070 */
[----:B------:R-:W-:Y:S02]  /*09c0*/  @!P6 ISETP.NE.U32.AND P4, PT, RZ, c[0x0][0x180], PT ;  /* 0x00006000ff00ea0c */ /* 0x000fe40003f85070 */
[----:B------:R-:W-:Y:S02]  /*09d0*/  @!P6 ISETP.NE.U32.AND P3, PT, RZ, c[0x0][0x180], PT ;  /* 0x00006000ff00ea0c */ /* 0x000fe40003f65070 */
[----:B------:R-:W-:Y:S02]  /*09e0*/  @!P6 ISETP.NE.AND.EX P1, PT, RZ, c[0x0][0x184], PT, P1 ;  /* 0x00006100ff00ea0c */ /* 0x000fe40003f25310 */
[----:B------:R-:W-:Y:S02]  /*09f0*/  @!P6 ISETP.NE.AND.EX P2, PT, RZ, c[0x0][0x184], PT, P2 ;  /* 0x00006100ff00ea0c */ /* 0x000fe40003f45320 */
[----:B------:R-:W-:-:S02]  /*0a00*/  @!P6 ISETP.NE.AND.EX P4, PT, RZ, c[0x0][0x184], PT, P4 ;  /* 0x00006100ff00ea0c */ /* 0x000fc40003f85340 */
[----:B------:R-:W-:Y:S02]  /*0a10*/  @!P6 ISETP.NE.AND.EX P3, PT, RZ, c[0x0][0x184], PT, P3 ;  /* 0x00006100ff00ea0c */ /* 0x000fe40003f65330 */
[----:B------:R-:W-:Y:S02]  /*0a20*/  @P5 MOV R75, 0x10 ;  /* 0x00000010004b5802 */ /* 0x000fe40000000f00 */
[----:B------:R-:W-:Y:S02]  /*0a30*/  @P5 IADD3 R74, R82, 0x80, RZ ;  /* 0x00000080524a5810 */ /* 0x000fe40007ffe0ff */
[----:B------:R-:W-:-:S03]  /*0a40*/  IADD3 R95, R95, 0x100, RZ ;  /* 0x000001005f5f7810 */ /* 0x000fc60007ffe0ff */
[----:B------:R-:W-:Y:S01]  /*0a50*/  @P5 IMAD.WIDE.U32 R74, R74, R75, c[0x0][0x170] ;  /* 0x00005c004a4a5625 */ /* 0x000fe200078e004b */
[----:B------:R-:W-:Y:S03]  /*0a60*/  BSSY B0, `(.L_x_9177) ;  /* 0x0000018000007945 */ /* 0x000fe60003800000 */
[-C--:B------:R-:W-:Y:S01]  /*0a70*/  IMAD.WIDE.U32 R80, R81, R94.reuse, c[0x0][0x188] ;  /* 0x0000620051507625 */ /* 0x080fe200078e005e */
[----:B-----5:R1:W5:Y:S03]  /*0a80*/  @P5 LDG.E.128 R60, [R74.64] ;  /* 0x000000044a3c5981 */ /* 0x020366000c1e1d00 */
[----:B------:R-:W-:Y:S01]  /*0a90*/  @P0 IMAD.WIDE.U32 R84, R95, R94, c[0x0][0x180] ;  /* 0x000060005f540625 */ /* 0x000fe200078e005e */
[----:B--2---:R-:W-:Y:S02]  /*0aa0*/  @!P6 FSEL R77, R53, RZ, P1 ;  /* 0x000000ff354de208 */ /* 0x004fe40000800000 */
[----:B------:R-:W-:-:S02]  /*0ab0*/  @!P6 FSEL R78, R54, RZ, P2 ;  /* 0x000000ff364ee208 */ /* 0x000fc40001000000 */
[----:B------:R-:W-:Y:S02]  /*0ac0*/  @!P6 FSEL R79, R55, RZ, P4 ;  /* 0x000000ff374fe208 */ /* 0x000fe40002000000 */
[----:B0-----:R-:W-:Y:S02]  /*0ad0*/  @!P6 FSEL R72, R56, RZ, P3 ;  /* 0x000000ff3848e208 */ /* 0x001fe40001800000 */
        /* <DEDUP_REMOVED lines=9> */
[----:B-1----:R-:W-:-:S02]  /*0b70*/  @!P6 FSEL R74, R58, RZ, P4 ;  /* 0x000000ff3a4ae208 */ /* 0x002fc40002000000 */
[----:B------:R-:W-:Y:S02]  /*0b80*/  @!P6 FSEL R75, R59, RZ, P3 ;  /* 0x000000ff3b4be208 */ /* 0x000fe40001800000 */
[----:B------:R-:W-:Y:S01]  /*0b90*/  @!P6 FSEL R76, R52, RZ, P1 ;  /* 0x000000ff344ce208 */ /* 0x000fe20000800000 */
[----:B------:R-:W-:Y:S05]  /*0ba0*/  @!P6 BRA `(.L_x_9178) ;  /* 0x000000300000e947 */ /* 0x000fea0003800000 */
[----:B-----5:R-:W-:-:S05]  /*0bb0*/  PRMT R76, RZ, 0x5410, R60 ;  /* 0x00005410ff4c7816 */ /* 0x020fca000000003c */
[----:B------:R-:W-:-:S04]  /*0bc0*/  FMUL.FTZ R76, R76, c[0x0][0x1ec] ;  /* 0x00007b004c4c7a20 */ /* 0x000fc80000410000 */
[----:B------:R-:W-:Y:S02]  /*0bd0*/  @P0 FADD.FTZ R76, R52, R76 ;  /* 0x0000004c344c0221 */ /* 0x000fe40000010000 */
.L_x_9178:
[----:B------:R-:W-:Y:S05]  /*0be0*/  BSYNC B0 ;  /* 0x0000000000007941 */ /* 0x000fea0003800000 */
.L_x_9177:
[----:B------:R-:W-:Y:S01]  /*0bf0*/  BSSY B0, `(.L_x_9179) ;  /* 0x0000005000007945 */ /* 0x000fe20003800000 */
[----:B------:R-:W-:Y:S05]  /*0c00*/  @!P6 BRA `(.L_x_9180) ;  /* 0x000000300000e947 */ /* 0x000fea0003800000 */
[----:B-----5:R-:W-:-:S05]  /*0c10*/  PRMT R77, RZ, 0x7610, R60 ;  /* 0x00007610ff4d7816 */ /* 0x020fca000000003c */
[----:B------:R-:W-:-:S04]  /*0c20*/  FMUL.FTZ R77, R77, c[0x0][0x1ec] ;  /* 0x00007b004d4d7a20 */ /* 0x000fc80000410000 */
[----:B------:R-:W-:Y:S02]  /*0c30*/  @P0 FADD.FTZ R77, R53, R77 ;  /* 0x0000004d354d0221 */ /* 0x000fe40000010000 */
.L_x_9180:
[----:B------:R-:W-:Y:S05]  /*0c40*/  BSYNC B0 ;  /* 0x0000000000007941 */ /* 0x000fea0003800000 */
.L_x_9179:
[----:B------:R-:W-:Y:S01]  /*0c50*/  BSSY B0, `(.L_x_9181) ;  /* 0x0000005000007945 */ /* 0x000fe20003800000 */
[----:B------:R-:W-:Y:S05]  /*0c60*/  @!P6 BRA `(.L_x_9182) ;  /* 0x000000300000e947 */ /* 0x000fea0003800000 */
[----:B-----5:R-:W-:-:S05]  /*0c70*/  PRMT R78, RZ, 0x5410, R61 ;  /* 0x00005410ff4e7816 */ /* 0x020fca000000003d */
[----:B------:R-:W-:-:S04]  /*0c80*/  FMUL.FTZ R78, R78, c[0x0][0x1ec] ;  /* 0x00007b004e4e7a20 */ /* 0x000fc80000410000 */
[----:B------:R-:W-:Y:S02]  /*0c90*/  @P0 FADD.FTZ R78, R54, R78 ;  /* 0x0000004e364e0221 */ /* 0x000fe40000010000 */
.L_x_9182:
[----:B------:R-:W-:Y:S05]  /*0ca0*/  BSYNC B0 ;  /* 0x0000000000007941 */ /* 0x000fea0003800000 */
.L_x_9181:
[----:B------:R-:W-:Y:S01]  /*0cb0*/  BSSY B0, `(.L_x_9183) ;  /* 0x0000005000007945 */ /* 0x000fe20003800000 */
[----:B------:R-:W-:Y:S05]  /*0cc0*/  @!P6 BRA `(.L_x_9184) ;  /* 0x000000300000e947 */ /* 0x000fea0003800000 */
[----:B-----5:R-:W-:-:S05]  /*0cd0*/  PRMT R79, RZ, 0x7610, R61 ;  /* 0x00007610ff4f7816 */ /* 0x020fca000000003d */
[----:B------:R-:W-:-:S04]  /*0ce0*/  FMUL.FTZ R79, R79, c[0x0][0x1ec] ;  /* 0x00007b004f4f7a20 */ /* 0x000fc80000410000 */
[----:B------:R-:W-:Y:S02]  /*0cf0*/  @P0 FADD.FTZ R79, R55, R79 ;  /* 0x0000004f374f0221 */ /* 0x000fe40000010000 */
.L_x_9184:
[----:B------:R-:W-:Y:S05]  /*0d00*/  BSYNC B0 ;  /* 0x0000000000007941 */ /* 0x000fea0003800000 */
.L_x_9183:
[----:B------:R-:W-:Y:S01]  /*0d10*/  BSSY B0, `(.L_x_9185) ;  /* 0x0000005000007945 */ /* 0x000fe20003800000 */
[----:B------:R-:W-:Y:S05]  /*0d20*/  @!P6 BRA `(.L_x_9186) ;  /* 0x000000300000e947 */ /* 0x000fea0003800000 */
[----:B-----5:R-:W-:-:S05]  /*0d30*/  PRMT R72, RZ, 0x5410, R62 ;  /* 0x00005410ff487816 */ /* 0x020fca000000003e */
[----:B------:R-:W-:-:S04]  /*0d40*/  FMUL.FTZ R72, R72, c[0x0][0x1ec] ;  /* 0x00007b0048487a20 */ /* 0x000fc80000410000 */
[----:B------:R-:W-:Y:S02]  /*0d50*/  @P0 FADD.FTZ R72, R56, R72 ;  /* 0x0000004838480221 */ /* 0x000fe40000010000 */
.L_x_9186:
[----:B------:R-:W-:Y:S05]  /*0d60*/  BSYNC B0 ;  /* 0x0000000000007941 */ /* 0x000fea0003800000 */
.L_x_9185:
[----:B------:R-:W-:Y:S01]  /*0d70*/  BSSY B0, `(.L_x_9187) ;  /* 0x0000005000007945 */ /* 0x000fe20003800000 */
[----:B------:R-:W-:Y:S05]  /*0d80*/  @!P6 BRA `(.L_x_9188) ;  /* 0x000000300000e947 */ /* 0x000fea0003800000 */
[----:B-----5:R-:W-:-:S05]  /*0d90*/  PRMT R73, RZ, 0x7610, R62 ;  /* 0x00007610ff497816 */ /* 0x020fca000000003e */
[----:B------:R-:W-:-:S04]  /*0da0*/  FMUL.FTZ R73, R73, c[0x0][0x1ec] ;  /* 0x00007b0049497a20 */ /* 0x000fc80000410000 */
[----:B------:R-:W-:Y:S02]  /*0db0*/  @P0 FADD.FTZ R73, R57, R73 ;  /* 0x0000004939490221 */ /* 0x000fe40000010000 */
.L_x_9188:
[----:B------:R-:W-:Y:S05]  /*0dc0*/  BSYNC B0 ;  /* 0x0000000000007941 */ /* 0x000fea0003800000 */
.L_x_9187:
[----:B------:R-:W-:Y:S01]  /*0dd0*/  BSSY B0, `(.L_x_9189) ;  /* 0x0000005000007945 */ /* 0x000fe20003800000 */
[----:B------:R-:W-:Y:S05]  /*0de0*/  @!P6 BRA `(.L_x_9190) ;  /* 0x000000300000e947 */ /* 0x000fea0003800000 */
[----:B-----5:R-:W-:-:S05]  /*0df0*/  PRMT R74, RZ, 0x5410, R63 ;  /* 0x00005410ff4a7816 */ /* 0x020fca000000003f */
[----:B------:R-:W-:-:S04]  /*0e00*/  FMUL.FTZ R74, R74, c[0x0][0x1ec] ;  /* 0x00007b004a4a7a20 */ /* 0x000fc80000410000 */
[----:B------:R-:W-:Y:S02]  /*0e10*/  @P0 FADD.FTZ R74, R58, R74 ;  /* 0x0000004a3a4a0221 */ /* 0x000fe40000010000 */
.L_x_9190:
[----:B------:R-:W-:Y:S05]  /*0e20*/  BSYNC B0 ;  /* 0x0000000000007941 */ /* 0x000fea0003800000 */
.L_x_9189:
[----:B------:R-:W-:Y:S01]  /*0e30*/  BSSY B0, `(.L_x_9191) ;  /* 0x0000005000007945 */ /* 0x000fe20003800000 */
[----:B------:R-:W-:Y:S05]  /*0e40*/  @!P6 BRA `(.L_x_9192) ;  /* 0x000000300000e947 */ /* 0x000fea0003800000 */
[----:B-----5:R-:W-:-:S05]  /*0e50*/  PRMT R75, RZ, 0x7610, R63 ;  /* 0x00007610ff4b7816 */ /* 0x020fca000000003f */
[----:B------:R-:W-:-:S04]  /*0e60*/  FMUL.FTZ R75, R75, c[0x0][0x1ec] ;  /* 0x00007b004b4b7a20 */ /* 0x000fc80000410000 */
[----:B------:R-:W-:Y:S02]  /*0e70*/  @P0 FADD.FTZ R75, R59, R75 ;  /* 0x0000004b3b4b0221 */ /* 0x000fe40000010000 */
.L_x_9192:
[----:B------:R-:W-:Y:S05]  /*0e80*/  BSYNC B0 ;  /* 0x0000000000007941 */ /* 0x000fea0003800000 */
.L_x_9191:
[----:B------:R-:W-:Y:S04]  /*0e90*/  STG.E.128 [R80.64], R76 ;  /* 0x0000004c50007986 */ /* 0x000fe8000c101d04 */
[----:B------:R0:W-:Y:S04]  /*0ea0*/  STG.E.128 [R80.64+0x10], R72 ;  /* 0x0000104850007986 */ /* 0x0001e8000c101d04 */
[----:B------:R-:W2:Y:S04]  /*0eb0*/  @P0 LDG.E.128 R52, [R84.64] ;  /* 0x0000000454340981 */ /* 0x000ea8000c1e1d00 */
[----:B------:R2:W0:Y:S01]  /*0ec0*/  @P0 LDG.E.128 R56, [R84.64+0x10] ;  /* 0x0000100454380981 */ /* 0x000422000c1e1d00 */
        /* <DEDUP_REMOVED lines=16> */
[----:B------:R-:W-:Y:S02]  /*0fd0*/  @!P6 FSEL R86, R54, RZ, P3 ;  /* 0x000000ff3656e208 */ /* 0x000fe40001800000 */
        /* <DEDUP_REMOVED lines=9> */
[----:B-1----:R-:W-:Y:S02]  /*1070*/  @!P6 FSEL R82, R58, RZ, P3 ;  /* 0x000000ff3a52e208 */ /* 0x002fe40001800000 */
[----:B------:R-:W-:-:S02]  /*1080*/  @!P6 FSEL R83, R59, RZ, P5 ;  /* 0x000000ff3b53e208 */ /* 0x000fc40002800000 */
[----:B------:R-:W-:Y:S01]  /*1090*/  @!P6 FSEL R84, R52, RZ, P4 ;  /* 0x000000ff3454e208 */ /* 0x000fe20002000000 */
[----:B------:R-:W-:Y:S05]  /*10a0*/  @!P6 BRA `(.L_x_9194) ;  /* 0x000000300000e947 */ /* 0x000fea0003800000 */
[----:B-----5:R-:W-:-:S05]  /*10b0*/  PRMT R84, RZ, 0x5410, R60 ;  /* 0x00005410ff547816 */ /* 0x020fca000000003c */
[----:B------:R-:W-:-:S04]  /*10c0*/  FMUL.FTZ R84, R84, c[0x0][0x1ec] ;  /* 0x00007b0054547a20 */ /* 0x000fc80000410000 */
[----:B------:R-:W-:Y:S02]  /*10d0*/  @P0 FADD.FTZ R84, R52, R84 ;  /* 0x0000005434540221 */ /* 0x000fe40000010000 */
.L_x_9194:
[----:B------:R-:W-:Y:S05]  /*10e0*/  BSYNC B0 ;  /* 0x0000000000007941 */ /* 0x000fea0003800000 */
.L_x_9193:
[----:B------:R-:W-:Y:S01]  /*10f0*/  BSSY B0, `(.L_x_9195) ;  /* 0x0000005000007945 */ /* 0x000fe20003800000 */
[----:B------:R-:W-:Y:S05]  /*1100*/  @!P6 BRA `(.L_x_9196) ;  /* 0x000000300000e947 */ /* 0x000fea0003800000 */
[----:B-----5:R-:W-:-:S05]  /*1110*/  PRMT R85, RZ, 0x7610, R60 ;  /* 0x00007610ff557816 */ /* 0x020fca000000003c */
[----:B------:R-:W-:-:S04]  /*1120*/  FMUL.FTZ R85, R85, c[0x0][0x1ec] ;  /* 0x00007b0055557a20 */ /* 0x000fc80000410000 */
[----:B------:R-:W-:Y:S02]  /*1130*/  @P0 FADD.FTZ R85, R53, R85 ;  /* 0x0000005535550221 */ /* 0x000fe40000010000 */
.L_x_9196:
[----:B------:R-:W-:Y:S05]  /*1140*/  BSYNC B0 ;  /* 0x0000000000007941 */ /* 0x000fea0003800000 */
.L_x_9195:
[----:B------:R-:W-:Y:S01]  /*1150*/  BSSY B0, `(.L_x_9197) ;  /* 0x0000005000007945 */ /* 0x000fe20003800000 */
[----:B------:R-:W-:Y:S05]  /*1160*/  @!P6 BRA `(.L_x_9198) ;  /* 0x000000300000e947 */ /* 0x000fea0003800000 */
[----:B-----5:R-:W-:-:S05]  /*1170*/  PRMT R86, RZ, 0x5410, R61 ;  /* 0x00005410ff567816 */ /* 0x020fca000000003d */
[----:B------:R-:W-:-:S04]  /*1180*/  FMUL.FTZ R86, R86, c[0x0][0x1ec] ;  /* 0x00007b0056567a20 */ /* 0x000fc80000410000 */
[----:B------:R-:W-:Y:S02]  /*1190*/  @P0 FADD.FTZ R86, R54, R86 ;  /* 0x0000005636560221 */ /* 0x000fe40000010000 */
.L_x_9198:
[----:B------:R-:W-:Y:S05]  /*11a0*/  BSYNC B0 ;  /* 0x0000000000007941 */ /* 0x000fea0003800000 */
.L_x_9197:
[----:B------:R-:W-:Y:S01]  /*11b0*/  BSSY B0, `(.L_x_9199) ;  /* 0x0000005000007945 */ /* 0x000fe20003800000 */
[----:B------:R-:W-:Y:S05]  /*11c0*/  @!P6 BRA `(.L_x_9200) ;  /* 0x000000300000e947 */ /* 0x000fea0003800000 */
[----:B-----5:R-:W-:-:S05]  /*11d0*/  PRMT R87, RZ, 0x7610, R61 ;  /* 0x00007610ff577816 */ /* 0x020fca000000003d */
[----:B------:R-:W-:-:S04]  /*11e0*/  FMUL.FTZ R87, R87, c[0x0][0x1ec] ;  /* 0x00007b0057577a20 */ /* 0x000fc80000410000 */
[----:B------:R-:W-:Y:S02]  /*11f0*/  @P0 FADD.FTZ R87, R55, R87 ;  /* 0x0000005737570221 */ /* 0x000fe40000010000 */
.L_x_9200:
[----:B------:R-:W-:Y:S05]  /*1200*/  BSYNC B0 ;  /* 0x0000000000007941 */ /* 0x000fea0003800000 */
.L_x_9199:
[----:B------:R-:W-:Y:S01]  /*1210*/  BSSY B0, `(.L_x_9201) ;  /* 0x0000005000007945 */ /* 0x000fe20003800000 */
[----:B------:R-:W-:Y:S05]  /*1220*/  @!P6 BRA `(.L_x_9202) ;  /* 0x000000300000e947 */ /* 0x000fea0003800000 */
[----:B-----5:R-:W-:-:S05]  /*1230*/  PRMT R80, RZ, 0x5410, R62 ;  /* 0x00005410ff507816 */ /* 0x020fca000000003e */
[----:B------:R-:W-:-:S04]  /*1240*/  FMUL.FTZ R80, R80, c[0x0][0x1ec] ;  /* 0x00007b0050507a20 */ /* 0x000fc80000410000 */
[----:B------:R-:W-:Y:S02]  /*1250*/  @P0 FADD.FTZ R80, R56, R80 ;  /* 0x0000005038500221 */ /* 0x000fe40000010000 */
.L_x_9202:
[----:B------:R-:W-:Y:S05]  /*1260*/  BSYNC B0 ;  /* 0x0000000000007941 */ /* 0x000fea0003800000 */
.L_x_9201:
[----:B------:R-:W-:Y:S01]  /*1270*/  BSSY B0, `(.L_x_9203) ;  /* 0x0000005000007945 */ /* 0x000fe20003800000 */
[----:B------:R-:W-:Y:S05]  /*1280*/  @!P6 BRA `(.L_x_9204) ;  /* 0x000000300000e947 */ /* 0x000fea0003800000 */
[----:B-----5:R-:W-:-:S05]  /*1290*/  PRMT R81, RZ, 0x7610, R62 ;  /* 0x00007610ff517816 */ /* 0x020fca000000003e */
[----:B------:R-:W-:-:S04]  /*12a0*/  FMUL.FTZ R81, R81, c[0x0][0x1ec] ;  /* 0x00007b0051517a20 */ /* 0x000fc80000410000 */
[----:B------:R-:W-:Y:S02]  /*12b0*/  @P0 FADD.FTZ R81, R57, R81 ;  /* 0x0000005139510221 */ /* 0x000fe40000010000 */
.L_x_9204:
[----:B------:R-:W-:Y:S05]  /*12c0*/  BSYNC B0 ;  /* 0x0000000000007941 */ /* 0x000fea0003800000 */
.L_x_9203:
[----:B------:R-:W-:Y:S01]  /*12d0*/  BSSY B0, `(.L_x_9205) ;  /* 0x0000005000007945 */ /* 0x000fe20003800000 */
[----:B------:R-:W-:Y:S05]  /*12e0*/  @!P6 BRA `(.L_x_9206) ;  /* 0x000000300000e947 */ /* 0x000fea0003800000 */
[----:B-----5:R-:W-:-:S05]  /*12f0*/  PRMT R82, RZ, 0x5410, R63 ;  /* 0x00005410ff527816 */ /* 0x020fca000000003f */
[----:B------:R-:W-:-:S04]  /*1300*/  FMUL.FTZ R82, R82, c[0x0][0x1ec] ;  /* 0x00007b0052527a20 */ /* 0x000fc80000410000 */
[----:B------:R-:W-:Y:S02]  /*1310*/  @P0 FADD.FTZ R82, R58, R82 ;  /* 0x000000523a520221 */ /* 0x000fe40000010000 */
.L_x_9206:
[----:B------:R-:W-:Y:S05]  /*1320*/  BSYNC B0 ;  /* 0x0000000000007941 */ /* 0x000fea0003800000 */
.L_x_9205:
[----:B------:R-:W-:Y:S01]  /*1330*/  BSSY B0, `(.L_x_9207) ;  /* 0x0000005000007945 */ /* 0x000fe20003800000 */
[----:B------:R-:W-:Y:S05]  /*1340*/  @!P6 BRA `(.L_x_9208) ;  /* 0x000000300000e947 */ /* 0x000fea0003800000 */
[----:B-----5:R-:W-:-:S05]  /*1350*/  PRMT R83, RZ, 0x7610, R63 ;  /* 0x00007610ff537816 */ /* 0x020fca000000003f */
[----:B------:R-:W-:-:S04]  /*1360*/  FMUL.FTZ R83, R83, c[0x0][0x1ec] ;  /* 0x00007b0053537a20 */ /* 0x000fc80000410000 */
[----:B------:R-:W-:Y:S02]  /*1370*/  @P0 FADD.FTZ R83, R59, R83 ;  /* 0x000000533b530221 */ /* 0x000fe40000010000 */
.L_x_9208:
[----:B------:R-:W-:Y:S05]  /*1380*/  BSYNC B0 ;  /* 0x0000000000007941 */ /* 0x000fea0003800000 */
.L_x_9207:
[----:B------:R-:W-:Y:S01]  /*1390*/  FADD.FTZ R96, RZ, R68 ;  /* 0x00000044ff607221 */ /* 0x000fe20000010000 */
[----:B------:R-:W-:Y:S01]  /*13a0*/  LOP3.LUT P0, RZ, R2, 0xff, RZ, 0xc0, !PT ;  /* 0x000000ff02ff7812 */ /* 0x000fe2000780c0ff */
[----:B------:R-:W-:-:S04]  /*13b0*/  IMAD.WIDE.U32 R94, R95, R94, c[0x0][0x188] ;  /* 0x000062005f5e7625 */ /* 0x000fc800078e005e */
        /* <DEDUP_REMOVED lines=23> */
[----:B------:R-:W-:-:S03]  /*1530*/  SEL R96, R0, R91, !P0 ;  /* 0x0000005b00607207 */ /* 0x000fc60004000000 */
[----:B------:R-:W-:Y:S01]  /*1540*/  FADD.FTZ R98, R97, R82 ;  /* 0x0000005261627221 */ /* 0x000fe20000010000 */
[----:B------:R-:W-:-:S03]  /*1550*/  SHF.R.S32.HI R97, RZ, 0x1f, R90 ;  /* 0x0000001fff617819 */ /* 0x000fc6000001145a */
[----:B------:R-:W-:Y:S01]  /*1560*/  FADD.FTZ R102, R98, R83 ;  /* 0x0000005362667221 */ /* 0x000fe20000010000 */
[----:B------:R-:W-:Y:S05]  /*1570*/  BRA.DIV ~URZ, `(.L_x_9209) ;  /* 0x00000f027f007947 */ /* 0x000fea000b800000 */
[----:B0-----:R0:W1:Y:S02]  /*1580*/  SHFL.BFLY PT, R94, R102, 0x1, 0x1f ;  /* 0x0c201f00665e7f89 */ /* 0x00106400000e0000 */
.L_x_9215:
        /* <DEDUP_REMOVED lines=68> */
.L_x_9216:
        /* <DEDUP_REMOVED lines=42> */
[C---:B------:R-:W-:Y:S01]  /*1c70*/  FFMA.FTZ R100, R103.reuse, R96, R105 ;  /* 0x0000006067647223 */ /* 0x040fe20000010069 */
[----:B------:R-:W-:Y:S01]  /*1c80*/  MOV R96, c[0x0][0x1e0] ;  /* 0x0000780000607a02 */ /* 0x000fe20000000f00 */
[----:B------:R-:W-:Y:S02]  /*1c90*/  FMUL.FTZ R98, R103, R98 ;  /* 0x0000006267627220 */ /* 0x000fe40000410000 */
[----:B--2---:R-:W-:Y:S02]  /*1ca0*/  FADD.FTZ R94, R99, R94 ;  /* 0x0000005e635e7221 */ /* 0x004fe40000010000 */
[----:B------:R-:W-:-:S02]  /*1cb0*/  FMUL.FTZ R98, R98, R107 ;  /* 0x0000006b62627220 */ /* 0x000fc40000410000 */
[C---:B0-----:R-:W-:Y:S02]  /*1cc0*/  FMUL.FTZ R100, R95.reuse, R100 ;  /* 0x000000645f647220 */ /* 0x041fe40000410000 */
[----:B------:R-:W-:Y:S01]  /*1cd0*/  FFMA.FTZ R95, R95, R98, R94 ;  /* 0x000000625f5f7223 */ /* 0x000fe2000001005e */
[----:B------:R-:W-:Y:S02]  /*1ce0*/  @!P0 LEA R98, P2, R90, c[0x0][0x1a0], 0x2 ;  /* 0x000068005a628a11 */ /* 0x000fe400078410ff */
[----:B------:R-:W0:Y:S04]  /*1cf0*/  SHFL.IDX PT, R101, R100, RZ, 0x1f ;  /* 0x00001fff64657589 */ /* 0x000e2800000e0000 */
[----:B------:R-:W1:Y:S01]  /*1d00*/  SHFL.IDX PT, R95, R95, RZ, 0x1f ;  /* 0x00001fff5f5f7589 */ /* 0x000e6200000e0000 */
[----:B0-----:R-:W-:-:S05]  /*1d10*/  FMUL.FTZ R94, R101, R101 ;  /* 0x00000065655e7220 */ /* 0x001fca0000410000 */
[----:B------:R-:W-:Y:S01]  /*1d20*/  FSEL R99, R94, RZ, P1 ;  /* 0x000000ff5e637208 */ /* 0x000fe20000800000 */
[----:B-1----:R-:W-:Y:S01]  /*1d30*/  FFMA.FTZ R94, R95, R96, c[0x0][0x228] ;  /* 0x00008a005f5e7623 */ /* 0x002fe20000010060 */
[----:B------:R-:W-:-:S03]  /*1d40*/  @!P0 LEA R96, P3, R90, c[0x0][0x1a8], 0x2 ;  /* 0x00006a005a608a11 */ /* 0x000fc600078610ff */
[----:B------:R-:W-:Y:S01]  /*1d50*/  FADD.FTZ R94, R94, R99 ;  /* 0x000000635e5e7221 */ /* 0x000fe20000010000 */
[C-C-:B------:R-:W-:Y:S02]  /*1d60*/  @!P0 LEA.HI.X R99, R90.reuse, c[0x0][0x1a4], R97.reuse, 0x2, P2 ;  /* 0x000069005a638a11 */ /* 0x140fe400010f1461 */
[----:B------:R-:W-:-:S03]  /*1d70*/  @!P0 LEA.HI.X R97, R90, c[0x0][0x1ac], R97, 0x2, P3 ;  /* 0x00006b005a618a11 */ /* 0x000fc600018f1461 */
[----:B------:R-:W0:Y:S01]  /*1d80*/  MUFU.RSQ R94, R94 ;  /* 0x0000005e005e7308 */ /* 0x000e220000001400 */
        /* <DEDUP_REMOVED lines=12> */
[C---:B------:R-:W-:Y:S02]  /*1e50*/  FMUL.FTZ R99, R94.reuse, R99 ;  /* 0x000000635e637220 */ /* 0x040fe40000410000 */
[----:B------:R-:W-:Y:S02]  /*1e60*/  FMUL.FTZ R78, R94, R71 ;  /* 0x000000475e4e7220 */ /* 0x000fe40000410000 */
[C---:B------:R-:W-:Y:S02]  /*1e70*/  FADD.FTZ R103, -R95.reuse, R66 ;  /* 0x000000425f677221 */ /* 0x040fe40000010100 */
[C---:B------:R-:W-:Y:S02]  /*1e80*/  FADD.FTZ R109, -R95.reuse, R79 ;  /* 0x0000004f5f6d7221 */ /* 0x040fe40000010100 */
[C---:B------:R-:W-:Y:S02]  /*1e90*/  FADD.FTZ R121, -R95.reuse, R80 ;  /* 0x000000505f797221 */ /* 0x040fe40000010100 */
[----:B------:R-:W-:-:S02]  /*1ea0*/  FADD.FTZ R81, -R95, R81 ;  /* 0x000000515f517221 */ /* 0x000fc40000010100 */
[C---:B------:R-:W-:Y:S02]  /*1eb0*/  FMUL.FTZ R66, R94.reuse, R69 ;  /* 0x000000455e427220 */ /* 0x040fe40000410000 */
[C---:B------:R-:W-:Y:S02]  /*1ec0*/  FADD.FTZ R105, -R95.reuse, R76 ;  /* 0x0000004c5f697221 */ /* 0x040fe40000010100 */
[C---:B------:R-:W-:Y:S02]  /*1ed0*/  FADD.FTZ R77, -R95.reuse, R77 ;  /* 0x0000004d5f4d7221 */ /* 0x040fe40000010100 */
[----:B------:R-:W-:Y:S02]  /*1ee0*/  FADD.FTZ R111, -R95, R72 ;  /* 0x000000485f6f7221 */ /* 0x000fe40000010100 */
[----:B------:R-:W-:Y:S02]  /*1ef0*/  IMAD R93, R93, c[0x0][0x168], RZ ;  /* 0x00005a005d5d7a24 */ /* 0x000fe400078e02ff */
[----:B------:R-:W-:-:S02]  /*1f00*/  FMUL.FTZ R101, R94, R101 ;  /* 0x000000655e657220 */ /* 0x000fc40000410000 */
[----:B------:R-:W-:Y:S01]  /*1f10*/  FMUL.FTZ R80, R94, R65 ;  /* 0x000000415e507220 */ /* 0x000fe20000410000 */
[----:B------:R-:W-:Y:S01]  /*1f20*/  SHF.R.S32.HI R64, RZ, 0x1f, R93 ;  /* 0x0000001fff407819 */ /* 0x000fe2000001145d */
[----:B------:R-:W-:Y:S02]  /*1f30*/  FADD.FTZ R73, -R95, R73 ;  /* 0x000000495f497221 */ /* 0x000fe40000010100 */
[----:B------:R-:W-:Y:S01]  /*1f40*/  FFMA.FTZ R65, R30, R99, R6 ;  /* 0x000000631e417223 */ /* 0x000fe20000010006 */
[----:B------:R-:W-:Y:S01]  /*1f50*/  LEA.HI R93, R64, R93, RZ, 0x3 ;  /* 0x0000005d405d7211 */ /* 0x000fe200078f18ff */
[----:B------:R-:W-:Y:S02]  /*1f60*/  FFMA.FTZ R78, R31, R78, R7 ;  /* 0x0000004e1f4e7223 */ /* 0x000fe40000010007 */
[----:B------:R-:W-:Y:S01]  /*1f70*/  FADD.FTZ R119, -R95, R86 ;  /* 0x000000565f777221 */ /* 0x000fe20000010100 */
[----:B------:R-:W-:Y:S01]  /*1f80*/  LEA.HI.SX32 R93, R93, R88, 0x1d ;  /* 0x000000585d5d7211 */ /* 0x000fe200078feaff */
[C---:B------:R-:W-:Y:S01]  /*1f90*/  FADD.FTZ R97, -R95.reuse, R68 ;  /* 0x000000445f617221 */ /* 0x040fe20000010100 */
[----:B------:R-:W-:Y:S01]  /*1fa0*/  F2FP.BF16.PACK_AB R65, R78, R65 ;  /* 0x000000414e41723e */ /* 0x000fe200000010ff */
[----:B------:R-:W-:-:S02]  /*1fb0*/  FADD.FTZ R115, -R95, R75 ;  /* 0x0000004b5f737221 */ /* 0x000fc40000010100 */
[C---:B------:R-:W-:Y:S02]  /*1fc0*/  FMUL.FTZ R70, R94.reuse, R109 ;  /* 0x0000006d5e467220 */ /* 0x040fe40000410000 */
[C---:B------:R-:W-:Y:S02]  /*1fd0*/  FMUL.FTZ R86, R94.reuse, R81 ;  /* 0x000000515e567220 */ /* 0x040fe40000410000 */
[----:B------:R-:W-:Y:S02]  /*1fe0*/  FFMA.FTZ R71, R29, R66, R5 ;  /* 0x000000421d477223 */ /* 0x000fe40000010005 */
[----:B------:R-:W-:Y:S02]  /*1ff0*/  FADD.FTZ R113, -R95, R74 ;  /* 0x0000004a5f717221 */ /* 0x000fe40000010100 */
[C---:B------:R-:W-:Y:S02]  /*2000*/  FMUL.FTZ R79, R94.reuse, R105 ;  /* 0x000000695e4f7220 */ /* 0x040fe40000410000 */
[----:B------:R-:W-:-:S02]  /*2010*/  FMUL.FTZ R68, R94, R77 ;  /* 0x0000004d5e447220 */ /* 0x000fc40000410000 */
[----:B------:R-:W-:Y:S02]  /*2020*/  FMUL.FTZ R75, R94, R111 ;  /* 0x0000006f5e4b7220 */ /* 0x000fe40000410000 */
[----:B------:R-:W-:Y:S02]  /*2030*/  FFMA.FTZ R66, R32, R101, R8 ;  /* 0x0000006520427223 */ /* 0x000fe40000010008 */
[----:B------:R-:W-:Y:S01]  /*2040*/  FFMA.FTZ R81, R33, R80, R9 ;  /* 0x0000005021517223 */ /* 0x000fe20000010009 */
[----:B------:R-:W-:Y:S01]  /*2050*/  IADD3 R80, R93, 0x100, RZ ;  /* 0x000001005d507810 */ /* 0x000fe20007ffe0ff */
[C---:B------:R-:W-:Y:S02]  /*2060*/  FMUL.FTZ R74, R94.reuse, R73 ;  /* 0x000000495e4a7220 */ /* 0x040fe40000410000 */
[----:B------:R-:W-:Y:S01]  /*2070*/  FADD.FTZ R117, -R95, R84 ;  /* 0x000000545f757221 */ /* 0x000fe20000010100 */
[----:B------:R-:W-:Y:S01]  /*2080*/  F2FP.BF16.PACK_AB R66, R81, R66 ;  /* 0x000000425142723e */ /* 0x000fe200000010ff */
[----:B------:R-:W-:-:S02]  /*2090*/  FMUL.FTZ R121, R94, R121 ;  /* 0x000000795e797220 */ /* 0x000fc40000410000 */
[----:B------:R-:W-:Y:S02]  /*20a0*/  FADD.FTZ R87, -R95, R87 ;  /* 0x000000575f577221 */ /* 0x000fe40000010100 */
[----:B------:R-:W-:Y:S02]  /*20b0*/  FMUL.FTZ R69, R94, R107 ;  /* 0x0000006b5e457220 */ /* 0x000fe40000410000 */
[----:B------:R-:W-:Y:S02]  /*20c0*/  FFMA.FTZ R78, R39, R70, R15 ;  /* 0x00000046274e7223 */ /* 0x000fe4000001000f */
[C---:B------:R-:W-:Y:S02]  /*20d0*/  FADD.FTZ R67, -R95.reuse, R67 ;  /* 0x000000435f437221 */ /* 0x040fe40000010100 */
[----:B------:R-:W-:Y:S02]  /*20e0*/  FADD.FTZ R85, -R95, R85 ;  /* 0x000000555f557221 */ /* 0x000fe40000010100 */
[----:B------:R-:W-:-:S02]  /*20f0*/  FFMA.FTZ R79, R36, R79, R12 ;  /* 0x0000004f244f7223 */ /* 0x000fc4000001000c */
[----:B------:R-:W-:Y:S02]  /*2100*/  FFMA.FTZ R68, R37, R68, R13 ;  /* 0x0000004425447223 */ /* 0x000fe4000001000d */
[----:B------:R-:W-:Y:S02]  /*2110*/  FFMA.FTZ R70, R40, R75, R16 ;  /* 0x0000004b28467223 */ /* 0x000fe40000010010 */
[----:B------:R-:W-:Y:S01]  /*2120*/  FADD.FTZ R123, -R95, R82 ;  /* 0x000000525f7b7221 */ /* 0x000fe20000010100 */
[----:B------:R-:W-:Y:S01]  /*2130*/  F2FP.BF16.PACK_AB R68, R68, R79 ;  /* 0x0000004f4444723e */ /* 0x000fe200000010ff */
[----:B------:R-:W-:Y:S02]  /*2140*/  FFMA.FTZ R75, R41, R74, R17 ;  /* 0x0000004a294b7223 */ /* 0x000fe40000010011 */
[----:B------:R-:W-:Y:S02]  /*2150*/  FADD.FTZ R83, -R95, R83 ;  /* 0x000000535f537221 */ /* 0x000fe40000010100 */
[----:B------:R-:W-:Y:S01]  /*2160*/  FMUL.FTZ R73, R94, R117 ;  /* 0x000000755e497220 */ /* 0x000fe20000410000 */
[----:B------:R-:W-:Y:S01]  /*2170*/  F2FP.BF16.PACK_AB R70, R75, R70 ;  /* 0x000000464b46723e */ /* 0x000fe200000010ff */
[----:B------:R-:W-:-:S02]  /*2180*/  FFMA.FTZ R74, R48, R121, R24 ;  /* 0x00000079304a7223 */ /* 0x000fc40000010018 */
[----:B------:R-:W-:Y:S02]  /*2190*/  FFMA.FTZ R81, R49, R86, R25 ;  /* 0x0000005631517223 */ /* 0x000fe40000010019 */
[C---:B------:R-:W-:Y:S02]  /*21a0*/  FMUL.FTZ R77, R94.reuse, R119 ;  /* 0x000000775e4d7220 */ /* 0x040fe40000410000 */
[----:B------:R-:W-:Y:S01]  /*21b0*/  FMUL.FTZ R76, R94, R87 ;  /* 0x000000575e4c7220 */ /* 0x000fe20000410000 */
[----:B------:R-:W-:Y:S01]  /*21c0*/  F2FP.BF16.PACK_AB R74, R81, R74 ;  /* 0x0000004a514a723e */ /* 0x000fe200000010ff */
[----:B------:R-:W-:Y:S01]  /*21d0*/  FFMA.FTZ R69, R38, R69, R14 ;  /* 0x0000004526457223 */ /* 0x000fe2000001000e */
[----:B------:R-:W-:Y:S01]  /*21e0*/  MOV R81, 0x10 ;  /* 0x0000001000517802 */ /* 0x000fe20000000f00 */
        /* <DEDUP_REMOVED lines=33> */
.L_x_9212:
[----:B-1----:R-:W-:Y:S05]  /*2400*/  BSYNC B0 ;  /* 0x0000000000007941 */ /* 0x002fea0003800000 */
.L_x_9211:
[----:B------:R-:W-:Y:S02]  /*2410*/  IADD3 R90, R90, c[0x0][0x160], RZ ;  /* 0x000058005a5a7a10 */ /* 0x000fe40007ffe0ff */
[----:B------:R-:W-:-:S02]  /*2420*/  LOP3.LUT P1, RZ, R2, 0xff, RZ, 0xc0, !PT ;  /* 0x000000ff02ff7812 */ /* 0x000fc4000782c0ff */
[----:B------:R-:W-:Y:S02]  /*2430*/  ISETP.GE.AND P0, PT, R90, c[0x0][0x164], PT ;  /* 0x000059005a007a0c */ /* 0x000fe40003f06270 */
[----:B------:R-:W-:-:S11]  /*2440*/  SEL R2, RZ, 0x1, P1 ;  /* 0x00000001ff027807 */ /* 0x000fd60000800000 */
[----:B0----5:R-:W-:Y:S01]  /*2450*/  @P0 CALL.REL.NOINC `(.L_x_9213) ;  /* 0x0000001000000944 */ /* 0x021fe20003c00000 */
[----:B------:R-:W-:Y:S05]  /*2460*/  BRA `(.L_x_9214) ;  /* 0xffffde9000007947 */ /* 0x000fea000383ffff */
.L_x_9213:
[----:B------:R-:W-:Y:S05]  /*2470*/  EXIT ;  /* 0x000000000000794d */ /* 0x000fea0003800000 */
.L_x_9209:
[----:B0-----:R-:W-:Y:S01]  /*2480*/  HFMA2.MMA R101, -RZ, RZ, 0, 5.9604644775390625e-08 ;  /* 0x00000001ff657435 */ /* 0x001fe200000001ff */
[----:B------:R-:W-:Y:S02]  /*2490*/  MOV R95, 0x1f ;  /* 0x0000001f005f7802 */ /* 0x000fe40000000f00 */
[----:B------:R-:W-:Y:S02]  /*24a0*/  MOV R100, 0xffffffff ;  /* 0xffffffff00647802 */ /* 0x000fe40000000f00 */
[----:B------:R-:W-:Y:S02]  /*24b0*/  MOV R98, 0x24d0 ;  /* 0x000024d000627802 */ /* 0x000fe40000000f00 */
[----:B-----5:R-:W-:Y:S05]  /*24c0*/  CALL.REL.NOINC `($__internal_67_$__cuda_sm70_shflsync_bfly_p) ;  /* 0x0000069000007944 */ /* 0x020fea0003c00000 */
[----:B-1----:R-:W-:Y:S01]  /*24d0*/  MOV R94, R101 ;  /* 0x00000065005e7202 */ /* 0x002fe20000000f00 */
[----:B0-----:R-:W-:Y:S05]  /*24e0*/  BRA `(.L_x_9215) ;  /* 0xfffff0a000007947 */ /* 0x001fea000383ffff */
.L_x_9210:
[----:B------:R-:W-:Y:S01]  /*24f0*/  HFMA2.MMA R101, -RZ, RZ, 0, 1.1920928955078125e-07 ;  /* 0x00000002ff657435 */ /* 0x000fe200000001ff */
[----:B------:R-:W-:Y:S02]  /*2500*/  MOV R95, 0x1f ;  /* 0x0000001f005f7802 */ /* 0x000fe40000000f00 */
[----:B------:R-:W-:Y:S02]  /*2510*/  MOV R100, 0xffffffff ;  /* 0xffffffff00647802 */ /* 0x000fe40000000f00 */
[----:B------:R-:W-:-:S02]  /*2520*/  MOV R98, 0x2540 ;  /* 0x0000254000627802 */ /* 0x000fc40000000f00 */
[----:B-----5:R-:W-:Y:S05]  /*2530*/  CALL.REL.NOINC `($__internal_67_$__cuda_sm70_shflsync_bfly_p) ;  /* 0x0000062000007944 */ /* 0x020fea0003c00000 */
[----:B01----:R-:W-:Y:S01]  /*2540*/  FADD.FTZ R102, R102, R101 ;  /* 0x0000006566667221 */ /* 0x003fe20000010000 */
[----:B------:R-:W-:Y:S01]  /*2550*/  HFMA2.MMA R101, -RZ, RZ, 0, 2.384185791015625e-07 ;  /* 0x00000004ff657435 */ /* 0x000fe200000001ff */
[----:B------:R-:W-:-:S02]  /*2560*/  MOV R95, 0x1f ;  /* 0x0000001f005f7802 */ /* 0x000fc40000000f00 */
[----:B------:R-:W-:Y:S02]  /*2570*/  MOV R100, 0xffffffff ;  /* 0xffffffff00647802 */ /* 0x000fe40000000f00 */
[----:B------:R-:W-:Y:S02]  /*2580*/  MOV R98, 0x25a0 ;  /* 0x000025a000627802 */ /* 0x000fe40000000f00 */
[----:B------:R-:W-:Y:S05]  /*2590*/  CALL.REL.NOINC `($__internal_67_$__cuda_sm70_shflsync_bfly_p) ;  /* 0x000005c000007944 */ /* 0x000fea0003c00000 */
[----:B01----:R-:W-:Y:S01]  /*25a0*/  FADD.FTZ R102, R102, R101 ;  /* 0x0000006566667221 */ /* 0x003fe20000010000 */
[----:B------:R-:W-:Y:S01]  /*25b0*/  HFMA2.MMA R101, -RZ, RZ, 0, 4.76837158203125e-07 ;  /* 0x00000008ff657435 */ /* 0x000fe200000001ff */
[----:B------:R-:W-:Y:S02]  /*25c0*/  MOV R95, 0x1f ;  /* 0x0000001f005f7802 */ /* 0x000fe40000000f00 */
[----:B------:R-:W-:Y:S02]  /*25d0*/  MOV R100, 0xffffffff ;  /* 0xffffffff00647802 */ /* 0x000fe40000000f00 */
[----:B------:R-:W-:Y:S02]  /*25e0*/  MOV R98, 0x2600 ;  /* 0x0000260000627802 */ /* 0x000fe40000000f00 */
[----:B------:R-:W-:Y:S05]  /*25f0*/  CALL.REL.NOINC `($__internal_67_$__cuda_sm70_shflsync_bfly_p) ;  /* 0x0000056000007944 */ /* 0x000fea0003c00000 */
[----:B01----:R-:W-:Y:S01]  /*2600*/  FADD.FTZ R102, R102, R101 ;  /* 0x0000006566667221 */ /* 0x003fe20000010000 */
[----:B------:R-:W-:Y:S01]  /*2610*/  HFMA2.MMA R101, -RZ, RZ, 0, 9.5367431640625e-07 ;  /* 0x00000010ff657435 */ /* 0x000fe200000001ff */
[----:B------:R-:W-:-:S02]  /*2620*/  MOV R95, 0x1f ;  /* 0x0000001f005f7802 */ /* 0x000fc40000000f00 */
[----:B------:R-:W-:Y:S02]  /*2630*/  MOV R100, 0xffffffff ;  /* 0xffffffff00647802 */ /* 0x000fe40000000f00 */
[----:B------:R-:W-:Y:S02]  /*2640*/  MOV R98, 0x2660 ;  /* 0x0000266000627802 */ /* 0x000fe40000000f00 */
[----:B------:R-:W-:Y:S05]  /*2650*/  CALL.REL.NOINC `($__internal_67_$__cuda_sm70_shflsync_bfly_p) ;  /* 0x0000050000007944 */ /* 0x000fea0003c00000 */
        /* <DEDUP_REMOVED lines=54> */
[----:B------:R-:W-:Y:S05]  /*29c0*/  CALL.REL.NOINC `($__internal_67_$__cuda_sm70_shflsync_bfly_p) ;  /* 0x0000019000007944 */ /* 0x000fea0003c00000 */
[----:B01----:R-:W-:Y:S01]  /*29d0*/  FADD.FTZ R102, R102, R101 ;  /* 0x0000006566667221 */ /* 0x003fe20000010000 */
[----:B------:R-:W-:Y:S01]  /*29e0*/  HFMA2.MMA R101, -RZ, RZ, 0, 1.1920928955078125e-07 ;  /* 0x00000002ff657435 */ /* 0x000fe200000001ff */
[----:B------:R-:W-:Y:S02]  /*29f0*/  MOV R95, 0x1f ;  /* 0x0000001f005f7802 */ /* 0x000fe40000000f00 */
[----:B------:R-:W-:Y:S02]  /*2a00*/  MOV R100, 0xffffffff ;  /* 0xffffffff00647802 */ /* 0x000fe40000000f00 */
[----:B------:R-:W-:Y:S02]  /*2a10*/  MOV R98, 0x2a30 ;  /* 0x00002a3000627802 */ /* 0x000fe40000000f00 */
[----:B------:R-:W-:Y:S05]  /*2a20*/  CALL.REL.NOINC `($__internal_67_$__cuda_sm70_shflsync_bfly_p) ;  /* 0x0000013000007944 */ /* 0x000fea0003c00000 */
        /* <DEDUP_REMOVED lines=18> */
[----:B01----:R-:W-:Y:S05]  /*2b50*/  BRA `(.L_x_9216) ;  /* 0xffffee7000007947 */ /* 0x003fea000383ffff */
        .weak           $__internal_67_$__cuda_sm70_shflsync_bfly_p
        .type           $__internal_67_$__cuda_sm70_shflsync_bfly_p,@function
        .size           $__internal_67_$__cuda_sm70_shflsync_bfly_p,(.L_x_22155 - $__internal_67_$__cuda_sm70_shflsync_bfly_p)
$__internal_67_$__cuda_sm70_shflsync_bfly_p:
[----:B------:R-:W-:Y:S01]  /*2b60*/  HFMA2.MMA R99, -RZ, RZ, 0, 0 ;  /* 0x00000000ff637435 */ /* 0x000fe200000001ff */
[----:B------:R-:W-:Y:S04]  /*2b70*/  WARPSYNC R100 ;  /* 0x0000006400007348 */ /* 0x000fe80003800000 */
[----:B------:R0:W1:Y:S01]  /*2b80*/  SHFL.BFLY PT, R101, R102, R101, R95 ;  /* 0x0c00006566657389 */ /* 0x00006200000e005f */
[----:B------:R-:W-:Y:S05]  /*2b90*/  RET.REL.NODEC R98 `(_ZN10layer_norm13ln_fwd_kernelINS_13Kernel_traitsIf13__nv_bfloat16fS2_fjLj3072ELj1ELj1ELj4ELj16ENS_18Kernel_traits_baseILj3072EfS2_fS2_fjLj128EEEEELb0ELb0ELb1ELb1EEEvNS_9FwdParamsE) ;  /* 0xffffd46062007950 */ /* 0x000fea0003c3ffff */
.L_x_9217:
        /* <DEDUP_REMOVED lines=14> */
.L_x_22155:


//--------------------- .text._ZN10layer_norm13ln_fwd_kernelINS_13Kernel_traitsIf13__nv_bfloat16fS2_fjLj3072ELj1ELj1ELj4ELj16ENS_18Kernel_traits_baseILj3072EfS2_fS2_fjLj128EEEEELb0ELb1ELb0ELb0EEEvNS_9FwdParamsE --------------------------
	.section	.text._ZN10layer_norm13ln_fwd_kernelINS_13Kernel_traitsIf13__nv_bfloat16fS2_fjLj3072ELj1ELj1ELj4ELj16ENS_18Kernel_traits_baseILj3072EfS2_fS2_fjLj128EEEEELb0ELb1ELb0ELb0EEEvNS_9FwdParamsE,"ax",@progbits
	.sectioninfo	@"SHI_REGISTERS=128"
	.align	128
        .global         _ZN10layer_norm13ln_fwd_kernelINS_13Kernel_traitsIf13__nv_bfloat16fS2_fjLj3072ELj1ELj1ELj4ELj16ENS_18Kernel_traits_baseILj3072EfS2_fS2_fjLj128EEEEELb0ELb1ELb0ELb0EEEvNS_9FwdParamsE
        .type           _ZN10layer_norm13ln_fwd_kernelINS_13Kernel_traitsIf13__nv_bfloat16fS2_fjLj3072ELj1ELj1ELj4ELj16ENS_18Kernel_traits_baseILj3072EfS2_fS2_fjLj128EEEEELb0ELb1ELb0ELb0EEEvNS_9FwdParamsE,@function
        .size           _ZN10layer_norm13ln_fwd_kernelINS_13Kernel_traitsIf13__nv_bfloat16fS2_fjLj3072ELj1ELj1ELj4ELj16ENS_18Kernel_traits_baseILj3072EfS2_fS2_fjLj128EEEEELb0ELb1ELb0ELb0EEEvNS_9FwdParamsE,(.L_x_22156 - _ZN10layer_norm13ln_fwd_kernelINS_13Kernel_traitsIf13__nv_bfloat16fS2_fjLj3072ELj1ELj1ELj4ELj16ENS_18Kernel_traits_baseILj3072EfS2_fS2_fjLj128EEEEELb0ELb1ELb0ELb0EEEvNS_9FwdParamsE)
        .other          _ZN10layer_norm13ln_fwd_kernelINS_13Kernel_traitsIf13__nv_bfloat16fS2_fjLj3072ELj1ELj1ELj4ELj16ENS_18Kernel_traits_baseILj3072EfS2_fS2_fjLj128EEEEELb0ELb1ELb0ELb0EEEvNS_9FwdParamsE,@"STO_CUDA_ENTRY STV_DEFAULT"
_ZN10layer_norm13ln_fwd_kernelINS_13Kernel_traitsIf13__nv_bfloat16fS2_fjLj3072ELj1ELj1ELj4ELj16ENS_18Kernel_traits_baseILj3072EfS2_fS2_fjLj128EEEEELb0ELb1ELb0ELb0EEEvNS_9FwdParamsE:
.text._ZN10layer_norm13ln_fwd_kernelINS_13Kernel_traitsIf13__nv_bfloat16fS2_fjLj3072ELj1ELj1ELj4ELj16ENS_18Kernel_traits_baseILj3072EfS2_fS2_fjLj128EEEEELb0ELb1ELb0ELb0EEEvNS_9FwdParamsE:
        /* <DEDUP_REMOVED lines=33> */
.L_x_9219:
[----:B------:R-:W-:Y:S05]  /*0210*/  BSYNC B0 ;  /* 0x0000000000007941 */ /* 0x000fea0003800000 */
.L_x_9218:
[----:B------:R-:W-:Y:S01]  /*0220*/  BSSY B0, `(.L_x_9220) ;  /* 0x0000015000007945 */ /* 0x000fe20003800000 */
[----:B------:R-:W-:Y:S05]  /*0230*/  @!P2 BRA `(.L_x_9221) ;  /* 0x000001300000a947 */ /* 0x000fea0003800000 */
[----:B------:R-:W-:Y:S01]  /*0240*/  ISETP.NE.U32.AND P0, PT, RZ, c[0x0][0x218], PT ;  /* 0x00008600ff007a0c */ /* 0x000fe20003f05070 */
[----:B0-----:R-:W-:Y:S01]  /*0250*/  CS2R R30, SRZ ;  /* 0x00000000001e7805 */ /* 0x001fe2000001ff00 */
[----:B------:R-:W-:Y:S01]  /*0260*/  MOV R55, 0x20 ;  /* 0x0000002000377802 */ /* 0x000fe20000000f00 */
        /* <DEDUP_REMOVED lines=16> */
.L_x_9221:
[----:B------:R-:W-:Y:S05]  /*0370*/  BSYNC B0 ;  /* 0x0000000000007941 */ /* 0x000fea0003800000 */
.L_x_9220:
        /* <DEDUP_REMOVED lines=14> */
[----:B------:R0:W5:Y:S03]  /*0460*/  LDG.E.128 R64, [R2.64+0x10] ;  /* 0x0000100402407981 */ /* 0x000166000c1e1d00 */
[----:B------:R-:W-:Y:S01]  /*0470*/  @P0 LEA.HI.X R77, R60, c[0x0][0x21c], RZ, 0x5, P4 ;  /* 0x000087003c4d0a11 */ /* 0x000fe200020f2cff */
[----:B------:R0:W5:Y:S04]  /*0480*/  LDG.E.128 R72, [R78.64+0x10] ;  /* 0x000010044e487981 */ /* 0x000168000c1e1d00 */
[----:B------:R0:W5:Y:S04]  /*0490*/  @P0 LDG.E.128 R52, [R76.64] ;  /* 0x000000044c340981 */ /* 0x000168000c1e1d00 */
[----:B------:R0:W5:Y:S04]  /*04a0*/  @P0 LDG.E.128 R56, [R76.64+0x10] ;  /* 0x000010044c380981 */ /* 0x000168000c1e1d00 */
[----:B------:R0:W5:Y:S02]  /*04b0*/  LDG.E.128 R60, [R2.64] ;  /* 0x00000004023c7981 */ /* 0x000164000c1e1d00 */
.L_x_9223:
[----:B------:R-:W-:Y:S05]  /*04c0*/  BSYNC B0 ;  /* 0x0000000000007941 */ /* 0x000fea0003800000 */
.L_x_9222:
        /* <DEDUP_REMOVED lines=12> */
[----:B------:R-:W-:Y:S02]  /*0590*/  MOV R77, 0x1 ;  /* 0x00000001004d7802 */ /* 0x000fe40000000f00 */
[----:B------:R-:W-:-:S04]  /*05a0*/  IMNMX R3, R3, 0x20, PT ;  /* 0x0000002003037817 */ /* 0x000fc80003800200 */
[----:B------:R-:W-:-:S04]  /*05b0*/  IADD3 R3, R3, R80, RZ ;  /* 0x0000005003037210 */ /* 0x000fc80007ffe0ff */
[----:B------:R-:W-:Y:S02]  /*05c0*/  SHF.L.U32 R76, R3, 0x3, RZ ;  /* 0x00000003034c7819 */ /* 0x000fe400000006ff */
[----:B------:R-:W-:-:S04]  /*05d0*/  SHF.L.U32 R3, R0, 0x5, RZ ;  /* 0x0000000500037819 */ /* 0x000fc800000006ff */
[----:B------:R-:W0:Y:S01]  /*05e0*/  I2F.U32 R76, R76 ;  /* 0x0000004c004c7306 */ /* 0x000e220000201000 */
[----:B------:R-:W-:-:S04]  /*05f0*/  LOP3.LUT R3, R3, 0x3e0, RZ, 0xc0, !PT ;  /* 0x000003e003037812 */ /* 0x000fc800078ec0ff */
[----:B------:R-:W-:-:S04]  /*0600*/  IADD3 R3, R2, -R3, RZ ;  /* 0x8000000302037210 */ /* 0x000fc80007ffe0ff */
[----:B------:R-:W-:-:S04]  /*0610*/  IMNMX R3, RZ, R3, !PT ;  /* 0x00000003ff037217 */ /* 0x000fc80007800200 */
[----:B------:R-:W-:Y:S01]  /*0620*/  IMNMX R3, R3, 0x20, PT ;  /* 0x0000002003037817 */ /* 0x000fe20003800200 */
[----:B0-----:R0:W1:Y:S03]  /*0630*/  MUFU.RCP R2, R76 ;  /* 0x0000004c00027308 */ /* 0x0010660000001000 */
[----:B------:R-:W-:Y:S02]  /*0640*/  IADD3 R112, R80, R3, RZ ;  /* 0x0000000350707210 */ /* 0x000fe40007ffe0ff */
[----:B------:R-:W-:Y:S02]  /*0650*/  PRMT R3, R77, 0x7610, R3 ;  /* 0x000076104d037816 */ /* 0x000fe40000000003 */
[----:B------:R-:W-:Y:S02]  /*0660*/  SHF.L.U32 R112, R112, 0x3, RZ ;  /* 0x0000000370707819 */ /* 0x000fe400000006ff */
.L_x_9239:
        /* <DEDUP_REMOVED lines=22> */
[----:B0-----:R2:W3:Y:S04]  /*07d0*/  @P0 LDG.E.128 R76, [R88.64] ;  /* 0x00000004584c0981 */ /* 0x0014e8000c1e1d00 */
[----:B------:R2:W4:Y:S01]  /*07e0*/  @P0 LDG.E.128 R80, [R88.64+0x10] ;  /* 0x0000100458500981 */ /* 0x000522000c1e1d00 */
[----:B------:R-:W-:Y:S02]  /*07f0*/  ISETP.NE.U32.AND P0, PT, RZ, c[0x0][0x180], PT ;  /* 0x00006000ff007a0c */ /* 0x000fe40003f05070 */
[----:B------:R-:W-:Y:S02]  /*0800*/  LEA R110, P4, R113, c[0x0][0x188], 0x5 ;  /* 0x00006200716e7a11 */ /* 0x000fe400078828ff */
[----:B------:R-:W-:Y:S02]  /*0810*/  ISETP.NE.AND.EX P0, PT, RZ, c[0x0][0x184], PT, P0 ;  /* 0x00006100ff007a0c */ /* 0x000fe40003f05300 */
[----:B--2---:R-:W-:-:S02]  /*0820*/  PRMT R89, RZ, 0x5410, R84 ;  /* 0x00005410ff597816 */ /* 0x004fc40000000054 */
[--C-:B------:R-:W-:Y:S02]  /*0830*/  PRMT R109, RZ, 0x5410, R85.reuse ;  /* 0x00005410ff6d7816 */ /* 0x100fe40000000055 */
[----:B------:R-:W-:Y:S01]  /*0840*/  PRMT R91, RZ, 0x7610, R84 ;  /* 0x00007610ff5b7816 */ /* 0x000fe20000000054 */
[-C--:B------:R-:W-:Y:S01]  /*0850*/  FMUL.FTZ R89, R89, R108.reuse ;  /* 0x0000006c59597220 */ /* 0x080fe20000410000 */
[----:B------:R-:W-:Y:S01]  /*0860*/  PRMT R85, RZ, 0x7610, R85 ;  /* 0x00007610ff557816 */ /* 0x000fe20000000055 */
[-C--:B------:R-:W-:Y:S01]  /*0870*/  FMUL.FTZ R109, R109, R108.reuse ;  /* 0x0000006c6d6d7220 */ /* 0x080fe20000410000 */
[--C-:B------:R-:W-:Y:S01]  /*0880*/  PRMT R117, RZ, 0x7610, R86.reuse ;  /* 0x00007610ff757816 */ /* 0x100fe20000000056 */
[----:B-----5:R-:W-:Y:S01]  /*0890*/  FMUL.FTZ R84, R20, R89 ;  /* 0x0000005914547220 */ /* 0x020fe20000410000 */
[--C-:B------:R-:W-:Y:S01]  /*08a0*/  PRMT R119, RZ, 0x5410, R87.reuse ;  /* 0x00005410ff777816 */ /* 0x100fe20000000057 */
[-C--:B------:R-:W-:Y:S01]  /*08b0*/  FMUL.FTZ R88, R85, R108.reuse ;  /* 0x0000006c55587220 */ /* 0x080fe20000410000 */
[----:B------:R-:W-:Y:S01]  /*08c0*/  PRMT R111, RZ, 0x5410, R86 ;  /* 0x00005410ff6f7816 */ /* 0x000fe20000000056 */
[-C--:B------:R-:W-:Y:S01]  /*08d0*/  FMUL.FTZ R86, R91, R108.reuse ;  /* 0x0000006c5b567220 */ /* 0x080fe20000410000 */
[----:B------:R-:W-:Y:S01]  /*08e0*/  PRMT R87, RZ, 0x7610, R87 ;  /* 0x00007610ff577816 */ /* 0x000fe20000000057 */
[----:B------:R-:W-:-:S02]  /*08f0*/  FMUL.FTZ R90, R117, R108 ;  /* 0x0000006c755a7220 */ /* 0x000fc40000410000 */
[-C--:B------:R-:W-:Y:S02]  /*0900*/  FMUL.FTZ R111, R111, R108.reuse ;  /* 0x0000006c6f6f7220 */ /* 0x080fe40000410000 */
[-C--:B------:R-:W-:Y:S02]  /*0910*/  FMUL.FTZ R119, R119, R108.reuse ;  /* 0x0000006c77777220 */ /* 0x080fe40000410000 */
[----:B------:R-:W-:Y:S02]  /*0920*/  FMUL.FTZ R116, R87, R108 ;  /* 0x0000006c57747220 */ /* 0x000fe40000410000 */
[----:B------:R-:W-:Y:S02]  /*0930*/  FMUL.FTZ R85, R21, R86 ;  /* 0x0000005615557220 */ /* 0x000fe40000410000 */
[----:B------:R-:W-:Y:S02]  /*0940*/  FMUL.FTZ R87, R23, R88 ;  /* 0x0000005817577220 */ /* 0x000fe40000410000 */
[----:B------:R-:W-:-:S02]  /*0950*/  FMUL.FTZ R89, R25, R90 ;  /* 0x0000005a19597220 */ /* 0x000fc40000410000 */
[----:B------:R-:W-:Y:S01]  /*0960*/  FMUL.FTZ R86, R22, R109 ;  /* 0x0000006d16567220 */ /* 0x000fe20000410000 */
[C---:B------:R-:W-:Y:S01]  /*0970*/  IADD3 R109, R113.reuse, 0x80, RZ ;  /* 0x00000080716d7810 */ /* 0x040fe20007ffe0ff */
[----:B------:R-:W-:Y:S01]  /*0980*/  FMUL.FTZ R88, R24, R111 ;  /* 0x0000006f18587220 */ /* 0x000fe20000410000 */
[----:B------:R-:W-:Y:S01]  /*0990*/  LEA.HI.X R111, R113, c[0x0][0x18c], RZ, 0x5, P4 ;  /* 0x00006300716f7a11 */ /* 0x000fe200020f2cff */
[----:B------:R-:W-:Y:S02]  /*09a0*/  FMUL.FTZ R90, R26, R119 ;  /* 0x000000771a5a7220 */ /* 0x000fe40000410000 */
[----:B------:R-:W-:Y:S02]  /*09b0*/  FMUL.FTZ R91, R27, R116 ;  /* 0x000000741b5b7220 */ /* 0x000fe40000410000 */
[----:B---3--:R-:W-:Y:S02]  /*09c0*/  @P0 FADD.FTZ R84, R76, R84 ;  /* 0x000000544c540221 */ /* 0x008fe40000010000 */
[----:B------:R-:W-:-:S02]  /*09d0*/  @P0 FADD.FTZ R85, R77, R85 ;  /* 0x000000554d550221 */ /* 0x000fc40000010000 */
[----:B------:R-:W-:Y:S02]  /*09e0*/  @P0 FADD.FTZ R86, R78, R86 ;  /* 0x000000564e560221 */ /* 0x000fe40000010000 */
[----:B------:R-:W-:Y:S02]  /*09f0*/  @P0 FADD.FTZ R87, R79, R87 ;  /* 0x000000574f570221 */ /* 0x000fe40000010000 */
[----:B----4-:R-:W-:Y:S02]  /*0a00*/  @P0 FADD.FTZ R88, R80, R88 ;  /* 0x0000005850580221 */ /* 0x010fe40000010000 */
[----:B------:R-:W-:Y:S01]  /*0a10*/  @P0 FADD.FTZ R89, R81, R89 ;  /* 0x0000005951590221 */ /* 0x000fe20000010000 */
[----:B------:R0:W-:Y:S01]  /*0a20*/  STG.E.128 [R110.64], R84 ;  /* 0x000000546e007986 */ /* 0x0001e2000c101d04 */
[----:B------:R-:W-:Y:S02]  /*0a30*/  @P0 FADD.FTZ R90, R82, R90 ;  /* 0x0000005a525a0221 */ /* 0x000fe40000010000 */
[----:B------:R-:W-:-:S05]  /*0a40*/  @P0 FADD.FTZ R91, R83, R91 ;  /* 0x0000005b535b0221 */ /* 0x000fca0000010000 */
[----:B------:R0:W-:Y:S02]  /*0a50*/  STG.E.128 [R110.64+0x10], R88 ;  /* 0x000010586e007986 */ /* 0x0001e4000c101d04 */
.L_x_9225:
[----:B------:R-:W-:Y:S05]  /*0a60*/  BSYNC B0 ;  /* 0x0000000000007941 */ /* 0x000fea0003800000 */
.L_x_9224:
        /* <DEDUP_REMOVED lines=9> */
[----:B0-----:R2:W3:Y:S04]  /*0b00*/  @P0 LDG.E.128 R76, [R96.64] ;  /* 0x00000004604c0981 */ /* 0x0014e8000c1e1d00 */
[----:B------:R2:W4:Y:S01]  /*0b10*/  @P0 LDG.E.128 R80, [R96.64+0x10] ;  /* 0x0000100460500981 */ /* 0x000522000c1e1d00 */
[----:B------:R-:W-:-:S04]  /*0b20*/  ISETP.NE.U32.AND P0, PT, RZ, c[0x0][0x180], PT ;  /* 0x00006000ff007a0c */ /* 0x000fc80003f05070 */
[----:B------:R-:W-:Y:S02]  /*0b30*/  ISETP.NE.AND.EX P0, PT, RZ, c[0x0][0x184], PT, P0 ;  /* 0x00006100ff007a0c */ /* 0x000fe40003f05300 */
[--C-:B--2---:R-:W-:Y:S02]  /*0b40*/  PRMT R97, RZ, 0x5410, R92.reuse ;  /* 0x00005410ff617816 */ /* 0x104fe4000000005c */
[----:B------:R-:W-:Y:S02]  /*0b50*/  PRMT R111, RZ, 0x5410, R93 ;  /* 0x00005410ff6f7816 */ /* 0x000fe4000000005d */
[----:B------:R-:W-:Y:S01]  /*0b60*/  PRMT R121, RZ, 0x5410, R95 ;  /* 0x00005410ff797816 */ /* 0x000fe2000000005f */
[-C--:B------:R-:W-:Y:S01]  /*0b70*/  FMUL.FTZ R97, R97, R108.reuse ;  /* 0x0000006c61617220 */ /* 0x080fe20000410000 */
[----:B------:R-:W-:Y:S01]  /*0b80*/  PRMT R99, RZ, 0x7610, R92 ;  /* 0x00007610ff637816 */ /* 0x000fe2000000005c */
[-C--:B------:R-:W-:Y:S01]  /*0b90*/  FMUL.FTZ R111, R111, R108.reuse ;  /* 0x0000006c6f6f7220 */ /* 0x080fe20000410000 */
[----:B------:R-:W-:Y:S01]  /*0ba0*/  PRMT R93, RZ, 0x7610, R93 ;  /* 0x00007610ff5d7816 */ /* 0x000fe2000000005d */
[-C--:B------:R-:W-:Y:S01]  /*0bb0*/  FMUL.FTZ R121, R121, R108.reuse ;  /* 0x0000006c79797220 */ /* 0x080fe20000410000 */
[--C-:B------:R-:W-:Y:S01]  /*0bc0*/  PRMT R119, RZ, 0x7610, R94.reuse ;  /* 0x00007610ff777816 */ /* 0x100fe2000000005e */
[----:B-----5:R-:W-:Y:S01]  /*0bd0*/  FMUL.FTZ R92, R44, R97 ;  /* 0x000000612c5c7220 */ /* 0x020fe20000410000 */
        /* <DEDUP_REMOVED lines=11> */
[C---:B------:R-:W-:Y:S01]  /*0c90*/  LEA R110, P4, R109.reuse, c[0x0][0x188], 0x5 ;  /* 0x000062006d6e7a11 */ /* 0x040fe200078828ff */
[----:B------:R-:W-:Y:S02]  /*0ca0*/  FMUL.FTZ R94, R46, R111 ;  /* 0x0000006f2e5e7220 */ /* 0x000fe40000410000 */
[----:B------:R-:W-:Y:S01]  /*0cb0*/  FMUL.FTZ R96, R48, R117 ;  /* 0x0000007530607220 */ /* 0x000fe20000410000 */
[C---:B------:R-:W-:Y:S01]  /*0cc0*/  LEA.HI.X R111, R109.reuse, c[0x0][0x18c], RZ, 0x5, P4 ;  /* 0x000063006d6f7a11 */ /* 0x040fe200020f2cff */
[----:B------:R-:W-:Y:S01]  /*0cd0*/  FMUL.FTZ R98, R50, R121 ;  /* 0x0000007932627220 */ /* 0x000fe20000410000 */
[----:B------:R-:W-:Y:S01]  /*0ce0*/  IADD3 R109, R109, 0x80, RZ ;  /* 0x000000806d6d7810 */ /* 0x000fe20007ffe0ff */
        /* <DEDUP_REMOVED lines=10> */
.L_x_9227:
[----:B------:R-:W-:Y:S05]  /*0d90*/  BSYNC B0 ;  /* 0x0000000000007941 */ /* 0x000fea0003800000 */
.L_x_9226:
        /* <DEDUP_REMOVED lines=15> */
[----:B0-----:R-:W-:Y:S02]  /*0e90*/  PRMT R105, RZ, 0x5410, R100 ;  /* 0x00005410ff697816 */ /* 0x001fe40000000064 */
        /* <DEDUP_REMOVED lines=15> */
[----:B-----5:R-:W-:Y:S02]  /*0f90*/  FMUL.FTZ R101, R69, R102 ;  /* 0x0000006645657220 */ /* 0x020fe40000410000 */
        /* <DEDUP_REMOVED lines=17> */
.L_x_9229:
[----:B------:R-:W-:Y:S05]  /*10b0*/  BSYNC B0 ;  /* 0x0000000000007941 */ /* 0x000fea0003800000 */
.L_x_9228:
[----:B------:R-:W-:Y:S01]  /*10c0*/  FADD.FTZ R108, RZ, R84 ;  /* 0x00000054ff6c7221 */ /* 0x000fe20000010000 */
        /* <DEDUP_REMOVED lines=32> */
.L_x_9240:
        /* <DEDUP_REMOVED lines=69> */
.L_x_9241:
        /* <DEDUP_REMOVED lines=20> */
[----:B0-----:R-:W0:Y:S01]  /*1860*/  I2F R117, R123 ;  /* 0x0000007b00757306 */ /* 0x001e220000201400 */
[----:B------:R-:W-:-:S10]  /*1870*/  IADD3 R116, R123, R120, RZ ;  /* 0x000000787b747210 */ /* 0x000fd40007ffe0ff */
[----:B------:R-:W-:Y:S01]  /*1880*/  @!P0 MOV R111, 0x4 ;  /* 0x00000004006f8802 */ /* 0x000fe20000000f00 */
[----:B------:R-:W2:Y:S01]  /*1890*/  I2F R110, R116 ;  /* 0x00000074006e7306 */ /* 0x000ea20000201400 */
[----:B-1----:R-:W1:Y:S04]  /*18a0*/  SHFL.DOWN PT, R122, R108, 0x2, 0x1f ;  /* 0x08401f006c7a7f89 */ /* 0x002e6800000e0000 */
[----:B------:R-:W3:Y:S01]  /*18b0*/  SHFL.DOWN PT, R118, R109, 0x2, 0x1f ;  /* 0x08401f006d767f89 */ /* 0x000ee200000e0000 */
[C---:B-1----:R-:W-:Y:S02]  /*18c0*/  FADD.FTZ R124, -R122.reuse, R108 ;  /* 0x0000006c7a7c7221 */ /* 0x042fe40000010100 */
[----:B0-----:R-:W-:Y:S02]  /*18d0*/  FMUL.FTZ R122, R122, R117 ;  /* 0x000000757a7a7220 */ /* 0x001fe40000410000 */
[----:B------:R-:W-:-:S02]  /*18e0*/  FMUL.FTZ R124, R124, R124 ;  /* 0x0000007c7c7c7220 */ /* 0x000fc40000410000 */
[----:B------:R-:W-:Y:S02]  /*18f0*/  FFMA.FTZ R125, R119, R108, R122 ;  /* 0x0000006c777d7223 */ /* 0x000fe4000001007a */
[----:B------:R-:W-:Y:S01]  /*1900*/  FMUL.FTZ R124, R124, R119 ;  /* 0x000000777c7c7220 */ /* 0x000fe20000410000 */
[----:B--2---:R-:W0:Y:S01]  /*1910*/  MUFU.RCP R108, R110 ;  /* 0x0000006e006c7308 */ /* 0x004e220000001000 */
[----:B------:R-:W1:Y:S01]  /*1920*/  SHFL.DOWN PT, R119, R116, 0x1, 0x1f ;  /* 0x08201f0074777f89 */ /* 0x000e6200000e0000 */
[----:B---3--:R-:W-:Y:S02]  /*1930*/  FADD.FTZ R121, R118, R109 ;  /* 0x0000006d76797221 */ /* 0x008fe40000010000 */
[----:B------:R-:W-:Y:S02]  /*1940*/  FMUL.FTZ R124, R124, R117 ;  /* 0x000000757c7c7220 */ /* 0x000fe40000410000 */
[C---:B0-----:R-:W-:Y:S02]  /*1950*/  FMUL.FTZ R117, R108.reuse, R125 ;  /* 0x0000007d6c757220 */ /* 0x041fe40000410000 */
[----:B------:R-:W-:-:S03]  /*1960*/  FFMA.FTZ R108, R108, R124, R121 ;  /* 0x0000007c6c6c7223 */ /* 0x000fc60000010079 */
[----:B------:R-:W0:Y:S01]  /*1970*/  SHFL.DOWN PT, R118, R117, 0x1, 0x1f ;  /* 0x08201f0075767f89 */ /* 0x000e2200000e0000 */
[----:B-1----:R-:W-:-:S03]  /*1980*/  IADD3 R120, R116, R119, RZ ;  /* 0x0000007774787210 */ /* 0x002fc60007ffe0ff */
[----:B------:R-:W1:Y:S01]  /*1990*/  SHFL.DOWN PT, R121, R108, 0x1, 0x1f ;  /* 0x08201f006c797f89 */ /* 0x000e6200000e0000 */
[----:B------:R-:W2:Y:S08]  /*19a0*/  I2F R119, R119 ;  /* 0x0000007700777306 */ /* 0x000eb00000201400 */
[----:B------:R-:W3:Y:S01]  /*19b0*/  I2F R109, R120 ;  /* 0x00000078006d7306 */ /* 0x000ee20000201400 */
[----:B0-----:R-:W-:-:S02]  /*19c0*/  FADD.FTZ R116, R117, -R118 ;  /* 0x8000007675747221 */ /* 0x001fc40000010000 */
[----:B--2---:R-:W-:Y:S02]  /*19d0*/  FMUL.FTZ R118, R118, R119 ;  /* 0x0000007776767220 */ /* 0x004fe40000410000 */
[----:B------:R-:W-:-:S03]  /*19e0*/  FMUL.FTZ R123, R116, R116 ;  /* 0x00000074747b7220 */ /* 0x000fc60000410000 */
[----:B---3--:R-:W0:Y:S01]  /*19f0*/  MUFU.RCP R109, R109 ;  /* 0x0000006d006d7308 */ /* 0x008e220000001000 */
[C---:B------:R-:W-:Y:S01]  /*1a00*/  FFMA.FTZ R118, R110.reuse, R117, R118 ;  /* 0x000000756e767223 */ /* 0x040fe20000010076 */
[----:B------:R-:W-:Y:S01]  /*1a10*/  @!P0 MOV R117, 0x4 ;  /* 0x0000000400758802 */ /* 0x000fe20000000f00 */
[----:B------:R-:W-:Y:S02]  /*1a20*/  FMUL.FTZ R123, R110, R123 ;  /* 0x0000007b6e7b7220 */ /* 0x000fe40000410000 */
[----:B-1----:R-:W-:Y:S02]  /*1a30*/  FADD.FTZ R110, R108, R121 ;  /* 0x000000796c6e7221 */ /* 0x002fe40000010000 */
[----:B------:R-:W-:Y:S02]  /*1a40*/  FMUL.FTZ R123, R123, R119 ;  /* 0x000000777b7b7220 */ /* 0x000fe40000410000 */
[C---:B0-----:R-:W-:Y:S02]  /*1a50*/  FMUL.FTZ R116, R109.reuse, R118 ;  /* 0x000000766d747220 */ /* 0x041fe40000410000 */
[----:B------:R-:W-:Y:S01]  /*1a60*/  FFMA.FTZ R123, R109, R123, R110 ;  /* 0x0000007b6d7b7223 */ /* 0x000fe2000001006e */
[----:B------:R-:W-:-:S02]  /*1a70*/  MOV R109, c[0x0][0x1e0] ;  /* 0x00007800006d7a02 */ /* 0x000fc40000000f00 */
[----:B------:R0:W1:Y:S04]  /*1a80*/  SHFL.IDX PT, R108, R116, RZ, 0x1f ;  /* 0x00001fff746c7589 */ /* 0x00006800000e0000 */
[----:B------:R-:W2:Y:S01]  /*1a90*/  SHFL.IDX PT, R118, R123, RZ, 0x1f ;  /* 0x00001fff7b767589 */ /* 0x000ea200000e0000 */
[----:B0-----:R-:W-:-:S04]  /*1aa0*/  @!P0 IMAD.WIDE R116, R114, R117, c[0x0][0x1a8] ;  /* 0x00006a0072748625 */ /* 0x001fc800078e0275 */
[C---:B-1----:R-:W-:Y:S01]  /*1ab0*/  FMUL.FTZ R110, R108.reuse, R108 ;  /* 0x0000006c6c6e7220 */ /* 0x042fe20000410000 */
[----:B------:R-:W-:Y:S01]  /*1ac0*/  FSEL R119, R108, RZ, !P4 ;  /* 0x000000ff6c777208 */ /* 0x000fe20006000000 */
[----:B--2---:R-:W-:-:S03]  /*1ad0*/  FFMA.FTZ R109, R118, R109, c[0x0][0x228] ;  /* 0x00008a00766d7623 */ /* 0x004fc6000001006d */
[----:B------:R-:W-:-:S05]  /*1ae0*/  FSEL R110, R110, RZ, P4 ;  /* 0x000000ff6e6e7208 */ /* 0x000fca0002000000 */
[----:B------:R-:W-:Y:S02]  /*1af0*/  FADD.FTZ R109, R109, R110 ;  /* 0x0000006e6d6d7221 */ /* 0x000fe40000010000 */
[----:B------:R-:W-:Y:S02]  /*1b00*/  @!P0 IMAD.WIDE R110, R114, R111, c[0x0][0x1a0] ;  /* 0x00006800726e8625 */ /* 0x000fe400078e026f */
[----:B------:R-:W0:Y:S03]  /*1b10*/  MUFU.RSQ R118, R109 ;  /* 0x0000006d00767308 */ /* 0x000e260000001400 */
[----:B------:R1:W-:Y:S04]  /*1b20*/  @!P0 STG.E [R110.64], R108 ;  /* 0x0000006c6e008986 */ /* 0x0003e8000c101904 */
[----:B0-----:R1:W-:Y:S01]  /*1b30*/  @!P0 STG.E [R116.64], R118 ;  /* 0x0000007674008986 */ /* 0x0013e2000c101904 */
[----:B------:R-:W-:Y:S05]  /*1b40*/  @!P1 BRA `(.L_x_9233) ;  /* 0x0000020000009947 */ /* 0x000fea0003800000 */
[--C-:B------:R-:W-:Y:S02]  /*1b50*/  FADD.FTZ R109, R84, -R119.reuse ;  /* 0x80000077546d7221 */ /* 0x100fe40000010000 */
[----:B-1----:R-:W-:-:S02]  /*1b60*/  FADD.FTZ R111, R85, -R119 ;  /* 0x80000077556f7221 */ /* 0x002fc40000010000 */
[C---:B------:R-:W-:Y:S02]  /*1b70*/  FMUL.FTZ R109, R118.reuse, R109 ;  /* 0x0000006d766d7220 */ /* 0x040fe40000410000 */
[----:B------:R-:W-:Y:S02]  /*1b80*/  FMUL.FTZ R110, R118, R111 ;  /* 0x0000006f766e7220 */ /* 0x000fe40000410000 */
[----:B-----5:R-:W-:Y:S02]  /*1b90*/  FFMA.FTZ R108, R12, R109, R4 ;  /* 0x0000006d0c6c7223 */ /* 0x020fe40000010004 */
[----:B------:R-:W-:Y:S02]  /*1ba0*/  FFMA.FTZ R109, R13, R110, R5 ;  /* 0x0000006e0d6d7223 */ /* 0x000fe40000010005 */
[--C-:B------:R-:W-:Y:S02]  /*1bb0*/  FADD.FTZ R111, R87, -R119.reuse ;  /* 0x80000077576f7221 */ /* 0x100fe40000010000 */
[--C-:B------:R-:W-:Y:S01]  /*1bc0*/  FADD.FTZ R117, R88, -R119.reuse ;  /* 0x8000007758757221 */ /* 0x100fe20000010000 */
[----:B------:R-:W-:Y:S01]  /*1bd0*/  F2FP.BF16.PACK_AB R108, R109, R108 ;  /* 0x0000006c6d6c723e */ /* 0x000fe200000010ff */
[----:B------:R-:W-:-:S02]  /*1be0*/  FADD.FTZ R109, R86, -R119 ;  /* 0x80000077566d7221 */ /* 0x000fc40000010000 */
[C---:B------:R-:W-:Y:S02]  /*1bf0*/  FMUL.FTZ R110, R118.reuse, R111 ;  /* 0x0000006f766e7220 */ /* 0x040fe40000410000 */
[--C-:B------:R-:W-:Y:S02]  /*1c00*/  FADD.FTZ R111, R89, -R119.reuse ;  /* 0x80000077596f7221 */ /* 0x100fe40000010000 */
[C---:B------:R-:W-:Y:S02]  /*1c10*/  FMUL.FTZ R109, R118.reuse, R109 ;  /* 0x0000006d766d7220 */ /* 0x040fe40000410000 */
[C---:B------:R-:W-:Y:S02]  /*1c20*/  FMUL.FTZ R117, R118.reuse, R117 ;  /* 0x0000007576757220 */ /* 0x040fe40000410000 */
[----:B------:R-:W-:Y:S02]  /*1c30*/  FMUL.FTZ R116, R118, R111 ;  /* 0x0000006f76747220 */ /* 0x000fe40000410000 */
[----:B------:R-:W-:-:S02]  /*1c40*/  FADD.FTZ R121, R90, -R119 ;  /* 0x800000775a797221 */ /* 0x000fc40000010000 */
[----:B------:R-:W-:Y:S02]  /*1c50*/  FADD.FTZ R123, R91, -R119 ;  /* 0x800000775b7b7221 */ /* 0x000fe40000010000 */
[----:B------:R-:W-:Y:S02]  /*1c60*/  FFMA.FTZ R109, R14, R109, R6 ;  /* 0x0000006d0e6d7223 */ /* 0x000fe40000010006 */
[----:B------:R-:W-:Y:S02]  /*1c70*/  FFMA.FTZ R110, R15, R110, R7 ;  /* 0x0000006e0f6e7223 */ /* 0x000fe40000010007 */
[----:B------:R-:W-:Y:S02]  /*1c80*/  FFMA.FTZ R117, R16, R117, R8 ;  /* 0x0000007510757223 */ /* 0x000fe40000010008 */
[----:B------:R-:W-:Y:S01]  /*1c90*/  FFMA.FTZ R116, R17, R116, R9 ;  /* 0x0000007411747223 */ /* 0x000fe20000010009 */
[----:B------:R-:W-:Y:S01]  /*1ca0*/  F2FP.BF16.PACK_AB R109, R110, R109 ;  /* 0x0000006d6e6d723e */ /* 0x000fe200000010ff */
[----:B------:R-:W-:-:S02]  /*1cb0*/  FMUL.FTZ R121, R118, R121 ;  /* 0x0000007976797220 */ /* 0x000fc40000410000 */
        /* <DEDUP_REMOVED lines=9> */
.L_x_9233:
[----:B------:R-:W-:Y:S05]  /*1d50*/  BSYNC B0 ;  /* 0x0000000000007941 */ /* 0x000fea0003800000 */
.L_x_9232:
[----:B------:R-:W-:Y:S01]  /*1d60*/  BSSY B0, `(.L_x_9234) ;  /* 0x0000022000007945 */ /* 0x000fe20003800000 */
[----:B------:R-:W-:Y:S05]  /*1d70*/  @!P2 BRA `(.L_x_9235) ;  /* 0x000002000000a947 */ /* 0x000fea0003800000 */
[--C-:B0-----:R-:W-:Y:S02]  /*1d80*/  FADD.FTZ R109, R92, -R119.reuse ;  /* 0x800000775c6d7221 */ /* 0x101fe40000010000 */
[----:B-1----:R-:W-:Y:S02]  /*1d90*/  FADD.FTZ R111, R93, -R119 ;  /* 0x800000775d6f7221 */ /* 0x002fe40000010000 */
[C---:B------:R-:W-:Y:S02]  /*1da0*/  FMUL.FTZ R109, R118.reuse, R109 ;  /* 0x0000006d766d7220 */ /* 0x040fe40000410000 */
[----:B------:R-:W-:Y:S02]  /*1db0*/  FMUL.FTZ R110, R118, R111 ;  /* 0x0000006f766e7220 */ /* 0x000fe40000410000 */
[----:B-----5:R-:W-:Y:S02]  /*1dc0*/  FFMA.FTZ R108, R36, R109, R28 ;  /* 0x0000006d246c7223 */ /* 0x020fe4000001001c */
        /* <DEDUP_REMOVED lines=27> */
.L_x_9235:
[----:B------:R-:W-:Y:S05]  /*1f80*/  BSYNC B0 ;  /* 0x0000000000007941 */ /* 0x000fea0003800000 */
.L_x_9234:
[----:B------:R-:W-:Y:S01]  /*1f90*/  BSSY B0, `(.L_x_9236) ;  /* 0x0000021000007945 */ /* 0x000fe20003800000 */
[----:B------:R-:W-:Y:S05]  /*1fa0*/  @!P3 BRA `(.L_x_9237) ;  /* 0x000001f00000b947 */ /* 0x000fea0003800000 */
[--C-:B------:R-:W-:Y:S02]  /*1fb0*/  FADD.FTZ R125, R106, -R119.reuse ;  /* 0x800000776a7d7221 */ /* 0x100fe40000010000 */
[--C-:B01----:R-:W-:Y:S02]  /*1fc0*/  FADD.FTZ R108, R107, -R119.reuse ;  /* 0x800000776b6c7221 */ /* 0x103fe40000010000 */
[C---:B------:R-:W-:Y:S02]  /*1fd0*/  FMUL.FTZ R125, R118.reuse, R125 ;  /* 0x0000007d767d7220 */ /* 0x040fe40000410000 */
[----:B------:R-:W-:Y:S02]  /*1fe0*/  FMUL.FTZ R110, R118, R108 ;  /* 0x0000006c766e7220 */ /* 0x000fe40000410000 */
[--C-:B------:R-:W-:Y:S02]  /*1ff0*/  FADD.FTZ R121, R102, -R119.reuse ;  /* 0x8000007766797221 */ /* 0x100fe40000010000 */
[----:B------:R-:W-:-:S02]  /*2000*/  FADD.FTZ R111, R103, -R119 ;  /* 0x80000077676f7221 */ /* 0x000fc40000010000 */
[----:B------:R-:W-:Y:S02]  /*2010*/  FADD.FTZ R123, R101, -R119 ;  /* 0x80000077657b7221 */ /* 0x000fe40000010000 */
[----:B-----5:R-:W-:Y:S02]  /*2020*/  FFMA.FTZ R125, R66, R125, R58 ;  /* 0x0000007d427d7223 */ /* 0x020fe4000001003a */
[----:B------:R-:W-:Y:S02]  /*2030*/  FFMA.FTZ R116, R67, R110, R59 ;  /* 0x0000006e43747223 */ /* 0x000fe4000001003b */
[--C-:B------:R-:W-:Y:S02]  /*2040*/  FADD.FTZ R109, R104, -R119.reuse ;  /* 0x80000077686d7221 */ /* 0x100fe40000010000 */
[C---:B------:R-:W-:Y:S02]  /*2050*/  FMUL.FTZ R121, R118.reuse, R121 ;  /* 0x0000007976797220 */ /* 0x040fe40000410000 */
[----:B------:R-:W-:Y:S01]  /*2060*/  FMUL.FTZ R110, R118, R111 ;  /* 0x0000006f766e7220 */ /* 0x000fe20000410000 */
[----:B------:R-:W-:Y:S01]  /*2070*/  F2FP.BF16.PACK_AB R111, R116, R125 ;  /* 0x0000007d746f723e */ /* 0x000fe200000010ff */
[----:B------:R-:W-:-:S02]  /*2080*/  FADD.FTZ R117, R100, -R119 ;  /* 0x8000007764757221 */ /* 0x000fc40000010000 */
[----:B------:R-:W-:Y:S02]  /*2090*/  FADD.FTZ R119, R105, -R119 ;  /* 0x8000007769777221 */ /* 0x000fe40000010000 */
[C---:B------:R-:W-:Y:S02]  /*20a0*/  FMUL.FTZ R108, R118.reuse, R123 ;  /* 0x0000007b766c7220 */ /* 0x040fe40000410000 */
[----:B------:R-:W-:Y:S02]  /*20b0*/  FMUL.FTZ R123, R118, R109 ;  /* 0x0000006d767b7220 */ /* 0x000fe40000410000 */
[----:B------:R-:W-:Y:S02]  /*20c0*/  FFMA.FTZ R109, R62, R121, R54 ;  /* 0x000000793e6d7223 */ /* 0x000fe40000010036 */
[----:B------:R-:W-:Y:S02]  /*20d0*/  FFMA.FTZ R116, R63, R110, R55 ;  /* 0x0000006e3f747223 */ /* 0x000fe40000010037 */
[----:B------:R-:W-:-:S02]  /*20e0*/  FMUL.FTZ R117, R118, R117 ;  /* 0x0000007576757220 */ /* 0x000fc40000410000 */
[----:B------:R-:W-:Y:S01]  /*20f0*/  FMUL.FTZ R118, R118, R119 ;  /* 0x0000007776767220 */ /* 0x000fe20000410000 */
[----:B------:R-:W-:Y:S01]  /*2100*/  F2FP.BF16.PACK_AB R109, R116, R109 ;  /* 0x0000006d746d723e */ /* 0x000fe200000010ff */
[----:B------:R-:W-:Y:S01]  /*2110*/  FFMA.FTZ R117, R60, R117, R52 ;  /* 0x000000753c757223 */ /* 0x000fe20000010034 */
[----:B------:R-:W-:Y:S01]  /*2120*/  MOV R116, 0x10 ;  /* 0x0000001000747802 */ /* 0x000fe20000000f00 */
[----:B------:R-:W-:Y:S02]  /*2130*/  FFMA.FTZ R108, R61, R108, R53 ;  /* 0x0000006c3d6c7223 */ /* 0x000fe40000010035 */
[----:B------:R-:W-:Y:S02]  /*2140*/  FFMA.FTZ R123, R64, R123, R56 ;  /* 0x0000007b407b7223 */ /* 0x000fe40000010038 */
[----:B------:R-:W-:Y:S01]  /*2150*/  FFMA.FTZ R118, R65, R118, R57 ;  /* 0x0000007641767223 */ /* 0x000fe20000010039 */
[----:B------:R-:W-:Y:S01]  /*2160*/  F2FP.BF16.PACK_AB R108, R108, R117 ;  /* 0x000000756c6c723e */ /* 0x000fe200000010ff */
[----:B------:R-:W-:-:S03]  /*2170*/  IMAD.WIDE.U32 R116, R113, R116, c[0x0][0x208] ;  /* 0x0000820071747625 */ /* 0x000fc600078e0074 */
[----:B------:R-:W-:-:S05]  /*2180*/  F2FP.BF16.PACK_AB R110, R118, R123 ;  /* 0x0000007b766e723e */ /* 0x000fca00000010ff */
[----:B------:R0:W-:Y:S02]  /*2190*/  STG.E.128 [R116.64], R108 ;  /* 0x0000006c74007986 */ /* 0x0001e4000c101d04 */
.L_x_9237:
[----:B------:R-:W-:Y:S05]  /*21a0*/  BSYNC B0 ;  /* 0x0000000000007941 */ /* 0x000fea0003800000 */
.L_x_9236:
[----:B------:R-:W-:Y:S02]  /*21b0*/  IADD3 R114, R114, c[0x0][0x160], RZ ;  /* 0x0000580072727a10 */ /* 0x000fe40007ffe0ff */
[----:B------:R-:W-:Y:S02]  /*21c0*/  LOP3.LUT P4, RZ, R3, 0xff, RZ, 0xc0, !PT ;  /* 0x000000ff03ff7812 */ /* 0x000fe4000788c0ff */
[----:B------:R-:W-:Y:S02]  /*21d0*/  ISETP.GE.AND P0, PT, R114, c[0x0][0x164], PT ;  /* 0x0000590072007a0c */ /* 0x000fe40003f06270 */
[----:B------:R-:W-:-:S11]  /*21e0*/  SEL R3, RZ, 0x1, P4 ;  /* 0x00000001ff037807 */ /* 0x000fd60002000000 */
[----:B01---5:R-:W-:Y:S01]  /*21f0*/  @P0 CALL.REL.NOINC `(.L_x_9238) ;  /* 0x0000001000000944 */ /* 0x023fe20003c00000 */
[----:B------:R-:W-:Y:S05]  /*2200*/  BRA `(.L_x_9239) ;  /* 0xffffe46000007947 */ /* 0x000fea000383ffff */
.L_x_9238:
[----:B------:R-:W-:Y:S05]  /*2210*/  EXIT ;  /* 0x000000000000794d */ /* 0x000fea0003800000 */
.L_x_9230:
[----:B------:R-:W-:Y:S01]  /*2220*/  HFMA2.MMA R119, -RZ, RZ, 0, 5.9604644775390625e-08 ;  /* 0x00000001ff777435 */ /* 0x000fe200000001ff */
[----:B------:R-:W-:Y:S02]  /*2230*/  MOV R117, 0x1f ;  /* 0x0000001f00757802 */ /* 0x000fe40000000f00 */
[----:B------:R-:W-:Y:S02]  /*2240*/  MOV R118, 0xffffffff ;  /* 0xffffffff00767802 */ /* 0x000fe40000000f00 */
[----:B------:R-:W-:Y:S02]  /*2250*/  MOV R110, 0x2270 ;  /* 0x00002270006e7802 */ /* 0x000fe40000000f00 */
[----:B-1---5:R-:W-:Y:S05]  /*2260*/  CALL.REL.NOINC `($__internal_68_$__cuda_sm70_shflsync_bfly_p) ;  /* 0x000006b000007944 */ /* 0x022fea0003c00000 */
[----:B01----:R-:W-:Y:S05]  /*2270*/  BRA `(.L_x_9240) ;  /* 0xfffff05000007947 */ /* 0x003fea000383ffff */
.L_x_9231:
[----:B------:R-:W-:Y:S01]  /*2280*/  HFMA2.MMA R119, -RZ, RZ, 0, 1.1920928955078125e-07 ;  /* 0x00000002ff777435 */ /* 0x000fe200000001ff */
[----:B------:R-:W-:Y:S02]  /*2290*/  MOV R117, 0x1f ;  /* 0x0000001f00757802 */ /* 0x000fe40000000f00 */
[----:B------:R-:W-:Y:S02]  /*22a0*/  MOV R118, 0xffffffff ;  /* 0xffffffff00767802 */ /* 0x000fe40000000f00 */
[----:B------:R-:W-:-:S02]  /*22b0*/  MOV R110, 0x22d0 ;  /* 0x000022d0006e7802 */ /* 0x000fc40000000f00 */
[----:B-1---5:R-:W-:Y:S05]  /*22c0*/  CALL.REL.NOINC `($__internal_68_$__cuda_sm70_shflsync_bfly_p) ;  /* 0x0000065000007944 */ /* 0x022fea0003c00000 */
[----:B0-----:R-:W-:Y:S01]  /*22d0*/  HFMA2.MMA R119, -RZ, RZ, 0, 2.384185791015625e-07 ;  /* 0x00000004ff777435 */ /* 0x001fe200000001ff */
[----:B-1----:R-:W-:Y:S01]  /*22e0*/  FADD.FTZ R109, R109, R118 ;  /* 0x000000766d6d7221 */ /* 0x002fe20000010000 */
[----:B------:R-:W-:-:S02]  /*22f0*/  MOV R117, 0x1f ;  /* 0x0000001f00757802 */ /* 0x000fc40000000f00 */
[----:B------:R-:W-:Y:S02]  /*2300*/  MOV R118, 0xffffffff ;  /* 0xffffffff00767802 */ /* 0x000fe40000000f00 */
[----:B------:R-:W-:Y:S02]  /*2310*/  MOV R110, 0x2330 ;  /* 0x00002330006e7802 */ /* 0x000fe40000000f00 */
[----:B------:R-:W-:Y:S05]  /*2320*/  CALL.REL.NOINC `($__internal_68_$__cuda_sm70_shflsync_bfly_p) ;  /* 0x000005f000007944 */ /* 0x000fea0003c00000 */
[----:B0-----:R-:W-:Y:S01]  /*2330*/  HFMA2.MMA R119, -RZ, RZ, 0, 4.76837158203125e-07 ;  /* 0x00000008ff777435 */ /* 0x001fe200000001ff */
[----:B-1----:R-:W-:Y:S01]  /*2340*/  FADD.FTZ R109, R109, R118 ;  /* 0x000000766d6d7221 */ /* 0x002fe20000010000 */
[----:B------:R-:W-:Y:S02]  /*2350*/  MOV R117, 0x1f ;  /* 0x0000001f00757802 */ /* 0x000fe40000000f00 */
[----:B------:R-:W-:Y:S02]  /*2360*/  MOV R118, 0xffffffff ;  /* 0xffffffff00767802 */ /* 0x000fe40000000f00 */
[----:B------:R-:W-:Y:S02]  /*2370*/  MOV R110, 0x2390 ;  /* 0x00002390006e7802 */ /* 0x000fe40000000f00 */
[----:B------:R-:W-:Y:S05]  /*2380*/  CALL.REL.NOINC `($__internal_68_$__cuda_sm70_shflsync_bfly_p) ;  /* 0x0000059000007944 */ /* 0x000fea0003c00000 */
[----:B0-----:R-:W-:Y:S01]  /*2390*/  HFMA2.MMA R119, -RZ, RZ, 0, 9.5367431640625e-07 ;  /* 0x00000010ff777435 */ /* 0x001fe200000001ff */
[----:B-1----:R-:W-:Y:S01]  /*23a0*/  FADD.FTZ R109, R109, R118 ;  /* 0x000000766d6d7221 */ /* 0x002fe20000010000 */
[----:B------:R-:W-:-:S02]  /*23b0*/  MOV R117, 0x1f ;  /* 0x0000001f00757802 */ /* 0x000fc40000000f00 */
[----:B------:R-:W-:Y:S02]  /*23c0*/  MOV R118, 0xffffffff ;  /* 0xffffffff00767802 */ /* 0x000fe40000000f00 */
[----:B------:R-:W-:Y:S02]  /*23d0*/  MOV R110, 0x23f0 ;  /* 0x000023f0006e7802 */ /* 0x000fe40000000f00 */
[----:B------:R-:W-:Y:S05]  /*23e0*/  CALL.REL.NOINC `($__internal_68_$__cuda_sm70_shflsync_bfly_p) ;  /* 0x0000053000007944 */ /* 0x000fea0003c00000 */
        /* <DEDUP_REMOVED lines=55> */
[----:B------:R-:W-:Y:S05]  /*2760*/  CALL.REL.NOINC `($__internal_68_$__cuda_sm70_shflsync_bfly_p) ;  /* 0x000001b000007944 */ /* 0x000fea0003c00000 */
[----:B0-----:R-:W-:Y:S01]  /*2770*/  HFMA2.MMA R119, -RZ, RZ, 0, 1.1920928955078125e-07 ;  /* 0x00000002ff777435 */ /* 0x001fe200000001ff */
[----:B-1----:R-:W-:Y:S01]  /*2780*/  FADD.FTZ R109, R109, R118 ;  /* 0x000000766d6d7221 */ /* 0x002fe20000010000 */
[----:B------:R-:W-:Y:S02]  /*2790*/  MOV R117, 0x1f ;  /* 0x0000001f00757802 */ /* 0x000fe40000000f00 */
[----:B------:R-:W-:Y:S02]  /*27a0*/  MOV R118, 0xffffffff ;  /* 0xffffffff00767802 */ /* 0x000fe40000000f00 */
[----:B------:R-:W-:Y:S02]  /*27b0*/  MOV R110, 0x27d0 ;  /* 0x000027d0006e7802 */ /* 0x000fe40000000f00 */
[----:B------:R-:W-:Y:S05]  /*27c0*/  CALL.REL.NOINC `($__internal_68_$__cuda_sm70_shflsync_bfly_p) ;  /* 0x0000015000007944 */ /* 0x000fea0003c00000 */
[----:B0-----:R-:W-:Y:S01]  /*27d0*/  HFMA2.MMA R119, -RZ, RZ, 0, 2.384185791015625e-07 ;  /* 0x00000004ff777435 */ /* 0x001fe200000001ff */
[----:B-1----:R-:W-:Y:S01]  /*27e0*/  FADD.FTZ R109, R109, R118 ;  /* 0x000000766d6d7221 */ /* 0x002fe20000010000 */
[----:B------:R-:W-:Y:S02]  /*27f0*/  MOV R117, 0x1f ;  /* 0x0000001f00757802 */ /* 0x000fe40000000f00 */
[----:B------:R-:W-:-:S02]  /*2800*/  MOV R118, 0xffffffff ;  /* 0xffffffff00767802 */ /* 0x000fc40000000f00 */
        /* <DEDUP_REMOVED lines=8> */
[----:B-1----:R-:W-:Y:S01]  /*2890*/  FADD.FTZ R120, R109, R118 ;  /* 0x000000766d787221 */ /* 0x002fe20000010000 */
[----:B0-----:R-:W-:Y:S01]  /*28a0*/  HFMA2.MMA R119, -RZ, RZ, 0, 9.5367431640625e-07 ;  /* 0x00000010ff777435 */ /* 0x001fe200000001ff */
[----:B------:R-:W-:Y:S02]  /*28b0*/  MOV R117, 0x1f ;  /* 0x0000001f00757802 */ /* 0x000fe40000000f00 */
[----:B------:R-:W-:-:S02]  /*28c0*/  MOV R118, 0xffffffff ;  /* 0xffffffff00767802 */ /* 0x000fc40000000f00 */
[----:B------:R-:W-:Y:S02]  /*28d0*/  MOV R109, R120 ;  /* 0x00000078006d7202 */ /* 0x000fe40000000f00 */
[----:B------:R-:W-:Y:S02]  /*28e0*/  MOV R110, 0x2900 ;  /* 0x00002900006e7802 */ /* 0x000fe40000000f00 */
[----:B------:R-:W-:Y:S05]  /*28f0*/  CALL.REL.NOINC `($__internal_68_$__cuda_sm70_shflsync_bfly_p) ;  /* 0x0000002000007944 */ /* 0x000fea0003c00000 */
[----:B01----:R-:W-:Y:S01]  /*2900*/  MOV R117, R118 ;  /* 0x0000007600757202 */ /* 0x003fe20000000f00 */
[----:B------:R-:W-:Y:S05]  /*2910*/  BRA `(.L_x_9241) ;  /* 0xffffee0000007947 */ /* 0x000fea000383ffff */
        .weak           $__internal_68_$__cuda_sm70_shflsync_bfly_p
        .type           $__internal_68_$__cuda_sm70_shflsync_bfly_p,@function
        .size           $__internal_68_$__cuda_sm70_shflsync_bfly_p,(.L_x_22156 - $__internal_68_$__cuda_sm70_shflsync_bfly_p)
$__internal_68_$__cuda_sm70_shflsync_bfly_p:
[----:B------:R-:W-:Y:S01]  /*2920*/  HFMA2.MMA R111, -RZ, RZ, 0, 0 ;  /* 0x00000000ff6f7435 */ /* 0x000fe200000001ff */
[----:B------:R-:W-:Y:S04]  /*2930*/  WARPSYNC R118 ;  /* 0x0000007600007348 */ /* 0x000fe80003800000 */
[----:B------:R0:W1:Y:S01]  /*2940*/  SHFL.BFLY PT, R118, R109, R119, R117 ;  /* 0x0c0000776d767389 */ /* 0x00006200000e0075 */
[----:B------:R-:W-:Y:S05]  /*2950*/  RET.REL.NODEC R110 `(_ZN10layer_norm13ln_fwd_kernelINS_13Kernel_traitsIf13__nv_bfloat16fS2_fjLj3072ELj1ELj1ELj4ELj16ENS_18Kernel_traits_baseILj3072EfS2_fS2_fjLj128EEEEELb0ELb1ELb0ELb0EEEvNS_9FwdParamsE) ;  /* 0xffffd6a06e007950 */ /* 0x000fea0003c3ffff */
.L_x_9242:
        /* <DEDUP_REMOVED lines=10> */
.L_x_22156:


//--------------------- .text._ZN10layer_norm13ln_fwd_kernelINS_13Kernel_traitsIf13__nv_bfloat16fS2_fjLj3072ELj1ELj1ELj4ELj16ENS_18Kernel_traits_baseILj3072EfS2_fS2_fjLj128EEEEELb0ELb1ELb0ELb1EEEvNS_9FwdParamsE --------------------------
	.section	.text._ZN10layer_norm13ln_fwd_kernelINS_13Kernel_traitsIf13__nv_bfloat16fS2_fjLj3072ELj1ELj1ELj4ELj16ENS_18Kernel_traits_baseILj3072EfS2_fS2_fjLj128EEEEELb0ELb1ELb0ELb1EEEvNS_9FwdParamsE,"ax",@progbits
	.sectioninfo	@"SHI_REGISTERS=128"
	.align	128
        .global         _ZN10layer_norm13ln_fwd_kernelINS_13Kernel_traitsIf13__nv_bfloat16fS2_fjLj3072ELj1ELj1ELj4ELj16ENS_18Kernel_traits_baseILj3072EfS2_fS2_fjLj128EEEEELb0ELb1ELb0ELb1EEEvNS_9FwdParamsE
        .type           _ZN10layer_norm13ln_fwd_kernelINS_13Kernel_traitsIf13__nv_bfloat16fS2_fjLj3072ELj1ELj1ELj4ELj16ENS_18Kernel_traits_baseILj3072EfS2_fS2_fjLj128EEEEELb0ELb1ELb0ELb1EEEvNS_9FwdParamsE,@function
        .size           _ZN10layer_norm13ln_fwd_kernelINS_13Kernel_traitsIf13__nv_bfloat16fS2_fjLj3072ELj1ELj1ELj4ELj16ENS_18Kernel_traits_baseILj3072EfS2_fS2_fjLj128EEEEELb0ELb1ELb0ELb1EEEvNS_9FwdParamsE,(.L_x_22157 - _ZN10layer_norm13ln_fwd_kernelINS_13Kernel_traitsIf13__nv_bfloat16fS2_fjLj3072ELj1ELj1ELj4ELj16ENS_18Kernel_traits_baseILj3072EfS2_fS2_fjLj128EEEEELb0ELb1ELb0ELb1EEEvNS_9FwdParamsE)
        .other          _ZN10layer_norm13ln_fwd_kernelINS_13Kernel_traitsIf13__nv_bfloat16fS2_fjLj3072ELj1ELj1ELj4ELj16ENS_18Kernel_traits_baseILj3072EfS2_fS2_fjLj128EEEEELb0ELb1ELb0ELb1EEEvNS_9FwdParamsE,@"STO_CUDA_ENTRY STV_DEFAULT"
_ZN10layer_norm13ln_fwd_kernelINS_13Kernel_traitsIf13__nv_bfloat16fS2_fjLj3072ELj1ELj1ELj4ELj16ENS_18Kernel_traits_baseILj3072EfS2_fS2_fjLj128EEEEELb0ELb1ELb0ELb1EEEvNS_9FwdParamsE:
.text._ZN10layer_norm13ln_fwd_kernelINS_13Kernel_traitsIf13__nv_bfloat16fS2_fjLj3072ELj1ELj1ELj4ELj16ENS_18Kernel_traits_baseILj3072EfS2_fS2_fjLj128EEEEELb0ELb1ELb0ELb1EEEvNS_9FwdParamsE:
        /* <DEDUP_REMOVED lines=42> */
[----:B------:R1:W5:Y:S04]  /*02a0*/  LDG.E.128 R28, [R76.64+0x2010] ;  /* 0x002010044c1c7981 */ /* 0x000368000c1e1d00 */
[----:B------:R1:W5:Y:S04]  /*02b0*/  LDG.E.128 R24, [R78.64] ;  /* 0x000000044e187981 */ /* 0x000368000c1e1d00 */
[----:B------:R1:W5:Y:S04]  /*02c0*/  LDG.E.128 R20, [R78.64+0x10] ;  /* 0x000010044e147981 */ /* 0x000368000c1e1d00 */
[----:B------:R1:W5:Y:S04]  /*02d0*/  LDG.E.128 R16, [R78.64+0x1000] ;  /* 0x001000044e107981 */ /* 0x000368000c1e1d00 */
[----:B------:R1:W5:Y:S04]  /*02e0*/  LDG.E.128 R12, [R78.64+0x1010] ;  /* 0x001010044e0c7981 */ /* 0x000368000c1e1d00 */
[----:B------:R1:W5:Y:S04]  /*02f0*/  LDG.E.128 R8, [R78.64+0x2000] ;  /* 0x002000044e087981 */ /* 0x000368000c1e1d00 */
[----:B------:R1:W5:Y:S01]  /*0300*/  LDG.E.128 R4, [R78.64+0x2010] ;  /* 0x002010044e047981 */ /* 0x000362000c1e1d00 */
[----:B------:R-:W-:Y:S01]  /*0310*/  SHF.L.U32 R118, R118, 0x2, RZ ;  /* 0x0000000276767819 */ /* 0x000fe200000006ff */
[----:B------:R-:W-:Y:S01]  /*0320*/  HFMA2.MMA R116, -RZ, RZ, 0, 5.9604644775390625e-08 ;  /* 0x00000001ff747435 */ /* 0x000fe200000001ff */
[----:B0-----:R-:W-:Y:S01]  /*0330*/  SHF.R.U32.HI R3, RZ, 0x5, R0 ;  /* 0x00000005ff037819 */ /* 0x001fe20000011600 */
[----:B------:R-:W-:Y:S01]  /*0340*/  ULDC.U8 UR6, c[0x0][0x1f0] ;  /* 0x00007c0000067ab9 */ /* 0x000fe20000000000 */
[----:B------:R-:W-:-:S02]  /*0350*/  MOV R2, R80 ;  /* 0x0000005000027202 */ /* 0x000fc40000000f00 */
[----:B------:R-:W-:Y:S02]  /*0360*/  LOP3.LUT R120, R0, 0x1f, RZ, 0xc0, !PT ;  /* 0x0000001f00787812 */ /* 0x000fe400078ec0ff */
[----:B------:R-:W-:Y:S02]  /*0370*/  LOP3.LUT R3, R3, 0x3, RZ, 0xc0, !PT ;  /* 0x0000000303037812 */ /* 0x000fe400078ec0ff */
[----:B-1----:R-:W-:Y:S02]  /*0380*/  IADD3 R117, R118, 0x4, RZ ;  /* 0x0000000476757810 */ /* 0x002fe40007ffe0ff */
.L_x_9246:
        /* <DEDUP_REMOVED lines=13> */
[----:B------:R2:W3:Y:S02]  /*0460*/  @P1 LDG.E.U16 R88, [R88.64] ;  /* 0x0000000458581981 */ /* 0x0004e4000c1e1500 */
[----:B------:R-:W-:-:S04]  /*0470*/  @P0 LEA R90, P2, R122, c[0x0][0x180], 0x5 ;  /* 0x000060007a5a0a11 */ /* 0x000fc800078428ff */
[----:B------:R-:W-:-:S05]  /*0480*/  @P0 LEA.HI.X R91, R122, c[0x0][0x184], RZ, 0x5, P2 ;  /* 0x000061007a5b0a11 */ /* 0x000fca00010f2cff */
[----:B------:R0:W4:Y:S04]  /*0490*/  @P0 LDG.E.128 R76, [R90.64] ;  /* 0x000000045a4c0981 */ /* 0x000128000c1e1d00 */
[----:B------:R0:W4:Y:S01]  /*04a0*/  @P0 LDG.E.128 R80, [R90.64+0x10] ;  /* 0x000010045a500981 */ /* 0x000122000c1e1d00 */
        /* <DEDUP_REMOVED lines=11> */
[----:B0-----:R-:W-:-:S02]  /*0560*/  PRMT R91, RZ, 0x7610, R84 ;  /* 0x00007610ff5b7816 */ /* 0x001fc40000000054 */
        /* <DEDUP_REMOVED lines=14> */
[----:B-----5:R-:W-:Y:S02]  /*0650*/  FMUL.FTZ R84, R24, R89 ;  /* 0x0000005918547220 */ /* 0x020fe40000410000 */
        /* <DEDUP_REMOVED lines=11> */
[----:B------:R-:W-:Y:S02]  /*0710*/  @P1 FADD.FTZ R88, R80, R88 ;  /* 0x0000005850581221 */ /* 0x000fe40000010000 */
        /* <DEDUP_REMOVED lines=69> */
[----:B---3--:R-:W-:-:S03]  /*0b70*/  @P0 MOV R92, R76 ;  /* 0x0000004c005c0202 */ /* 0x008fc60000000f00 */
[----:B------:R-:W-:Y:S01]  /*0b80*/  FMUL.FTZ R108, R8, R109 ;  /* 0x0000006d086c7220 */ /* 0x000fe20000410000 */
[----:B------:R-:W-:-:S03]  /*0b90*/  PRMT R109, RZ, 0x7610, R112 ;  /* 0x00007610ff6d7816 */ /* 0x000fc60000000070 */
        /* <DEDUP_REMOVED lines=67> */
.L_x_9247:
        /* <DEDUP_REMOVED lines=68> */
.L_x_9248:
[C---:B------:R-:W-:Y:S01]  /*1410*/  ISETP.NE.AND P0, PT, R120.reuse, RZ, PT ;  /* 0x000000ff7800720c */ /* 0x040fe20003f05270 */
        /* <DEDUP_REMOVED lines=85> */
[C---:B------:R-:W-:Y:S02]  /*1970*/  FMUL.FTZ R87, R113.reuse, R90 ;  /* 0x0000005a71577220 */ /* 0x040fe40000410000 */
[----:B------:R-:W-:Y:S02]  /*1980*/  FMUL.FTZ R98, R113, R98 ;  /* 0x0000006271627220 */ /* 0x000fe40000410000 */
[----:B------:R-:W-:Y:S02]  /*1990*/  FADD.FTZ R112, R95, -R112 ;  /* 0x800000705f707221 */ /* 0x000fe40000010000 */
        /* <DEDUP_REMOVED lines=8> */
[C---:B------:R-:W-:Y:S02]  /*1a20*/  FMUL.FTZ R107, R113.reuse, R92 ;  /* 0x0000005c716b7220 */ /* 0x040fe40000410000 */
[C---:B------:R-:W-:Y:S01]  /*1a30*/  FMUL.FTZ R89, R113.reuse, R100 ;  /* 0x0000006471597220 */ /* 0x040fe20000410000 */
[----:B------:R-:W-:Y:S01]  /*1a40*/  F2FP.BF16.PACK_AB R87, R98, R87 ;  /* 0x000000576257723e */ /* 0x000fe200000010ff */
[C---:B------:R-:W-:Y:S02]  /*1a50*/  FMUL.FTZ R92, R113.reuse, R93 ;  /* 0x0000005d715c7220 */ /* 0x040fe40000410000 */
[C---:B------:R-:W-:Y:S02]  /*1a60*/  FMUL.FTZ R100, R113.reuse, R109 ;  /* 0x0000006d71647220 */ /* 0x040fe40000410000 */
[----:B------:R-:W-:Y:S02]  /*1a70*/  FMUL.FTZ R93, R113, R94 ;  /* 0x0000005e715d7220 */ /* 0x000fe40000410000 */
[----:B------:R-:W-:-:S02]  /*1a80*/  FFMA.FTZ R95, R44, R95, R68 ;  /* 0x0000005f2c5f7223 */ /* 0x000fc40000010044 */
[----:B------:R-:W-:Y:S02]  /*1a90*/  FFMA.FTZ R84, R45, R84, R69 ;  /* 0x000000542d547223 */ /* 0x000fe40000010045 */
[----:B------:R-:W-:Y:S02]  /*1aa0*/  FFMA.FTZ R94, R48, R85, R72 ;  /* 0x00000055305e7223 */ /* 0x000fe40000010048 */
[----:B------:R-:W-:Y:S02]  /*1ab0*/  FFMA.FTZ R109, R49, R114, R73 ;  /* 0x00000072316d7223 */ /* 0x000fe40000010049 */
[C---:B------:R-:W-:Y:S02]  /*1ac0*/  FMUL.FTZ R101, R113.reuse, R102 ;  /* 0x0000006671657220 */ /* 0x040fe40000410000 */
[----:B------:R-:W-:Y:S02]  /*1ad0*/  FMUL.FTZ R88, R113, R103 ;  /* 0x0000006771587220 */ /* 0x000fe40000410000 */
[----:B------:R-:W-:Y:S01]  /*1ae0*/  FFMA.FTZ R98, R39, R86, R63 ;  /* 0x0000005627627223 */ /* 0x000fe2000001003f */
[----:B------:R-:W-:Y:S01]  /*1af0*/  F2FP.BF16.PACK_AB R86, R84, R95 ;  /* 0x0000005f5456723e */ /* 0x000fe200000010ff */
[----:B------:R-:W-:Y:S01]  /*1b00*/  FMUL.FTZ R96, R113, R96 ;  /* 0x0000006071607220 */ /* 0x000fe20000410000 */
[----:B------:R-:W-:Y:S01]  /*1b10*/  F2FP.BF16.PACK_AB R84, R109, R94 ;  /* 0x0000005e6d54723e */ /* 0x000fe200000010ff */
[----:B------:R-:W-:-:S02]  /*1b20*/  FMUL.FTZ R90, R113, R105 ;  /* 0x00000069715a7220 */ /* 0x000fc40000410000 */
[C---:B------:R-:W-:Y:S02]  /*1b30*/  FMUL.FTZ R105, R113.reuse, R106 ;  /* 0x0000006a71697220 */ /* 0x040fe40000410000 */
[----:B------:R-:W-:Y:S02]  /*1b40*/  FMUL.FTZ R112, R113, R112 ;  /* 0x0000007071707220 */ /* 0x000fe40000410000 */
[----:B------:R-:W-:Y:S02]  /*1b50*/  FFMA.FTZ R94, R40, R89, R64 ;  /* 0x00000059285e7223 */ /* 0x000fe40000010040 */
[----:B------:R-:W-:Y:S02]  /*1b60*/  FFMA.FTZ R89, R42, R101, R66 ;  /* 0x000000652a597223 */ /* 0x000fe40000010042 */
[----:B------:R-:W-:Y:S02]  /*1b70*/  FFMA.FTZ R88, R43, R88, R67 ;  /* 0x000000582b587223 */ /* 0x000fe40000010043 */
[----:B------:R-:W-:Y:S01]  /*1b80*/  FFMA.FTZ R95, R41, R96, R65 ;  /* 0x00000060295f7223 */ /* 0x000fe20000010041 */
[----:B------:R-:W-:Y:S01]  /*1b90*/  LEA R96, P0, R122, c[0x0][0x208], 0x4 ;  /* 0x000082007a607a11 */ /* 0x000fe200078020ff */
[----:B------:R-:W-:Y:S01]  /*1ba0*/  FFMA.FTZ R85, R50, R91, R74 ;  /* 0x0000005b32557223 */ /* 0x000fe2000001004a */
[----:B------:R-:W-:Y:S01]  /*1bb0*/  F2FP.BF16.PACK_AB R89, R88, R89 ;  /* 0x000000595859723e */ /* 0x000fe200000010ff */
[----:B------:R-:W-:Y:S01]  /*1bc0*/  FFMA.FTZ R107, R28, R107, R52 ;  /* 0x0000006b1c6b7223 */ /* 0x000fe20000010034 */
[----:B------:R-:W-:Y:S01]  /*1bd0*/  F2FP.BF16.PACK_AB R88, R95, R94 ;  /* 0x0000005e5f58723e */ /* 0x000fe200000010ff */
[----:B------:R-:W-:-:S02]  /*1be0*/  FFMA.FTZ R92, R29, R92, R53 ;  /* 0x0000005c1d5c7223 */ /* 0x000fc40000010035 */
[----:B------:R-:W-:Y:S02]  /*1bf0*/  FMUL.FTZ R124, R113, R124 ;  /* 0x0000007c717c7220 */ /* 0x000fe40000410000 */
[----:B------:R-:W-:Y:S01]  /*1c00*/  FFMA.FTZ R91, R38, R105, R62 ;  /* 0x00000069265b7223 */ /* 0x000fe2000001003e */
[----:B------:R-:W-:Y:S01]  /*1c10*/  F2FP.BF16.PACK_AB R94, R92, R107 ;  /* 0x0000006b5c5e723e */ /* 0x000fe200000010ff */
[----:B------:R-:W-:Y:S02]  /*1c20*/  FFMA.FTZ R93, R30, R93, R54 ;  /* 0x0000005d1e5d7223 */ /* 0x000fe40000010036 */
[----:B------:R-:W-:Y:S01]  /*1c30*/  FFMA.FTZ R112, R31, R112, R55 ;  /* 0x000000701f707223 */ /* 0x000fe20000010037 */
[----:B------:R-:W-:Y:S01]  /*1c40*/  F2FP.BF16.PACK_AB R91, R98, R91 ;  /* 0x0000005b625b723e */ /* 0x000fe200000010ff */
[----:B------:R-:W-:Y:S01]  /*1c50*/  FMUL.FTZ R103, R113, R104 ;  /* 0x0000006871677220 */ /* 0x000fe20000410000 */
[----:B------:R-:W-:Y:S01]  /*1c60*/  LEA R98, P1, R121, c[0x0][0x208], 0x4 ;  /* 0x0000820079627a11 */ /* 0x000fe200078220ff */
[C---:B------:R-:W-:Y:S01]  /*1c70*/  FMUL.FTZ R97, R113.reuse, R108 ;  /* 0x0000006c71617220 */ /* 0x040fe20000410000 */
[----:B------:R-:W-:Y:S01]  /*1c80*/  F2FP.BF16.PACK_AB R95, R112, R93 ;  /* 0x0000005d705f723e */ /* 0x000fe200000010ff */
[----:B------:R-:W-:-:S02]  /*1c90*/  FMUL.FTZ R99, R113, R110 ;  /* 0x0000006e71637220 */ /* 0x000fc40000410000 */
[----:B------:R-:W-:Y:S02]  /*1ca0*/  FMUL.FTZ R102, R113, R111 ;  /* 0x0000006f71667220 */ /* 0x000fe40000410000 */
[----:B------:R-:W-:Y:S02]  /*1cb0*/  FFMA.FTZ R124, R51, R124, R75 ;  /* 0x0000007c337c7223 */ /* 0x000fe4000001004b */
[----:B------:R-:W-:Y:S02]  /*1cc0*/  FFMA.FTZ R103, R36, R103, R60 ;  /* 0x0000006724677223 */ /* 0x000fe4000001003c */
[----:B------:R-:W-:Y:S01]  /*1cd0*/  FFMA.FTZ R90, R37, R90, R61 ;  /* 0x0000005a255a7223 */ /* 0x000fe2000001003d */
[----:B------:R-:W-:Y:S01]  /*1ce0*/  F2FP.BF16.PACK_AB R85, R124, R85 ;  /* 0x000000557c55723e */ /* 0x000fe200000010ff */
[----:B------:R-:W-:Y:S01]  /*1cf0*/  FFMA.FTZ R92, R32, R97, R56 ;  /* 0x00000061205c7223 */ /* 0x000fe20000010038 */
[----:B------:R-:W-:Y:S01]  /*1d00*/  LEA.HI.X R97, R122, c[0x0][0x20c], RZ, 0x4, P0 ;  /* 0x000083007a617a11 */ /* 0x000fe200000f24ff */
[----:B------:R-:W-:Y:S01]  /*1d10*/  FFMA.FTZ R101, R33, R100, R57 ;  /* 0x0000006421657223 */ /* 0x000fe20000010039 */
[----:B------:R-:W-:Y:S01]  /*1d20*/  LEA R100, P2, R123, c[0x0][0x208], 0x4 ;  /* 0x000082007b647a11 */ /* 0x000fe200078420ff */
[----:B------:R-:W-:Y:S01]  /*1d30*/  FFMA.FTZ R93, R34, R99, R58 ;  /* 0x00000063225d7223 */ /* 0x000fe2000001003a */
[----:B------:R-:W-:Y:S01]  /*1d40*/  F2FP.BF16.PACK_AB R90, R90, R103 ;  /* 0x000000675a5a723e */ /* 0x000fe200000010ff */
[----:B------:R-:W-:Y:S01]  /*1d50*/  FFMA.FTZ R102, R35, R102, R59 ;  /* 0x0000006623667223 */ /* 0x000fe2000001003b */
[----:B------:R-:W-:Y:S01]  /*1d60*/  LEA.HI.X R99, R121, c[0x0][0x20c], RZ, 0x4, P1 ;  /* 0x0000830079637a11 */ /* 0x000fe200008f24ff */
[----:B------:R0:W-:Y:S01]  /*1d70*/  STG.E.128 [R96.64], R84 ;  /* 0x0000005460007986 */ /* 0x0001e2000c101d04 */
[----:B------:R-:W-:-:S02]  /*1d80*/  F2FP.BF16.PACK_AB R92, R101, R92 ;  /* 0x0000005c655c723e */ /* 0x000fc400000010ff */
[----:B------:R-:W-:Y:S01]  /*1d90*/  F2FP.BF16.PACK_AB R93, R102, R93 ;  /* 0x0000005d665d723e */ /* 0x000fe200000010ff */
[----:B------:R0:W-:Y:S01]  /*1da0*/  STG.E.128 [R98.64], R88 ;  /* 0x0000005862007986 */ /* 0x0001e2000c101d04 */
[----:B------:R-:W-:Y:S02]  /*1db0*/  LEA.HI.X R101, R123, c[0x0][0x20c], RZ, 0x4, P2 ;  /* 0x000083007b657a11 */ /* 0x000fe400010f24ff */
[----:B------:R-:W-:Y:S02]  /*1dc0*/  ISETP.GE.AND P0, PT, R2, c[0x0][0x164], PT ;  /* 0x0000590002007a0c */ /* 0x000fe40003f06270 */
[----:B------:R-:W-:Y:S01]  /*1dd0*/  LOP3.LUT P1, RZ, R116, 0xff, RZ, 0xc0, !PT ;  /* 0x000000ff74ff7812 */ /* 0x000fe2000782c0ff */
[----:B------:R0:W-:Y:S03]  /*1de0*/  STG.E.128 [R100.64], R92 ;  /* 0x0000005c64007986 */ /* 0x0001e6000c101d04 */
[----:B------:R-:W-:-:S07]  /*1df0*/  SEL R116, RZ, 0x1, P1 ;  /* 0x00000001ff747807 */ /* 0x000fce0000800000 */
[----:B0-----:R-:W-:Y:S01]  /*1e00*/  @P0 CALL.REL.NOINC `(.L_x_9245) ;  /* 0x0000001000000944 */ /* 0x001fe20003c00000 */
[----:B------:R-:W-:Y:S05]  /*1e10*/  BRA `(.L_x_9246) ;  /* 0xffffe57000007947 */ /* 0x000fea000383ffff */
.L_x_9245:
[----:B------:R-:W-:Y:S05]  /*1e20*/  EXIT ;  /* 0x000000000000794d */ /* 0x000fea0003800000 */
.L_x_9243:
[----:B------:R-:W-:Y:S01]  /*1e30*/  HFMA2.MMA R113, -RZ, RZ, 0, 5.9604644775390625e-08 ;  /* 0x00000001ff717435 */ /* 0x000fe200000001ff */
[----:B------:R-:W-:Y:S02]  /*1e40*/  MOV R114, R96 ;  /* 0x0000006000727202 */ /* 0x000fe40000000f00 */
[----:B------:R-:W-:Y:S02]  /*1e50*/  MOV R124, 0x1f ;  /* 0x0000001f007c7802 */ /* 0x000fe40000000f00 */
[----:B------:R-:W-:Y:S02]  /*1e60*/  MOV R97, 0xffffffff ;  /* 0xffffffff00617802 */ /* 0x000fe40000000f00 */
[----:B------:R-:W-:Y:S02]  /*1e70*/  MOV R98, 0x1e90 ;  /* 0x00001e9000627802 */ /* 0x000fe40000000f00 */
[----:B------:R-:W-:Y:S05]  /*1e80*/  CALL.REL.NOINC `($__internal_69_$__cuda_sm70_shflsync_bfly_p) ;  /* 0x0000068000007944 */ /* 0x000fea0003c00000 */
[----:B01----:R-:W-:Y:S05]  /*1e90*/  BRA `(.L_x_9247) ;  /* 0xfffff13000007947 */ /* 0x003fea000383ffff */
.L_x_9244:
[----:B------:R-:W-:Y:S01]  /*1ea0*/  HFMA2.MMA R113, -RZ, RZ, 0, 1.1920928955078125e-07 ;  /* 0x00000002ff717435 */ /* 0x000fe200000001ff */
[----:B------:R-:W-:Y:S02]  /*1eb0*/  MOV R124, 0x1f ;  /* 0x0000001f007c7802 */ /* 0x000fe40000000f00 */
[----:B------:R-:W-:-:S02]  /*1ec0*/  MOV R97, 0xffffffff ;  /* 0xffffffff00617802 */ /* 0x000fc40000000f00 */
[----:B------:R-:W-:Y:S02]  /*1ed0*/  MOV R98, 0x1ef0 ;  /* 0x00001ef000627802 */ /* 0x000fe40000000f00 */
[----:B0-----:R-:W-:Y:S05]  /*1ee0*/  CALL.REL.NOINC `($__internal_69_$__cuda_sm70_shflsync_bfly_p) ;  /* 0x0000062000007944 */ /* 0x001fea0003c00000 */
[----:B0-----:R-:W-:Y:S01]  /*1ef0*/  HFMA2.MMA R113, -RZ, RZ, 0, 2.384185791015625e-07 ;  /* 0x00000004ff717435 */ /* 0x001fe200000001ff */
[----:B-1----:R-:W-:Y:S01]  /*1f00*/  FADD.FTZ R114, R114, R97 ;  /* 0x0000006172727221 */ /* 0x002fe20000010000 */
[----:B------:R-:W-:Y:S02]  /*1f10*/  MOV R124, 0x1f ;  /* 0x0000001f007c7802 */ /* 0x000fe40000000f00 */
[----:B------:R-:W-:Y:S02]  /*1f20*/  MOV R97, 0xffffffff ;  /* 0xffffffff00617802 */ /* 0x000fe40000000f00 */
[----:B------:R-:W-:Y:S02]  /*1f30*/  MOV R98, 0x1f50 ;  /* 0x00001f5000627802 */ /* 0x000fe40000000f00 */
[----:B------:R-:W-:Y:S05]  /*1f40*/  CALL.REL.NOINC `($__internal_69_$__cuda_sm70_shflsync_bfly_p) ;  /* 0x000005c000007944 */ /* 0x000fea0003c00000 */
[----:B0-----:R-:W-:Y:S01]  /*1f50*/  HFMA2.MMA R113, -RZ, RZ, 0, 4.76837158203125e-07 ;  /* 0x00000008ff717435 */ /* 0x001fe200000001ff */
[----:B-1----:R-:W-:Y:S01]  /*1f60*/  FADD.FTZ R114, R114, R97 ;  /* 0x0000006172727221 */ /* 0x002fe20000010000 */
[----:B------:R-:W-:Y:S02]  /*1f70*/  MOV R124, 0x1f ;  /* 0x0000001f007c7802 */ /* 0x000fe40000000f00 */
[----:B------:R-:W-:-:S02]  /*1f80*/  MOV R97, 0xffffffff ;  /* 0xffffffff00617802 */ /* 0x000fc40000000f00 */
[----:B------:R-:W-:Y:S02]  /*1f90*/  MOV R98, 0x1fb0 ;  /* 0x00001fb000627802 */ /* 0x000fe40000000f00 */
[----:B------:R-:W-:Y:S05]  /*1fa0*/  CALL.REL.NOINC `($__internal_69_$__cuda_sm70_shflsync_bfly_p) ;  /* 0x0000056000007944 */ /* 0x000fea0003c00000 */
[----:B0-----:R-:W-:Y:S01]  /*1fb0*/  HFMA2.MMA R113, -RZ, RZ, 0, 9.5367431640625e-07 ;  /* 0x00000010ff717435 */ /* 0x001fe200000001ff */
[----:B-1----:R-:W-:Y:S01]  /*1fc0*/  FADD.FTZ R114, R114, R97 ;  /* 0x0000006172727221 */ /* 0x002fe20000010000 */
[----:B------:R-:W-:Y:S02]  /*1fd0*/  MOV R124, 0x1f ;  /* 0x0000001f007c7802 */ /* 0x000fe40000000f00 */
[----:B------:R-:W-:Y:S02]  /*1fe0*/  MOV R97, 0xffffffff ;  /* 0xffffffff00617802 */ /* 0x000fe40000000f00 */
[----:B------:R-:W-:Y:S02]  /*1ff0*/  MOV R98, 0x2010 ;  /* 0x0000201000627802 */ /* 0x000fe40000000f00 */
[----:B------:R-:W-:Y:S05]  /*2000*/  CALL.REL.NOINC `($__internal_69_$__cuda_sm70_shflsync_bfly_p) ;  /* 0x0000050000007944 */ /* 0x000fea0003c00000 */
[----:B-1----:R-:W-:Y:S01]  /*2010*/  FADD.FTZ R96, R114, R97 ;  /* 0x0000006172607221 */ /* 0x002fe20000010000 */
[----:B0-----:R-:W-:Y:S01]  /*2020*/  HFMA2.MMA R113, -RZ, RZ, 0, 5.9604644775390625e-08 ;  /* 0x00000001ff717435 */ /* 0x001fe200000001ff */
[----:B------:R-:W-:Y:S02]  /*2030*/  MOV R124, 0x1f ;  /* 0x0000001f007c7802 */ /* 0x000fe40000000f00 */
        /* <DEDUP_REMOVED lines=51> */
[----:B------:R-:W-:Y:S05]  /*2370*/  CALL.REL.NOINC `($__internal_69_$__cuda_sm70_shflsync_bfly_p) ;  /* 0x0000019000007944 */ /* 0x000fea0003c00000 */
[----:B0-----:R-:W-:Y:S01]  /*2380*/  HFMA2.MMA R113, -RZ, RZ, 0, 1.1920928955078125e-07 ;  /* 0x00000002ff717435 */ /* 0x001fe200000001ff */
[----:B-1----:R-:W-:Y:S01]  /*2390*/  FADD.FTZ R114, R114, R97 ;  /* 0x0000006172727221 */ /* 0x002fe20000010000 */
[----:B------:R-:W-:Y:S02]  /*23a0*/  MOV R124, 0x1f ;  /* 0x0000001f007c7802 */ /* 0x000fe40000000f00 */
[----:B------:R-:W-:Y:S02]  /*23b0*/  MOV R97, 0xffffffff ;  /* 0xffffffff00617802 */ /* 0x000fe40000000f00 */
[----:B------:R-:W-:Y:S02]  /*23c0*/  MOV R98, 0x23e0 ;  /* 0x000023e000627802 */ /* 0x000fe40000000f00 */
[----:B------:R-:W-:Y:S05]  /*23d0*/  CALL.REL.NOINC `($__internal_69_$__cuda_sm70_shflsync_bfly_p) ;  /* 0x0000013000007944 */ /* 0x000fea0003c00000 */
[----:B0-----:R-:W-:Y:S01]  /*23e0*/  HFMA2.MMA R113, -RZ, RZ, 0, 2.384185791015625e-07 ;  /* 0x00000004ff717435 */ /* 0x001fe200000001ff */
[----:B-1----:R-:W-:Y:S01]  /*23f0*/  FADD.FTZ R114, R114, R97 ;  /* 0x0000006172727221 */ /* 0x002fe20000010000 */
[----:B------:R-:W-:Y:S02]  /*2400*/  MOV R124, 0x1f ;  /* 0x0000001f007c7802 */ /* 0x000fe40000000f00 */
[----:B------:R-:W-:-:S02]  /*2410*/  MOV R97, 0xffffffff ;  /* 0xffffffff00617802 */ /* 0x000fc40000000f00 */
[----:B------:R-:W-:Y:S02]  /*2420*/  MOV R98, 0x2440 ;  /* 0x0000244000627802 */ /* 0x000fe40000000f00 */
[----:B------:R-:W-:Y:S05]  /*2430*/  CALL.REL.NOINC `($__internal_69_$__cuda_sm70_shflsync_bfly_p) ;  /* 0x000000d000007944 */ /* 0x000fea0003c00000 */
[----:B0-----:R-:W-:Y:S01]  /*2440*/  HFMA2.MMA R113, -RZ, RZ, 0, 4.76837158203125e-07 ;  /* 0x00000008ff717435 */ /* 0x001fe200000001ff */
[----:B-1----:R-:W-:Y:S01]  /*2450*/  FADD.FTZ R114, R114, R97 ;  /* 0x0000006172727221 */ /* 0x002fe20000010000 */
[----:B------:R-:W-:Y:S02]  /*2460*/  MOV R124, 0x1f ;  /* 0x0000001f007c7802 */ /* 0x000fe40000000f00 */
[----:B------:R-:W-:Y:S02]  /*2470*/  MOV R97, 0xffffffff ;  /* 0xffffffff00617802 */ /* 0x000fe40000000f00 */
[----:B------:R-:W-:Y:S02]  /*2480*/  MOV R98, 0x24a0 ;  /* 0x000024a000627802 */ /* 0x000fe40000000f00 */
[----:B------:R-:W-:Y:S05]  /*2490*/  CALL.REL.NOINC `($__internal_69_$__cuda_sm70_shflsync_bfly_p) ;  /* 0x0000007000007944 */ /* 0x000fea0003c00000 */
[----:B0-----:R-:W-:Y:S01]  /*24a0*/  HFMA2.MMA R113, -RZ, RZ, 0, 9.5367431640625e-07 ;  /* 0x00000010ff717435 */ /* 0x001fe200000001ff */
[----:B-1----:R-:W-:Y:S01]  /*24b0*/  FADD.FTZ R114, R114, R97 ;  /* 0x0000006172727221 */ /* 0x002fe20000010000 */
[----:B------:R-:W-:Y:S02]  /*24c0*/  MOV R124, 0x1f ;  /* 0x0000001f007c7802 */ /* 0x000fe40000000f00 */
[----:B------:R-:W-:-:S02]  /*24d0*/  MOV R97, 0xffffffff ;  /* 0xffffffff00617802 */ /* 0x000fc40000000f00 */
[----:B------:R-:W-:Y:S02]  /*24e0*/  MOV R98, 0x2500 ;  /* 0x0000250000627802 */ /* 0x000fe40000000f00 */
[----:B------:R-:W-:Y:S05]  /*24f0*/  CALL.REL.NOINC `($__internal_69_$__cuda_sm70_shflsync_bfly_p) ;  /* 0x0000001000007944 */ /* 0x000fea0003c00000 */
[----:B01----:R-:W-:Y:S05]  /*2500*/  BRA `(.L_x_9248) ;  /* 0xffffef0000007947 */ /* 0x003fea000383ffff */
        .weak           $__internal_69_$__cuda_sm70_shflsync_bfly_p
        .type           $__internal_69_$__cuda_sm70_shflsync_bfly_p,@function
        .size           $__internal_69_$__cuda_sm70_shflsync_bfly_p,(.L_x_22157 - $__internal_69_$__cuda_sm70_shflsync_bfly_p)
$__internal_69_$__cuda_sm70_shflsync_bfly_p:
[----:B------:R-:W-:Y:S01]  /*2510*/  HFMA2.MMA R99, -RZ, RZ, 0, 0 ;  /* 0x00000000ff637435 */ /* 0x000fe200000001ff */
[----:B------:R-:W-:Y:S04]  /*2520*/  WARPSYNC R97 ;  /* 0x0000006100007348 */ /* 0x000fe80003800000 */
[----:B------:R0:W1:Y:S01]  /*2530*/  SHFL.BFLY PT, R97, R114, R113, R124 ;  /* 0x0c00007172617389 */ /* 0x00006200000e007c */
[----:B------:R-:W-:Y:S05]  /*2540*/  RET.REL.NODEC R98 `(_ZN10layer_norm13ln_fwd_kernelINS_13Kernel_traitsIf13__nv_bfloat16fS2_fjLj3072ELj1ELj1ELj4ELj16ENS_18Kernel_traits_baseILj3072EfS2_fS2_fjLj128EEEEELb0ELb1ELb0ELb1EEEvNS_9FwdParamsE) ;  /* 0xffffdab062007950 */ /* 0x000fea0003c3ffff */
.L_x_9249:
        /* <DEDUP_REMOVED lines=11> */
.L_x_22157:


//--------------------- .text._ZN10layer_norm13ln_fwd_kernelINS_13Kernel_traitsIf13__nv_bfloat16fS2_fjLj3072ELj1ELj1ELj4ELj16ENS_18Kernel_traits_baseILj3072EfS2_fS2_fjLj128EEEEELb0ELb1ELb1ELb0EEEvNS_9FwdParamsE --------------------------
	.section	.text._ZN10layer_norm13ln_fwd_kernelINS_13Kernel_traitsIf13__nv_bfloat16fS2_fjLj3072ELj1ELj1ELj4ELj16ENS_18Kernel_traits_baseILj3072EfS2_fS2_fjLj128EEEEELb0ELb1ELb1ELb0EEEvNS_9FwdParamsE,"ax",@progbits
	.sectioninfo	@"SHI_REGISTERS=128"
	.align	128
        .global         _ZN10layer_norm13ln_fwd_kernelINS_13Kernel_traitsIf13__nv_bfloat16fS2_fjLj3072ELj1ELj1ELj4ELj16ENS_18Kernel_traits_baseILj3072EfS2_fS2_fjLj128EEEEELb0ELb1ELb1ELb0EEEvNS_9FwdParamsE
        .type           _ZN10layer_norm13ln_fwd_kernelINS_13Kernel_traitsIf13__nv_bfloat16fS2_fjLj3072ELj1ELj1ELj4ELj16ENS_18Kernel_traits_baseILj3072EfS2_fS2_fjLj128EEEEELb0ELb1ELb1ELb0EEEvNS_9FwdParamsE,@function
        .size           _ZN10layer_norm13ln_fwd_kernelINS_13Kernel_traitsIf13__nv_bfloat16fS2_fjLj3072ELj1ELj1ELj4ELj16ENS_18Kernel_traits_baseILj3072EfS2_fS2_fjLj128EEEEELb0ELb1ELb1ELb0EEEvNS_9FwdParamsE,(.L_x_22158 - _ZN10layer_norm13ln_fwd_kernelINS_13Kernel_traitsIf13__nv_bfloat16fS2_fjLj3072ELj1ELj1ELj4ELj16ENS_18Kernel_traits_baseILj3072EfS2_fS2_fjLj128EEEEELb0ELb1ELb1ELb0EEEvNS_9FwdParamsE)
        .other          _ZN10layer_norm13ln_fwd_kernelINS_13Kernel_traitsIf13__nv_bfloat16fS2_fjLj3072ELj1ELj1ELj4ELj16ENS_18Kernel_traits_baseILj3072EfS2_fS2_fjLj128EEEEELb0ELb1ELb1ELb0EEEvNS_9FwdParamsE,@"STO_CUDA_ENTRY STV_DEFAULT"
_ZN10layer_norm13ln_fwd_kernelINS_13Kernel_traitsIf13__nv_bfloat16fS2_fjLj3072ELj1ELj1ELj4ELj16ENS_18Kernel_traits_baseILj3072EfS2_fS2_fjLj128EEEEELb0ELb1ELb1ELb0EEEvNS_9FwdParamsE:
.text._ZN10layer_norm13ln_fwd_kernelINS_13Kernel_traitsIf13__nv_bfloat16fS2_fjLj3072ELj1ELj1ELj4ELj16ENS_18Kernel_traits_baseILj3072EfS2_fS2_fjLj128EEEEELb0ELb1ELb1ELb0EEEvNS_9FwdParamsE:
        /* <DEDUP_REMOVED lines=33> */
.L_x_9251:
[----:B------:R-:W-:Y:S05]  /*0210*/  BSYNC B0 ;  /* 0x0000000000007941 */ /* 0x000fea0003800000 */
.L_x_9250:
        /* <DEDUP_REMOVED lines=21> */
.L_x_9253:
[----:B------:R-:W-:Y:S05]  /*0370*/  BSYNC B0 ;  /* 0x0000000000007941 */ /* 0x000fea0003800000 */
.L_x_9252:
[----:B------:R-:W-:Y:S01]  /*0380*/  BSSY B0, `(.L_x_9254) ;  /* 0x0000014000007945 */ /* 0x000fe20003800000 */
[----:B------:R-:W-:Y:S05]  /*0390*/  @!P5 BRA `(.L_x_9255) ;  /* 0x000001200000d947 */ /* 0x000fea0003800000 */
[----:B------:R-:W-:Y:S01]  /*03a0*/  ISETP.NE.U32.AND P0, PT, RZ, c[0x0][0x218], PT ;  /* 0x00008600ff007a0c */ /* 0x000fe20003f05070 */
[----:B------:R-:W-:Y:S01]  /*03b0*/  HFMA2.MMA R77, -RZ, RZ, 0, 1.9073486328125e-06 ;  /* 0x00000020ff4d7435 */ /* 0x000fe200000001ff */
[C---:B------:R-:W-:Y:S01]  /*03c0*/  LEA R80, P2, R76.reuse, c[0x0][0x1c8], 0x5 ;  /* 0x000072004c507a11 */ /* 0x040fe200078428ff */
[----:B0-----:R-:W-:Y:S01]  /*03d0*/  CS2R R54, SRZ ;  /* 0x0000000000367805 */ /* 0x001fe2000001ff00 */
[----:B------:R-:W-:Y:S01]  /*03e0*/  ISETP.NE.AND.EX P0, PT, RZ, c[0x0][0x21c], PT, P0 ;  /* 0x00008700ff007a0c */ /* 0x000fe20003f05300 */
[----:B------:R-:W-:Y:S01]  /*03f0*/  CS2R R52, SRZ ;  /* 0x0000000000347805 */ /* 0x000fe2000001ff00 */
[----:B------:R-:W-:Y:S01]  /*0400*/  CS2R R58, SRZ ;  /* 0x00000000003a7805 */ /* 0x000fe2000001ff00 */
[----:B------:R-:W-:Y:S01]  /*0410*/  CS2R R56, SRZ ;  /* 0x0000000000387805 */ /* 0x000fe2000001ff00 */
[----:B------:R-:W-:-:S05]  /*0420*/  LEA.HI.X R81, R76, c[0x0][0x1cc], RZ, 0x5, P2 ;  /* 0x000073004c517a11 */ /* 0x000fca00010f2cff */
[----:B------:R0:W5:Y:S04]  /*0430*/  LDG.E.128 R68, [R80.64+0x10] ;  /* 0x0000100450447981 */ /* 0x000168000c1e1d00 */
[C---:B------:R-:W-:Y:S01]  /*0440*/  @P0 LEA R78, P1, R76.reuse, c[0x0][0x218], 0x5 ;  /* 0x000086004c4e0a11 */ /* 0x040fe200078228ff */
[----:B------:R0:W5:Y:S03]  /*0450*/  LDG.E.128 R72, [R80.64] ;  /* 0x0000000450487981 */ /* 0x000166000c1e1d00 */
[C---:B------:R-:W-:Y:S01]  /*0460*/  @P0 LEA.HI.X R79, R76.reuse, c[0x0][0x21c], RZ, 0x5, P1 ;  /* 0x000087004c4f0a11 */ /* 0x040fe200008f2cff */
[----:B------:R-:W-:-:S04]  /*0470*/  IMAD.WIDE.U32 R76, R76, R77, c[0x0][0x1b0] ;  /* 0x00006c004c4c7625 */ /* 0x000fc800078e004d */
[----:B------:R0:W5:Y:S04]  /*0480*/  @P0 LDG.E.128 R52, [R78.64] ;  /* 0x000000044e340981 */ /* 0x000168000c1e1d00 */
[----:B------:R0:W5:Y:S04]  /*0490*/  @P0 LDG.E.128 R56, [R78.64+0x10] ;  /* 0x000010044e380981 */ /* 0x000168000c1e1d00 */
[----:B------:R0:W5:Y:S04]  /*04a0*/  LDG.E.128 R60, [R76.64] ;  /* 0x000000044c3c7981 */ /* 0x000168000c1e1d00 */
[----:B------:R0:W5:Y:S02]  /*04b0*/  LDG.E.128 R64, [R76.64+0x10] ;  /* 0x000010044c407981 */ /* 0x000164000c1e1d00 */
.L_x_9255:
[----:B------:R-:W-:Y:S05]  /*04c0*/  BSYNC B0 ;  /* 0x0000000000007941 */ /* 0x000fea0003800000 */
.L_x_9254:
        /* <DEDUP_REMOVED lines=25> */
.L_x_9319:
[----:B------:R-:W-:-:S10]  /*0660*/  HFMA2.MMA R113, -RZ, RZ, 0, 2.384185791015625e-07 ;  /* 0x00000004ff717435 */ /* 0x000fd400000001ff */
[----:B------:R-:W-:-:S05]  /*0670*/  IMAD.WIDE R114, R118, R113, c[0x0][0x1d0] ;  /* 0x0000740076727625 */ /* 0x000fca00078e0271 */
[----:B------:R1:W2:Y:S01]  /*0680*/  LDG.E R117, [R114.64] ;  /* 0x0000000472757981 */ /* 0x0002a2000c1e1900 */
[C---:B------:R-:W-:Y:S02]  /*0690*/  IMAD R120, R118.reuse, c[0x0][0x168], RZ ;  /* 0x00005a0076787a24 */ /* 0x040fe400078e02ff */
[----:B------:R-:W-:Y:S01]  /*06a0*/  IMAD.WIDE R112, R118, R113, c[0x0][0x1d8] ;  /* 0x0000760076707625 */ /* 0x000fe200078e0271 */
[----:B------:R-:W-:Y:S05]  /*06b0*/  BSSY B0, `(.L_x_9256) ;  /* 0x000006f000007945 */ /* 0x000fea0003800000 */
[----:B-----5:R3:W5:Y:S01]  /*06c0*/  LDG.E R112, [R112.64] ;  /* 0x0000000470707981 */ /* 0x020762000c1e1900 */
[----:B-1----:R-:W-:-:S02]  /*06d0*/  LOP3.LUT R114, R2, 0x7f, RZ, 0xc0, !PT ;  /* 0x0000007f02727812 */ /* 0x002fc400078ec0ff */
[----:B---3--:R-:W-:Y:S02]  /*06e0*/  SHF.R.S32.HI R113, RZ, 0x1f, R118 ;  /* 0x0000001fff717819 */ /* 0x008fe40000011476 */
[----:B--2---:R-:W-:-:S13]  /*06f0*/  ISETP.GE.AND P1, PT, R117, 0x1, PT ;  /* 0x000000017500780c */ /* 0x004fda0003f26270 */
[----:B------:R-:W-:-:S05]  /*0700*/  @P1 IADD3 R121, R117, -0x1, RZ ;  /* 0xffffffff75791810 */ /* 0x000fca0007ffe0ff */
[----:B------:R-:W-:Y:S01]  /*0710*/  @P1 IMAD R122, R121, c[0x0][0x168], RZ ;  /* 0x00005a00797a1a24 */ /* 0x000fe200078e02ff */
[----:B------:R-:W-:-:S04]  /*0720*/  SHF.R.S32.HI R121, RZ, 0x1f, R120 ;  /* 0x0000001fff797819 */ /* 0x000fc80000011478 */
[----:B------:R-:W-:Y:S02]  /*0730*/  @P1 SHF.R.S32.HI R123, RZ, 0x1f, R122 ;  /* 0x0000001fff7b1819 */ /* 0x000fe4000001147a */
[----:B------:R-:W-:Y:S02]  /*0740*/  LEA.HI R121, R121, R120, RZ, 0x3 ;  /* 0x0000007879797211 */ /* 0x000fe400078f18ff */
[----:B------:R-:W-:Y:S02]  /*0750*/  @P1 LEA.HI R123, R123, R122, RZ, 0x3 ;  /* 0x0000007a7b7b1211 */ /* 0x000fe400078f18ff */
[----:B------:R-:W-:Y:S02]  /*0760*/  MOV R120, RZ ;  /* 0x000000ff00787202 */ /* 0x000fe40000000f00 */
[-C--:B------:R-:W-:Y:S02]  /*0770*/  @P1 LEA.HI.SX32 R120, R123, R114.reuse, 0x1d ;  /* 0x000000727b781211 */ /* 0x080fe400078feaff */
[----:B------:R-:W-:Y:S01]  /*0780*/  LEA.HI.SX32 R121, R121, R114, 0x1d ;  /* 0x0000007279797211 */ /* 0x000fe200078feaff */
        /* <DEDUP_REMOVED lines=40> */
.L_x_9259:
[----:B------:R-:W-:Y:S05]  /*0a10*/  BSYNC B1 ;  /* 0x0000000000017941 */ /* 0x000fea0003800000 */
.L_x_9258:
[----:B------:R-:W-:Y:S01]  /*0a20*/  BSSY B1, `(.L_x_9260) ;  /* 0x0000006000017945 */ /* 0x000fe20003800000 */
[----:B------:R-:W-:Y:S05]  /*0a30*/  @!P6 BRA `(.L_x_9261) ;  /* 0x000000400000e947 */ /* 0x000fea0003800000 */
[----:B-----5:R-:W-:-:S05]  /*0a40*/  PRMT R89, RZ, 0x7610, R84 ;  /* 0x00007610ff597816 */ /* 0x020fca0000000054 */
[----:B------:R-:W-:-:S04]  /*0a50*/  FMUL.FTZ R114, R89, c[0x0][0x1ec] ;  /* 0x00007b0059727a20 */ /* 0x000fc80000410000 */
[----:B------:R-:W-:-:S04]  /*0a60*/  FMUL.FTZ R89, R25, R114 ;  /* 0x0000007219597220 */ /* 0x000fc80000410000 */
[----:B------:R-:W-:Y:S02]  /*0a70*/  @P0 FADD.FTZ R89, R77, R89 ;  /* 0x000000594d590221 */ /* 0x000fe40000010000 */
.L_x_9261:
[----:B------:R-:W-:Y:S05]  /*0a80*/  BSYNC B1 ;  /* 0x0000000000017941 */ /* 0x000fea0003800000 */
.L_x_9260:
[----:B------:R-:W-:Y:S01]  /*0a90*/  BSSY B1, `(.L_x_9262) ;  /* 0x0000006000017945 */ /* 0x000fe20003800000 */
[----:B------:R-:W-:Y:S05]  /*0aa0*/  @!P6 BRA `(.L_x_9263) ;  /* 0x000000400000e947 */ /* 0x000fea0003800000 */
[----:B-----5:R-:W-:-:S05]  /*0ab0*/  PRMT R90, RZ, 0x5410, R85 ;  /* 0x00005410ff5a7816 */ /* 0x020fca0000000055 */
[----:B------:R-:W-:-:S04]  /*0ac0*/  FMUL.FTZ R95, R90, c[0x0][0x1ec] ;  /* 0x00007b005a5f7a20 */ /* 0x000fc80000410000 */
[----:B------:R-:W-:-:S04]  /*0ad0*/  FMUL.FTZ R90, R26, R95 ;  /* 0x0000005f1a5a7220 */ /* 0x000fc80000410000 */
[----:B------:R-:W-:Y:S02]  /*0ae0*/  @P0 FADD.FTZ R90, R78, R90 ;  /* 0x0000005a4e5a0221 */ /* 0x000fe40000010000 */
.L_x_9263:
[----:B------:R-:W-:Y:S05]  /*0af0*/  BSYNC B1 ;  /* 0x0000000000017941 */ /* 0x000fea0003800000 */
.L_x_9262:
[----:B------:R-:W-:Y:S01]  /*0b00*/  BSSY B1, `(.L_x_9264) ;  /* 0x0000006000017945 */ /* 0x000fe20003800000 */
[----:B------:R-:W-:Y:S05]  /*0b10*/  @!P6 BRA `(.L_x_9265) ;  /* 0x000000400000e947 */ /* 0x000fea0003800000 */
[----:B-----5:R-:W-:-:S05]  /*0b20*/  PRMT R91, RZ, 0x7610, R85 ;  /* 0x00007610ff5b7816 */ /* 0x020fca0000000055 */
[----:B------:R-:W-:-:S04]  /*0b30*/  FMUL.FTZ R114, R91, c[0x0][0x1ec] ;  /* 0x00007b005b727a20 */ /* 0x000fc80000410000 */
[----:B------:R-:W-:-:S04]  /*0b40*/  FMUL.FTZ R91, R27, R114 ;  /* 0x000000721b5b7220 */ /* 0x000fc80000410000 */
[----:B------:R-:W-:Y:S02]  /*0b50*/  @P0 FADD.FTZ R91, R79, R91 ;  /* 0x0000005b4f5b0221 */ /* 0x000fe40000010000 */
.L_x_9265:
[----:B------:R-:W-:Y:S05]  /*0b60*/  BSYNC B1 ;  /* 0x0000000000017941 */ /* 0x000fea0003800000 */
.L_x_9264:
[----:B------:R-:W-:Y:S01]  /*0b70*/  BSSY B1, `(.L_x_9266) ;  /* 0x0000006000017945 */ /* 0x000fe20003800000 */
[----:B------:R-:W-:Y:S05]  /*0b80*/  @!P6 BRA `(.L_x_9267) ;  /* 0x000000400000e947 */ /* 0x000fea0003800000 */
[----:B-----5:R-:W-:-:S05]  /*0b90*/  PRMT R92, RZ, 0x5410, R86 ;  /* 0x00005410ff5c7816 */ /* 0x020fca0000000056 */
[----:B------:R-:W-:-:S04]  /*0ba0*/  FMUL.FTZ R95, R92, c[0x0][0x1ec] ;  /* 0x00007b005c5f7a20 */ /* 0x000fc80000410000 */
[----:B------:R-:W-:-:S04]  /*0bb0*/  FMUL.FTZ R92, R20, R95 ;  /* 0x0000005f145c7220 */ /* 0x000fc80000410000 */
[----:B------:R-:W-:Y:S02]  /*0bc0*/  @P0 FADD.FTZ R92, R80, R92 ;  /* 0x0000005c505c0221 */ /* 0x000fe40000010000 */
.L_x_9267:
[----:B------:R-:W-:Y:S05]  /*0bd0*/  BSYNC B1 ;  /* 0x0000000000017941 */ /* 0x000fea0003800000 */
.L_x_9266:
[----:B------:R-:W-:Y:S01]  /*0be0*/  BSSY B1, `(.L_x_9268) ;  /* 0x0000006000017945 */ /* 0x000fe20003800000 */
[----:B------:R-:W-:Y:S05]  /*0bf0*/  @!P6 BRA `(.L_x_9269) ;  /* 0x000000400000e947 */ /* 0x000fea0003800000 */
[----:B-----5:R-:W-:-:S05]  /*0c00*/  PRMT R93, RZ, 0x7610, R86 ;  /* 0x00007610ff5d7816 */ /* 0x020fca0000000056 */
[----:B------:R-:W-:-:S04]  /*0c10*/  FMUL.FTZ R114, R93, c[0x0][0x1ec] ;  /* 0x00007b005d727a20 */ /* 0x000fc80000410000 */
[----:B------:R-:W-:-:S04]  /*0c20*/  FMUL.FTZ R93, R21, R114 ;  /* 0x00000072155d7220 */ /* 0x000fc80000410000 */
[----:B------:R-:W-:Y:S02]  /*0c30*/  @P0 FADD.FTZ R93, R81, R93 ;  /* 0x0000005d515d0221 */ /* 0x000fe40000010000 */
.L_x_9269:
[----:B------:R-:W-:Y:S05]  /*0c40*/  BSYNC B1 ;  /* 0x0000000000017941 */ /* 0x000fea0003800000 */
.L_x_9268:
[----:B------:R-:W-:Y:S01]  /*0c50*/  BSSY B1, `(.L_x_9270) ;  /* 0x0000007000017945 */ /* 0x000fe20003800000 */
[----:B------:R-:W-:Y:S01]  /*0c60*/  HFMA2.MMA R114, -RZ, RZ, 0, 1.9073486328125e-06 ;  /* 0x00000020ff727435 */ /* 0x000fe200000001ff */
[----:B------:R-:W-:Y:S05]  /*0c70*/  @!P6 BRA `(.L_x_9271) ;  /* 0x000000400000e947 */ /* 0x000fea0003800000 */
[----:B-----5:R-:W-:-:S05]  /*0c80*/  PRMT R94, RZ, 0x5410, R87 ;  /* 0x00005410ff5e7816 */ /* 0x020fca0000000057 */
[----:B------:R-:W-:-:S04]  /*0c90*/  FMUL.FTZ R95, R94, c[0x0][0x1ec] ;  /* 0x00007b005e5f7a20 */ /* 0x000fc80000410000 */
[----:B------:R-:W-:-:S04]  /*0ca0*/  FMUL.FTZ R94, R22, R95 ;  /* 0x0000005f165e7220 */ /* 0x000fc80000410000 */
[----:B------:R-:W-:Y:S02]  /*0cb0*/  @P0 FADD.FTZ R94, R82, R94 ;  /* 0x0000005e525e0221 */ /* 0x000fe40000010000 */
.L_x_9271:
[----:B------:R-:W-:Y:S05]  /*0cc0*/  BSYNC B1 ;  /* 0x0000000000017941 */ /* 0x000fea0003800000 */
.L_x_9270:
        /* <DEDUP_REMOVED lines=8> */
.L_x_9273:
[----:B------:R-:W-:Y:S05]  /*0d50*/  BSYNC B1 ;  /* 0x0000000000017941 */ /* 0x000fea0003800000 */
.L_x_9272:
[----:B------:R1:W-:Y:S01]  /*0d60*/  STG.E.128 [R114.64], R88 ;  /* 0x0000005872007986 */ /* 0x0003e2000c101d04 */
[----:B------:R-:W-:Y:S02]  /*0d70*/  IADD3 R120, R120, 0x80, RZ ;  /* 0x0000008078787810 */ /* 0x000fe40007ffe0ff */
[----:B------:R-:W-:Y:S01]  /*0d80*/  IADD3 R121, R121, 0x80, RZ ;  /* 0x0000008079797810 */ /* 0x000fe20007ffe0ff */
[----:B------:R1:W-:Y:S04]  /*0d90*/  STG.E.128 [R114.64+0x10], R92 ;  /* 0x0000105c72007986 */ /* 0x0003e8000c101d04 */
.L_x_9257:
[----:B------:R-:W-:Y:S05]  /*0da0*/  BSYNC B0 ;  /* 0x0000000000007941 */ /* 0x000fea0003800000 */
.L_x_9256:
        /* <DEDUP_REMOVED lines=41> */
.L_x_9277:
[----:B------:R-:W-:Y:S05]  /*1040*/  BSYNC B1 ;  /* 0x0000000000017941 */ /* 0x000fea0003800000 */
.L_x_9276:
[----:B------:R-:W-:Y:S01]  /*1050*/  BSSY B1, `(.L_x_9278) ;  /* 0x0000006000017945 */ /* 0x000fe20003800000 */
[----:B------:R-:W-:Y:S05]  /*1060*/  @!P6 BRA `(.L_x_9279) ;  /* 0x000000400000e947 */ /* 0x000fea0003800000 */
[----:B-----5:R-:W-:-:S05]  /*1070*/  PRMT R97, RZ, 0x7610, R84 ;  /* 0x00007610ff617816 */ /* 0x020fca0000000054 */
[----:B-1----:R-:W-:-:S04]  /*1080*/  FMUL.FTZ R114, R97, c[0x0][0x1ec] ;  /* 0x00007b0061727a20 */ /* 0x002fc80000410000 */
[----:B------:R-:W-:-:S04]  /*1090*/  FMUL.FTZ R97, R49, R114 ;  /* 0x0000007231617220 */ /* 0x000fc80000410000 */
[----:B------:R-:W-:Y:S02]  /*10a0*/  @P0 FADD.FTZ R97, R77, R97 ;  /* 0x000000614d610221 */ /* 0x000fe40000010000 */
.L_x_9279:
[----:B------:R-:W-:Y:S05]  /*10b0*/  BSYNC B1 ;  /* 0x0000000000017941 */ /* 0x000fea0003800000 */
.L_x_9278:
[----:B------:R-:W-:Y:S01]  /*10c0*/  BSSY B1, `(.L_x_9280) ;  /* 0x0000006000017945 */ /* 0x000fe20003800000 */
[----:B------:R-:W-:Y:S05]  /*10d0*/  @!P6 BRA `(.L_x_9281) ;  /* 0x000000400000e947 */ /* 0x000fea0003800000 */
[----:B-----5:R-:W-:-:S05]  /*10e0*/  PRMT R98, RZ, 0x5410, R85 ;  /* 0x00005410ff627816 */ /* 0x020fca0000000055 */
[----:B------:R-:W-:-:S04]  /*10f0*/  FMUL.FTZ R103, R98, c[0x0][0x1ec] ;  /* 0x00007b0062677a20 */ /* 0x000fc80000410000 */
[----:B------:R-:W-:-:S04]  /*1100*/  FMUL.FTZ R98, R50, R103 ;  /* 0x0000006732627220 */ /* 0x000fc80000410000 */
[----:B------:R-:W-:Y:S02]  /*1110*/  @P0 FADD.FTZ R98, R78, R98 ;  /* 0x000000624e620221 */ /* 0x000fe40000010000 */
.L_x_9281:
[----:B------:R-:W-:Y:S05]  /*1120*/  BSYNC B1 ;  /* 0x0000000000017941 */ /* 0x000fea0003800000 */
.L_x_9280:
[----:B------:R-:W-:Y:S01]  /*1130*/  BSSY B1, `(.L_x_9282) ;  /* 0x0000006000017945 */ /* 0x000fe20003800000 */
[----:B------:R-:W-:Y:S05]  /*1140*/  @!P6 BRA `(.L_x_9283) ;  /* 0x000000400000e947 */ /* 0x000fea0003800000 */
[----:B-----5:R-:W-:-:S05]  /*1150*/  PRMT R99, RZ, 0x7610, R85 ;  /* 0x00007610ff637816 */ /* 0x020fca0000000055 */
[----:B-1----:R-:W-:-:S04]  /*1160*/  FMUL.FTZ R114, R99, c[0x0][0x1ec] ;  /* 0x00007b0063727a20 */ /* 0x002fc80000410000 */
[----:B------:R-:W-:-:S04]  /*1170*/  FMUL.FTZ R99, R51, R114 ;  /* 0x0000007233637220 */ /* 0x000fc80000410000 */
[----:B------:R-:W-:Y:S02]  /*1180*/  @P0 FADD.FTZ R99, R79, R99 ;  /* 0x000000634f630221 */ /* 0x000fe40000010000 */
.L_x_9283:
[----:B------:R-:W-:Y:S05]  /*1190*/  BSYNC B1 ;  /* 0x0000000000017941 */ /* 0x000fea0003800000 */
.L_x_9282:
[----:B------:R-:W-:Y:S01]  /*11a0*/  BSSY B1, `(.L_x_9284) ;  /* 0x0000006000017945 */ /* 0x000fe20003800000 */
[----:B------:R-:W-:Y:S05]  /*11b0*/  @!P6 BRA `(.L_x_9285) ;  /* 0x000000400000e947 */ /* 0x000fea0003800000 */
[----:B-----5:R-:W-:-:S05]  /*11c0*/  PRMT R100, RZ, 0x5410, R86 ;  /* 0x00005410ff647816 */ /* 0x020fca0000000056 */
[----:B------:R-:W-:-:S04]  /*11d0*/  FMUL.FTZ R103, R100, c[0x0][0x1ec] ;  /* 0x00007b0064677a20 */ /* 0x000fc80000410000 */
[----:B------:R-:W-:-:S04]  /*11e0*/  FMUL.FTZ R100, R44, R103 ;  /* 0x000000672c647220 */ /* 0x000fc80000410000 */
[----:B------:R-:W-:Y:S02]  /*11f0*/  @P0 FADD.FTZ R100, R80, R100 ;  /* 0x0000006450640221 */ /* 0x000fe40000010000 */
.L_x_9285:
[----:B------:R-:W-:Y:S05]  /*1200*/  BSYNC B1 ;  /* 0x0000000000017941 */ /* 0x000fea0003800000 */
.L_x_9284:
[----:B------:R-:W-:Y:S01]  /*1210*/  BSSY B1, `(.L_x_9286) ;  /* 0x0000006000017945 */ /* 0x000fe20003800000 */
[----:B------:R-:W-:Y:S05]  /*1220*/  @!P6 BRA `(.L_x_9287) ;  /* 0x000000400000e947 */ /* 0x000fea0003800000 */
[----:B-----5:R-:W-:-:S05]  /*1230*/  PRMT R101, RZ, 0x7610, R86 ;  /* 0x00007610ff657816 */ /* 0x020fca0000000056 */
[----:B-1----:R-:W-:-:S04]  /*1240*/  FMUL.FTZ R114, R101, c[0x0][0x1ec] ;  /* 0x00007b0065727a20 */ /* 0x002fc80000410000 */
[----:B------:R-:W-:-:S04]  /*1250*/  FMUL.FTZ R101, R45, R114 ;  /* 0x000000722d657220 */ /* 0x000fc80000410000 */
[----:B------:R-:W-:Y:S02]  /*1260*/  @P0 FADD.FTZ R101, R81, R101 ;  /* 0x0000006551650221 */ /* 0x000fe40000010000 */
.L_x_9287:
[----:B------:R-:W-:Y:S05]  /*1270*/  BSYNC B1 ;  /* 0x0000000000017941 */ /* 0x000fea0003800000 */
.L_x_9286:
[----:B------:R-:W-:Y:S01]  /*1280*/  BSSY B1, `(.L_x_9288) ;  /* 0x0000007000017945 */ /* 0x000fe20003800000 */
[----:B-1----:R-:W-:Y:S01]  /*1290*/  HFMA2.MMA R114, -RZ, RZ, 0, 1.9073486328125e-06 ;  /* 0x00000020ff727435 */ /* 0x002fe200000001ff */
[----:B------:R-:W-:Y:S05]  /*12a0*/  @!P6 BRA `(.L_x_9289) ;  /* 0x000000400000e947 */ /* 0x000fea0003800000 */
[----:B-----5:R-:W-:-:S05]  /*12b0*/  PRMT R102, RZ, 0x5410, R87 ;  /* 0x00005410ff667816 */ /* 0x020fca0000000057 */
[----:B------:R-:W-:-:S04]  /*12c0*/  FMUL.FTZ R103, R102, c[0x0][0x1ec] ;  /* 0x00007b0066677a20 */ /* 0x000fc80000410000 */
[----:B------:R-:W-:-:S04]  /*12d0*/  FMUL.FTZ R102, R46, R103 ;  /* 0x000000672e667220 */ /* 0x000fc80000410000 */
[----:B------:R-:W-:Y:S02]  /*12e0*/  @P0 FADD.FTZ R102, R82, R102 ;  /* 0x0000006652660221 */ /* 0x000fe40000010000 */
.L_x_9289:
[----:B------:R-:W-:Y:S05]  /*12f0*/  BSYNC B1 ;  /* 0x0000000000017941 */ /* 0x000fea0003800000 */
.L_x_9288:
        /* <DEDUP_REMOVED lines=8> */
.L_x_9291:
[----:B------:R-:W-:Y:S05]  /*1380*/  BSYNC B1 ;  /* 0x0000000000017941 */ /* 0x000fea0003800000 */
.L_x_9290:
[----:B------:R1:W-:Y:S01]  /*1390*/  STG.E.128 [R114.64], R96 ;  /* 0x0000006072007986 */ /* 0x0003e2000c101d04 */
[----:B------:R-:W-:Y:S02]  /*13a0*/  IADD3 R120, R120, 0x80, RZ ;  /* 0x0000008078787810 */ /* 0x000fe40007ffe0ff */
[----:B------:R-:W-:Y:S01]  /*13b0*/  IADD3 R121, R121, 0x80, RZ ;  /* 0x0000008079797810 */ /* 0x000fe20007ffe0ff */
[----:B------:R1:W-:Y:S04]  /*13c0*/  STG.E.128 [R114.64+0x10], R100 ;  /* 0x0000106472007986 */ /* 0x0003e8000c101d04 */
.L_x_9275:
[----:B------:R-:W-:Y:S05]  /*13d0*/  BSYNC B0 ;  /* 0x0000000000007941 */ /* 0x000fea0003800000 */
.L_x_9274:
        /* <DEDUP_REMOVED lines=13> */
[----:B-1----:R-:W-:Y:S01]  /*14b0*/  HFMA2.MMA R114, -RZ, RZ, 0, 1.9073486328125e-06 ;  /* 0x00000020ff727435 */ /* 0x002fe200000001ff */
        /* <DEDUP_REMOVED lines=11> */
[----:B----4-:R-:W-:Y:S02]  /*1570*/  @!P6 FSEL R106, R78, RZ, P2 ;  /* 0x000000ff4e6ae208 */ /* 0x010fe40001000000 */
[----:B------:R-:W-:Y:S02]  /*1580*/  @!P6 FSEL R107, R79, RZ, P1 ;  /* 0x000000ff4f6be208 */ /* 0x000fe40000800000 */
[----:B------:R-:W-:Y:S02]  /*1590*/  @!P6 ISETP.NE.U32.AND P2, PT, RZ, c[0x0][0x180], PT ;  /* 0x00006000ff00ea0c */ /* 0x000fe40003f45070 */
[----:B------:R-:W-:Y:S02]  /*15a0*/  @!P6 ISETP.NE.U32.AND P1, PT, RZ, c[0x0][0x180], PT ;  /* 0x00006000ff00ea0c */ /* 0x000fe40003f25070 */
[----:B------:R-:W-:Y:S02]  /*15b0*/  @!P6 ISETP.NE.AND.EX P2, PT, RZ, c[0x0][0x184], PT, P2 ;  /* 0x00006100ff00ea0c */ /* 0x000fe40003f45320 */
[----:B------:R-:W-:-:S02]  /*15c0*/  @!P6 ISETP.NE.AND.EX P1, PT, RZ, c[0x0][0x184], PT, P1 ;  /* 0x00006100ff00ea0c */ /* 0x000fc40003f25310 */
[----:B---3--:R-:W-:Y:S02]  /*15d0*/  @!P6 FSEL R108, R80, RZ, P2 ;  /* 0x000000ff506ce208 */ /* 0x008fe40001000000 */
[----:B------:R-:W-:Y:S02]  /*15e0*/  @!P6 FSEL R109, R81, RZ, P1 ;  /* 0x000000ff516de208 */ /* 0x000fe40000800000 */
        /* <DEDUP_REMOVED lines=9> */
.L_x_9295:
[----:B------:R-:W-:Y:S05]  /*1680*/  BSYNC B1 ;  /* 0x0000000000017941 */ /* 0x000fea0003800000 */
.L_x_9294:
[----:B------:R-:W-:Y:S01]  /*1690*/  BSSY B1, `(.L_x_9296) ;  /* 0x0000006000017945 */ /* 0x000fe20003800000 */
[----:B------:R-:W-:Y:S05]  /*16a0*/  @!P6 BRA `(.L_x_9297) ;  /* 0x000000400000e947 */ /* 0x000fea0003800000 */
[----:B-----5:R-:W-:-:S05]  /*16b0*/  PRMT R105, RZ, 0x7610, R84 ;  /* 0x00007610ff697816 */ /* 0x020fca0000000054 */
[----:B------:R-:W-:-:S04]  /*16c0*/  FMUL.FTZ R110, R105, c[0x0][0x1ec] ;  /* 0x00007b00696e7a20 */ /* 0x000fc80000410000 */
[----:B------:R-:W-:-:S04]  /*16d0*/  FMUL.FTZ R105, R73, R110 ;  /* 0x0000006e49697220 */ /* 0x000fc80000410000 */
[----:B------:R-:W-:Y:S02]  /*16e0*/  @P0 FADD.FTZ R105, R77, R105 ;  /* 0x000000694d690221 */ /* 0x000fe40000010000 */
.L_x_9297:
[----:B------:R-:W-:Y:S05]  /*16f0*/  BSYNC B1 ;  /* 0x0000000000017941 */ /* 0x000fea0003800000 */
.L_x_9296:
[----:B------:R-:W-:Y:S01]  /*1700*/  BSSY B1, `(.L_x_9298) ;  /* 0x0000006000017945 */ /* 0x000fe20003800000 */
[----:B------:R-:W-:Y:S05]  /*1710*/  @!P6 BRA `(.L_x_9299) ;  /* 0x000000400000e947 */ /* 0x000fea0003800000 */
[----:B-----5:R-:W-:-:S05]  /*1720*/  PRMT R106, RZ, 0x5410, R85 ;  /* 0x00005410ff6a7816 */ /* 0x020fca0000000055 */
[----:B------:R-:W-:-:S04]  /*1730*/  FMUL.FTZ R111, R106, c[0x0][0x1ec] ;  /* 0x00007b006a6f7a20 */ /* 0x000fc80000410000 */
[----:B------:R-:W-:-:S04]  /*1740*/  FMUL.FTZ R106, R74, R111 ;  /* 0x0000006f4a6a7220 */ /* 0x000fc80000410000 */
[----:B------:R-:W-:Y:S02]  /*1750*/  @P0 FADD.FTZ R106, R78, R106 ;  /* 0x0000006a4e6a0221 */ /* 0x000fe40000010000 */
.L_x_9299:
[----:B------:R-:W-:Y:S05]  /*1760*/  BSYNC B1 ;  /* 0x0000000000017941 */ /* 0x000fea0003800000 */
.L_x_9298:
[----:B------:R-:W-:Y:S01]  /*1770*/  BSSY B1, `(.L_x_9300) ;  /* 0x0000006000017945 */ /* 0x000fe20003800000 */
[----:B------:R-:W-:Y:S05]  /*1780*/  @!P6 BRA `(.L_x_9301) ;  /* 0x000000400000e947 */ /* 0x000fea0003800000 */
[----:B-----5:R-:W-:-:S05]  /*1790*/  PRMT R107, RZ, 0x7610, R85 ;  /* 0x00007610ff6b7816 */ /* 0x020fca0000000055 */
[----:B------:R-:W-:-:S04]  /*17a0*/  FMUL.FTZ R110, R107, c[0x0][0x1ec] ;  /* 0x00007b006b6e7a20 */ /* 0x000fc80000410000 */
[----:B------:R-:W-:-:S04]  /*17b0*/  FMUL.FTZ R107, R75, R110 ;  /* 0x0000006e4b6b7220 */ /* 0x000fc80000410000 */
[----:B------:R-:W-:Y:S02]  /*17c0*/  @P0 FADD.FTZ R107, R79, R107 ;  /* 0x0000006b4f6b0221 */ /* 0x000fe40000010000 */
.L_x_9301:
[----:B------:R-:W-:Y:S05]  /*17d0*/  BSYNC B1 ;  /* 0x0000000000017941 */ /* 0x000fea0003800000 */
.L_x_9300:
[----:B------:R-:W-:Y:S01]  /*17e0*/  BSSY B1, `(.L_x_9302) ;  /* 0x0000006000017945 */ /* 0x000fe20003800000 */
[----:B------:R-:W-:Y:S05]  /*17f0*/  @!P6 BRA `(.L_x_9303) ;  /* 0x000000400000e947 */ /* 0x000fea0003800000 */
[----:B-----5:R-:W-:-:S05]  /*1800*/  PRMT R108, RZ, 0x5410, R86 ;  /* 0x00005410ff6c7816 */ /* 0x020fca0000000056 */
[----:B------:R-:W-:-:S04]  /*1810*/  FMUL.FTZ R111, R108, c[0x0][0x1ec] ;  /* 0x00007b006c6f7a20 */ /* 0x000fc80000410000 */
[----:B------:R-:W-:-:S04]  /*1820*/  FMUL.FTZ R108, R68, R111 ;  /* 0x0000006f446c7220 */ /* 0x000fc80000410000 */
[----:B------:R-:W-:Y:S02]  /*1830*/  @P0 FADD.FTZ R108, R80, R108 ;  /* 0x0000006c506c0221 */ /* 0x000fe40000010000 */
.L_x_9303:
[----:B------:R-:W-:Y:S05]  /*1840*/  BSYNC B1 ;  /* 0x0000000000017941 */ /* 0x000fea0003800000 */
.L_x_9302:
[----:B------:R-:W-:Y:S01]  /*1850*/  BSSY B1, `(.L_x_9304) ;  /* 0x0000006000017945 */ /* 0x000fe20003800000 */
[----:B------:R-:W-:Y:S05]  /*1860*/  @!P6 BRA `(.L_x_9305) ;  /* 0x000000400000e947 */ /* 0x000fea0003800000 */
[----:B-----5:R-:W-:-:S05]  /*1870*/  PRMT R109, RZ, 0x7610, R86 ;  /* 0x00007610ff6d7816 */ /* 0x020fca0000000056 */
[----:B------:R-:W-:-:S04]  /*1880*/  FMUL.FTZ R110, R109, c[0x0][0x1ec] ;  /* 0x00007b006d6e7a20 */ /* 0x000fc80000410000 */
[----:B------:R-:W-:-:S04]  /*1890*/  FMUL.FTZ R109, R69, R110 ;  /* 0x0000006e456d7220 */ /* 0x000fc80000410000 */
[----:B------:R-:W-:Y:S02]  /*18a0*/  @P0 FADD.FTZ R109, R81, R109 ;  /* 0x0000006d516d0221 */ /* 0x000fe40000010000 */
.L_x_9305:
[----:B------:R-:W-:Y:S05]  /*18b0*/  BSYNC B1 ;  /* 0x0000000000017941 */ /* 0x000fea0003800000 */
.L_x_9304:
[----:B------:R-:W-:Y:S01]  /*18c0*/  BSSY B1, `(.L_x_9306) ;  /* 0x0000007000017945 */ /* 0x000fe20003800000 */
[----:B------:R-:W-:Y:S01]  /*18d0*/  @!P6 FSEL R110, R82, RZ, P2 ;  /* 0x000000ff526ee208 */ /* 0x000fe20001000000 */
[----:B------:R-:W-:Y:S05]  /*18e0*/  @!P6 BRA `(.L_x_9307) ;  /* 0x000000400000e947 */ /* 0x000fea0003800000 */
[----:B-----5:R-:W-:-:S05]  /*18f0*/  PRMT R110, RZ, 0x5410, R87 ;  /* 0x00005410ff6e7816 */ /* 0x020fca0000000057 */
[----:B------:R-:W-:-:S04]  /*1900*/  FMUL.FTZ R111, R110, c[0x0][0x1ec] ;  /* 0x00007b006e6f7a20 */ /* 0x000fc80000410000 */
[----:B------:R-:W-:-:S04]  /*1910*/  FMUL.FTZ R110, R70, R111 ;  /* 0x0000006f466e7220 */ /* 0x000fc80000410000 */
[----:B------:R-:W-:Y:S02]  /*1920*/  @P0 FADD.FTZ R110, R82, R110 ;  /* 0x0000006e526e0221 */ /* 0x000fe40000010000 */
.L_x_9307:
[----:B------:R-:W-:Y:S05]  /*1930*/  BSYNC B1 ;  /* 0x0000000000017941 */ /* 0x000fea0003800000 */
.L_x_9306:
[----:B------:R-:W-:Y:S01]  /*1940*/  BSSY B1, `(.L_x_9308) ;  /* 0x0000007000017945 */ /* 0x000fe20003800000 */
[----:B------:R-:W-:Y:S01]  /*1950*/  @!P6 FSEL R111, R83, RZ, P1 ;  /* 0x000000ff536fe208 */ /* 0x000fe20000800000 */
[----:B------:R-:W-:Y:S05]  /*1960*/  @!P6 BRA `(.L_x_9309) ;  /* 0x000000400000e947 */ /* 0x000fea0003800000 */
[----:B-----5:R-:W-:-:S05]  /*1970*/  PRMT R111, RZ, 0x7610, R87 ;  /* 0x00007610ff6f7816 */ /* 0x020fca0000000057 */
[----:B------:R-:W-:-:S04]  /*1980*/  FMUL.FTZ R120, R111, c[0x0][0x1ec] ;  /* 0x00007b006f787a20 */ /* 0x000fc80000410000 */
[----:B------:R-:W-:-:S04]  /*1990*/  FMUL.FTZ R111, R71, R120 ;  /* 0x00000078476f7220 */ /* 0x000fc80000410000 */
[----:B------:R-:W-:Y:S02]  /*19a0*/  @P0 FADD.FTZ R111, R83, R111 ;  /* 0x0000006f536f0221 */ /* 0x000fe40000010000 */
.L_x_9309:
[----:B------:R-:W-:Y:S05]  /*19b0*/  BSYNC B1 ;  /* 0x0000000000017941 */ /* 0x000fea0003800000 */
.L_x_9308:
[----:B------:R1:W-:Y:S04]  /*19c0*/  STG.E.128 [R114.64], R104 ;  /* 0x0000006872007986 */ /* 0x0003e8000c101d04 */
[----:B------:R1:W-:Y:S02]  /*19d0*/  STG.E.128 [R114.64+0x10], R108 ;  /* 0x0000106c72007986 */ /* 0x0003e4000c101d04 */
.L_x_9293:
[----:B------:R-:W-:Y:S05]  /*19e0*/  BSYNC B0 ;  /* 0x0000000000007941 */ /* 0x000fea0003800000 */
.L_x_9292:
        /* <DEDUP_REMOVED lines=33> */
.L_x_9320:
        /* <DEDUP_REMOVED lines=69> */
.L_x_9321:
        /* <DEDUP_REMOVED lines=16> */
[----:B------:R1:W-:Y:S01]  /*2150*/  I2F R121, R124 ;  /* 0x0000007c00797306 */ /* 0x0003e20000201400 */
[----:B------:R-:W2:Y:S04]  /*2160*/  SHFL.DOWN PT, R122, R124, 0x2, 0x1f ;  /* 0x08401f007c7a7f89 */ /* 0x000ea800000e0000 */
[----:B------:R-:W3:Y:S01]  /*2170*/  @!P0 LDS.64 R114, [R125.X8] ;  /* 0x000000007d728984 */ /* 0x000ee20000008a00 */
[----:B------:R-:W-:-:S02]  /*2180*/  ISETP.NE.AND P0, PT, RZ, UR6, PT ;  /* 0x00000006ff007c0c */ /* 0x000fc4000bf05270 */
[----:B--2---:R-:W-:Y:S02]  /*2190*/  IADD3 R117, R122, R124, RZ ;  /* 0x0000007c7a757210 */ /* 0x004fe40007ffe0ff */
[----:B------:R-:W2:Y:S03]  /*21a0*/  I2F R122, R122 ;  /* 0x0000007a007a7306 */ /* 0x000ea60000201400 */
[----:B-1----:R-:W-:Y:S04]  /*21b0*/  SHFL.DOWN PT, R124, R117, 0x1, 0x1f ;  /* 0x08201f00757c7f89 */ /* 0x002fe800000e0000 */
[----:B0--3--:R-:W0:Y:S02]  /*21c0*/  SHFL.DOWN PT, R123, R114, 0x2, 0x1f ;  /* 0x08401f00727b7f89 */ /* 0x009e2400000e0000 */
[----:B0-----:R-:W-:-:S02]  /*21d0*/  FADD.FTZ R120, -R123, R114 ;  /* 0x000000727b787221 */ /* 0x001fc40000010100 */
[----:B--2---:R-:W-:Y:S02]  /*21e0*/  FMUL.FTZ R123, R123, R122 ;  /* 0x0000007a7b7b7220 */ /* 0x004fe40000410000 */
[----:B------:R-:W-:-:S04]  /*21f0*/  FMUL.FTZ R120, R120, R120 ;  /* 0x0000007878787220 */ /* 0x000fc80000410000 */
[----:B------:R-:W-:-:S04]  /*2200*/  FMUL.FTZ R125, R120, R121 ;  /* 0x00000079787d7220 */ /* 0x000fc80000410000 */
[----:B------:R-:W-:Y:S02]  /*2210*/  FMUL.FTZ R120, R125, R122 ;  /* 0x0000007a7d787220 */ /* 0x000fe40000410000 */
[----:B------:R-:W-:Y:S02]  /*2220*/  FFMA.FTZ R125, R121, R114, R123 ;  /* 0x00000072797d7223 */ /* 0x000fe4000001007b */
[----:B------:R-:W0:Y:S01]  /*2230*/  SHFL.DOWN PT, R121, R115, 0x2, 0x1f ;  /* 0x08401f0073797f89 */ /* 0x000e2200000e0000 */
[----:B------:R-:W1:Y:S01]  /*2240*/  I2F R114, R117 ;  /* 0x0000007500727306 */ /* 0x000e620000201400 */
[----:B0-----:R-:W-:-:S07]  /*2250*/  FADD.FTZ R123, R121, R115 ;  /* 0x00000073797b7221 */ /* 0x001fce0000010000 */
[----:B-1----:R-:W0:Y:S02]  /*2260*/  MUFU.RCP R121, R114 ;  /* 0x0000007200797308 */ /* 0x002e240000001000 */
[----:B0-----:R-:W-:Y:S01]  /*2270*/  FFMA.FTZ R120, R121, R120, R123 ;  /* 0x0000007879787223 */ /* 0x001fe2000001007b */
[----:B------:R-:W-:Y:S01]  /*2280*/  IADD3 R123, R117, R124, RZ ;  /* 0x0000007c757b7210 */ /* 0x000fe20007ffe0ff */
[----:B------:R-:W-:-:S04]  /*2290*/  FMUL.FTZ R121, R121, R125 ;  /* 0x0000007d79797220 */ /* 0x000fc80000410000 */
[----:B------:R-:W0:Y:S01]  /*22a0*/  I2F R125, R124 ;  /* 0x0000007c007d7306 */ /* 0x000e220000201400 */
[----:B------:R-:W1:Y:S04]  /*22b0*/  SHFL.DOWN PT, R117, R120, 0x1, 0x1f ;  /* 0x08201f0078757f89 */ /* 0x000e6800000e0000 */
[----:B------:R-:W2:Y:S03]  /*22c0*/  SHFL.DOWN PT, R122, R121, 0x1, 0x1f ;  /* 0x08201f00797a7f89 */ /* 0x000ea600000e0000 */
[----:B------:R-:W3:Y:S01]  /*22d0*/  I2F R123, R123 ;  /* 0x0000007b007b7306 */ /* 0x000ee20000201400 */
[----:B-1----:R-:W-:Y:S02]  /*22e0*/  FADD.FTZ R117, R120, R117 ;  /* 0x0000007578757221 */ /* 0x002fe40000010000 */
[----:B--2---:R-:W-:-:S02]  /*22f0*/  FADD.FTZ R115, R121, -R122 ;  /* 0x8000007a79737221 */ /* 0x004fc40000010000 */
[----:B0-----:R-:W-:Y:S02]  /*2300*/  FMUL.FTZ R122, R122, R125 ;  /* 0x0000007d7a7a7220 */ /* 0x001fe40000410000 */
[----:B------:R-:W-:-:S04]  /*2310*/  FMUL.FTZ R115, R115, R115 ;  /* 0x0000007373737220 */ /* 0x000fc80000410000 */
[----:B------:R-:W-:-:S04]  /*2320*/  FMUL.FTZ R115, R114, R115 ;  /* 0x0000007372737220 */ /* 0x000fc80000410000 */
[----:B------:R-:W-:Y:S02]  /*2330*/  FMUL.FTZ R115, R115, R125 ;  /* 0x0000007d73737220 */ /* 0x000fe40000410000 */
[----:B------:R-:W-:Y:S01]  /*2340*/  FFMA.FTZ R125, R114, R121, R122 ;  /* 0x00000079727d7223 */ /* 0x000fe2000001007a */
[C---:B------:R-:W-:Y:S01]  /*2350*/  @!P1 LEA R122, P2, R118.reuse, c[0x0][0x1a0], 0x2 ;  /* 0x00006800767a9a11 */ /* 0x040fe200078410ff */
[----:B---3--:R0:W1:Y:S03]  /*2360*/  MUFU.RCP R114, R123 ;  /* 0x0000007b00727308 */ /* 0x0080660000001000 */
[----:B0-----:R-:W-:Y:S01]  /*2370*/  @!P1 LEA.HI.X R123, R118, c[0x0][0x1a4], R113, 0x2, P2 ;  /* 0x00006900767b9a11 */ /* 0x001fe200010f1471 */
[C---:B-1----:R-:W-:Y:S02]  /*2380*/  FMUL.FTZ R121, R114.reuse, R125 ;  /* 0x0000007d72797220 */ /* 0x042fe40000410000 */
[----:B------:R-:W-:Y:S01]  /*2390*/  FFMA.FTZ R115, R114, R115, R117 ;  /* 0x0000007372737223 */ /* 0x000fe20000010075 */
[----:B------:R-:W-:-:S03]  /*23a0*/  MOV R114, c[0x0][0x1e0] ;  /* 0x0000780000727a02 */ /* 0x000fc60000000f00 */
[----:B------:R-:W0:Y:S04]  /*23b0*/  SHFL.IDX PT, R121, R121, RZ, 0x1f ;  /* 0x00001fff79797589 */ /* 0x000e2800000e0000 */
[----:B------:R-:W1:Y:S01]  /*23c0*/  SHFL.IDX PT, R115, R115, RZ, 0x1f ;  /* 0x00001fff73737589 */ /* 0x000e6200000e0000 */
[----:B0-----:R-:W-:-:S03]  /*23d0*/  FMUL.FTZ R117, R121, R121 ;  /* 0x0000007979757220 */ /* 0x001fc60000410000 */
[----:B------:R0:W-:Y:S01]  /*23e0*/  @!P1 STG.E [R122.64], R121 ;  /* 0x000000797a009986 */ /* 0x0001e2000c101904 */
[----:B-1----:R-:W-:Y:S01]  /*23f0*/  FFMA.FTZ R114, R115, R114, c[0x0][0x228] ;  /* 0x00008a0073727623 */ /* 0x002fe20000010072 */
[----:B------:R-:W-:-:S05]  /*2400*/  FSEL R117, R117, RZ, P0 ;  /* 0x000000ff75757208 */ /* 0x000fca0000000000 */
[----:B------:R-:W-:Y:S01]  /*2410*/  FADD.FTZ R117, R114, R117 ;  /* 0x0000007572757221 */ /* 0x000fe20000010000 */
[----:B------:R-:W-:-:S03]  /*2420*/  @!P1 LEA R114, P2, R118, c[0x0][0x1a8], 0x2 ;  /* 0x00006a0076729a11 */ /* 0x000fc600078410ff */
[----:B------:R-:W1:Y:S01]  /*2430*/  MUFU.RSQ R120, R117 ;  /* 0x0000007500787308 */ /* 0x000e620000001400 */
[----:B------:R-:W-:-:S05]  /*2440*/  @!P1 LEA.HI.X R115, R118, c[0x0][0x1ac], R113, 0x2, P2 ;  /* 0x00006b0076739a11 */ /* 0x000fca00010f1471 */
        /* <DEDUP_REMOVED lines=13> */
[--C-:B------:R-:W-:Y:S02]  /*2520*/  FADD.FTZ R115, R89, -R121.reuse ;  /* 0x8000007959737221 */ /* 0x100fe40000010000 */
        /* <DEDUP_REMOVED lines=11> */
[----:B------:R-:W-:-:S03]  /*25e0*/  FADD.FTZ R115, R92, -R121 ;  /* 0x800000795c737221 */ /* 0x000fc60000010000 */
[----:B------:R-:W-:Y:S01]  /*25f0*/  F2FP.BF16.PACK_AB R113, R122, R123 ;  /* 0x0000007b7a71723e */ /* 0x000fe200000010ff */
[----:B------:R-:W-:Y:S02]  /*2600*/  FADD.FTZ R123, R93, -R121 ;  /* 0x800000795d7b7221 */ /* 0x000fe40000010000 */
[C---:B------:R-:W-:Y:S02]  /*2610*/  FMUL.FTZ R115, R120.reuse, R115 ;  /* 0x0000007378737220 */ /* 0x040fe40000410000 */
[----:B------:R-:W-:Y:S02]  /*2620*/  FMUL.FTZ R122, R120, R123 ;  /* 0x0000007b787a7220 */ /* 0x000fe40000410000 */
[----:B------:R-:W-:Y:S02]  /*2630*/  FFMA.FTZ R114, R16, R115, R8 ;  /* 0x0000007310727223 */ /* 0x000fe40000010008 */
[----:B------:R-:W-:Y:S02]  /*2640*/  FFMA.FTZ R115, R17, R122, R9 ;  /* 0x0000007a11737223 */ /* 0x000fe40000010009 */
[----:B------:R-:W-:-:S03]  /*2650*/  FADD.FTZ R123, R95, -R121 ;  /* 0x800000795f7b7221 */ /* 0x000fc60000010000 */
[----:B------:R-:W-:Y:S01]  /*2660*/  F2FP.BF16.PACK_AB R114, R115, R114 ;  /* 0x000000727372723e */ /* 0x000fe200000010ff */
[----:B------:R-:W-:Y:S02]  /*2670*/  FADD.FTZ R115, R94, -R121 ;  /* 0x800000795e737221 */ /* 0x000fe40000010000 */
[C---:B------:R-:W-:Y:S02]  /*2680*/  FMUL.FTZ R122, R120.reuse, R123 ;  /* 0x0000007b787a7220 */ /* 0x040fe40000410000 */
[----:B------:R-:W-:Y:S02]  /*2690*/  FMUL.FTZ R115, R120, R115 ;  /* 0x0000007378737220 */ /* 0x000fe40000410000 */
[----:B------:R-:W-:Y:S02]  /*26a0*/  FFMA.FTZ R122, R19, R122, R11 ;  /* 0x0000007a137a7223 */ /* 0x000fe4000001000b */
[----:B------:R-:W-:-:S05]  /*26b0*/  FFMA.FTZ R115, R18, R115, R10 ;  /* 0x0000007312737223 */ /* 0x000fca000001000a */
[----:B------:R-:W-:Y:S01]  /*26c0*/  F2FP.BF16.PACK_AB R115, R122, R115 ;  /* 0x000000737a73723e */ /* 0x000fe200000010ff */
[----:B------:R-:W-:-:S10]  /*26d0*/  HFMA2.MMA R122, -RZ, RZ, 0, 9.5367431640625e-07 ;  /* 0x00000010ff7a7435 */ /* 0x000fd400000001ff */
[C---:B------:R-:W-:Y:S01]  /*26e0*/  IMAD.WIDE.U32 R122, R117.reuse, R122, c[0x0][0x208] ;  /* 0x00008200757a7625 */ /* 0x040fe200078e007a */
[----:B------:R-:W-:-:S04]  /*26f0*/  IADD3 R117, R117, 0x80, RZ ;  /* 0x0000008075757810 */ /* 0x000fc80007ffe0ff */
[----:B------:R0:W-:Y:S03]  /*2700*/  STG.E.128 [R122.64], R112 ;  /* 0x000000707a007986 */ /* 0x0001e6000c101d04 */
.L_x_9315:
[----:B------:R-:W-:Y:S05]  /*2710*/  BSYNC B1 ;  /* 0x0000000000017941 */ /* 0x000fea0003800000 */
.L_x_9314:
[----:B------:R-:W-:Y:S01]  /*2720*/  BSSY B1, `(.L_x_9316) ;  /* 0x0000022000017945 */ /* 0x000fe20003800000 */
[----:B------:R-:W-:Y:S05]  /*2730*/  @!P4 BRA `(.L_x_9317) ;  /* 0x000002000000c947 */ /* 0x000fea0003800000 */
[--C-:B0-----:R-:W-:Y:S02]  /*2740*/  FADD.FTZ R113, R96, -R121.reuse ;  /* 0x8000007960717221 */ /* 0x101fe40000010000 */
        /* <DEDUP_REMOVED lines=26> */
[----:B------:R-:W-:Y:S02]  /*28f0*/  F2FP.BF16.PACK_AB R115, R122, R115 ;  /* 0x000000737a73723e */ /* 0x000fe400000010ff */
[----:B------:R-:W-:-:S05]  /*2900*/  MOV R122, 0x10 ;  /* 0x00000010007a7802 */ /* 0x000fca0000000f00 */
[C---:B------:R-:W-:Y:S01]  /*2910*/  IMAD.WIDE.U32 R122, R117.reuse, R122, c[0x0][0x208] ;  /* 0x00008200757a7625 */ /* 0x040fe200078e007a */
[----:B------:R-:W-:-:S04]  /*2920*/  IADD3 R117, R117, 0x80, RZ ;  /* 0x0000008075757810 */ /* 0x000fc80007ffe0ff */
[----:B------:R0:W-:Y:S03]  /*2930*/  STG.E.128 [R122.64], R112 ;  /* 0x000000707a007986 */ /* 0x0001e6000c101d04 */
.L_x_9317:
[----:B------:R-:W-:Y:S05]  /*2940*/  BSYNC B1 ;  /* 0x0000000000017941 */ /* 0x000fea0003800000 */
.L_x_9316:
        /* <DEDUP_REMOVED lines=32> */
.L_x_9313:
[----:B0-----:R-:W-:Y:S05]  /*2b50*/  BSYNC B0 ;  /* 0x0000000000007941 */ /* 0x001fea0003800000 */
.L_x_9312:
[----:B------:R-:W-:Y:S02]  /*2b60*/  IADD3 R118, R118, c[0x0][0x160], RZ ;  /* 0x0000580076767a10 */ /* 0x000fe40007ffe0ff */
[----:B------:R-:W-:Y:S02]  /*2b70*/  LOP3.LUT P1, RZ, R3, 0xff, RZ, 0xc0, !PT ;  /* 0x000000ff03ff7812 */ /* 0x000fe4000782c0ff */
[----:B------:R-:W-:Y:S02]  /*2b80*/  ISETP.GE.AND P0, PT, R118, c[0x0][0x164], PT ;  /* 0x0000590076007a0c */ /* 0x000fe40003f06270 */
[----:B------:R-:W-:-:S11]  /*2b90*/  SEL R3, RZ, 0x1, P1 ;  /* 0x00000001ff037807 */ /* 0x000fd60000800000 */
[----:B------:R-:W-:Y:S01]  /*2ba0*/  @P0 CALL.REL.NOINC `(.L_x_9318) ;  /* 0x0000001000000944 */ /* 0x000fe20003c00000 */
[----:B------:R-:W-:Y:S05]  /*2bb0*/  BRA `(.L_x_9319) ;  /* 0xffffdaa000007947 */ /* 0x000fea000383ffff */
.L_x_9318:
[----:B------:R-:W-:Y:S05]  /*2bc0*/  EXIT ;  /* 0x000000000000794d */ /* 0x000fea0003800000 */
.L_x_9310:
[----:B------:R-:W-:Y:S01]  /*2bd0*/  HFMA2.MMA R122, -RZ, RZ, 0, 1.847743988037109375e-06 ;  /* 0x0000001fff7a7435 */ /* 0x000fe200000001ff */
[----:B------:R-:W-:Y:S02]  /*2be0*/  MOV R121, 0x1 ;  /* 0x0000000100797802 */ /* 0x000fe40000000f00 */
[----:B------:R-:W-:Y:S02]  /*2bf0*/  MOV R115, 0xffffffff ;  /* 0xffffffff00737802 */ /* 0x000fe40000000f00 */
[----:B------:R-:W-:Y:S02]  /*2c00*/  MOV R120, 0x2c20 ;  /* 0x00002c2000787802 */ /* 0x000fe40000000f00 */
[----:B0----5:R-:W-:Y:S05]  /*2c10*/  CALL.REL.NOINC `($__internal_70_$__cuda_sm70_shflsync_bfly_p) ;  /* 0x0000069000007944 */ /* 0x021fea0003c00000 */
[----:B01----:R-:W-:Y:S05]  /*2c20*/  BRA `(.L_x_9320) ;  /* 0xffffefd000007947 */ /* 0x003fea000383ffff */
.L_x_9311:
[----:B------:R-:W-:Y:S01]  /*2c30*/  HFMA2.MMA R121, -RZ, RZ, 0, 1.1920928955078125e-07 ;  /* 0x00000002ff797435 */ /* 0x000fe200000001ff */
[----:B------:R-:W-:Y:S02]  /*2c40*/  MOV R122, 0x1f ;  /* 0x0000001f007a7802 */ /* 0x000fe40000000f00 */
[----:B------:R-:W-:Y:S02]  /*2c50*/  MOV R115, 0xffffffff ;  /* 0xffffffff00737802 */ /* 0x000fe40000000f00 */
[----:B------:R-:W-:-:S02]  /*2c60*/  MOV R120, 0x2c80 ;  /* 0x00002c8000787802 */ /* 0x000fc40000000f00 */
[----:B0----5:R-:W-:Y:S05]  /*2c70*/  CALL.REL.NOINC `($__internal_70_$__cuda_sm70_shflsync_bfly_p) ;  /* 0x0000063000007944 */ /* 0x021fea0003c00000 */
[----:B0-----:R-:W-:Y:S01]  /*2c80*/  HFMA2.MMA R121, -RZ, RZ, 0, 2.384185791015625e-07 ;  /* 0x00000004ff797435 */ /* 0x001fe200000001ff */
[----:B-1----:R-:W-:Y:S01]  /*2c90*/  FADD.FTZ R123, R123, R122 ;  /* 0x0000007a7b7b7221 */ /* 0x002fe20000010000 */
[----:B------:R-:W-:-:S02]  /*2ca0*/  MOV R122, 0x1f ;  /* 0x0000001f007a7802 */ /* 0x000fc40000000f00 */
[----:B------:R-:W-:Y:S02]  /*2cb0*/  MOV R115, 0xffffffff ;  /* 0xffffffff00737802 */ /* 0x000fe40000000f00 */
[----:B------:R-:W-:Y:S02]  /*2cc0*/  MOV R120, 0x2ce0 ;  /* 0x00002ce000787802 */ /* 0x000fe40000000f00 */
[----:B------:R-:W-:Y:S05]  /*2cd0*/  CALL.REL.NOINC `($__internal_70_$__cuda_sm70_shflsync_bfly_p) ;  /* 0x000005d000007944 */ /* 0x000fea0003c00000 */
[----:B0-----:R-:W-:Y:S01]  /*2ce0*/  HFMA2.MMA R121, -RZ, RZ, 0, 4.76837158203125e-07 ;  /* 0x00000008ff797435 */ /* 0x001fe200000001ff */
[----:B-1----:R-:W-:Y:S01]  /*2cf0*/  FADD.FTZ R123, R123, R122 ;  /* 0x0000007a7b7b7221 */ /* 0x002fe20000010000 */
[----:B------:R-:W-:Y:S02]  /*2d00*/  MOV R122, 0x1f ;  /* 0x0000001f007a7802 */ /* 0x000fe40000000f00 */
[----:B------:R-:W-:Y:S02]  /*2d10*/  MOV R115, 0xffffffff ;  /* 0xffffffff00737802 */ /* 0x000fe40000000f00 */
[----:B------:R-:W-:Y:S02]  /*2d20*/  MOV R120, 0x2d40 ;  /* 0x00002d4000787802 */ /* 0x000fe40000000f00 */
[----:B------:R-:W-:Y:S05]  /*2d30*/  CALL.REL.NOINC `($__internal_70_$__cuda_sm70_shflsync_bfly_p) ;  /* 0x0000057000007944 */ /* 0x000fea0003c00000 */
[----:B0-----:R-:W-:Y:S01]  /*2d40*/  HFMA2.MMA R121, -RZ, RZ, 0, 9.5367431640625e-07 ;  /* 0x00000010ff797435 */ /* 0x001fe200000001ff */
[----:B-1----:R-:W-:Y:S01]  /*2d50*/  FADD.FTZ R123, R123, R122 ;  /* 0x0000007a7b7b7221 */ /* 0x002fe20000010000 */
[----:B------:R-:W-:-:S02]  /*2d60*/  MOV R122, 0x1f ;  /* 0x0000001f007a7802 */ /* 0x000fc40000000f00 */
[----:B------:R-:W-:Y:S02]  /*2d70*/  MOV R115, 0xffffffff ;  /* 0xffffffff00737802 */ /* 0x000fe40000000f00 */
[----:B------:R-:W-:Y:S02]  /*2d80*/  MOV R120, 0x2da0 ;  /* 0x00002da000787802 */ /* 0x000fe40000000f00 */
[----:B------:R-:W-:Y:S05]  /*2d90*/  CALL.REL.NOINC `($__internal_70_$__cuda_sm70_shflsync_bfly_p) ;  /* 0x0000051000007944 */ /* 0x000fea0003c00000 */
[----:B01----:R-:W-:Y:S01]  /*2da0*/  FADD.FTZ R123, R123, R122 ;  /* 0x0000007a7b7b7221 */ /* 0x003fe20000010000 */
[----:B------:R-:W-:Y:S01]  /*2db0*/  HFMA2.MMA R121, -RZ, RZ, 0, 5.9604644775390625e-08 ;  /* 0x00000001ff797435 */ /* 0x000fe200000001ff */
        /* <DEDUP_REMOVED lines=52> */
[----:B------:R-:W-:Y:S02]  /*3100*/  MOV R120, 0x3120 ;  /* 0x0000312000787802 */ /* 0x000fe40000000f00 */
[----:B------:R-:W-:Y:S05]  /*3110*/  CALL.REL.NOINC `($__internal_70_$__cuda_sm70_shflsync_bfly_p) ;  /* 0x0000019000007944 */ /* 0x000fea0003c00000 */
[----:B0-----:R-:W-:Y:S01]  /*3120*/  HFMA2.MMA R121, -RZ, RZ, 0, 1.1920928955078125e-07 ;  /* 0x00000002ff797435 */ /* 0x001fe200000001ff */
[----:B-1----:R-:W-:Y:S01]  /*3130*/  FADD.FTZ R123, R123, R122 ;  /* 0x0000007a7b7b7221 */ /* 0x002fe20000010000 */
[----:B------:R-:W-:Y:S02]  /*3140*/  MOV R122, 0x1f ;  /* 0x0000001f007a7802 */ /* 0x000fe40000000f00 */
[----:B------:R-:W-:Y:S02]  /*3150*/  MOV R115, 0xffffffff ;  /* 0xffffffff00737802 */ /* 0x000fe40000000f00 */
[----:B------:R-:W-:Y:S02]  /*3160*/  MOV R120, 0x3180 ;  /* 0x0000318000787802 */ /* 0x000fe40000000f00 */
[----:B------:R-:W-:Y:S05]  /*3170*/  CALL.REL.NOINC `($__internal_70_$__cuda_sm70_shflsync_bfly_p) ;  /* 0x0000013000007944 */ /* 0x000fea0003c00000 */
        /* <DEDUP_REMOVED lines=18> */
[----:B01----:R-:W-:Y:S05]  /*32a0*/  BRA `(.L_x_9321) ;  /* 0xffffeda000007947 */ /* 0x003fea000383ffff */
        .weak           $__internal_70_$__cuda_sm70_shflsync_bfly_p
        .type           $__internal_70_$__cuda_sm70_shflsync_bfly_p,@function
        .size           $__internal_70_$__cuda_sm70_shflsync_bfly_p,(.L_x_22158 - $__internal_70_$__cuda_sm70_shflsync_bfly_p)
$__internal_70_$__cuda_sm70_shflsync_bfly_p:
[----:B------:R-:W-:Y:S01]  /*32b0*/  HFMA2.MMA R125, -RZ, RZ, 0, 0 ;  /* 0x00000000ff7d7435 */ /* 0x000fe200000001ff */
[----:B------:R-:W-:Y:S01]  /*32c0*/  MOV R124, R120 ;  /* 0x00000078007c7202 */ /* 0x000fe20000000f00 */
[----:B------:R-:W-:Y:S04]  /*32d0*/  WARPSYNC R115 ;  /* 0x0000007300007348 */ /* 0x000fe80003800000 */
[----:B------:R0:W1:Y:S01]  /*32e0*/  SHFL.BFLY PT, R122, R123, R121, R122 ;  /* 0x0c0000797b7a7389 */ /* 0x00006200000e007a */
[----:B------:R-:W-:Y:S05]  /*32f0*/  RET.REL.NODEC R124 `(_ZN10layer_norm13ln_fwd_kernelINS_13Kernel_traitsIf13__nv_bfloat16fS2_fjLj3072ELj1ELj1ELj4ELj16ENS_18Kernel_traits_baseILj3072EfS2_fS2_fjLj128EEEEELb0ELb1ELb1ELb0EEEvNS_9FwdParamsE) ;  /* 0xffffcd007c007950 */ /* 0x000fea0003c3ffff */
.L_x_9322:
        /* <DEDUP_REMOVED lines=16> */
.L_x_22158:


//--------------------- .text._ZN10layer_norm13ln_fwd_kernelINS_13Kernel_traitsIf13__nv_bfloat16fS2_fjLj3072ELj1ELj1ELj4ELj16ENS_18Kernel_traits_baseILj3072EfS2_fS2_fjLj128EEEEELb0ELb1ELb1ELb1EEEvNS_9FwdParamsE --------------------------
	.section	.text._ZN10layer_norm13ln_fwd_kernelINS_13Kernel_traitsIf13__nv_bfloat16fS2_fjLj3072ELj1ELj1ELj4ELj16ENS_18Kernel_traits_baseILj3072EfS2_fS2_fjLj128EEEEELb0ELb1ELb1ELb1EEEvNS_9FwdParamsE,"ax",@progbits
	.sectioninfo	@"SHI_REGISTERS=128"
	.align	128
        .global         _ZN10layer_norm13ln_fwd_kernelINS_13Kernel_traitsIf13__nv_bfloat16fS2_fjLj3072ELj1ELj1ELj4ELj16ENS_18Kernel_traits_baseILj3072EfS2_fS2_fjLj128EEEEELb0ELb1ELb1ELb1EEEvNS_9FwdParamsE
        .type           _ZN10layer_norm13ln_fwd_kernelINS_13Kernel_traitsIf13__nv_bfloat16fS2_fjLj3072ELj1ELj1ELj4ELj16ENS_18Kernel_traits_baseILj3072EfS2_fS2_fjLj128EEEEELb0ELb1ELb1ELb1EEEvNS_9FwdParamsE,@function
        .size           _ZN10layer_norm13ln_fwd_kernelINS_13Kernel_traitsIf13__nv_bfloat16fS2_fjLj3072ELj1ELj1ELj4ELj16ENS_18Kernel_traits_baseILj3072EfS2_fS2_fjLj128EEEEELb0ELb1ELb1ELb1EEEvNS_9FwdParamsE,(.L_x_22159 - _ZN10layer_norm13ln_fwd_kernelINS_13Kernel_traitsIf13__nv_bfloat16fS2_fjLj3072ELj1ELj1ELj4ELj16ENS_18Kernel_traits_baseILj3072EfS2_fS2_fjLj128EEEEELb0ELb1ELb1ELb1EEEvNS_9FwdParamsE)
        .other          _ZN10layer_norm13ln_fwd_kernelINS_13Kernel_traitsIf13__nv_bfloat16fS2_fjLj3072ELj1ELj1ELj4ELj16ENS_18Kernel_traits_baseILj3072EfS2_fS2_fjLj128EEEEELb0ELb1ELb1ELb1EEEvNS_9FwdParamsE,@"STO_CUDA_ENTRY STV_DEFAULT"
_ZN10layer_norm13ln_fwd_kernelINS_13Kernel_traitsIf13__nv_bfloat16fS2_fjLj3072ELj1ELj1ELj4ELj16ENS_18Kernel_traits_baseILj3072EfS2_fS2_fjLj128EEEEELb0ELb1ELb1ELb1EEEvNS_9FwdParamsE:
.text._ZN10layer_norm13ln_fwd_kernelINS_13Kernel_traitsIf13__nv_bfloat16fS2_fjLj3072ELj1ELj1ELj4ELj16ENS_18Kernel_traits_baseILj3072EfS2_fS2_fjLj128EEEEELb0ELb1ELb1ELb1EEEvNS_9FwdParamsE:
        /* <DEDUP_REMOVED lines=49> */
[----:B0-----:R-:W-:Y:S01]  /*0310*/  SHF.L.U32 R2, R80, 0x2, RZ ;  /* 0x0000000250027819 */ /* 0x001fe200000006ff */
[----:B------:R-:W-:Y:S01]  /*0320*/  HFMA2.MMA R113, -RZ, RZ, 0, 5.9604644775390625e-08 ;  /* 0x00000001ff717435 */ /* 0x000fe200000001ff */
[----:B------:R-:W-:Y:S01]  /*0330*/  SHF.R.U32.HI R112, RZ, 0x5, R0 ;  /* 0x00000005ff707819 */ /* 0x000fe20000011600 */
[----:B------:R-:W-:Y:S01]  /*0340*/  ULDC.U8 UR6, c[0x0][0x1f0] ;  /* 0x00007c0000067ab9 */ /* 0x000fe20000000000 */
[----:B------:R-:W-:-:S02]  /*0350*/  MOV R3, R81 ;  /* 0x0000005100037202 */ /* 0x000fc40000000f00 */
[----:B------:R-:W-:Y:S02]  /*0360*/  LOP3.LUT R123, R0, 0x1f, RZ, 0xc0, !PT ;  /* 0x0000001f007b7812 */ /* 0x000fe400078ec0ff */
[----:B------:R-:W-:Y:S02]  /*0370*/  LOP3.LUT R112, R112, 0x3, RZ, 0xc0, !PT ;  /* 0x0000000370707812 */ /* 0x000fe400078ec0ff */
[----:B-1----:R-:W-:Y:S02]  /*0380*/  IADD3 R124, R2, 0x4, RZ ;  /* 0x00000004027c7810 */ /* 0x002fe40007ffe0ff */
.L_x_9376:
        /* <DEDUP_REMOVED lines=14> */
[----:B-----5:R0:W5:Y:S01]  /*0470*/  LDG.E R114, [R114.64] ;  /* 0x0000000472727981 */ /* 0x020162000c1e1900 */
        /* <DEDUP_REMOVED lines=43> */
[----:B------:R-:W-:-:S04]  /*0730*/  FMUL.FTZ R92, R24, R103 ;  /* 0x00000067185c7220 */ /* 0x000fc80000410000 */
[----:B------:R-:W-:Y:S02]  /*0740*/  @P0 FADD.FTZ R92, R76, R92 ;  /* 0x0000005c4c5c0221 */ /* 0x000fe40000010000 */
.L_x_9324:
[----:B0-----:R-:W-:Y:S05]  /*0750*/  BSYNC B0 ;  /* 0x0000000000007941 */ /* 0x001fea0003800000 */
.L_x_9323:
[----:B------:R-:W-:Y:S01]  /*0760*/  BSSY B0, `(.L_x_9325) ;  /* 0x0000006000007945 */ /* 0x000fe20003800000 */
[----:B------:R-:W-:Y:S05]  /*0770*/  @!P6 BRA `(.L_x_9326) ;  /* 0x000000400000e947 */ /* 0x000fea0003800000 */
[----:B-----5:R-:W-:-:S05]  /*0780*/  PRMT R93, RZ, 0x7610, R84 ;  /* 0x00007610ff5d7816 */ /* 0x020fca0000000054 */
[----:B------:R-:W-:-:S04]  /*0790*/  FMUL.FTZ R100, R93, c[0x0][0x1ec] ;  /* 0x00007b005d647a20 */ /* 0x000fc80000410000 */
[----:B------:R-:W-:-:S04]  /*07a0*/  FMUL.FTZ R93, R25, R100 ;  /* 0x00000064195d7220 */ /* 0x000fc80000410000 */
[----:B------:R-:W-:Y:S02]  /*07b0*/  @P0 FADD.FTZ R93, R77, R93 ;  /* 0x0000005d4d5d0221 */ /* 0x000fe40000010000 */
.L_x_9326:
[----:B------:R-:W-:Y:S05]  /*07c0*/  BSYNC B0 ;  /* 0x0000000000007941 */ /* 0x000fea0003800000 */
.L_x_9325:
[----:B------:R-:W-:Y:S01]  /*07d0*/  BSSY B0, `(.L_x_9327) ;  /* 0x0000006000007945 */ /* 0x000fe20003800000 */
[----:B------:R-:W-:Y:S05]  /*07e0*/  @!P6 BRA `(.L_x_9328) ;  /* 0x000000400000e947 */ /* 0x000fea0003800000 */
[----:B-----5:R-:W-:-:S05]  /*07f0*/  PRMT R94, RZ, 0x5410, R85 ;  /* 0x00005410ff5e7816 */ /* 0x020fca0000000055 */
[----:B------:R-:W-:-:S04]  /*0800*/  FMUL.FTZ R103, R94, c[0x0][0x1ec] ;  /* 0x00007b005e677a20 */ /* 0x000fc80000410000 */
[----:B------:R-:W-:-:S04]  /*0810*/  FMUL.FTZ R94, R26, R103 ;  /* 0x000000671a5e7220 */ /* 0x000fc80000410000 */
[----:B------:R-:W-:Y:S02]  /*0820*/  @P0 FADD.FTZ R94, R78, R94 ;  /* 0x0000005e4e5e0221 */ /* 0x000fe40000010000 */
.L_x_9328:
[----:B------:R-:W-:Y:S05]  /*0830*/  BSYNC B0 ;  /* 0x0000000000007941 */ /* 0x000fea0003800000 */
.L_x_9327:
[----:B------:R-:W-:Y:S01]  /*0840*/  BSSY B0, `(.L_x_9329) ;  /* 0x0000006000007945 */ /* 0x000fe20003800000 */
[----:B------:R-:W-:Y:S05]  /*0850*/  @!P6 BRA `(.L_x_9330) ;  /* 0x000000400000e947 */ /* 0x000fea0003800000 */
[----:B-----5:R-:W-:-:S05]  /*0860*/  PRMT R95, RZ, 0x7610, R85 ;  /* 0x00007610ff5f7816 */ /* 0x020fca0000000055 */
[----:B------:R-:W-:-:S04]  /*0870*/  FMUL.FTZ R100, R95, c[0x0][0x1ec] ;  /* 0x00007b005f647a20 */ /* 0x000fc80000410000 */
[----:B------:R-:W-:-:S04]  /*0880*/  FMUL.FTZ R95, R27, R100 ;  /* 0x000000641b5f7220 */ /* 0x000fc80000410000 */
[----:B------:R-:W-:Y:S02]  /*0890*/  @P0 FADD.FTZ R95, R79, R95 ;  /* 0x0000005f4f5f0221 */ /* 0x000fe40000010000 */
.L_x_9330:
[----:B------:R-:W-:Y:S05]  /*08a0*/  BSYNC B0 ;  /* 0x0000000000007941 */ /* 0x000fea0003800000 */
.L_x_9329:
[----:B------:R-:W-:Y:S01]  /*08b0*/  BSSY B0, `(.L_x_9331) ;  /* 0x0000006000007945 */ /* 0x000fe20003800000 */
[----:B------:R-:W-:Y:S05]  /*08c0*/  @!P6 BRA `(.L_x_9332) ;  /* 0x000000400000e947 */ /* 0x000fea0003800000 */
[----:B-----5:R-:W-:-:S05]  /*08d0*/  PRMT R88, RZ, 0x5410, R86 ;  /* 0x00005410ff587816 */ /* 0x020fca0000000056 */
[----:B------:R-:W-:-:S04]  /*08e0*/  FMUL.FTZ R103, R88, c[0x0][0x1ec] ;  /* 0x00007b0058677a20 */ /* 0x000fc80000410000 */
[----:B------:R-:W-:-:S04]  /*08f0*/  FMUL.FTZ R88, R20, R103 ;  /* 0x0000006714587220 */ /* 0x000fc80000410000 */
[----:B------:R-:W-:Y:S02]  /*0900*/  @P0 FADD.FTZ R88, R80, R88 ;  /* 0x0000005850580221 */ /* 0x000fe40000010000 */
.L_x_9332:
[----:B------:R-:W-:Y:S05]  /*0910*/  BSYNC B0 ;  /* 0x0000000000007941 */ /* 0x000fea0003800000 */
.L_x_9331:
[----:B------:R-:W-:Y:S01]  /*0920*/  BSSY B0, `(.L_x_9333) ;  /* 0x0000006000007945 */ /* 0x000fe20003800000 */
[----:B------:R-:W-:Y:S05]  /*0930*/  @!P6 BRA `(.L_x_9334) ;  /* 0x000000400000e947 */ /* 0x000fea0003800000 */
[----:B-----5:R-:W-:-:S05]  /*0940*/  PRMT R89, RZ, 0x7610, R86 ;  /* 0x00007610ff597816 */ /* 0x020fca0000000056 */
[----:B------:R-:W-:-:S04]  /*0950*/  FMUL.FTZ R100, R89, c[0x0][0x1ec] ;  /* 0x00007b0059647a20 */ /* 0x000fc80000410000 */
[----:B------:R-:W-:-:S04]  /*0960*/  FMUL.FTZ R89, R21, R100 ;  /* 0x0000006415597220 */ /* 0x000fc80000410000 */
[----:B------:R-:W-:Y:S02]  /*0970*/  @P0 FADD.FTZ R89, R81, R89 ;  /* 0x0000005951590221 */ /* 0x000fe40000010000 */
.L_x_9334:
[----:B------:R-:W-:Y:S05]  /*0980*/  BSYNC B0 ;  /* 0x0000000000007941 */ /* 0x000fea0003800000 */
.L_x_9333:
[----:B------:R-:W-:Y:S01]  /*0990*/  BSSY B0, `(.L_x_9335) ;  /* 0x0000006000007945 */ /* 0x000fe20003800000 */
[----:B------:R-:W-:Y:S05]  /*09a0*/  @!P6 BRA `(.L_x_9336) ;  /* 0x000000400000e947 */ /* 0x000fea0003800000 */
[----:B-----5:R-:W-:-:S05]  /*09b0*/  PRMT R90, RZ, 0x5410, R87 ;  /* 0x00005410ff5a7816 */ /* 0x020fca0000000057 */
[----:B------:R-:W-:-:S04]  /*09c0*/  FMUL.FTZ R103, R90, c[0x0][0x1ec] ;  /* 0x00007b005a677a20 */ /* 0x000fc80000410000 */
[----:B------:R-:W-:-:S04]  /*09d0*/  FMUL.FTZ R90, R22, R103 ;  /* 0x00000067165a7220 */ /* 0x000fc80000410000 */
[----:B------:R-:W-:Y:S02]  /*09e0*/  @P0 FADD.FTZ R90, R82, R90 ;  /* 0x0000005a525a0221 */ /* 0x000fe40000010000 */
.L_x_9336:
[----:B------:R-:W-:Y:S05]  /*09f0*/  BSYNC B0 ;  /* 0x0000000000007941 */ /* 0x000fea0003800000 */
.L_x_9335:
[----:B------:R-:W-:Y:S01]  /*0a00*/  BSSY B0, `(.L_x_9337) ;  /* 0x0000006000007945 */ /* 0x000fe20003800000 */
[----:B------:R-:W-:Y:S05]  /*0a10*/  @!P6 BRA `(.L_x_9338) ;  /* 0x000000400000e947 */ /* 0x000fea0003800000 */
[----:B-----5:R-:W-:-:S05]  /*0a20*/  PRMT R91, RZ, 0x7610, R87 ;  /* 0x00007610ff5b7816 */ /* 0x020fca0000000057 */
[----:B------:R-:W-:-:S04]  /*0a30*/  FMUL.FTZ R100, R91, c[0x0][0x1ec] ;  /* 0x00007b005b647a20 */ /* 0x000fc80000410000 */
[----:B------:R-:W-:-:S04]  /*0a40*/  FMUL.FTZ R91, R23, R100 ;  /* 0x00000064175b7220 */ /* 0x000fc80000410000 */
[----:B------:R-:W-:Y:S02]  /*0a50*/  @P0 FADD.FTZ R91, R83, R91 ;  /* 0x0000005b535b0221 */ /* 0x000fe40000010000 */
.L_x_9338:
[----:B------:R-:W-:Y:S05]  /*0a60*/  BSYNC B0 ;  /* 0x0000000000007941 */ /* 0x000fea0003800000 */
.L_x_9337:
[----:B------:R-:W-:Y:S04]  /*0a70*/  STG.E.128 [R96.64], R92 ;  /* 0x0000005c60007986 */ /* 0x000fe8000c101d04 */
[----:B------:R0:W-:Y:S04]  /*0a80*/  STG.E.128 [R96.64+0x10], R88 ;  /* 0x0000105860007986 */ /* 0x0001e8000c101d04 */
[----:B------:R-:W0:Y:S04]  /*0a90*/  @P0 LDG.E.128 R76, [R98.64] ;  /* 0x00000004624c0981 */ /* 0x000e28000c1e1d00 */
[----:B------:R1:W2:Y:S01]  /*0aa0*/  @P0 LDG.E.128 R80, [R98.64+0x10] ;  /* 0x0000100462500981 */ /* 0x0002a2000c1e1d00 */
[----:B------:R-:W-:-:S02]  /*0ab0*/  @!P6 ISETP.NE.U32.AND P1, PT, RZ, c[0x0][0x180], PT ;  /* 0x00006000ff00ea0c */ /* 0x000fc40003f25070 */
[----:B------:R-:W-:Y:S02]  /*0ac0*/  @!P6 ISETP.NE.U32.AND P4, PT, RZ, c[0x0][0x180], PT ;  /* 0x00006000ff00ea0c */ /* 0x000fe40003f85070 */
[----:B------:R-:W-:Y:S02]  /*0ad0*/  @!P6 ISETP.NE.U32.AND P3, PT, RZ, c[0x0][0x180], PT ;  /* 0x00006000ff00ea0c */ /* 0x000fe40003f65070 */
[----:B------:R-:W-:Y:S02]  /*0ae0*/  @!P6 ISETP.NE.U32.AND P2, PT, RZ, c[0x0][0x180], PT ;  /* 0x00006000ff00ea0c */ /* 0x000fe40003f45070 */
[----:B------:R-:W-:Y:S02]  /*0af0*/  @!P6 ISETP.NE.AND.EX P1, PT, RZ, c[0x0][0x184], PT, P1 ;  /* 0x00006100ff00ea0c */ /* 0x000fe40003f25310 */
[----:B------:R-:W-:Y:S02]  /*0b00*/  @!P6 ISETP.NE.AND.EX P4, PT, RZ, c[0x0][0x184], PT, P4 ;  /* 0x00006100ff00ea0c */ /* 0x000fe40003f85340 */
[----:B------:R-:W-:-:S02]  /*0b10*/  @!P6 ISETP.NE.AND.EX P3, PT, RZ, c[0x0][0x184], PT, P3 ;  /* 0x00006100ff00ea0c */ /* 0x000fc40003f65330 */
[----:B------:R-:W-:Y:S02]  /*0b20*/  @P5 MOV R103, 0x10 ;  /* 0x0000001000675802 */ /* 0x000fe40000000f00 */
[----:B------:R-:W-:Y:S02]  /*0b30*/  @P5 IADD3 R102, R108, 0x80, RZ ;  /* 0x000000806c665810 */ /* 0x000fe40007ffe0ff */
[----:B------:R-:W-:-:S03]  /*0b40*/  @!P6 ISETP.NE.AND.EX P2, PT, RZ, c[0x0][0x184], PT, P2 ;  /* 0x00006100ff00ea0c */ /* 0x000fc60003f45320 */
[----:B------:R-:W-:Y:S01]  /*0b50*/  @P5 IMAD.WIDE.U32 R102, R102, R103, c[0x0][0x170] ;  /* 0x00005c0066665625 */ /* 0x000fe200078e0067 */
[----:B------:R-:W-:Y:S01]  /*0b60*/  BSSY B0, `(.L_x_9339) ;  /* 0x0000018000007945 */ /* 0x000fe20003800000 */
[----:B------:R-:W-:Y:S02]  /*0b70*/  IADD3 R117, R101, 0x100, RZ ;  /* 0x0000010065757810 */ /* 0x000fe40007ffe0ff */
[----:B------:R-:W-:Y:S01]  /*0b80*/  IMAD.WIDE.U32 R104, R105, R116, c[0x0][0x188] ;  /* 0x0000620069687625 */ /* 0x000fe200078e0074 */
[----:B-----5:R3:W5:Y:S01]  /*0b90*/  @P5 LDG.E.128 R84, [R102.64] ;  /* 0x0000000466545981 */ /* 0x020762000c1e1d00 */
[----:B0-----:R-:W-:Y:S02]  /*0ba0*/  @!P6 FSEL R97, R77, RZ, P1 ;  /* 0x000000ff4d61e208 */ /* 0x001fe40000800000 */
[----:B-1----:R-:W-:Y:S02]  /*0bb0*/  @!P6 FSEL R99, R79, RZ, P4 ;  /* 0x000000ff4f63e208 */ /* 0x002fe40002000000 */
[----:B--2---:R-:W-:-:S02]  /*0bc0*/  @!P6 FSEL R100, R80, RZ, P3 ;  /* 0x000000ff5064e208 */ /* 0x004fc40001800000 */
[----:B------:R-:W-:Y:S02]  /*0bd0*/  @!P6 ISETP.NE.U32.AND P1, PT, RZ, c[0x0][0x180], PT ;  /* 0x00006000ff00ea0c */ /* 0x000fe40003f25070 */
[----:B------:R-:W-:Y:S02]  /*0be0*/  @!P6 ISETP.NE.U32.AND P4, PT, RZ, c[0x0][0x180], PT ;  /* 0x00006000ff00ea0c */ /* 0x000fe40003f85070 */
[----:B------:R-:W-:Y:S02]  /*0bf0*/  @!P6 ISETP.NE.U32.AND P3, PT, RZ, c[0x0][0x180], PT ;  /* 0x00006000ff00ea0c */ /* 0x000fe40003f65070 */
[----:B------:R-:W-:Y:S02]  /*0c00*/  @!P6 FSEL R98, R78, RZ, P2 ;  /* 0x000000ff4e62e208 */ /* 0x000fe40001000000 */
[----:B------:R-:W-:Y:S02]  /*0c10*/  @!P6 ISETP.NE.U32.AND P2, PT, RZ, c[0x0][0x180], PT ;  /* 0x00006000ff00ea0c */ /* 0x000fe40003f45070 */
[----:B------:R-:W-:-:S02]  /*0c20*/  @!P6 ISETP.NE.AND.EX P1, PT, RZ, c[0x0][0x184], PT, P1 ;  /* 0x00006100ff00ea0c */ /* 0x000fc40003f25310 */
[----:B------:R-:W-:Y:S02]  /*0c30*/  @!P6 ISETP.NE.AND.EX P4, PT, RZ, c[0x0][0x184], PT, P4 ;  /* 0x00006100ff00ea0c */ /* 0x000fe40003f85340 */
[----:B------:R-:W-:Y:S02]  /*0c40*/  @!P6 ISETP.NE.AND.EX P3, PT, RZ, c[0x0][0x184], PT, P3 ;  /* 0x00006100ff00ea0c */ /* 0x000fe40003f65330 */
[----:B------:R-:W-:Y:S02]  /*0c50*/  @!P6 ISETP.NE.AND.EX P2, PT, RZ, c[0x0][0x184], PT, P2 ;  /* 0x00006100ff00ea0c */ /* 0x000fe40003f45320 */
[----:B------:R-:W-:Y:S02]  /*0c60*/  @!P6 FSEL R101, R81, RZ, P1 ;  /* 0x000000ff5165e208 */ /* 0x000fe40000800000 */
[----:B---3--:R-:W-:Y:S02]  /*0c70*/  @!P6 FSEL R102, R82, RZ, P4 ;  /* 0x000000ff5266e208 */ /* 0x008fe40002000000 */
[----:B------:R-:W-:Y:S01]  /*0c80*/  @!P6 FSEL R96, R76, RZ, P3 ;  /* 0x000000ff4c60e208 */ /* 0x000fe20001800000 */
[----:B------:R-:W-:Y:S05]  /*0c90*/  @!P6 BRA `(.L_x_9340) ;  /* 0x000000400000e947 */ /* 0x000fea0003800000 */
[----:B-----5:R-:W-:-:S05]  /*0ca0*/  PRMT R96, RZ, 0x5410, R84 ;  /* 0x00005410ff607816 */ /* 0x020fca0000000054 */
[----:B------:R-:W-:-:S04]  /*0cb0*/  FMUL.FTZ R103, R96, c[0x0][0x1ec] ;  /* 0x00007b0060677a20 */ /* 0x000fc80000410000 */
[----:B------:R-:W-:-:S04]  /*0cc0*/  FMUL.FTZ R96, R16, R103 ;  /* 0x0000006710607220 */ /* 0x000fc80000410000 */
[----:B------:R-:W-:Y:S02]  /*0cd0*/  @P0 FADD.FTZ R96, R76, R96 ;  /* 0x000000604c600221 */ /* 0x000fe40000010000 */
.L_x_9340:
[----:B------:R-:W-:Y:S05]  /*0ce0*/  BSYNC B0 ;  /* 0x0000000000007941 */ /* 0x000fea0003800000 */
.L_x_9339:
[----:B------:R-:W-:Y:S01]  /*0cf0*/  BSSY B0, `(.L_x_9341) ;  /* 0x0000006000007945 */ /* 0x000fe20003800000 */
[----:B------:R-:W-:Y:S05]  /*0d00*/  @!P6 BRA `(.L_x_9342) ;  /* 0x000000400000e947 */ /* 0x000fea0003800000 */
[----:B-----5:R-:W-:-:S05]  /*0d10*/  PRMT R97, RZ, 0x7610, R84 ;  /* 0x00007610ff617816 */ /* 0x020fca0000000054 */
[----:B------:R-:W-:-:S04]  /*0d20*/  FMUL.FTZ R106, R97, c[0x0][0x1ec] ;  /* 0x00007b00616a7a20 */ /* 0x000fc80000410000 */
[----:B------:R-:W-:-:S04]  /*0d30*/  FMUL.FTZ R97, R17, R106 ;  /* 0x0000006a11617220 */ /* 0x000fc80000410000 */
[----:B------:R-:W-:Y:S02]  /*0d40*/  @P0 FADD.FTZ R97, R77, R97 ;  /* 0x000000614d610221 */ /* 0x000fe40000010000 */
.L_x_9342:
[----:B------:R-:W-:Y:S05]  /*0d50*/  BSYNC B0 ;  /* 0x0000000000007941 */ /* 0x000fea0003800000 */
.L_x_9341:
[----:B------:R-:W-:Y:S01]  /*0d60*/  BSSY B0, `(.L_x_9343) ;  /* 0x0000006000007945 */ /* 0x000fe20003800000 */
[----:B------:R-:W-:Y:S05]  /*0d70*/  @!P6 BRA `(.L_x_9344) ;  /* 0x000000400000e947 */ /* 0x000fea0003800000 */
[----:B-----5:R-:W-:-:S05]  /*0d80*/  PRMT R98, RZ, 0x5410, R85 ;  /* 0x00005410ff627816 */ /* 0x020fca0000000055 */
[----:B------:R-:W-:-:S04]  /*0d90*/  FMUL.FTZ R103, R98, c[0x0][0x1ec] ;  /* 0x00007b0062677a20 */ /* 0x000fc80000410000 */
[----:B------:R-:W-:-:S04]  /*0da0*/  FMUL.FTZ R98, R18, R103 ;  /* 0x0000006712627220 */ /* 0x000fc80000410000 */
[----:B------:R-:W-:Y:S02]  /*0db0*/  @P0 FADD.FTZ R98, R78, R98 ;  /* 0x000000624e620221 */ /* 0x000fe40000010000 */
.L_x_9344:
[----:B------:R-:W-:Y:S05]  /*0dc0*/  BSYNC B0 ;  /* 0x0000000000007941 */ /* 0x000fea0003800000 */
.L_x_9343:
[----:B------:R-:W-:Y:S01]  /*0dd0*/  BSSY B0, `(.L_x_9345) ;  /* 0x0000006000007945 */ /* 0x000fe20003800000 */
[----:B------:R-:W-:Y:S05]  /*0de0*/  @!P6 BRA `(.L_x_9346) ;  /* 0x000000400000e947 */ /* 0x000fea0003800000 */
[----:B-----5:R-:W-:-:S05]  /*0df0*/  PRMT R99, RZ, 0x7610, R85 ;  /* 0x00007610ff637816 */ /* 0x020fca0000000055 */
[----:B------:R-:W-:-:S04]  /*0e00*/  FMUL.FTZ R106, R99, c[0x0][0x1ec] ;  /* 0x00007b00636a7a20 */ /* 0x000fc80000410000 */
[----:B------:R-:W-:-:S04]  /*0e10*/  FMUL.FTZ R99, R19, R106 ;  /* 0x0000006a13637220 */ /* 0x000fc80000410000 */
[----:B------:R-:W-:Y:S02]  /*0e20*/  @P0 FADD.FTZ R99, R79, R99 ;  /* 0x000000634f630221 */ /* 0x000fe40000010000 */
.L_x_9346:
[----:B------:R-:W-:Y:S05]  /*0e30*/  BSYNC B0 ;  /* 0x0000000000007941 */ /* 0x000fea0003800000 */
.L_x_9345:
[----:B------:R-:W-:Y:S01]  /*0e40*/  BSSY B0, `(.L_x_9347) ;  /* 0x0000006000007945 */ /* 0x000fe20003800000 */
[----:B------:R-:W-:Y:S05]  /*0e50*/  @!P6 BRA `(.L_x_9348) ;  /* 0x000000400000e947 */ /* 0x000fea0003800000 */
[----:B-----5:R-:W-:-:S05]  /*0e60*/  PRMT R100, RZ, 0x5410, R86 ;  /* 0x00005410ff647816 */ /* 0x020fca0000000056 */
[----:B------:R-:W-:-:S04]  /*0e70*/  FMUL.FTZ R103, R100, c[0x0][0x1ec] ;  /* 0x00007b0064677a20 */ /* 0x000fc80000410000 */
[----:B------:R-:W-:-:S04]  /*0e80*/  FMUL.FTZ R100, R12, R103 ;  /* 0x000000670c647220 */ /* 0x000fc80000410000 */
[----:B------:R-:W-:Y:S02]  /*0e90*/  @P0 FADD.FTZ R100, R80, R100 ;  /* 0x0000006450640221 */ /* 0x000fe40000010000 */
.L_x_9348:
[----:B------:R-:W-:Y:S05]  /*0ea0*/  BSYNC B0 ;  /* 0x0000000000007941 */ /* 0x000fea0003800000 */
.L_x_9347:
[----:B------:R-:W-:Y:S01]  /*0eb0*/  BSSY B0, `(.L_x_9349) ;  /* 0x0000006000007945 */ /* 0x000fe20003800000 */
[----:B------:R-:W-:Y:S05]  /*0ec0*/  @!P6 BRA `(.L_x_9350) ;  /* 0x000000400000e947 */ /* 0x000fea0003800000 */
[----:B-----5:R-:W-:-:S05]  /*0ed0*/  PRMT R101, RZ, 0x7610, R86 ;  /* 0x00007610ff657816 */ /* 0x020fca0000000056 */
[----:B------:R-:W-:-:S04]  /*0ee0*/  FMUL.FTZ R106, R101, c[0x0][0x1ec] ;  /* 0x00007b00656a7a20 */ /* 0x000fc80000410000 */
[----:B------:R-:W-:-:S04]  /*0ef0*/  FMUL.FTZ R101, R13, R106 ;  /* 0x0000006a0d657220 */ /* 0x000fc80000410000 */
[----:B------:R-:W-:Y:S02]  /*0f00*/  @P0 FADD.FTZ R101, R81, R101 ;  /* 0x0000006551650221 */ /* 0x000fe40000010000 */
.L_x_9350:
[----:B------:R-:W-:Y:S05]  /*0f10*/  BSYNC B0 ;  /* 0x0000000000007941 */ /* 0x000fea0003800000 */
.L_x_9349:
[----:B------:R-:W-:Y:S01]  /*0f20*/  BSSY B0, `(.L_x_9351) ;  /* 0x0000006000007945 */ /* 0x000fe20003800000 */
[----:B------:R-:W-:Y:S05]  /*0f30*/  @!P6 BRA `(.L_x_9352) ;  /* 0x000000400000e947 */ /* 0x000fea0003800000 */
[----:B-----5:R-:W-:-:S05]  /*0f40*/  PRMT R102, RZ, 0x5410, R87 ;  /* 0x00005410ff667816 */ /* 0x020fca0000000057 */
[----:B------:R-:W-:-:S04]  /*0f50*/  FMUL.FTZ R103, R102, c[0x0][0x1ec] ;  /* 0x00007b0066677a20 */ /* 0x000fc80000410000 */
[----:B------:R-:W-:-:S04]  /*0f60*/  FMUL.FTZ R102, R14, R103 ;  /* 0x000000670e667220 */ /* 0x000fc80000410000 */
[----:B------:R-:W-:Y:S02]  /*0f70*/  @P0 FADD.FTZ R102, R82, R102 ;  /* 0x0000006652660221 */ /* 0x000fe40000010000 */
.L_x_9352:
[----:B------:R-:W-:Y:S05]  /*0f80*/  BSYNC B0 ;  /* 0x0000000000007941 */ /* 0x000fea0003800000 */
.L_x_9351:
[----:B------:R-:W-:Y:S01]  /*0f90*/  BSSY B0, `(.L_x_9353) ;  /* 0x0000007000007945 */ /* 0x000fe20003800000 */
[----:B------:R-:W-:Y:S01]  /*0fa0*/  @!P6 FSEL R103, R83, RZ, P2 ;  /* 0x000000ff5367e208 */ /* 0x000fe20001000000 */
[----:B------:R-:W-:Y:S05]  /*0fb0*/  @!P6 BRA `(.L_x_9354) ;  /* 0x000000400000e947 */ /* 0x000fea0003800000 */
[----:B-----5:R-:W-:-:S05]  /*0fc0*/  PRMT R103, RZ, 0x7610, R87 ;  /* 0x00007610ff677816 */ /* 0x020fca0000000057 */
[----:B------:R-:W-:-:S04]  /*0fd0*/  FMUL.FTZ R106, R103, c[0x0][0x1ec] ;  /* 0x00007b00676a7a20 */ /* 0x000fc80000410000 */
[----:B------:R-:W-:-:S04]  /*0fe0*/  FMUL.FTZ R103, R15, R106 ;  /* 0x0000006a0f677220 */ /* 0x000fc80000410000 */
[----:B------:R-:W-:Y:S02]  /*0ff0*/  @P0 FADD.FTZ R103, R83, R103 ;  /* 0x0000006753670221 */ /* 0x000fe40000010000 */
.L_x_9354:
[----:B------:R-:W-:Y:S05]  /*1000*/  BSYNC B0 ;  /* 0x0000000000007941 */ /* 0x000fea0003800000 */
.L_x_9353:
[----:B------:R-:W-:Y:S01]  /*1010*/  @P0 IMAD.WIDE.U32 R106, R117, R116, c[0x0][0x180] ;  /* 0x00006000756a0625 */ /* 0x000fe200078e0074 */
[----:B------:R-:W-:Y:S04]  /*1020*/  STG.E.128 [R104.64], R96 ;  /* 0x0000006068007986 */ /* 0x000fe8000c101d04 */
[----:B------:R0:W-:Y:S04]  /*1030*/  STG.E.128 [R104.64+0x10], R100 ;  /* 0x0000106468007986 */ /* 0x0001e8000c101d04 */
[----:B------:R-:W0:Y:S01]  /*1040*/  @P0 LDG.E.128 R76, [R106.64] ;  /* 0x000000046a4c0981 */ /* 0x000e22000c1e1d00 */
[----:B------:R-:W-:-:S02]  /*1050*/  @P5 MOV R109, 0x10 ;  /* 0x00000010006d5802 */ /* 0x000fc40000000f00 */
[----:B------:R-:W-:Y:S01]  /*1060*/  @P5 IADD3 R108, R108, 0x100, RZ ;  /* 0x000001006c6c5810 */ /* 0x000fe20007ffe0ff */
[----:B------:R1:W5:Y:S04]  /*1070*/  @P0 LDG.E.128 R80, [R106.64+0x10] ;  /* 0x000010046a500981 */ /* 0x000368000c1e1d00 */
[----:B------:R-:W-:Y:S01]  /*1080*/  @P5 IMAD.WIDE.U32 R108, R108, R109, c[0x0][0x170] ;  /* 0x00005c006c6c5625 */ /* 0x000fe200078e006d */
[----:B------:R-:W-:Y:S02]  /*1090*/  @!P6 ISETP.NE.U32.AND P2, PT, RZ, c[0x0][0x180], PT ;  /* 0x00006000ff00ea0c */ /* 0x000fe40003f45070 */
[----:B------:R-:W-:Y:S02]  /*10a0*/  @!P6 ISETP.NE.U32.AND P3, PT, RZ, c[0x0][0x180], PT ;  /* 0x00006000ff00ea0c */ /* 0x000fe40003f65070 */
[----:B-----5:R2:W5:Y:S01]  /*10b0*/  @P5 LDG.E.128 R84, [R108.64] ;  /* 0x000000046c545981 */ /* 0x020562000c1e1d00 */
[----:B------:R-:W-:Y:S01]  /*10c0*/  @!P6 ISETP.NE.U32.AND P5, PT, RZ, c[0x0][0x180], PT ;  /* 0x00006000ff00ea0c */ /* 0x000fe20003fa5070 */
[----:B------:R-:W-:Y:S01]  /*10d0*/  BSSY B0, `(.L_x_9355) ;  /* 0x0000017000007945 */ /* 0x000fe20003800000 */
[----:B------:R-:W-:Y:S01]  /*10e0*/  @!P6 ISETP.NE.AND.EX P2, PT, RZ, c[0x0][0x184], PT, P2 ;  /* 0x00006100ff00ea0c */ /* 0x000fe20003f45320 */
[----:B------:R-:W-:Y:S01]  /*10f0*/  IMAD.WIDE.U32 R116, R117, R116, c[0x0][0x188] ;  /* 0x0000620075747625 */ /* 0x000fe200078e0074 */
[----:B------:R-:W-:-:S02]  /*1100*/  @!P6 ISETP.NE.AND.EX P3, PT, RZ, c[0x0][0x184], PT, P3 ;  /* 0x00006100ff00ea0c */ /* 0x000fc40003f65330 */
[----:B------:R-:W-:Y:S02]  /*1110*/  @!P6 ISETP.NE.AND.EX P5, PT, RZ, c[0x0][0x184], PT, P5 ;  /* 0x00006100ff00ea0c */ /* 0x000fe40003fa5350 */
[----:B------:R-:W-:Y:S02]  /*1120*/  @!P6 ISETP.NE.U32.AND P4, PT, RZ, c[0x0][0x180], PT ;  /* 0x00006000ff00ea0c */ /* 0x000fe40003f85070 */
[----:B------:R-:W-:Y:S02]  /*1130*/  @!P6 ISETP.NE.U32.AND P1, PT, RZ, c[0x0][0x180], PT ;  /* 0x00006000ff00ea0c */ /* 0x000fe40003f25070 */
[----:B------:R-:W-:Y:S02]  /*1140*/  @!P6 ISETP.NE.AND.EX P4, PT, RZ, c[0x0][0x184], PT, P4 ;  /* 0x00006100ff00ea0c */ /* 0x000fe40003f85340 */
[----:B------:R-:W-:Y:S02]  /*1150*/  @!P6 ISETP.NE.AND.EX P1, PT, RZ, c[0x0][0x184], PT, P1 ;  /* 0x00006100ff00ea0c */ /* 0x000fe40003f25310 */
[----:B0-----:R-:W-:-:S02]  /*1160*/  @!P6 FSEL R104, R76, RZ, P2 ;  /* 0x000000ff4c68e208 */ /* 0x001fc40001000000 */
[----:B------:R-:W-:Y:S02]  /*1170*/  @!P6 FSEL R105, R77, RZ, P3 ;  /* 0x000000ff4d69e208 */ /* 0x000fe40001800000 */
[----:B-1----:R-:W-:Y:S02]  /*1180*/  @!P6 FSEL R106, R78, RZ, P5 ;  /* 0x000000ff4e6ae208 */ /* 0x002fe40002800000 */
[----:B------:R-:W-:Y:S02]  /*1190*/  @!P6 ISETP.NE.U32.AND P2, PT, RZ, c[0x0][0x180], PT ;  /* 0x00006000ff00ea0c */ /* 0x000fe40003f45070 */
[----:B------:R-:W-:Y:S02]  /*11a0*/  @!P6 ISETP.NE.U32.AND P3, PT, RZ, c[0x0][0x180], PT ;  /* 0x00006000ff00ea0c */ /* 0x000fe40003f65070 */
[----:B------:R-:W-:Y:S02]  /*11b0*/  @!P6 ISETP.NE.U32.AND P5, PT, RZ, c[0x0][0x180], PT ;  /* 0x00006000ff00ea0c */ /* 0x000fe40003fa5070 */
[----:B------:R-:W-:-:S02]  /*11c0*/  @!P6 ISETP.NE.AND.EX P2, PT, RZ, c[0x0][0x184], PT, P2 ;  /* 0x00006100ff00ea0c */ /* 0x000fc40003f45320 */
[----:B------:R-:W-:Y:S02]  /*11d0*/  @!P6 ISETP.NE.AND.EX P3, PT, RZ, c[0x0][0x184], PT, P3 ;  /* 0x00006100ff00ea0c */ /* 0x000fe40003f65330 */
[----:B------:R-:W-:Y:S01]  /*11e0*/  @!P6 ISETP.NE.AND.EX P5, PT, RZ, c[0x0][0x184], PT, P5 ;  /* 0x00006100ff00ea0c */ /* 0x000fe20003fa5350 */
[----:B------:R-:W-:Y:S07]  /*11f0*/  @!P6 BRA `(.L_x_9356) ;  /* 0x000000400000e947 */ /* 0x000fee0003800000 */
[----:B--2--5:R-:W-:-:S05]  /*1200*/  PRMT R104, RZ, 0x5410, R84 ;  /* 0x00005410ff687816 */ /* 0x024fca0000000054 */
[----:B------:R-:W-:-:S04]  /*1210*/  FMUL.FTZ R107, R104, c[0x0][0x1ec] ;  /* 0x00007b00686b7a20 */ /* 0x000fc80000410000 */
[----:B------:R-:W-:-:S04]  /*1220*/  FMUL.FTZ R104, R8, R107 ;  /* 0x0000006b08687220 */ /* 0x000fc80000410000 */
[----:B------:R-:W-:Y:S02]  /*1230*/  @P0 FADD.FTZ R104, R76, R104 ;  /* 0x000000684c680221 */ /* 0x000fe40000010000 */
.L_x_9356:
[----:B--2---:R-:W-:Y:S05]  /*1240*/  BSYNC B0 ;  /* 0x0000000000007941 */ /* 0x004fea0003800000 */
.L_x_9355:
[----:B------:R-:W-:Y:S01]  /*1250*/  BSSY B0, `(.L_x_9357) ;  /* 0x0000006000007945 */ /* 0x000fe20003800000 */
[----:B------:R-:W-:Y:S05]  /*1260*/  @!P6 BRA `(.L_x_9358) ;  /* 0x000000400000e947 */ /* 0x000fea0003800000 */
[----:B-----5:R-:W-:-:S05]  /*1270*/  PRMT R105, RZ, 0x7610, R84 ;  /* 0x00007610ff697816 */ /* 0x020fca0000000054 */
[----:B------:R-:W-:-:S04]  /*1280*/  FMUL.FTZ R108, R105, c[0x0][0x1ec] ;  /* 0x00007b00696c7a20 */ /* 0x000fc80000410000 */
[----:B------:R-:W-:-:S04]  /*1290*/  FMUL.FTZ R105, R9, R108 ;  /* 0x0000006c09697220 */ /* 0x000fc80000410000 */
[----:B------:R-:W-:Y:S02]  /*12a0*/  @P0 FADD.FTZ R105, R77, R105 ;  /* 0x000000694d690221 */ /* 0x000fe40000010000 */
.L_x_9358:
[----:B------:R-:W-:Y:S05]  /*12b0*/  BSYNC B0 ;  /* 0x0000000000007941 */ /* 0x000fea0003800000 */
.L_x_9357:
[----:B------:R-:W-:Y:S01]  /*12c0*/  BSSY B0, `(.L_x_9359) ;  /* 0x0000006000007945 */ /* 0x000fe20003800000 */
[----:B------:R-:W-:Y:S05]  /*12d0*/  @!P6 BRA `(.L_x_9360) ;  /* 0x000000400000e947 */ /* 0x000fea0003800000 */
[----:B-----5:R-:W-:-:S05]  /*12e0*/  PRMT R106, RZ, 0x5410, R85 ;  /* 0x00005410ff6a7816 */ /* 0x020fca0000000055 */
[----:B------:R-:W-:-:S04]  /*12f0*/  FMUL.FTZ R107, R106, c[0x0][0x1ec] ;  /* 0x00007b006a6b7a20 */ /* 0x000fc80000410000 */
[----:B------:R-:W-:-:S04]  /*1300*/  FMUL.FTZ R106, R10, R107 ;  /* 0x0000006b0a6a7220 */ /* 0x000fc80000410000 */
[----:B------:R-:W-:Y:S02]  /*1310*/  @P0 FADD.FTZ R106, R78, R106 ;  /* 0x0000006a4e6a0221 */ /* 0x000fe40000010000 */
.L_x_9360:
[----:B------:R-:W-:Y:S05]  /*1320*/  BSYNC B0 ;  /* 0x0000000000007941 */ /* 0x000fea0003800000 */
.L_x_9359:
[----:B------:R-:W-:Y:S01]  /*1330*/  BSSY B0, `(.L_x_9361) ;  /* 0x0000007000007945 */ /* 0x000fe20003800000 */
[----:B------:R-:W-:Y:S01]  /*1340*/  @!P6 FSEL R107, R79, RZ, P4 ;  /* 0x000000ff4f6be208 */ /* 0x000fe20002000000 */
[----:B------:R-:W-:Y:S05]  /*1350*/  @!P6 BRA `(.L_x_9362) ;  /* 0x000000400000e947 */ /* 0x000fea0003800000 */
[----:B-----5:R-:W-:-:S05]  /*1360*/  PRMT R107, RZ, 0x7610, R85 ;  /* 0x00007610ff6b7816 */ /* 0x020fca0000000055 */
[----:B------:R-:W-:-:S04]  /*1370*/  FMUL.FTZ R108, R107, c[0x0][0x1ec] ;  /* 0x00007b006b6c7a20 */ /* 0x000fc80000410000 */
[----:B------:R-:W-:-:S04]  /*1380*/  FMUL.FTZ R107, R11, R108 ;  /* 0x0000006c0b6b7220 */ /* 0x000fc80000410000 */
[----:B------:R-:W-:Y:S02]  /*1390*/  @P0 FADD.FTZ R107, R79, R107 ;  /* 0x0000006b4f6b0221 */ /* 0x000fe40000010000 */
.L_x_9362:
[----:B------:R-:W-:Y:S05]  /*13a0*/  BSYNC B0 ;  /* 0x0000000000007941 */ /* 0x000fea0003800000 */
.L_x_9361:
[----:B------:R-:W-:Y:S01]  /*13b0*/  BSSY B0, `(.L_x_9363) ;  /* 0x0000007000007945 */ /* 0x000fe20003800000 */
[----:B------:R-:W-:Y:S01]  /*13c0*/  @!P6 FSEL R108, R80, RZ, P1 ;  /* 0x000000ff506ce208 */ /* 0x000fe20000800000 */
[----:B------:R-:W-:Y:S05]  /*13d0*/  @!P6 BRA `(.L_x_9364) ;  /* 0x000000400000e947 */ /* 0x000fea0003800000 */
[----:B-----5:R-:W-:-:S05]  /*13e0*/  PRMT R108, RZ, 0x5410, R86 ;  /* 0x00005410ff6c7816 */ /* 0x020fca0000000056 */
[----:B------:R-:W-:-:S04]  /*13f0*/  FMUL.FTZ R109, R108, c[0x0][0x1ec] ;  /* 0x00007b006c6d7a20 */ /* 0x000fc80000410000 */
[----:B------:R-:W-:-:S04]  /*1400*/  FMUL.FTZ R108, R4, R109 ;  /* 0x0000006d046c7220 */ /* 0x000fc80000410000 */
[----:B------:R-:W-:Y:S02]  /*1410*/  @P0 FADD.FTZ R108, R80, R108 ;  /* 0x0000006c506c0221 */ /* 0x000fe40000010000 */
.L_x_9364:
[----:B------:R-:W-:Y:S05]  /*1420*/  BSYNC B0 ;  /* 0x0000000000007941 */ /* 0x000fea0003800000 */
.L_x_9363:
[----:B------:R-:W-:Y:S01]  /*1430*/  BSSY B0, `(.L_x_9365) ;  /* 0x0000007000007945 */ /* 0x000fe20003800000 */
[----:B------:R-:W-:Y:S01]  /*1440*/  @!P6 FSEL R109, R81, RZ, P2 ;  /* 0x000000ff516de208 */ /* 0x000fe20001000000 */
[----:B------:R-:W-:Y:S05]  /*1450*/  @!P6 BRA `(.L_x_9366) ;  /* 0x000000400000e947 */ /* 0x000fea0003800000 */
[----:B-----5:R-:W-:-:S05]  /*1460*/  PRMT R109, RZ, 0x7610, R86 ;  /* 0x00007610ff6d7816 */ /* 0x020fca0000000056 */
[----:B------:R-:W-:-:S04]  /*1470*/  FMUL.FTZ R110, R109, c[0x0][0x1ec] ;  /* 0x00007b006d6e7a20 */ /* 0x000fc80000410000 */
[----:B------:R-:W-:-:S04]  /*1480*/  FMUL.FTZ R109, R5, R110 ;  /* 0x0000006e056d7220 */ /* 0x000fc80000410000 */
[----:B------:R-:W-:Y:S02]  /*1490*/  @P0 FADD.FTZ R109, R81, R109 ;  /* 0x0000006d516d0221 */ /* 0x000fe40000010000 */
.L_x_9366:
[----:B------:R-:W-:Y:S05]  /*14a0*/  BSYNC B0 ;  /* 0x0000000000007941 */ /* 0x000fea0003800000 */
.L_x_9365:
[----:B------:R-:W-:Y:S01]  /*14b0*/  BSSY B0, `(.L_x_9367) ;  /* 0x0000007000007945 */ /* 0x000fe20003800000 */
[----:B------:R-:W-:Y:S01]  /*14c0*/  @!P6 FSEL R110, R82, RZ, P3 ;  /* 0x000000ff526ee208 */ /* 0x000fe20001800000 */
[----:B------:R-:W-:Y:S05]  /*14d0*/  @!P6 BRA `(.L_x_9368) ;  /* 0x000000400000e947 */ /* 0x000fea0003800000 */
[----:B-----5:R-:W-:-:S05]  /*14e0*/  PRMT R110, RZ, 0x5410, R87 ;  /* 0x00005410ff6e7816 */ /* 0x020fca0000000057 */
[----:B------:R-:W-:-:S04]  /*14f0*/  FMUL.FTZ R111, R110, c[0x0][0x1ec] ;  /* 0x00007b006e6f7a20 */ /* 0x000fc80000410000 */
[----:B------:R-:W-:-:S04]  /*1500*/  FMUL.FTZ R110, R6, R111 ;  /* 0x0000006f066e7220 */ /* 0x000fc80000410000 */
[----:B------:R-:W-:Y:S02]  /*1510*/  @P0 FADD.FTZ R110, R82, R110 ;  /* 0x0000006e526e0221 */ /* 0x000fe40000010000 */
.L_x_9368:
[----:B------:R-:W-:Y:S05]  /*1520*/  BSYNC B0 ;  /* 0x0000000000007941 */ /* 0x000fea0003800000 */
.L_x_9367:
[----:B------:R-:W-:Y:S01]  /*1530*/  BSSY B0, `(.L_x_9369) ;  /* 0x0000007000007945 */ /* 0x000fe20003800000 */
[----:B------:R-:W-:Y:S01]  /*1540*/  @!P6 FSEL R111, R83, RZ, P5 ;  /* 0x000000ff536fe208 */ /* 0x000fe20002800000 */
[----:B------:R-:W-:Y:S05]  /*1550*/  @!P6 BRA `(.L_x_9370) ;  /* 0x000000400000e947 */ /* 0x000fea0003800000 */
[----:B-----5:R-:W-:-:S05]  /*1560*/  PRMT R111, RZ, 0x7610, R87 ;  /* 0x00007610ff6f7816 */ /* 0x020fca0000000057 */
[----:B------:R-:W-:-:S04]  /*1570*/  FMUL.FTZ R118, R111, c[0x0][0x1ec] ;  /* 0x00007b006f767a20 */ /* 0x000fc80000410000 */
[----:B------:R-:W-:-:S04]  /*1580*/  FMUL.FTZ R111, R7, R118 ;  /* 0x00000076076f7220 */ /* 0x000fc80000410000 */
[----:B------:R-:W-:Y:S02]  /*1590*/  @P0 FADD.FTZ R111, R83, R111 ;  /* 0x0000006f536f0221 */ /* 0x000fe40000010000 */
.L_x_9370:
[----:B------:R-:W-:Y:S05]  /*15a0*/  BSYNC B0 ;  /* 0x0000000000007941 */ /* 0x000fea0003800000 */
.L_x_9369:
[----:B------:R-:W-:Y:S01]  /*15b0*/  FADD.FTZ R118, RZ, R92 ;  /* 0x0000005cff767221 */ /* 0x000fe20000010000 */
[----:B------:R-:W-:Y:S01]  /*15c0*/  STG.E.128 [R116.64], R104 ;  /* 0x0000006874007986 */ /* 0x000fe2000c101d04 */
[----:B------:R-:W-:Y:S02]  /*15d0*/  LOP3.LUT P0, RZ, R113, 0xff, RZ, 0xc0, !PT ;  /* 0x000000ff71ff7812 */ /* 0x000fe4000780c0ff */
[----:B------:R-:W-:Y:S01]  /*15e0*/  FADD.FTZ R115, R118, R93 ;  /* 0x0000005d76737221 */ /* 0x000fe20000010000 */
[----:B------:R0:W-:Y:S01]  /*15f0*/  STG.E.128 [R116.64+0x10], R108 ;  /* 0x0000106c74007986 */ /* 0x0001e2000c101d04 */
[----:B------:R-:W-:Y:S02]  /*1600*/  SEL R121, R124, R2, !P0 ;  /* 0x000000027c797207 */ /* 0x000fe40004000000 */
        /* <DEDUP_REMOVED lines=21> */
[----:B------:R-:W-:-:S03]  /*1760*/  SHF.R.S32.HI R115, RZ, 0x1f, R3 ;  /* 0x0000001fff737819 */ /* 0x000fc60000011403 */
[----:B------:R-:W-:Y:S01]  /*1770*/  FADD.FTZ R116, R116, R111 ;  /* 0x0000006f74747221 */ /* 0x000fe20000010000 */
[----:B------:R-:W-:Y:S05]  /*1780*/  BRA.DIV ~URZ, `(.L_x_9371) ;  /* 0x00000f027f007947 */ /* 0x000fea000b800000 */
[----:B------:R0:W1:Y:S02]  /*1790*/  SHFL.BFLY PT, R117, R116, 0x1, 0x1f ;  /* 0x0c201f0074757f89 */ /* 0x00006400000e0000 */
.L_x_9377:
        /* <DEDUP_REMOVED lines=68> */
.L_x_9378:
        /* <DEDUP_REMOVED lines=9> */
[----:B------:R-:W-:-:S03]  /*1c70*/  HFMA2.MMA R118, -RZ, RZ, 0, 0 ;  /* 0x00000000ff767435 */ /* 0x000fc600000001ff */
[----:B------:R-:W-:Y:S03]  /*1c80*/  BSSY B0, `(.L_x_9373) ;  /* 0x0000099000007945 */ /* 0x000fe60003800000 */
[----:B------:R-:W-:-:S04]  /*1c90*/  @!P0 MOV R118, 0x300 ;  /* 0x0000030000768802 */ /* 0x000fc80000000f00 */
[----:B------:R-:W1:Y:S01]  /*1ca0*/  I2F R119, R118 ;  /* 0x0000007600777306 */ /* 0x000e620000201400 */
[----:B------:R-:W2:Y:S01]  /*1cb0*/  @!P0 LDS.64 R116, [R121.X8] ;  /* 0x0000000079748984 */ /* 0x000ea20000008a00 */
[----:B------:R-:W-:-:S03]  /*1cc0*/  LOP3.LUT P0, RZ, R112, 0x1f, R0, 0xf8, !PT ;  /* 0x0000001f70ff7812 */ /* 0x000fc6000780f800 */
[----:B--2---:R-:W2:Y:S02]  /*1cd0*/  SHFL.DOWN PT, R121, R116, 0x2, 0x1f ;  /* 0x08401f0074797f89 */ /* 0x004ea400000e0000 */
[----:B0-2---:R-:W-:-:S04]  /*1ce0*/  FADD.FTZ R122, -R121, R116 ;  /* 0x00000074797a7221 */ /* 0x005fc80000010100 */
[----:B------:R-:W-:-:S04]  /*1cf0*/  FMUL.FTZ R122, R122, R122 ;  /* 0x0000007a7a7a7220 */ /* 0x000fc80000410000 */
[----:B-1----:R-:W-:Y:S02]  /*1d00*/  FMUL.FTZ R125, R122, R119 ;  /* 0x000000777a7d7220 */ /* 0x002fe40000410000 */
[----:B------:R-:W0:Y:S02]  /*1d10*/  SHFL.DOWN PT, R122, R118, 0x2, 0x1f ;  /* 0x08401f00767a7f89 */ /* 0x000e2400000e0000 */
[----:B0-----:R-:W-:Y:S02]  /*1d20*/  IADD3 R118, R122, R118, RZ ;  /* 0x000000767a767210 */ /* 0x001fe40007ffe0ff */
[----:B------:R-:W0:Y:S02]  /*1d30*/  I2F R122, R122 ;  /* 0x0000007a007a7306 */ /* 0x000e240000201400 */
[-C--:B0-----:R-:W-:Y:S02]  /*1d40*/  FMUL.FTZ R121, R121, R122.reuse ;  /* 0x0000007a79797220 */ /* 0x081fe40000410000 */
[----:B------:R-:W-:-:S02]  /*1d50*/  FMUL.FTZ R125, R125, R122 ;  /* 0x0000007a7d7d7220 */ /* 0x000fc40000410000 */
[----:B------:R-:W-:Y:S02]  /*1d60*/  FFMA.FTZ R119, R119, R116, R121 ;  /* 0x0000007477777223 */ /* 0x000fe40000010079 */
[----:B------:R-:W0:Y:S02]  /*1d70*/  SHFL.DOWN PT, R116, R117, 0x2, 0x1f ;  /* 0x08401f0075747f89 */ /* 0x000e2400000e0000 */
[----:B0-----:R-:W-:Y:S02]  /*1d80*/  FADD.FTZ R122, R116, R117 ;  /* 0x00000075747a7221 */ /* 0x001fe40000010000 */
[----:B------:R-:W0:Y:S01]  /*1d90*/  I2F R116, R118 ;  /* 0x0000007600747306 */ /* 0x000e220000201400 */
[----:B------:R-:W1:Y:S07]  /*1da0*/  SHFL.DOWN PT, R117, R118, 0x1, 0x1f ;  /* 0x08201f0076757f89 */ /* 0x000e6e00000e0000 */
[----:B0-----:R-:W0:Y:S02]  /*1db0*/  MUFU.RCP R121, R116 ;  /* 0x0000007400797308 */ /* 0x001e240000001000 */
[----:B0-----:R-:W-:-:S02]  /*1dc0*/  FMUL.FTZ R119, R121, R119 ;  /* 0x0000007779777220 */ /* 0x001fc40000410000 */
[----:B------:R-:W-:Y:S01]  /*1dd0*/  FFMA.FTZ R125, R121, R125, R122 ;  /* 0x0000007d797d7223 */ /* 0x000fe2000001007a */
[----:B-1----:R-:W-:Y:S02]  /*1de0*/  IADD3 R121, R118, R117, RZ ;  /* 0x0000007576797210 */ /* 0x002fe40007ffe0ff */
[----:B------:R-:W0:Y:S01]  /*1df0*/  SHFL.DOWN PT, R122, R119, 0x1, 0x1f ;  /* 0x08201f00777a7f89 */ /* 0x000e2200000e0000 */
[----:B------:R0:W1:Y:S08]  /*1e00*/  I2F R118, R117 ;  /* 0x0000007500767306 */ /* 0x0000700000201400 */
[----:B------:R-:W2:Y:S01]  /*1e10*/  I2F R121, R121 ;  /* 0x0000007900797306 */ /* 0x000ea20000201400 */
[----:B0-----:R-:W-:-:S02]  /*1e20*/  FADD.FTZ R117, R119, -R122 ;  /* 0x8000007a77757221 */ /* 0x001fc40000010000 */
[----:B-1----:R-:W-:Y:S02]  /*1e30*/  FMUL.FTZ R122, R122, R118 ;  /* 0x000000767a7a7220 */ /* 0x002fe40000410000 */
[----:B------:R-:W-:-:S04]  /*1e40*/  FMUL.FTZ R117, R117, R117 ;  /* 0x0000007575757220 */ /* 0x000fc80000410000 */
[C---:B------:R-:W-:Y:S02]  /*1e50*/  FMUL.FTZ R117, R116.reuse, R117 ;  /* 0x0000007574757220 */ /* 0x040fe40000410000 */
[----:B------:R-:W-:Y:S02]  /*1e60*/  FFMA.FTZ R116, R116, R119, R122 ;  /* 0x0000007774747223 */ /* 0x000fe4000001007a */
[----:B------:R-:W-:Y:S01]  /*1e70*/  FMUL.FTZ R117, R117, R118 ;  /* 0x0000007675757220 */ /* 0x000fe20000410000 */
[----:B--2---:R-:W0:Y:S01]  /*1e80*/  MUFU.RCP R119, R121 ;  /* 0x0000007900777308 */ /* 0x004e220000001000 */
[----:B------:R-:W1:Y:S02]  /*1e90*/  SHFL.DOWN PT, R118, R125, 0x1, 0x1f ;  /* 0x08201f007d767f89 */ /* 0x000e6400000e0000 */
[----:B-1----:R-:W-:-:S04]  /*1ea0*/  FADD.FTZ R118, R125, R118 ;  /* 0x000000767d767221 */ /* 0x002fc80000010000 */
[C---:B0-----:R-:W-:Y:S01]  /*1eb0*/  FFMA.FTZ R122, R119.reuse, R117, R118 ;  /* 0x00000075777a7223 */ /* 0x041fe20000010076 */
[----:B------:R-:W-:Y:S01]  /*1ec0*/  MOV R118, c[0x0][0x1e0] ;  /* 0x0000780000767a02 */ /* 0x000fe20000000f00 */
[----:B------:R-:W-:Y:S01]  /*1ed0*/  FMUL.FTZ R119, R119, R116 ;  /* 0x0000007477777220 */ /* 0x000fe20000410000 */
[----:B------:R-:W-:-:S03]  /*1ee0*/  @!P0 LEA R116, P1, R3, c[0x0][0x1a0], 0x2 ;  /* 0x0000680003748a11 */ /* 0x000fc600078210ff */
[----:B------:R-:W0:Y:S01]  /*1ef0*/  SHFL.IDX PT, R122, R122, RZ, 0x1f ;  /* 0x00001fff7a7a7589 */ /* 0x000e2200000e0000 */
[----:B------:R-:W-:Y:S02]  /*1f00*/  @!P0 LEA.HI.X R117, R3, c[0x0][0x1a4], R115, 0x2, P1 ;  /* 0x0000690003758a11 */ /* 0x000fe400008f1473 */
[----:B------:R-:W-:Y:S01]  /*1f10*/  ISETP.NE.AND P1, PT, RZ, UR6, PT ;  /* 0x00000006ff007c0c */ /* 0x000fe2000bf25270 */
[----:B------:R-:W1:Y:S01]  /*1f20*/  SHFL.IDX PT, R119, R119, RZ, 0x1f ;  /* 0x00001fff77777589 */ /* 0x000e6200000e0000 */
[----:B0-----:R-:W-:Y:S02]  /*1f30*/  FFMA.FTZ R118, R122, R118, c[0x0][0x228] ;  /* 0x00008a007a767623 */ /* 0x001fe40000010076 */
[----:B-1----:R-:W-:Y:S01]  /*1f40*/  FMUL.FTZ R121, R119, R119 ;  /* 0x0000007777797220 */ /* 0x002fe20000410000 */
[----:B------:R0:W-:Y:S04]  /*1f50*/  @!P0 STG.E [R116.64], R119 ;  /* 0x0000007774008986 */ /* 0x0001e8000c101904 */
[----:B------:R-:W-:-:S05]  /*1f60*/  FSEL R121, R121, RZ, P1 ;  /* 0x000000ff79797208 */ /* 0x000fca0000800000 */
[----:B------:R-:W-:Y:S01]  /*1f70*/  FADD.FTZ R118, R118, R121 ;  /* 0x0000007976767221 */ /* 0x000fe20000010000 */
[----:B0-----:R-:W-:-:S05]  /*1f80*/  @!P0 LEA R116, P2, R3, c[0x0][0x1a8], 0x2 ;  /* 0x00006a0003748a11 */ /* 0x001fca00078410ff */
[----:B------:R-:W0:Y:S01]  /*1f90*/  MUFU.RSQ R118, R118 ;  /* 0x0000007600767308 */ /* 0x000e220000001400 */
[----:B------:R-:W-:-:S05]  /*1fa0*/  @!P0 LEA.HI.X R117, R3, c[0x0][0x1ac], R115, 0x2, P2 ;  /* 0x00006b0003758a11 */ /* 0x000fca00010f1473 */
[----:B0-----:R0:W-:Y:S01]  /*1fb0*/  @!P0 STG.E [R116.64], R118 ;  /* 0x0000007674008986 */ /* 0x0011e2000c101904 */
[----:B------:R-:W-:-:S13]  /*1fc0*/  ISETP.GE.AND P0, PT, R114, 0x1, PT ;  /* 0x000000017200780c */ /* 0x000fda0003f06270 */
[----:B------:R-:W-:Y:S05]  /*1fd0*/  @!P0 BRA `(.L_x_9374) ;  /* 0x0000063000008947 */ /* 0x000fea0003800000 */
[----:B0-----:R-:W-:Y:S02]  /*1fe0*/  FSEL R115, R119, RZ, !P1 ;  /* 0x000000ff77737208 */ /* 0x001fe40004800000 */
        /* <DEDUP_REMOVED lines=54> */
[----:B------:R-:W-:Y:S02]  /*2350*/  IMAD R114, R114, c[0x0][0x168], RZ ;  /* 0x00005a0072727a24 */ /* 0x000fe400078e02ff */
[----:B------:R-:W-:Y:S01]  /*2360*/  FFMA.FTZ R89, R51, R95, R75 ;  /* 0x0000005f33597223 */ /* 0x000fe2000001004b */
[----:B------:R-:W-:Y:S01]  /*2370*/  F2FP.BF16.PACK_AB R90, R111, R88 ;  /* 0x000000586f5a723e */ /* 0x000fe200000010ff */
[----:B------:R-:W-:-:S02]  /*2380*/  FFMA.FTZ R88, R48, R92, R72 ;  /* 0x0000005c30587223 */ /* 0x000fc40000010048 */
[----:B------:R-:W-:Y:S02]  /*2390*/  FFMA.FTZ R95, R38, R102, R62 ;  /* 0x00000066265f7223 */ /* 0x000fe4000001003e */
[----:B------:R-:W-:Y:S01]  /*23a0*/  FFMA.FTZ R92, R39, R103, R63 ;  /* 0x00000067275c7223 */ /* 0x000fe2000001003f */
[----:B------:R-:W-:Y:S01]  /*23b0*/  SHF.R.S32.HI R103, RZ, 0x1f, R114 ;  /* 0x0000001fff677819 */ /* 0x000fe20000011472 */
[----:B------:R-:W-:Y:S02]  /*23c0*/  FFMA.FTZ R93, R49, R93, R73 ;  /* 0x0000005d315d7223 */ /* 0x000fe40000010049 */
[----:B------:R-:W-:Y:S01]  /*23d0*/  FFMA.FTZ R94, R50, R94, R74 ;  /* 0x0000005e325e7223 */ /* 0x000fe2000001004a */
[----:B------:R-:W-:Y:S01]  /*23e0*/  F2FP.BF16.PACK_AB R95, R92, R95 ;  /* 0x0000005f5c5f723e */ /* 0x000fe200000010ff */
[----:B------:R-:W-:Y:S01]  /*23f0*/  FFMA.FTZ R92, R40, R96, R64 ;  /* 0x00000060285c7223 */ /* 0x000fe20000010040 */
[----:B------:R-:W-:Y:S01]  /*2400*/  LEA.HI R103, R103, R114, RZ, 0x3 ;  /* 0x0000007267677211 */ /* 0x000fe200078f18ff */
[----:B------:R-:W-:Y:S01]  /*2410*/  FFMA.FTZ R97, R41, R97, R65 ;  /* 0x0000006129617223 */ /* 0x000fe20000010041 */
[----:B------:R-:W-:Y:S01]  /*2420*/  F2FP.BF16.PACK_AB R88, R93, R88 ;  /* 0x000000585d58723e */ /* 0x000fe200000010ff */
[----:B------:R-:W-:Y:S01]  /*2430*/  FFMA.FTZ R93, R42, R98, R66 ;  /* 0x000000622a5d7223 */ /* 0x000fe20000010042 */
[----:B------:R-:W-:Y:S01]  /*2440*/  F2FP.BF16.PACK_AB R89, R89, R94 ;  /* 0x0000005e5959723e */ /* 0x000fe200000010ff */
[----:B------:R-:W-:Y:S01]  /*2450*/  FFMA.FTZ R96, R43, R99, R67 ;  /* 0x000000632b607223 */ /* 0x000fe20000010043 */
[----:B------:R-:W-:Y:S01]  /*2460*/  LEA.HI.SX32 R103, R103, R120, 0x1d ;  /* 0x0000007867677211 */ /* 0x000fe200078feaff */
[----:B------:R-:W-:Y:S01]  /*2470*/  FFMA.FTZ R94, R36, R100, R60 ;  /* 0x00000064245e7223 */ /* 0x000fe2000001003c */
[----:B------:R-:W-:Y:S01]  /*2480*/  F2FP.BF16.PACK_AB R92, R97, R92 ;  /* 0x0000005c615c723e */ /* 0x000fe200000010ff */
[----:B------:R-:W-:Y:S01]  /*2490*/  FFMA.FTZ R101, R37, R101, R61 ;  /* 0x0000006525657223 */ /* 0x000fe2000001003d */
[----:B------:R-:W-:Y:S01]  /*24a0*/  F2FP.BF16.PACK_AB R93, R96, R93 ;  /* 0x0000005d605d723e */ /* 0x000fe200000010ff */
[----:B------:R-:W-:Y:S01]  /*24b0*/  FFMA.FTZ R97, R34, R106, R58 ;  /* 0x0000006a22617223 */ /* 0x000fe2000001003a */
[----:B------:R-:W-:Y:S01]  /*24c0*/  IADD3 R102, R103, 0x80, RZ ;  /* 0x0000008067667810 */ /* 0x000fe20007ffe0ff */
        /* <DEDUP_REMOVED lines=20> */
.L_x_9374:
[----:B0-----:R-:W-:Y:S05]  /*2610*/  BSYNC B0 ;  /* 0x0000000000007941 */ /* 0x001fea0003800000 */
.L_x_9373:
[----:B------:R-:W-:Y:S02]  /*2620*/  IADD3 R3, R3, c[0x0][0x160], RZ ;  /* 0x0000580003037a10 */ /* 0x000fe40007ffe0ff */
[----:B------:R-:W-:-:S02]  /*2630*/  LOP3.LUT P1, RZ, R113, 0xff, RZ, 0xc0, !PT ;  /* 0x000000ff71ff7812 */ /* 0x000fc4000782c0ff */
[----:B------:R-:W-:Y:S02]  /*2640*/  ISETP.GE.AND P0, PT, R3, c[0x0][0x164], PT ;  /* 0x0000590003007a0c */ /* 0x000fe40003f06270 */
[----:B------:R-:W-:-:S11]  /*2650*/  SEL R113, RZ, 0x1, P1 ;  /* 0x00000001ff717807 */ /* 0x000fd60000800000 */
[----:B-----5:R-:W-:Y:S01]  /*2660*/  @P0 CALL.REL.NOINC `(.L_x_9375) ;  /* 0x0000001000000944 */ /* 0x020fe20003c00000 */
[----:B------:R-:W-:Y:S05]  /*2670*/  BRA `(.L_x_9376) ;  /* 0xffffdd1000007947 */ /* 0x000fea000383ffff */
.L_x_9375:
[----:B------:R-:W-:Y:S05]  /*2680*/  EXIT ;  /* 0x000000000000794d */ /* 0x000fea0003800000 */
.L_x_9371:
[----:B------:R-:W-:Y:S01]  /*2690*/  HFMA2.MMA R117, -RZ, RZ, 0, 5.9604644775390625e-08 ;  /* 0x00000001ff757435 */ /* 0x000fe200000001ff */
[----:B------:R-:W-:Y:S02]  /*26a0*/  MOV R122, R116 ;  /* 0x00000074007a7202 */ /* 0x000fe40000000f00 */
[----:B------:R-:W-:Y:S02]  /*26b0*/  MOV R125, 0x1f ;  /* 0x0000001f007d7802 */ /* 0x000fe40000000f00 */
[----:B------:R-:W-:Y:S02]  /*26c0*/  MOV R119, 0xffffffff ;  /* 0xffffffff00777802 */ /* 0x000fe40000000f00 */
[----:B------:R-:W-:Y:S02]  /*26d0*/  MOV R118, 0x26f0 ;  /* 0x000026f000767802 */ /* 0x000fe40000000f00 */
[----:B-----5:R-:W-:Y:S05]  /*26e0*/  CALL.REL.NOINC `($__internal_71_$__cuda_sm70_shflsync_bfly_p) ;  /* 0x000006c000007944 */ /* 0x020fea0003c00000 */
[----:B-1----:R-:W-:Y:S05]  /*26f0*/  BRA `(.L_x_9377) ;  /* 0xfffff0a000007947 */ /* 0x002fea000383ffff */
.L_x_9372:
[----:B------:R-:W-:Y:S01]  /*2700*/  HFMA2.MMA R117, -RZ, RZ, 0, 1.1920928955078125e-07 ;  /* 0x00000002ff757435 */ /* 0x000fe200000001ff */
[----:B------:R-:W-:Y:S02]  /*2710*/  MOV R122, R116 ;  /* 0x00000074007a7202 */ /* 0x000fe40000000f00 */
[----:B------:R-:W-:-:S02]  /*2720*/  MOV R125, 0x1f ;  /* 0x0000001f007d7802 */ /* 0x000fc40000000f00 */
[----:B------:R-:W-:Y:S02]  /*2730*/  MOV R119, 0xffffffff ;  /* 0xffffffff00777802 */ /* 0x000fe40000000f00 */
[----:B------:R-:W-:Y:S02]  /*2740*/  MOV R118, 0x2760 ;  /* 0x0000276000767802 */ /* 0x000fe40000000f00 */
[----:B-----5:R-:W-:Y:S05]  /*2750*/  CALL.REL.NOINC `($__internal_71_$__cuda_sm70_shflsync_bfly_p) ;  /* 0x0000065000007944 */ /* 0x020fea0003c00000 */
[----:B-1----:R-:W-:Y:S01]  /*2760*/  FADD.FTZ R116, R116, R117 ;  /* 0x0000007574747221 */ /* 0x002fe20000010000 */
[----:B------:R-:W-:Y:S01]  /*2770*/  HFMA2.MMA R117, -RZ, RZ, 0, 2.384185791015625e-07 ;  /* 0x00000004ff757435 */ /* 0x000fe200000001ff */
[----:B------:R-:W-:Y:S02]  /*2780*/  MOV R125, 0x1f ;  /* 0x0000001f007d7802 */ /* 0x000fe40000000f00 */
[----:B------:R-:W-:Y:S02]  /*2790*/  MOV R119, 0xffffffff ;  /* 0xffffffff00777802 */ /* 0x000fe40000000f00 */
[----:B------:R-:W-:Y:S02]  /*27a0*/  MOV R122, R116 ;  /* 0x00000074007a7202 */ /* 0x000fe40000000f00 */
[----:B------:R-:W-:-:S02]  /*27b0*/  MOV R118, 0x27d0 ;  /* 0x000027d000767802 */ /* 0x000fc40000000f00 */
[----:B------:R-:W-:Y:S05]  /*27c0*/  CALL.REL.NOINC `($__internal_71_$__cuda_sm70_shflsync_bfly_p) ;  /* 0x000005e000007944 */ /* 0x000fea0003c00000 */
[----:B-1----:R-:W-:Y:S01]  /*27d0*/  FADD.FTZ R116, R116, R117 ;  /* 0x0000007574747221 */ /* 0x002fe20000010000 */
[----:B------:R-:W-:Y:S01]  /*27e0*/  HFMA2.MMA R117, -RZ, RZ, 0, 4.76837158203125e-07 ;  /* 0x00000008ff757435 */ /* 0x000fe200000001ff */
[----:B------:R-:W-:-:S02]  /*27f0*/  MOV R125, 0x1f ;  /* 0x0000001f007d7802 */ /* 0x000fc40000000f00 */
[----:B------:R-:W-:Y:S02]  /*2800*/  MOV R119, 0xffffffff ;  /* 0xffffffff00777802 */ /* 0x000fe40000000f00 */
[----:B------:R-:W-:Y:S02]  /*2810*/  MOV R122, R116 ;  /* 0x00000074007a7202 */ /* 0x000fe40000000f00 */
[----:B------:R-:W-:Y:S02]  /*2820*/  MOV R118, 0x2840 ;  /* 0x0000284000767802 */ /* 0x000fe40000000f00 */
[----:B------:R-:W-:Y:S05]  /*2830*/  CALL.REL.NOINC `($__internal_71_$__cuda_sm70_shflsync_bfly_p) ;  /* 0x0000057000007944 */ /* 0x000fea0003c00000 */
[----:B-1----:R-:W-:Y:S01]  /*2840*/  FADD.FTZ R116, R116, R117 ;  /* 0x0000007574747221 */ /* 0x002fe20000010000 */
[----:B------:R-:W-:Y:S01]  /*2850*/  HFMA2.MMA R117, -RZ, RZ, 0, 9.5367431640625e-07 ;  /* 0x00000010ff757435 */ /* 0x000fe200000001ff */
[----:B------:R-:W-:Y:S02]  /*2860*/  MOV R125, 0x1f ;  /* 0x0000001f007d7802 */ /* 0x000fe40000000f00 */
[----:B------:R-:W-:Y:S02]  /*2870*/  MOV R119, 0xffffffff ;  /* 0xffffffff00777802 */ /* 0x000fe40000000f00 */
[----:B------:R-:W-:-:S02]  /*2880*/  MOV R122, R116 ;  /* 0x00000074007a7202 */ /* 0x000fc40000000f00 */
[----:B------:R-:W-:Y:S02]  /*2890*/  MOV R118, 0x28b0 ;  /* 0x000028b000767802 */ /* 0x000fe40000000f00 */
[----:B------:R-:W-:Y:S05]  /*28a0*/  CALL.REL.NOINC `($__internal_71_$__cuda_sm70_shflsync_bfly_p) ;  /* 0x0000050000007944 */ /* 0x000fea0003c00000 */
        /* <DEDUP_REMOVED lines=54> */
[----:B------:R-:W-:Y:S05]  /*2c10*/  CALL.REL.NOINC `($__internal_71_$__cuda_sm70_shflsync_bfly_p) ;  /* 0x0000019000007944 */ /* 0x000fea0003c00000 */
[----:B-1----:R-:W-:Y:S01]  /*2c20*/  FADD.FTZ R122, R122, R117 ;  /* 0x000000757a7a7221 */ /* 0x002fe20000010000 */
[----:B------:R-:W-:Y:S01]  /*2c30*/  HFMA2.MMA R117, -RZ, RZ, 0, 1.1920928955078125e-07 ;  /* 0x00000002ff757435 */ /* 0x000fe200000001ff */
[----:B------:R-:W-:Y:S02]  /*2c40*/  MOV R125, 0x1f ;  /* 0x0000001f007d7802 */ /* 0x000fe40000000f00 */
[----:B------:R-:W-:Y:S02]  /*2c50*/  MOV R119, 0xffffffff ;  /* 0xffffffff00777802 */ /* 0x000fe40000000f00 */
[----:B------:R-:W-:Y:S02]  /*2c60*/  MOV R118, 0x2c80 ;  /* 0x00002c8000767802 */ /* 0x000fe40000000f00 */
[----:B------:R-:W-:Y:S05]  /*2c70*/  CALL.REL.NOINC `($__internal_71_$__cuda_sm70_shflsync_bfly_p) ;  /* 0x0000013000007944 */ /* 0x000fea0003c00000 */
[----:B-1----:R-:W-:Y:S01]  /*2c80*/  FADD.FTZ R122, R122, R117 ;  /* 0x000000757a7a7221 */ /* 0x002fe20000010000 */
[----:B------:R-:W-:Y:S01]  /*2c90*/  HFMA2.MMA R117, -RZ, RZ, 0, 2.384185791015625e-07 ;  /* 0x00000004ff757435 */ /* 0x000fe200000001ff */
[----:B------:R-:W-:Y:S02]  /*2ca0*/  MOV R125, 0x1f ;  /* 0x0000001f007d7802 */ /* 0x000fe40000000f00 */
[----:B------:R-:W-:-:S02]  /*2cb0*/  MOV R119, 0xffffffff ;  /* 0xffffffff00777802 */ /* 0x000fc40000000f00 */
[----:B------:R-:W-:Y:S02]  /*2cc0*/  MOV R118, 0x2ce0 ;  /* 0x00002ce000767802 */ /* 0x000fe40000000f00 */
[----:B------:R-:W-:Y:S05]  /*2cd0*/  CALL.REL.NOINC `($__internal_71_$__cuda_sm70_shflsync_bfly_p) ;  /* 0x000000d000007944 */ /* 0x000fea0003c00000 */
[----:B-1----:R-:W-:Y:S01]  /*2ce0*/  FADD.FTZ R122, R122, R117 ;  /* 0x000000757a7a7221 */ /* 0x002fe20000010000 */
[----:B------:R-:W-:Y:S01]  /*2cf0*/  HFMA2.MMA R117, -RZ, RZ, 0, 4.76837158203125e-07 ;  /* 0x00000008ff757435 */ /* 0x000fe200000001ff */
[----:B------:R-:W-:Y:S02]  /*2d00*/  MOV R125, 0x1f ;  /* 0x0000001f007d7802 */ /* 0x000fe40000000f00 */
[----:B------:R-:W-:Y:S02]  /*2d10*/  MOV R119, 0xffffffff ;  /* 0xffffffff00777802 */ /* 0x000fe40000000f00 */
[----:B------:R-:W-:Y:S02]  /*2d20*/  MOV R118, 0x2d40 ;  /* 0x00002d4000767802 */ /* 0x000fe40000000f00 */
[----:B------:R-:W-:Y:S05]  /*2d30*/  CALL.REL.NOINC `($__internal_71_$__cuda_sm70_shflsync_bfly_p) ;  /* 0x0000007000007944 */ /* 0x000fea0003c00000 */
[----:B-1----:R-:W-:Y:S01]  /*2d40*/  FADD.FTZ R122, R122, R117 ;  /* 0x000000757a7a7221 */ /* 0x002fe20000010000 */
[----:B------:R-:W-:Y:S01]  /*2d50*/  HFMA2.MMA R117, -RZ, RZ, 0, 9.5367431640625e-07 ;  /* 0x00000010ff757435 */ /* 0x000fe200000001ff */
[----:B------:R-:W-:Y:S02]  /*2d60*/  MOV R125, 0x1f ;  /* 0x0000001f007d7802 */ /* 0x000fe40000000f00 */
[----:B------:R-:W-:-:S02]  /*2d70*/  MOV R119, 0xffffffff ;  /* 0xffffffff00777802 */ /* 0x000fc40000000f00 */
[----:B------:R-:W-:Y:S02]  /*2d80*/  MOV R118, 0x2da0 ;  /* 0x00002da000767802 */ /* 0x000fe40000000f00 */
[----:B------:R-:W-:Y:S05]  /*2d90*/  CALL.REL.NOINC `($__internal_71_$__cuda_sm70_shflsync_bfly_p) ;  /* 0x0000001000007944 */ /* 0x000fea0003c00000 */
[----:B-1----:R-:W-:Y:S05]  /*2da0*/  BRA `(.L_x_9378) ;  /* 0xffffee3000007947 */ /* 0x002fea000383ffff */
        .weak           $__internal_71_$__cuda_sm70_shflsync_bfly_p
        .type           $__internal_71_$__cuda_sm70_shflsync_bfly_p,@function
        .size           $__internal_71_$__cuda_sm70_shflsync_bfly_p,(.L_x_22159 - $__internal_71_$__cuda_sm70_shflsync_bfly_p)
$__internal_71_$__cuda_sm70_shflsync_bfly_p:
[----:B------:R-:W-:Y:S04]  /*2db0*/  WARPSYNC R119 ;  /* 0x0000007700007348 */ /* 0x000fe80003800000 */
[----:B------:R0:W1:Y:S02]  /*2dc0*/  SHFL.BFLY PT, R117, R122, R117, R125 ;  /* 0x0c0000757a757389 */ /* 0x00006400000e007d */
[----:B0-----:R-:W-:-:S06]  /*2dd0*/  HFMA2.MMA R119, -RZ, RZ, 0, 0 ;  /* 0x00000000ff777435 */ /* 0x001fcc00000001ff */
[----:B------:R-:W-:Y:S05]  /*2de0*/  RET.REL.NODEC R118 `(_ZN10layer_norm13ln_fwd_kernelINS_13Kernel_traitsIf13__nv_bfloat16fS2_fjLj3072ELj1ELj1ELj4ELj16ENS_18Kernel_traits_baseILj3072EfS2_fS2_fjLj128EEEEELb0ELb1ELb1ELb1EEEvNS_9FwdParamsE) ;  /* 0xffffd21076007950 */ /* 0x000fea0003c3ffff */
.L_x_9379:
        /* <DEDUP_REMOVED lines=9> */
.L_x_22159:


//--------------------- .text._ZN10layer_norm13ln_fwd_kernelINS_13Kernel_traitsIf13__nv_bfloat16fS2_fjLj3072ELj1ELj1ELj4ELj16ENS_18Kernel_traits_baseILj3072EfS2_fS2_fjLj128EEEEELb1ELb0ELb0ELb0EEEvNS_9FwdParamsE --------------------------
	.section	.text._ZN10layer_norm13ln_fwd_kernelINS_13Kernel_traitsIf13__nv_bfloat16fS2_fjLj3072ELj1ELj1ELj4ELj16ENS_18Kernel_traits_baseILj3072EfS2_fS2_fjLj128EEEEELb1ELb0ELb0ELb0EEEvNS_9FwdParamsE,"ax",@progbits
	.sectioninfo	@"SHI_REGISTERS=120"
	.align	128
        .global         _ZN10layer_norm13ln_fwd_kernelINS_13Kernel_traitsIf13__nv_bfloat16fS2_fjLj3072ELj1ELj1ELj4ELj16ENS_18Kernel_traits_baseILj3072EfS2_fS2_fjLj128EEEEELb1ELb0ELb0ELb0EEEvNS_9FwdParamsE
        .type           _ZN10layer_norm13ln_fwd_kernelINS_13Kernel_traitsIf13__nv_bfloat16fS2_fjLj3072ELj1ELj1ELj4ELj16ENS_18Kernel_traits_baseILj3072EfS2_fS2_fjLj128EEEEELb1ELb0ELb0ELb0EEEvNS_9FwdParamsE,@function
        .size           _ZN10layer_norm13ln_fwd_kernelINS_13Kernel_traitsIf13__nv_bfloat16fS2_fjLj3072ELj1ELj1ELj4ELj16ENS_18Kernel_traits_baseILj3072EfS2_fS2_fjLj128EEEEELb1ELb0ELb0ELb0EEEvNS_9FwdParamsE,(.L_x_22160 - _ZN10layer_norm13ln_fwd_kernelINS_13Kernel_traitsIf13__nv_bfloat16fS2_fjLj3072ELj1ELj1ELj4ELj16ENS_18Kernel_traits_baseILj3072EfS2_fS2_fjLj128EEEEELb1ELb0ELb0ELb0EEEvNS_9FwdParamsE)
        .other          _ZN10layer_norm13ln_fwd_kernelINS_13Kernel_traitsIf13__nv_bfloat16fS2_fjLj3072ELj1ELj1ELj4ELj16ENS_18Kernel_traits_baseILj3072EfS2_fS2_fjLj128EEEEELb1ELb0ELb0ELb0EEEvNS_9FwdParamsE,@"STO_CUDA_ENTRY STV_DEFAULT"
_ZN10layer_norm13ln_fwd_kernelINS_13Kernel_traitsIf13__nv_bfloat16fS2_fjLj3072ELj1ELj1ELj4ELj16ENS_18Kernel_traits_baseILj3072EfS2_fS2_fjLj128EEEEELb1ELb0ELb0ELb0EEEvNS_9FwdParamsE:
.text._ZN10layer_norm13ln_fwd_kernelINS_13Kernel_traitsIf13__nv_bfloat16fS2_fjLj3072ELj1ELj1ELj4ELj16ENS_18Kernel_traits_baseILj3072EfS2_fS2_fjLj128EEEEELb1ELb0ELb0ELb0EEEvNS_9FwdParamsE:
        /* <DEDUP_REMOVED lines=83> */
[----:B------:R-:W-:Y:S02]  /*0530*/  P2R R2, PR, RZ, 0x8 ;  /* 0x00000008ff027803 */ /* 0x000fe40000000000 */
[----:B------:R-:W-:Y:S01]  /*0540*/  P2R R0, PR, RZ, 0x4 ;  /* 0x00000004ff007803 */ /* 0x000fe20000000000 */
[----:B------:R-:W-:Y:S01]  /*0550*/  IMAD.HI.U32 R5, R65, -0x2daee0ad, RZ ;  /* 0xd2511f5341057827 */ /* 0x000fe200078e00ff */
        /* <DEDUP_REMOVED lines=16> */
.L_x_9381:
[----:B------:R-:W-:Y:S05]  /*0660*/  BSYNC B0 ;  /* 0x0000000000007941 */ /* 0x000fea0003800000 */
.L_x_9380:
        /* <DEDUP_REMOVED lines=17> */
.L_x_9383:
[----:B------:R-:W-:Y:S05]  /*0780*/  BSYNC B0 ;  /* 0x0000000000007941 */ /* 0x000fea0003800000 */
.L_x_9382:
        /* <DEDUP_REMOVED lines=16> */
.L_x_9385:
[----:B------:R-:W-:Y:S05]  /*0890*/  BSYNC B0 ;  /* 0x0000000000007941 */ /* 0x000fea0003800000 */
.L_x_9384:
[----:B------:R-:W-:Y:S02]  /*08a0*/  ISETP.GE.AND P0, PT, R98, c[0x0][0x164], PT ;  /* 0x0000590062007a0c */ /* 0x000fe40003f06270 */
[----:B------:R-:W-:Y:S02]  /*08b0*/  LOP3.LUT R63, R7, UR23, R62, 0x96, !PT ;  /* 0x00000017073f7c12 */ /* 0x000fe4000f8e963e */
[----:B------:R-:W-:-:S09]  /*08c0*/  LOP3.LUT R61, R5, UR24, R60, 0x96, !PT ;  /* 0x00000018053d7c12 */ /* 0x000fd2000f8e963c */
[----:B------:R-:W-:Y:S05]  /*08d0*/  @P0 EXIT ;  /* 0x000000000000094d */ /* 0x000fea0003800000 */
[----:B------:R-:W-:Y:S01]  /*08e0*/  SHF.R.S32.HI R64, RZ, 0x3, R64 ;  /* 0x00000003ff407819 */ /* 0x000fe20000011440 */
[C---:B------:R-:W-:Y:S01]  /*08f0*/  IMAD.SHL.U32 R7, R103.reuse, 0x20, RZ ;  /* 0x0000002067077824 */ /* 0x040fe200078e00ff */
[----:B0-----:R-:W-:Y:S01]  /*0900*/  LOP3.LUT R8, R103, 0x60, RZ, 0xc0, !PT ;  /* 0x0000006067087812 */ /* 0x001fe200078ec0ff */
        /* <DEDUP_REMOVED lines=12> */
[----:B------:R-:W-:Y:S01]  /*09d0*/  IMNMX R10, RZ, R10, !PT ;  /* 0x0000000aff0a7217 */ /* 0x000fe20007800200 */
[----:B------:R-:W-:Y:S01]  /*09e0*/  IMAD.MOV.U32 R7, RZ, RZ, RZ ;  /* 0x000000ffff077224 */ /* 0x000fe200078e00ff */
[----:B------:R-:W-:Y:S02]  /*09f0*/  IMNMX R8, R8, 0x20, PT ;  /* 0x0000002008087817 */ /* 0x000fe40003800200 */
[----:B------:R-:W-:Y:S02]  /*0a00*/  IMNMX R10, R10, 0x20, PT ;  /* 0x000000200a0a7817 */ /* 0x000fe40003800200 */
[----:B------:R-:W-:Y:S01]  /*0a10*/  LOP3.LUT R9, R6, 0x3, RZ, 0xc0, !PT ;  /* 0x0000000306097812 */ /* 0x000fe200078ec0ff */
[----:B------:R-:W-:Y:S01]  /*0a20*/  IMAD.IADD R8, R8, 0x1, R5 ;  /* 0x0000000108087824 */ /* 0x000fe200078e0205 */
[----:B------:R-:W-:Y:S01]  /*0a30*/  LOP3.LUT R97, R97, UR25, R62, 0x96, !PT ;  /* 0x0000001961617c12 */ /* 0x000fe2000f8e963e */
[----:B------:R-:W-:Y:S01]  /*0a40*/  IMAD.IADD R5, R5, 0x1, R10 ;  /* 0x0000000105057824 */ /* 0x000fe200078e020a */
[----:B------:R-:W-:Y:S01]  /*0a50*/  LOP3.LUT R11, R11, UR26, R60, 0x96, !PT ;  /* 0x0000001a0b0b7c12 */ /* 0x000fe2000f8e963c */
[----:B------:R-:W-:-:S02]  /*0a60*/  IMAD.SHL.U32 R8, R8, 0x8, RZ ;  /* 0x0000000808087824 */ /* 0x000fc400078e00ff */
[----:B------:R-:W-:Y:S02]  /*0a70*/  IMAD.MOV.U32 R6, RZ, RZ, 0x1 ;  /* 0x00000001ff067424 */ /* 0x000fe400078e00ff */
[----:B------:R0:W1:Y:S01]  /*0a80*/  I2F.U32 R96, R8 ;  /* 0x0000000800607306 */ /* 0x0000620000201000 */
[----:B------:R-:W-:Y:S02]  /*0a90*/  IMAD R10, R61, -0x326172a9, RZ ;  /* 0xcd9e8d573d0a7824 */ /* 0x000fe400078e02ff */
[----:B------:R-:W-:Y:S02]  /*0aa0*/  IMAD.SHL.U32 R5, R5, 0x8, RZ ;  /* 0x0000000805057824 */ /* 0x000fe400078e00ff */
[----:B0-----:R-:W-:-:S03]  /*0ab0*/  IMAD R8, R63, -0x2daee0ad, RZ ;  /* 0xd2511f533f087824 */ /* 0x001fc600078e02ff */
[----:B-1----:R-:W0:Y:S04]  /*0ac0*/  MUFU.RCP R96, R96 ;  /* 0x0000006000607308 */ /* 0x002e280000001000 */
.L_x_9569:
[----:B------:R-:W-:Y:S02]  /*0ad0*/  ISETP.NE.U32.AND P0, PT, RZ, c[0x0][0x1c0], PT ;  /* 0x00007000ff007a0c */ /* 0x000fe40003f05070 */
[----:B------:R-:W-:Y:S02]  /*0ae0*/  ISETP.NE.AND P1, PT, R4, RZ, PT ;  /* 0x000000ff0400720c */ /* 0x000fe40003f25270 */
        /* <DEDUP_REMOVED lines=9> */
[----:B------:R-:W-:-:S03]  /*0b80*/  IMAD.MOV.U32 R92, RZ, RZ, 0x3f800000 ;  /* 0x3f800000ff5c7424 */ /* 0x000fc600078e00ff */
[----:B------:R-:W-:-:S05]  /*0b90*/  LEA.HI.SX32 R3, R3, R104, 0x1d ;  /* 0x0000006803037211 */ /* 0x000fca00078feaff */
[----:B------:R-:W-:Y:S01]  /*0ba0*/  IMAD.MOV.U32 R93, RZ, RZ, R3 ;  /* 0x000000ffff5d7224 */ /* 0x000fe200078e0003 */
        /* <DEDUP_REMOVED lines=23> */
.L_x_9389:
[----:B-1----:R-:W-:Y:S02]  /*0d20*/  IMAD.MOV.U32 R69, RZ, RZ, R10 ;  /* 0x000000ffff457224 */ /* 0x002fe400078e000a */
.L_x_9390:
[----:B------:R-:W-:Y:S05]  /*0d30*/  BSYNC B1 ;  /* 0x0000000000017941 */ /* 0x000fea0003800000 */
.L_x_9388:
        /* <DEDUP_REMOVED lines=16> */
.L_x_9394:
[----:B------:R-:W-:Y:S05]  /*0e40*/  BSYNC B2 ;  /* 0x0000000000027941 */ /* 0x000fea0003800000 */
.L_x_9393:
        /* <DEDUP_REMOVED lines=43> */
.L_x_9392:
[----:B------:R-:W-:Y:S05]  /*1100*/  BSYNC B1 ;  /* 0x0000000000017941 */ /* 0x000fea0003800000 */
.L_x_9391:
[----:B------:R1:W2:Y:S01]  /*1110*/  I2F.U32 R9, R69 ;  /* 0x0000004500097306 */ /* 0x0002a20000201000 */
[----:B------:R-:W-:Y:S01]  /*1120*/  IMAD.MOV.U32 R94, RZ, RZ, 0x2f800000 ;  /* 0x2f800000ff5e7424 */ /* 0x000fe200078e00ff */
[----:B------:R-:W-:Y:S01]  /*1130*/  ISETP.NE.U32.AND P0, PT, RZ, c[0x0][0x180], PT ;  /* 0x00006000ff007a0c */ /* 0x000fe20003f05070 */
[----:B------:R-:W-:Y:S01]  /*1140*/  BSSY B1, `(.L_x_9395) ;  /* 0x0000016000017945 */ /* 0x000fe20003800000 */
[C---:B------:R-:W-:Y:S02]  /*1150*/  ISETP.NE.AND P1, PT, R70.reuse, 0x1, PT ;  /* 0x000000014600780c */ /* 0x040fe40003f25270 */
[----:B------:R-:W-:Y:S02]  /*1160*/  ISETP.NE.AND.EX P0, PT, RZ, c[0x0][0x184], PT, P0 ;  /* 0x00006100ff007a0c */ /* 0x000fe40003f05300 */
[----:B------:R-:W-:-:S02]  /*1170*/  IADD3 R71, R70, 0x1, RZ ;  /* 0x0000000146477810 */ /* 0x000fc40007ffe0ff */
[----:B-1---5:R-:W-:-:S05]  /*1180*/  PRMT R69, RZ, 0x5410, R72 ;  /* 0x00005410ff457816 */ /* 0x022fca0000000048 */
[----:B------:R-:W-:Y:S02]  /*1190*/  FMUL.FTZ R68, R69, R92 ;  /* 0x0000005c45447220 */ /* 0x000fe40000410000 */
[----:B--2---:R-:W-:Y:S02]  /*11a0*/  FFMA.FTZ R9, R9, R94, 1.1641532182693481445e-10 ;  /* 0x2f00000009097423 */ /* 0x004fe4000001005e */
[----:B------:R-:W-:-:S03]  /*11b0*/  FMUL.FTZ R68, R68, c[0x0][0x1e8] ;  /* 0x00007a0044447a20 */ /* 0x000fc60000410000 */
        /* <DEDUP_REMOVED lines=13> */
.L_x_9396:
[----:B------:R-:W-:Y:S02]  /*1290*/  IMAD.MOV.U32 R95, RZ, RZ, R10 ;  /* 0x000000ffff5f7224 */ /* 0x000fe400078e000a */
.L_x_9397:
[----:B------:R-:W-:Y:S05]  /*12a0*/  BSYNC B1 ;  /* 0x0000000000017941 */ /* 0x000fea0003800000 */
.L_x_9395:
        /* <DEDUP_REMOVED lines=16> */
.L_x_9401:
[----:B------:R-:W-:Y:S05]  /*13b0*/  BSYNC B2 ;  /* 0x0000000000027941 */ /* 0x000fea0003800000 */
.L_x_9400:
        /* <DEDUP_REMOVED lines=41> */
[----:B------:R-:W-:Y:S02]  /*1650*/  IMAD.MOV.U32 R8, RZ, RZ, R70 ;  /* 0x000000ffff087224 */ /* 0x000fe400078e0046 */
[----:B------:R-:W-:Y:S02]  /*1660*/  IMAD.MOV.U32 R71, RZ, RZ, RZ ;  /* 0x000000ffff477224 */ /* 0x000fe400078e00ff */
.L_x_9399:
[----:B------:R-:W-:Y:S05]  /*1670*/  BSYNC B1 ;  /* 0x0000000000017941 */ /* 0x000fea0003800000 */
.L_x_9398:
        /* <DEDUP_REMOVED lines=21> */
.L_x_9403:
[----:B------:R-:W-:Y:S02]  /*17d0*/  IMAD.MOV.U32 R72, RZ, RZ, R10 ;  /* 0x000000ffff487224 */ /* 0x000fe400078e000a */
.L_x_9404:
[----:B------:R-:W-:Y:S05]  /*17e0*/  BSYNC B1 ;  /* 0x0000000000017941 */ /* 0x000fea0003800000 */
.L_x_9402:
        /* <DEDUP_REMOVED lines=16> */
.L_x_9408:
[----:B------:R-:W-:Y:S05]  /*18f0*/  BSYNC B2 ;  /* 0x0000000000027941 */ /* 0x000fea0003800000 */
.L_x_9407:
        /* <DEDUP_REMOVED lines=42> */
[----:B------:R-:W-:Y:S02]  /*1ba0*/  MOV R8, R70 ;  /* 0x0000004600087202 */ /* 0x000fe40000000f00 */
.L_x_9406:
[----:B------:R-:W-:Y:S05]  /*1bb0*/  BSYNC B1 ;  /* 0x0000000000017941 */ /* 0x000fea0003800000 */
.L_x_9405:
        /* <DEDUP_REMOVED lines=20> */
.L_x_9410:
[----:B------:R-:W-:Y:S02]  /*1d00*/  MOV R72, R10 ;  /* 0x0000000a00487202 */ /* 0x000fe40000000f00 */
.L_x_9411:
[----:B------:R-:W-:Y:S05]  /*1d10*/  BSYNC B1 ;  /* 0x0000000000017941 */ /* 0x000fea0003800000 */
.L_x_9409:
        /* <DEDUP_REMOVED lines=16> */
.L_x_9415:
[----:B------:R-:W-:Y:S05]  /*1e20*/  BSYNC B2 ;  /* 0x0000000000027941 */ /* 0x000fea0003800000 */
.L_x_9414:
        /* <DEDUP_REMOVED lines=42> */
.L_x_9413:
[----:B------:R-:W-:Y:S05]  /*20d0*/  BSYNC B1 ;  /* 0x0000000000017941 */ /* 0x000fea0003800000 */
.L_x_9412:
        /* <DEDUP_REMOVED lines=20> */
.L_x_9417:
[----:B------:R-:W-:Y:S02]  /*2220*/  IMAD.MOV.U32 R106, RZ, RZ, R10 ;  /* 0x000000ffff6a7224 */ /* 0x000fe400078e000a */
.L_x_9418:
[----:B------:R-:W-:Y:S05]  /*2230*/  BSYNC B1 ;  /* 0x0000000000017941 */ /* 0x000fea0003800000 */
.L_x_9416:
        /* <DEDUP_REMOVED lines=16> */
.L_x_9422:
[----:B------:R-:W-:Y:S05]  /*2340*/  BSYNC B2 ;  /* 0x0000000000027941 */ /* 0x000fea0003800000 */
.L_x_9421:
        /* <DEDUP_REMOVED lines=42> */
[----:B------:R-:W-:Y:S02]  /*25f0*/  IMAD.MOV.U32 R8, RZ, RZ, R72 ;  /* 0x000000ffff087224 */ /* 0x000fe400078e0048 */
.L_x_9420:
[----:B------:R-:W-:Y:S05]  /*2600*/  BSYNC B1 ;  /* 0x0000000000017941 */ /* 0x000fea0003800000 */
.L_x_9419:
        /* <DEDUP_REMOVED lines=20> */
.L_x_9424:
[----:B------:R-:W-:Y:S02]  /*2750*/  IMAD.MOV.U32 R108, RZ, RZ, R10 ;  /* 0x000000ffff6c7224 */ /* 0x000fe400078e000a */
.L_x_9425:
[----:B------:R-:W-:Y:S05]  /*2760*/  BSYNC B1 ;  /* 0x0000000000017941 */ /* 0x000fea0003800000 */
.L_x_9423:
        /* <DEDUP_REMOVED lines=16> */
.L_x_9429:
[----:B------:R-:W-:Y:S05]  /*2870*/  BSYNC B2 ;  /* 0x0000000000027941 */ /* 0x000fea0003800000 */
.L_x_9428:
        /* <DEDUP_REMOVED lines=42> */
.L_x_9427:
[----:B------:R-:W-:Y:S05]  /*2b20*/  BSYNC B1 ;  /* 0x0000000000017941 */ /* 0x000fea0003800000 */
.L_x_9426:
        /* <DEDUP_REMOVED lines=20> */
.L_x_9431:
[----:B------:R-:W-:Y:S02]  /*2c70*/  MOV R108, R10 ;  /* 0x0000000a006c7202 */ /* 0x000fe40000000f00 */
.L_x_9432:
[----:B------:R-:W-:Y:S05]  /*2c80*/  BSYNC B1 ;  /* 0x0000000000017941 */ /* 0x000fea0003800000 */
.L_x_9430:
        /* <DEDUP_REMOVED lines=16> */
.L_x_9436:
[----:B------:R-:W-:Y:S05]  /*2d90*/  BSYNC B2 ;  /* 0x0000000000027941 */ /* 0x000fea0003800000 */
.L_x_9435:
        /* <DEDUP_REMOVED lines=42> */
.L_x_9434:
[----:B------:R-:W-:Y:S05]  /*3040*/  BSYNC B1 ;  /* 0x0000000000017941 */ /* 0x000fea0003800000 */
.L_x_9433:
        /* <DEDUP_REMOVED lines=20> */
.L_x_9438:
[----:B------:R-:W-:Y:S02]  /*3190*/  IMAD.MOV.U32 R108, RZ, RZ, R10 ;  /* 0x000000ffff6c7224 */ /* 0x000fe400078e000a */
.L_x_9439:
[----:B------:R-:W-:Y:S05]  /*31a0*/  BSYNC B1 ;  /* 0x0000000000017941 */ /* 0x000fea0003800000 */
.L_x_9437:
        /* <DEDUP_REMOVED lines=18> */
.L_x_9443:
[----:B------:R-:W-:Y:S05]  /*32d0*/  BSYNC B2 ;  /* 0x0000000000027941 */ /* 0x000fea0003800000 */
.L_x_9442:
        /* <DEDUP_REMOVED lines=42> */
.L_x_9441:
[----:B------:R-:W-:Y:S05]  /*3580*/  BSYNC B1 ;  /* 0x0000000000017941 */ /* 0x000fea0003800000 */
.L_x_9440:
[----:B------:R-:W-:Y:S02]  /*3590*/  ISETP.NE.AND P6, PT, R93, RZ, PT ;  /* 0x000000ff5d00720c */ /* 0x000fe40003fc5270 */
[----:B------:R1:W2:Y:S01]  /*35a0*/  I2F.U32 R93, R108 ;  /* 0x0000006c005d7306 */ /* 0x0002a20000201000 */
[----:B------:R-:W-:Y:S02]  /*35b0*/  SEL R110, RZ, 0x10000, P5 ;  /* 0x00010000ff6e7807 */ /* 0x000fe40002800000 */
[----:B------:R-:W-:Y:S02]  /*35c0*/  PRMT R75, RZ, 0x7610, R75 ;  /* 0x00007610ff4b7816 */ /* 0x000fe4000000004b */
[----:B------:R-:W-:Y:S02]  /*35d0*/  ISETP.NE.AND P5, PT, R95, RZ, PT ;  /* 0x000000ff5f00720c */ /* 0x000fe40003fa5270 */
[----:B------:R-:W-:Y:S01]  /*35e0*/  SEL R106, RZ, 0x1, P1 ;  /* 0x00000001ff6a7807 */ /* 0x000fe20000800000 */
[----:B------:R-:W-:Y:S01]  /*35f0*/  FMUL.FTZ R75, R75, R92 ;  /* 0x0000005c4b4b7220 */ /* 0x000fe20000410000 */
[----:B------:R-:W-:-:S02]  /*3600*/  SEL R104, RZ, 0x1, P2 ;  /* 0x00000001ff687807 */ /* 0x000fc40001000000 */
[----:B------:R-:W-:Y:S01]  /*3610*/  SEL R109, RZ, 0x100, P4 ;  /* 0x00000100ff6d7807 */ /* 0x000fe20002000000 */
[----:B------:R-:W-:Y:S01]  /*3620*/  FMUL.FTZ R75, R75, c[0x0][0x1e8] ;  /* 0x00007a004b4b7a20 */ /* 0x000fe20000410000 */
[----:B------:R-:W-:Y:S01]  /*3630*/  SEL R111, RZ, 0x1, P3 ;  /* 0x00000001ff6f7807 */ /* 0x000fe20001800000 */
[----:B------:R-:W-:Y:S01]  /*3640*/  IMAD.WIDE.U32 R104, R104, 0x1000000, RZ ;  /* 0x0100000068687825 */ /* 0x000fe200078e00ff */
[----:B-1----:R-:W-:-:S03]  /*3650*/  LEA R108, P2, R3, c[0x0][0x188], 0x5 ;  /* 0x00006200036c7a11 */ /* 0x002fc600078428ff */
[----:B--2---:R-:W-:Y:S01]  /*3660*/  FFMA.FTZ R93, R93, R94, 1.1641532182693481445e-10 ;  /* 0x2f0000005d5d7423 */ /* 0x004fe2000001005e */
        /* <DEDUP_REMOVED lines=10> */
[----:B------:R-:W-:-:S02]  /*3710*/  LOP3.LUT R111, R105, R109, R111, 0xfe, !PT ;  /* 0x0000006d696f7212 */ /* 0x000fc400078efe6f */
[C---:B------:R-:W-:Y:S02]  /*3720*/  LEA R104, P1, R3.reuse, c[0x0][0x190], 0x3 ;  /* 0x0000640003687a11 */ /* 0x040fe400078218ff */
[C---:B------:R-:W-:Y:S02]  /*3730*/  LEA.HI.X R109, R3.reuse, c[0x0][0x18c], RZ, 0x5, P2 ;  /* 0x00006300036d7a11 */ /* 0x040fe400010f2cff */
[----:B------:R-:W-:Y:S02]  /*3740*/  LOP3.LUT R94, R94, R93, RZ, 0xfc, !PT ;  /* 0x0000005d5e5e7212 */ /* 0x000fe400078efcff */
[----:B------:R-:W-:Y:S01]  /*3750*/  LEA.HI.X R105, R3, c[0x0][0x194], RZ, 0x3, P1 ;  /* 0x0000650003697a11 */ /* 0x000fe200008f1cff */
[----:B------:R1:W-:Y:S01]  /*3760*/  STG.E.128 [R108.64], R68 ;  /* 0x000000446c007986 */ /* 0x0003e2000c101d06 */
[----:B------:R-:W-:Y:S02]  /*3770*/  LOP3.LUT R95, R95, R111, R107, 0xfe, !PT ;  /* 0x0000006f5f5f7212 */ /* 0x000fe400078efe6b */
[----:B------:R-:W-:Y:S01]  /*3780*/  IADD3 R93, R3, 0x80, RZ ;  /* 0x00000080035d7810 */ /* 0x000fe20007ffe0ff */
[----:B------:R1:W-:Y:S04]  /*3790*/  STG.E.128 [R108.64+0x10], R72 ;  /* 0x000010486c007986 */ /* 0x0003e8000c101d06 */
[----:B------:R1:W-:Y:S02]  /*37a0*/  STG.E.64 [R104.64], R94 ;  /* 0x0000005e68007986 */ /* 0x0003e4000c101b06 */
.L_x_9387:
[----:B------:R-:W-:Y:S05]  /*37b0*/  BSYNC B0 ;  /* 0x0000000000007941 */ /* 0x000fea0003800000 */
.L_x_9386:
        /* <DEDUP_REMOVED lines=16> */
[----:B--2---:R-:W-:Y:S01]  /*38c0*/  ISETP.NE.AND P0, PT, R9, 0x2, PT ;  /* 0x000000020900780c */ /* 0x004fe20003f05270 */
[----:B------:R-:W-:-:S12]  /*38d0*/  IMAD.MOV.U32 R77, RZ, RZ, R11 ;  /* 0x000000ffff4d7224 */ /* 0x000fd800078e000b */
[----:B------:R-:W-:Y:S05]  /*38e0*/  @!P0 BRA `(.L_x_9448) ;  /* 0x0000006000008947 */ /* 0x000fea0003800000 */
[----:B------:R-:W-:Y:S02]  /*38f0*/  ISETP.NE.AND P0, PT, R9, 0x3, PT ;  /* 0x000000030900780c */ /* 0x000fe40003f05270 */
[----:B------:R-:W-:-:S11]  /*3900*/  MOV R77, R97 ;  /* 0x00000061004d7202 */ /* 0x000fd60000000f00 */
[----:B------:R-:W-:Y:S05]  /*3910*/  @P0 BRA `(.L_x_9448) ;  /* 0x0000003000000947 */ /* 0x000fea0003800000 */
[----:B------:R-:W-:Y:S01]  /*3920*/  IMAD.MOV.U32 R77, RZ, RZ, R8 ;  /* 0x000000ffff4d7224 */ /* 0x000fe200078e0008 */
[----:B------:R-:W-:Y:S05]  /*3930*/  BRA `(.L_x_9448) ;  /* 0x0000001000007947 */ /* 0x000fea0003800000 */
.L_x_9447:
[----:B--2---:R-:W-:Y:S02]  /*3940*/  IMAD.MOV.U32 R77, RZ, RZ, R10 ;  /* 0x000000ffff4d7224 */ /* 0x004fe400078e000a */
.L_x_9448:
[----:B------:R-:W-:Y:S05]  /*3950*/  BSYNC B1 ;  /* 0x0000000000017941 */ /* 0x000fea0003800000 */
.L_x_9446:
        /* <DEDUP_REMOVED lines=16> */
.L_x_9452:
[----:B------:R-:W-:Y:S05]  /*3a60*/  BSYNC B2 ;  /* 0x0000000000027941 */ /* 0x000fea0003800000 */
.L_x_9451:
        /* <DEDUP_REMOVED lines=42> */
[----:B------:R-:W-:Y:S02]  /*3d10*/  IMAD.MOV.U32 R8, RZ, RZ, R94 ;  /* 0x000000ffff087224 */ /* 0x000fe400078e005e */
.L_x_9450:
[----:B------:R-:W-:Y:S05]  /*3d20*/  BSYNC B1 ;  /* 0x0000000000017941 */ /* 0x000fea0003800000 */
.L_x_9449:
[----:B------:R2:W3:Y:S01]  /*3d30*/  I2F.U32 R9, R77 ;  /* 0x0000004d00097306 */ /* 0x0004e20000201000 */
[----:B-1----:R-:W-:Y:S01]  /*3d40*/  HFMA2.MMA R94, -RZ, RZ, 0.1171875, 0 ;  /* 0x2f800000ff5e7435 */ /* 0x002fe200000001ff */
[----:B------:R-:W-:Y:S01]  /*3d50*/  ISETP.NE.U32.AND P0, PT, RZ, c[0x0][0x180], PT ;  /* 0x00006000ff007a0c */ /* 0x000fe20003f05070 */
[----:B------:R-:W-:Y:S01]  /*3d60*/  BSSY B1, `(.L_x_9453) ;  /* 0x0000016000017945 */ /* 0x000fe20003800000 */
[C---:B------:R-:W-:Y:S02]  /*3d70*/  ISETP.NE.AND P1, PT, R78.reuse, 0x1, PT ;  /* 0x000000014e00780c */ /* 0x040fe40003f25270 */
[----:B------:R-:W-:Y:S02]  /*3d80*/  ISETP.NE.AND.EX P0, PT, RZ, c[0x0][0x184], PT, P0 ;  /* 0x00006100ff007a0c */ /* 0x000fe40003f05300 */
[----:B------:R-:W-:-:S02]  /*3d90*/  IADD3 R79, R78, 0x1, RZ ;  /* 0x000000014e4f7810 */ /* 0x000fc40007ffe0ff */
[----:B--2--5:R-:W-:-:S05]  /*3da0*/  PRMT R77, RZ, 0x5410, R80 ;  /* 0x00005410ff4d7816 */ /* 0x024fca0000000050 */
[----:B------:R-:W-:Y:S02]  /*3db0*/  FMUL.FTZ R76, R77, R92 ;  /* 0x0000005c4d4c7220 */ /* 0x000fe40000410000 */
[----:B---3--:R-:W-:Y:S02]  /*3dc0*/  FFMA.FTZ R9, R9, R94, 1.1641532182693481445e-10 ;  /* 0x2f00000009097423 */ /* 0x008fe4000001005e */
        /* <DEDUP_REMOVED lines=14> */
.L_x_9454:
[----:B------:R-:W-:Y:S02]  /*3eb0*/  MOV R106, R10 ;  /* 0x0000000a006a7202 */ /* 0x000fe40000000f00 */
.L_x_9455:
[----:B------:R-:W-:Y:S05]  /*3ec0*/  BSYNC B1 ;  /* 0x0000000000017941 */ /* 0x000fea0003800000 */
.L_x_9453:
        /* <DEDUP_REMOVED lines=16> */
.L_x_9459:
[----:B------:R-:W-:Y:S05]  /*3fd0*/  BSYNC B2 ;  /* 0x0000000000027941 */ /* 0x000fea0003800000 */
.L_x_9458:
        /* <DEDUP_REMOVED lines=43> */
.L_x_9457:
[----:B------:R-:W-:Y:S05]  /*4290*/  BSYNC B1 ;  /* 0x0000000000017941 */ /* 0x000fea0003800000 */
.L_x_9456:
        /* <DEDUP_REMOVED lines=21> */
.L_x_9461:
[----:B------:R-:W-:Y:S02]  /*43f0*/  IMAD.MOV.U32 R80, RZ, RZ, R10 ;  /* 0x000000ffff507224 */ /* 0x000fe400078e000a */
.L_x_9462:
[----:B------:R-:W-:Y:S05]  /*4400*/  BSYNC B1 ;  /* 0x0000000000017941 */ /* 0x000fea0003800000 */
.L_x_9460:
        /* <DEDUP_REMOVED lines=16> */
.L_x_9466:
[----:B------:R-:W-:Y:S05]  /*4510*/  BSYNC B2 ;  /* 0x0000000000027941 */ /* 0x000fea0003800000 */
.L_x_9465:
        /* <DEDUP_REMOVED lines=42> */
.L_x_9464:
[----:B------:R-:W-:Y:S05]  /*47c0*/  BSYNC B1 ;  /* 0x0000000000017941 */ /* 0x000fea0003800000 */
.L_x_9463:
        /* <DEDUP_REMOVED lines=20> */
.L_x_9468:
[----:B------:R-:W-:Y:S02]  /*4910*/  IMAD.MOV.U32 R80, RZ, RZ, R10 ;  /* 0x000000ffff507224 */ /* 0x000fe400078e000a */
.L_x_9469:
[----:B------:R-:W-:Y:S05]  /*4920*/  BSYNC B1 ;  /* 0x0000000000017941 */ /* 0x000fea0003800000 */
.L_x_9467:
        /* <DEDUP_REMOVED lines=16> */
.L_x_9473:
[----:B------:R-:W-:Y:S05]  /*4a30*/  BSYNC B2 ;  /* 0x0000000000027941 */ /* 0x000fea0003800000 */
.L_x_9472:
        /* <DEDUP_REMOVED lines=42> */
.L_x_9471:
[----:B------:R-:W-:Y:S05]  /*4ce0*/  BSYNC B1 ;  /* 0x0000000000017941 */ /* 0x000fea0003800000 */
.L_x_9470:
        /* <DEDUP_REMOVED lines=20> */
.L_x_9475:
[----:B------:R-:W-:Y:S02]  /*4e30*/  IMAD.MOV.U32 R106, RZ, RZ, R10 ;  /* 0x000000ffff6a7224 */ /* 0x000fe400078e000a */
.L_x_9476:
[----:B------:R-:W-:Y:S05]  /*4e40*/  BSYNC B1 ;  /* 0x0000000000017941 */ /* 0x000fea0003800000 */
.L_x_9474:
        /* <DEDUP_REMOVED lines=16> */
.L_x_9480:
[----:B------:R-:W-:Y:S05]  /*4f50*/  BSYNC B2 ;  /* 0x0000000000027941 */ /* 0x000fea0003800000 */
.L_x_9479:
        /* <DEDUP_REMOVED lines=42> */
.L_x_9478:
[----:B------:R-:W-:Y:S05]  /*5200*/  BSYNC B1 ;  /* 0x0000000000017941 */ /* 0x000fea0003800000 */
.L_x_9477:
        /* <DEDUP_REMOVED lines=20> */
.L_x_9482:
[----:B------:R-:W-:Y:S02]  /*5350*/  IMAD.MOV.U32 R109, RZ, RZ, R10 ;  /* 0x000000ffff6d7224 */ /* 0x000fe400078e000a */
.L_x_9483:
[----:B------:R-:W-:Y:S05]  /*5360*/  BSYNC B1 ;  /* 0x0000000000017941 */ /* 0x000fea0003800000 */
.L_x_9481:
        /* <DEDUP_REMOVED lines=16> */
.L_x_9487:
[----:B------:R-:W-:Y:S05]  /*5470*/  BSYNC B2 ;  /* 0x0000000000027941 */ /* 0x000fea0003800000 */
.L_x_9486:
        /* <DEDUP_REMOVED lines=42> */
.L_x_9485:
[----:B------:R-:W-:Y:S05]  /*5720*/  BSYNC B1 ;  /* 0x0000000000017941 */ /* 0x000fea0003800000 */
.L_x_9484:
        /* <DEDUP_REMOVED lines=20> */
.L_x_9489:
[----:B------:R-:W-:Y:S02]  /*5870*/  IMAD.MOV.U32 R109, RZ, RZ, R10 ;  /* 0x000000ffff6d7224 */ /* 0x000fe400078e000a */
.L_x_9490:
[----:B------:R-:W-:Y:S05]  /*5880*/  BSYNC B1 ;  /* 0x0000000000017941 */ /* 0x000fea0003800000 */
.L_x_9488:
        /* <DEDUP_REMOVED lines=16> */
.L_x_9494:
[----:B------:R-:W-:Y:S05]  /*5990*/  BSYNC B2 ;  /* 0x0000000000027941 */ /* 0x000fea0003800000 */
.L_x_9493:
        /* <DEDUP_REMOVED lines=42> */
.L_x_9492:
[----:B------:R-:W-:Y:S05]  /*5c40*/  BSYNC B1 ;  /* 0x0000000000017941 */ /* 0x000fea0003800000 */
.L_x_9491:
        /* <DEDUP_REMOVED lines=20> */
.L_x_9496:
[----:B------:R-:W-:Y:S02]  /*5d90*/  IMAD.MOV.U32 R109, RZ, RZ, R10 ;  /* 0x000000ffff6d7224 */ /* 0x000fe400078e000a */
.L_x_9497:
[----:B------:R-:W-:Y:S05]  /*5da0*/  BSYNC B1 ;  /* 0x0000000000017941 */ /* 0x000fea0003800000 */
.L_x_9495:
        /* <DEDUP_REMOVED lines=18> */
.L_x_9501:
[----:B------:R-:W-:Y:S05]  /*5ed0*/  BSYNC B2 ;  /* 0x0000000000027941 */ /* 0x000fea0003800000 */
.L_x_9500:
        /* <DEDUP_REMOVED lines=42> */
.L_x_9499:
[----:B------:R-:W-:Y:S05]  /*6180*/  BSYNC B1 ;  /* 0x0000000000017941 */ /* 0x000fea0003800000 */
.L_x_9498:
[----:B------:R-:W-:Y:S02]  /*6190*/  ISETP.NE.AND P6, PT, R95, RZ, PT ;  /* 0x000000ff5f00720c */ /* 0x000fe40003fc5270 */
[----:B------:R-:W1:Y:S01]  /*61a0*/  I2F.U32 R95, R109 ;  /* 0x0000006d005f7306 */ /* 0x000e620000201000 */
[----:B------:R-:W-:Y:S02]  /*61b0*/  SEL R106, RZ, 0x1, P1 ;  /* 0x00000001ff6a7807 */ /* 0x000fe40000800000 */
[----:B------:R-:W-:Y:S02]  /*61c0*/  SEL R107, RZ, 0x10000, P5 ;  /* 0x00010000ff6b7807 */ /* 0x000fe40002800000 */
[----:B------:R-:W-:Y:S02]  /*61d0*/  PRMT R83, RZ, 0x7610, R83 ;  /* 0x00007610ff537816 */ /* 0x000fe40000000053 */
[----:B------:R-:W-:-:S02]  /*61e0*/  ISETP.NE.AND P5, PT, R108, RZ, PT ;  /* 0x000000ff6c00720c */ /* 0x000fc40003fa5270 */
[----:B------:R-:W-:Y:S01]  /*61f0*/  SEL R110, RZ, 0x100, P4 ;  /* 0x00000100ff6e7807 */ /* 0x000fe20002000000 */
[----:B------:R-:W-:Y:S01]  /*6200*/  FMUL.FTZ R83, R83, R92 ;  /* 0x0000005c53537220 */ /* 0x000fe20000410000 */
[----:B------:R-:W-:Y:S02]  /*6210*/  SEL R104, RZ, 0x1, P2 ;  /* 0x00000001ff687807 */ /* 0x000fe40001000000 */
[----:B------:R-:W-:Y:S01]  /*6220*/  SEL R105, RZ, 0x1, P5 ;  /* 0x00000001ff697807 */ /* 0x000fe20002800000 */
[----:B------:R-:W-:Y:S01]  /*6230*/  FMUL.FTZ R83, R83, c[0x0][0x1e8] ;  /* 0x00007a0053537a20 */ /* 0x000fe20000410000 */
[----:B------:R-:W-:Y:S01]  /*6240*/  SEL R113, RZ, 0x1, P3 ;  /* 0x00000001ff717807 */ /* 0x000fe20001800000 */
[----:B-1----:R-:W-:Y:S01]  /*6250*/  FFMA.FTZ R95, R95, R94, 1.1641532182693481445e-10 ;  /* 0x2f0000005f5f7423 */ /* 0x002fe2000001005e */
[----:B------:R-:W-:Y:S02]  /*6260*/  LEA R108, P2, R93, c[0x0][0x188], 0x5 ;  /* 0x000062005d6c7a11 */ /* 0x000fe400078428ff */
[----:B------:R-:W-:-:S02]  /*6270*/  SEL R111, RZ, 0x1, P6 ;  /* 0x00000001ff6f7807 */ /* 0x000fc40003000000 */
[----:B------:R-:W-:Y:S02]  /*6280*/  FSETP.GTU.FTZ.AND P1, PT, R95, c[0x0][0x1e4], PT ;  /* 0x000079005f007a0b */ /* 0x000fe40003f3c000 */
[----:B------:R-:W-:Y:S02]  /*6290*/  LEA.HI.X R109, R93, c[0x0][0x18c], RZ, 0x5, P2 ;  /* 0x000063005d6d7a11 */ /* 0x000fe400010f2cff */
[----:B------:R-:W-:Y:S02]  /*62a0*/  SEL R94, RZ, 0x1000000, P1 ;  /* 0x01000000ff5e7807 */ /* 0x000fe40000800000 */
[----:B------:R-:W-:Y:S01]  /*62b0*/  FSEL R83, R83, RZ, !P1 ;  /* 0x000000ff53537208 */ /* 0x000fe20004800000 */
[----:B------:R1:W-:Y:S01]  /*62c0*/  STG.E.128 [R108.64], R76 ;  /* 0x0000004c6c007986 */ /* 0x0003e2000c101d06 */
[----:B------:R-:W-:Y:S01]  /*62d0*/  LOP3.LUT R110, R110, R94, R107, 0xfe, !PT ;  /* 0x0000005e6e6e7212 */ /* 0x000fe200078efe6b */
[----:B------:R-:W-:-:S04]  /*62e0*/  IMAD.WIDE.U32 R94, R104, 0x1000000, RZ ;  /* 0x01000000685e7825 */ /* 0x000fc800078e00ff */
[----:B------:R-:W-:Y:S01]  /*62f0*/  IMAD.WIDE.U32 R106, R106, 0x10000, RZ ;  /* 0x000100006a6a7825 */ /* 0x000fe200078e00ff */
[----:B------:R-:W-:-:S03]  /*6300*/  LOP3.LUT R113, R95, R110, R113, 0xfe, !PT ;  /* 0x0000006e5f717212 */ /* 0x000fc600078efe71 */
[----:B------:R-:W-:-:S04]  /*6310*/  IMAD.WIDE.U32 R104, R105, 0x100, RZ ;  /* 0x0000010069687825 */ /* 0x000fc800078e00ff */
[----:B------:R-:W-:Y:S01]  /*6320*/  @P0 FADD.FTZ R83, R67, R83 ;  /* 0x0000005343530221 */ /* 0x000fe20000010000 */
[----:B------:R-:W-:Y:S02]  /*6330*/  LOP3.LUT R104, R104, R94, R106, 0xfe, !PT ;  /* 0x0000005e68687212 */ /* 0x000fe400078efe6a */
[C---:B------:R-:W-:Y:S02]  /*6340*/  LEA R94, P1, R93.reuse, c[0x0][0x190], 0x3 ;  /* 0x000064005d5e7a11 */ /* 0x040fe400078218ff */
[----:B------:R-:W-:Y:S01]  /*6350*/  LOP3.LUT R104, R104, R111, RZ, 0xfc, !PT ;  /* 0x0000006f68687212 */ /* 0x000fe200078efcff */
[----:B------:R1:W-:Y:S01]  /*6360*/  STG.E.128 [R108.64+0x10], R80 ;  /* 0x000010506c007986 */ /* 0x0003e2000c101d06 */
[----:B------:R-:W-:Y:S02]  /*6370*/  LEA.HI.X R95, R93, c[0x0][0x194], RZ, 0x3, P1 ;  /* 0x000065005d5f7a11 */ /* 0x000fe400008f1cff */
[----:B------:R-:W-:Y:S02]  /*6380*/  LOP3.LUT R105, R105, R113, R107, 0xfe, !PT ;  /* 0x0000007169697212 */ /* 0x000fe400078efe6b */
[----:B------:R-:W-:-:S03]  /*6390*/  IADD3 R93, R93, 0x80, RZ ;  /* 0x000000805d5d7810 */ /* 0x000fc60007ffe0ff */
[----:B------:R1:W-:Y:S04]  /*63a0*/  STG.E.64 [R94.64], R104 ;  /* 0x000000685e007986 */ /* 0x0003e8000c101b06 */
.L_x_9445:
[----:B------:R-:W-:Y:S05]  /*63b0*/  BSYNC B0 ;  /* 0x0000000000007941 */ /* 0x000fea0003800000 */
.L_x_9444:
        /* <DEDUP_REMOVED lines=24> */
.L_x_9505:
[----:B--2---:R-:W-:Y:S02]  /*6540*/  IMAD.MOV.U32 R85, RZ, RZ, R10 ;  /* 0x000000ffff557224 */ /* 0x004fe400078e000a */
.L_x_9506:
[----:B------:R-:W-:Y:S05]  /*6550*/  BSYNC B1 ;  /* 0x0000000000017941 */ /* 0x000fea0003800000 */
.L_x_9504:
        /* <DEDUP_REMOVED lines=16> */
.L_x_9510:
[----:B------:R-:W-:Y:S05]  /*6660*/  BSYNC B2 ;  /* 0x0000000000027941 */ /* 0x000fea0003800000 */
.L_x_9509:
        /* <DEDUP_REMOVED lines=43> */
.L_x_9508:
[----:B------:R-:W-:Y:S05]  /*6920*/  BSYNC B1 ;  /* 0x0000000000017941 */ /* 0x000fea0003800000 */
.L_x_9507:
[----:B------:R-:W2:Y:S01]  /*6930*/  I2F.U32 R84, R85 ;  /* 0x0000005500547306 */ /* 0x000ea20000201000 */
[----:B-1----:R-:W-:Y:S01]  /*6940*/  HFMA2.MMA R95, -RZ, RZ, 0.1171875, 0 ;  /* 0x2f800000ff5f7435 */ /* 0x002fe200000001ff */
        /* <DEDUP_REMOVED lines=22> */
.L_x_9512:
[----:B------:R-:W-:Y:S02]  /*6ab0*/  MOV R106, R10 ;  /* 0x0000000a006a7202 */ /* 0x000fe40000000f00 */
.L_x_9513:
[----:B------:R-:W-:Y:S05]  /*6ac0*/  BSYNC B1 ;  /* 0x0000000000017941 */ /* 0x000fea0003800000 */
.L_x_9511:
        /* <DEDUP_REMOVED lines=16> */
.L_x_9517:
[----:B------:R-:W-:Y:S05]  /*6bd0*/  BSYNC B2 ;  /* 0x0000000000027941 */ /* 0x000fea0003800000 */
.L_x_9516:
        /* <DEDUP_REMOVED lines=43> */
.L_x_9515:
[----:B------:R-:W-:Y:S05]  /*6e90*/  BSYNC B1 ;  /* 0x0000000000017941 */ /* 0x000fea0003800000 */
.L_x_9514:
        /* <DEDUP_REMOVED lines=21> */
.L_x_9519:
[----:B------:R-:W-:Y:S02]  /*6ff0*/  IMAD.MOV.U32 R88, RZ, RZ, R10 ;  /* 0x000000ffff587224 */ /* 0x000fe400078e000a */
.L_x_9520:
[----:B------:R-:W-:Y:S05]  /*7000*/  BSYNC B1 ;  /* 0x0000000000017941 */ /* 0x000fea0003800000 */
.L_x_9518:
        /* <DEDUP_REMOVED lines=16> */
.L_x_9524:
[----:B------:R-:W-:Y:S05]  /*7110*/  BSYNC B2 ;  /* 0x0000000000027941 */ /* 0x000fea0003800000 */
.L_x_9523:
        /* <DEDUP_REMOVED lines=42> */
.L_x_9522:
[----:B------:R-:W-:Y:S05]  /*73c0*/  BSYNC B1 ;  /* 0x0000000000017941 */ /* 0x000fea0003800000 */
.L_x_9521:
        /* <DEDUP_REMOVED lines=20> */
.L_x_9526:
[----:B------:R-:W-:Y:S02]  /*7510*/  IMAD.MOV.U32 R88, RZ, RZ, R10 ;  /* 0x000000ffff587224 */ /* 0x000fe400078e000a */
.L_x_9527:
[----:B------:R-:W-:Y:S05]  /*7520*/  BSYNC B1 ;  /* 0x0000000000017941 */ /* 0x000fea0003800000 */
.L_x_9525:
        /* <DEDUP_REMOVED lines=16> */
.L_x_9531:
[----:B------:R-:W-:Y:S05]  /*7630*/  BSYNC B2 ;  /* 0x0000000000027941 */ /* 0x000fea0003800000 */
.L_x_9530:
        /* <DEDUP_REMOVED lines=42> */
.L_x_9529:
[----:B------:R-:W-:Y:S05]  /*78e0*/  BSYNC B1 ;  /* 0x0000000000017941 */ /* 0x000fea0003800000 */
.L_x_9528:
        /* <DEDUP_REMOVED lines=20> */
.L_x_9533:
[----:B------:R-:W-:Y:S02]  /*7a30*/  IMAD.MOV.U32 R106, RZ, RZ, R10 ;  /* 0x000000ffff6a7224 */ /* 0x000fe400078e000a */
.L_x_9534:
[----:B------:R-:W-:Y:S05]  /*7a40*/  BSYNC B1 ;  /* 0x0000000000017941 */ /* 0x000fea0003800000 */
.L_x_9532:
        /* <DEDUP_REMOVED lines=16> */
.L_x_9538:
[----:B------:R-:W-:Y:S05]  /*7b50*/  BSYNC B2 ;  /* 0x0000000000027941 */ /* 0x000fea0003800000 */
.L_x_9537:
        /* <DEDUP_REMOVED lines=42> */
.L_x_9536:
[----:B------:R-:W-:Y:S05]  /*7e00*/  BSYNC B1 ;  /* 0x0000000000017941 */ /* 0x000fea0003800000 */
.L_x_9535:
        /* <DEDUP_REMOVED lines=20> */
.L_x_9540:
[----:B------:R-:W-:Y:S02]  /*7f50*/  IMAD.MOV.U32 R109, RZ, RZ, R10 ;  /* 0x000000ffff6d7224 */ /* 0x000fe400078e000a */
.L_x_9541:
[----:B------:R-:W-:Y:S05]  /*7f60*/  BSYNC B1 ;  /* 0x0000000000017941 */ /* 0x000fea0003800000 */
.L_x_9539:
        /* <DEDUP_REMOVED lines=16> */
.L_x_9545:
[----:B------:R-:W-:Y:S05]  /*8070*/  BSYNC B2 ;  /* 0x0000000000027941 */ /* 0x000fea0003800000 */
.L_x_9544:
        /* <DEDUP_REMOVED lines=42> */
.L_x_9543:
[----:B------:R-:W-:Y:S05]  /*8320*/  BSYNC B1 ;  /* 0x0000000000017941 */ /* 0x000fea0003800000 */
.L_x_9542:
        /* <DEDUP_REMOVED lines=20> */
.L_x_9547:
[----:B------:R-:W-:Y:S02]  /*8470*/  IMAD.MOV.U32 R109, RZ, RZ, R10 ;  /* 0x000000ffff6d7224 */ /* 0x000fe400078e000a */
.L_x_9548:
[----:B------:R-:W-:Y:S05]  /*8480*/  BSYNC B1 ;  /* 0x0000000000017941 */ /* 0x000fea0003800000 */
.L_x_9546:
        /* <DEDUP_REMOVED lines=16> */
.L_x_9552:
[----:B------:R-:W-:Y:S05]  /*8590*/  BSYNC B2 ;  /* 0x0000000000027941 */ /* 0x000fea0003800000 */
.L_x_9551:
        /* <DEDUP_REMOVED lines=42> */
.L_x_9550:
[----:B------:R-:W-:Y:S05]  /*8840*/  BSYNC B1 ;  /* 0x0000000000017941 */ /* 0x000fea0003800000 */
.L_x_9549:
        /* <DEDUP_REMOVED lines=20> */
.L_x_9554:
[----:B------:R-:W-:Y:S02]  /*8990*/  IMAD.MOV.U32 R109, RZ, RZ, R10 ;  /* 0x000000ffff6d7224 */ /* 0x000fe400078e000a */
.L_x_9555:
[----:B------:R-:W-:Y:S05]  /*89a0*/  BSYNC B1 ;  /* 0x0000000000017941 */ /* 0x000fea0003800000 */
.L_x_9553:
        /* <DEDUP_REMOVED lines=18> */
.L_x_9559:
[----:B------:R-:W-:Y:S05]  /*8ad0*/  BSYNC B2 ;  /* 0x0000000000027941 */ /* 0x000fea0003800000 */
.L_x_9558:
        /* <DEDUP_REMOVED lines=42> */
.L_x_9557:
[----:B------:R-:W-:Y:S05]  /*8d80*/  BSYNC B1 ;  /* 0x0000000000017941 */ /* 0x000fea0003800000 */
.L_x_9556:
[----:B------:R-:W-:Y:S02]  /*8d90*/  ISETP.NE.AND P6, PT, R94, RZ, PT ;  /* 0x000000ff5e00720c */ /* 0x000fe40003fc5270 */
[----:B------:R1:W2:Y:S01]  /*8da0*/  I2F.U32 R94, R109 ;  /* 0x0000006d005e7306 */ /* 0x0002a20000201000 */
[----:B------:R-:W-:Y:S02]  /*8db0*/  PRMT R91, RZ, 0x7610, R91 ;  /* 0x00007610ff5b7816 */ /* 0x000fe4000000005b */
[----:B------:R-:W-:Y:S02]  /*8dc0*/  SEL R106, RZ, 0x10000, P5 ;  /* 0x00010000ff6a7807 */ /* 0x000fe40002800000 */
[----:B------:R-:W-:Y:S01]  /*8dd0*/  SEL R104, RZ, 0x1, P1 ;  /* 0x00000001ff687807 */ /* 0x000fe20000800000 */
[----:B------:R-:W-:Y:S01]  /*8de0*/  FMUL.FTZ R91, R91, R92 ;  /* 0x0000005c5b5b7220 */ /* 0x000fe20000410000 */
[----:B------:R-:W-:-:S02]  /*8df0*/  ISETP.NE.AND P5, PT, R108, RZ, PT ;  /* 0x000000ff6c00720c */ /* 0x000fc40003fa5270 */
[----:B------:R-:W-:Y:S01]  /*8e00*/  SEL R110, RZ, 0x1, P2 ;  /* 0x00000001ff6e7807 */ /* 0x000fe20001000000 */
[----:B------:R-:W-:Y:S01]  /*8e10*/  FMUL.FTZ R91, R91, c[0x0][0x1e8] ;  /* 0x00007a005b5b7a20 */ /* 0x000fe20000410000 */
[----:B------:R-:W-:Y:S02]  /*8e20*/  SEL R105, RZ, 0x100, P4 ;  /* 0x00000100ff697807 */ /* 0x000fe40002000000 */
[----:B------:R-:W-:Y:S01]  /*8e30*/  SEL R107, RZ, 0x1, P3 ;  /* 0x00000001ff6b7807 */ /* 0x000fe20001800000 */
[----:B------:R-:W-:Y:S01]  /*8e40*/  IMAD.WIDE.U32 R110, R110, 0x1000000, RZ ;  /* 0x010000006e6e7825 */ /* 0x000fe200078e00ff */
[----:B-1----:R-:W-:-:S03]  /*8e50*/  SEL R109, RZ, 0x1, P6 ;  /* 0x00000001ff6d7807 */ /* 0x002fc60003000000 */
[----:B--2---:R-:W-:Y:S01]  /*8e60*/  FFMA.FTZ R94, R94, R95, 1.1641532182693481445e-10 ;  /* 0x2f0000005e5e7423 */ /* 0x004fe2000001005f */
[----:B------:R-:W-:-:S04]  /*8e70*/  SEL R95, RZ, 0x1, P5 ;  /* 0x00000001ff5f7807 */ /* 0x000fc80002800000 */
[----:B------:R-:W-:-:S04]  /*8e80*/  FSETP.GTU.FTZ.AND P1, PT, R94, c[0x0][0x1e4], PT ;  /* 0x000079005e007a0b */ /* 0x000fc80003f3c000 */
[----:B------:R-:W-:Y:S02]  /*8e90*/  SEL R94, RZ, 0x1000000, P1 ;  /* 0x01000000ff5e7807 */ /* 0x000fe40000800000 */
[----:B------:R-:W-:Y:S02]  /*8ea0*/  FSEL R91, R91, RZ, !P1 ;  /* 0x000000ff5b5b7208 */ /* 0x000fe40004800000 */
[----:B------:R-:W-:Y:S01]  /*8eb0*/  LOP3.LUT R92, R105, R94, R106, 0xfe, !PT ;  /* 0x0000005e695c7212 */ /* 0x000fe200078efe6a */
[----:B------:R-:W-:Y:S01]  /*8ec0*/  IMAD.WIDE.U32 R104, R104, 0x10000, RZ ;  /* 0x0001000068687825 */ /* 0x000fe200078e00ff */
[----:B------:R-:W-:Y:S02]  /*8ed0*/  LEA R106, P2, R93, c[0x0][0x188], 0x5 ;  /* 0x000062005d6a7a11 */ /* 0x000fe400078428ff */
[----:B------:R-:W-:Y:S01]  /*8ee0*/  LOP3.LUT R111, R111, R92, R107, 0xfe, !PT ;  /* 0x0000005c6f6f7212 */ /* 0x000fe200078efe6b */
[----:B------:R-:W-:Y:S01]  /*8ef0*/  IMAD.WIDE.U32 R94, R95, 0x100, RZ ;  /* 0x000001005f5e7825 */ /* 0x000fe200078e00ff */
[----:B------:R-:W-:-:S02]  /*8f00*/  LEA R92, P1, R93, c[0x0][0x190], 0x3 ;  /* 0x000064005d5c7a11 */ /* 0x000fc400078218ff */
[----:B------:R-:W-:Y:S01]  /*8f10*/  LEA.HI.X R107, R93, c[0x0][0x18c], RZ, 0x5, P2 ;  /* 0x000063005d6b7a11 */ /* 0x000fe200010f2cff */
[----:B------:R-:W-:Y:S01]  /*8f20*/  @P0 FADD.FTZ R91, R67, R91 ;  /* 0x0000005b435b0221 */ /* 0x000fe20000010000 */
[----:B------:R-:W-:Y:S02]  /*8f30*/  LOP3.LUT R94, R94, R110, R104, 0xfe, !PT ;  /* 0x0000006e5e5e7212 */ /* 0x000fe400078efe68 */
[----:B------:R-:W-:Y:S01]  /*8f40*/  LEA.HI.X R93, R93, c[0x0][0x194], RZ, 0x3, P1 ;  /* 0x000065005d5d7a11 */ /* 0x000fe200008f1cff */
[----:B------:R1:W-:Y:S01]  /*8f50*/  STG.E.128 [R106.64], R84 ;  /* 0x000000546a007986 */ /* 0x0003e2000c101d06 */
[----:B------:R-:W-:Y:S02]  /*8f60*/  LOP3.LUT R94, R94, R109, RZ, 0xfc, !PT ;  /* 0x0000006d5e5e7212 */ /* 0x000fe400078efcff */
[----:B------:R-:W-:Y:S01]  /*8f70*/  LOP3.LUT R95, R95, R111, R105, 0xfe, !PT ;  /* 0x0000006f5f5f7212 */ /* 0x000fe200078efe69 */
[----:B------:R1:W-:Y:S04]  /*8f80*/  STG.E.128 [R106.64+0x10], R88 ;  /* 0x000010586a007986 */ /* 0x0003e8000c101d06 */
[----:B------:R1:W-:Y:S02]  /*8f90*/  STG.E.64 [R92.64], R94 ;  /* 0x0000005e5c007986 */ /* 0x0003e4000c101b06 */
.L_x_9503:
[----:B------:R-:W-:Y:S05]  /*8fa0*/  BSYNC B0 ;  /* 0x0000000000007941 */ /* 0x000fea0003800000 */
.L_x_9502:
        /* <DEDUP_REMOVED lines=34> */
.L_x_9570:
        /* <DEDUP_REMOVED lines=70> */
.L_x_9571:
        /* <DEDUP_REMOVED lines=55> */
[----:B0-----:R-:W-:-:S02]  /*99a0*/  @!P0 IMAD.MOV.U32 R107, RZ, RZ, 0x4 ;  /* 0x00000004ff6b8424 */ /* 0x001fc400078e00ff */
[----:B-1----:R-:W-:-:S05]  /*99b0*/  FMUL.FTZ R92, R105, R105 ;  /* 0x00000069695c7220 */ /* 0x002fca0000410000 */
[----:B------:R-:W-:Y:S01]  /*99c0*/  FSEL R95, R92, RZ, P1 ;  /* 0x000000ff5c5f7208 */ /* 0x000fe20000800000 */
[----:B--2---:R-:W-:-:S04]  /*99d0*/  FFMA.FTZ R92, R93, R104, c[0x0][0x228] ;  /* 0x00008a005d5c7623 */ /* 0x004fc80000010068 */
[----:B------:R-:W-:Y:S02]  /*99e0*/  FADD.FTZ R106, R92, R95 ;  /* 0x0000005f5c6a7221 */ /* 0x000fe40000010000 */
[----:B------:R-:W-:-:S04]  /*99f0*/  @!P0 IMAD.MOV.U32 R95, RZ, RZ, 0x4 ;  /* 0x00000004ff5f8424 */ /* 0x000fc800078e00ff */
[----:B------:R-:W0:Y:S01]  /*9a00*/  MUFU.RSQ R106, R106 ;  /* 0x0000006a006a7308 */ /* 0x000e220000001400 */
[----:B------:R-:W-:-:S04]  /*9a10*/  @!P0 IMAD.WIDE R92, R98, R95, c[0x0][0x1a0] ;  /* 0x00006800625c8625 */ /* 0x000fc800078e025f */
[----:B------:R-:W-:Y:S01]  /*9a20*/  @!P0 IMAD.WIDE R94, R98, R107, c[0x0][0x1a8] ;  /* 0x00006a00625e8625 */ /* 0x000fe200078e026b */
[----:B------:R1:W-:Y:S01]  /*9a30*/  @!P0 STG.E [R92.64], R105 ;  /* 0x000000695c008986 */ /* 0x0003e2000c101906 */
[----:B------:R-:W-:-:S03]  /*9a40*/  FSEL R107, R105, RZ, !P1 ;  /* 0x000000ff696b7208 */ /* 0x000fc60004800000 */
[----:B0-----:R1:W-:Y:S01]  /*9a50*/  @!P0 STG.E [R94.64], R106 ;  /* 0x0000006a5e008986 */ /* 0x0013e2000c101906 */
[----:B------:R-:W-:Y:S05]  /*9a60*/  @!P2 BRA `(.L_x_9563) ;  /* 0x000002000000a947 */ /* 0x000fea0003800000 */
[--C-:B-1----:R-:W-:Y:S02]  /*9a70*/  FADD.FTZ R93, R68, -R107.reuse ;  /* 0x8000006b445d7221 */ /* 0x102fe40000010000 */
        /* <DEDUP_REMOVED lines=31> */
.L_x_9563:
[----:B------:R-:W-:Y:S05]  /*9c70*/  BSYNC B0 ;  /* 0x0000000000007941 */ /* 0x000fea0003800000 */
.L_x_9562:
[----:B------:R-:W-:Y:S01]  /*9c80*/  ISETP.NE.AND P0, PT, R2, RZ, PT ;  /* 0x000000ff0200720c */ /* 0x000fe20003f05270 */
[----:B------:R-:W-:-:S12]  /*9c90*/  BSSY B0, `(.L_x_9564) ;  /* 0x0000022000007945 */ /* 0x000fd80003800000 */
        /* <DEDUP_REMOVED lines=33> */
.L_x_9565:
[----:B------:R-:W-:Y:S05]  /*9eb0*/  BSYNC B0 ;  /* 0x0000000000007941 */ /* 0x000fea0003800000 */
.L_x_9564:
        /* <DEDUP_REMOVED lines=29> */
[----:B------:R-:W-:Y:S01]  /*a090*/  IMAD.MOV.U32 R110, RZ, RZ, 0x10 ;  /* 0x00000010ff6e7424 */ /* 0x000fe200078e00ff */
[----:B------:R-:W-:Y:S02]  /*a0a0*/  F2FP.BF16.PACK_AB R95, R106, R95 ;  /* 0x0000005f6a5f723e */ /* 0x000fe400000010ff */
[----:B------:R-:W-:Y:S01]  /*a0b0*/  F2FP.BF16.PACK_AB R94, R108, R111 ;  /* 0x0000006f6c5e723e */ /* 0x000fe200000010ff */
[----:B------:R-:W-:-:S05]  /*a0c0*/  IMAD.WIDE.U32 R104, R3, R110, c[0x0][0x208] ;  /* 0x0000820003687625 */ /* 0x000fca00078e006e */
[----:B------:R0:W-:Y:S02]  /*a0d0*/  STG.E.128 [R104.64], R92 ;  /* 0x0000005c68007986 */ /* 0x0001e4000c101d06 */
.L_x_9567:
[----:B------:R-:W-:Y:S05]  /*a0e0*/  BSYNC B0 ;  /* 0x0000000000007941 */ /* 0x000fea0003800000 */
.L_x_9566:
[----:B------:R-:W-:Y:S02]  /*a0f0*/  IADD3 R98, R98, c[0x0][0x160], RZ ;  /* 0x0000580062627a10 */ /* 0x000fe40007ffe0ff */
[----:B------:R-:W-:Y:S02]  /*a100*/  LOP3.LUT P1, RZ, R6, 0xff, RZ, 0xc0, !PT ;  /* 0x000000ff06ff7812 */ /* 0x000fe4000782c0ff */
[----:B------:R-:W-:Y:S02]  /*a110*/  ISETP.GE.AND P0, PT, R98, c[0x0][0x164], PT ;  /* 0x0000590062007a0c */ /* 0x000fe40003f06270 */
[----:B------:R-:W-:-:S11]  /*a120*/  SEL R6, RZ, 0x1, P1 ;  /* 0x00000001ff067807 */ /* 0x000fd60000800000 */
[----:B01---5:R-:W-:Y:S01]  /*a130*/  @P0 CALL.REL.NOINC `(.L_x_9568) ;  /* 0x0000001000000944 */ /* 0x023fe20003c00000 */
[----:B------:R-:W-:Y:S05]  /*a140*/  BRA `(.L_x_9569) ;  /* 0xffff698000007947 */ /* 0x000fea000383ffff */
.L_x_9568:
[----:B------:R-:W-:Y:S05]  /*a150*/  EXIT ;  /* 0x000000000000794d */ /* 0x000fea0003800000 */
.L_x_9560:
[----:B------:R-:W-:Y:S01]  /*a160*/  IMAD.MOV.U32 R108, RZ, RZ, 0x1 ;  /* 0x00000001ff6c7424 */ /* 0x000fe200078e00ff */
[----:B------:R-:W-:Y:S01]  /*a170*/  MOV R107, 0xffffffff ;  /* 0xffffffff006b7802 */ /* 0x000fe20000000f00 */
[----:B------:R-:W-:Y:S01]  /*a180*/  IMAD.MOV.U32 R106, RZ, RZ, 0x1f ;  /* 0x0000001fff6a7424 */ /* 0x000fe200078e00ff */
[----:B------:R-:W-:Y:S02]  /*a190*/  MOV R94, 0xa1b0 ;  /* 0x0000a1b0005e7802 */ /* 0x000fe40000000f00 */
[----:B0----5:R-:W-:Y:S05]  /*a1a0*/  CALL.REL.NOINC `($__internal_72_$__cuda_sm70_shflsync_bfly_p) ;  /* 0x000006c000007944 */ /* 0x021fea0003c00000 */
[----:B-1----:R-:W-:Y:S01]  /*a1b0*/  IMAD.MOV.U32 R92, RZ, RZ, R108 ;  /* 0x000000ffff5c7224 */ /* 0x002fe200078e006c */
[----:B0-----:R-:W-:Y:S05]  /*a1c0*/  BRA `(.L_x_9570) ;  /* 0xfffff00000007947 */ /* 0x001fea000383ffff */
.L_x_9561:
[----:B------:R-:W-:Y:S01]  /*a1d0*/  IMAD.MOV.U32 R108, RZ, RZ, 0x2 ;  /* 0x00000002ff6c7424 */ /* 0x000fe200078e00ff */
[----:B------:R-:W-:Y:S01]  /*a1e0*/  MOV R107, 0xffffffff ;  /* 0xffffffff006b7802 */ /* 0x000fe20000000f00 */
[----:B------:R-:W-:Y:S01]  /*a1f0*/  IMAD.MOV.U32 R106, RZ, RZ, 0x1f ;  /* 0x0000001fff6a7424 */ /* 0x000fe200078e00ff */
[----:B------:R-:W-:Y:S02]  /*a200*/  MOV R94, 0xa220 ;  /* 0x0000a220005e7802 */ /* 0x000fe40000000f00 */
[----:B0----5:R-:W-:Y:S05]  /*a210*/  CALL.REL.NOINC `($__internal_72_$__cuda_sm70_shflsync_bfly_p) ;  /* 0x0000065000007944 */ /* 0x021fea0003c00000 */
[----:B01----:R-:W-:Y:S01]  /*a220*/  FADD.FTZ R93, R93, R108 ;  /* 0x0000006c5d5d7221 */ /* 0x003fe20000010000 */
[----:B------:R-:W-:Y:S01]  /*a230*/  MOV R94, 0xa280 ;  /* 0x0000a280005e7802 */ /* 0x000fe20000000f00 */
[----:B------:R-:W-:Y:S02]  /*a240*/  IMAD.MOV.U32 R108, RZ, RZ, 0x4 ;  /* 0x00000004ff6c7424 */ /* 0x000fe400078e00ff */
[----:B------:R-:W-:-:S02]  /*a250*/  IMAD.MOV.U32 R106, RZ, RZ, 0x1f ;  /* 0x0000001fff6a7424 */ /* 0x000fc400078e00ff */
[----:B------:R-:W-:Y:S02]  /*a260*/  IMAD.MOV.U32 R107, RZ, RZ, -0x1 ;  /* 0xffffffffff6b7424 */ /* 0x000fe400078e00ff */
[----:B------:R-:W-:Y:S05]  /*a270*/  CALL.REL.NOINC `($__internal_72_$__cuda_sm70_shflsync_bfly_p) ;  /* 0x000005f000007944 */ /* 0x000fea0003c00000 */
[----:B01----:R-:W-:Y:S01]  /*a280*/  FADD.FTZ R93, R93, R108 ;  /* 0x0000006c5d5d7221 */ /* 0x003fe20000010000 */
[----:B------:R-:W-:Y:S01]  /*a290*/  HFMA2.MMA R108, -RZ, RZ, 0, 4.76837158203125e-07 ;  /* 0x00000008ff6c7435 */ /* 0x000fe200000001ff */
[----:B------:R-:W-:Y:S01]  /*a2a0*/  IMAD.MOV.U32 R106, RZ, RZ, 0x1f ;  /* 0x0000001fff6a7424 */ /* 0x000fe200078e00ff */
[----:B------:R-:W-:Y:S01]  /*a2b0*/  MOV R94, 0xa2e0 ;  /* 0x0000a2e0005e7802 */ /* 0x000fe20000000f00 */
[----:B------:R-:W-:-:S03]  /*a2c0*/  IMAD.MOV.U32 R107, RZ, RZ, -0x1 ;  /* 0xffffffffff6b7424 */ /* 0x000fc600078e00ff */
[----:B------:R-:W-:Y:S05]  /*a2d0*/  CALL.REL.NOINC `($__internal_72_$__cuda_sm70_shflsync_bfly_p) ;  /* 0x0000059000007944 */ /* 0x000fea0003c00000 */
[----:B01----:R-:W-:Y:S01]  /*a2e0*/  FADD.FTZ R93, R93, R108 ;  /* 0x0000006c5d5d7221 */ /* 0x003fe20000010000 */
[----:B------:R-:W-:Y:S01]  /*a2f0*/  MOV R106, 0x1f ;  /* 0x0000001f006a7802 */ /* 0x000fe20000000f00 */
[----:B------:R-:W-:Y:S01]  /*a300*/  IMAD.MOV.U32 R108, RZ, RZ, 0x10 ;  /* 0x00000010ff6c7424 */ /* 0x000fe200078e00ff */
[----:B------:R-:W-:Y:S01]  /*a310*/  MOV R94, 0xa340 ;  /* 0x0000a340005e7802 */ /* 0x000fe20000000f00 */
[----:B------:R-:W-:Y:S02]  /*a320*/  IMAD.MOV.U32 R107, RZ, RZ, -0x1 ;  /* 0xffffffffff6b7424 */ /* 0x000fe400078e00ff */
[----:B------:R-:W-:Y:S05]  /*a330*/  CALL.REL.NOINC `($__internal_72_$__cuda_sm70_shflsync_bfly_p) ;  /* 0x0000053000007944 */ /* 0x000fea0003c00000 */
        /* <DEDUP_REMOVED lines=56> */
[----:B------:R-:W-:Y:S05]  /*a6c0*/  CALL.REL.NOINC `($__internal_72_$__cuda_sm70_shflsync_bfly_p) ;  /* 0x000001a000007944 */ /* 0x000fea0003c00000 */
[----:B01----:R-:W-:Y:S01]  /*a6d0*/  FADD.FTZ R93, R93, R108 ;  /* 0x0000006c5d5d7221 */ /* 0x003fe20000010000 */
[----:B------:R-:W-:Y:S01]  /*a6e0*/  MOV R94, 0xa730 ;  /* 0x0000a730005e7802 */ /* 0x000fe20000000f00 */
[----:B------:R-:W-:Y:S02]  /*a6f0*/  IMAD.MOV.U32 R108, RZ, RZ, 0x2 ;  /* 0x00000002ff6c7424 */ /* 0x000fe400078e00ff */
[----:B------:R-:W-:Y:S02]  /*a700*/  IMAD.MOV.U32 R106, RZ, RZ, 0x1f ;  /* 0x0000001fff6a7424 */ /* 0x000fe400078e00ff */
[----:B------:R-:W-:Y:S02]  /*a710*/  IMAD.MOV.U32 R107, RZ, RZ, -0x1 ;  /* 0xffffffffff6b7424 */ /* 0x000fe400078e00ff */
[----:B------:R-:W-:Y:S05]  /*a720*/  CALL.REL.NOINC `($__internal_72_$__cuda_sm70_shflsync_bfly_p) ;  /* 0x0000014000007944 */ /* 0x000fea0003c00000 */
[----:B01----:R-:W-:Y:S01]  /*a730*/  FADD.FTZ R93, R93, R108 ;  /* 0x0000006c5d5d7221 */ /* 0x003fe20000010000 */
[----:B------:R-:W-:Y:S01]  /*a740*/  HFMA2.MMA R108, -RZ, RZ, 0, 2.384185791015625e-07 ;  /* 0x00000004ff6c7435 */ /* 0x000fe200000001ff */
        /* <DEDUP_REMOVED lines=8> */
[----:B------:R-:W-:-:S02]  /*a7d0*/  IMAD.MOV.U32 R107, RZ, RZ, -0x1 ;  /* 0xffffffffff6b7424 */ /* 0x000fc400078e00ff */
[----:B------:R-:W-:Y:S05]  /*a7e0*/  CALL.REL.NOINC `($__internal_72_$__cuda_sm70_shflsync_bfly_p) ;  /* 0x0000008000007944 */ /* 0x000fea0003c00000 */
[----:B-1----:R-:W-:Y:S01]  /*a7f0*/  FADD.FTZ R105, R93, R108 ;  /* 0x0000006c5d697221 */ /* 0x002fe20000010000 */
[----:B0-----:R-:W-:Y:S01]  /*a800*/  MOV R107, 0xffffffff ;  /* 0xffffffff006b7802 */ /* 0x001fe20000000f00 */
[----:B------:R-:W-:Y:S01]  /*a810*/  IMAD.MOV.U32 R108, RZ, RZ, 0x10 ;  /* 0x00000010ff6c7424 */ /* 0x000fe200078e00ff */
[----:B------:R-:W-:Y:S01]  /*a820*/  MOV R94, 0xa860 ;  /* 0x0000a860005e7802 */ /* 0x000fe20000000f00 */
[----:B------:R-:W-:-:S02]  /*a830*/  IMAD.MOV.U32 R106, RZ, RZ, 0x1f ;  /* 0x0000001fff6a7424 */ /* 0x000fc400078e00ff */
[----:B------:R-:W-:Y:S02]  /*a840*/  IMAD.MOV.U32 R93, RZ, RZ, R105 ;  /* 0x000000ffff5d7224 */ /* 0x000fe400078e0069 */
[----:B------:R-:W-:Y:S05]  /*a850*/  CALL.REL.NOINC `($__internal_72_$__cuda_sm70_shflsync_bfly_p) ;  /* 0x0000001000007944 */ /* 0x000fea0003c00000 */
[----:B01----:R-:W-:Y:S05]  /*a860*/  BRA `(.L_x_9571) ;  /* 0xffffedc000007947 */ /* 0x003fea000383ffff */
        .weak           $__internal_72_$__cuda_sm70_shflsync_bfly_p
        .type           $__internal_72_$__cuda_sm70_shflsync_bfly_p,@function
        .size           $__internal_72_$__cuda_sm70_shflsync_bfly_p,(.L_x_22160 - $__internal_72_$__cuda_sm70_shflsync_bfly_p)
$__internal_72_$__cuda_sm70_shflsync_bfly_p:
[----:B------:R-:W-:Y:S01]  /*a870*/  IMAD.MOV.U32 R95, RZ, RZ, 0x0 ;  /* 0x00000000ff5f7424 */ /* 0x000fe200078e00ff */
[----:B------:R-:W-:Y:S04]  /*a880*/  WARPSYNC R107 ;  /* 0x0000006b00007348 */ /* 0x000fe80003800000 */
[----:B------:R0:W1:Y:S01]  /*a890*/  SHFL.BFLY PT, R108, R93, R108, R106 ;  /* 0x0c00006c5d6c7389 */ /* 0x00006200000e006a */
[----:B------:R-:W-:Y:S05]  /*a8a0*/  RET.REL.NODEC R94 `(_ZN10layer_norm13ln_fwd_kernelINS_13Kernel_traitsIf13__nv_bfloat16fS2_fjLj3072ELj1ELj1ELj4ELj16ENS_18Kernel_traits_baseILj3072EfS2_fS2_fjLj128EEEEELb1ELb0ELb0ELb0EEEvNS_9FwdParamsE) ;  /* 0xffff57505e007950 */ /* 0x000fea0003c3ffff */
.L_x_9572:
        /* <DEDUP_REMOVED lines=13> */
.L_x_22160:


//--------------------- .text._ZN10layer_norm13ln_fwd_kernelINS_13Kernel_traitsIf13__nv_bfloat16fS2_fjLj3072ELj1ELj1ELj4ELj16ENS_18Kernel_traits_baseILj3072EfS2_fS2_fjLj128EEEEELb1ELb0ELb0ELb1EEEvNS_9FwdParamsE --------------------------
	.section	.text._ZN10layer_norm13ln_fwd_kernelINS_13Kernel_traitsIf13__nv_bfloat16fS2_fjLj3072ELj1ELj1ELj4ELj16ENS_18Kernel_traits_baseILj3072EfS2_fS2_fjLj128EEEEELb1ELb0ELb0ELb1EEEvNS_9FwdParamsE,"ax",@progbits
	.sectioninfo	@"SHI_REGISTERS=123"
	.align	128
        .global         _ZN10layer_norm13ln_fwd_kernelINS_13Kernel_traitsIf13__nv_bfloat16fS2_fjLj3072ELj1ELj1ELj4ELj16ENS_18Kernel_traits_baseILj3072EfS2_fS2_fjLj128EEEEELb1ELb0ELb0ELb1EEEvNS_9FwdParamsE
        .type           _ZN10layer_norm13ln_fwd_kernelINS_13Kernel_traitsIf13__nv_bfloat16fS2_fjLj3072ELj1ELj1ELj4ELj16ENS_18Kernel_traits_baseILj3072EfS2_fS2_fjLj128EEEEELb1ELb0ELb0ELb1EEEvNS_9FwdParamsE,@function
        .size           _ZN10layer_norm13ln_fwd_kernelINS_13Kernel_traitsIf13__nv_bfloat16fS2_fjLj3072ELj1ELj1ELj4ELj16ENS_18Kernel_traits_baseILj3072EfS2_fS2_fjLj128EEEEELb1ELb0ELb0ELb1EEEvNS_9FwdParamsE,(.L_x_22161 - _ZN10layer_norm13ln_fwd_kernelINS_13Kernel_traitsIf13__nv_bfloat16fS2_fjLj3072ELj1ELj1ELj4ELj16ENS_18Kernel_traits_baseILj3072EfS2_fS2_fjLj128EEEEELb1ELb0ELb0ELb1EEEvNS_9FwdParamsE)
        .other          _ZN10layer_norm13ln_fwd_kernelINS_13Kernel_traitsIf13__nv_bfloat16fS2_fjLj3072ELj1ELj1ELj4ELj16ENS_18Kernel_traits_baseILj3072EfS2_fS2_fjLj128EEEEELb1ELb0ELb0ELb1EEEvNS_9FwdParamsE,@"STO_CUDA_ENTRY STV_DEFAULT"
_ZN10layer_norm13ln_fwd_kernelINS_13Kernel_traitsIf13__nv_bfloat16fS2_fjLj3072ELj1ELj1ELj4ELj16ENS_18Kernel_traits_baseILj3072EfS2_fS2_fjLj128EEEEELb1ELb0ELb0ELb1EEEvNS_9FwdParamsE:
.text._ZN10layer_norm13ln_fwd_kernelINS_13Kernel_traitsIf13__nv_bfloat16fS2_fjLj3072ELj1ELj1ELj4ELj16ENS_18Kernel_traits_baseILj3072EfS2_fS2_fjLj128EEEEELb1ELb0ELb0ELb1EEEvNS_9FwdParamsE:
        /* <DEDUP_REMOVED lines=10> */
[----:B------:R-:W-:-:S05]  /*00a0*/  @P0 MOV R3, R85 ;  /* 0x0000005500030202 */ /* 0x000fca0000000f00 */
[----:B------:R0:W3:Y:S01]  /*00b0*/  @P0 LDG.E.64 R6, [R2.64] ;  /* 0x0000000602060981 */ /* 0x0000e2000c1e1b00 */
        /* <DEDUP_REMOVED lines=77> */
[----:B------:R-:W-:-:S04]  /*0590*/  LOP3.LUT R4, R4, 0xfe0, RZ, 0xc0, !PT ;  /* 0x00000fe004047812 */ /* 0x000fc800078ec0ff */
[C---:B------:R-:W-:Y:S02]  /*05a0*/  IADD3 R6, P1, R4.reuse, c[0x0][0x218], RZ ;  /* 0x0000860004067a10 */ /* 0x040fe40007f3e0ff */
[----:B------:R-:W-:Y:S02]  /*05b0*/  IADD3 R4, P2, R4, c[0x0][0x1b0], RZ ;  /* 0x00006c0004047a10 */ /* 0x000fe40007f5e0ff */
[----:B------:R-:W-:Y:S02]  /*05c0*/  IADD3.X R7, RZ, c[0x0][0x21c], RZ, P1, !PT ;  /* 0x00008700ff077a10 */ /* 0x000fe40000ffe4ff */
[----:B------:R-:W-:Y:S01]  /*05d0*/  ISETP.GE.AND P1, PT, R87, c[0x0][0x164], PT ;  /* 0x0000590057007a0c */ /* 0x000fe20003f26270 */
[----:B------:R-:W-:Y:S02]  /*05e0*/  IMAD.X R5, RZ, RZ, c[0x0][0x1b4], P2 ;  /* 0x00006d00ff057624 */ /* 0x000fe400010e06ff */
[----:B------:R0:W5:Y:S04]  /*05f0*/  @P0 LDG.E.128 R68, [R6.64] ;  /* 0x0000000606440981 */ /* 0x000168000c1e1d00 */
[----:B------:R0:W5:Y:S04]  /*0600*/  @P0 LDG.E.128 R64, [R6.64+0x10] ;  /* 0x0000100606400981 */ /* 0x000168000c1e1d00 */
[----:B------:R0:W5:Y:S04]  /*0610*/  @P0 LDG.E.128 R60, [R6.64+0x1000] ;  /* 0x00100006063c0981 */ /* 0x000168000c1e1d00 */
[----:B------:R0:W5:Y:S04]  /*0620*/  @P0 LDG.E.128 R56, [R6.64+0x1010] ;  /* 0x0010100606380981 */ /* 0x000168000c1e1d00 */
[----:B------:R0:W5:Y:S04]  /*0630*/  @P0 LDG.E.128 R52, [R6.64+0x2000] ;  /* 0x0020000606340981 */ /* 0x000168000c1e1d00 */
[----:B------:R0:W5:Y:S01]  /*0640*/  @P0 LDG.E.128 R48, [R6.64+0x2010] ;  /* 0x0020100606300981 */ /* 0x000162000c1e1d00 */
[----:B------:R-:W-:Y:S05]  /*0650*/  @P1 EXIT ;  /* 0x000000000000194d */ /* 0x000fea0003800000 */
[----:B------:R1:W5:Y:S01]  /*0660*/  LDG.E.128 R44, [R4.64] ;  /* 0x00000006042c7981 */ /* 0x000362000c1e1d00 */
[----:B------:R-:W-:Y:S01]  /*0670*/  UIADD3 UR25, UR4, -0x700cb87f, URZ ;  /* 0x8ff3478104197890 */ /* 0x000fe2000fffe03f */
[----:B0-----:R-:W-:Y:S01]  /*0680*/  IMAD R7, R8, -0x2daee0ad, RZ ;  /* 0xd2511f5308077824 */ /* 0x001fe200078e02ff */
[----:B------:R-:W-:Y:S01]  /*0690*/  UIADD3 UR26, UR5, -0x695add53, URZ ;  /* 0x96a522ad051a7890 */ /* 0x000fe2000fffe03f */
[----:B------:R1:W5:Y:S01]  /*06a0*/  LDG.E.128 R40, [R4.64+0x10] ;  /* 0x0000100604287981 */ /* 0x000362000c1e1d00 */
[----:B------:R-:W-:-:S02]  /*06b0*/  IMAD R6, R9, -0x326172a9, RZ ;  /* 0xcd9e8d5709067824 */ /* 0x000fc400078e02ff */
[----:B------:R-:W-:Y:S01]  /*06c0*/  IMAD.HI.U32 R95, R94, -0x326172a9, RZ ;  /* 0xcd9e8d575e5f7827 */ /* 0x000fe200078e00ff */
[----:B------:R1:W5:Y:S03]  /*06d0*/  LDG.E.128 R36, [R4.64+0x1000] ;  /* 0x0010000604247981 */ /* 0x000366000c1e1d00 */
[----:B------:R-:W-:Y:S01]  /*06e0*/  IMAD.WIDE.U32 R98, R98, -0x2daee0ad, RZ ;  /* 0xd2511f5362627825 */ /* 0x000fe200078e00ff */
[----:B------:R1:W5:Y:S04]  /*06f0*/  LDG.E.128 R32, [R4.64+0x1010] ;  /* 0x0010100604207981 */ /* 0x000368000c1e1d00 */
[----:B------:R1:W5:Y:S04]  /*0700*/  LDG.E.128 R28, [R4.64+0x2000] ;  /* 0x00200006041c7981 */ /* 0x000368000c1e1d00 */
[----:B------:R1:W5:Y:S01]  /*0710*/  LDG.E.128 R24, [R4.64+0x2010] ;  /* 0x0020100604187981 */ /* 0x000362000c1e1d00 */
[----:B------:R-:W-:Y:S01]  /*0720*/  HFMA2.MMA R86, -RZ, RZ, 0, 0 ;  /* 0x00000000ff567435 */ /* 0x000fe200000001ff */
[----:B------:R-:W-:Y:S01]  /*0730*/  LOP3.LUT R97, R2, 0x3, RZ, 0xc0, !PT ;  /* 0x0000000302617812 */ /* 0x000fe200078ec0ff */
[----:B------:R-:W-:Y:S01]  /*0740*/  IMAD R94, R94, -0x326172a9, RZ ;  /* 0xcd9e8d575e5e7824 */ /* 0x000fe200078e02ff */
[----:B------:R-:W-:Y:S01]  /*0750*/  LOP3.LUT R95, R95, UR25, R6, 0x96, !PT ;  /* 0x000000195f5f7c12 */ /* 0x000fe2000f8e9606 */
[----:B------:R-:W-:Y:S01]  /*0760*/  ULDC.U8 UR8, c[0x0][0x1f0] ;  /* 0x00007c0000087ab9 */ /* 0x000fe20000000000 */
[----:B------:R-:W-:Y:S01]  /*0770*/  LOP3.LUT R96, R99, UR26, R7, 0x96, !PT ;  /* 0x0000001a63607c12 */ /* 0x000fe2000f8e9607 */
[----:B-1----:R-:W-:-:S05]  /*0780*/  IMAD.MOV.U32 R4, RZ, RZ, 0x1 ;  /* 0x00000001ff047424 */ /* 0x002fca00078e00ff */
[----:B------:R-:W-:Y:S02]  /*0790*/  PRMT R2, R4, 0x7610, R2 ;  /* 0x0000761004027816 */ /* 0x000fe40000000002 */
.L_x_9744:
        /* <DEDUP_REMOVED lines=34> */
.L_x_9574:
[----:B0-----:R-:W-:Y:S02]  /*09c0*/  IMAD.MOV.U32 R8, RZ, RZ, R94 ;  /* 0x000000ffff087224 */ /* 0x001fe400078e005e */
.L_x_9575:
[----:B------:R-:W-:Y:S05]  /*09d0*/  BSYNC B0 ;  /* 0x0000000000007941 */ /* 0x000fea0003800000 */
.L_x_9573:
        /* <DEDUP_REMOVED lines=16> */
.L_x_9579:
[----:B------:R-:W-:Y:S05]  /*0ae0*/  BSYNC B1 ;  /* 0x0000000000017941 */ /* 0x000fea0003800000 */
.L_x_9578:
        /* <DEDUP_REMOVED lines=42> */
.L_x_9577:
[----:B------:R-:W-:Y:S05]  /*0d90*/  BSYNC B0 ;  /* 0x0000000000007941 */ /* 0x000fea0003800000 */
.L_x_9576:
[----:B------:R-:W0:Y:S01]  /*0da0*/  I2F.U32 R8, R8 ;  /* 0x0000000800087306 */ /* 0x000e220000201000 */
[----:B------:R-:W-:Y:S01]  /*0db0*/  ISETP.NE.U32.AND P0, PT, RZ, c[0x0][0x180], PT ;  /* 0x00006000ff007a0c */ /* 0x000fe20003f05070 */
[----:B------:R-:W-:Y:S01]  /*0dc0*/  IMAD.MOV.U32 R91, RZ, RZ, 0x2f800000 ;  /* 0x2f800000ff5b7424 */ /* 0x000fe200078e00ff */
[----:B-----5:R-:W-:Y:S01]  /*0dd0*/  PRMT R11, RZ, 0x5410, R4 ;  /* 0x00005410ff0b7816 */ /* 0x020fe20000000004 */
[----:B------:R-:W-:Y:S01]  /*0de0*/  BSSY B0, `(.L_x_9580) ;  /* 0x0000016000007945 */ /* 0x000fe20003800000 */
[----:B------:R-:W-:Y:S02]  /*0df0*/  ISETP.NE.AND.EX P6, PT, RZ, c[0x0][0x184], PT, P0 ;  /* 0x00006100ff007a0c */ /* 0x000fe40003fc5300 */
[----:B------:R-:W-:Y:S01]  /*0e00*/  ISETP.NE.AND P0, PT, R13, 0x1, PT ;  /* 0x000000010d00780c */ /* 0x000fe20003f05270 */
[----:B------:R-:W-:Y:S01]  /*0e10*/  FMUL.FTZ R11, R11, R90 ;  /* 0x0000005a0b0b7220 */ /* 0x000fe20000410000 */
[----:B------:R-:W-:Y:S02]  /*0e20*/  P2R R103, PR, RZ, 0x40 ;  /* 0x00000040ff677803 */ /* 0x000fe40000000000 */
        /* <DEDUP_REMOVED lines=16> */
.L_x_9581:
[----:B------:R-:W-:Y:S02]  /*0f30*/  IMAD.MOV.U32 R8, RZ, RZ, R94 ;  /* 0x000000ffff087224 */ /* 0x000fe400078e005e */
.L_x_9582:
[----:B------:R-:W-:Y:S05]  /*0f40*/  BSYNC B0 ;  /* 0x0000000000007941 */ /* 0x000fea0003800000 */
.L_x_9580:
        /* <DEDUP_REMOVED lines=16> */
.L_x_9586:
[----:B------:R-:W-:Y:S05]  /*1050*/  BSYNC B1 ;  /* 0x0000000000017941 */ /* 0x000fea0003800000 */
.L_x_9585:
        /* <DEDUP_REMOVED lines=42> */
.L_x_9584:
[----:B------:R-:W-:Y:S05]  /*1300*/  BSYNC B0 ;  /* 0x0000000000007941 */ /* 0x000fea0003800000 */
.L_x_9583:
        /* <DEDUP_REMOVED lines=20> */
.L_x_9588:
[----:B------:R-:W-:Y:S02]  /*1450*/  IMAD.MOV.U32 R4, RZ, RZ, R94 ;  /* 0x000000ffff047224 */ /* 0x000fe400078e005e */
.L_x_9589:
[----:B------:R-:W-:Y:S05]  /*1460*/  BSYNC B0 ;  /* 0x0000000000007941 */ /* 0x000fea0003800000 */
.L_x_9587:
        /* <DEDUP_REMOVED lines=16> */
.L_x_9593:
[----:B------:R-:W-:Y:S05]  /*1570*/  BSYNC B1 ;  /* 0x0000000000017941 */ /* 0x000fea0003800000 */
.L_x_9592:
        /* <DEDUP_REMOVED lines=42> */
.L_x_9591:
[----:B------:R-:W-:Y:S05]  /*1820*/  BSYNC B0 ;  /* 0x0000000000007941 */ /* 0x000fea0003800000 */
.L_x_9590:
        /* <DEDUP_REMOVED lines=20> */
.L_x_9595:
[----:B------:R-:W-:Y:S02]  /*1970*/  MOV R4, R94 ;  /* 0x0000005e00047202 */ /* 0x000fe40000000f00 */
.L_x_9596:
[----:B------:R-:W-:Y:S05]  /*1980*/  BSYNC B0 ;  /* 0x0000000000007941 */ /* 0x000fea0003800000 */
.L_x_9594:
        /* <DEDUP_REMOVED lines=16> */
.L_x_9600:
[----:B------:R-:W-:Y:S05]  /*1a90*/  BSYNC B1 ;  /* 0x0000000000017941 */ /* 0x000fea0003800000 */
.L_x_9599:
        /* <DEDUP_REMOVED lines=42> */
.L_x_9598:
[----:B------:R-:W-:Y:S05]  /*1d40*/  BSYNC B0 ;  /* 0x0000000000007941 */ /* 0x000fea0003800000 */
.L_x_9597:
        /* <DEDUP_REMOVED lines=20> */
.L_x_9602:
[----:B------:R-:W-:Y:S02]  /*1e90*/  IMAD.MOV.U32 R4, RZ, RZ, R94 ;  /* 0x000000ffff047224 */ /* 0x000fe400078e005e */
.L_x_9603:
[----:B------:R-:W-:Y:S05]  /*1ea0*/  BSYNC B0 ;  /* 0x0000000000007941 */ /* 0x000fea0003800000 */
.L_x_9601:
        /* <DEDUP_REMOVED lines=16> */
.L_x_9607:
[----:B------:R-:W-:Y:S05]  /*1fb0*/  BSYNC B1 ;  /* 0x0000000000017941 */ /* 0x000fea0003800000 */
.L_x_9606:
        /* <DEDUP_REMOVED lines=42> */
.L_x_9605:
[----:B------:R-:W-:Y:S05]  /*2260*/  BSYNC B0 ;  /* 0x0000000000007941 */ /* 0x000fea0003800000 */
.L_x_9604:
        /* <DEDUP_REMOVED lines=20> */
.L_x_9609:
[----:B------:R-:W-:Y:S02]  /*23b0*/  IMAD.MOV.U32 R4, RZ, RZ, R94 ;  /* 0x000000ffff047224 */ /* 0x000fe400078e005e */
.L_x_9610:
[----:B------:R-:W-:Y:S05]  /*23c0*/  BSYNC B0 ;  /* 0x0000000000007941 */ /* 0x000fea0003800000 */
.L_x_9608:
        /* <DEDUP_REMOVED lines=16> */
.L_x_9614:
[----:B------:R-:W-:Y:S05]  /*24d0*/  BSYNC B1 ;  /* 0x0000000000017941 */ /* 0x000fea0003800000 */
.L_x_9613:
        /* <DEDUP_REMOVED lines=42> */
.L_x_9612:
[----:B------:R-:W-:Y:S05]  /*2780*/  BSYNC B0 ;  /* 0x0000000000007941 */ /* 0x000fea0003800000 */
.L_x_9611:
        /* <DEDUP_REMOVED lines=20> */
.L_x_9616:
[----:B------:R-:W-:Y:S02]  /*28d0*/  MOV R4, R94 ;  /* 0x0000005e00047202 */ /* 0x000fe40000000f00 */
.L_x_9617:
[----:B------:R-:W-:Y:S05]  /*28e0*/  BSYNC B0 ;  /* 0x0000000000007941 */ /* 0x000fea0003800000 */
.L_x_9615:
        /* <DEDUP_REMOVED lines=16> */
.L_x_9621:
[----:B------:R-:W-:Y:S05]  /*29f0*/  BSYNC B1 ;  /* 0x0000000000017941 */ /* 0x000fea0003800000 */
.L_x_9620:
        /* <DEDUP_REMOVED lines=42> */
.L_x_9619:
[----:B------:R-:W-:Y:S05]  /*2ca0*/  BSYNC B0 ;  /* 0x0000000000007941 */ /* 0x000fea0003800000 */
.L_x_9618:
        /* <DEDUP_REMOVED lines=10> */
[----:B------:R-:W-:Y:S01]  /*2d50*/  @P6 FADD.FTZ R10, R18, R10 ;  /* 0x0000000a120a6221 */ /* 0x000fe20000010000 */
[----:B------:R-:W-:-:S13]  /*2d60*/  ISETP.NE.AND P6, PT, R5, 0x1, PT ;  /* 0x000000010500780c */ /* 0x000fda0003fc5270 */
        /* <DEDUP_REMOVED lines=9> */
.L_x_9623:
[----:B------:R-:W-:Y:S02]  /*2e00*/  IMAD.MOV.U32 R11, RZ, RZ, R94 ;  /* 0x000000ffff0b7224 */ /* 0x000fe400078e005e */
.L_x_9624:
[----:B------:R-:W-:Y:S05]  /*2e10*/  BSYNC B0 ;  /* 0x0000000000007941 */ /* 0x000fea0003800000 */
.L_x_9622:
        /* <DEDUP_REMOVED lines=18> */
.L_x_9628:
[----:B------:R-:W-:Y:S05]  /*2f40*/  BSYNC B1 ;  /* 0x0000000000017941 */ /* 0x000fea0003800000 */
.L_x_9627:
        /* <DEDUP_REMOVED lines=42> */
.L_x_9626:
[----:B------:R-:W-:Y:S05]  /*31f0*/  BSYNC B0 ;  /* 0x0000000000007941 */ /* 0x000fea0003800000 */
.L_x_9625:
[----:B------:R0:W1:Y:S01]  /*3200*/  I2F.U32 R4, R11 ;  /* 0x0000000b00047306 */ /* 0x0000620000201000 */
[----:B------:R-:W-:Y:S01]  /*3210*/  SEL R72, RZ, 0x1, P2 ;  /* 0x00000001ff487807 */ /* 0x000fe20001000000 */
[----:B------:R-:W-:Y:S01]  /*3220*/  IMAD.MOV.U32 R92, RZ, RZ, 0x20 ;  /* 0x00000020ff5c7424 */ /* 0x000fe200078e00ff */
[----:B------:R-:W-:Y:S01]  /*3230*/  SEL R5, RZ, 0x1, P1 ;  /* 0x00000001ff057807 */ /* 0x000fe20000800000 */
[----:B------:R-:W-:Y:S01]  /*3240*/  IMAD.MOV.U32 R93, RZ, RZ, 0x8 ;  /* 0x00000008ff5d7424 */ /* 0x000fe200078e00ff */
[----:B------:R-:W-:Y:S01]  /*3250*/  SEL R6, RZ, 0x1, P0 ;  /* 0x00000001ff067807 */ /* 0x000fe20000000000 */
[----:B------:R-:W-:Y:S01]  /*3260*/  IMAD.WIDE.U32 R72, R72, 0x1000000, RZ ;  /* 0x0100000048487825 */ /* 0x000fe200078e00ff */
[----:B------:R-:W-:Y:S02]  /*3270*/  ISETP.NE.AND P6, PT, R103, RZ, PT ;  /* 0x000000ff6700720c */ /* 0x000fe40003fc5270 */
[----:B0-----:R-:W-:Y:S01]  /*3280*/  PRMT R11, RZ, 0x7610, R7 ;  /* 0x00007610ff0b7816 */ /* 0x001fe20000000007 */
[----:B------:R-:W-:Y:S01]  /*3290*/  IMAD.WIDE.U32 R6, R6, 0x100, RZ ;  /* 0x0000010006067825 */ /* 0x000fe200078e00ff */
[----:B------:R-:W-:-:S02]  /*32a0*/  SEL R80, RZ, 0x10000, P5 ;  /* 0x00010000ff507807 */ /* 0x000fc40002800000 */
[----:B------:R-:W-:Y:S01]  /*32b0*/  SEL R75, RZ, 0x100, P4 ;  /* 0x00000100ff4b7807 */ /* 0x000fe20002000000 */
[----:B------:R-:W-:Y:S01]  /*32c0*/  FMUL.FTZ R74, R11, R90 ;  /* 0x0000005a0b4a7220 */ /* 0x000fe20000410000 */
[----:B------:R-:W-:Y:S01]  /*32d0*/  ISETP.NE.AND P2, PT, R79, RZ, PT ;  /* 0x000000ff4f00720c */ /* 0x000fe20003f45270 */
[----:B-1----:R-:W-:Y:S01]  /*32e0*/  FFMA.FTZ R4, R4, R91, 1.1641532182693481445e-10 ;  /* 0x2f00000004047423 */ /* 0x002fe2000001005b */
[----:B------:R-:W-:Y:S01]  /*32f0*/  ISETP.NE.AND P1, PT, R77, RZ, PT ;  /* 0x000000ff4d00720c */ /* 0x000fe20003f25270 */
[----:B------:R-:W-:Y:S01]  /*3300*/  FMUL.FTZ R74, R74, c[0x0][0x1e8] ;  /* 0x00007a004a4a7a20 */ /* 0x000fe20000410000 */
[----:B------:R-:W-:Y:S02]  /*3310*/  IADD3 R77, R88, 0x80, RZ ;  /* 0x00000080584d7810 */ /* 0x000fe40007ffe0ff */
[----:B------:R-:W-:Y:S01]  /*3320*/  FSETP.GTU.FTZ.AND P0, PT, R4, c[0x0][0x1e4], PT ;  /* 0x0000790004007a0b */ /* 0x000fe20003f1c000 */
[----:B------:R-:W-:Y:S01]  /*3330*/  IMAD.WIDE.U32 R4, R5, 0x10000, RZ ;  /* 0x0001000005047825 */ /* 0x000fe200078e00ff */
[----:B------:R-:W-:-:S02]  /*3340*/  SEL R83, RZ, 0x1, P1 ;  /* 0x00000001ff537807 */ /* 0x000fc40000800000 */
[----:B------:R-:W-:Y:S02]  /*3350*/  SEL R11, RZ, 0x1000000, P0 ;  /* 0x01000000ff0b7807 */ /* 0x000fe40000000000 */
[----:B------:R-:W-:Y:S02]  /*3360*/  LOP3.LUT R82, R6, R72, R4, 0xfe, !PT ;  /* 0x0000004806527212 */ /* 0x000fe400078efe04 */
[----:B------:R-:W-:Y:S01]  /*3370*/  LOP3.LUT R75, R75, R11, R80, 0xfe, !PT ;  /* 0x0000000b4b4b7212 */ /* 0x000fe200078efe50 */
[----:B------:R-:W-:Y:S01]  /*3380*/  IMAD.WIDE.U32 R80, R88, R92, c[0x0][0x188] ;  /* 0x0000620058507625 */ /* 0x000fe200078e005c */
[----:B------:R-:W-:Y:S02]  /*3390*/  SEL R72, RZ, 0x1, P3 ;  /* 0x00000001ff487807 */ /* 0x000fe40001800000 */
[----:B------:R-:W-:Y:S02]  /*33a0*/  FSEL R11, R74, RZ, !P0 ;  /* 0x000000ff4a0b7208 */ /* 0x000fe40004000000 */
[----:B------:R-:W-:Y:S01]  /*33b0*/  LOP3.LUT R73, R73, R75, R72, 0xfe, !PT ;  /* 0x0000004b49497212 */ /* 0x000fe200078efe48 */
[----:B------:R0:W-:Y:S01]  /*33c0*/  STG.E.128 [R80.64], R12 ;  /* 0x0000000c50007986 */ /* 0x0001e2000c101d06 */
[----:B------:R-:W-:Y:S01]  /*33d0*/  LOP3.LUT R82, R82, R83, RZ, 0xfc, !PT ;  /* 0x0000005352527212 */ /* 0x000fe200078efcff */
[----:B------:R-:W-:Y:S01]  /*33e0*/  @P6 FADD.FTZ R11, R19, R11 ;  /* 0x0000000b130b6221 */ /* 0x000fe20000010000 */
[----:B------:R-:W-:Y:S01]  /*33f0*/  LOP3.LUT R83, R7, R73, R5, 0xfe, !PT ;  /* 0x0000004907537212 */ /* 0x000fe200078efe05 */
[----:B------:R-:W-:-:S03]  /*3400*/  IMAD.WIDE.U32 R4, R88, R93, c[0x0][0x190] ;  /* 0x0000640058047625 */ /* 0x000fc600078e005d */
[----:B------:R0:W-:Y:S01]  /*3410*/  STG.E.128 [R80.64+0x10], R8 ;  /* 0x0000100850007986 */ /* 0x0001e2000c101d06 */
[----:B------:R-:W-:-:S03]  /*3420*/  IMAD.WIDE.U32 R72, R77, R76, c[0x0][0x170] ;  /* 0x00005c004d487625 */ /* 0x000fc600078e004c */
[----:B------:R0:W-:Y:S01]  /*3430*/  STG.E.64 [R4.64], R82 ;  /* 0x0000005204007986 */ /* 0x0001e2000c101b06 */
[----:B------:R-:W-:-:S03]  /*3440*/  @P2 IMAD.WIDE.U32 R6, R77, R92, c[0x0][0x180] ;  /* 0x000060004d062625 */ /* 0x000fc600078e005c */
[----:B------:R-:W5:Y:S04]  /*3450*/  LDG.E.128 R72, [R72.64] ;  /* 0x0000000648487981 */ /* 0x000f68000c1e1d00 */
[----:B------:R0:W5:Y:S04]  /*3460*/  @P2 LDG.E.128 R20, [R6.64] ;  /* 0x0000000606142981 */ /* 0x000168000c1e1d00 */
[----:B------:R0:W5:Y:S01]  /*3470*/  @P2 LDG.E.128 R16, [R6.64+0x10] ;  /* 0x0000100606102981 */ /* 0x000162000c1e1d00 */
        /* <DEDUP_REMOVED lines=12> */
.L_x_9630:
[----:B0-----:R-:W-:Y:S02]  /*3540*/  MOV R5, R94 ;  /* 0x0000005e00057202 */ /* 0x001fe40000000f00 */
.L_x_9631:
[----:B------:R-:W-:Y:S05]  /*3550*/  BSYNC B0 ;  /* 0x0000000000007941 */ /* 0x000fea0003800000 */
.L_x_9629:
        /* <DEDUP_REMOVED lines=16> */
.L_x_9635:
[----:B------:R-:W-:Y:S05]  /*3660*/  BSYNC B1 ;  /* 0x0000000000017941 */ /* 0x000fea0003800000 */
.L_x_9634:
        /* <DEDUP_REMOVED lines=42> */
.L_x_9633:
[----:B------:R-:W-:Y:S05]  /*3910*/  BSYNC B0 ;  /* 0x0000000000007941 */ /* 0x000fea0003800000 */
.L_x_9632:
[----:B------:R0:W1:Y:S01]  /*3920*/  I2F.U32 R4, R5 ;  /* 0x0000000500047306 */ /* 0x0000620000201000 */
[C---:B------:R-:W-:Y:S01]  /*3930*/  ISETP.NE.AND P0, PT, R97.reuse, 0x1, PT ;  /* 0x000000016100780c */ /* 0x040fe20003f05270 */
[----:B------:R-:W-:Y:S01]  /*3940*/  BSSY B0, `(.L_x_9636) ;  /* 0x0000014000007945 */ /* 0x000fe20003800000 */
[----:B------:R-:W-:Y:S02]  /*3950*/  IADD3 R78, R97, 0x1, RZ ;  /* 0x00000001614e7810 */ /* 0x000fe40007ffe0ff */
[----:B0----5:R-:W-:-:S05]  /*3960*/  PRMT R5, RZ, 0x5410, R72 ;  /* 0x00005410ff057816 */ /* 0x021fca0000000048 */
[----:B------:R-:W-:Y:S02]  /*3970*/  FMUL.FTZ R6, R5, R90 ;  /* 0x0000005a05067220 */ /* 0x000fe40000410000 */
[----:B-1----:R-:W-:Y:S02]  /*3980*/  FFMA.FTZ R4, R4, R91, 1.1641532182693481445e-10 ;  /* 0x2f00000004047423 */ /* 0x002fe4000001005b */
        /* <DEDUP_REMOVED lines=14> */
.L_x_9637:
[----:B------:R-:W-:Y:S02]  /*3a70*/  IMAD.MOV.U32 R6, RZ, RZ, R94 ;  /* 0x000000ffff067224 */ /* 0x000fe400078e005e */
.L_x_9638:
[----:B------:R-:W-:Y:S05]  /*3a80*/  BSYNC B0 ;  /* 0x0000000000007941 */ /* 0x000fea0003800000 */
.L_x_9636:
        /* <DEDUP_REMOVED lines=16> */
.L_x_9642:
[----:B------:R-:W-:Y:S05]  /*3b90*/  BSYNC B1 ;  /* 0x0000000000017941 */ /* 0x000fea0003800000 */
.L_x_9641:
        /* <DEDUP_REMOVED lines=8> */
[----:B------:R-:W-:-:S03]  /*3c20*/  HFMA2.MMA R78, -RZ, RZ, 0, 0 ;  /* 0x00000000ff4e7435 */ /* 0x000fc600000001ff */
        /* <DEDUP_REMOVED lines=33> */
.L_x_9640:
[----:B------:R-:W-:Y:S05]  /*3e40*/  BSYNC B0 ;  /* 0x0000000000007941 */ /* 0x000fea0003800000 */
.L_x_9639:
        /* <DEDUP_REMOVED lines=20> */
.L_x_9644:
[----:B------:R-:W-:Y:S02]  /*3f90*/  IMAD.MOV.U32 R7, RZ, RZ, R94 ;  /* 0x000000ffff077224 */ /* 0x000fe400078e005e */
.L_x_9645:
[----:B------:R-:W-:Y:S05]  /*3fa0*/  BSYNC B0 ;  /* 0x0000000000007941 */ /* 0x000fea0003800000 */
.L_x_9643:
        /* <DEDUP_REMOVED lines=16> */
.L_x_9649:
[----:B------:R-:W-:Y:S05]  /*40b0*/  BSYNC B1 ;  /* 0x0000000000017941 */ /* 0x000fea0003800000 */
.L_x_9648:
        /* <DEDUP_REMOVED lines=42> */
.L_x_9647:
[----:B------:R-:W-:Y:S05]  /*4360*/  BSYNC B0 ;  /* 0x0000000000007941 */ /* 0x000fea0003800000 */
.L_x_9646:
        /* <DEDUP_REMOVED lines=20> */
.L_x_9651:
[----:B------:R-:W-:Y:S02]  /*44b0*/  MOV R72, R94 ;  /* 0x0000005e00487202 */ /* 0x000fe40000000f00 */
.L_x_9652:
[----:B------:R-:W-:Y:S05]  /*44c0*/  BSYNC B0 ;  /* 0x0000000000007941 */ /* 0x000fea0003800000 */
.L_x_9650:
        /* <DEDUP_REMOVED lines=16> */
.L_x_9656:
[----:B------:R-:W-:Y:S05]  /*45d0*/  BSYNC B1 ;  /* 0x0000000000017941 */ /* 0x000fea0003800000 */
.L_x_9655:
        /* <DEDUP_REMOVED lines=42> */
.L_x_9654:
[----:B------:R-:W-:Y:S05]  /*4880*/  BSYNC B0 ;  /* 0x0000000000007941 */ /* 0x000fea0003800000 */
.L_x_9653:
        /* <DEDUP_REMOVED lines=20> */
.L_x_9658:
[----:B------:R-:W-:Y:S02]  /*49d0*/  IMAD.MOV.U32 R73, RZ, RZ, R94 ;  /* 0x000000ffff497224 */ /* 0x000fe400078e005e */
.L_x_9659:
[----:B------:R-:W-:Y:S05]  /*49e0*/  BSYNC B0 ;  /* 0x0000000000007941 */ /* 0x000fea0003800000 */
.L_x_9657:
        /* <DEDUP_REMOVED lines=16> */
.L_x_9663:
[----:B------:R-:W-:Y:S05]  /*4af0*/  BSYNC B1 ;  /* 0x0000000000017941 */ /* 0x000fea0003800000 */
.L_x_9662:
        /* <DEDUP_REMOVED lines=42> */
.L_x_9661:
[----:B------:R-:W-:Y:S05]  /*4da0*/  BSYNC B0 ;  /* 0x0000000000007941 */ /* 0x000fea0003800000 */
.L_x_9660:
        /* <DEDUP_REMOVED lines=20> */
.L_x_9665:
[----:B------:R-:W-:Y:S02]  /*4ef0*/  IMAD.MOV.U32 R78, RZ, RZ, R94 ;  /* 0x000000ffff4e7224 */ /* 0x000fe400078e005e */
.L_x_9666:
[----:B------:R-:W-:Y:S05]  /*4f00*/  BSYNC B0 ;  /* 0x0000000000007941 */ /* 0x000fea0003800000 */
.L_x_9664:
        /* <DEDUP_REMOVED lines=16> */
.L_x_9670:
[----:B------:R-:W-:Y:S05]  /*5010*/  BSYNC B1 ;  /* 0x0000000000017941 */ /* 0x000fea0003800000 */
.L_x_9669:
        /* <DEDUP_REMOVED lines=42> */
.L_x_9668:
[----:B------:R-:W-:Y:S05]  /*52c0*/  BSYNC B0 ;  /* 0x0000000000007941 */ /* 0x000fea0003800000 */
.L_x_9667:
        /* <DEDUP_REMOVED lines=20> */
.L_x_9672:
[----:B------:R-:W-:Y:S02]  /*5410*/  MOV R78, R94 ;  /* 0x0000005e004e7202 */ /* 0x000fe40000000f00 */
.L_x_9673:
[----:B------:R-:W-:Y:S05]  /*5420*/  BSYNC B0 ;  /* 0x0000000000007941 */ /* 0x000fea0003800000 */
.L_x_9671:
        /* <DEDUP_REMOVED lines=16> */
.L_x_9677:
[----:B------:R-:W-:Y:S05]  /*5530*/  BSYNC B1 ;  /* 0x0000000000017941 */ /* 0x000fea0003800000 */
.L_x_9676:
        /* <DEDUP_REMOVED lines=42> */
.L_x_9675:
[----:B------:R-:W-:Y:S05]  /*57e0*/  BSYNC B0 ;  /* 0x0000000000007941 */ /* 0x000fea0003800000 */
.L_x_9674:
        /* <DEDUP_REMOVED lines=21> */
.L_x_9679:
[----:B------:R-:W-:Y:S02]  /*5940*/  IMAD.MOV.U32 R78, RZ, RZ, R94 ;  /* 0x000000ffff4e7224 */ /* 0x000fe400078e005e */
.L_x_9680:
[----:B------:R-:W-:Y:S05]  /*5950*/  BSYNC B0 ;  /* 0x0000000000007941 */ /* 0x000fea0003800000 */
.L_x_9678:
        /* <DEDUP_REMOVED lines=18> */
.L_x_9684:
[----:B------:R-:W-:Y:S05]  /*5a80*/  BSYNC B1 ;  /* 0x0000000000017941 */ /* 0x000fea0003800000 */
.L_x_9683:
        /* <DEDUP_REMOVED lines=43> */
.L_x_9682:
[----:B------:R-:W-:Y:S05]  /*5d40*/  BSYNC B0 ;  /* 0x0000000000007941 */ /* 0x000fea0003800000 */
.L_x_9681:
[----:B------:R-:W0:Y:S01]  /*5d50*/  I2F.U32 R78, R78 ;  /* 0x0000004e004e7306 */ /* 0x000e220000201000 */
[----:B------:R-:W-:Y:S01]  /*5d60*/  SEL R102, RZ, 0x10000, P5 ;  /* 0x00010000ff667807 */ /* 0x000fe20002800000 */
[----:B------:R-:W-:Y:S01]  /*5d70*/  IMAD.WIDE.U32 R104, R77, R93, c[0x0][0x190] ;  /* 0x000064004d687625 */ /* 0x000fe200078e005d */
[----:B------:R-:W-:Y:S02]  /*5d80*/  ISETP.NE.AND P5, PT, R79, RZ, PT ;  /* 0x000000ff4f00720c */ /* 0x000fe40003fa5270 */
[----:B------:R-:W-:-:S02]  /*5d90*/  PRMT R75, RZ, 0x7610, R75 ;  /* 0x00007610ff4b7816 */ /* 0x000fc4000000004b */
[----:B------:R-:W-:Y:S02]  /*5da0*/  SEL R100, RZ, 0x1, P2 ;  /* 0x00000001ff647807 */ /* 0x000fe40001000000 */
[----:B------:R-:W-:Y:S01]  /*5db0*/  SEL R80, RZ, 0x1, P1 ;  /* 0x00000001ff507807 */ /* 0x000fe20000800000 */
[----:B------:R-:W-:Y:S01]  /*5dc0*/  FMUL.FTZ R75, R75, R90 ;  /* 0x0000005a4b4b7220 */ /* 0x000fe20000410000 */
[----:B------:R-:W-:Y:S01]  /*5dd0*/  SEL R82, RZ, 0x1, P0 ;  /* 0x00000001ff527807 */ /* 0x000fe20000000000 */
[----:B------:R-:W-:Y:S01]  /*5de0*/  IMAD.WIDE.U32 R100, R100, 0x1000000, RZ ;  /* 0x0100000064647825 */ /* 0x000fe200078e00ff */
[----:B------:R-:W-:Y:S02]  /*5df0*/  ISETP.NE.AND P6, PT, R103, RZ, PT ;  /* 0x000000ff6700720c */ /* 0x000fe40003fc5270 */
[----:B------:R-:W-:Y:S01]  /*5e00*/  SEL R99, RZ, 0x100, P4 ;  /* 0x00000100ff637807 */ /* 0x000fe20002000000 */
[----:B0-----:R-:W-:Y:S01]  /*5e10*/  FFMA.FTZ R79, R78, R91, 1.1641532182693481445e-10 ;  /* 0x2f0000004e4f7423 */ /* 0x001fe2000001005b */
[----:B------:R-:W-:Y:S01]  /*5e20*/  ISETP.NE.AND P4, PT, R89, RZ, PT ;  /* 0x000000ff5900720c */ /* 0x000fe20003f85270 */
[----:B------:R-:W-:Y:S01]  /*5e30*/  IMAD.WIDE.U32 R80, R80, 0x10000, RZ ;  /* 0x0001000050507825 */ /* 0x000fe200078e00ff */
[----:B------:R-:W-:-:S02]  /*5e40*/  SEL R89, RZ, 0x1, P3 ;  /* 0x00000001ff597807 */ /* 0x000fc40001800000 */
[----:B------:R-:W-:Y:S01]  /*5e50*/  FSETP.GTU.FTZ.AND P2, PT, R79, c[0x0][0x1e4], PT ;  /* 0x000079004f007a0b */ /* 0x000fe20003f5c000 */
[----:B------:R-:W-:-:S03]  /*5e60*/  IMAD.WIDE.U32 R82, R82, 0x100, RZ ;  /* 0x0000010052527825 */ /* 0x000fc600078e00ff */
[----:B------:R-:W-:Y:S01]  /*5e70*/  SEL R79, RZ, 0x1000000, P2 ;  /* 0x01000000ff4f7807 */ /* 0x000fe20001000000 */
[----:B------:R-:W-:Y:S01]  /*5e80*/  FMUL.FTZ R75, R75, c[0x0][0x1e8] ;  /* 0x00007a004b4b7a20 */ /* 0x000fe20000410000 */
[----:B------:R-:W-:Y:S02]  /*5e90*/  LOP3.LUT R100, R82, R100, R80, 0xfe, !PT ;  /* 0x0000006452647212 */ /* 0x000fe400078efe50 */
[----:B------:R-:W-:Y:S02]  /*5ea0*/  LOP3.LUT R78, R99, R79, R102, 0xfe, !PT ;  /* 0x0000004f634e7212 */ /* 0x000fe400078efe66 */
[----:B------:R-:W-:Y:S02]  /*5eb0*/  SEL R79, RZ, 0x1, P4 ;  /* 0x00000001ff4f7807 */ /* 0x000fe40002000000 */
[----:B------:R-:W-:Y:S02]  /*5ec0*/  FSEL R75, R75, RZ, !P2 ;  /* 0x000000ff4b4b7208 */ /* 0x000fe40005000000 */
[----:B------:R-:W-:-:S02]  /*5ed0*/  LOP3.LUT R101, R101, R78, R89, 0xfe, !PT ;  /* 0x0000004e65657212 */ /* 0x000fc400078efe59 */
[----:B------:R-:W-:Y:S01]  /*5ee0*/  IADD3 R89, R88, 0x100, RZ ;  /* 0x0000010058597810 */ /* 0x000fe20007ffe0ff */
[----:B------:R-:W-:Y:S01]  /*5ef0*/  @P6 FADD.FTZ R75, R19, R75 ;  /* 0x0000004b134b6221 */ /* 0x000fe20000010000 */
[----:B------:R-:W-:Y:S01]  /*5f00*/  LOP3.LUT R100, R100, R79, RZ, 0xfc, !PT ;  /* 0x0000004f64647212 */ /* 0x000fe200078efcff */
[----:B------:R-:W-:Y:S01]  /*5f10*/  IMAD.WIDE.U32 R78, R77, R92, c[0x0][0x188] ;  /* 0x000062004d4e7625 */ /* 0x000fe200078e005c */
[----:B------:R-:W-:-:S03]  /*5f20*/  LOP3.LUT R101, R83, R101, R81, 0xfe, !PT ;  /* 0x0000006553657212 */ /* 0x000fc600078efe51 */
[----:B------:R-:W-:Y:S01]  /*5f30*/  IMAD.WIDE.U32 R80, R89, R76, c[0x0][0x170] ;  /* 0x00005c0059507625 */ /* 0x000fe200078e004c */
[----:B------:R0:W-:Y:S03]  /*5f40*/  STG.E.128 [R78.64], R4 ;  /* 0x000000044e007986 */ /* 0x0001e6000c101d06 */
[----:B------:R-:W-:Y:S01]  /*5f50*/  @P5 IMAD.WIDE.U32 R106, R92, R89, c[0x0][0x180] ;  /* 0x000060005c6a5625 */ /* 0x000fe200078e0059 */
[----:B------:R0:W-:Y:S04]  /*5f60*/  STG.E.128 [R78.64+0x10], R72 ;  /* 0x000010484e007986 */ /* 0x0001e8000c101d06 */
        /* <DEDUP_REMOVED lines=16> */
.L_x_9686:
[----:B0-----:R-:W-:Y:S02]  /*6070*/  IMAD.MOV.U32 R77, RZ, RZ, R94 ;  /* 0x000000ffff4d7224 */ /* 0x001fe400078e005e */
.L_x_9687:
[----:B------:R-:W-:Y:S05]  /*6080*/  BSYNC B0 ;  /* 0x0000000000007941 */ /* 0x000fea0003800000 */
.L_x_9685:
        /* <DEDUP_REMOVED lines=16> */
.L_x_9691:
[----:B------:R-:W-:Y:S05]  /*6190*/  BSYNC B1 ;  /* 0x0000000000017941 */ /* 0x000fea0003800000 */
.L_x_9690:
        /* <DEDUP_REMOVED lines=43> */
.L_x_9689:
[----:B------:R-:W-:Y:S05]  /*6450*/  BSYNC B0 ;  /* 0x0000000000007941 */ /* 0x000fea0003800000 */
.L_x_9688:
        /* <DEDUP_REMOVED lines=21> */
.L_x_9693:
[----:B------:R-:W-:Y:S02]  /*65b0*/  IMAD.MOV.U32 R78, RZ, RZ, R94 ;  /* 0x000000ffff4e7224 */ /* 0x000fe400078e005e */
.L_x_9694:
[----:B------:R-:W-:Y:S05]  /*65c0*/  BSYNC B0 ;  /* 0x0000000000007941 */ /* 0x000fea0003800000 */
.L_x_9692:
        /* <DEDUP_REMOVED lines=16> */
.L_x_9698:
[----:B------:R-:W-:Y:S05]  /*66d0*/  BSYNC B1 ;  /* 0x0000000000017941 */ /* 0x000fea0003800000 */
.L_x_9697:
        /* <DEDUP_REMOVED lines=43> */
.L_x_9696:
[----:B------:R-:W-:Y:S05]  /*6990*/  BSYNC B0 ;  /* 0x0000000000007941 */ /* 0x000fea0003800000 */
.L_x_9695:
        /* <DEDUP_REMOVED lines=20> */
.L_x_9700:
[----:B------:R-:W-:Y:S02]  /*6ae0*/  IMAD.MOV.U32 R79, RZ, RZ, R94 ;  /* 0x000000ffff4f7224 */ /* 0x000fe400078e005e */
.L_x_9701:
[----:B------:R-:W-:Y:S05]  /*6af0*/  BSYNC B0 ;  /* 0x0000000000007941 */ /* 0x000fea0003800000 */
.L_x_9699:
        /* <DEDUP_REMOVED lines=16> */
.L_x_9705:
[----:B------:R-:W-:Y:S05]  /*6c00*/  BSYNC B1 ;  /* 0x0000000000017941 */ /* 0x000fea0003800000 */
.L_x_9704:
        /* <DEDUP_REMOVED lines=43> */
.L_x_9703:
[----:B------:R-:W-:Y:S05]  /*6ec0*/  BSYNC B0 ;  /* 0x0000000000007941 */ /* 0x000fea0003800000 */
.L_x_9702:
        /* <DEDUP_REMOVED lines=20> */
.L_x_9707:
[----:B------:R-:W-:Y:S02]  /*7010*/  IMAD.MOV.U32 R80, RZ, RZ, R94 ;  /* 0x000000ffff507224 */ /* 0x000fe400078e005e */
.L_x_9708:
[----:B------:R-:W-:Y:S05]  /*7020*/  BSYNC B0 ;  /* 0x0000000000007941 */ /* 0x000fea0003800000 */
.L_x_9706:
        /* <DEDUP_REMOVED lines=16> */
.L_x_9712:
[----:B------:R-:W-:Y:S05]  /*7130*/  BSYNC B1 ;  /* 0x0000000000017941 */ /* 0x000fea0003800000 */
.L_x_9711:
        /* <DEDUP_REMOVED lines=42> */
.L_x_9710:
[----:B------:R-:W-:Y:S05]  /*73e0*/  BSYNC B0 ;  /* 0x0000000000007941 */ /* 0x000fea0003800000 */
.L_x_9709:
        /* <DEDUP_REMOVED lines=20> */
.L_x_9714:
[----:B------:R-:W-:Y:S02]  /*7530*/  IMAD.MOV.U32 R81, RZ, RZ, R94 ;  /* 0x000000ffff517224 */ /* 0x000fe400078e005e */
.L_x_9715:
[----:B------:R-:W-:Y:S05]  /*7540*/  BSYNC B0 ;  /* 0x0000000000007941 */ /* 0x000fea0003800000 */
.L_x_9713:
        /* <DEDUP_REMOVED lines=16> */
.L_x_9719:
[----:B------:R-:W-:Y:S05]  /*7650*/  BSYNC B1 ;  /* 0x0000000000017941 */ /* 0x000fea0003800000 */
.L_x_9718:
        /* <DEDUP_REMOVED lines=43> */
.L_x_9717:
[----:B------:R-:W-:Y:S05]  /*7910*/  BSYNC B0 ;  /* 0x0000000000007941 */ /* 0x000fea0003800000 */
.L_x_9716:
        /* <DEDUP_REMOVED lines=20> */
.L_x_9721:
[----:B------:R-:W-:Y:S02]  /*7a60*/  IMAD.MOV.U32 R97, RZ, RZ, R94 ;  /* 0x000000ffff617224 */ /* 0x000fe400078e005e */
.L_x_9722:
[----:B------:R-:W-:Y:S05]  /*7a70*/  BSYNC B0 ;  /* 0x0000000000007941 */ /* 0x000fea0003800000 */
.L_x_9720:
        /* <DEDUP_REMOVED lines=16> */
.L_x_9726:
[----:B------:R-:W-:Y:S05]  /*7b80*/  BSYNC B1 ;  /* 0x0000000000017941 */ /* 0x000fea0003800000 */
.L_x_9725:
        /* <DEDUP_REMOVED lines=41> */
[----:B------:R-:W-:Y:S01]  /*7e20*/  IMAD.MOV.U32 R98, RZ, RZ, R100 ;  /* 0x000000ffff627224 */ /* 0x000fe200078e0064 */
[----:B------:R-:W-:-:S06]  /*7e30*/  HFMA2.MMA R100, -RZ, RZ, 0, 0 ;  /* 0x00000000ff647435 */ /* 0x000fcc00000001ff */
.L_x_9724:
[----:B------:R-:W-:Y:S05]  /*7e40*/  BSYNC B0 ;  /* 0x0000000000007941 */ /* 0x000fea0003800000 */
.L_x_9723:
        /* <DEDUP_REMOVED lines=20> */
.L_x_9728:
[----:B------:R-:W-:Y:S02]  /*7f90*/  IMAD.MOV.U32 R99, RZ, RZ, R94 ;  /* 0x000000ffff637224 */ /* 0x000fe400078e005e */
.L_x_9729:
[----:B------:R-:W-:Y:S05]  /*7fa0*/  BSYNC B0 ;  /* 0x0000000000007941 */ /* 0x000fea0003800000 */
.L_x_9727:
        /* <DEDUP_REMOVED lines=16> */
.L_x_9733:
[----:B------:R-:W-:Y:S05]  /*80b0*/  BSYNC B1 ;  /* 0x0000000000017941 */ /* 0x000fea0003800000 */
.L_x_9732:
        /* <DEDUP_REMOVED lines=43> */
.L_x_9731:
[----:B------:R-:W-:Y:S05]  /*8370*/  BSYNC B0 ;  /* 0x0000000000007941 */ /* 0x000fea0003800000 */
.L_x_9730:
[----:B------:R-:W0:Y:S01]  /*8380*/  I2F.U32 R82, R99 ;  /* 0x0000006300527306 */ /* 0x000e220000201000 */
[----:B------:R-:W-:Y:S01]  /*8390*/  PRMT R97, RZ, 0x5410, R83 ;  /* 0x00005410ff617816 */ /* 0x000fe20000000053 */
[----:B------:R-:W-:Y:S01]  /*83a0*/  BSSY B0, `(.L_x_9734) ;  /* 0x0000014000007945 */ /* 0x000fe20003800000 */
[----:B------:R-:W-:-:S03]  /*83b0*/  ISETP.NE.AND P6, PT, R103, RZ, PT ;  /* 0x000000ff6700720c */ /* 0x000fc60003fc5270 */
[----:B------:R-:W-:-:S04]  /*83c0*/  FMUL.FTZ R97, R97, R90 ;  /* 0x0000005a61617220 */ /* 0x000fc80000410000 */
[----:B------:R-:W-:Y:S02]  /*83d0*/  FMUL.FTZ R97, R97, c[0x0][0x1e8] ;  /* 0x00007a0061617a20 */ /* 0x000fe40000410000 */
[----:B0-----:R-:W-:-:S05]  /*83e0*/  FFMA.FTZ R82, R82, R91, 1.1641532182693481445e-10 ;  /* 0x2f00000052527423 */ /* 0x001fca000001005b */
[----:B------:R-:W-:-:S04]  /*83f0*/  FSETP.GTU.FTZ.AND P5, PT, R82, c[0x0][0x1e4], PT ;  /* 0x0000790052007a0b */ /* 0x000fc80003fbc000 */
[----:B------:R-:W-:Y:S02]  /*8400*/  FSEL R82, R97, RZ, !P5 ;  /* 0x000000ff61527208 */ /* 0x000fe40006800000 */
[----:B------:R-:W-:-:S03]  /*8410*/  IADD3 R97, R101, 0x1, RZ ;  /* 0x0000000165617810 */ /* 0x000fc60007ffe0ff */
        /* <DEDUP_REMOVED lines=11> */
.L_x_9735:
[----:B------:R-:W-:Y:S02]  /*84d0*/  IMAD.MOV.U32 R102, RZ, RZ, R94 ;  /* 0x000000ffff667224 */ /* 0x000fe400078e005e */
.L_x_9736:
[----:B------:R-:W-:Y:S05]  /*84e0*/  BSYNC B0 ;  /* 0x0000000000007941 */ /* 0x000fea0003800000 */
.L_x_9734:
        /* <DEDUP_REMOVED lines=18> */
.L_x_9740:
[----:B------:R-:W-:Y:S05]  /*8610*/  BSYNC B1 ;  /* 0x0000000000017941 */ /* 0x000fea0003800000 */
.L_x_9739:
        /* <DEDUP_REMOVED lines=43> */
.L_x_9738:
[----:B------:R-:W-:Y:S05]  /*88d0*/  BSYNC B0 ;  /* 0x0000000000007941 */ /* 0x000fea0003800000 */
.L_x_9737:
[----:B------:R-:W-:Y:S01]  /*88e0*/  FADD.FTZ R100, RZ, R12 ;  /* 0x0000000cff647221 */ /* 0x000fe20000010000 */
[----:B------:R-:W-:Y:S02]  /*88f0*/  SEL R99, RZ, 0x10000, P5 ;  /* 0x00010000ff637807 */ /* 0x000fe40002800000 */
[----:B------:R-:W-:Y:S01]  /*8900*/  ISETP.NE.AND P5, PT, R104, RZ, PT ;  /* 0x000000ff6800720c */ /* 0x000fe20003fa5270 */
[----:B------:R-:W-:Y:S01]  /*8910*/  FADD.FTZ R101, R13, R100 ;  /* 0x000000640d657221 */ /* 0x000fe20000010000 */
[----:B------:R-:W-:Y:S02]  /*8920*/  PRMT R83, RZ, 0x7610, R83 ;  /* 0x00007610ff537816 */ /* 0x000fe40000000053 */
[----:B------:R-:W-:Y:S01]  /*8930*/  ISETP.NE.AND P6, PT, R103, RZ, PT ;  /* 0x000000ff6700720c */ /* 0x000fe20003fc5270 */
[----:B------:R-:W-:Y:S01]  /*8940*/  FADD.FTZ R100, R14, R101 ;  /* 0x000000650e647221 */ /* 0x000fe20000010000 */
[----:B------:R-:W-:Y:S01]  /*8950*/  SEL R103, RZ, 0x1, P2 ;  /* 0x00000001ff677807 */ /* 0x000fe20001000000 */
[----:B------:R-:W-:Y:S01]  /*8960*/  FMUL.FTZ R83, R83, R90 ;  /* 0x0000005a53537220 */ /* 0x000fe20000410000 */
[----:B------:R-:W-:Y:S01]  /*8970*/  SEL R90, RZ, 0x1, P1 ;  /* 0x00000001ff5a7807 */ /* 0x000fe20000800000 */
[----:B------:R-:W-:Y:S01]  /*8980*/  FADD.FTZ R101, R15, R100 ;  /* 0x000000640f657221 */ /* 0x000fe20000010000 */
[----:B------:R-:W-:Y:S01]  /*8990*/  SEL R106, RZ, 0x100, P4 ;  /* 0x00000100ff6a7807 */ /* 0x000fe20002000000 */
[----:B------:R-:W-:Y:S01]  /*89a0*/  FMUL.FTZ R83, R83, c[0x0][0x1e8] ;  /* 0x00007a0053537a20 */ /* 0x000fe20000410000 */
[----:B------:R-:W-:Y:S01]  /*89b0*/  LOP3.LUT P1, RZ, R2, 0xff, RZ, 0xc0, !PT ;  /* 0x000000ff02ff7812 */ /* 0x000fe2000782c0ff */
[----:B------:R-:W-:-:S04]  /*89c0*/  FADD.FTZ R100, R8, R101 ;  /* 0x0000006508647221 */ /* 0x000fc80000010000 */
[----:B------:R-:W-:Y:S02]  /*89d0*/  FADD.FTZ R101, R9, R100 ;  /* 0x0000006409657221 */ /* 0x000fe40000010000 */
[----:B------:R0:W1:Y:S02]  /*89e0*/  I2F.U32 R100, R102 ;  /* 0x0000006600647306 */ /* 0x0000640000201000 */
[----:B------:R-:W-:-:S04]  /*89f0*/  FADD.FTZ R104, R10, R101 ;  /* 0x000000650a687221 */ /* 0x000fc80000010000 */
[----:B------:R-:W-:Y:S02]  /*8a00*/  FADD.FTZ R101, R11, R104 ;  /* 0x000000680b657221 */ /* 0x000fe40000010000 */
[----:B0-----:R-:W-:-:S04]  /*8a10*/  IMAD.WIDE.U32 R102, R103, 0x1000000, RZ ;  /* 0x0100000067667825 */ /* 0x001fc800078e00ff */
[----:B------:R-:W-:Y:S02]  /*8a20*/  FADD.FTZ R104, R4, R101 ;  /* 0x0000006504687221 */ /* 0x000fe40000010000 */
[----:B-1----:R-:W-:Y:S02]  /*8a30*/  FFMA.FTZ R100, R100, R91, 1.1641532182693481445e-10 ;  /* 0x2f00000064647423 */ /* 0x002fe4000001005b */
[----:B------:R-:W-:-:S03]  /*8a40*/  FADD.FTZ R101, R5, R104 ;  /* 0x0000006805657221 */ /* 0x000fc60000010000 */
[----:B------:R-:W-:Y:S01]  /*8a50*/  FSETP.GTU.FTZ.AND P2, PT, R100, c[0x0][0x1e4], PT ;  /* 0x0000790064007a0b */ /* 0x000fe20003f5c000 */
[----:B------:R-:W-:Y:S01]  /*8a60*/  FADD.FTZ R104, R6, R101 ;  /* 0x0000006506687221 */ /* 0x000fe20000010000 */
[----:B------:R-:W-:Y:S02]  /*8a70*/  SEL R100, RZ, 0x1, P0 ;  /* 0x00000001ff647807 */ /* 0x000fe40000000000 */
[----:B------:R-:W-:Y:S01]  /*8a80*/  SEL R107, RZ, 0x1000000, P2 ;  /* 0x01000000ff6b7807 */ /* 0x000fe20001000000 */
[----:B------:R-:W-:Y:S01]  /*8a90*/  FADD.FTZ R91, R7, R104 ;  /* 0x00000068075b7221 */ /* 0x000fe20000010000 */
[----:B------:R-:W-:Y:S01]  /*8aa0*/  FSEL R83, R83, RZ, !P2 ;  /* 0x000000ff53537208 */ /* 0x000fe20005000000 */
[----:B------:R-:W-:Y:S01]  /*8ab0*/  IMAD.WIDE.U32 R100, R100, 0x100, RZ ;  /* 0x0000010064647825 */ /* 0x000fe200078e00ff */
[----:B------:R-:W-:Y:S02]  /*8ac0*/  LOP3.LUT R107, R106, R107, R99, 0xfe, !PT ;  /* 0x0000006b6a6b7212 */ /* 0x000fe400078efe63 */
[----:B------:R-:W-:Y:S01]  /*8ad0*/  LOP3.LUT P0, RZ, R0, 0x1f, RZ, 0xc0, !PT ;  /* 0x0000001f00ff7812 */ /* 0x000fe2000780c0ff */
[----:B------:R-:W-:-:S02]  /*8ae0*/  FADD.FTZ R104, R72, R91 ;  /* 0x0000005b48687221 */ /* 0x000fc40000010000 */
[----:B------:R-:W-:-:S04]  /*8af0*/  IMAD.WIDE.U32 R90, R90, 0x10000, RZ ;  /* 0x000100005a5a7825 */ /* 0x000fc800078e00ff */
[----:B------:R-:W-:Y:S01]  /*8b00*/  FADD.FTZ R105, R73, R104 ;  /* 0x0000006849697221 */ /* 0x000fe20000010000 */
[----:B------:R-:W-:Y:S01]  /*8b10*/  LOP3.LUT R90, R100, R102, R90, 0xfe, !PT ;  /* 0x00000066645a7212 */ /* 0x000fe200078efe5a */
[----:B------:R-:W-:Y:S01]  /*8b20*/  @P6 FADD.FTZ R83, R19, R83 ;  /* 0x0000005313536221 */ /* 0x000fe20000010000 */
[----:B------:R-:W-:Y:S01]  /*8b30*/  SEL R102, RZ, 0x1, P3 ;  /* 0x00000001ff667807 */ /* 0x000fe20001800000 */
[----:B------:R-:W-:Y:S01]  /*8b40*/  FADD.FTZ R104, R74, R105 ;  /* 0x000000694a687221 */ /* 0x000fe20000010000 */
[----:B------:R-:W-:-:S03]  /*8b50*/  SEL R105, RZ, 0x1, P5 ;  /* 0x00000001ff697807 */ /* 0x000fc60002800000 */
[----:B------:R-:W-:Y:S01]  /*8b60*/  FADD.FTZ R99, R75, R104 ;  /* 0x000000684b637221 */ /* 0x000fe20000010000 */
[----:B------:R-:W-:Y:S02]  /*8b70*/  LOP3.LUT R90, R90, R105, RZ, 0xfc, !PT ;  /* 0x000000695a5a7212 */ /* 0x000fe400078efcff */
[----:B------:R-:W-:Y:S01]  /*8b80*/  LOP3.LUT R105, R103, R107, R102, 0xfe, !PT ;  /* 0x0000006b67697212 */ /* 0x000fe200078efe66 */
[----:B------:R-:W-:Y:S02]  /*8b90*/  FADD.FTZ R100, R76, R99 ;  /* 0x000000634c647221 */ /* 0x000fe40000010000 */
[----:B------:R-:W-:Y:S01]  /*8ba0*/  IMAD.WIDE.U32 R102, R89, R92, c[0x0][0x188] ;  /* 0x0000620059667625 */ /* 0x000fe200078e005c */
[----:B------:R-:W-:-:S03]  /*8bb0*/  LOP3.LUT R91, R101, R105, R91, 0xfe, !PT ;  /* 0x00000069655b7212 */ /* 0x000fc600078efe5b */
[----:B------:R-:W-:Y:S01]  /*8bc0*/  FADD.FTZ R99, R77, R100 ;  /* 0x000000644d637221 */ /* 0x000fe20000010000 */
[----:B------:R0:W-:Y:S01]  /*8bd0*/  STG.E.128 [R102.64], R76 ;  /* 0x0000004c66007986 */ /* 0x0001e2000c101d06 */
[----:B------:R-:W-:-:S03]  /*8be0*/  IMAD.WIDE.U32 R100, R89, R93, c[0x0][0x190] ;  /* 0x0000640059647625 */ /* 0x000fc600078e005d */
[----:B------:R0:W-:Y:S01]  /*8bf0*/  STG.E.128 [R102.64+0x10], R80 ;  /* 0x0000105066007986 */ /* 0x0001e2000c101d06 */
[----:B------:R-:W-:-:S03]  /*8c00*/  FADD.FTZ R92, R78, R99 ;  /* 0x000000634e5c7221 */ /* 0x000fc60000010000 */
[----:B------:R0:W-:Y:S01]  /*8c10*/  STG.E.64 [R100.64], R90 ;  /* 0x0000005a64007986 */ /* 0x0001e2000c101b06 */
        /* <DEDUP_REMOVED lines=9> */
[----:B0-----:R0:W1:Y:S02]  /*8cb0*/  SHFL.BFLY PT, R90, R104, 0x1, 0x1f ;  /* 0x0c201f00685a7f89 */ /* 0x00106400000e0000 */
.L_x_9745:
        /* <DEDUP_REMOVED lines=68> */
.L_x_9746:
[----:B------:R-:W-:Y:S01]  /*9100*/  SHF.R.U32.HI R99, RZ, 0x5, R0 ;  /* 0x00000005ff637819 */ /* 0x000fe20000011600 */
[----:B-1----:R-:W-:Y:S01]  /*9110*/  FADD.FTZ R91, R101, R104 ;  /* 0x00000068655b7221 */ /* 0x002fe20000010000 */
[----:B------:R-:W-:Y:S01]  /*9120*/  WARPSYNC 0xffffffff ;  /* 0xffffffff00007948 */ /* 0x000fe20003800000 */
[----:B------:R-:W-:Y:S02]  /*9130*/  LOP3.LUT R93, R0, 0x1f, RZ, 0xc0, !PT ;  /* 0x0000001f005d7812 */ /* 0x000fe400078ec0ff */
[----:B------:R-:W-:Y:S02]  /*9140*/  LOP3.LUT R99, R99, 0x3, RZ, 0xc0, !PT ;  /* 0x0000000363637812 */ /* 0x000fe400078ec0ff */
[----:B------:R-:W-:Y:S02]  /*9150*/  ISETP.GT.U32.AND P1, PT, R93, 0x3, PT ;  /* 0x000000035d00780c */ /* 0x000fe40003f24070 */
[----:B------:R-:W-:Y:S01]  /*9160*/  MOV R101, RZ ;  /* 0x000000ff00657202 */ /* 0x000fe20000000f00 */
[----:B------:R-:W-:-:S05]  /*9170*/  @!P0 IMAD.IADD R100, R92, 0x1, R99 ;  /* 0x000000015c648824 */ /* 0x000fca00078e0263 */
[----:B------:R-:W-:Y:S04]  /*9180*/  @!P0 STS.64 [R100.X8], R90 ;  /* 0x0000005a64008388 */ /* 0x000fe80000008a00 */
[----:B------:R-:W-:Y:S01]  /*9190*/  BAR.SYNC.DEFER_BLOCKING 0x0 ;  /* 0x0000000000007b1d */ /* 0x000fe20000010000 */
[----:B------:R-:W-:Y:S01]  /*91a0*/  @!P1 IMAD.IADD R102, R92, 0x1, R93 ;  /* 0x000000015c669824 */ /* 0x000fe200078e025d */
[----:B------:R-:W-:Y:S01]  /*91b0*/  LOP3.LUT P0, RZ, R99, 0x1f, R0, 0xf8, !PT ;  /* 0x0000001f63ff7812 */ /* 0x000fe2000780f800 */
[----:B------:R-:W-:Y:S01]  /*91c0*/  CS2R R92, SRZ ;  /* 0x00000000005c7805 */ /* 0x000fe2000001ff00 */
[----:B------:R-:W-:Y:S02]  /*91d0*/  @!P1 IMAD.MOV.U32 R101, RZ, RZ, 0x300 ;  /* 0x00000300ff659424 */ /* 0x000fe400078e00ff */
[----:B------:R-:W-:-:S02]  /*91e0*/  IMAD.MOV.U32 R99, RZ, RZ, c[0x0][0x1e0] ;  /* 0x00007800ff637624 */ /* 0x000fc400078e00ff */
[----:B------:R-:W-:Y:S01]  /*91f0*/  I2F R107, R101 ;  /* 0x00000065006b7306 */ /* 0x000fe20000201400 */
[----:B0-----:R-:W0:Y:S04]  /*9200*/  SHFL.DOWN PT, R104, R101, 0x2, 0x1f ;  /* 0x08401f0065687f89 */ /* 0x001e2800000e0000 */
[----:B------:R-:W1:Y:S01]  /*9210*/  @!P1 LDS.64 R92, [R102.X8] ;  /* 0x00000000665c9984 */ /* 0x000e620000008a00 */
[----:B------:R-:W-:Y:S01]  /*9220*/  ISETP.NE.AND P1, PT, RZ, UR8, PT ;  /* 0x00000008ff007c0c */ /* 0x000fe2000bf25270 */
[----:B0-----:R-:W-:Y:S02]  /*9230*/  IMAD.IADD R105, R104, 0x1, R101 ;  /* 0x0000000168697824 */ /* 0x001fe400078e0265 */
[----:B------:R-:W-:Y:S03]  /*9240*/  I2F R104, R104 ;  /* 0x0000006800687306 */ /* 0x000fe60000201400 */
[----:B------:R-:W-:Y:S05]  /*9250*/  SHFL.DOWN PT, R108, R105, 0x1, 0x1f ;  /* 0x08201f00696c7f89 */ /* 0x000fea00000e0000 */
        /* <DEDUP_REMOVED lines=8> */
[----:B0-----:R-:W-:Y:S01]  /*92e0*/  FMUL.FTZ R101, R91, R100 ;  /* 0x000000645b657220 */ /* 0x001fe20000410000 */
[----:B------:R-:W-:Y:S01]  /*92f0*/  IADD3 R100, R105, R108, RZ ;  /* 0x0000006c69647210 */ /* 0x000fe20007ffe0ff */
[----:B------:R-:W-:Y:S01]  /*9300*/  FMUL.FTZ R103, R103, R107 ;  /* 0x0000006b67677220 */ /* 0x000fe20000410000 */
[----:B------:R-:W-:Y:S01]  /*9310*/  I2F R108, R108 ;  /* 0x0000006c006c7306 */ /* 0x000fe20000201400 */
[----:B--2---:R-:W-:Y:S01]  /*9320*/  FADD.FTZ R90, R90, R93 ;  /* 0x0000005d5a5a7221 */ /* 0x004fe20000010000 */
[----:B------:R-:W0:Y:S01]  /*9330*/  SHFL.DOWN PT, R92, R101, 0x1, 0x1f ;  /* 0x08201f00655c7f89 */ /* 0x000e2200000e0000 */
[----:B------:R-:W-:-:S04]  /*9340*/  FMUL.FTZ R103, R103, R104 ;  /* 0x0000006867677220 */ /* 0x000fc80000410000 */
[----:B------:R-:W-:Y:S01]  /*9350*/  FFMA.FTZ R90, R91, R103, R90 ;  /* 0x000000675b5a7223 */ /* 0x000fe2000001005a */
[----:B------:R-:W1:Y:S04]  /*9360*/  I2F R100, R100 ;  /* 0x0000006400647306 */ /* 0x000e680000201400 */
[----:B------:R-:W2:Y:S04]  /*9370*/  SHFL.DOWN PT, R91, R90, 0x1, 0x1f ;  /* 0x08201f005a5b7f89 */ /* 0x000ea800000e0000 */
[----:B-1----:R-:W1:Y:S01]  /*9380*/  MUFU.RCP R93, R100 ;  /* 0x00000064005d7308 */ /* 0x002e620000001000 */
[----:B0-----:R-:W-:-:S02]  /*9390*/  FADD.FTZ R102, R101, -R92 ;  /* 0x8000005c65667221 */ /* 0x001fc40000010000 */
[----:B------:R-:W-:Y:S02]  /*93a0*/  FMUL.FTZ R92, R92, R108 ;  /* 0x0000006c5c5c7220 */ /* 0x000fe40000410000 */
[----:B------:R-:W-:Y:S02]  /*93b0*/  FMUL.FTZ R103, R102, R102 ;  /* 0x0000006666677220 */ /* 0x000fe40000410000 */
[C---:B------:R-:W-:Y:S02]  /*93c0*/  FFMA.FTZ R92, R106.reuse, R101, R92 ;  /* 0x000000656a5c7223 */ /* 0x040fe4000001005c */
[----:B------:R-:W-:Y:S02]  /*93d0*/  FMUL.FTZ R103, R106, R103 ;  /* 0x000000676a677220 */ /* 0x000fe40000410000 */
[----:B------:R-:W-:Y:S02]  /*93e0*/  @!P0 IMAD.MOV.U32 R102, RZ, RZ, 0x4 ;  /* 0x00000004ff668424 */ /* 0x000fe400078e00ff */
[----:B------:R-:W-:-:S02]  /*93f0*/  FMUL.FTZ R103, R103, R108 ;  /* 0x0000006c67677220 */ /* 0x000fc40000410000 */
[----:B-1----:R-:W-:Y:S02]  /*9400*/  FMUL.FTZ R101, R93, R92 ;  /* 0x0000005c5d657220 */ /* 0x002fe40000410000 */
[----:B--2---:R-:W-:-:S04]  /*9410*/  FADD.FTZ R92, R90, R91 ;  /* 0x0000005b5a5c7221 */ /* 0x004fc80000010000 */
[----:B------:R-:W0:Y:S01]  /*9420*/  SHFL.IDX PT, R101, R101, RZ, 0x1f ;  /* 0x00001fff65657589 */ /* 0x000e2200000e0000 */
[----:B------:R-:W-:Y:S02]  /*9430*/  FFMA.FTZ R93, R93, R103, R92 ;  /* 0x000000675d5d7223 */ /* 0x000fe4000001005c */
[----:B------:R-:W-:-:S03]  /*9440*/  @!P0 IMAD.WIDE R102, R87, R102, c[0x0][0x1a0] ;  /* 0x0000680057668625 */ /* 0x000fc600078e0266 */
[----:B------:R-:W1:Y:S01]  /*9450*/  SHFL.IDX PT, R104, R93, RZ, 0x1f ;  /* 0x00001fff5d687589 */ /* 0x000e6200000e0000 */
[C---:B0-----:R-:W-:Y:S01]  /*9460*/  FSEL R90, R101.reuse, RZ, !P1 ;  /* 0x000000ff655a7208 */ /* 0x041fe20004800000 */
[----:B------:R-:W-:Y:S02]  /*9470*/  FMUL.FTZ R91, R101, R101 ;  /* 0x00000065655b7220 */ /* 0x000fe40000410000 */
[----:B------:R0:W-:Y:S02]  /*9480*/  @!P0 STG.E [R102.64], R101 ;  /* 0x0000006566008986 */ /* 0x0001e4000c101906 */
[--C-:B------:R-:W-:Y:S02]  /*9490*/  FADD.FTZ R92, R13, -R90.reuse ;  /* 0x8000005a0d5c7221 */ /* 0x100fe40000010000 */
[----:B-1----:R-:W-:Y:S01]  /*94a0*/  FFMA.FTZ R13, R104, R99, c[0x0][0x228] ;  /* 0x00008a00680d7623 */ /* 0x002fe20000010063 */
[----:B------:R-:W-:Y:S01]  /*94b0*/  FSEL R104, R91, RZ, P1 ;  /* 0x000000ff5b687208 */ /* 0x000fe20000800000 */
[----:B------:R-:W-:-:S02]  /*94c0*/  FADD.FTZ R106, R9, -R90 ;  /* 0x8000005a096a7221 */ /* 0x000fc40000010000 */
[----:B------:R-:W-:Y:S02]  /*94d0*/  FADD.FTZ R12, R12, -R90 ;  /* 0x8000005a0c0c7221 */ /* 0x000fe40000010000 */
[----:B------:R-:W-:Y:S02]  /*94e0*/  FADD.FTZ R9, R13, R104 ;  /* 0x000000680d097221 */ /* 0x000fe40000010000 */
[--C-:B------:R-:W-:Y:S01]  /*94f0*/  FADD.FTZ R104, R4, -R90.reuse ;  /* 0x8000005a04687221 */ /* 0x100fe20000010000 */
[----:B------:R-:W-:Y:S01]  /*9500*/  @!P0 MOV R4, 0x4 ;  /* 0x0000000400048802 */ /* 0x000fe20000000f00 */
[--C-:B------:R-:W-:Y:S02]  /*9510*/  FADD.FTZ R80, R80, -R90.reuse ;  /* 0x8000005a50507221 */ /* 0x100fe40000010000 */
[----:B------:R-:W1:Y:S01]  /*9520*/  MUFU.RSQ R9, R9 ;  /* 0x0000000900097308 */ /* 0x000e620000001400 */
[--C-:B------:R-:W-:Y:S02]  /*9530*/  FADD.FTZ R120, R81, -R90.reuse ;  /* 0x8000005a51787221 */ /* 0x100fe40000010000 */
[----:B------:R-:W-:-:S02]  /*9540*/  FADD.FTZ R108, R5, -R90 ;  /* 0x8000005a056c7221 */ /* 0x000fc40000010000 */
[--C-:B------:R-:W-:Y:S02]  /*9550*/  FADD.FTZ R14, R14, -R90.reuse ;  /* 0x8000005a0e0e7221 */ /* 0x100fe40000010000 */
[--C-:B------:R-:W-:Y:S02]  /*9560*/  FADD.FTZ R100, R15, -R90.reuse ;  /* 0x8000005a0f647221 */ /* 0x100fe40000010000 */
[--C-:B------:R-:W-:Y:S02]  /*9570*/  FADD.FTZ R8, R8, -R90.reuse ;  /* 0x8000005a08087221 */ /* 0x100fe40000010000 */
[--C-:B------:R-:W-:Y:S02]  /*9580*/  FADD.FTZ R10, R10, -R90.reuse ;  /* 0x8000005a0a0a7221 */ /* 0x100fe40000010000 */
        /* <DEDUP_REMOVED lines=10> */
[----:B------:R-:W-:Y:S02]  /*9630*/  FADD.FTZ R118, R79, -R90 ;  /* 0x8000005a4f767221 */ /* 0x000fe40000010000 */
[C---:B------:R-:W-:Y:S01]  /*9640*/  @!P0 IMAD.WIDE R4, R87.reuse, R4, c[0x0][0x1a8] ;  /* 0x00006a0057048625 */ /* 0x040fe200078e0204 */
[----:B------:R-:W-:-:S03]  /*9650*/  IADD3 R87, R87, c[0x0][0x160], RZ ;  /* 0x0000580057577a10 */ /* 0x000fc60007ffe0ff */
[--C-:B------:R-:W-:Y:S01]  /*9660*/  FADD.FTZ R82, R82, -R90.reuse ;  /* 0x8000005a52527221 */ /* 0x100fe20000010000 */
[----:B-1----:R0:W-:Y:S01]  /*9670*/  @!P0 STG.E [R4.64], R9 ;  /* 0x0000000904008986 */ /* 0x0021e2000c101906 */
        /* <DEDUP_REMOVED lines=18> */
[----:B------:R-:W-:Y:S01]  /*97a0*/  LEA R74, P0, R88, c[0x0][0x208], 0x4 ;  /* 0x00008200584a7a11 */ /* 0x000fe200078020ff */
[C---:B------:R-:W-:Y:S02]  /*97b0*/  FMUL.FTZ R114, R9.reuse, R114 ;  /* 0x0000007209727220 */ /* 0x040fe40000410000 */
[----:B------:R-:W-:Y:S01]  /*97c0*/  FMUL.FTZ R13, R9, R76 ;  /* 0x0000004c090d7220 */ /* 0x000fe20000410000 */
[----:B------:R-:W-:Y:S01]  /*97d0*/  LEA R76, P1, R89, c[0x0][0x208], 0x4 ;  /* 0x00008200594c7a11 */ /* 0x000fe200078220ff */
[C---:B------:R-:W-:Y:S02]  /*97e0*/  FMUL.FTZ R12, R9.reuse, R116 ;  /* 0x00000074090c7220 */ /* 0x040fe40000410000 */
[C---:B------:R-:W-:Y:S02]  /*97f0*/  FMUL.FTZ R73, R9.reuse, R78 ;  /* 0x0000004e09497220 */ /* 0x040fe40000410000 */
[----:B------:R-:W-:-:S02]  /*9800*/  FMUL.FTZ R72, R9, R118 ;  /* 0x0000007609487220 */ /* 0x000fc40000410000 */
[C---:B------:R-:W-:Y:S02]  /*9810*/  FMUL.FTZ R93, R9.reuse, R82 ;  /* 0x00000052095d7220 */ /* 0x040fe40000410000 */
[----:B------:R-:W-:Y:S02]  /*9820*/  FMUL.FTZ R90, R9, R90 ;  /* 0x0000005a095a7220 */ /* 0x000fe40000410000 */
[----:B------:R-:W-:Y:S02]  /*9830*/  FFMA.FTZ R8, R36, R77, R60 ;  /* 0x0000004d24087223 */ /* 0x000fe4000001003c */
        /* <DEDUP_REMOVED lines=10> */
[----:B------:R-:W-:Y:S02]  /*98e0*/  FFMA.FTZ R75, R33, R112, R57 ;  /* 0x00000070214b7223 */ /* 0x000fe40000010039 */
[----:B------:R-:W-:-:S02]  /*98f0*/  FFMA.FTZ R6, R40, R15, R64 ;  /* 0x0000000f28067223 */ /* 0x000fc40000010040 */
[----:B------:R-:W-:Y:S01]  /*9900*/  FFMA.FTZ R102, R43, R102, R67 ;  /* 0x000000662b667223 */ /* 0x000fe20000010043 */
[----:B------:R-:W-:Y:S01]  /*9910*/  F2FP.BF16.PACK_AB R10, R75, R10 ;  /* 0x0000000a4b0a723e */ /* 0x000fe200000010ff */
[----:B------:R-:W-:Y:S01]  /*9920*/  FFMA.FTZ R11, R41, R106, R65 ;  /* 0x0000006a290b7223 */ /* 0x000fe20000010041 */
[----:B------:R-:W-:Y:S01]  /*9930*/  LEA.HI.X R75, R88, c[0x0][0x20c], RZ, 0x4, P0 ;  /* 0x00008300584b7a11 */ /* 0x000fe200000f24ff */
[----:B------:R-:W-:Y:S01]  /*9940*/  FFMA.FTZ R100, R47, R100, R71 ;  /* 0x000000642f647223 */ /* 0x000fe20000010047 */
[----:B------:R-:W-:Y:S01]  /*9950*/  F2FP.BF16.PACK_AB R7, R102, R7 ;  /* 0x000000076607723e */ /* 0x000fe200000010ff */
[----:B------:R-:W-:Y:S01]  /*9960*/  FFMA.FTZ R73, R30, R73, R54 ;  /* 0x000000491e497223 */ /* 0x000fe20000010036 */
[----:B------:R-:W-:Y:S01]  /*9970*/  F2FP.BF16.PACK_AB R6, R11, R6 ;  /* 0x000000060b06723e */ /* 0x000fe200000010ff */
[----:B------:R-:W-:Y:S01]  /*9980*/  FFMA.FTZ R72, R31, R72, R55 ;  /* 0x000000481f487223 */ /* 0x000fe20000010037 */
[----:B------:R-:W-:Y:S01]  /*9990*/  F2FP.BF16.PACK_AB R5, R100, R5 ;  /* 0x000000056405723e */ /* 0x000fe200000010ff */
[----:B------:R-:W-:Y:S01]  /*99a0*/  FFMA.FTZ R83, R34, R83, R58 ;  /* 0x0000005322537223 */ /* 0x000fe2000001003a */
[----:B------:R-:W-:Y:S01]  /*99b0*/  ISETP.GE.AND P0, PT, R87, c[0x0][0x164], PT ;  /* 0x0000590057007a0c */ /* 0x000fe20003f06270 */
[----:B------:R-:W-:-:S02]  /*99c0*/  FFMA.FTZ R114, R35, R114, R59 ;  /* 0x0000007223727223 */ /* 0x000fc4000001003b */
[----:B------:R-:W-:Y:S01]  /*99d0*/  FFMA.FTZ R15, R37, R108, R61 ;  /* 0x0000006c250f7223 */ /* 0x000fe2000001003d */
[----:B------:R0:W-:Y:S01]  /*99e0*/  STG.E.128 [R74.64], R4 ;  /* 0x000000044a007986 */ /* 0x0001e2000c101d06 */
[----:B------:R-:W-:Y:S01]  /*99f0*/  FFMA.FTZ R9, R38, R79, R62 ;  /* 0x0000004f26097223 */ /* 0x000fe2000001003e */
[----:B------:R-:W-:Y:S01]  /*9a00*/  F2FP.BF16.PACK_AB R11, R114, R83 ;  /* 0x00000053720b723e */ /* 0x000fe200000010ff */
[----:B------:R-:W-:Y:S01]  /*9a10*/  FFMA.FTZ R110, R39, R110, R63 ;  /* 0x0000006e276e7223 */ /* 0x000fe2000001003f */
[----:B------:R-:W-:Y:S01]  /*9a20*/  F2FP.BF16.PACK_AB R8, R15, R8 ;  /* 0x000000080f08723e */ /* 0x000fe200000010ff */
[----:B------:R-:W-:Y:S02]  /*9a30*/  FFMA.FTZ R93, R26, R93, R50 ;  /* 0x0000005d1a5d7223 */ /* 0x000fe40000010032 */
[----:B------:R-:W-:Y:S01]  /*9a40*/  FFMA.FTZ R90, R27, R90, R51 ;  /* 0x0000005a1b5a7223 */ /* 0x000fe20000010033 */
[----:B------:R-:W-:Y:S01]  /*9a50*/  F2FP.BF16.PACK_AB R9, R110, R9 ;  /* 0x000000096e09723e */ /* 0x000fe200000010ff */
[----:B------:R-:W-:-:S02]  /*9a60*/  IMAD.MOV.U32 R80, RZ, RZ, 0x10 ;  /* 0x00000010ff507424 */ /* 0x000fc400078e00ff */
[----:B------:R-:W-:Y:S01]  /*9a70*/  FFMA.FTZ R78, R28, R13, R52 ;  /* 0x0000000d1c4e7223 */ /* 0x000fe20000010034 */
[----:B------:R-:W-:Y:S01]  /*9a80*/  F2FP.BF16.PACK_AB R13, R72, R73 ;  /* 0x00000049480d723e */ /* 0x000fe200000010ff */
[----:B------:R-:W-:Y:S01]  /*9a90*/  FFMA.FTZ R79, R29, R12, R53 ;  /* 0x0000000c1d4f7223 */ /* 0x000fe20000010035 */
[----:B------:R-:W-:Y:S01]  /*9aa0*/  F2FP.BF16.PACK_AB R15, R90, R93 ;  /* 0x0000005d5a0f723e */ /* 0x000fe200000010ff */
[----:B------:R-:W-:Y:S01]  /*9ab0*/  IMAD.WIDE.U32 R72, R77, R80, c[0x0][0x208] ;  /* 0x000082004d487625 */ /* 0x000fe200078e0050 */
[----:B------:R-:W-:Y:S02]  /*9ac0*/  LEA.HI.X R77, R89, c[0x0][0x20c], RZ, 0x4, P1 ;  /* 0x00008300594d7a11 */ /* 0x000fe400008f24ff */
[----:B------:R-:W-:Y:S02]  /*9ad0*/  F2FP.BF16.PACK_AB R12, R79, R78 ;  /* 0x0000004e4f0c723e */ /* 0x000fe400000010ff */
[----:B------:R0:W-:Y:S01]  /*9ae0*/  STG.E.128 [R72.64], R8 ;  /* 0x0000000848007986 */ /* 0x0001e2000c101d06 */
[----:B------:R-:W-:-:S03]  /*9af0*/  LOP3.LUT P1, RZ, R2, 0xff, RZ, 0xc0, !PT ;  /* 0x000000ff02ff7812 */ /* 0x000fc6000782c0ff */
[----:B------:R0:W-:Y:S01]  /*9b00*/  STG.E.128 [R76.64], R12 ;  /* 0x0000000c4c007986 */ /* 0x0001e2000c101d06 */
[----:B------:R-:W-:Y:S01]  /*9b10*/  SEL R2, RZ, 0x1, P1 ;  /* 0x00000001ff027807 */ /* 0x000fe20000800000 */
[----:B0-----:R-:W-:Y:S01]  /*9b20*/  @P0 CALL.REL.NOINC `(.L_x_9743) ;  /* 0x0000001000000944 */ /* 0x001fe20003c00000 */
[----:B------:R-:W-:Y:S05]  /*9b30*/  BRA `(.L_x_9744) ;  /* 0xffff6c6000007947 */ /* 0x000fea000383ffff */
.L_x_9743:
[----:B------:R-:W-:Y:S05]  /*9b40*/  EXIT ;  /* 0x000000000000794d */ /* 0x000fea0003800000 */
.L_x_9741:
[----:B0-----:R-:W-:Y:S01]  /*9b50*/  HFMA2.MMA R93, -RZ, RZ, 0, 1.847743988037109375e-06 ;  /* 0x0000001fff5d7435 */ /* 0x001fe200000001ff */
[----:B------:R-:W-:Y:S01]  /*9b60*/  IMAD.MOV.U32 R91, RZ, RZ, 0x1 ;  /* 0x00000001ff5b7424 */ /* 0x000fe200078e00ff */
[----:B------:R-:W-:Y:S01]  /*9b70*/  MOV R100, 0x9ba0 ;  /* 0x00009ba000647802 */ /* 0x000fe20000000f00 */
[----:B------:R-:W-:-:S03]  /*9b80*/  IMAD.MOV.U32 R102, RZ, RZ, -0x1 ;  /* 0xffffffffff667424 */ /* 0x000fc600078e00ff */
[----:B------:R-:W-:Y:S05]  /*9b90*/  CALL.REL.NOINC `($__internal_73_$__cuda_sm70_shflsync_bfly_p) ;  /* 0x000006a000007944 */ /* 0x000fea0003c00000 */
[----:B-1----:R-:W-:Y:S01]  /*9ba0*/  IMAD.MOV.U32 R90, RZ, RZ, R91 ;  /* 0x000000ffff5a7224 */ /* 0x002fe200078e005b */
[----:B0-----:R-:W-:Y:S05]  /*9bb0*/  BRA `(.L_x_9745) ;  /* 0xfffff10000007947 */ /* 0x001fea000383ffff */
.L_x_9742:
[----:B------:R-:W-:Y:S01]  /*9bc0*/  MOV R91, 0x2 ;  /* 0x00000002005b7802 */ /* 0x000fe20000000f00 */
[----:B------:R-:W-:Y:S01]  /*9bd0*/  IMAD.MOV.U32 R93, RZ, RZ, 0x1f ;  /* 0x0000001fff5d7424 */ /* 0x000fe200078e00ff */
[----:B------:R-:W-:Y:S01]  /*9be0*/  MOV R100, 0x9c10 ;  /* 0x00009c1000647802 */ /* 0x000fe20000000f00 */
[----:B------:R-:W-:Y:S02]  /*9bf0*/  IMAD.MOV.U32 R102, RZ, RZ, -0x1 ;  /* 0xffffffffff667424 */ /* 0x000fe400078e00ff */
[----:B------:R-:W-:Y:S05]  /*9c00*/  CALL.REL.NOINC `($__internal_73_$__cuda_sm70_shflsync_bfly_p) ;  /* 0x0000063000007944 */ /* 0x000fea0003c00000 */
[----:B01----:R-:W-:Y:S01]  /*9c10*/  FADD.FTZ R104, R104, R91 ;  /* 0x0000005b68687221 */ /* 0x003fe20000010000 */
[----:B------:R-:W-:Y:S01]  /*9c20*/  HFMA2.MMA R91, -RZ, RZ, 0, 2.384185791015625e-07 ;  /* 0x00000004ff5b7435 */ /* 0x000fe200000001ff */
[----:B------:R-:W-:Y:S01]  /*9c30*/  IMAD.MOV.U32 R93, RZ, RZ, 0x1f ;  /* 0x0000001fff5d7424 */ /* 0x000fe200078e00ff */
[----:B------:R-:W-:Y:S01]  /*9c40*/  MOV R100, 0x9c70 ;  /* 0x00009c7000647802 */ /* 0x000fe20000000f00 */
[----:B------:R-:W-:-:S03]  /*9c50*/  IMAD.MOV.U32 R102, RZ, RZ, -0x1 ;  /* 0xffffffffff667424 */ /* 0x000fc600078e00ff */
[----:B------:R-:W-:Y:S05]  /*9c60*/  CALL.REL.NOINC `($__internal_73_$__cuda_sm70_shflsync_bfly_p) ;  /* 0x000005d000007944 */ /* 0x000fea0003c00000 */
[----:B01----:R-:W-:Y:S01]  /*9c70*/  FADD.FTZ R104, R104, R91 ;  /* 0x0000005b68687221 */ /* 0x003fe20000010000 */
[----:B------:R-:W-:Y:S01]  /*9c80*/  MOV R91, 0x8 ;  /* 0x00000008005b7802 */ /* 0x000fe20000000f00 */
[----:B------:R-:W-:Y:S01]  /*9c90*/  IMAD.MOV.U32 R93, RZ, RZ, 0x1f ;  /* 0x0000001fff5d7424 */ /* 0x000fe200078e00ff */
[----:B------:R-:W-:Y:S01]  /*9ca0*/  MOV R100, 0x9cd0 ;  /* 0x00009cd000647802 */ /* 0x000fe20000000f00 */
[----:B------:R-:W-:-:S02]  /*9cb0*/  IMAD.MOV.U32 R102, RZ, RZ, -0x1 ;  /* 0xffffffffff667424 */ /* 0x000fc400078e00ff */
[----:B------:R-:W-:Y:S05]  /*9cc0*/  CALL.REL.NOINC `($__internal_73_$__cuda_sm70_shflsync_bfly_p) ;  /* 0x0000057000007944 */ /* 0x000fea0003c00000 */
[----:B01----:R-:W-:Y:S01]  /*9cd0*/  FADD.FTZ R104, R104, R91 ;  /* 0x0000005b68687221 */ /* 0x003fe20000010000 */
[----:B------:R-:W-:Y:S01]  /*9ce0*/  HFMA2.MMA R91, -RZ, RZ, 0, 9.5367431640625e-07 ;  /* 0x00000010ff5b7435 */ /* 0x000fe200000001ff */
[----:B------:R-:W-:Y:S01]  /*9cf0*/  IMAD.MOV.U32 R93, RZ, RZ, 0x1f ;  /* 0x0000001fff5d7424 */ /* 0x000fe200078e00ff */
[----:B------:R-:W-:Y:S01]  /*9d00*/  MOV R100, 0x9d30 ;  /* 0x00009d3000647802 */ /* 0x000fe20000000f00 */
[----:B------:R-:W-:-:S03]  /*9d10*/  IMAD.MOV.U32 R102, RZ, RZ, -0x1 ;  /* 0xffffffffff667424 */ /* 0x000fc600078e00ff */
[----:B------:R-:W-:Y:S05]  /*9d20*/  CALL.REL.NOINC `($__internal_73_$__cuda_sm70_shflsync_bfly_p) ;  /* 0x0000051000007944 */ /* 0x000fea0003c00000 */
[----:B-1----:R-:W-:Y:S02]  /*9d30*/  FADD.FTZ R90, R104, R91 ;  /* 0x0000005b685a7221 */ /* 0x002fe40000010000 */
[----:B0-----:R-:W-:-:S02]  /*9d40*/  IMAD.MOV.U32 R93, RZ, RZ, 0x1f ;  /* 0x0000001fff5d7424 */ /* 0x001fc400078e00ff */
        /* <DEDUP_REMOVED lines=52> */
[----:B------:R-:W-:Y:S05]  /*a090*/  CALL.REL.NOINC `($__internal_73_$__cuda_sm70_shflsync_bfly_p) ;  /* 0x000001a000007944 */ /* 0x000fea0003c00000 */
[----:B0-----:R-:W-:Y:S01]  /*a0a0*/  HFMA2.MMA R93, -RZ, RZ, 0, 1.847743988037109375e-06 ;  /* 0x0000001fff5d7435 */ /* 0x001fe200000001ff */
[----:B-1----:R-:W-:Y:S01]  /*a0b0*/  FADD.FTZ R104, R104, R91 ;  /* 0x0000005b68687221 */ /* 0x002fe20000010000 */
[----:B------:R-:W-:Y:S01]  /*a0c0*/  MOV R100, 0xa100 ;  /* 0x0000a10000647802 */ /* 0x000fe20000000f00 */
[----:B------:R-:W-:Y:S02]  /*a0d0*/  IMAD.MOV.U32 R91, RZ, RZ, 0x2 ;  /* 0x00000002ff5b7424 */ /* 0x000fe400078e00ff */
[----:B------:R-:W-:Y:S02]  /*a0e0*/  IMAD.MOV.U32 R102, RZ, RZ, -0x1 ;  /* 0xffffffffff667424 */ /* 0x000fe400078e00ff */
[----:B------:R-:W-:Y:S05]  /*a0f0*/  CALL.REL.NOINC `($__internal_73_$__cuda_sm70_shflsync_bfly_p) ;  /* 0x0000014000007944 */ /* 0x000fea0003c00000 */
[----:B01----:R-:W-:Y:S01]  /*a100*/  FADD.FTZ R104, R104, R91 ;  /* 0x0000005b68687221 */ /* 0x003fe20000010000 */
[----:B------:R-:W-:Y:S01]  /*a110*/  MOV R91, 0x4 ;  /* 0x00000004005b7802 */ /* 0x000fe20000000f00 */
[----:B------:R-:W-:Y:S01]  /*a120*/  IMAD.MOV.U32 R93, RZ, RZ, 0x1f ;  /* 0x0000001fff5d7424 */ /* 0x000fe200078e00ff */
[----:B------:R-:W-:-:S02]  /*a130*/  MOV R102, 0xffffffff ;  /* 0xffffffff00667802 */ /* 0x000fc40000000f00 */
        /* <DEDUP_REMOVED lines=11> */
[----:B------:R-:W-:Y:S02]  /*a1f0*/  MOV R102, 0xffffffff ;  /* 0xffffffff00667802 */ /* 0x000fe40000000f00 */
[----:B------:R-:W-:-:S02]  /*a200*/  MOV R100, 0xa220 ;  /* 0x0000a22000647802 */ /* 0x000fc40000000f00 */
[----:B------:R-:W-:Y:S05]  /*a210*/  CALL.REL.NOINC `($__internal_73_$__cuda_sm70_shflsync_bfly_p) ;  /* 0x0000002000007944 */ /* 0x000fea0003c00000 */
[----:B-1----:R-:W-:Y:S01]  /*a220*/  IMAD.MOV.U32 R101, RZ, RZ, R91 ;  /* 0x000000ffff657224 */ /* 0x002fe200078e005b */
[----:B0-----:R-:W-:Y:S05]  /*a230*/  BRA `(.L_x_9746) ;  /* 0xffffeec000007947 */ /* 0x001fea000383ffff */
        .weak           $__internal_73_$__cuda_sm70_shflsync_bfly_p
        .type           $__internal_73_$__cuda_sm70_shflsync_bfly_p,@function
        .size           $__internal_73_$__cuda_sm70_shflsync_bfly_p,(.L_x_22161 - $__internal_73_$__cuda_sm70_shflsync_bfly_p)
$__internal_73_$__cuda_sm70_shflsync_bfly_p:
[----:B------:R-:W-:Y:S01]  /*a240*/  HFMA2.MMA R101, -RZ, RZ, 0, 0 ;  /* 0x00000000ff657435 */ /* 0x000fe200000001ff */
[----:B------:R-:W-:Y:S04]  /*a250*/  WARPSYNC R102 ;  /* 0x0000006600007348 */ /* 0x000fe80003800000 */
[----:B------:R0:W1:Y:S01]  /*a260*/  SHFL.BFLY PT, R91, R104, R91, R93 ;  /* 0x0c00005b685b7389 */ /* 0x00006200000e005d */
[----:B------:R-:W-:Y:S05]  /*a270*/  RET.REL.NODEC R100 `(_ZN10layer_norm13ln_fwd_kernelINS_13Kernel_traitsIf13__nv_bfloat16fS2_fjLj3072ELj1ELj1ELj4ELj16ENS_18Kernel_traits_baseILj3072EfS2_fS2_fjLj128EEEEELb1ELb0ELb0ELb1EEEvNS_9FwdParamsE) ;  /* 0xffff5d8064007950 */ /* 0x000fea0003c3ffff */
.L_x_9747:
        /* <DEDUP_REMOVED lines=16> */
.L_x_22161:


//--------------------- .text._ZN10layer_norm13ln_fwd_kernelINS_13Kernel_traitsIf13__nv_bfloat16fS2_fjLj3072ELj1ELj1ELj4ELj16ENS_18Kernel_traits_baseILj3072EfS2_fS2_fjLj128EEEEELb1ELb0ELb1ELb0EEEvNS_9FwdParamsE --------------------------
	.section	.text._ZN10layer_norm13ln_fwd_kernelINS_13Kernel_traitsIf13__nv_bfloat16fS2_fjLj3072ELj1ELj1ELj4ELj16ENS_18Kernel_traits_baseILj3072EfS2_fS2_fjLj128EEEEELb1ELb0ELb1ELb0EEEvNS_9FwdParamsE,"ax",@progbits
	.sectioninfo	@"SHI_REGISTERS=127"
	.align	128
        .global         _ZN10layer_norm13ln_fwd_kernelINS_13Kernel_traitsIf13__nv_bfloat16fS2_fjLj3072ELj1ELj1ELj4ELj16ENS_18Kernel_traits_baseILj3072EfS2_fS2_fjLj128EEEEELb1ELb0ELb1ELb0EEEvNS_9FwdParamsE
        .type           _ZN10layer_norm13ln_fwd_kernelINS_13Kernel_traitsIf13__nv_bfloat16fS2_fjLj3072ELj1ELj1ELj4ELj16ENS_18Kernel_traits_baseILj3072EfS2_fS2_fjLj128EEEEELb1ELb0ELb1ELb0EEEvNS_9FwdParamsE,@function
        .size           _ZN10layer_norm13ln_fwd_kernelINS_13Kernel_traitsIf13__nv_bfloat16fS2_fjLj3072ELj1ELj1ELj4ELj16ENS_18Kernel_traits_baseILj3072EfS2_fS2_fjLj128EEEEELb1ELb0ELb1ELb0EEEvNS_9FwdParamsE,(.L_x_22162 - _ZN10layer_norm13ln_fwd_kernelINS_13Kernel_traitsIf13__nv_bfloat16fS2_fjLj3072ELj1ELj1ELj4ELj16ENS_18Kernel_traits_baseILj3072EfS2_fS2_fjLj128EEEEELb1ELb0ELb1ELb0EEEvNS_9FwdParamsE)
        .other          _ZN10layer_norm13ln_fwd_kernelINS_13Kernel_traitsIf13__nv_bfloat16fS2_fjLj3072ELj1ELj1ELj4ELj16ENS_18Kernel_traits_baseILj3072EfS2_fS2_fjLj128EEEEELb1ELb0ELb1ELb0EEEvNS_9FwdParamsE,@"STO_CUDA_ENTRY STV_DEFAULT"
_ZN10layer_norm13ln_fwd_kernelINS_13Kernel_traitsIf13__nv_bfloat16fS2_fjLj3072ELj1ELj1ELj4ELj16ENS_18Kernel_traits_baseILj3072EfS2_fS2_fjLj128EEEEELb1ELb0ELb1ELb0EEEvNS_9FwdParamsE:
.text._ZN10layer_norm13ln_fwd_kernelINS_13Kernel_traitsIf13__nv_bfloat16fS2_fjLj3072ELj1ELj1ELj4ELj16ENS_18Kernel_traits_baseILj3072EfS2_fS2_fjLj128EEEEELb1ELb0ELb1ELb0EEEvNS_9FwdParamsE:
        /* <DEDUP_REMOVED lines=100> */
.L_x_9749:
[----:B------:R-:W-:Y:S05]  /*0640*/  BSYNC B0 ;  /* 0x0000000000007941 */ /* 0x000fea0003800000 */
.L_x_9748:
[----:B------:R-:W-:Y:S01]  /*0650*/  BSSY B0, `(.L_x_9750) ;  /* 0x0000011000007945 */ /* 0x000fe20003800000 */
[----:B------:R-:W-:Y:S05]  /*0660*/  @!P4 BRA `(.L_x_9751) ;  /* 0x000000f00000c947 */ /* 0x000fea0003800000 */
[----:B------:R-:W-:Y:S01]  /*0670*/  ISETP.NE.U32.AND P2, PT, RZ, c[0x0][0x218], PT ;  /* 0x00008600ff007a0c */ /* 0x000fe20003f45070 */
[----:B------:R-:W-:Y:S01]  /*0680*/  IMAD.MOV.U32 R44, RZ, RZ, 0x20 ;  /* 0x00000020ff2c7424 */ /* 0x000fe200078e00ff */
[----:B------:R-:W-:Y:S01]  /*0690*/  CS2R R30, SRZ ;  /* 0x00000000001e7805 */ /* 0x000fe2000001ff00 */
        /* <DEDUP_REMOVED lines=12> */
.L_x_9751:
[----:B------:R-:W-:Y:S05]  /*0760*/  BSYNC B0 ;  /* 0x0000000000007941 */ /* 0x000fea0003800000 */
.L_x_9750:
        /* <DEDUP_REMOVED lines=16> */
.L_x_9753:
[----:B------:R-:W-:Y:S05]  /*0870*/  BSYNC B0 ;  /* 0x0000000000007941 */ /* 0x000fea0003800000 */
.L_x_9752:
        /* <DEDUP_REMOVED lines=9> */
[----:B------:R-:W-:Y:S01]  /*0910*/  IMAD R62, R68, -0x2daee0ad, RZ ;  /* 0xd2511f53443e7824 */ /* 0x000fe200078e02ff */
[----:B------:R-:W-:Y:S01]  /*0920*/  SHF.R.U32.HI R66, RZ, 0x2, R66 ;  /* 0x00000002ff427819 */ /* 0x000fe20000011642 */
[----:B------:R-:W-:Y:S01]  /*0930*/  IMAD.HI.U32 R61, R67, -0x2daee0ad, RZ ;  /* 0xd2511f53433d7827 */ /* 0x000fe200078e00ff */
[----:B------:R-:W-:Y:S01]  /*0940*/  LOP3.LUT R60, R60, 0x3e0, RZ, 0xc0, !PT ;  /* 0x000003e03c3c7812 */ /* 0x000fe200078ec0ff */
[----:B------:R-:W-:Y:S01]  /*0950*/  ULDC.U8 UR8, c[0x0][0x1f0] ;  /* 0x00007c0000087ab9 */ /* 0x000fe20000000000 */
[----:B------:R-:W-:Y:S01]  /*0960*/  LOP3.LUT R11, R66, 0x3fffffe0, RZ, 0xc0, !PT ;  /* 0x3fffffe0420b7812 */ /* 0x000fe200078ec0ff */
[C---:B------:R-:W-:Y:S01]  /*0970*/  IMAD.IADD R8, R7.reuse, 0x1, -R8 ;  /* 0x0000000107087824 */ /* 0x040fe200078e0a08 */
[----:B------:R-:W-:Y:S01]  /*0980*/  IADD3 R60, R7, -R60, RZ ;  /* 0x8000003c073c7210 */ /* 0x000fe20007ffe0ff */
[----:B------:R-:W-:Y:S01]  /*0990*/  IMAD.HI.U32 R7, R63, -0x326172a9, RZ ;  /* 0xcd9e8d573f077827 */ /* 0x000fe200078e00ff */
[----:B------:R-:W-:-:S02]  /*09a0*/  LOP3.LUT R10, R10, 0x3, RZ, 0xc0, !PT ;  /* 0x000000030a0a7812 */ /* 0x000fc400078ec0ff */
[----:B------:R-:W-:Y:S01]  /*09b0*/  IMNMX R8, RZ, R8, !PT ;  /* 0x00000008ff087217 */ /* 0x000fe20007800200 */
[----:B------:R-:W-:Y:S01]  /*09c0*/  IMAD.MOV.U32 R101, RZ, RZ, 0x1 ;  /* 0x00000001ff657424 */ /* 0x000fe200078e00ff */
[----:B------:R-:W-:Y:S01]  /*09d0*/  IMNMX R60, RZ, R60, !PT ;  /* 0x0000003cff3c7217 */ /* 0x000fe20007800200 */
[----:B------:R-:W-:Y:S01]  /*09e0*/  IMAD R100, R63, -0x326172a9, RZ ;  /* 0xcd9e8d573f647824 */ /* 0x000fe200078e02ff */
[----:B------:R-:W-:Y:S01]  /*09f0*/  IMNMX R8, R8, 0x20, PT ;  /* 0x0000002008087817 */ /* 0x000fe20003800200 */
[----:B------:R-:W-:Y:S01]  /*0a00*/  IMAD R102, R67, -0x2daee0ad, RZ ;  /* 0xd2511f5343667824 */ /* 0x000fe200078e02ff */
[----:B------:R-:W-:Y:S02]  /*0a10*/  IMNMX R60, R60, 0x20, PT ;  /* 0x000000203c3c7817 */ /* 0x000fe40003800200 */
[----:B------:R-:W-:Y:S01]  /*0a20*/  LOP3.LUT R7, R7, UR25, R64, 0x96, !PT ;  /* 0x0000001907077c12 */ /* 0x000fe2000f8e9640 */
[----:B------:R-:W-:Y:S02]  /*0a30*/  IMAD.IADD R8, R8, 0x1, R11 ;  /* 0x0000000108087824 */ /* 0x000fe400078e020b */
[----:B------:R-:W-:-:S02]  /*0a40*/  IMAD.IADD R60, R11, 0x1, R60 ;  /* 0x000000010b3c7824 */ /* 0x000fc400078e023c */
[----:B------:R-:W-:Y:S02]  /*0a50*/  IMAD.SHL.U32 R9, R8, 0x8, RZ ;  /* 0x0000000808097824 */ /* 0x000fe400078e00ff */
[----:B------:R-:W-:Y:S02]  /*0a60*/  IMAD.MOV.U32 R11, RZ, RZ, RZ ;  /* 0x000000ffff0b7224 */ /* 0x000fe400078e00ff */
[----:B------:R0:W1:Y:S01]  /*0a70*/  I2F.U32 R8, R9 ;  /* 0x0000000900087306 */ /* 0x0000620000201000 */
[----:B------:R-:W-:Y:S01]  /*0a80*/  IMAD.SHL.U32 R103, R60, 0x8, RZ ;  /* 0x000000083c677824 */ /* 0x000fe200078e00ff */
[----:B0-----:R-:W-:-:S06]  /*0a90*/  LOP3.LUT R9, R61, UR26, R62, 0x96, !PT ;  /* 0x0000001a3d097c12 */ /* 0x001fcc000f8e963e */
[----:B-1----:R-:W0:Y:S02]  /*0aa0*/  MUFU.RCP R8, R8 ;  /* 0x0000000800087308 */ /* 0x002e240000001000 */
.L_x_9989:
[----:B------:R-:W-:-:S10]  /*0ab0*/  HFMA2.MMA R97, -RZ, RZ, 0, 2.384185791015625e-07 ;  /* 0x00000004ff617435 */ /* 0x000fd400000001ff */
[----:B------:R-:W-:-:S06]  /*0ac0*/  IMAD.WIDE R116, R6, R97, c[0x0][0x1d0] ;  /* 0x0000740006747625 */ /* 0x000fcc00078e0261 */
[----:B------:R1:W2:Y:S01]  /*0ad0*/  LDG.E R116, [R116.64] ;  /* 0x0000000674747981 */ /* 0x0002a2000c1e1900 */
[----:B------:R-:W-:-:S05]  /*0ae0*/  IMAD.WIDE R96, R6, R97, c[0x0][0x1d8] ;  /* 0x0000760006607625 */ /* 0x000fca00078e0261 */
[----:B-----5:R3:W5:Y:S01]  /*0af0*/  LDG.E R113, [R96.64] ;  /* 0x0000000660717981 */ /* 0x020762000c1e1900 */
[----:B------:R-:W-:Y:S01]  /*0b00*/  IMAD R98, R6, c[0x0][0x168], RZ ;  /* 0x00005a0006627a24 */ /* 0x000fe200078e02ff */
[----:B------:R-:W-:Y:S01]  /*0b10*/  BSSY B0, `(.L_x_9754) ;  /* 0x000031d000007945 */ /* 0x000fe20003800000 */
[----:B------:R-:W-:Y:S01]  /*0b20*/  IMAD.MOV.U32 R118, RZ, RZ, RZ ;  /* 0x000000ffff767224 */ /* 0x000fe200078e00ff */
        /* <DEDUP_REMOVED lines=40> */
.L_x_9759:
[----:B------:R-:W-:Y:S02]  /*0db0*/  IMAD.MOV.U32 R96, RZ, RZ, R100 ;  /* 0x000000ffff607224 */ /* 0x000fe400078e0064 */
.L_x_9760:
[----:B------:R-:W-:Y:S05]  /*0dc0*/  BSYNC B2 ;  /* 0x0000000000027941 */ /* 0x000fea0003800000 */
.L_x_9758:
        /* <DEDUP_REMOVED lines=16> */
.L_x_9764:
[----:B------:R-:W-:Y:S05]  /*0ed0*/  BSYNC B3 ;  /* 0x0000000000037941 */ /* 0x000fea0003800000 */
.L_x_9763:
        /* <DEDUP_REMOVED lines=44> */
.L_x_9762:
[----:B------:R-:W-:Y:S05]  /*11a0*/  BSYNC B2 ;  /* 0x0000000000027941 */ /* 0x000fea0003800000 */
.L_x_9761:
[----:B------:R-:W1:Y:S01]  /*11b0*/  I2F.U32 R10, R96 ;  /* 0x00000060000a7306 */ /* 0x000e620000201000 */
[----:B------:R-:W-:Y:S01]  /*11c0*/  HFMA2.MMA R73, -RZ, RZ, 0.1171875, 0 ;  /* 0x2f800000ff497435 */ /* 0x000fe200000001ff */
[----:B-----5:R-:W-:-:S05]  /*11d0*/  PRMT R72, RZ, 0x5410, R64 ;  /* 0x00005410ff487816 */ /* 0x020fca0000000040 */
[----:B------:R-:W-:-:S04]  /*11e0*/  FMUL.FTZ R72, R72, c[0x0][0x1ec] ;  /* 0x00007b0048487a20 */ /* 0x000fc80000410000 */
[----:B------:R-:W-:Y:S02]  /*11f0*/  FMUL.FTZ R72, R72, c[0x0][0x1e8] ;  /* 0x00007a0048487a20 */ /* 0x000fe40000410000 */
[----:B-1----:R-:W-:-:S05]  /*1200*/  FFMA.FTZ R10, R10, R73, 1.1641532182693481445e-10 ;  /* 0x2f0000000a0a7423 */ /* 0x002fca0000010049 */
[----:B------:R-:W-:-:S04]  /*1210*/  FSETP.GTU.FTZ.AND P5, PT, R10, c[0x0][0x1e4], PT ;  /* 0x000079000a007a0b */ /* 0x000fc80003fbc000 */
[----:B------:R-:W-:Y:S02]  /*1220*/  FSEL R72, R72, RZ, !P5 ;  /* 0x000000ff48487208 */ /* 0x000fe40006800000 */
[----:B------:R-:W-:-:S03]  /*1230*/  SEL R104, RZ, 0x1, P5 ;  /* 0x00000001ff687807 */ /* 0x000fc60002800000 */
[----:B------:R-:W-:Y:S02]  /*1240*/  @P3 FADD.FTZ R72, R60, R72 ;  /* 0x000000483c483221 */ /* 0x000fe40000010000 */
.L_x_9757:
[----:B-1----:R-:W-:Y:S05]  /*1250*/  BSYNC B1 ;  /* 0x0000000000017941 */ /* 0x002fea0003800000 */
.L_x_9756:
        /* <DEDUP_REMOVED lines=18> */
.L_x_9768:
[----:B------:R-:W-:Y:S02]  /*1380*/  MOV R10, R100 ;  /* 0x00000064000a7202 */ /* 0x000fe40000000f00 */
.L_x_9769:
[----:B------:R-:W-:Y:S05]  /*1390*/  BSYNC B2 ;  /* 0x0000000000027941 */ /* 0x000fea0003800000 */
.L_x_9767:
        /* <DEDUP_REMOVED lines=16> */
.L_x_9773:
[----:B------:R-:W-:Y:S05]  /*14a0*/  BSYNC B3 ;  /* 0x0000000000037941 */ /* 0x000fea0003800000 */
.L_x_9772:
        /* <DEDUP_REMOVED lines=44> */
.L_x_9771:
[----:B------:R-:W-:Y:S05]  /*1770*/  BSYNC B2 ;  /* 0x0000000000027941 */ /* 0x000fea0003800000 */
.L_x_9770:
        /* <DEDUP_REMOVED lines=10> */
.L_x_9766:
[----:B------:R-:W-:Y:S05]  /*1820*/  BSYNC B1 ;  /* 0x0000000000017941 */ /* 0x000fea0003800000 */
.L_x_9765:
        /* <DEDUP_REMOVED lines=18> */
.L_x_9777:
[----:B------:R-:W-:Y:S02]  /*1950*/  IMAD.MOV.U32 R10, RZ, RZ, R100 ;  /* 0x000000ffff0a7224 */ /* 0x000fe400078e0064 */
.L_x_9778:
[----:B------:R-:W-:Y:S05]  /*1960*/  BSYNC B2 ;  /* 0x0000000000027941 */ /* 0x000fea0003800000 */
.L_x_9776:
        /* <DEDUP_REMOVED lines=16> */
.L_x_9782:
[----:B------:R-:W-:Y:S05]  /*1a70*/  BSYNC B3 ;  /* 0x0000000000037941 */ /* 0x000fea0003800000 */
.L_x_9781:
        /* <DEDUP_REMOVED lines=44> */
.L_x_9780:
[----:B------:R-:W-:Y:S05]  /*1d40*/  BSYNC B2 ;  /* 0x0000000000027941 */ /* 0x000fea0003800000 */
.L_x_9779:
        /* <DEDUP_REMOVED lines=10> */
.L_x_9775:
[----:B------:R-:W-:Y:S05]  /*1df0*/  BSYNC B1 ;  /* 0x0000000000017941 */ /* 0x000fea0003800000 */
.L_x_9774:
        /* <DEDUP_REMOVED lines=18> */
.L_x_9786:
[----:B------:R-:W-:Y:S02]  /*1f20*/  IMAD.MOV.U32 R10, RZ, RZ, R100 ;  /* 0x000000ffff0a7224 */ /* 0x000fe400078e0064 */
.L_x_9787:
[----:B------:R-:W-:Y:S05]  /*1f30*/  BSYNC B2 ;  /* 0x0000000000027941 */ /* 0x000fea0003800000 */
.L_x_9785:
        /* <DEDUP_REMOVED lines=16> */
.L_x_9791:
[----:B------:R-:W-:Y:S05]  /*2040*/  BSYNC B3 ;  /* 0x0000000000037941 */ /* 0x000fea0003800000 */
.L_x_9790:
        /* <DEDUP_REMOVED lines=44> */
.L_x_9789:
[----:B------:R-:W-:Y:S05]  /*2310*/  BSYNC B2 ;  /* 0x0000000000027941 */ /* 0x000fea0003800000 */
.L_x_9788:
        /* <DEDUP_REMOVED lines=10> */
.L_x_9784:
[----:B------:R-:W-:Y:S05]  /*23c0*/  BSYNC B1 ;  /* 0x0000000000017941 */ /* 0x000fea0003800000 */
.L_x_9783:
        /* <DEDUP_REMOVED lines=18> */
.L_x_9795:
[----:B------:R-:W-:Y:S02]  /*24f0*/  IMAD.MOV.U32 R10, RZ, RZ, R100 ;  /* 0x000000ffff0a7224 */ /* 0x000fe400078e0064 */
.L_x_9796:
[----:B------:R-:W-:Y:S05]  /*2500*/  BSYNC B2 ;  /* 0x0000000000027941 */ /* 0x000fea0003800000 */
.L_x_9794:
        /* <DEDUP_REMOVED lines=16> */
.L_x_9800:
[----:B------:R-:W-:Y:S05]  /*2610*/  BSYNC B3 ;  /* 0x0000000000037941 */ /* 0x000fea0003800000 */
.L_x_9799:
        /* <DEDUP_REMOVED lines=44> */
.L_x_9798:
[----:B------:R-:W-:Y:S05]  /*28e0*/  BSYNC B2 ;  /* 0x0000000000027941 */ /* 0x000fea0003800000 */
.L_x_9797:
        /* <DEDUP_REMOVED lines=10> */
.L_x_9793:
[----:B------:R-:W-:Y:S05]  /*2990*/  BSYNC B1 ;  /* 0x0000000000017941 */ /* 0x000fea0003800000 */
.L_x_9792:
        /* <DEDUP_REMOVED lines=18> */
.L_x_9804:
[----:B------:R-:W-:Y:S02]  /*2ac0*/  IMAD.MOV.U32 R10, RZ, RZ, R100 ;  /* 0x000000ffff0a7224 */ /* 0x000fe400078e0064 */
.L_x_9805:
[----:B------:R-:W-:Y:S05]  /*2ad0*/  BSYNC B2 ;  /* 0x0000000000027941 */ /* 0x000fea0003800000 */
.L_x_9803:
        /* <DEDUP_REMOVED lines=16> */
.L_x_9809:
[----:B------:R-:W-:Y:S05]  /*2be0*/  BSYNC B3 ;  /* 0x0000000000037941 */ /* 0x000fea0003800000 */
.L_x_9808:
        /* <DEDUP_REMOVED lines=44> */
.L_x_9807:
[----:B------:R-:W-:Y:S05]  /*2eb0*/  BSYNC B2 ;  /* 0x0000000000027941 */ /* 0x000fea0003800000 */
.L_x_9806:
        /* <DEDUP_REMOVED lines=9> */
[----:B------:R-:W-:Y:S02]  /*2f50*/  @P3 FADD.FTZ R77, R69, R77 ;  /* 0x0000004d454d3221 */ /* 0x000fe40000010000 */
.L_x_9802:
[----:B------:R-:W-:Y:S05]  /*2f60*/  BSYNC B1 ;  /* 0x0000000000017941 */ /* 0x000fea0003800000 */
.L_x_9801:
        /* <DEDUP_REMOVED lines=18> */
.L_x_9813:
[----:B------:R-:W-:Y:S02]  /*3090*/  MOV R10, R100 ;  /* 0x00000064000a7202 */ /* 0x000fe40000000f00 */
.L_x_9814:
[----:B------:R-:W-:Y:S05]  /*30a0*/  BSYNC B2 ;  /* 0x0000000000027941 */ /* 0x000fea0003800000 */
.L_x_9812:
        /* <DEDUP_REMOVED lines=16> */
.L_x_9818:
[----:B------:R-:W-:Y:S05]  /*31b0*/  BSYNC B3 ;  /* 0x0000000000037941 */ /* 0x000fea0003800000 */
.L_x_9817:
        /* <DEDUP_REMOVED lines=44> */
.L_x_9816:
[----:B------:R-:W-:Y:S05]  /*3480*/  BSYNC B2 ;  /* 0x0000000000027941 */ /* 0x000fea0003800000 */
.L_x_9815:
        /* <DEDUP_REMOVED lines=10> */
.L_x_9811:
[----:B------:R-:W-:Y:S05]  /*3530*/  BSYNC B1 ;  /* 0x0000000000017941 */ /* 0x000fea0003800000 */
.L_x_9810:
        /* <DEDUP_REMOVED lines=18> */
.L_x_9822:
[----:B------:R-:W-:Y:S02]  /*3660*/  IMAD.MOV.U32 R122, RZ, RZ, R100 ;  /* 0x000000ffff7a7224 */ /* 0x000fe400078e0064 */
.L_x_9823:
[----:B------:R-:W-:Y:S05]  /*3670*/  BSYNC B2 ;  /* 0x0000000000027941 */ /* 0x000fea0003800000 */
.L_x_9821:
        /* <DEDUP_REMOVED lines=16> */
.L_x_9827:
[----:B------:R-:W-:Y:S05]  /*3780*/  BSYNC B3 ;  /* 0x0000000000037941 */ /* 0x000fea0003800000 */
.L_x_9826:
        /* <DEDUP_REMOVED lines=44> */
.L_x_9825:
[----:B------:R-:W-:Y:S05]  /*3a50*/  BSYNC B2 ;  /* 0x0000000000027941 */ /* 0x000fea0003800000 */
.L_x_9824:
[----:B------:R-:W1:Y:S01]  /*3a60*/  I2F.U32 R79, R122 ;  /* 0x0000007a004f7306 */ /* 0x000e620000201000 */
[----:B------:R-:W-:-:S04]  /*3a70*/  IMAD.MOV.U32 R96, RZ, RZ, 0x2f800000 ;  /* 0x2f800000ff607424 */ /* 0x000fc800078e00ff */
[----:B-1----:R-:W-:Y:S01]  /*3a80*/  FFMA.FTZ R79, R79, R96, 1.1641532182693481445e-10 ;  /* 0x2f0000004f4f7423 */ /* 0x002fe20000010060 */
[----:B------:R-:W-:-:S04]  /*3a90*/  PRMT R96, RZ, 0x7610, R67 ;  /* 0x00007610ff607816 */ /* 0x000fc80000000043 */
[----:B------:R-:W-:Y:S01]  /*3aa0*/  FSETP.GTU.FTZ.AND P4, PT, R79, c[0x0][0x1e4], PT ;  /* 0x000079004f007a0b */ /* 0x000fe20003f9c000 */
[----:B------:R-:W-:-:S03]  /*3ab0*/  FMUL.FTZ R96, R96, c[0x0][0x1ec] ;  /* 0x00007b0060607a20 */ /* 0x000fc60000410000 */
[----:B------:R-:W-:Y:S01]  /*3ac0*/  SEL R111, RZ, 0x1, P4 ;  /* 0x00000001ff6f7807 */ /* 0x000fe20002000000 */
[----:B------:R-:W-:-:S05]  /*3ad0*/  FMUL.FTZ R96, R96, c[0x0][0x1e8] ;  /* 0x00007a0060607a20 */ /* 0x000fca0000410000 */
[----:B------:R-:W-:-:S05]  /*3ae0*/  FSEL R79, R96, RZ, !P4 ;  /* 0x000000ff604f7208 */ /* 0x000fca0006000000 */
[----:B------:R-:W-:Y:S02]  /*3af0*/  @P3 FADD.FTZ R79, R71, R79 ;  /* 0x0000004f474f3221 */ /* 0x000fe40000010000 */
.L_x_9820:
[----:B------:R-:W-:Y:S05]  /*3b00*/  BSYNC B1 ;  /* 0x0000000000017941 */ /* 0x000fea0003800000 */
.L_x_9819:
[----:B------:R-:W-:Y:S01]  /*3b10*/  HFMA2.MMA R96, -RZ, RZ, 0, 1.9073486328125e-06 ;  /* 0x00000020ff607435 */ /* 0x000fe200000001ff */
[----:B------:R-:W-:Y:S09]  /*3b20*/  BSSY B1, `(.L_x_9828) ;  /* 0x0000019000017945 */ /* 0x000ff20003800000 */
[----:B------:R-:W-:-:S05]  /*3b30*/  IMAD.WIDE.U32 R96, R119, R96, c[0x0][0x188] ;  /* 0x0000620077607625 */ /* 0x000fca00078e0060 */
[----:B------:R1:W-:Y:S04]  /*3b40*/  STG.E.128 [R96.64], R72 ;  /* 0x0000004860007986 */ /* 0x0003e8000c101d06 */
[----:B------:R1:W-:Y:S01]  /*3b50*/  STG.E.128 [R96.64+0x10], R76 ;  /* 0x0000104c60007986 */ /* 0x0003e2000c101d06 */
[----:B------:R-:W-:Y:S05]  /*3b60*/  @!P2 BRA `(.L_x_9829) ;  /* 0x000001400000a947 */ /* 0x000fea0003800000 */
[----:B-1----:R-:W-:Y:S01]  /*3b70*/  IMAD.U32 R96, R110, 0x10000, RZ ;  /* 0x000100006e607824 */ /* 0x002fe200078e00ff */
        /* <DEDUP_REMOVED lines=8> */
[----:B------:R-:W-:Y:S02]  /*3c00*/  LOP3.LUT R121, R121, 0xff00, R96, 0xf8, !PT ;  /* 0x0000ff0079797812 */ /* 0x000fe400078ef860 */
[----:B------:R-:W-:Y:S02]  /*3c10*/  LOP3.LUT R96, R105, 0xff, RZ, 0xc0, !PT ;  /* 0x000000ff69607812 */ /* 0x000fe400078ec0ff */
[----:B------:R-:W-:-:S03]  /*3c20*/  LOP3.LUT R121, R121, 0xff, R108, 0xf8, !PT ;  /* 0x000000ff79797812 */ /* 0x000fc600078ef86c */
[----:B------:R-:W-:Y:S01]  /*3c30*/  IMAD.WIDE.U32 R96, R96, 0x100, RZ ;  /* 0x0000010060607825 */ /* 0x000fe200078e00ff */
[----:B------:R-:W-:-:S04]  /*3c40*/  LOP3.LUT R115, R99, R121, R115, 0xfe, !PT ;  /* 0x0000007963737212 */ /* 0x000fc800078efe73 */
[----:B------:R-:W-:Y:S02]  /*3c50*/  LOP3.LUT R99, R96, R114, R98, 0xfe, !PT ;  /* 0x0000007260637212 */ /* 0x000fe400078efe62 */
[----:B------:R-:W-:Y:S01]  /*3c60*/  LOP3.LUT R97, R115, R97, RZ, 0xfc, !PT ;  /* 0x0000006173617212 */ /* 0x000fe200078efcff */
[----:B------:R-:W-:Y:S01]  /*3c70*/  IMAD.MOV.U32 R115, RZ, RZ, 0x8 ;  /* 0x00000008ff737424 */ /* 0x000fe200078e00ff */
[----:B------:R-:W-:-:S03]  /*3c80*/  LOP3.LUT R96, R99, 0xff, R104, 0xf8, !PT ;  /* 0x000000ff63607812 */ /* 0x000fc600078ef868 */
[----:B------:R-:W-:-:S05]  /*3c90*/  IMAD.WIDE.U32 R98, R118, R115, c[0x0][0x190] ;  /* 0x0000640076627625 */ /* 0x000fca00078e0073 */
[----:B------:R1:W-:Y:S02]  /*3ca0*/  STG.E.64 [R98.64], R96 ;  /* 0x0000006062007986 */ /* 0x0003e4000c101b06 */
.L_x_9829:
[----:B------:R-:W-:Y:S05]  /*3cb0*/  BSYNC B1 ;  /* 0x0000000000017941 */ /* 0x000fea0003800000 */
.L_x_9828:
[----:B------:R-:W-:Y:S02]  /*3cc0*/  IADD3 R119, R119, 0x80, RZ ;  /* 0x0000008077777810 */ /* 0x000fe40007ffe0ff */
[----:B------:R-:W-:Y:S02]  /*3cd0*/  IADD3 R118, R118, 0x80, RZ ;  /* 0x0000008076767810 */ /* 0x000fe40007ffe0ff */
.L_x_9755:
[----:B---3--:R-:W-:Y:S05]  /*3ce0*/  BSYNC B0 ;  /* 0x0000000000007941 */ /* 0x008fea0003800000 */
.L_x_9754:
        /* <DEDUP_REMOVED lines=10> */
[----:B------:R-:W3:Y:S04]  /*3d90*/  @P3 LDG.E.128 R60, [R82.64] ;  /* 0x00000006523c3981 */ /* 0x000ee8000c1e1d00 */
[----:B------:R2:W5:Y:S01]  /*3da0*/  @P3 LDG.E.128 R68, [R82.64+0x10] ;  /* 0x0000100652443981 */ /* 0x000562000c1e1d00 */
[----:B------:R-:W-:Y:S01]  /*3db0*/  ISETP.GT.AND P4, PT, R116, RZ, PT ;  /* 0x000000ff7400720c */ /* 0x000fe20003f84270 */
[----:B------:R-:W-:-:S12]  /*3dc0*/  BSSY B1, `(.L_x_9832) ;  /* 0x000005c000017945 */ /* 0x000fd80003800000 */
[----:B------:R-:W-:-:S04]  /*3dd0*/  @!P4 ISETP.NE.U32.AND P5, PT, RZ, c[0x0][0x180], PT ;  /* 0x00006000ff00ca0c */ /* 0x000fc80003fa5070 */
[----:B------:R-:W-:Y:S02]  /*3de0*/  @!P4 ISETP.NE.AND.EX P5, PT, RZ, c[0x0][0x184], PT, P5 ;  /* 0x00006100ff00ca0c */ /* 0x000fe40003fa5350 */
[----:B------:R-:W-:Y:S02]  /*3df0*/  @!P4 MOV R86, R10 ;  /* 0x0000000a0056c202 */ /* 0x000fe40000000f00 */
[----:B---3--:R-:W-:Y:S01]  /*3e00*/  @!P4 FSEL R80, R60, RZ, P5 ;  /* 0x000000ff3c50c208 */ /* 0x008fe20002800000 */
[----:B------:R-:W-:Y:S05]  /*3e10*/  @!P4 BRA `(.L_x_9833) ;  /* 0x000005600000c947 */ /* 0x000fea0003800000 */
[C---:B--2---:R-:W-:Y:S01]  /*3e20*/  ISETP.NE.AND P5, PT, R10.reuse, 0x1, PT ;  /* 0x000000010a00780c */ /* 0x044fe20003fa5270 */
[----:B------:R-:W-:Y:S01]  /*3e30*/  BSSY B2, `(.L_x_9834) ;  /* 0x000000c000027945 */ /* 0x000fe20003800000 */
[----:B------:R-:W-:-:S11]  /*3e40*/  IADD3 R86, R10, 0x1, RZ ;  /* 0x000000010a567810 */ /* 0x000fd60007ffe0ff */
[----:B------:R-:W-:Y:S05]  /*3e50*/  @!P5 BRA `(.L_x_9835) ;  /* 0x000000800000d947 */ /* 0x000fea0003800000 */
[----:B------:R-:W-:Y:S01]  /*3e60*/  ISETP.NE.AND P5, PT, R10, 0x2, PT ;  /* 0x000000020a00780c */ /* 0x000fe20003fa5270 */
[----:B-1----:R-:W-:-:S12]  /*3e70*/  IMAD.MOV.U32 R96, RZ, RZ, R9 ;  /* 0x000000ffff607224 */ /* 0x002fd800078e0009 */
[----:B------:R-:W-:Y:S05]  /*3e80*/  @!P5 BRA `(.L_x_9836) ;  /* 0x000000600000d947 */ /* 0x000fea0003800000 */
[----:B------:R-:W-:Y:S01]  /*3e90*/  ISETP.NE.AND P5, PT, R10, 0x3, PT ;  /* 0x000000030a00780c */ /* 0x000fe20003fa5270 */
[----:B------:R-:W-:-:S12]  /*3ea0*/  IMAD.MOV.U32 R96, RZ, RZ, R7 ;  /* 0x000000ffff607224 */ /* 0x000fd800078e0007 */
[----:B------:R-:W-:Y:S05]  /*3eb0*/  @P5 BRA `(.L_x_9836) ;  /* 0x0000003000005947 */ /* 0x000fea0003800000 */
[----:B------:R-:W-:Y:S01]  /*3ec0*/  IMAD.MOV.U32 R96, RZ, RZ, R102 ;  /* 0x000000ffff607224 */ /* 0x000fe200078e0066 */
[----:B------:R-:W-:Y:S05]  /*3ed0*/  BRA `(.L_x_9836) ;  /* 0x0000001000007947 */ /* 0x000fea0003800000 */
.L_x_9835:
[----:B-1----:R-:W-:Y:S02]  /*3ee0*/  IMAD.MOV.U32 R96, RZ, RZ, R100 ;  /* 0x000000ffff607224 */ /* 0x002fe400078e0064 */
.L_x_9836:
[----:B------:R-:W-:Y:S05]  /*3ef0*/  BSYNC B2 ;  /* 0x0000000000027941 */ /* 0x000fea0003800000 */
.L_x_9834:
        /* <DEDUP_REMOVED lines=16> */
.L_x_9840:
[----:B------:R-:W-:Y:S05]  /*4000*/  BSYNC B3 ;  /* 0x0000000000037941 */ /* 0x000fea0003800000 */
.L_x_9839:
        /* <DEDUP_REMOVED lines=44> */
.L_x_9838:
[----:B------:R-:W-:Y:S05]  /*42d0*/  BSYNC B2 ;  /* 0x0000000000027941 */ /* 0x000fea0003800000 */
.L_x_9837:
        /* <DEDUP_REMOVED lines=10> */
.L_x_9833:
[----:B--2---:R-:W-:Y:S05]  /*4380*/  BSYNC B1 ;  /* 0x0000000000017941 */ /* 0x004fea0003800000 */
.L_x_9832:
        /* <DEDUP_REMOVED lines=18> */
.L_x_9844:
[----:B------:R-:W-:Y:S02]  /*44b0*/  IMAD.MOV.U32 R10, RZ, RZ, R100 ;  /* 0x000000ffff0a7224 */ /* 0x000fe400078e0064 */
.L_x_9845:
[----:B------:R-:W-:Y:S05]  /*44c0*/  BSYNC B2 ;  /* 0x0000000000027941 */ /* 0x000fea0003800000 */
.L_x_9843:
        /* <DEDUP_REMOVED lines=16> */
.L_x_9849:
[----:B------:R-:W-:Y:S05]  /*45d0*/  BSYNC B3 ;  /* 0x0000000000037941 */ /* 0x000fea0003800000 */
.L_x_9848:
        /* <DEDUP_REMOVED lines=44> */
.L_x_9847:
[----:B------:R-:W-:Y:S05]  /*48a0*/  BSYNC B2 ;  /* 0x0000000000027941 */ /* 0x000fea0003800000 */
.L_x_9846:
[----:B------:R-:W2:Y:S01]  /*48b0*/  I2F.U32 R10, R10 ;  /* 0x0000000a000a7306 */ /* 0x000ea20000201000 */
[----:B-----5:R-:W-:Y:S01]  /*48c0*/  PRMT R82, RZ, 0x7610, R64 ;  /* 0x00007610ff527816 */ /* 0x020fe20000000040 */
[----:B------:R-:W-:-:S04]  /*48d0*/  IMAD.MOV.U32 R81, RZ, RZ, 0x2f800000 ;  /* 0x2f800000ff517424 */ /* 0x000fc800078e00ff */
[----:B------:R-:W-:-:S04]  /*48e0*/  FMUL.FTZ R82, R82, c[0x0][0x1ec] ;  /* 0x00007b0052527a20 */ /* 0x000fc80000410000 */
[----:B------:R-:W-:Y:S02]  /*48f0*/  FMUL.FTZ R82, R82, c[0x0][0x1e8] ;  /* 0x00007a0052527a20 */ /* 0x000fe40000410000 */
[----:B--2---:R-:W-:-:S05]  /*4900*/  FFMA.FTZ R81, R10, R81, 1.1641532182693481445e-10 ;  /* 0x2f0000000a517423 */ /* 0x004fca0000010051 */
[----:B------:R-:W-:-:S04]  /*4910*/  FSETP.GTU.FTZ.AND P5, PT, R81, c[0x0][0x1e4], PT ;  /* 0x0000790051007a0b */ /* 0x000fc80003fbc000 */
[----:B------:R-:W-:Y:S02]  /*4920*/  FSEL R81, R82, RZ, !P5 ;  /* 0x000000ff52517208 */ /* 0x000fe40006800000 */
[----:B------:R-:W-:-:S03]  /*4930*/  SEL R105, RZ, 0x1, P5 ;  /* 0x00000001ff697807 */ /* 0x000fc60002800000 */
[----:B------:R-:W-:Y:S02]  /*4940*/  @P3 FADD.FTZ R81, R61, R81 ;  /* 0x000000513d513221 */ /* 0x000fe40000010000 */
.L_x_9842:
[----:B------:R-:W-:Y:S05]  /*4950*/  BSYNC B1 ;  /* 0x0000000000017941 */ /* 0x000fea0003800000 */
.L_x_9841:
        /* <DEDUP_REMOVED lines=18> */
.L_x_9853:
[----:B------:R-:W-:Y:S02]  /*4a80*/  IMAD.MOV.U32 R10, RZ, RZ, R100 ;  /* 0x000000ffff0a7224 */ /* 0x000fe400078e0064 */
.L_x_9854:
[----:B------:R-:W-:Y:S05]  /*4a90*/  BSYNC B2 ;  /* 0x0000000000027941 */ /* 0x000fea0003800000 */
.L_x_9852:
        /* <DEDUP_REMOVED lines=16> */
.L_x_9858:
[----:B------:R-:W-:Y:S05]  /*4ba0*/  BSYNC B3 ;  /* 0x0000000000037941 */ /* 0x000fea0003800000 */
.L_x_9857:
        /* <DEDUP_REMOVED lines=44> */
.L_x_9856:
[----:B------:R-:W-:Y:S05]  /*4e70*/  BSYNC B2 ;  /* 0x0000000000027941 */ /* 0x000fea0003800000 */
.L_x_9855:
[----:B------:R-:W2:Y:S01]  /*4e80*/  I2F.U32 R10, R10 ;  /* 0x0000000a000a7306 */ /* 0x000ea20000201000 */
[----:B------:R-:W-:Y:S01]  /*4e90*/  HFMA2.MMA R83, -RZ, RZ, 0.1171875, 0 ;  /* 0x2f800000ff537435 */ /* 0x000fe200000001ff */
[----:B-----5:R-:W-:-:S05]  /*4ea0*/  PRMT R85, RZ, 0x5410, R65 ;  /* 0x00005410ff557816 */ /* 0x020fca0000000041 */
[----:B------:R-:W-:-:S04]  /*4eb0*/  FMUL.FTZ R85, R85, c[0x0][0x1ec] ;  /* 0x00007b0055557a20 */ /* 0x000fc80000410000 */
[----:B------:R-:W-:Y:S02]  /*4ec0*/  FMUL.FTZ R85, R85, c[0x0][0x1e8] ;  /* 0x00007a0055557a20 */ /* 0x000fe40000410000 */
[----:B--2---:R-:W-:-:S05]  /*4ed0*/  FFMA.FTZ R82, R10, R83, 1.1641532182693481445e-10 ;  /* 0x2f0000000a527423 */ /* 0x004fca0000010053 */
[----:B------:R-:W-:-:S04]  /*4ee0*/  FSETP.GTU.FTZ.AND P5, PT, R82, c[0x0][0x1e4], PT ;  /* 0x0000790052007a0b */ /* 0x000fc80003fbc000 */
[----:B------:R-:W-:Y:S02]  /*4ef0*/  FSEL R82, R85, RZ, !P5 ;  /* 0x000000ff55527208 */ /* 0x000fe40006800000 */
[----:B------:R-:W-:-:S03]  /*4f00*/  SEL R106, RZ, 0x1, P5 ;  /* 0x00000001ff6a7807 */ /* 0x000fc60002800000 */
[----:B------:R-:W-:Y:S02]  /*4f10*/  @P3 FADD.FTZ R82, R62, R82 ;  /* 0x000000523e523221 */ /* 0x000fe40000010000 */
.L_x_9851:
[----:B------:R-:W-:Y:S05]  /*4f20*/  BSYNC B1 ;  /* 0x0000000000017941 */ /* 0x000fea0003800000 */
.L_x_9850:
        /* <DEDUP_REMOVED lines=18> */
.L_x_9862:
[----:B------:R-:W-:Y:S02]  /*5050*/  IMAD.MOV.U32 R10, RZ, RZ, R100 ;  /* 0x000000ffff0a7224 */ /* 0x000fe400078e0064 */
.L_x_9863:
[----:B------:R-:W-:Y:S05]  /*5060*/  BSYNC B2 ;  /* 0x0000000000027941 */ /* 0x000fea0003800000 */
.L_x_9861:
        /* <DEDUP_REMOVED lines=16> */
.L_x_9867:
[----:B------:R-:W-:Y:S05]  /*5170*/  BSYNC B3 ;  /* 0x0000000000037941 */ /* 0x000fea0003800000 */
.L_x_9866:
        /* <DEDUP_REMOVED lines=44> */
.L_x_9865:
[----:B------:R-:W-:Y:S05]  /*5440*/  BSYNC B2 ;  /* 0x0000000000027941 */ /* 0x000fea0003800000 */
.L_x_9864:
        /* <DEDUP_REMOVED lines=10> */
.L_x_9860:
[----:B------:R-:W-:Y:S05]  /*54f0*/  BSYNC B1 ;  /* 0x0000000000017941 */ /* 0x000fea0003800000 */
.L_x_9859:
        /* <DEDUP_REMOVED lines=18> */
.L_x_9871:
[----:B------:R-:W-:Y:S02]  /*5620*/  IMAD.MOV.U32 R10, RZ, RZ, R100 ;  /* 0x000000ffff0a7224 */ /* 0x000fe400078e0064 */
.L_x_9872:
[----:B------:R-:W-:Y:S05]  /*5630*/  BSYNC B2 ;  /* 0x0000000000027941 */ /* 0x000fea0003800000 */
.L_x_9870:
        /* <DEDUP_REMOVED lines=16> */
.L_x_9876:
[----:B------:R-:W-:Y:S05]  /*5740*/  BSYNC B3 ;  /* 0x0000000000037941 */ /* 0x000fea0003800000 */
.L_x_9875:
        /* <DEDUP_REMOVED lines=44> */
.L_x_9874:
[----:B------:R-:W-:Y:S05]  /*5a10*/  BSYNC B2 ;  /* 0x0000000000027941 */ /* 0x000fea0003800000 */
.L_x_9873:
[----:B------:R-:W2:Y:S01]  /*5a20*/  I2F.U32 R10, R10 ;  /* 0x0000000a000a7306 */ /* 0x000ea20000201000 */
[----:B------:R-:W-:Y:S01]  /*5a30*/  HFMA2.MMA R85, -RZ, RZ, 0.1171875, 0 ;  /* 0x2f800000ff557435 */ /* 0x000fe200000001ff */
[----:B------:R-:W-:-:S05]  /*5a40*/  PRMT R87, RZ, 0x5410, R66 ;  /* 0x00005410ff577816 */ /* 0x000fca0000000042 */
[----:B------:R-:W-:-:S04]  /*5a50*/  FMUL.FTZ R87, R87, c[0x0][0x1ec] ;  /* 0x00007b0057577a20 */ /* 0x000fc80000410000 */
[----:B------:R-:W-:Y:S02]  /*5a60*/  FMUL.FTZ R87, R87, c[0x0][0x1e8] ;  /* 0x00007a0057577a20 */ /* 0x000fe40000410000 */
[----:B--2---:R-:W-:-:S05]  /*5a70*/  FFMA.FTZ R84, R10, R85, 1.1641532182693481445e-10 ;  /* 0x2f0000000a547423 */ /* 0x004fca0000010055 */
[----:B------:R-:W-:-:S04]  /*5a80*/  FSETP.GTU.FTZ.AND P5, PT, R84, c[0x0][0x1e4], PT ;  /* 0x0000790054007a0b */ /* 0x000fc80003fbc000 */
[----:B------:R-:W-:Y:S02]  /*5a90*/  FSEL R84, R87, RZ, !P5 ;  /* 0x000000ff57547208 */ /* 0x000fe40006800000 */
[----:B------:R-:W-:-:S03]  /*5aa0*/  SEL R108, RZ, 0x1, P5 ;  /* 0x00000001ff6c7807 */ /* 0x000fc60002800000 */
[----:B------:R-:W-:Y:S02]  /*5ab0*/  @P3 FADD.FTZ R84, R68, R84 ;  /* 0x0000005444543221 */ /* 0x000fe40000010000 */
.L_x_9869:
[----:B------:R-:W-:Y:S05]  /*5ac0*/  BSYNC B1 ;  /* 0x0000000000017941 */ /* 0x000fea0003800000 */
.L_x_9868:
        /* <DEDUP_REMOVED lines=18> */
.L_x_9880:
[----:B------:R-:W-:Y:S02]  /*5bf0*/  IMAD.MOV.U32 R10, RZ, RZ, R100 ;  /* 0x000000ffff0a7224 */ /* 0x000fe400078e0064 */
.L_x_9881:
[----:B------:R-:W-:Y:S05]  /*5c00*/  BSYNC B2 ;  /* 0x0000000000027941 */ /* 0x000fea0003800000 */
.L_x_9879:
        /* <DEDUP_REMOVED lines=16> */
.L_x_9885:
[----:B------:R-:W-:Y:S05]  /*5d10*/  BSYNC B3 ;  /* 0x0000000000037941 */ /* 0x000fea0003800000 */
.L_x_9884:
        /* <DEDUP_REMOVED lines=44> */
.L_x_9883:
[----:B------:R-:W-:Y:S05]  /*5fe0*/  BSYNC B2 ;  /* 0x0000000000027941 */ /* 0x000fea0003800000 */
.L_x_9882:
        /* <DEDUP_REMOVED lines=10> */
.L_x_9878:
[----:B------:R-:W-:Y:S05]  /*6090*/  BSYNC B1 ;  /* 0x0000000000017941 */ /* 0x000fea0003800000 */
.L_x_9877:
[----:B------:R-:W-:Y:S01]  /*60a0*/  @!P4 ISETP.NE.U32.AND P5, PT, RZ, c[0x0][0x180], PT ;  /* 0x00006000ff00ca0c */ /* 0x000fe20003fa5070 */
[----:B------:R-:W-:Y:S01]  /*60b0*/  BSSY B1, `(.L_x_9886) ;  /* 0x000005b000017945 */ /* 0x000fe20003800000 */
[----:B-1----:R-:W-:Y:S02]  /*60c0*/  @!P4 IMAD.MOV.U32 R96, RZ, RZ, R87 ;  /* 0x000000ffff60c224 */ /* 0x002fe400078e0057 */
        /* <DEDUP_REMOVED lines=15> */
.L_x_9889:
[----:B------:R-:W-:Y:S02]  /*61c0*/  IMAD.MOV.U32 R10, RZ, RZ, R100 ;  /* 0x000000ffff0a7224 */ /* 0x000fe400078e0064 */
.L_x_9890:
[----:B------:R-:W-:Y:S05]  /*61d0*/  BSYNC B2 ;  /* 0x0000000000027941 */ /* 0x000fea0003800000 */
.L_x_9888:
        /* <DEDUP_REMOVED lines=16> */
.L_x_9894:
[----:B------:R-:W-:Y:S05]  /*62e0*/  BSYNC B3 ;  /* 0x0000000000037941 */ /* 0x000fea0003800000 */
.L_x_9893:
        /* <DEDUP_REMOVED lines=44> */
.L_x_9892:
[----:B------:R-:W-:Y:S05]  /*65b0*/  BSYNC B2 ;  /* 0x0000000000027941 */ /* 0x000fea0003800000 */
.L_x_9891:
        /* <DEDUP_REMOVED lines=10> */
.L_x_9887:
[----:B------:R-:W-:Y:S05]  /*6660*/  BSYNC B1 ;  /* 0x0000000000017941 */ /* 0x000fea0003800000 */
.L_x_9886:
        /* <DEDUP_REMOVED lines=18> */
.L_x_9898:
[----:B------:R-:W-:Y:S02]  /*6790*/  IMAD.MOV.U32 R122, RZ, RZ, R100 ;  /* 0x000000ffff7a7224 */ /* 0x000fe400078e0064 */
.L_x_9899:
[----:B------:R-:W-:Y:S05]  /*67a0*/  BSYNC B2 ;  /* 0x0000000000027941 */ /* 0x000fea0003800000 */
.L_x_9897:
        /* <DEDUP_REMOVED lines=16> */
.L_x_9903:
[----:B------:R-:W-:Y:S05]  /*68b0*/  BSYNC B3 ;  /* 0x0000000000037941 */ /* 0x000fea0003800000 */
.L_x_9902:
        /* <DEDUP_REMOVED lines=44> */
.L_x_9901:
[----:B------:R-:W-:Y:S05]  /*6b80*/  BSYNC B2 ;  /* 0x0000000000027941 */ /* 0x000fea0003800000 */
.L_x_9900:
[----:B------:R-:W1:Y:S01]  /*6b90*/  I2F.U32 R87, R122 ;  /* 0x0000007a00577306 */ /* 0x000e620000201000 */
[----:B------:R-:W-:-:S10]  /*6ba0*/  HFMA2.MMA R96, -RZ, RZ, 0.1171875, 0 ;  /* 0x2f800000ff607435 */ /* 0x000fd400000001ff */
        /* <DEDUP_REMOVED lines=8> */
.L_x_9896:
[----:B------:R-:W-:Y:S05]  /*6c30*/  BSYNC B1 ;  /* 0x0000000000017941 */ /* 0x000fea0003800000 */
.L_x_9895:
[----:B------:R-:W-:Y:S01]  /*6c40*/  IMAD.MOV.U32 R96, RZ, RZ, 0x20 ;  /* 0x00000020ff607424 */ /* 0x000fe200078e00ff */
[----:B------:R-:W-:Y:S03]  /*6c50*/  BSSY B1, `(.L_x_9904) ;  /* 0x0000019000017945 */ /* 0x000fe60003800000 */
        /* <DEDUP_REMOVED lines=24> */
.L_x_9905:
[----:B------:R-:W-:Y:S05]  /*6de0*/  BSYNC B1 ;  /* 0x0000000000017941 */ /* 0x000fea0003800000 */
.L_x_9904:
[----:B------:R-:W-:Y:S02]  /*6df0*/  IADD3 R119, R119, 0x80, RZ ;  /* 0x0000008077777810 */ /* 0x000fe40007ffe0ff */
[----:B------:R-:W-:Y:S02]  /*6e00*/  IADD3 R118, R118, 0x80, RZ ;  /* 0x0000008076767810 */ /* 0x000fe40007ffe0ff */
.L_x_9831:
[----:B------:R-:W-:Y:S05]  /*6e10*/  BSYNC B0 ;  /* 0x0000000000007941 */ /* 0x000fea0003800000 */
.L_x_9830:
[----:B------:R-:W-:Y:S01]  /*6e20*/  BSSY B0, `(.L_x_9906) ;  /* 0x000030d000007945 */ /* 0x000fe20003800000 */
        /* <DEDUP_REMOVED lines=8> */
[----:B------:R-:W3:Y:S04]  /*6eb0*/  @P3 LDG.E.128 R60, [R90.64] ;  /* 0x000000065a3c3981 */ /* 0x000ee8000c1e1d00 */
[----:B------:R2:W5:Y:S01]  /*6ec0*/  @P3 LDG.E.128 R68, [R90.64+0x10] ;  /* 0x000010065a443981 */ /* 0x000562000c1e1d00 */
[----:B------:R-:W-:Y:S01]  /*6ed0*/  ISETP.GT.AND P4, PT, R116, RZ, PT ;  /* 0x000000ff7400720c */ /* 0x000fe20003f84270 */
[----:B------:R-:W-:-:S12]  /*6ee0*/  BSSY B1, `(.L_x_9908) ;  /* 0x000005c000017945 */ /* 0x000fd80003800000 */
[----:B------:R-:W-:-:S04]  /*6ef0*/  @!P4 ISETP.NE.U32.AND P5, PT, RZ, c[0x0][0x180], PT ;  /* 0x00006000ff00ca0c */ /* 0x000fc80003fa5070 */
[----:B------:R-:W-:Y:S01]  /*6f00*/  @!P4 ISETP.NE.AND.EX P5, PT, RZ, c[0x0][0x184], PT, P5 ;  /* 0x00006100ff00ca0c */ /* 0x000fe20003fa5350 */
[----:B------:R-:W-:-:S03]  /*6f10*/  @!P4 IMAD.MOV.U32 R94, RZ, RZ, R10 ;  /* 0x000000ffff5ec224 */ /* 0x000fc600078e000a */
        /* <DEDUP_REMOVED lines=9> */
[----:B------:R-:W-:Y:S02]  /*6fb0*/  ISETP.NE.AND P5, PT, R10, 0x3, PT ;  /* 0x000000030a00780c */ /* 0x000fe40003fa5270 */
[----:B------:R-:W-:-:S11]  /*6fc0*/  MOV R96, R7 ;  /* 0x0000000700607202 */ /* 0x000fd60000000f00 */
[----:B------:R-:W-:Y:S05]  /*6fd0*/  @P5 BRA `(.L_x_9912) ;  /* 0x0000003000005947 */ /* 0x000fea0003800000 */
[----:B------:R-:W-:Y:S01]  /*6fe0*/  IMAD.MOV.U32 R96, RZ, RZ, R102 ;  /* 0x000000ffff607224 */ /* 0x000fe200078e0066 */
[----:B------:R-:W-:Y:S05]  /*6ff0*/  BRA `(.L_x_9912) ;  /* 0x0000001000007947 */ /* 0x000fea0003800000 */
.L_x_9911:
[----:B-1----:R-:W-:Y:S02]  /*7000*/  IMAD.MOV.U32 R96, RZ, RZ, R100 ;  /* 0x000000ffff607224 */ /* 0x002fe400078e0064 */
.L_x_9912:
[----:B------:R-:W-:Y:S05]  /*7010*/  BSYNC B2 ;  /* 0x0000000000027941 */ /* 0x000fea0003800000 */
.L_x_9910:
        /* <DEDUP_REMOVED lines=16> */
.L_x_9916:
[----:B------:R-:W-:Y:S05]  /*7120*/  BSYNC B3 ;  /* 0x0000000000037941 */ /* 0x000fea0003800000 */
.L_x_9915:
        /* <DEDUP_REMOVED lines=44> */
.L_x_9914:
[----:B------:R-:W-:Y:S05]  /*73f0*/  BSYNC B2 ;  /* 0x0000000000027941 */ /* 0x000fea0003800000 */
.L_x_9913:
        /* <DEDUP_REMOVED lines=10> */
.L_x_9909:
[----:B--2---:R-:W-:Y:S05]  /*74a0*/  BSYNC B1 ;  /* 0x0000000000017941 */ /* 0x004fea0003800000 */
.L_x_9908:
        /* <DEDUP_REMOVED lines=18> */
.L_x_9920:
[----:B------:R-:W-:Y:S02]  /*75d0*/  IMAD.MOV.U32 R10, RZ, RZ, R100 ;  /* 0x000000ffff0a7224 */ /* 0x000fe400078e0064 */
.L_x_9921:
[----:B------:R-:W-:Y:S05]  /*75e0*/  BSYNC B2 ;  /* 0x0000000000027941 */ /* 0x000fea0003800000 */
.L_x_9919:
        /* <DEDUP_REMOVED lines=16> */
.L_x_9925:
[----:B------:R-:W-:Y:S05]  /*76f0*/  BSYNC B3 ;  /* 0x0000000000037941 */ /* 0x000fea0003800000 */
.L_x_9924:
        /* <DEDUP_REMOVED lines=44> */
.L_x_9923:
[----:B------:R-:W-:Y:S05]  /*79c0*/  BSYNC B2 ;  /* 0x0000000000027941 */ /* 0x000fea0003800000 */
.L_x_9922:
        /* <DEDUP_REMOVED lines=10> */
.L_x_9918:
[----:B------:R-:W-:Y:S05]  /*7a70*/  BSYNC B1 ;  /* 0x0000000000017941 */ /* 0x000fea0003800000 */
.L_x_9917:
        /* <DEDUP_REMOVED lines=18> */
.L_x_9929:
[----:B------:R-:W-:Y:S02]  /*7ba0*/  IMAD.MOV.U32 R10, RZ, RZ, R100 ;  /* 0x000000ffff0a7224 */ /* 0x000fe400078e0064 */
.L_x_9930:
[----:B------:R-:W-:Y:S05]  /*7bb0*/  BSYNC B2 ;  /* 0x0000000000027941 */ /* 0x000fea0003800000 */
.L_x_9928:
        /* <DEDUP_REMOVED lines=16> */
.L_x_9934:
[----:B------:R-:W-:Y:S05]  /*7cc0*/  BSYNC B3 ;  /* 0x0000000000037941 */ /* 0x000fea0003800000 */
.L_x_9933:
        /* <DEDUP_REMOVED lines=44> */
.L_x_9932:
[----:B------:R-:W-:Y:S05]  /*7f90*/  BSYNC B2 ;  /* 0x0000000000027941 */ /* 0x000fea0003800000 */
.L_x_9931:
        /* <DEDUP_REMOVED lines=10> */
.L_x_9927:
[----:B------:R-:W-:Y:S05]  /*8040*/  BSYNC B1 ;  /* 0x0000000000017941 */ /* 0x000fea0003800000 */
.L_x_9926:
        /* <DEDUP_REMOVED lines=18> */
.L_x_9938:
[----:B------:R-:W-:Y:S02]  /*8170*/  IMAD.MOV.U32 R10, RZ, RZ, R100 ;  /* 0x000000ffff0a7224 */ /* 0x000fe400078e0064 */
.L_x_9939:
[----:B------:R-:W-:Y:S05]  /*8180*/  BSYNC B2 ;  /* 0x0000000000027941 */ /* 0x000fea0003800000 */
.L_x_9937:
        /* <DEDUP_REMOVED lines=16> */
.L_x_9943:
[----:B------:R-:W-:Y:S05]  /*8290*/  BSYNC B3 ;  /* 0x0000000000037941 */ /* 0x000fea0003800000 */
.L_x_9942:
        /* <DEDUP_REMOVED lines=44> */
.L_x_9941:
[----:B------:R-:W-:Y:S05]  /*8560*/  BSYNC B2 ;  /* 0x0000000000027941 */ /* 0x000fea0003800000 */
.L_x_9940:
        /* <DEDUP_REMOVED lines=10> */
.L_x_9936:
[----:B------:R-:W-:Y:S05]  /*8610*/  BSYNC B1 ;  /* 0x0000000000017941 */ /* 0x000fea0003800000 */
.L_x_9935:
        /* <DEDUP_REMOVED lines=18> */
.L_x_9947:
[----:B------:R-:W-:Y:S02]  /*8740*/  IMAD.MOV.U32 R10, RZ, RZ, R100 ;  /* 0x000000ffff0a7224 */ /* 0x000fe400078e0064 */
.L_x_9948:
[----:B------:R-:W-:Y:S05]  /*8750*/  BSYNC B2 ;  /* 0x0000000000027941 */ /* 0x000fea0003800000 */
.L_x_9946:
        /* <DEDUP_REMOVED lines=16> */
.L_x_9952:
[----:B------:R-:W-:Y:S05]  /*8860*/  BSYNC B3 ;  /* 0x0000000000037941 */ /* 0x000fea0003800000 */
.L_x_9951:
        /* <DEDUP_REMOVED lines=44> */
.L_x_9950:
[----:B------:R-:W-:Y:S05]  /*8b30*/  BSYNC B2 ;  /* 0x0000000000027941 */ /* 0x000fea0003800000 */
.L_x_9949:
[----:B------:R-:W2:Y:S01]  /*8b40*/  I2F.U32 R10, R10 ;  /* 0x0000000a000a7306 */ /* 0x000ea20000201000 */
[----:B------:R-:W-:Y:S01]  /*8b50*/  PRMT R95, RZ, 0x5410, R66 ;  /* 0x00005410ff5f7816 */ /* 0x000fe20000000042 */
        /* <DEDUP_REMOVED lines=8> */
.L_x_9945:
[----:B------:R-:W-:Y:S05]  /*8be0*/  BSYNC B1 ;  /* 0x0000000000017941 */ /* 0x000fea0003800000 */
.L_x_9944:
        /* <DEDUP_REMOVED lines=18> */
.L_x_9956:
[----:B------:R-:W-:Y:S02]  /*8d10*/  IMAD.MOV.U32 R10, RZ, RZ, R100 ;  /* 0x000000ffff0a7224 */ /* 0x000fe400078e0064 */
.L_x_9957:
[----:B------:R-:W-:Y:S05]  /*8d20*/  BSYNC B2 ;  /* 0x0000000000027941 */ /* 0x000fea0003800000 */
.L_x_9955:
        /* <DEDUP_REMOVED lines=16> */
.L_x_9961:
[----:B------:R-:W-:Y:S05]  /*8e30*/  BSYNC B3 ;  /* 0x0000000000037941 */ /* 0x000fea0003800000 */
.L_x_9960:
        /* <DEDUP_REMOVED lines=44> */
.L_x_9959:
[----:B------:R-:W-:Y:S05]  /*9100*/  BSYNC B2 ;  /* 0x0000000000027941 */ /* 0x000fea0003800000 */
.L_x_9958:
        /* <DEDUP_REMOVED lines=10> */
.L_x_9954:
[----:B------:R-:W-:Y:S05]  /*91b0*/  BSYNC B1 ;  /* 0x0000000000017941 */ /* 0x000fea0003800000 */
.L_x_9953:
        /* <DEDUP_REMOVED lines=18> */
.L_x_9965:
[----:B------:R-:W-:Y:S02]  /*92e0*/  IMAD.MOV.U32 R10, RZ, RZ, R100 ;  /* 0x000000ffff0a7224 */ /* 0x000fe400078e0064 */
.L_x_9966:
[----:B------:R-:W-:Y:S05]  /*92f0*/  BSYNC B2 ;  /* 0x0000000000027941 */ /* 0x000fea0003800000 */
.L_x_9964:
        /* <DEDUP_REMOVED lines=16> */
.L_x_9970:
[----:B------:R-:W-:Y:S05]  /*9400*/  BSYNC B3 ;  /* 0x0000000000037941 */ /* 0x000fea0003800000 */
.L_x_9969:
        /* <DEDUP_REMOVED lines=44> */
.L_x_9968:
[----:B------:R-:W-:Y:S05]  /*96d0*/  BSYNC B2 ;  /* 0x0000000000027941 */ /* 0x000fea0003800000 */
.L_x_9967:
        /* <DEDUP_REMOVED lines=10> */
.L_x_9963:
[----:B------:R-:W-:Y:S05]  /*9780*/  BSYNC B1 ;  /* 0x0000000000017941 */ /* 0x000fea0003800000 */
.L_x_9962:
        /* <DEDUP_REMOVED lines=18> */
.L_x_9974:
[----:B------:R-:W-:Y:S02]  /*98b0*/  IMAD.MOV.U32 R116, RZ, RZ, R100 ;  /* 0x000000ffff747224 */ /* 0x000fe400078e0064 */
.L_x_9975:
[----:B------:R-:W-:Y:S05]  /*98c0*/  BSYNC B2 ;  /* 0x0000000000027941 */ /* 0x000fea0003800000 */
.L_x_9973:
        /* <DEDUP_REMOVED lines=16> */
.L_x_9979:
[----:B------:R-:W-:Y:S05]  /*99d0*/  BSYNC B3 ;  /* 0x0000000000037941 */ /* 0x000fea0003800000 */
.L_x_9978:
[----:B------:R-:W-:Y:S01]  /*99e0*/  IMAD.HI.U32 R7, R2, -0x326172a9, RZ ;  /* 0xcd9e8d5702077827 */ /* 0x000fe200078e00ff */
[----:B------:R-:W-:-:S03]  /*99f0*/  LOP3.LUT R10, R10, UR5, R11, 0x96, !PT ;  /* 0x000000050a0a7c12 */ /* 0x000fc6000f8e960b */
[----:B------:R-:W-:Y:S01]  /*9a00*/  IMAD R9, R2, -0x326172a9, RZ ;  /* 0xcd9e8d5702097824 */ /* 0x000fe200078e02ff */
[----:B------:R-:W-:Y:S01]  /*9a10*/  LOP3.LUT R7, R7, UR4, R4, 0x96, !PT ;  /* 0x0000000407077c12 */ /* 0x000fe2000f8e9604 */
[----:B------:R-:W-:Y:S01]  /*9a20*/  IMAD.WIDE.U32 R96, R10, -0x326172a9, RZ ;  /* 0xcd9e8d570a607825 */ /* 0x000fe200078e00ff */
[----:B------:R-:W-:-:S03]  /*9a30*/  HFMA2.MMA R10, -RZ, RZ, 0, 0 ;  /* 0x00000000ff0a7435 */ /* 0x000fc600000001ff */
        /* <DEDUP_REMOVED lines=38> */
.L_x_9977:
[----:B------:R-:W-:Y:S05]  /*9ca0*/  BSYNC B2 ;  /* 0x0000000000027941 */ /* 0x000fea0003800000 */
.L_x_9976:
        /* <DEDUP_REMOVED lines=10> */
.L_x_9972:
[----:B------:R-:W-:Y:S05]  /*9d50*/  BSYNC B1 ;  /* 0x0000000000017941 */ /* 0x000fea0003800000 */
.L_x_9971:
[----:B------:R-:W-:-:S04]  /*9d60*/  IMAD.MOV.U32 R96, RZ, RZ, 0x20 ;  /* 0x00000020ff607424 */ /* 0x000fc800078e00ff */
[----:B------:R-:W-:-:S05]  /*9d70*/  IMAD.WIDE.U32 R96, R119, R96, c[0x0][0x188] ;  /* 0x0000620077607625 */ /* 0x000fca00078e0060 */
[----:B------:R1:W-:Y:S04]  /*9d80*/  STG.E.128 [R96.64], R88 ;  /* 0x0000005860007986 */ /* 0x0003e8000c101d06 */
[----:B------:R1:W-:Y:S01]  /*9d90*/  STG.E.128 [R96.64+0x10], R92 ;  /* 0x0000105c60007986 */ /* 0x0003e2000c101d06 */
[----:B------:R-:W-:Y:S05]  /*9da0*/  @!P2 BRA `(.L_x_9907) ;  /* 0x000001400000a947 */ /* 0x000fea0003800000 */
[----:B-1----:R-:W-:Y:S01]  /*9db0*/  IMAD.U32 R97, R110, 0x10000, RZ ;  /* 0x000100006e617824 */ /* 0x002fe200078e00ff */
[----:B------:R-:W-:Y:S02]  /*9dc0*/  LOP3.LUT R96, R111, 0xffff, RZ, 0xc0, !PT ;  /* 0x0000ffff6f607812 */ /* 0x000fe400078ec0ff */
[----:B------:R-:W-:Y:S02]  /*9dd0*/  PRMT R99, R109, 0x7104, RZ ;  /* 0x000071046d637816 */ /* 0x000fe400000000ff */
[----:B------:R-:W-:-:S02]  /*9de0*/  LOP3.LUT R97, R97, 0xff0000, RZ, 0xc0, !PT ;  /* 0x00ff000061617812 */ /* 0x000fc400078ec0ff */
[----:B------:R-:W-:Y:S02]  /*9df0*/  LOP3.LUT R114, R107, 0xff, RZ, 0xc0, !PT ;  /* 0x000000ff6b727812 */ /* 0x000fe400078ec0ff */
[----:B------:R-:W-:Y:S02]  /*9e00*/  PRMT R96, R97, 0x4210, R96 ;  /* 0x0000421061607816 */ /* 0x000fe40000000060 */
        /* <DEDUP_REMOVED lines=8> */
[----:B------:R-:W-:Y:S02]  /*9e90*/  LOP3.LUT R97, R119, R97, RZ, 0xfc, !PT ;  /* 0x0000006177617212 */ /* 0x000fe400078efcff */
[----:B------:R-:W-:Y:S02]  /*9ea0*/  MOV R119, 0x8 ;  /* 0x0000000800777802 */ /* 0x000fe40000000f00 */
[----:B------:R-:W-:-:S03]  /*9eb0*/  LOP3.LUT R99, R96, R114, R98, 0xfe, !PT ;  /* 0x0000007260637212 */ /* 0x000fc600078efe62 */
[----:B------:R-:W-:Y:S01]  /*9ec0*/  IMAD.WIDE.U32 R118, R118, R119, c[0x0][0x190] ;  /* 0x0000640076767625 */ /* 0x000fe200078e0077 */
[----:B------:R-:W-:-:S05]  /*9ed0*/  LOP3.LUT R96, R99, 0xff, R104, 0xf8, !PT ;  /* 0x000000ff63607812 */ /* 0x000fca00078ef868 */
[----:B------:R1:W-:Y:S02]  /*9ee0*/  STG.E.64 [R118.64], R96 ;  /* 0x0000006076007986 */ /* 0x0003e4000c101b06 */
.L_x_9907:
[----:B------:R-:W-:Y:S05]  /*9ef0*/  BSYNC B0 ;  /* 0x0000000000007941 */ /* 0x000fea0003800000 */
.L_x_9906:
        /* <DEDUP_REMOVED lines=33> */
.L_x_9990:
        /* <DEDUP_REMOVED lines=69> */
.L_x_9991:
        /* <DEDUP_REMOVED lines=16> */
[----:B0-----:R-:W-:Y:S01]  /*a660*/  I2F R119, R121 ;  /* 0x0000007900777306 */ /* 0x001fe20000201400 */
[----:B------:R-:W0:Y:S04]  /*a670*/  SHFL.DOWN PT, R120, R121, 0x2, 0x1f ;  /* 0x08401f0079787f89 */ /* 0x000e2800000e0000 */
[----:B------:R1:W-:Y:S01]  /*a680*/  @!P2 LDS.64 R96, [R116.X8] ;  /* 0x000000007460a984 */ /* 0x0003e20000008a00 */
[----:B------:R-:W-:Y:S01]  /*a690*/  ISETP.NE.AND P2, PT, RZ, UR8, PT ;  /* 0x00000008ff007c0c */ /* 0x000fe2000bf45270 */
[----:B0-----:R-:W-:-:S02]  /*a6a0*/  IMAD.IADD R114, R120, 0x1, R121 ;  /* 0x0000000178727824 */ /* 0x001fc400078e0279 */
[----:B------:R-:W-:Y:S03]  /*a6b0*/  I2F R120, R120 ;  /* 0x0000007800787306 */ /* 0x000fe60000201400 */
[----:B------:R-:W0:Y:S05]  /*a6c0*/  SHFL.DOWN PT, R115, R114, 0x1, 0x1f ;  /* 0x08201f0072737f89 */ /* 0x000e2a00000e0000 */
[----:B------:R-:W1:Y:S08]  /*a6d0*/  I2F R98, R114 ;  /* 0x0000007200627306 */ /* 0x000e700000201400 */
[----:B-1----:R-:W1:Y:S01]  /*a6e0*/  MUFU.RCP R116, R98 ;  /* 0x0000006200747308 */ /* 0x002e620000001000 */
[----:B0-----:R-:W-:Y:S01]  /*a6f0*/  IMAD.IADD R114, R114, 0x1, R115 ;  /* 0x0000000172727824 */ /* 0x001fe200078e0273 */
[----:B------:R-:W0:Y:S04]  /*a700*/  SHFL.DOWN PT, R123, R96, 0x2, 0x1f ;  /* 0x08401f00607b7f89 */ /* 0x000e2800000e0000 */
[----:B------:R-:W2:Y:S02]  /*a710*/  SHFL.DOWN PT, R118, R97, 0x2, 0x1f ;  /* 0x08401f0061767f89 */ /* 0x000ea400000e0000 */
[----:B------:R-:W-:Y:S01]  /*a720*/  I2F R115, R115 ;  /* 0x0000007300737306 */ /* 0x000fe20000201400 */
[----:B0-----:R-:W-:-:S02]  /*a730*/  FADD.FTZ R122, -R123, R96 ;  /* 0x000000607b7a7221 */ /* 0x001fc40000010100 */
[----:B------:R-:W-:Y:S02]  /*a740*/  FMUL.FTZ R123, R123, R120 ;  /* 0x000000787b7b7220 */ /* 0x000fe40000410000 */
[----:B------:R-:W-:-:S04]  /*a750*/  FMUL.FTZ R122, R122, R122 ;  /* 0x0000007a7a7a7220 */ /* 0x000fc80000410000 */
[----:B------:R-:W-:Y:S02]  /*a760*/  FMUL.FTZ R121, R122, R119 ;  /* 0x000000777a797220 */ /* 0x000fe40000410000 */
[----:B------:R-:W-:Y:S02]  /*a770*/  FFMA.FTZ R119, R119, R96, R123 ;  /* 0x0000006077777223 */ /* 0x000fe4000001007b */
[----:B------:R-:W-:Y:S02]  /*a780*/  FMUL.FTZ R96, R121, R120 ;  /* 0x0000007879607220 */ /* 0x000fe40000410000 */
[----:B-1----:R-:W-:Y:S02]  /*a790*/  FMUL.FTZ R119, R116, R119 ;  /* 0x0000007774777220 */ /* 0x002fe40000410000 */
[----:B--2---:R-:W-:-:S03]  /*a7a0*/  FADD.FTZ R121, R118, R97 ;  /* 0x0000006176797221 */ /* 0x004fc60000010000 */
[----:B------:R-:W0:Y:S01]  /*a7b0*/  SHFL.DOWN PT, R118, R119, 0x1, 0x1f ;  /* 0x08201f0077767f89 */ /* 0x000e2200000e0000 */
[----:B------:R-:W-:Y:S02]  /*a7c0*/  FFMA.FTZ R116, R116, R96, R121 ;  /* 0x0000006074747223 */ /* 0x000fe40000010079 */
[----:B------:R-:W1:Y:S03]  /*a7d0*/  I2F R96, R114 ;  /* 0x0000007200607306 */ /* 0x000e660000201400 */
[----:B------:R-:W2:Y:S05]  /*a7e0*/  SHFL.DOWN PT, R97, R116, 0x1, 0x1f ;  /* 0x08201f0074617f89 */ /* 0x000eaa00000e0000 */
[----:B-1----:R-:W1:Y:S01]  /*a7f0*/  MUFU.RCP R96, R96 ;  /* 0x0000006000607308 */ /* 0x002e620000001000 */
[----:B0-----:R-:W-:-:S02]  /*a800*/  FADD.FTZ R120, R119, -R118 ;  /* 0x8000007677787221 */ /* 0x001fc40000010000 */
[----:B------:R-:W-:Y:S02]  /*a810*/  FMUL.FTZ R118, R118, R115 ;  /* 0x0000007376767220 */ /* 0x000fe40000410000 */
[----:B------:R-:W-:Y:S02]  /*a820*/  FMUL.FTZ R121, R120, R120 ;  /* 0x0000007878797220 */ /* 0x000fe40000410000 */
[C---:B------:R-:W-:Y:S02]  /*a830*/  FFMA.FTZ R123, R98.reuse, R119, R118 ;  /* 0x00000077627b7223 */ /* 0x040fe40000010076 */
[----:B------:R-:W-:Y:S02]  /*a840*/  FMUL.FTZ R121, R98, R121 ;  /* 0x0000007962797220 */ /* 0x000fe40000410000 */
[----:B--2---:R-:W-:Y:S02]  /*a850*/  FADD.FTZ R97, R116, R97 ;  /* 0x0000006174617221 */ /* 0x004fe40000010000 */
[----:B-1----:R-:W-:-:S02]  /*a860*/  FMUL.FTZ R123, R96, R123 ;  /* 0x0000007b607b7220 */ /* 0x002fc40000410000 */
[----:B------:R-:W-:Y:S02]  /*a870*/  FMUL.FTZ R121, R121, R115 ;  /* 0x0000007379797220 */ /* 0x000fe40000410000 */
[----:B------:R-:W-:Y:S01]  /*a880*/  IMAD.MOV.U32 R98, RZ, RZ, c[0x0][0x1e0] ;  /* 0x00007800ff627624 */ /* 0x000fe200078e00ff */
[----:B------:R-:W0:Y:S01]  /*a890*/  SHFL.IDX PT, R115, R123, RZ, 0x1f ;  /* 0x00001fff7b737589 */ /* 0x000e2200000e0000 */
        /* <DEDUP_REMOVED lines=33> */
[C---:B------:R-:W-:Y:S02]  /*aab0*/  FMUL.FTZ R97, R119.reuse, R98 ;  /* 0x0000006277617220 */ /* 0x040fe40000410000 */
[----:B------:R-:W-:Y:S02]  /*aac0*/  FMUL.FTZ R114, R119, R114 ;  /* 0x0000007277727220 */ /* 0x000fe40000410000 */
[----:B------:R-:W-:Y:S02]  /*aad0*/  FADD.FTZ R118, R76, -R116 ;  /* 0x800000744c767221 */ /* 0x000fe40000010000 */
[----:B------:R-:W-:-:S02]  /*aae0*/  FFMA.FTZ R97, R22, R97, R14 ;  /* 0x0000006116617223 */ /* 0x000fc4000001000e */
[----:B------:R-:W-:Y:S02]  /*aaf0*/  FFMA.FTZ R114, R23, R114, R15 ;  /* 0x0000007217727223 */ /* 0x000fe4000001000f */
[--C-:B------:R-:W-:Y:S02]  /*ab00*/  FADD.FTZ R98, R77, -R116.reuse ;  /* 0x800000744d627221 */ /* 0x100fe40000010000 */
[--C-:B------:R-:W-:Y:S01]  /*ab10*/  FADD.FTZ R120, R78, -R116.reuse ;  /* 0x800000744e787221 */ /* 0x100fe20000010000 */
[----:B------:R-:W-:Y:S01]  /*ab20*/  F2FP.BF16.PACK_AB R97, R114, R97 ;  /* 0x000000617261723e */ /* 0x000fe200000010ff */
[----:B------:R-:W-:Y:S01]  /*ab30*/  FADD.FTZ R122, R79, -R116 ;  /* 0x800000744f7a7221 */ /* 0x000fe20000010000 */
[----:B------:R-:W-:Y:S01]  /*ab40*/  HFMA2.MMA R114, -RZ, RZ, 0, 9.5367431640625e-07 ;  /* 0x00000010ff727435 */ /* 0x000fe200000001ff */
        /* <DEDUP_REMOVED lines=8> */
[----:B------:R-:W-:-:S04]  /*abd0*/  F2FP.BF16.PACK_AB R98, R99, R98 ;  /* 0x000000626362723e */ /* 0x000fc800000010ff */
[----:B------:R-:W-:Y:S01]  /*abe0*/  F2FP.BF16.PACK_AB R99, R122, R115 ;  /* 0x000000737a63723e */ /* 0x000fe200000010ff */
[C---:B------:R-:W-:Y:S01]  /*abf0*/  IMAD.WIDE.U32 R114, R113.reuse, R114, c[0x0][0x208] ;  /* 0x0000820071727625 */ /* 0x040fe200078e0072 */
[----:B------:R-:W-:-:S04]  /*ac00*/  IADD3 R113, R113, 0x80, RZ ;  /* 0x0000008071717810 */ /* 0x000fc80007ffe0ff */
[----:B------:R0:W-:Y:S03]  /*ac10*/  STG.E.128 [R114.64], R96 ;  /* 0x0000006072007986 */ /* 0x0001e6000c101d06 */
.L_x_9985:
[----:B------:R-:W-:Y:S05]  /*ac20*/  BSYNC B1 ;  /* 0x0000000000017941 */ /* 0x000fea0003800000 */
.L_x_9984:
        /* <DEDUP_REMOVED lines=13> */
[----:B------:R-:W-:Y:S02]  /*ad00*/  FMUL.FTZ R97, R119, R98 ;  /* 0x0000006277617220 */ /* 0x000fe40000410000 */
[----:B------:R-:W-:Y:S02]  /*ad10*/  FADD.FTZ R98, R85, -R116 ;  /* 0x8000007455627221 */ /* 0x000fe40000010000 */
        /* <DEDUP_REMOVED lines=20> */
.L_x_9987:
[----:B------:R-:W-:Y:S05]  /*ae60*/  BSYNC B1 ;  /* 0x0000000000017941 */ /* 0x000fea0003800000 */
.L_x_9986:
        /* <DEDUP_REMOVED lines=14> */
[----:B------:R-:W-:Y:S02]  /*af50*/  FMUL.FTZ R99, R119, R120 ;  /* 0x0000007877637220 */ /* 0x000fe40000410000 */
[----:B------:R-:W-:Y:S02]  /*af60*/  FFMA.FTZ R118, R59, R114, R51 ;  /* 0x000000723b767223 */ /* 0x000fe40000010033 */
[----:B------:R-:W-:Y:S02]  /*af70*/  FMUL.FTZ R117, R119, R124 ;  /* 0x0000007c77757220 */ /* 0x000fe40000410000 */
[----:B------:R-:W-:Y:S02]  /*af80*/  FFMA.FTZ R97, R54, R97, R46 ;  /* 0x0000006136617223 */ /* 0x000fe4000001002e */
[----:B------:R-:W-:-:S02]  /*af90*/  FFMA.FTZ R114, R55, R98, R47 ;  /* 0x0000006237727223 */ /* 0x000fc4000001002f */
[----:B------:R-:W-:Y:S02]  /*afa0*/  FMUL.FTZ R122, R119, R122 ;  /* 0x0000007a777a7220 */ /* 0x000fe40000410000 */
[----:B------:R-:W-:Y:S01]  /*afb0*/  FFMA.FTZ R116, R56, R99, R48 ;  /* 0x0000006338747223 */ /* 0x000fe20000010030 */
[----:B------:R-:W-:Y:S01]  /*afc0*/  F2FP.BF16.PACK_AB R97, R114, R97 ;  /* 0x000000617261723e */ /* 0x000fe200000010ff */
        /* <DEDUP_REMOVED lines=10> */
.L_x_9983:
[----:B-1----:R-:W-:Y:S05]  /*b070*/  BSYNC B0 ;  /* 0x0000000000007941 */ /* 0x002fea0003800000 */
.L_x_9982:
[----:B------:R-:W-:Y:S02]  /*b080*/  IADD3 R6, R6, c[0x0][0x160], RZ ;  /* 0x0000580006067a10 */ /* 0x000fe40007ffe0ff */
[----:B------:R-:W-:Y:S02]  /*b090*/  LOP3.LUT P3, RZ, R101, 0xff, RZ, 0xc0, !PT ;  /* 0x000000ff65ff7812 */ /* 0x000fe4000786c0ff */
[----:B------:R-:W-:Y:S02]  /*b0a0*/  ISETP.GE.AND P2, PT, R6, c[0x0][0x164], PT ;  /* 0x0000590006007a0c */ /* 0x000fe40003f46270 */
[----:B------:R-:W-:-:S11]  /*b0b0*/  SEL R101, RZ, 0x1, P3 ;  /* 0x00000001ff657807 */ /* 0x000fd60001800000 */
[----:B0-----:R-:W-:Y:S01]  /*b0c0*/  @P2 CALL.REL.NOINC `(.L_x_9988) ;  /* 0x0000001000002944 */ /* 0x001fe20003c00000 */
[----:B------:R-:W-:Y:S05]  /*b0d0*/  BRA `(.L_x_9989) ;  /* 0xffff59d000007947 */ /* 0x000fea000383ffff */
.L_x_9988:
[----:B------:R-:W-:Y:S05]  /*b0e0*/  EXIT ;  /* 0x000000000000794d */ /* 0x000fea0003800000 */
.L_x_9980:
[----:B------:R-:W-:Y:S01]  /*b0f0*/  IMAD.MOV.U32 R118, RZ, RZ, 0x1 ;  /* 0x00000001ff767424 */ /* 0x000fe200078e00ff */
[----:B------:R-:W-:Y:S01]  /*b100*/  MOV R115, 0x1f ;  /* 0x0000001f00737802 */ /* 0x000fe20000000f00 */
[----:B------:R-:W-:Y:S01]  /*b110*/  IMAD.MOV.U32 R116, RZ, RZ, -0x1 ;  /* 0xffffffffff747424 */ /* 0x000fe200078e00ff */
[----:B------:R-:W-:Y:S02]  /*b120*/  MOV R98, 0xb140 ;  /* 0x0000b14000627802 */ /* 0x000fe40000000f00 */
[----:B0----5:R-:W-:Y:S05]  /*b130*/  CALL.REL.NOINC `($__internal_74_$__cuda_sm70_shflsync_bfly_p) ;  /* 0x000006a000007944 */ /* 0x021fea0003c00000 */
[----:B01----:R-:W-:Y:S05]  /*b140*/  BRA `(.L_x_9990) ;  /* 0xffffefc000007947 */ /* 0x003fea000383ffff */
.L_x_9981:
[----:B------:R-:W-:Y:S01]  /*b150*/  IMAD.MOV.U32 R118, RZ, RZ, 0x2 ;  /* 0x00000002ff767424 */ /* 0x000fe200078e00ff */
[----:B------:R-:W-:Y:S01]  /*b160*/  MOV R116, 0xffffffff ;  /* 0xffffffff00747802 */ /* 0x000fe20000000f00 */
[----:B------:R-:W-:Y:S01]  /*b170*/  IMAD.MOV.U32 R115, RZ, RZ, 0x1f ;  /* 0x0000001fff737424 */ /* 0x000fe200078e00ff */
[----:B------:R-:W-:Y:S02]  /*b180*/  MOV R98, 0xb1a0 ;  /* 0x0000b1a000627802 */ /* 0x000fe40000000f00 */
[----:B0----5:R-:W-:Y:S05]  /*b190*/  CALL.REL.NOINC `($__internal_74_$__cuda_sm70_shflsync_bfly_p) ;  /* 0x0000064000007944 */ /* 0x021fea0003c00000 */
[----:B01----:R-:W-:Y:S01]  /*b1a0*/  FADD.FTZ R97, R97, R116 ;  /* 0x0000007461617221 */ /* 0x003fe20000010000 */
[----:B------:R-:W-:Y:S01]  /*b1b0*/  MOV R98, 0xb200 ;  /* 0x0000b20000627802 */ /* 0x000fe20000000f00 */
[----:B------:R-:W-:Y:S02]  /*b1c0*/  IMAD.MOV.U32 R118, RZ, RZ, 0x4 ;  /* 0x00000004ff767424 */ /* 0x000fe400078e00ff */
[----:B------:R-:W-:-:S02]  /*b1d0*/  IMAD.MOV.U32 R115, RZ, RZ, 0x1f ;  /* 0x0000001fff737424 */ /* 0x000fc400078e00ff */
[----:B------:R-:W-:Y:S02]  /*b1e0*/  IMAD.MOV.U32 R116, RZ, RZ, -0x1 ;  /* 0xffffffffff747424 */ /* 0x000fe400078e00ff */
[----:B------:R-:W-:Y:S05]  /*b1f0*/  CALL.REL.NOINC `($__internal_74_$__cuda_sm70_shflsync_bfly_p) ;  /* 0x000005e000007944 */ /* 0x000fea0003c00000 */
[----:B0-----:R-:W-:Y:S01]  /*b200*/  HFMA2.MMA R118, -RZ, RZ, 0, 4.76837158203125e-07 ;  /* 0x00000008ff767435 */ /* 0x001fe200000001ff */
[----:B-1----:R-:W-:Y:S01]  /*b210*/  FADD.FTZ R97, R97, R116 ;  /* 0x0000007461617221 */ /* 0x002fe20000010000 */
[----:B------:R-:W-:Y:S01]  /*b220*/  MOV R98, 0xb260 ;  /* 0x0000b26000627802 */ /* 0x000fe20000000f00 */
[----:B------:R-:W-:Y:S02]  /*b230*/  IMAD.MOV.U32 R115, RZ, RZ, 0x1f ;  /* 0x0000001fff737424 */ /* 0x000fe400078e00ff */
[----:B------:R-:W-:Y:S02]  /*b240*/  IMAD.MOV.U32 R116, RZ, RZ, -0x1 ;  /* 0xffffffffff747424 */ /* 0x000fe400078e00ff */
[----:B------:R-:W-:Y:S05]  /*b250*/  CALL.REL.NOINC `($__internal_74_$__cuda_sm70_shflsync_bfly_p) ;  /* 0x0000058000007944 */ /* 0x000fea0003c00000 */
[----:B01----:R-:W-:Y:S01]  /*b260*/  FADD.FTZ R97, R97, R116 ;  /* 0x0000007461617221 */ /* 0x003fe20000010000 */
[----:B------:R-:W-:Y:S01]  /*b270*/  MOV R115, 0x1f ;  /* 0x0000001f00737802 */ /* 0x000fe20000000f00 */
[----:B------:R-:W-:Y:S01]  /*b280*/  IMAD.MOV.U32 R118, RZ, RZ, 0x10 ;  /* 0x00000010ff767424 */ /* 0x000fe200078e00ff */
[----:B------:R-:W-:Y:S01]  /*b290*/  MOV R98, 0xb2c0 ;  /* 0x0000b2c000627802 */ /* 0x000fe20000000f00 */
[----:B------:R-:W-:Y:S02]  /*b2a0*/  IMAD.MOV.U32 R116, RZ, RZ, -0x1 ;  /* 0xffffffffff747424 */ /* 0x000fe400078e00ff */
[----:B------:R-:W-:Y:S05]  /*b2b0*/  CALL.REL.NOINC `($__internal_74_$__cuda_sm70_shflsync_bfly_p) ;  /* 0x0000052000007944 */ /* 0x000fea0003c00000 */
[----:B01----:R-:W-:Y:S01]  /*b2c0*/  FADD.FTZ R97, R97, R116 ;  /* 0x0000007461617221 */ /* 0x003fe20000010000 */
[----:B------:R-:W-:Y:S01]  /*b2d0*/  MOV R116, 0xffffffff ;  /* 0xffffffff00747802 */ /* 0x000fe20000000f00 */
[----:B------:R-:W-:-:S02]  /*b2e0*/  IMAD.MOV.U32 R118, RZ, RZ, 0x1 ;  /* 0x00000001ff767424 */ /* 0x000fc400078e00ff */
[----:B------:R-:W-:Y:S02]  /*b2f0*/  FMUL.FTZ R96, R8, R97 ;  /* 0x0000006108607220 */ /* 0x000fe40000410000 */
[----:B------:R-:W-:Y:S02]  /*b300*/  IMAD.MOV.U32 R115, RZ, RZ, 0x1f ;  /* 0x0000001fff737424 */ /* 0x000fe400078e00ff */
[--C-:B------:R-:W-:Y:S02]  /*b310*/  FADD.FTZ R97, R72, -R96.reuse ;  /* 0x8000006048617221 */ /* 0x100fe40000010000 */
[--C-:B------:R-:W-:Y:S02]  /*b320*/  FADD.FTZ R98, R73, -R96.reuse ;  /* 0x8000006049627221 */ /* 0x100fe40000010000 */
[----:B------:R-:W-:Y:S02]  /*b330*/  FFMA.FTZ R97, R97, R97, RZ ;  /* 0x0000006161617223 */ /* 0x000fe400000100ff */
[----:B------:R-:W-:-:S02]  /*b340*/  FADD.FTZ R99, R81, -R96 ;  /* 0x8000006051637221 */ /* 0x000fc40000010000 */
        /* <DEDUP_REMOVED lines=46> */
[----:B------:R-:W-:Y:S05]  /*b630*/  CALL.REL.NOINC `($__internal_74_$__cuda_sm70_shflsync_bfly_p) ;  /* 0x000001a000007944 */ /* 0x000fea0003c00000 */
[----:B01----:R-:W-:Y:S01]  /*b640*/  FADD.FTZ R97, R97, R116 ;  /* 0x0000007461617221 */ /* 0x003fe20000010000 */
[----:B------:R-:W-:Y:S01]  /*b650*/  MOV R98, 0xb6a0 ;  /* 0x0000b6a000627802 */ /* 0x000fe20000000f00 */
[----:B------:R-:W-:Y:S02]  /*b660*/  IMAD.MOV.U32 R118, RZ, RZ, 0x2 ;  /* 0x00000002ff767424 */ /* 0x000fe400078e00ff */
[----:B------:R-:W-:Y:S02]  /*b670*/  IMAD.MOV.U32 R115, RZ, RZ, 0x1f ;  /* 0x0000001fff737424 */ /* 0x000fe400078e00ff */
[----:B------:R-:W-:Y:S02]  /*b680*/  IMAD.MOV.U32 R116, RZ, RZ, -0x1 ;  /* 0xffffffffff747424 */ /* 0x000fe400078e00ff */
[----:B------:R-:W-:Y:S05]  /*b690*/  CALL.REL.NOINC `($__internal_74_$__cuda_sm70_shflsync_bfly_p) ;  /* 0x0000014000007944 */ /* 0x000fea0003c00000 */
[----:B0-----:R-:W-:Y:S01]  /*b6a0*/  HFMA2.MMA R118, -RZ, RZ, 0, 2.384185791015625e-07 ;  /* 0x00000004ff767435 */ /* 0x001fe200000001ff */
[----:B-1----:R-:W-:Y:S01]  /*b6b0*/  FADD.FTZ R97, R97, R116 ;  /* 0x0000007461617221 */ /* 0x002fe20000010000 */
[----:B------:R-:W-:Y:S01]  /*b6c0*/  MOV R98, 0xb700 ;  /* 0x0000b70000627802 */ /* 0x000fe20000000f00 */
[----:B------:R-:W-:-:S02]  /*b6d0*/  IMAD.MOV.U32 R115, RZ, RZ, 0x1f ;  /* 0x0000001fff737424 */ /* 0x000fc400078e00ff */
        /* <DEDUP_REMOVED lines=8> */
[----:B-1----:R-:W-:Y:S01]  /*b760*/  FADD.FTZ R119, R97, R116 ;  /* 0x0000007461777221 */ /* 0x002fe20000010000 */
[----:B------:R-:W-:Y:S01]  /*b770*/  MOV R116, 0xffffffff ;  /* 0xffffffff00747802 */ /* 0x000fe20000000f00 */
[----:B0-----:R-:W-:Y:S01]  /*b780*/  IMAD.MOV.U32 R118, RZ, RZ, 0x10 ;  /* 0x00000010ff767424 */ /* 0x001fe200078e00ff */
[----:B------:R-:W-:Y:S01]  /*b790*/  MOV R98, 0xb7d0 ;  /* 0x0000b7d000627802 */ /* 0x000fe20000000f00 */
[----:B------:R-:W-:Y:S02]  /*b7a0*/  IMAD.MOV.U32 R115, RZ, RZ, 0x1f ;  /* 0x0000001fff737424 */ /* 0x000fe400078e00ff */
[----:B------:R-:W-:-:S02]  /*b7b0*/  IMAD.MOV.U32 R97, RZ, RZ, R119 ;  /* 0x000000ffff617224 */ /* 0x000fc400078e0077 */
[----:B------:R-:W-:Y:S05]  /*b7c0*/  CALL.REL.NOINC `($__internal_74_$__cuda_sm70_shflsync_bfly_p) ;  /* 0x0000001000007944 */ /* 0x000fea0003c00000 */
[----:B01----:R-:W-:Y:S05]  /*b7d0*/  BRA `(.L_x_9991) ;  /* 0xffffed8000007947 */ /* 0x003fea000383ffff */
        .weak           $__internal_74_$__cuda_sm70_shflsync_bfly_p
        .type           $__internal_74_$__cuda_sm70_shflsync_bfly_p,@function
        .size           $__internal_74_$__cuda_sm70_shflsync_bfly_p,(.L_x_22162 - $__internal_74_$__cuda_sm70_shflsync_bfly_p)
$__internal_74_$__cuda_sm70_shflsync_bfly_p:
[----:B------:R-:W-:Y:S01]  /*b7e0*/  IMAD.MOV.U32 R99, RZ, RZ, 0x0 ;  /* 0x00000000ff637424 */ /* 0x000fe200078e00ff */
[----:B------:R-:W-:Y:S04]  /*b7f0*/  WARPSYNC R116 ;  /* 0x0000007400007348 */ /* 0x000fe80003800000 */
[----:B------:R0:W1:Y:S01]  /*b800*/  SHFL.BFLY PT, R116, R97, R118, R115 ;  /* 0x0c00007661747389 */ /* 0x00006200000e0073 */
[----:B------:R-:W-:Y:S05]  /*b810*/  RET.REL.NODEC R98 `(_ZN10layer_norm13ln_fwd_kernelINS_13Kernel_traitsIf13__nv_bfloat16fS2_fjLj3072ELj1ELj1ELj4ELj16ENS_18Kernel_traits_baseILj3072EfS2_fS2_fjLj128EEEEELb1ELb0ELb1ELb0EEEvNS_9FwdParamsE) ;  /* 0xffff47e062007950 */ /* 0x000fea0003c3ffff */
.L_x_9992:
        /* <DEDUP_REMOVED lines=14> */
.L_x_22162:


//--------------------- .text._ZN10layer_norm13ln_fwd_kernelINS_13Kernel_traitsIf13__nv_bfloat16fS2_fjLj3072ELj1ELj1ELj4ELj16ENS_18Kernel_traits_baseILj3072EfS2_fS2_fjLj128EEEEELb1ELb0ELb1ELb1EEEvNS_9FwdParamsE --------------------------
	.section	.text._ZN10layer_norm13ln_fwd_kernelINS_13Kernel_traitsIf13__nv_bfloat16fS2_fjLj3072ELj1ELj1ELj4ELj16ENS_18Kernel_traits_baseILj3072EfS2_fS2_fjLj128EEEEELb1ELb0ELb1ELb1EEEvNS_9FwdParamsE,"ax",@progbits
	.sectioninfo	@"SHI_REGISTERS=127"
	.align	128
        .global         _ZN10layer_norm13ln_fwd_kernelINS_13Kernel_traitsIf13__nv_bfloat16fS2_fjLj3072ELj1ELj1ELj4ELj16ENS_18Kernel_traits_baseILj3072EfS2_fS2_fjLj128EEEEELb1ELb0ELb1ELb1EEEvNS_9FwdParamsE
        .type           _ZN10layer_norm13ln_fwd_kernelINS_13Kernel_traitsIf13__nv_bfloat16fS2_fjLj3072ELj1ELj1ELj4ELj16ENS_18Kernel_traits_baseILj3072EfS2_fS2_fjLj128EEEEELb1ELb0ELb1ELb1EEEvNS_9FwdParamsE,@function
        .size           _ZN10layer_norm13ln_fwd_kernelINS_13Kernel_traitsIf13__nv_bfloat16fS2_fjLj3072ELj1ELj1ELj4ELj16ENS_18Kernel_traits_baseILj3072EfS2_fS2_fjLj128EEEEELb1ELb0ELb1ELb1EEEvNS_9FwdParamsE,(.L_x_22163 - _ZN10layer_norm13ln_fwd_kernelINS_13Kernel_traitsIf13__nv_bfloat16fS2_fjLj3072ELj1ELj1ELj4ELj16ENS_18Kernel_traits_baseILj3072EfS2_fS2_fjLj128EEEEELb1ELb0ELb1ELb1EEEvNS_9FwdParamsE)
        .other          _ZN10layer_norm13ln_fwd_kernelINS_13Kernel_traitsIf13__nv_bfloat16fS2_fjLj3072ELj1ELj1ELj4ELj16ENS_18Kernel_traits_baseILj3072EfS2_fS2_fjLj128EEEEELb1ELb0ELb1ELb1EEEvNS_9FwdParamsE,@"STO_CUDA_ENTRY STV_DEFAULT"
_ZN10layer_norm13ln_fwd_kernelINS_13Kernel_traitsIf13__nv_bfloat16fS2_fjLj3072ELj1ELj1ELj4ELj16ENS_18Kernel_traits_baseILj3072EfS2_fS2_fjLj128EEEEELb1ELb0ELb1ELb1EEEvNS_9FwdParamsE:
.text._ZN10layer_norm13ln_fwd_kernelINS_13Kernel_traitsIf13__nv_bfloat16fS2_fjLj3072ELj1ELj1ELj4ELj16ENS_18Kernel_traits_baseILj3072EfS2_fS2_fjLj128EEEEELb1ELb0ELb1ELb1EEEvNS_9FwdParamsE:
        /* <DEDUP_REMOVED lines=92> */
[----:B------:R-:W-:-:S03]  /*05c0*/  IADD3 R8, P2, R8, c[0x0][0x1b0], RZ ;  /* 0x00006c0008087a10 */ /* 0x000fc60007f5e0ff */
[----:B------:R-:W-:Y:S01]  /*05d0*/  IMAD.X R5, RZ, RZ, c[0x0][0x21c], P1 ;  /* 0x00008700ff057624 */ /* 0x000fe200008e06ff */
[----:B------:R-:W-:Y:S01]  /*05e0*/  ISETP.GE.AND P1, PT, R2, c[0x0][0x164], PT ;  /* 0x0000590002007a0c */ /* 0x000fe20003f26270 */
[----:B------:R-:W-:-:S03]  /*05f0*/  IMAD.X R9, RZ, RZ, c[0x0][0x1b4], P2 ;  /* 0x00006d00ff097624 */ /* 0x000fc600010e06ff */
        /* <DEDUP_REMOVED lines=8> */
[----:B0-----:R-:W-:Y:S01]  /*0680*/  IMAD R5, R6, -0x2daee0ad, RZ ;  /* 0xd2511f5306057824 */ /* 0x001fe200078e02ff */
[----:B------:R-:W-:Y:S01]  /*0690*/  UIADD3 UR26, UR5, -0x695add53, URZ ;  /* 0x96a522ad051a7890 */ /* 0x000fe2000fffe03f */
[----:B------:R-:W-:Y:S01]  /*06a0*/  IMAD R4, R7, -0x326172a9, RZ ;  /* 0xcd9e8d5707047824 */ /* 0x000fe200078e02ff */
[----:B------:R0:W5:Y:S01]  /*06b0*/  LDG.E.128 R32, [R8.64] ;  /* 0x0000000608207981 */ /* 0x000162000c1e1d00 */
[----:B------:R-:W-:-:S03]  /*06c0*/  IMAD.HI.U32 R3, R63, -0x326172a9, RZ ;  /* 0xcd9e8d573f037827 */ /* 0x000fc600078e00ff */
[----:B------:R0:W5:Y:S01]  /*06d0*/  LDG.E.128 R28, [R8.64+0x10] ;  /* 0x00001006081c7981 */ /* 0x000162000c1e1d00 */
[----:B------:R-:W-:Y:S01]  /*06e0*/  IMAD.WIDE.U32 R6, R62, -0x2daee0ad, RZ ;  /* 0xd2511f533e067825 */ /* 0x000fe200078e00ff */
[----:B------:R-:W-:Y:S02]  /*06f0*/  LOP3.LUT R3, R3, UR25, R4, 0x96, !PT ;  /* 0x0000001903037c12 */ /* 0x000fe4000f8e9604 */
[----:B------:R0:W5:Y:S02]  /*0700*/  LDG.E.128 R24, [R8.64+0x1000] ;  /* 0x0010000608187981 */ /* 0x000164000c1e1d00 */
[----:B------:R-:W-:Y:S02]  /*0710*/  LOP3.LUT R4, R7, UR26, R5, 0x96, !PT ;  /* 0x0000001a07047c12 */ /* 0x000fe4000f8e9605 */
[----:B------:R-:W-:Y:S01]  /*0720*/  MOV R5, R11 ;  /* 0x0000000b00057202 */ /* 0x000fe20000000f00 */
[----:B------:R0:W5:Y:S01]  /*0730*/  LDG.E.128 R20, [R8.64+0x1010] ;  /* 0x0010100608147981 */ /* 0x000162000c1e1d00 */
[----:B------:R-:W-:Y:S01]  /*0740*/  HFMA2.MMA R11, -RZ, RZ, 0, 0 ;  /* 0x00000000ff0b7435 */ /* 0x000fe200000001ff */
[----:B------:R-:W-:-:S02]  /*0750*/  IMAD.MOV.U32 R7, RZ, RZ, R60 ;  /* 0x000000ffff077224 */ /* 0x000fc400078e003c */
[----:B------:R0:W5:Y:S01]  /*0760*/  LDG.E.128 R16, [R8.64+0x2000] ;  /* 0x0020000608107981 */ /* 0x000162000c1e1d00 */
[----:B------:R-:W-:-:S03]  /*0770*/  IMAD.MOV.U32 R96, RZ, RZ, 0x1 ;  /* 0x00000001ff607424 */ /* 0x000fc600078e00ff */
[----:B------:R0:W5:Y:S01]  /*0780*/  LDG.E.128 R12, [R8.64+0x2010] ;  /* 0x00201006080c7981 */ /* 0x000162000c1e1d00 */
[----:B------:R-:W-:Y:S01]  /*0790*/  ULDC.U8 UR8, c[0x0][0x1f0] ;  /* 0x00007c0000087ab9 */ /* 0x000fe20000000000 */
[----:B0-----:R-:W-:Y:S01]  /*07a0*/  LOP3.LUT R9, R10, 0x3, RZ, 0xc0, !PT ;  /* 0x000000030a097812 */ /* 0x001fe200078ec0ff */
[----:B------:R-:W-:Y:S02]  /*07b0*/  IMAD.MOV.U32 R8, RZ, RZ, R61 ;  /* 0x000000ffff087224 */ /* 0x000fe400078e003d */
[----:B------:R-:W-:Y:S02]  /*07c0*/  IMAD R10, R63, -0x326172a9, RZ ;  /* 0xcd9e8d573f0a7824 */ /* 0x000fe400078e02ff */
.L_x_10220:
[----:B------:R-:W-:-:S04]  /*07d0*/  IMAD.MOV.U32 R81, RZ, RZ, 0x4 ;  /* 0x00000004ff517424 */ /* 0x000fc800078e00ff */
[----:B------:R-:W-:-:S06]  /*07e0*/  IMAD.WIDE R72, R2, R81, c[0x0][0x1d0] ;  /* 0x0000740002487625 */ /* 0x000fcc00078e0251 */
[----:B------:R-:W2:Y:S01]  /*07f0*/  LDG.E R72, [R72.64] ;  /* 0x0000000648487981 */ /* 0x000ea2000c1e1900 */
[----:B------:R-:W-:Y:S01]  /*0800*/  ISETP.NE.U32.AND P0, PT, RZ, c[0x0][0x180], PT ;  /* 0x00006000ff007a0c */ /* 0x000fe20003f05070 */
[----:B------:R-:W-:Y:S02]  /*0810*/  IMAD R74, R2, c[0x0][0x168], RZ ;  /* 0x00005a00024a7a24 */ /* 0x000fe400078e02ff */
[----:B------:R-:W-:Y:S01]  /*0820*/  IMAD.MOV.U32 R112, RZ, RZ, RZ ;  /* 0x000000ffff707224 */ /* 0x000fe200078e00ff */
[----:B------:R-:W-:Y:S02]  /*0830*/  ISETP.NE.AND.EX P0, PT, RZ, c[0x0][0x184], PT, P0 ;  /* 0x00006100ff007a0c */ /* 0x000fe40003f05300 */
[----:B------:R-:W-:-:S04]  /*0840*/  SHF.R.S32.HI R75, RZ, 0x1f, R74 ;  /* 0x0000001fff4b7819 */ /* 0x000fc8000001144a */
[----:B------:R-:W-:Y:S02]  /*0850*/  LEA.HI R75, R75, R74, RZ, 0x3 ;  /* 0x0000004a4b4b7211 */ /* 0x000fe400078f18ff */
[----:B------:R-:W-:-:S04]  /*0860*/  LOP3.LUT R74, R0, 0x7f, RZ, 0xc0, !PT ;  /* 0x0000007f004a7812 */ /* 0x000fc800078ec0ff */
[----:B------:R-:W-:Y:S01]  /*0870*/  LEA.HI.SX32 R116, R75, R74, 0x1d ;  /* 0x0000004a4b747211 */ /* 0x000fe200078feaff */
[----:B------:R-:W-:-:S04]  /*0880*/  @P0 IMAD.MOV.U32 R79, RZ, RZ, 0x20 ;  /* 0x00000020ff4f0424 */ /* 0x000fc800078e00ff */
[----:B------:R-:W-:-:S05]  /*0890*/  @P0 IMAD.WIDE.U32 R78, R116, R79, c[0x0][0x180] ;  /* 0x00006000744e0625 */ /* 0x000fca00078e004f */
[----:B------:R-:W3:Y:S04]  /*08a0*/  @P0 LDG.E.128 R60, [R78.64] ;  /* 0x000000064e3c0981 */ /* 0x000ee8000c1e1d00 */
[----:B-----5:R0:W5:Y:S01]  /*08b0*/  @P0 LDG.E.128 R64, [R78.64+0x10] ;  /* 0x000010064e400981 */ /* 0x020162000c1e1d00 */
[----:B--2---:R-:W-:-:S13]  /*08c0*/  ISETP.GE.AND P2, PT, R72, 0x1, PT ;  /* 0x000000014800780c */ /* 0x004fda0003f46270 */
[----:B------:R-:W-:Y:S02]  /*08d0*/  @P2 IADD3 R76, R72, -0x1, RZ ;  /* 0xffffffff484c2810 */ /* 0x000fe40007ffe0ff */
[----:B------:R-:W-:-:S03]  /*08e0*/  @P2 MOV R73, 0x10 ;  /* 0x0000001000492802 */ /* 0x000fc60000000f00 */
[----:B------:R-:W-:-:S05]  /*08f0*/  @P2 IMAD R76, R76, c[0x0][0x168], RZ ;  /* 0x00005a004c4c2a24 */ /* 0x000fca00078e02ff */
[----:B------:R-:W-:-:S04]  /*0900*/  @P2 SHF.R.S32.HI R77, RZ, 0x1f, R76 ;  /* 0x0000001fff4d2819 */ /* 0x000fc8000001144c */
[----:B------:R-:W-:-:S04]  /*0910*/  @P2 LEA.HI R77, R77, R76, RZ, 0x3 ;  /* 0x0000004c4d4d2211 */ /* 0x000fc800078f18ff */
[----:B------:R-:W-:Y:S01]  /*0920*/  @P2 LEA.HI.SX32 R112, R77, R74, 0x1d ;  /* 0x0000004a4d702211 */ /* 0x000fe200078feaff */
[----:B------:R-:W-:-:S04]  /*0930*/  IMAD.WIDE R74, R2, R81, c[0x0][0x1d8] ;  /* 0x00007600024a7625 */ /* 0x000fc800078e0251 */
[----:B------:R-:W-:Y:S01]  /*0940*/  @P2 IMAD.WIDE.U32 R76, R112, R73, c[0x0][0x170] ;  /* 0x00005c00704c2625 */ /* 0x000fe200078e0049 */
[----:B------:R0:W5:Y:S04]  /*0950*/  LDG.E R109, [R74.64] ;  /* 0x000000064a6d7981 */ /* 0x000168000c1e1900 */
        /* <DEDUP_REMOVED lines=21> */
.L_x_9996:
[----:B------:R-:W-:Y:S02]  /*0ab0*/  IMAD.MOV.U32 R73, RZ, RZ, R10 ;  /* 0x000000ffff497224 */ /* 0x000fe400078e000a */
.L_x_9997:
[----:B------:R-:W-:Y:S05]  /*0ac0*/  BSYNC B1 ;  /* 0x0000000000017941 */ /* 0x000fea0003800000 */
.L_x_9995:
        /* <DEDUP_REMOVED lines=16> */
.L_x_10001:
[----:B------:R-:W-:Y:S05]  /*0bd0*/  BSYNC B2 ;  /* 0x0000000000027941 */ /* 0x000fea0003800000 */
.L_x_10000:
        /* <DEDUP_REMOVED lines=44> */
.L_x_9999:
[----:B------:R-:W-:Y:S05]  /*0ea0*/  BSYNC B1 ;  /* 0x0000000000017941 */ /* 0x000fea0003800000 */
.L_x_9998:
        /* <DEDUP_REMOVED lines=10> */
.L_x_9994:
[----:B0-----:R-:W-:Y:S05]  /*0f50*/  BSYNC B0 ;  /* 0x0000000000007941 */ /* 0x001fea0003800000 */
.L_x_9993:
        /* <DEDUP_REMOVED lines=18> */
.L_x_10005:
[----:B------:R-:W-:Y:S02]  /*1080*/  IMAD.MOV.U32 R9, RZ, RZ, R10 ;  /* 0x000000ffff097224 */ /* 0x000fe400078e000a */
.L_x_10006:
[----:B------:R-:W-:Y:S05]  /*1090*/  BSYNC B1 ;  /* 0x0000000000017941 */ /* 0x000fea0003800000 */
.L_x_10004:
        /* <DEDUP_REMOVED lines=16> */
.L_x_10010:
[----:B------:R-:W-:Y:S05]  /*11a0*/  BSYNC B2 ;  /* 0x0000000000027941 */ /* 0x000fea0003800000 */
.L_x_10009:
        /* <DEDUP_REMOVED lines=44> */
.L_x_10008:
[----:B------:R-:W-:Y:S05]  /*1470*/  BSYNC B1 ;  /* 0x0000000000017941 */ /* 0x000fea0003800000 */
.L_x_10007:
        /* <DEDUP_REMOVED lines=10> */
.L_x_10003:
[----:B------:R-:W-:Y:S05]  /*1520*/  BSYNC B0 ;  /* 0x0000000000007941 */ /* 0x000fea0003800000 */
.L_x_10002:
        /* <DEDUP_REMOVED lines=18> */
.L_x_10014:
[----:B------:R-:W-:Y:S02]  /*1650*/  IMAD.MOV.U32 R9, RZ, RZ, R10 ;  /* 0x000000ffff097224 */ /* 0x000fe400078e000a */
.L_x_10015:
[----:B------:R-:W-:Y:S05]  /*1660*/  BSYNC B1 ;  /* 0x0000000000017941 */ /* 0x000fea0003800000 */
.L_x_10013:
        /* <DEDUP_REMOVED lines=16> */
.L_x_10019:
[----:B------:R-:W-:Y:S05]  /*1770*/  BSYNC B2 ;  /* 0x0000000000027941 */ /* 0x000fea0003800000 */
.L_x_10018:
        /* <DEDUP_REMOVED lines=44> */
.L_x_10017:
[----:B------:R-:W-:Y:S05]  /*1a40*/  BSYNC B1 ;  /* 0x0000000000017941 */ /* 0x000fea0003800000 */
.L_x_10016:
        /* <DEDUP_REMOVED lines=10> */
.L_x_10012:
[----:B------:R-:W-:Y:S05]  /*1af0*/  BSYNC B0 ;  /* 0x0000000000007941 */ /* 0x000fea0003800000 */
.L_x_10011:
        /* <DEDUP_REMOVED lines=18> */
.L_x_10023:
[----:B------:R-:W-:Y:S02]  /*1c20*/  IMAD.MOV.U32 R9, RZ, RZ, R10 ;  /* 0x000000ffff097224 */ /* 0x000fe400078e000a */
.L_x_10024:
[----:B------:R-:W-:Y:S05]  /*1c30*/  BSYNC B1 ;  /* 0x0000000000017941 */ /* 0x000fea0003800000 */
.L_x_10022:
        /* <DEDUP_REMOVED lines=16> */
.L_x_10028:
[----:B------:R-:W-:Y:S05]  /*1d40*/  BSYNC B2 ;  /* 0x0000000000027941 */ /* 0x000fea0003800000 */
.L_x_10027:
        /* <DEDUP_REMOVED lines=44> */
.L_x_10026:
[----:B------:R-:W-:Y:S05]  /*2010*/  BSYNC B1 ;  /* 0x0000000000017941 */ /* 0x000fea0003800000 */
.L_x_10025:
        /* <DEDUP_REMOVED lines=10> */
.L_x_10021:
[----:B------:R-:W-:Y:S05]  /*20c0*/  BSYNC B0 ;  /* 0x0000000000007941 */ /* 0x000fea0003800000 */
.L_x_10020:
        /* <DEDUP_REMOVED lines=18> */
.L_x_10032:
[----:B------:R-:W-:Y:S02]  /*21f0*/  IMAD.MOV.U32 R9, RZ, RZ, R10 ;  /* 0x000000ffff097224 */ /* 0x000fe400078e000a */
.L_x_10033:
[----:B------:R-:W-:Y:S05]  /*2200*/  BSYNC B1 ;  /* 0x0000000000017941 */ /* 0x000fea0003800000 */
.L_x_10031:
        /* <DEDUP_REMOVED lines=16> */
.L_x_10037:
[----:B------:R-:W-:Y:S05]  /*2310*/  BSYNC B2 ;  /* 0x0000000000027941 */ /* 0x000fea0003800000 */
.L_x_10036:
        /* <DEDUP_REMOVED lines=44> */
.L_x_10035:
[----:B------:R-:W-:Y:S05]  /*25e0*/  BSYNC B1 ;  /* 0x0000000000017941 */ /* 0x000fea0003800000 */
.L_x_10034:
        /* <DEDUP_REMOVED lines=10> */
.L_x_10030:
[----:B------:R-:W-:Y:S05]  /*2690*/  BSYNC B0 ;  /* 0x0000000000007941 */ /* 0x000fea0003800000 */
.L_x_10029:
        /* <DEDUP_REMOVED lines=18> */
.L_x_10041:
[----:B------:R-:W-:Y:S02]  /*27c0*/  IMAD.MOV.U32 R9, RZ, RZ, R10 ;  /* 0x000000ffff097224 */ /* 0x000fe400078e000a */
.L_x_10042:
[----:B------:R-:W-:Y:S05]  /*27d0*/  BSYNC B1 ;  /* 0x0000000000017941 */ /* 0x000fea0003800000 */
.L_x_10040:
        /* <DEDUP_REMOVED lines=16> */
.L_x_10046:
[----:B------:R-:W-:Y:S05]  /*28e0*/  BSYNC B2 ;  /* 0x0000000000027941 */ /* 0x000fea0003800000 */
.L_x_10045:
        /* <DEDUP_REMOVED lines=44> */
.L_x_10044:
[----:B------:R-:W-:Y:S05]  /*2bb0*/  BSYNC B1 ;  /* 0x0000000000017941 */ /* 0x000fea0003800000 */
.L_x_10043:
        /* <DEDUP_REMOVED lines=10> */
.L_x_10039:
[----:B------:R-:W-:Y:S05]  /*2c60*/  BSYNC B0 ;  /* 0x0000000000007941 */ /* 0x000fea0003800000 */
.L_x_10038:
        /* <DEDUP_REMOVED lines=18> */
.L_x_10050:
[----:B------:R-:W-:Y:S02]  /*2d90*/  IMAD.MOV.U32 R9, RZ, RZ, R10 ;  /* 0x000000ffff097224 */ /* 0x000fe400078e000a */
.L_x_10051:
[----:B------:R-:W-:Y:S05]  /*2da0*/  BSYNC B1 ;  /* 0x0000000000017941 */ /* 0x000fea0003800000 */
.L_x_10049:
        /* <DEDUP_REMOVED lines=16> */
.L_x_10055:
[----:B------:R-:W-:Y:S05]  /*2eb0*/  BSYNC B2 ;  /* 0x0000000000027941 */ /* 0x000fea0003800000 */
.L_x_10054:
        /* <DEDUP_REMOVED lines=44> */
.L_x_10053:
[----:B------:R-:W-:Y:S05]  /*3180*/  BSYNC B1 ;  /* 0x0000000000017941 */ /* 0x000fea0003800000 */
.L_x_10052:
        /* <DEDUP_REMOVED lines=10> */
.L_x_10048:
[----:B------:R-:W-:Y:S05]  /*3230*/  BSYNC B0 ;  /* 0x0000000000007941 */ /* 0x000fea0003800000 */
.L_x_10047:
        /* <DEDUP_REMOVED lines=18> */
.L_x_10059:
[----:B------:R-:W-:Y:S02]  /*3360*/  IMAD.MOV.U32 R9, RZ, RZ, R10 ;  /* 0x000000ffff097224 */ /* 0x000fe400078e000a */
.L_x_10060:
[----:B------:R-:W-:Y:S05]  /*3370*/  BSYNC B1 ;  /* 0x0000000000017941 */ /* 0x000fea0003800000 */
.L_x_10058:
        /* <DEDUP_REMOVED lines=16> */
.L_x_10064:
[----:B------:R-:W-:Y:S05]  /*3480*/  BSYNC B2 ;  /* 0x0000000000027941 */ /* 0x000fea0003800000 */
.L_x_10063:
        /* <DEDUP_REMOVED lines=44> */
.L_x_10062:
[----:B------:R-:W-:Y:S05]  /*3750*/  BSYNC B1 ;  /* 0x0000000000017941 */ /* 0x000fea0003800000 */
.L_x_10061:
        /* <DEDUP_REMOVED lines=10> */
.L_x_10057:
[----:B------:R-:W-:Y:S05]  /*3800*/  BSYNC B0 ;  /* 0x0000000000007941 */ /* 0x000fea0003800000 */
.L_x_10056:
        /* <DEDUP_REMOVED lines=30> */
.L_x_10066:
[----:B------:R-:W-:Y:S05]  /*39f0*/  BSYNC B0 ;  /* 0x0000000000007941 */ /* 0x000fea0003800000 */
.L_x_10065:
        /* <DEDUP_REMOVED lines=22> */
.L_x_10070:
[----:B------:R-:W-:Y:S02]  /*3b60*/  IMAD.MOV.U32 R81, RZ, RZ, R10 ;  /* 0x000000ffff517224 */ /* 0x000fe400078e000a */
.L_x_10071:
[----:B------:R-:W-:Y:S05]  /*3b70*/  BSYNC B1 ;  /* 0x0000000000017941 */ /* 0x000fea0003800000 */
.L_x_10069:
        /* <DEDUP_REMOVED lines=16> */
.L_x_10075:
[----:B------:R-:W-:Y:S05]  /*3c80*/  BSYNC B2 ;  /* 0x0000000000027941 */ /* 0x000fea0003800000 */
.L_x_10074:
        /* <DEDUP_REMOVED lines=44> */
.L_x_10073:
[----:B------:R-:W-:Y:S05]  /*3f50*/  BSYNC B1 ;  /* 0x0000000000017941 */ /* 0x000fea0003800000 */
.L_x_10072:
[----:B------:R0:W1:Y:S01]  /*3f60*/  I2F.U32 R80, R81 ;  /* 0x0000005100507306 */ /* 0x0000620000201000 */
[----:B------:R-:W-:Y:S01]  /*3f70*/  HFMA2.MMA R83, -RZ, RZ, 0.1171875, 0 ;  /* 0x2f800000ff537435 */ /* 0x000fe200000001ff */
[----:B0----5:R-:W-:-:S05]  /*3f80*/  PRMT R81, RZ, 0x5410, R68 ;  /* 0x00005410ff517816 */ /* 0x021fca0000000044 */
[----:B------:R-:W-:-:S04]  /*3f90*/  FMUL.FTZ R82, R81, c[0x0][0x1ec] ;  /* 0x00007b0051527a20 */ /* 0x000fc80000410000 */
[----:B-1----:R-:W-:Y:S02]  /*3fa0*/  FFMA.FTZ R80, R80, R83, 1.1641532182693481445e-10 ;  /* 0x2f00000050507423 */ /* 0x002fe40000010053 */
[----:B------:R-:W-:-:S03]  /*3fb0*/  FMUL.FTZ R82, R82, c[0x0][0x1e8] ;  /* 0x00007a0052527a20 */ /* 0x000fc60000410000 */
[----:B------:R-:W-:-:S04]  /*3fc0*/  FSETP.GTU.FTZ.AND P1, PT, R80, c[0x0][0x1e4], PT ;  /* 0x0000790050007a0b */ /* 0x000fc80003f3c000 */
[----:B------:R-:W-:Y:S02]  /*3fd0*/  FSEL R80, R82, RZ, !P1 ;  /* 0x000000ff52507208 */ /* 0x000fe40004800000 */
[----:B------:R-:W-:-:S03]  /*3fe0*/  SEL R97, RZ, 0x1, P1 ;  /* 0x00000001ff617807 */ /* 0x000fc60000800000 */
[----:B------:R-:W-:Y:S02]  /*3ff0*/  @P0 FADD.FTZ R80, R60, R80 ;  /* 0x000000503c500221 */ /* 0x000fe40000010000 */
.L_x_10068:
[----:B0-----:R-:W-:Y:S05]  /*4000*/  BSYNC B0 ;  /* 0x0000000000007941 */ /* 0x001fea0003800000 */
.L_x_10067:
        /* <DEDUP_REMOVED lines=18> */
.L_x_10079:
[----:B------:R-:W-:Y:S02]  /*4130*/  IMAD.MOV.U32 R90, RZ, RZ, R10 ;  /* 0x000000ffff5a7224 */ /* 0x000fe400078e000a */
.L_x_10080:
[----:B------:R-:W-:Y:S05]  /*4140*/  BSYNC B1 ;  /* 0x0000000000017941 */ /* 0x000fea0003800000 */
.L_x_10078:
        /* <DEDUP_REMOVED lines=16> */
.L_x_10084:
[----:B------:R-:W-:Y:S05]  /*4250*/  BSYNC B2 ;  /* 0x0000000000027941 */ /* 0x000fea0003800000 */
.L_x_10083:
        /* <DEDUP_REMOVED lines=44> */
.L_x_10082:
[----:B------:R-:W-:Y:S05]  /*4520*/  BSYNC B1 ;  /* 0x0000000000017941 */ /* 0x000fea0003800000 */
.L_x_10081:
        /* <DEDUP_REMOVED lines=10> */
.L_x_10077:
[----:B------:R-:W-:Y:S05]  /*45d0*/  BSYNC B0 ;  /* 0x0000000000007941 */ /* 0x000fea0003800000 */
.L_x_10076:
        /* <DEDUP_REMOVED lines=18> */
.L_x_10088:
[----:B------:R-:W-:Y:S02]  /*4700*/  IMAD.MOV.U32 R90, RZ, RZ, R10 ;  /* 0x000000ffff5a7224 */ /* 0x000fe400078e000a */
.L_x_10089:
[----:B------:R-:W-:Y:S05]  /*4710*/  BSYNC B1 ;  /* 0x0000000000017941 */ /* 0x000fea0003800000 */
.L_x_10087:
        /* <DEDUP_REMOVED lines=16> */
.L_x_10093:
[----:B------:R-:W-:Y:S05]  /*4820*/  BSYNC B2 ;  /* 0x0000000000027941 */ /* 0x000fea0003800000 */
.L_x_10092:
        /* <DEDUP_REMOVED lines=44> */
.L_x_10091:
[----:B------:R-:W-:Y:S05]  /*4af0*/  BSYNC B1 ;  /* 0x0000000000017941 */ /* 0x000fea0003800000 */
.L_x_10090:
        /* <DEDUP_REMOVED lines=10> */
.L_x_10086:
[----:B------:R-:W-:Y:S05]  /*4ba0*/  BSYNC B0 ;  /* 0x0000000000007941 */ /* 0x000fea0003800000 */
.L_x_10085:
        /* <DEDUP_REMOVED lines=18> */
.L_x_10097:
[----:B------:R-:W-:Y:S02]  /*4cd0*/  IMAD.MOV.U32 R92, RZ, RZ, R10 ;  /* 0x000000ffff5c7224 */ /* 0x000fe400078e000a */
.L_x_10098:
[----:B------:R-:W-:Y:S05]  /*4ce0*/  BSYNC B1 ;  /* 0x0000000000017941 */ /* 0x000fea0003800000 */
.L_x_10096:
        /* <DEDUP_REMOVED lines=16> */
.L_x_10102:
[----:B------:R-:W-:Y:S05]  /*4df0*/  BSYNC B2 ;  /* 0x0000000000027941 */ /* 0x000fea0003800000 */
.L_x_10101:
        /* <DEDUP_REMOVED lines=44> */
.L_x_10100:
[----:B------:R-:W-:Y:S05]  /*50c0*/  BSYNC B1 ;  /* 0x0000000000017941 */ /* 0x000fea0003800000 */
.L_x_10099:
        /* <DEDUP_REMOVED lines=10> */
.L_x_10095:
[----:B------:R-:W-:Y:S05]  /*5170*/  BSYNC B0 ;  /* 0x0000000000007941 */ /* 0x000fea0003800000 */
.L_x_10094:
        /* <DEDUP_REMOVED lines=18> */
.L_x_10106:
[----:B------:R-:W-:Y:S02]  /*52a0*/  IMAD.MOV.U32 R92, RZ, RZ, R10 ;  /* 0x000000ffff5c7224 */ /* 0x000fe400078e000a */
.L_x_10107:
[----:B------:R-:W-:Y:S05]  /*52b0*/  BSYNC B1 ;  /* 0x0000000000017941 */ /* 0x000fea0003800000 */
.L_x_10105:
        /* <DEDUP_REMOVED lines=16> */
.L_x_10111:
[----:B------:R-:W-:Y:S05]  /*53c0*/  BSYNC B2 ;  /* 0x0000000000027941 */ /* 0x000fea0003800000 */
.L_x_10110:
        /* <DEDUP_REMOVED lines=44> */
.L_x_10109:
[----:B------:R-:W-:Y:S05]  /*5690*/  BSYNC B1 ;  /* 0x0000000000017941 */ /* 0x000fea0003800000 */
.L_x_10108:
        /* <DEDUP_REMOVED lines=10> */
.L_x_10104:
[----:B------:R-:W-:Y:S05]  /*5740*/  BSYNC B0 ;  /* 0x0000000000007941 */ /* 0x000fea0003800000 */
.L_x_10103:
        /* <DEDUP_REMOVED lines=18> */
.L_x_10115:
[----:B------:R-:W-:Y:S02]  /*5870*/  IMAD.MOV.U32 R94, RZ, RZ, R10 ;  /* 0x000000ffff5e7224 */ /* 0x000fe400078e000a */
.L_x_10116:
[----:B------:R-:W-:Y:S05]  /*5880*/  BSYNC B1 ;  /* 0x0000000000017941 */ /* 0x000fea0003800000 */
.L_x_10114:
        /* <DEDUP_REMOVED lines=16> */
.L_x_10120:
[----:B------:R-:W-:Y:S05]  /*5990*/  BSYNC B2 ;  /* 0x0000000000027941 */ /* 0x000fea0003800000 */
.L_x_10119:
        /* <DEDUP_REMOVED lines=44> */
.L_x_10118:
[----:B------:R-:W-:Y:S05]  /*5c60*/  BSYNC B1 ;  /* 0x0000000000017941 */ /* 0x000fea0003800000 */
.L_x_10117:
        /* <DEDUP_REMOVED lines=10> */
.L_x_10113:
[----:B------:R-:W-:Y:S05]  /*5d10*/  BSYNC B0 ;  /* 0x0000000000007941 */ /* 0x000fea0003800000 */
.L_x_10112:
        /* <DEDUP_REMOVED lines=18> */
.L_x_10124:
[----:B------:R-:W-:Y:S02]  /*5e40*/  IMAD.MOV.U32 R94, RZ, RZ, R10 ;  /* 0x000000ffff5e7224 */ /* 0x000fe400078e000a */
.L_x_10125:
[----:B------:R-:W-:Y:S05]  /*5e50*/  BSYNC B1 ;  /* 0x0000000000017941 */ /* 0x000fea0003800000 */
.L_x_10123:
        /* <DEDUP_REMOVED lines=16> */
.L_x_10129:
[----:B------:R-:W-:Y:S05]  /*5f60*/  BSYNC B2 ;  /* 0x0000000000027941 */ /* 0x000fea0003800000 */
.L_x_10128:
        /* <DEDUP_REMOVED lines=44> */
.L_x_10127:
[----:B------:R-:W-:Y:S05]  /*6230*/  BSYNC B1 ;  /* 0x0000000000017941 */ /* 0x000fea0003800000 */
.L_x_10126:
        /* <DEDUP_REMOVED lines=10> */
.L_x_10122:
[----:B------:R-:W-:Y:S05]  /*62e0*/  BSYNC B0 ;  /* 0x0000000000007941 */ /* 0x000fea0003800000 */
.L_x_10121:
        /* <DEDUP_REMOVED lines=18> */
.L_x_10133:
[----:B------:R-:W-:Y:S02]  /*6410*/  IMAD.MOV.U32 R105, RZ, RZ, R10 ;  /* 0x000000ffff697224 */ /* 0x000fe400078e000a */
.L_x_10134:
[----:B------:R-:W-:Y:S05]  /*6420*/  BSYNC B1 ;  /* 0x0000000000017941 */ /* 0x000fea0003800000 */
.L_x_10132:
        /* <DEDUP_REMOVED lines=16> */
.L_x_10138:
[----:B------:R-:W-:Y:S05]  /*6530*/  BSYNC B2 ;  /* 0x0000000000027941 */ /* 0x000fea0003800000 */
.L_x_10137:
        /* <DEDUP_REMOVED lines=44> */
.L_x_10136:
[----:B------:R-:W-:Y:S05]  /*6800*/  BSYNC B1 ;  /* 0x0000000000017941 */ /* 0x000fea0003800000 */
.L_x_10135:
        /* <DEDUP_REMOVED lines=10> */
.L_x_10131:
[----:B------:R-:W-:Y:S05]  /*68b0*/  BSYNC B0 ;  /* 0x0000000000007941 */ /* 0x000fea0003800000 */
.L_x_10130:
[-C--:B------:R-:W-:Y:S01]  /*68c0*/  IMAD.WIDE.U32 R88, R104, R117.reuse, c[0x0][0x188] ;  /* 0x0000620068587625 */ /* 0x080fe200078e0075 */
[----:B------:R-:W-:Y:S01]  /*68d0*/  IADD3 R116, R116, 0x100, RZ ;  /* 0x0000010074747810 */ /* 0x000fe20007ffe0ff */
[----:B------:R-:W-:Y:S01]  /*68e0*/  BSSY B0, `(.L_x_10139) ;  /* 0x000001b000007945 */ /* 0x000fe20003800000 */
[----:B------:R-:W-:Y:S01]  /*68f0*/  IADD3 R112, R112, 0x100, RZ ;  /* 0x0000010070707810 */ /* 0x000fe20007ffe0ff */
[----:B------:R-:W-:Y:S01]  /*6900*/  @P2 IMAD.MOV.U32 R105, RZ, RZ, 0x10 ;  /* 0x00000010ff692424 */ /* 0x000fe200078e00ff */
[----:B------:R0:W-:Y:S01]  /*6910*/  STG.E.128 [R88.64], R80 ;  /* 0x0000005058007986 */ /* 0x0001e2000c101d06 */
[----:B------:R-:W-:-:S03]  /*6920*/  @P0 IMAD.WIDE.U32 R94, R116, R117, c[0x0][0x180] ;  /* 0x00006000745e0625 */ /* 0x000fc600078e0075 */
[----:B------:R0:W-:Y:S01]  /*6930*/  STG.E.128 [R88.64+0x10], R84 ;  /* 0x0000105458007986 */ /* 0x0001e2000c101d06 */
        /* <DEDUP_REMOVED lines=21> */
.L_x_10140:
[----:B------:R-:W-:Y:S05]  /*6a90*/  BSYNC B0 ;  /* 0x0000000000007941 */ /* 0x000fea0003800000 */
.L_x_10139:
[----:B0-----:R-:W-:Y:S01]  /*6aa0*/  @P2 IMAD.WIDE.U32 R90, R112, R105, c[0x0][0x170] ;  /* 0x00005c00705a2625 */ /* 0x001fe200078e0069 */
[----:B------:R-:W2:Y:S04]  /*6ab0*/  @P0 LDG.E.128 R60, [R94.64] ;  /* 0x000000065e3c0981 */ /* 0x000ea8000c1e1d00 */
[----:B------:R0:W5:Y:S04]  /*6ac0*/  @P2 LDG.E.128 R68, [R90.64] ;  /* 0x000000065a442981 */ /* 0x000168000c1e1d00 */
[----:B------:R0:W5:Y:S01]  /*6ad0*/  @P0 LDG.E.128 R64, [R94.64+0x10] ;  /* 0x000010065e400981 */ /* 0x000162000c1e1d00 */
[----:B------:R-:W-:Y:S01]  /*6ae0*/  @!P3 ISETP.NE.U32.AND P1, PT, RZ, c[0x0][0x180], PT ;  /* 0x00006000ff00ba0c */ /* 0x000fe20003f25070 */
[----:B------:R-:W-:Y:S01]  /*6af0*/  BSSY B0, `(.L_x_10141) ;  /* 0x000005b000007945 */ /* 0x000fe20003800000 */
[----:B------:R-:W-:-:S02]  /*6b00*/  @!P3 MOV R92, R106 ;  /* 0x0000006a005cb202 */ /* 0x000fc40000000f00 */
        /* <DEDUP_REMOVED lines=15> */
.L_x_10144:
[----:B------:R-:W-:Y:S02]  /*6c00*/  MOV R9, R10 ;  /* 0x0000000a00097202 */ /* 0x000fe40000000f00 */
.L_x_10145:
[----:B------:R-:W-:Y:S05]  /*6c10*/  BSYNC B1 ;  /* 0x0000000000017941 */ /* 0x000fea0003800000 */
.L_x_10143:
        /* <DEDUP_REMOVED lines=16> */
.L_x_10149:
[----:B------:R-:W-:Y:S05]  /*6d20*/  BSYNC B2 ;  /* 0x0000000000027941 */ /* 0x000fea0003800000 */
.L_x_10148:
        /* <DEDUP_REMOVED lines=44> */
.L_x_10147:
[----:B------:R-:W-:Y:S05]  /*6ff0*/  BSYNC B1 ;  /* 0x0000000000017941 */ /* 0x000fea0003800000 */
.L_x_10146:
        /* <DEDUP_REMOVED lines=10> */
.L_x_10142:
[----:B0-----:R-:W-:Y:S05]  /*70a0*/  BSYNC B0 ;  /* 0x0000000000007941 */ /* 0x001fea0003800000 */
.L_x_10141:
        /* <DEDUP_REMOVED lines=18> */
.L_x_10153:
[----:B------:R-:W-:Y:S02]  /*71d0*/  MOV R9, R10 ;  /* 0x0000000a00097202 */ /* 0x000fe40000000f00 */
.L_x_10154:
[----:B------:R-:W-:Y:S05]  /*71e0*/  BSYNC B1 ;  /* 0x0000000000017941 */ /* 0x000fea0003800000 */
.L_x_10152:
        /* <DEDUP_REMOVED lines=16> */
.L_x_10158:
[----:B------:R-:W-:Y:S05]  /*72f0*/  BSYNC B2 ;  /* 0x0000000000027941 */ /* 0x000fea0003800000 */
.L_x_10157:
        /* <DEDUP_REMOVED lines=44> */
.L_x_10156:
[----:B------:R-:W-:Y:S05]  /*75c0*/  BSYNC B1 ;  /* 0x0000000000017941 */ /* 0x000fea0003800000 */
.L_x_10155:
        /* <DEDUP_REMOVED lines=10> */
.L_x_10151:
[----:B------:R-:W-:Y:S05]  /*7670*/  BSYNC B0 ;  /* 0x0000000000007941 */ /* 0x000fea0003800000 */
.L_x_10150:
        /* <DEDUP_REMOVED lines=18> */
.L_x_10162:
[----:B------:R-:W-:Y:S02]  /*77a0*/  MOV R9, R10 ;  /* 0x0000000a00097202 */ /* 0x000fe40000000f00 */
.L_x_10163:
[----:B------:R-:W-:Y:S05]  /*77b0*/  BSYNC B1 ;  /* 0x0000000000017941 */ /* 0x000fea0003800000 */
.L_x_10161:
        /* <DEDUP_REMOVED lines=16> */
.L_x_10167:
[----:B------:R-:W-:Y:S05]  /*78c0*/  BSYNC B2 ;  /* 0x0000000000027941 */ /* 0x000fea0003800000 */
.L_x_10166:
        /* <DEDUP_REMOVED lines=44> */
.L_x_10165:
[----:B------:R-:W-:Y:S05]  /*7b90*/  BSYNC B1 ;  /* 0x0000000000017941 */ /* 0x000fea0003800000 */
.L_x_10164:
        /* <DEDUP_REMOVED lines=10> */
.L_x_10160:
[----:B------:R-:W-:Y:S05]  /*7c40*/  BSYNC B0 ;  /* 0x0000000000007941 */ /* 0x000fea0003800000 */
.L_x_10159:
        /* <DEDUP_REMOVED lines=18> */
.L_x_10171:
[----:B------:R-:W-:Y:S02]  /*7d70*/  MOV R9, R10 ;  /* 0x0000000a00097202 */ /* 0x000fe40000000f00 */
.L_x_10172:
[----:B------:R-:W-:Y:S05]  /*7d80*/  BSYNC B1 ;  /* 0x0000000000017941 */ /* 0x000fea0003800000 */
.L_x_10170:
        /* <DEDUP_REMOVED lines=16> */
.L_x_10176:
[----:B------:R-:W-:Y:S05]  /*7e90*/  BSYNC B2 ;  /* 0x0000000000027941 */ /* 0x000fea0003800000 */
.L_x_10175:
        /* <DEDUP_REMOVED lines=44> */
.L_x_10174:
[----:B------:R-:W-:Y:S05]  /*8160*/  BSYNC B1 ;  /* 0x0000000000017941 */ /* 0x000fea0003800000 */
.L_x_10173:
        /* <DEDUP_REMOVED lines=10> */
.L_x_10169:
[----:B------:R-:W-:Y:S05]  /*8210*/  BSYNC B0 ;  /* 0x0000000000007941 */ /* 0x000fea0003800000 */
.L_x_10168:
        /* <DEDUP_REMOVED lines=18> */
.L_x_10180:
[----:B------:R-:W-:Y:S02]  /*8340*/  MOV R9, R10 ;  /* 0x0000000a00097202 */ /* 0x000fe40000000f00 */
.L_x_10181:
[----:B------:R-:W-:Y:S05]  /*8350*/  BSYNC B1 ;  /* 0x0000000000017941 */ /* 0x000fea0003800000 */
.L_x_10179:
        /* <DEDUP_REMOVED lines=16> */
.L_x_10185:
[----:B------:R-:W-:Y:S05]  /*8460*/  BSYNC B2 ;  /* 0x0000000000027941 */ /* 0x000fea0003800000 */
.L_x_10184:
        /* <DEDUP_REMOVED lines=44> */
.L_x_10183:
[----:B------:R-:W-:Y:S05]  /*8730*/  BSYNC B1 ;  /* 0x0000000000017941 */ /* 0x000fea0003800000 */
.L_x_10182:
        /* <DEDUP_REMOVED lines=10> */
.L_x_10178:
[----:B------:R-:W-:Y:S05]  /*87e0*/  BSYNC B0 ;  /* 0x0000000000007941 */ /* 0x000fea0003800000 */
.L_x_10177:
        /* <DEDUP_REMOVED lines=18> */
.L_x_10189:
[----:B------:R-:W-:Y:S02]  /*8910*/  MOV R9, R10 ;  /* 0x0000000a00097202 */ /* 0x000fe40000000f00 */
.L_x_10190:
[----:B------:R-:W-:Y:S05]  /*8920*/  BSYNC B1 ;  /* 0x0000000000017941 */ /* 0x000fea0003800000 */
.L_x_10188:
        /* <DEDUP_REMOVED lines=16> */
.L_x_10194:
[----:B------:R-:W-:Y:S05]  /*8a30*/  BSYNC B2 ;  /* 0x0000000000027941 */ /* 0x000fea0003800000 */
.L_x_10193:
        /* <DEDUP_REMOVED lines=44> */
.L_x_10192:
[----:B------:R-:W-:Y:S05]  /*8d00*/  BSYNC B1 ;  /* 0x0000000000017941 */ /* 0x000fea0003800000 */
.L_x_10191:
        /* <DEDUP_REMOVED lines=10> */
.L_x_10187:
[----:B------:R-:W-:Y:S05]  /*8db0*/  BSYNC B0 ;  /* 0x0000000000007941 */ /* 0x000fea0003800000 */
.L_x_10186:
        /* <DEDUP_REMOVED lines=18> */
.L_x_10198:
[----:B------:R-:W-:Y:S02]  /*8ee0*/  MOV R9, R10 ;  /* 0x0000000a00097202 */ /* 0x000fe40000000f00 */
.L_x_10199:
[----:B------:R-:W-:Y:S05]  /*8ef0*/  BSYNC B1 ;  /* 0x0000000000017941 */ /* 0x000fea0003800000 */
.L_x_10197:
        /* <DEDUP_REMOVED lines=16> */
.L_x_10203:
[----:B------:R-:W-:Y:S05]  /*9000*/  BSYNC B2 ;  /* 0x0000000000027941 */ /* 0x000fea0003800000 */
.L_x_10202:
        /* <DEDUP_REMOVED lines=44> */
.L_x_10201:
[----:B------:R-:W-:Y:S05]  /*92d0*/  BSYNC B1 ;  /* 0x0000000000017941 */ /* 0x000fea0003800000 */
.L_x_10200:
        /* <DEDUP_REMOVED lines=10> */
.L_x_10196:
[----:B------:R-:W-:Y:S05]  /*9380*/  BSYNC B0 ;  /* 0x0000000000007941 */ /* 0x000fea0003800000 */
.L_x_10195:
        /* <DEDUP_REMOVED lines=18> */
.L_x_10207:
[----:B------:R-:W-:Y:S02]  /*94b0*/  MOV R118, R10 ;  /* 0x0000000a00767202 */ /* 0x000fe40000000f00 */
.L_x_10208:
[----:B------:R-:W-:Y:S05]  /*94c0*/  BSYNC B1 ;  /* 0x0000000000017941 */ /* 0x000fea0003800000 */
.L_x_10206:
        /* <DEDUP_REMOVED lines=16> */
.L_x_10212:
[----:B------:R-:W-:Y:S05]  /*95d0*/  BSYNC B2 ;  /* 0x0000000000027941 */ /* 0x000fea0003800000 */
.L_x_10211:
        /* <DEDUP_REMOVED lines=44> */
.L_x_10210:
[----:B------:R-:W-:Y:S05]  /*98a0*/  BSYNC B1 ;  /* 0x0000000000017941 */ /* 0x000fea0003800000 */
.L_x_10209:
        /* <DEDUP_REMOVED lines=10> */
.L_x_10205:
[----:B------:R-:W-:Y:S05]  /*9950*/  BSYNC B0 ;  /* 0x0000000000007941 */ /* 0x000fea0003800000 */
.L_x_10204:
        /* <DEDUP_REMOVED lines=45> */
[----:B------:R-:W-:Y:S02]  /*9c30*/  LOP3.LUT R115, R105, R115, R111, 0xfe, !PT ;  /* 0x0000007369737212 */ /* 0x000fe400078efe6f */
[----:B------:R-:W-:Y:S02]  /*9c40*/  MOV R105, 0x8 ;  /* 0x0000000800697802 */ /* 0x000fe40000000f00 */
[----:B------:R-:W-:Y:S02]  /*9c50*/  LOP3.LUT R104, R106, R110, R104, 0xfe, !PT ;  /* 0x0000006e6a687212 */ /* 0x000fe400078efe68 */
[----:B------:R-:W-:Y:S02]  /*9c60*/  LOP3.LUT R107, R115, R107, RZ, 0xfc, !PT ;  /* 0x0000006b736b7212 */ /* 0x000fe400078efcff */
[----:B------:R-:W-:Y:S01]  /*9c70*/  LOP3.LUT R106, R104, 0xff, R97, 0xf8, !PT ;  /* 0x000000ff686a7812 */ /* 0x000fe200078ef861 */
[----:B------:R-:W-:-:S05]  /*9c80*/  IMAD.WIDE.U32 R104, R112, R105, c[0x0][0x190] ;  /* 0x0000640070687625 */ /* 0x000fca00078e0069 */
[----:B------:R0:W-:Y:S02]  /*9c90*/  STG.E.64 [R104.64], R106 ;  /* 0x0000006a68007986 */ /* 0x0001e4000c101b06 */
.L_x_10214:
[----:B0-----:R-:W-:Y:S05]  /*9ca0*/  BSYNC B0 ;  /* 0x0000000000007941 */ /* 0x001fea0003800000 */
.L_x_10213:
[----:B------:R-:W-:Y:S01]  /*9cb0*/  @!P1 IADD3 R114, R114, 0x4, RZ ;  /* 0x0000000472729810 */ /* 0x000fe20007ffe0ff */
[----:B------:R-:W-:Y:S01]  /*9cc0*/  FADD.FTZ R112, R118, R95 ;  /* 0x0000005f76707221 */ /* 0x000fe20000010000 */
[----:B------:R-:W-:Y:S05]  /*9cd0*/  BRA.DIV ~URZ, `(.L_x_10215) ;  /* 0x00000f327f007947 */ /* 0x000fea000b800000 */
[----:B------:R0:W1:Y:S02]  /*9ce0*/  SHFL.BFLY PT, R104, R112, 0x1, 0x1f ;  /* 0x0c201f0070687f89 */ /* 0x00006400000e0000 */
.L_x_10221:
        /* <DEDUP_REMOVED lines=68> */
.L_x_10222:
        /* <DEDUP_REMOVED lines=11> */
[----:B0-----:R-:W-:Y:S01]  /*a1e0*/  HFMA2.MMA R112, -RZ, RZ, 0, 0 ;  /* 0x00000000ff707435 */ /* 0x001fe200000001ff */
[----:B------:R-:W-:Y:S02]  /*a1f0*/  ISETP.NE.AND P1, PT, RZ, UR8, PT ;  /* 0x00000008ff007c0c */ /* 0x000fe4000bf25270 */
[----:B------:R-:W-:Y:S03]  /*a200*/  BSSY B0, `(.L_x_10217) ;  /* 0x0000099000007945 */ /* 0x000fe60003800000 */
[----:B------:R-:W-:-:S04]  /*a210*/  @!P0 IMAD.MOV.U32 R112, RZ, RZ, 0x300 ;  /* 0x00000300ff708424 */ /* 0x000fc800078e00ff */
[----:B------:R-:W-:Y:S01]  /*a220*/  I2F R121, R112 ;  /* 0x0000007000797306 */ /* 0x000fe20000201400 */
[----:B------:R-:W0:Y:S04]  /*a230*/  SHFL.DOWN PT, R115, R112, 0x2, 0x1f ;  /* 0x08401f0070737f89 */ /* 0x000e2800000e0000 */
[----:B------:R-:W1:Y:S01]  /*a240*/  @!P0 LDS.64 R104, [R111.X8] ;  /* 0x000000006f688984 */ /* 0x000e620000008a00 */
[----:B------:R-:W-:Y:S01]  /*a250*/  LOP3.LUT P0, RZ, R107, 0x1f, R0, 0xf8, !PT ;  /* 0x0000001f6bff7812 */ /* 0x000fe2000780f800 */
[----:B0-----:R-:W-:Y:S02]  /*a260*/  IMAD.IADD R119, R115, 0x1, R112 ;  /* 0x0000000173777824 */ /* 0x001fe400078e0270 */
        /* <DEDUP_REMOVED lines=14> */
[----:B0-----:R-:W-:Y:S02]  /*a350*/  FADD.FTZ R114, R114, R105 ;  /* 0x0000006972727221 */ /* 0x001fe40000010000 */
[----:B------:R-:W-:-:S02]  /*a360*/  FMUL.FTZ R116, R116, R115 ;  /* 0x0000007374747220 */ /* 0x000fc40000410000 */
[C---:B--2---:R-:W-:Y:S02]  /*a370*/  FMUL.FTZ R115, R111.reuse, R104 ;  /* 0x000000686f737220 */ /* 0x044fe40000410000 */
[----:B------:R-:W-:Y:S02]  /*a380*/  FFMA.FTZ R114, R111, R116, R114 ;  /* 0x000000746f727223 */ /* 0x000fe40000010072 */
[----:B---3--:R-:W0:Y:S01]  /*a390*/  MUFU.RCP R111, R112 ;  /* 0x00000070006f7308 */ /* 0x008e220000001000 */
[----:B------:R-:W4:Y:S04]  /*a3a0*/  SHFL.DOWN PT, R104, R115, 0x1, 0x1f ;  /* 0x08201f0073687f89 */ /* 0x000f2800000e0000 */
[----:B------:R-:W1:Y:S01]  /*a3b0*/  SHFL.DOWN PT, R105, R114, 0x1, 0x1f ;  /* 0x08201f0072697f89 */ /* 0x000e6200000e0000 */
[----:B----4-:R-:W-:-:S02]  /*a3c0*/  FMUL.FTZ R116, R104, R110 ;  /* 0x0000006e68747220 */ /* 0x010fc40000410000 */
[----:B------:R-:W-:Y:S02]  /*a3d0*/  FADD.FTZ R104, R115, -R104 ;  /* 0x8000006873687221 */ /* 0x000fe40000010000 */
[----:B------:R-:W-:Y:S02]  /*a3e0*/  FFMA.FTZ R116, R106, R115, R116 ;  /* 0x000000736a747223 */ /* 0x000fe40000010074 */
[----:B------:R-:W-:Y:S02]  /*a3f0*/  FMUL.FTZ R117, R104, R104 ;  /* 0x0000006868757220 */ /* 0x000fe40000410000 */
[----:B0-----:R-:W-:Y:S02]  /*a400*/  FMUL.FTZ R116, R111, R116 ;  /* 0x000000746f747220 */ /* 0x001fe40000410000 */
[----:B------:R-:W-:Y:S02]  /*a410*/  FMUL.FTZ R117, R106, R117 ;  /* 0x000000756a757220 */ /* 0x000fe40000410000 */
[----:B-1----:R-:W-:Y:S01]  /*a420*/  FADD.FTZ R104, R114, R105 ;  /* 0x0000006972687221 */ /* 0x002fe20000010000 */
[----:B------:R-:W0:Y:S01]  /*a430*/  SHFL.IDX PT, R115, R116, RZ, 0x1f ;  /* 0x00001fff74737589 */ /* 0x000e2200000e0000 */
[----:B------:R-:W-:-:S02]  /*a440*/  FMUL.FTZ R117, R117, R110 ;  /* 0x0000006e75757220 */ /* 0x000fc40000410000 */
[----:B------:R-:W-:Y:S02]  /*a450*/  IMAD.MOV.U32 R106, RZ, RZ, c[0x0][0x1e0] ;  /* 0x00007800ff6a7624 */ /* 0x000fe400078e00ff */
        /* <DEDUP_REMOVED lines=24> */
[----:B------:R-:W-:Y:S01]  /*a5e0*/  FADD.FTZ R84, -R104, R84 ;  /* 0x0000005468547221 */ /* 0x000fe20000010100 */
[----:B------:R-:W-:Y:S01]  /*a5f0*/  LOP3.LUT R75, R0, 0x7f, RZ, 0xc0, !PT ;  /* 0x0000007f004b7812 */ /* 0x000fe200078ec0ff */
        /* <DEDUP_REMOVED lines=20> */
[----:B------:R-:W-:Y:S02]  /*a740*/  FADD.FTZ R104, -R104, R95 ;  /* 0x0000005f68687221 */ /* 0x000fe40000010100 */
[----:B------:R-:W-:Y:S01]  /*a750*/  FMUL.FTZ R95, R111, R84 ;  /* 0x000000546f5f7220 */ /* 0x000fe20000410000 */
[----:B------:R-:W-:Y:S01]  /*a760*/  LEA.HI.SX32 R84, R77, R75, 0x1d ;  /* 0x0000004b4d547211 */ /* 0x000fe200078feaff */
[C---:B------:R-:W-:Y:S02]  /*a770*/  FMUL.FTZ R81, R111.reuse, R80 ;  /* 0x000000506f517220 */ /* 0x040fe40000410000 */
[----:B------:R-:W-:Y:S02]  /*a780*/  FMUL.FTZ R116, R111, R116 ;  /* 0x000000746f747220 */ /* 0x000fe40000410000 */
[----:B------:R-:W-:-:S02]  /*a790*/  FFMA.FTZ R72, R32, R73, R56 ;  /* 0x0000004920487223 */ /* 0x000fc40000010038 */
[----:B------:R-:W-:Y:S02]  /*a7a0*/  FFMA.FTZ R77, R33, R106, R57 ;  /* 0x0000006a214d7223 */ /* 0x000fe40000010039 */
[C---:B------:R-:W-:Y:S02]  /*a7b0*/  FMUL.FTZ R83, R111.reuse, R76 ;  /* 0x0000004c6f537220 */ /* 0x040fe40000410000 */
[----:B------:R-:W-:Y:S01]  /*a7c0*/  FMUL.FTZ R85, R111, R82 ;  /* 0x000000526f557220 */ /* 0x000fe20000410000 */
[----:B------:R-:W-:Y:S01]  /*a7d0*/  F2FP.BF16.PACK_AB R72, R77, R72 ;  /* 0x000000484d48723e */ /* 0x000fe200000010ff */
        /* <DEDUP_REMOVED lines=12> */
[C---:B------:R-:W-:Y:S02]  /*a8a0*/  FMUL.FTZ R118, R111.reuse, R118 ;  /* 0x000000766f767220 */ /* 0x040fe40000410000 */
[C---:B------:R-:W-:Y:S02]  /*a8b0*/  FMUL.FTZ R120, R111.reuse, R120 ;  /* 0x000000786f787220 */ /* 0x040fe40000410000 */
[C---:B------:R-:W-:Y:S01]  /*a8c0*/  FMUL.FTZ R107, R111.reuse, R86 ;  /* 0x000000566f6b7220 */ /* 0x040fe20000410000 */
[----:B------:R-:W-:Y:S01]  /*a8d0*/  IADD3 R86, R84, 0x80, RZ ;  /* 0x0000008054567810 */ /* 0x000fe20007ffe0ff */
        /* <DEDUP_REMOVED lines=13> */
[----:B------:R-:W-:Y:S02]  /*a9b0*/  FFMA.FTZ R114, R31, R114, R55 ;  /* 0x000000721f727223 */ /* 0x000fe40000010037 */
[----:B------:R-:W-:-:S02]  /*a9c0*/  FFMA.FTZ R79, R29, R112, R53 ;  /* 0x000000701d4f7223 */ /* 0x000fc40000010035 */
        /* <DEDUP_REMOVED lines=8> */
[----:B------:R-:W-:Y:S01]  /*aa50*/  FFMA.FTZ R122, R23, R122, R47 ;  /* 0x0000007a177a7223 */ /* 0x000fe2000001002f */
[----:B------:R-:W-:Y:S01]  /*aa60*/  F2FP.BF16.PACK_AB R80, R80, R87 ;  /* 0x000000575050723e */ /* 0x000fe200000010ff */
[----:B------:R-:W-:-:S02]  /*aa70*/  FFMA.FTZ R118, R27, R118, R51 ;  /* 0x000000761b767223 */ /* 0x000fc40000010033 */
[----:B------:R-:W-:Y:S01]  /*aa80*/  FFMA.FTZ R78, R20, R95, R44 ;  /* 0x0000005f144e7223 */ /* 0x000fe2000001002c */
[----:B------:R-:W-:Y:S01]  /*aa90*/  F2FP.BF16.PACK_AB R79, R122, R107 ;  /* 0x0000006b7a4f723e */ /* 0x000fe200000010ff */
[----:B------:R-:W-:Y:S01]  /*aaa0*/  FFMA.FTZ R83, R21, R120, R45 ;  /* 0x0000007815537223 */ /* 0x000fe2000001002d */
[----:B------:R-:W-:Y:S01]  /*aab0*/  F2FP.BF16.PACK_AB R77, R118, R77 ;  /* 0x0000004d764d723e */ /* 0x000fe200000010ff */
[----:B------:R-:W-:Y:S02]  /*aac0*/  IMAD.MOV.U32 R89, RZ, RZ, 0x10 ;  /* 0x00000010ff597424 */ /* 0x000fe400078e00ff */
[----:B------:R-:W-:Y:S01]  /*aad0*/  FFMA.FTZ R93, R14, R93, R38 ;  /* 0x0000005d0e5d7223 */ /* 0x000fe20000010026 */
[----:B------:R-:W-:Y:S01]  /*aae0*/  F2FP.BF16.PACK_AB R78, R83, R78 ;  /* 0x0000004e534e723e */ /* 0x000fe200000010ff */
[----:B------:R-:W-:Y:S02]  /*aaf0*/  FFMA.FTZ R104, R15, R104, R39 ;  /* 0x000000680f687223 */ /* 0x000fe40000010027 */
        /* <DEDUP_REMOVED lines=9> */
.L_x_10218:
[----:B-1----:R-:W-:Y:S05]  /*ab90*/  BSYNC B0 ;  /* 0x0000000000007941 */ /* 0x002fea0003800000 */
.L_x_10217:
[----:B------:R-:W-:Y:S02]  /*aba0*/  IADD3 R2, R2, c[0x0][0x160], RZ ;  /* 0x0000580002027a10 */ /* 0x000fe40007ffe0ff */
[----:B------:R-:W-:-:S02]  /*abb0*/  LOP3.LUT P1, RZ, R96, 0xff, RZ, 0xc0, !PT ;  /* 0x000000ff60ff7812 */ /* 0x000fc4000782c0ff */
[----:B------:R-:W-:Y:S02]  /*abc0*/  ISETP.GE.AND P0, PT, R2, c[0x0][0x164], PT ;  /* 0x0000590002007a0c */ /* 0x000fe40003f06270 */
[----:B------:R-:W-:-:S11]  /*abd0*/  SEL R96, RZ, 0x1, P1 ;  /* 0x00000001ff607807 */ /* 0x000fd60000800000 */
[----:B0-----:R-:W-:Y:S01]  /*abe0*/  @P0 CALL.REL.NOINC `(.L_x_10219) ;  /* 0x0000001000000944 */ /* 0x001fe20003c00000 */
[----:B------:R-:W-:Y:S05]  /*abf0*/  BRA `(.L_x_10220) ;  /* 0xffff5bd000007947 */ /* 0x000fea000383ffff */
.L_x_10219:
[----:B------:R-:W-:Y:S05]  /*ac00*/  EXIT ;  /* 0x000000000000794d */ /* 0x000fea0003800000 */
.L_x_10215:
[----:B------:R-:W-:Y:S01]  /*ac10*/  MOV R111, 0x1 ;  /* 0x00000001006f7802 */ /* 0x000fe20000000f00 */
[----:B------:R-:W-:Y:S01]  /*ac20*/  IMAD.MOV.U32 R105, RZ, RZ, 0x1f ;  /* 0x0000001fff697424 */ /* 0x000fe200078e00ff */
[----:B------:R-:W-:Y:S01]  /*ac30*/  MOV R106, 0xac60 ;  /* 0x0000ac60006a7802 */ /* 0x000fe20000000f00 */
[----:B------:R-:W-:Y:S02]  /*ac40*/  IMAD.MOV.U32 R110, RZ, RZ, -0x1 ;  /* 0xffffffffff6e7424 */ /* 0x000fe400078e00ff */
[----:B------:R-:W-:Y:S05]  /*ac50*/  CALL.REL.NOINC `($__internal_75_$__cuda_sm70_shflsync_bfly_p) ;  /* 0x0000069000007944 */ /* 0x000fea0003c00000 */
[----:B-1----:R-:W-:Y:S01]  /*ac60*/  MOV R104, R111 ;  /* 0x0000006f00687202 */ /* 0x002fe20000000f00 */
[----:B0-----:R-:W-:Y:S05]  /*ac70*/  BRA `(.L_x_10221) ;  /* 0xfffff07000007947 */ /* 0x001fea000383ffff */
.L_x_10216:
[----:B------:R-:W-:Y:S01]  /*ac80*/  IMAD.MOV.U32 R111, RZ, RZ, 0x2 ;  /* 0x00000002ff6f7424 */ /* 0x000fe200078e00ff */
[----:B------:R-:W-:Y:S01]  /*ac90*/  MOV R110, 0xffffffff ;  /* 0xffffffff006e7802 */ /* 0x000fe20000000f00 */
[----:B------:R-:W-:Y:S01]  /*aca0*/  IMAD.MOV.U32 R105, RZ, RZ, 0x1f ;  /* 0x0000001fff697424 */ /* 0x000fe200078e00ff */
[----:B------:R-:W-:Y:S02]  /*acb0*/  MOV R106, 0xacd0 ;  /* 0x0000acd0006a7802 */ /* 0x000fe40000000f00 */
[----:B------:R-:W-:Y:S05]  /*acc0*/  CALL.REL.NOINC `($__internal_75_$__cuda_sm70_shflsync_bfly_p) ;  /* 0x0000062000007944 */ /* 0x000fea0003c00000 */
[----:B01----:R-:W-:Y:S01]  /*acd0*/  FADD.FTZ R112, R112, R111 ;  /* 0x0000006f70707221 */ /* 0x003fe20000010000 */
[----:B------:R-:W-:Y:S01]  /*ace0*/  MOV R110, 0xffffffff ;  /* 0xffffffff006e7802 */ /* 0x000fe20000000f00 */
[----:B------:R-:W-:Y:S01]  /*acf0*/  IMAD.MOV.U32 R111, RZ, RZ, 0x4 ;  /* 0x00000004ff6f7424 */ /* 0x000fe200078e00ff */
[----:B------:R-:W-:Y:S01]  /*ad00*/  MOV R106, 0xad30 ;  /* 0x0000ad30006a7802 */ /* 0x000fe20000000f00 */
[----:B------:R-:W-:-:S02]  /*ad10*/  IMAD.MOV.U32 R105, RZ, RZ, 0x1f ;  /* 0x0000001fff697424 */ /* 0x000fc400078e00ff */
        /* <DEDUP_REMOVED lines=67> */
[----:B------:R-:W-:Y:S05]  /*b150*/  CALL.REL.NOINC `($__internal_75_$__cuda_sm70_shflsync_bfly_p) ;  /* 0x0000019000007944 */ /* 0x000fea0003c00000 */
[----:B01----:R-:W-:Y:S01]  /*b160*/  FADD.FTZ R112, R112, R111 ;  /* 0x0000006f70707221 */ /* 0x003fe20000010000 */
[----:B------:R-:W-:Y:S01]  /*b170*/  MOV R110, 0xffffffff ;  /* 0xffffffff006e7802 */ /* 0x000fe20000000f00 */
[----:B------:R-:W-:Y:S01]  /*b180*/  IMAD.MOV.U32 R111, RZ, RZ, 0x2 ;  /* 0x00000002ff6f7424 */ /* 0x000fe200078e00ff */
[----:B------:R-:W-:Y:S01]  /*b190*/  MOV R106, 0xb1c0 ;  /* 0x0000b1c0006a7802 */ /* 0x000fe20000000f00 */
[----:B------:R-:W-:Y:S02]  /*b1a0*/  IMAD.MOV.U32 R105, RZ, RZ, 0x1f ;  /* 0x0000001fff697424 */ /* 0x000fe400078e00ff */
        /* <DEDUP_REMOVED lines=19> */
[----:B01----:R-:W-:Y:S05]  /*b2e0*/  BRA `(.L_x_10222) ;  /* 0xffffee4000007947 */ /* 0x003fea000383ffff */
        .weak           $__internal_75_$__cuda_sm70_shflsync_bfly_p
        .type           $__internal_75_$__cuda_sm70_shflsync_bfly_p,@function
        .size           $__internal_75_$__cuda_sm70_shflsync_bfly_p,(.L_x_22163 - $__internal_75_$__cuda_sm70_shflsync_bfly_p)
$__internal_75_$__cuda_sm70_shflsync_bfly_p:
[----:B------:R-:W-:Y:S01]  /*b2f0*/  IMAD.MOV.U32 R107, RZ, RZ, 0x0 ;  /* 0x00000000ff6b7424 */ /* 0x000fe200078e00ff */
[----:B------:R-:W-:Y:S04]  /*b300*/  WARPSYNC R110 ;  /* 0x0000006e00007348 */ /* 0x000fe80003800000 */
[----:B------:R0:W1:Y:S01]  /*b310*/  SHFL.BFLY PT, R111, R112, R111, R105 ;  /* 0x0c00006f706f7389 */ /* 0x00006200000e0069 */
[----:B------:R-:W-:Y:S05]  /*b320*/  RET.REL.NODEC R106 `(_ZN10layer_norm13ln_fwd_kernelINS_13Kernel_traitsIf13__nv_bfloat16fS2_fjLj3072ELj1ELj1ELj4ELj16ENS_18Kernel_traits_baseILj3072EfS2_fS2_fjLj128EEEEELb1ELb0ELb1ELb1EEEvNS_9FwdParamsE) ;  /* 0xffff4cd06a007950 */ /* 0x000fea0003c3ffff */
.L_x_10223:
        /* <DEDUP_REMOVED lines=13> */
.L_x_22163:


//--------------------- .text._ZN10layer_norm13ln_fwd_kernelINS_13Kernel_traitsIf13__nv_bfloat16fS2_fjLj3072ELj1ELj1ELj4ELj16ENS_18Kernel_traits_baseILj3072EfS2_fS2_fjLj128EEEEELb1ELb1ELb0ELb0EEEvNS_9FwdParamsE --------------------------
	.section	.text._ZN10layer_norm13ln_fwd_kernelINS_13Kernel_traitsIf13__nv_bfloat16fS2_fjLj3072ELj1ELj1ELj4ELj16ENS_18Kernel_traits_baseILj3072EfS2_fS2_fjLj128EEEEELb1ELb1ELb0ELb0EEEvNS_9FwdParamsE,"ax",@progbits
	.sectioninfo	@"SHI_REGISTERS=143"
	.align	128
        .global         _ZN10layer_norm13ln_fwd_kernelINS_13Kernel_traitsIf13__nv_bfloat16fS2_fjLj3072ELj1ELj1ELj4ELj16ENS_18Kernel_traits_baseILj3072EfS2_fS2_fjLj128EEEEELb1ELb1ELb0ELb0EEEvNS_9FwdParamsE
        .type           _ZN10layer_norm13ln_fwd_kernelINS_13Kernel_traitsIf13__nv_bfloat16fS2_fjLj3072ELj1ELj1ELj4ELj16ENS_18Kernel_traits_baseILj3072EfS2_fS2_fjLj128EEEEELb1ELb1ELb0ELb0EEEvNS_9FwdParamsE,@function
        .size           _ZN10layer_norm13ln_fwd_kernelINS_13Kernel_traitsIf13__nv_bfloat16fS2_fjLj3072ELj1ELj1ELj4ELj16ENS_18Kernel_traits_baseILj3072EfS2_fS2_fjLj128EEEEELb1ELb1ELb0ELb0EEEvNS_9FwdParamsE,(.L_x_22164 - _ZN10layer_norm13ln_fwd_kernelINS_13Kernel_traitsIf13__nv_bfloat16fS2_fjLj3072ELj1ELj1ELj4ELj16ENS_18Kernel_traits_baseILj3072EfS2_fS2_fjLj128EEEEELb1ELb1ELb0ELb0EEEvNS_9FwdParamsE)
        .other          _ZN10layer_norm13ln_fwd_kernelINS_13Kernel_traitsIf13__nv_bfloat16fS2_fjLj3072ELj1ELj1ELj4ELj16ENS_18Kernel_traits_baseILj3072EfS2_fS2_fjLj128EEEEELb1ELb1ELb0ELb0EEEvNS_9FwdParamsE,@"STO_CUDA_ENTRY STV_DEFAULT"
_ZN10layer_norm13ln_fwd_kernelINS_13Kernel_traitsIf13__nv_bfloat16fS2_fjLj3072ELj1ELj1ELj4ELj16ENS_18Kernel_traits_baseILj3072EfS2_fS2_fjLj128EEEEELb1ELb1ELb0ELb0EEEvNS_9FwdParamsE:
.text._ZN10layer_norm13ln_fwd_kernelINS_13Kernel_traitsIf13__nv_bfloat16fS2_fjLj3072ELj1ELj1ELj4ELj16ENS_18Kernel_traits_baseILj3072EfS2_fS2_fjLj128EEEEELb1ELb1ELb0ELb0EEEvNS_9FwdParamsE:
        /* <DEDUP_REMOVED lines=16> */
[----:B0-----:R-:W-:-:S04]  /*0100*/  LOP3.LUT R76, R0, 0x7f, RZ, 0xc0, !PT ;  /* 0x0000007f004c7812 */ /* 0x001fc800078ec0ff */
[----:B------:R-:W-:Y:S02]  /*0110*/  LOP3.LUT R113, R76, 0x7f, RZ, 0x3c, !PT ;  /* 0x0000007f4c717812 */ /* 0x000fe400078e3cff */
[----:B-1----:R-:W-:Y:S01]  /*0120*/  LEA.HI R114, R0, R13, RZ, 0x19 ;  /* 0x0000000d00727211 */ /* 0x002fe200078fc8ff */
[----:B--2---:R-:W0:Y:S08]  /*0130*/  @P0 R2UR UR4, R4 ;  /* 0x00000000040403c2 */ /* 0x004e3000000e0000 */
[----:B------:R1:W2:Y:S01]  /*0140*/  @P0 R2UR UR5, R5 ;  /* 0x00000000050503c2 */ /* 0x0002a200000e0000 */
[----:B---3--:R-:W-:Y:S01]  /*0150*/  @P0 IADD3 R118, P1, R2, c[0x0][0x240], RZ ;  /* 0x0000900002760a10 */ /* 0x008fe20007f3e0ff */
[----:B------:R-:W-:-:S03]  /*0160*/  IMAD R2, R13, c[0x0][0x0], R0 ;  /* 0x000000000d027a24 */ /* 0x000fc600078e0200 */
        /* <DEDUP_REMOVED lines=53> */
[----:B------:R-:W-:-:S03]  /*04c0*/  LEA.HI.SX32 R113, R86, R113, 0x1d ;  /* 0x0000007156717211 */ /* 0x000fc600078feaff */
[----:B------:R-:W-:Y:S01]  /*04d0*/  IMAD.WIDE.U32 R84, R84, -0x326172a9, RZ ;  /* 0xcd9e8d5754547825 */ /* 0x000fe200078e00ff */
[----:B------:R-:W-:Y:S02]  /*04e0*/  LOP3.LUT P2, RZ, R113, 0xffffff80, RZ, 0xc0, !PT ;  /* 0xffffff8071ff7812 */ /* 0x000fe4000784c0ff */
[----:B------:R-:W-:Y:S02]  /*04f0*/  LOP3.LUT R90, R83, UR22, R6, 0x96, !PT ;  /* 0x00000016535a7c12 */ /* 0x000fe4000f8e9606 */
[----:B------:R-:W-:Y:S02]  /*0500*/  LOP3.LUT R88, R85, UR21, R8, 0x96, !PT ;  /* 0x0000001555587c12 */ /* 0x000fe4000f8e9608 */
[C---:B------:R-:W-:Y:S01]  /*0510*/  ISETP.GE.U32.AND P4, PT, R113.reuse, 0x100, PT ;  /* 0x000001007100780c */ /* 0x040fe20003f86070 */
[----:B------:R-:W-:Y:S01]  /*0520*/  IMAD.HI.U32 R89, R90, -0x326172a9, RZ ;  /* 0xcd9e8d575a597827 */ /* 0x000fe200078e00ff */
[----:B------:R-:W-:Y:S02]  /*0530*/  ISETP.GE.U32.AND P3, PT, R113, 0x180, PT ;  /* 0x000001807100780c */ /* 0x000fe40003f66070 */
[----:B------:R-:W-:Y:S01]  /*0540*/  P2R R127, PR, RZ, 0x4 ;  /* 0x00000004ff7f7803 */ /* 0x000fe20000000000 */
[----:B------:R-:W-:Y:S01]  /*0550*/  IMAD.HI.U32 R87, R88, -0x2daee0ad, RZ ;  /* 0xd2511f5358577827 */ /* 0x000fe200078e00ff */
[----:B------:R-:W-:-:S02]  /*0560*/  P2R R128, PR, RZ, 0x10 ;  /* 0x00000010ff807803 */ /* 0x000fc40000000000 */
        /* <DEDUP_REMOVED lines=21> */
.L_x_10225:
[----:B------:R-:W-:Y:S05]  /*06c0*/  BSYNC B0 ;  /* 0x0000000000007941 */ /* 0x000fea0003800000 */
.L_x_10224:
        /* <DEDUP_REMOVED lines=21> */
.L_x_10227:
[----:B------:R-:W-:Y:S05]  /*0820*/  BSYNC B0 ;  /* 0x0000000000007941 */ /* 0x000fea0003800000 */
.L_x_10226:
[----:B------:R-:W-:Y:S01]  /*0830*/  BSSY B0, `(.L_x_10228) ;  /* 0x0000014000007945 */ /* 0x000fe20003800000 */
        /* <DEDUP_REMOVED lines=9> */
[----:B------:R-:W-:-:S05]  /*08d0*/  LEA.HI.X R81, R76, c[0x0][0x1cc], RZ, 0x5, P2 ;  /* 0x000073004c517a11 */ /* 0x000fca00010f2cff */
[----:B0-----:R0:W5:Y:S04]  /*08e0*/  LDG.E.128 R8, [R80.64] ;  /* 0x0000000650087981 */ /* 0x001168000c1e1d00 */
[C---:B------:R-:W-:Y:S01]  /*08f0*/  @P0 LEA R78, P1, R76.reuse, c[0x0][0x218], 0x5 ;  /* 0x000086004c4e0a11 */ /* 0x040fe200078228ff */
[----:B------:R0:W5:Y:S03]  /*0900*/  LDG.E.128 R4, [R80.64+0x10] ;  /* 0x0000100650047981 */ /* 0x000166000c1e1d00 */
[C---:B------:R-:W-:Y:S01]  /*0910*/  @P0 LEA.HI.X R79, R76.reuse, c[0x0][0x21c], RZ, 0x5, P1 ;  /* 0x000087004c4f0a11 */ /* 0x040fe200008f2cff */
[----:B------:R-:W-:-:S04]  /*0920*/  IMAD.WIDE.U32 R76, R76, R77, c[0x0][0x1b0] ;  /* 0x00006c004c4c7625 */ /* 0x000fc800078e004d */
[----:B------:R0:W5:Y:S04]  /*0930*/  @P0 LDG.E.128 R24, [R78.64] ;  /* 0x000000064e180981 */ /* 0x000168000c1e1d00 */
[----:B------:R0:W5:Y:S04]  /*0940*/  @P0 LDG.E.128 R20, [R78.64+0x10] ;  /* 0x000010064e140981 */ /* 0x000168000c1e1d00 */
[----:B------:R0:W5:Y:S04]  /*0950*/  LDG.E.128 R16, [R76.64] ;  /* 0x000000064c107981 */ /* 0x000168000c1e1d00 */
[----:B------:R0:W5:Y:S02]  /*0960*/  LDG.E.128 R12, [R76.64+0x10] ;  /* 0x000010064c0c7981 */ /* 0x000164000c1e1d00 */
.L_x_10229:
[----:B------:R-:W-:Y:S05]  /*0970*/  BSYNC B0 ;  /* 0x0000000000007941 */ /* 0x000fea0003800000 */
.L_x_10228:
[----:B------:R-:W-:Y:S02]  /*0980*/  ISETP.GE.AND P0, PT, R114, c[0x0][0x164], PT ;  /* 0x0000590072007a0c */ /* 0x000fe40003f06270 */
[----:B------:R-:W-:-:S02]  /*0990*/  LOP3.LUT R89, R89, UR23, R84, 0x96, !PT ;  /* 0x0000001759597c12 */ /* 0x000fc4000f8e9654 */
[----:B------:R-:W-:-:S09]  /*09a0*/  LOP3.LUT R87, R87, UR24, R82, 0x96, !PT ;  /* 0x0000001857577c12 */ /* 0x000fd2000f8e9652 */
[----:B------:R-:W-:Y:S05]  /*09b0*/  @P0 EXIT ;  /* 0x000000000000094d */ /* 0x000fea0003800000 */
[----:B------:R-:W-:Y:S01]  /*09c0*/  SHF.R.S32.HI R86, RZ, 0x3, R86 ;  /* 0x00000003ff567819 */ /* 0x000fe20000011456 */
[----:B------:R-:W-:Y:S01]  /*09d0*/  IMAD.HI.U32 R115, R87, -0x326172a9, RZ ;  /* 0xcd9e8d5757737827 */ /* 0x000fe200078e00ff */
[----:B0-----:R-:W-:Y:S01]  /*09e0*/  LOP3.LUT R77, R0, 0x60, RZ, 0xc0, !PT ;  /* 0x00000060004d7812 */ /* 0x001fe200078ec0ff */
[----:B------:R-:W-:Y:S01]  /*09f0*/  ULDC.U8 UR8, c[0x0][0x1f0] ;  /* 0x00007c0000087ab9 */ /* 0x000fe20000000000 */
[----:B------:R-:W-:Y:S01]  /*0a00*/  LOP3.LUT R76, R86, 0x7f, RZ, 0xc0, !PT ;  /* 0x0000007f564c7812 */ /* 0x000fe200078ec0ff */
[----:B------:R-:W-:Y:S01]  /*0a10*/  IMAD.HI.U32 R117, R89, -0x2daee0ad, RZ ;  /* 0xd2511f5359757827 */ /* 0x000fe200078e00ff */
[----:B------:R-:W-:Y:S02]  /*0a20*/  SHF.R.U32.HI R86, RZ, 0x2, R86 ;  /* 0x00000002ff567819 */ /* 0x000fe40000011656 */
[----:B------:R-:W-:Y:S01]  /*0a30*/  SHF.L.U32 R78, R0, 0x5, RZ ;  /* 0x00000005004e7819 */ /* 0x000fe200000006ff */
[----:B------:R-:W-:Y:S01]  /*0a40*/  IMAD.IADD R77, R76, 0x1, -R77 ;  /* 0x000000014c4d7824 */ /* 0x000fe200078e0a4d */
[----:B------:R-:W-:Y:S01]  /*0a50*/  LOP3.LUT R86, R86, 0x3fffffe0, RZ, 0xc0, !PT ;  /* 0x3fffffe056567812 */ /* 0x000fe200078ec0ff */
[----:B------:R-:W-:Y:S01]  /*0a60*/  IMAD.MOV.U32 R121, RZ, RZ, 0x1 ;  /* 0x00000001ff797424 */ /* 0x000fe200078e00ff */
[----:B------:R-:W-:Y:S01]  /*0a70*/  LOP3.LUT R79, R78, 0x3e0, RZ, 0xc0, !PT ;  /* 0x000003e04e4f7812 */ /* 0x000fe200078ec0ff */
[----:B------:R-:W-:Y:S01]  /*0a80*/  IMAD R78, R90, -0x326172a9, RZ ;  /* 0xcd9e8d575a4e7824 */ /* 0x000fe200078e02ff */
[----:B------:R-:W-:Y:S01]  /*0a90*/  IMNMX R77, RZ, R77, !PT ;  /* 0x0000004dff4d7217 */ /* 0x000fe20007800200 */
[----:B------:R-:W-:Y:S01]  /*0aa0*/  IMAD R120, R87, -0x326172a9, RZ ;  /* 0xcd9e8d5757787824 */ /* 0x000fe200078e02ff */
[----:B------:R-:W-:Y:S01]  /*0ab0*/  LOP3.LUT R118, R118, 0x3, RZ, 0xc0, !PT ;  /* 0x0000000376767812 */ /* 0x000fe200078ec0ff */
[----:B------:R-:W-:Y:S01]  /*0ac0*/  IMAD.IADD R79, R76, 0x1, -R79 ;  /* 0x000000014c4f7824 */ /* 0x000fe200078e0a4f */
[----:B------:R-:W-:Y:S01]  /*0ad0*/  IMNMX R77, R77, 0x20, PT ;  /* 0x000000204d4d7817 */ /* 0x000fe20003800200 */
[----:B------:R-:W-:Y:S01]  /*0ae0*/  IMAD R76, R88, -0x2daee0ad, RZ ;  /* 0xd2511f53584c7824 */ /* 0x000fe200078e02ff */
[----:B------:R-:W-:Y:S01]  /*0af0*/  LOP3.LUT R115, R115, UR25, R78, 0x96, !PT ;  /* 0x0000001973737c12 */ /* 0x000fe2000f8e964e */
[----:B------:R-:W-:Y:S01]  /*0b00*/  IMAD R122, R89, -0x2daee0ad, RZ ;  /* 0xd2511f53597a7824 */ /* 0x000fe200078e02ff */
[----:B------:R-:W-:Y:S01]  /*0b10*/  IMNMX R79, RZ, R79, !PT ;  /* 0x0000004fff4f7217 */ /* 0x000fe20007800200 */
[----:B------:R-:W-:Y:S01]  /*0b20*/  IMAD.IADD R77, R77, 0x1, R86 ;  /* 0x000000014d4d7824 */ /* 0x000fe200078e0256 */
[----:B------:R-:W-:-:S02]  /*0b30*/  LOP3.LUT R117, R117, UR26, R76, 0x96, !PT ;  /* 0x0000001a75757c12 */ /* 0x000fc4000f8e964c */
[----:B------:R-:W-:Y:S01]  /*0b40*/  IMNMX R79, R79, 0x20, PT ;  /* 0x000000204f4f7817 */ /* 0x000fe20003800200 */
[----:B------:R-:W-:Y:S01]  /*0b50*/  IMAD.SHL.U32 R77, R77, 0x8, RZ ;  /* 0x000000084d4d7824 */ /* 0x000fe200078e00ff */
[----:B------:R-:W-:-:S03]  /*0b60*/  MOV R119, RZ ;  /* 0x000000ff00777202 */ /* 0x000fc60000000f00 */
[----:B------:R-:W-:Y:S02]  /*0b70*/  IMAD.IADD R79, R86, 0x1, R79 ;  /* 0x00000001564f7824 */ /* 0x000fe400078e024f */
[----:B------:R-:W0:Y:S02]  /*0b80*/  I2F.U32 R77, R77 ;  /* 0x0000004d004d7306 */ /* 0x000e240000201000 */
[----:B------:R-:W-:-:S06]  /*0b90*/  IMAD.SHL.U32 R123, R79, 0x8, RZ ;  /* 0x000000084f7b7824 */ /* 0x000fcc00078e00ff */
[----:B0-----:R0:W1:Y:S02]  /*0ba0*/  MUFU.RCP R116, R77 ;  /* 0x0000004d00747308 */ /* 0x0010640000001000 */
.L_x_10413:
        /* <DEDUP_REMOVED lines=23> */
[----:B0-----:R0:W5:Y:S04]  /*0d20*/  @P0 LDG.E.128 R76, [R84.64] ;  /* 0x00000006544c0981 */ /* 0x001168000c1e1d00 */
        /* <DEDUP_REMOVED lines=13> */
.L_x_10233:
[----:B0-----:R-:W-:Y:S02]  /*0e00*/  IMAD.MOV.U32 R84, RZ, RZ, R120 ;  /* 0x000000ffff547224 */ /* 0x001fe400078e0078 */
.L_x_10234:
[----:B------:R-:W-:Y:S05]  /*0e10*/  BSYNC B1 ;  /* 0x0000000000017941 */ /* 0x000fea0003800000 */
.L_x_10232:
        /* <DEDUP_REMOVED lines=16> */
.L_x_10238:
[----:B------:R-:W-:Y:S05]  /*0f20*/  BSYNC B2 ;  /* 0x0000000000027941 */ /* 0x000fea0003800000 */
.L_x_10237:
        /* <DEDUP_REMOVED lines=44> */
.L_x_10236:
[----:B------:R-:W-:Y:S05]  /*11f0*/  BSYNC B1 ;  /* 0x0000000000017941 */ /* 0x000fea0003800000 */
.L_x_10235:
[----:B------:R-:W0:Y:S01]  /*1200*/  I2F.U32 R84, R84 ;  /* 0x0000005400547306 */ /* 0x000e220000201000 */
[----:B------:R-:W-:Y:S01]  /*1210*/  HFMA2.MMA R109, -RZ, RZ, 0.1171875, 0 ;  /* 0x2f800000ff6d7435 */ /* 0x000fe200000001ff */
[----:B-----5:R-:W-:Y:S01]  /*1220*/  PRMT R111, RZ, 0x5410, R96 ;  /* 0x00005410ff6f7816 */ /* 0x020fe20000000060 */
[----:B------:R-:W-:Y:S01]  /*1230*/  BSSY B1, `(.L_x_10239) ;  /* 0x0000017000017945 */ /* 0x000fe20003800000 */
[----:B------:R-:W-:-:S03]  /*1240*/  ISETP.NE.U32.AND P0, PT, RZ, c[0x0][0x180], PT ;  /* 0x00006000ff007a0c */ /* 0x000fc60003f05070 */
        /* <DEDUP_REMOVED lines=20> */
.L_x_10240:
[----:B------:R-:W-:Y:S02]  /*1390*/  MOV R86, R120 ;  /* 0x0000007800567202 */ /* 0x000fe40000000f00 */
.L_x_10241:
[----:B------:R-:W-:Y:S05]  /*13a0*/  BSYNC B1 ;  /* 0x0000000000017941 */ /* 0x000fea0003800000 */
.L_x_10239:
        /* <DEDUP_REMOVED lines=16> */
.L_x_10245:
[----:B------:R-:W-:Y:S05]  /*14b0*/  BSYNC B2 ;  /* 0x0000000000027941 */ /* 0x000fea0003800000 */
.L_x_10244:
        /* <DEDUP_REMOVED lines=44> */
.L_x_10243:
[----:B------:R-:W-:Y:S05]  /*1780*/  BSYNC B1 ;  /* 0x0000000000017941 */ /* 0x000fea0003800000 */
.L_x_10242:
        /* <DEDUP_REMOVED lines=22> */
.L_x_10247:
[----:B------:R-:W-:Y:S02]  /*18f0*/  IMAD.MOV.U32 R87, RZ, RZ, R120 ;  /* 0x000000ffff577224 */ /* 0x000fe400078e0078 */
.L_x_10248:
[----:B------:R-:W-:Y:S05]  /*1900*/  BSYNC B1 ;  /* 0x0000000000017941 */ /* 0x000fea0003800000 */
.L_x_10246:
        /* <DEDUP_REMOVED lines=16> */
.L_x_10252:
[----:B------:R-:W-:Y:S05]  /*1a10*/  BSYNC B2 ;  /* 0x0000000000027941 */ /* 0x000fea0003800000 */
.L_x_10251:
        /* <DEDUP_REMOVED lines=44> */
.L_x_10250:
[----:B------:R-:W-:Y:S05]  /*1ce0*/  BSYNC B1 ;  /* 0x0000000000017941 */ /* 0x000fea0003800000 */
.L_x_10249:
[----:B------:R0:W2:Y:S01]  /*1cf0*/  I2F.U32 R86, R87 ;  /* 0x0000005700567306 */ /* 0x0000a20000201000 */
[----:B------:R-:W-:Y:S01]  /*1d00*/  ISETP.NE.AND P2, PT, R110, 0x1, PT ;  /* 0x000000016e00780c */ /* 0x000fe20003f45270 */
[----:B------:R-:W-:Y:S01]  /*1d10*/  BSSY B1, `(.L_x_10253) ;  /* 0x0000014000017945 */ /* 0x000fe20003800000 */
[----:B0-----:R-:W-:-:S05]  /*1d20*/  PRMT R87, RZ, 0x5410, R97 ;  /* 0x00005410ff577816 */ /* 0x001fca0000000061 */
[----:B------:R-:W-:Y:S02]  /*1d30*/  FMUL.FTZ R96, R87, R108 ;  /* 0x0000006c57607220 */ /* 0x000fe40000410000 */
[----:B--2---:R-:W-:Y:S02]  /*1d40*/  FFMA.FTZ R86, R86, R109, 1.1641532182693481445e-10 ;  /* 0x2f00000056567423 */ /* 0x004fe4000001006d */
        /* <DEDUP_REMOVED lines=15> */
.L_x_10254:
[----:B------:R-:W-:Y:S02]  /*1e40*/  MOV R96, R120 ;  /* 0x0000007800607202 */ /* 0x000fe40000000f00 */
.L_x_10255:
[----:B------:R-:W-:Y:S05]  /*1e50*/  BSYNC B1 ;  /* 0x0000000000017941 */ /* 0x000fea0003800000 */
.L_x_10253:
        /* <DEDUP_REMOVED lines=16> */
.L_x_10259:
[----:B------:R-:W-:Y:S05]  /*1f60*/  BSYNC B2 ;  /* 0x0000000000027941 */ /* 0x000fea0003800000 */
.L_x_10258:
        /* <DEDUP_REMOVED lines=44> */
.L_x_10257:
[----:B------:R-:W-:Y:S05]  /*2230*/  BSYNC B1 ;  /* 0x0000000000017941 */ /* 0x000fea0003800000 */
.L_x_10256:
        /* <DEDUP_REMOVED lines=21> */
.L_x_10261:
[----:B------:R-:W-:Y:S02]  /*2390*/  IMAD.MOV.U32 R97, RZ, RZ, R120 ;  /* 0x000000ffff617224 */ /* 0x000fe400078e0078 */
.L_x_10262:
[----:B------:R-:W-:Y:S05]  /*23a0*/  BSYNC B1 ;  /* 0x0000000000017941 */ /* 0x000fea0003800000 */
.L_x_10260:
        /* <DEDUP_REMOVED lines=16> */
.L_x_10266:
[----:B------:R-:W-:Y:S05]  /*24b0*/  BSYNC B2 ;  /* 0x0000000000027941 */ /* 0x000fea0003800000 */
.L_x_10265:
        /* <DEDUP_REMOVED lines=44> */
.L_x_10264:
[----:B------:R-:W-:Y:S05]  /*2780*/  BSYNC B1 ;  /* 0x0000000000017941 */ /* 0x000fea0003800000 */
.L_x_10263:
        /* <DEDUP_REMOVED lines=21> */
.L_x_10268:
[----:B------:R-:W-:Y:S02]  /*28e0*/  MOV R110, R120 ;  /* 0x00000078006e7202 */ /* 0x000fe40000000f00 */
.L_x_10269:
[----:B------:R-:W-:Y:S05]  /*28f0*/  BSYNC B1 ;  /* 0x0000000000017941 */ /* 0x000fea0003800000 */
.L_x_10267:
        /* <DEDUP_REMOVED lines=16> */
.L_x_10273:
[----:B------:R-:W-:Y:S05]  /*2a00*/  BSYNC B2 ;  /* 0x0000000000027941 */ /* 0x000fea0003800000 */
.L_x_10272:
        /* <DEDUP_REMOVED lines=44> */
.L_x_10271:
[----:B------:R-:W-:Y:S05]  /*2cd0*/  BSYNC B1 ;  /* 0x0000000000017941 */ /* 0x000fea0003800000 */
.L_x_10270:
        /* <DEDUP_REMOVED lines=21> */
.L_x_10275:
[----:B------:R-:W-:Y:S02]  /*2e30*/  IMAD.MOV.U32 R110, RZ, RZ, R120 ;  /* 0x000000ffff6e7224 */ /* 0x000fe400078e0078 */
.L_x_10276:
[----:B------:R-:W-:Y:S05]  /*2e40*/  BSYNC B1 ;  /* 0x0000000000017941 */ /* 0x000fea0003800000 */
.L_x_10274:
        /* <DEDUP_REMOVED lines=16> */
.L_x_10280:
[----:B------:R-:W-:Y:S05]  /*2f50*/  BSYNC B2 ;  /* 0x0000000000027941 */ /* 0x000fea0003800000 */
.L_x_10279:
        /* <DEDUP_REMOVED lines=44> */
.L_x_10278:
[----:B------:R-:W-:Y:S05]  /*3220*/  BSYNC B1 ;  /* 0x0000000000017941 */ /* 0x000fea0003800000 */
.L_x_10277:
        /* <DEDUP_REMOVED lines=21> */
.L_x_10282:
[----:B------:R-:W-:Y:S02]  /*3380*/  MOV R110, R120 ;  /* 0x00000078006e7202 */ /* 0x000fe40000000f00 */
.L_x_10283:
[----:B------:R-:W-:Y:S05]  /*3390*/  BSYNC B1 ;  /* 0x0000000000017941 */ /* 0x000fea0003800000 */
.L_x_10281:
        /* <DEDUP_REMOVED lines=18> */
.L_x_10287:
[----:B------:R-:W-:Y:S05]  /*34c0*/  BSYNC B2 ;  /* 0x0000000000027941 */ /* 0x000fea0003800000 */
.L_x_10286:
        /* <DEDUP_REMOVED lines=44> */
.L_x_10285:
[----:B------:R-:W-:Y:S05]  /*3790*/  BSYNC B1 ;  /* 0x0000000000017941 */ /* 0x000fea0003800000 */
.L_x_10284:
[----:B------:R-:W0:Y:S01]  /*37a0*/  I2F.U32 R110, R110 ;  /* 0x0000006e006e7306 */ /* 0x000e220000201000 */
[----:B------:R-:W-:Y:S02]  /*37b0*/  PRMT R99, RZ, 0x7610, R99 ;  /* 0x00007610ff637816 */ /* 0x000fe40000000063 */
[----:B------:R-:W-:Y:S02]  /*37c0*/  SEL R136, RZ, 0x10000, P5 ;  /* 0x00010000ff887807 */ /* 0x000fe40002800000 */
[----:B------:R-:W-:Y:S01]  /*37d0*/  ISETP.NE.AND P5, PT, R126, RZ, PT ;  /* 0x000000ff7e00720c */ /* 0x000fe20003fa5270 */
[----:B------:R-:W-:Y:S01]  /*37e0*/  FMUL.FTZ R99, R99, R108 ;  /* 0x0000006c63637220 */ /* 0x000fe20000410000 */
[----:B------:R-:W-:-:S02]  /*37f0*/  SEL R130, RZ, 0x1, P1 ;  /* 0x00000001ff827807 */ /* 0x000fc40000800000 */
[----:B------:R-:W-:Y:S01]  /*3800*/  SEL R134, RZ, 0x1, P2 ;  /* 0x00000001ff867807 */ /* 0x000fe20001000000 */
[----:B------:R-:W-:Y:S01]  /*3810*/  FMUL.FTZ R99, R99, c[0x0][0x1e8] ;  /* 0x00007a0063637a20 */ /* 0x000fe20000410000 */
[----:B------:R-:W-:Y:S01]  /*3820*/  SEL R132, RZ, 0x1, P5 ;  /* 0x00000001ff847807 */ /* 0x000fe20002800000 */
[----:B------:R-:W-:Y:S01]  /*3830*/  IMAD.WIDE.U32 R130, R130, 0x10000, RZ ;  /* 0x0001000082827825 */ /* 0x000fe200078e00ff */
[----:B------:R-:W-:Y:S02]  /*3840*/  SEL R111, RZ, 0x100, P4 ;  /* 0x00000100ff6f7807 */ /* 0x000fe40002000000 */
[----:B------:R-:W-:Y:S01]  /*3850*/  ISETP.NE.AND P6, PT, R125, RZ, PT ;  /* 0x000000ff7d00720c */ /* 0x000fe20003fc5270 */
        /* <DEDUP_REMOVED lines=23> */
.L_x_10231:
[----:B------:R-:W-:Y:S05]  /*39d0*/  BSYNC B0 ;  /* 0x0000000000007941 */ /* 0x000fea0003800000 */
.L_x_10230:
        /* <DEDUP_REMOVED lines=24> */
.L_x_10291:
[----:B0-----:R-:W-:Y:S02]  /*3b60*/  IMAD.MOV.U32 R88, RZ, RZ, R120 ;  /* 0x000000ffff587224 */ /* 0x001fe400078e0078 */
.L_x_10292:
[----:B------:R-:W-:Y:S05]  /*3b70*/  BSYNC B1 ;  /* 0x0000000000017941 */ /* 0x000fea0003800000 */
.L_x_10290:
        /* <DEDUP_REMOVED lines=16> */
.L_x_10296:
[----:B------:R-:W-:Y:S05]  /*3c80*/  BSYNC B2 ;  /* 0x0000000000027941 */ /* 0x000fea0003800000 */
.L_x_10295:
        /* <DEDUP_REMOVED lines=44> */
.L_x_10294:
[----:B------:R-:W-:Y:S05]  /*3f50*/  BSYNC B1 ;  /* 0x0000000000017941 */ /* 0x000fea0003800000 */
.L_x_10293:
        /* <DEDUP_REMOVED lines=25> */
.L_x_10298:
[----:B------:R-:W-:Y:S02]  /*40f0*/  IMAD.MOV.U32 R90, RZ, RZ, R120 ;  /* 0x000000ffff5a7224 */ /* 0x000fe400078e0078 */
.L_x_10299:
[----:B------:R-:W-:Y:S05]  /*4100*/  BSYNC B1 ;  /* 0x0000000000017941 */ /* 0x000fea0003800000 */
.L_x_10297:
        /* <DEDUP_REMOVED lines=16> */
.L_x_10303:
[----:B------:R-:W-:Y:S05]  /*4210*/  BSYNC B2 ;  /* 0x0000000000027941 */ /* 0x000fea0003800000 */
.L_x_10302:
        /* <DEDUP_REMOVED lines=44> */
.L_x_10301:
[----:B------:R-:W-:Y:S05]  /*44e0*/  BSYNC B1 ;  /* 0x0000000000017941 */ /* 0x000fea0003800000 */
.L_x_10300:
        /* <DEDUP_REMOVED lines=22> */
.L_x_10305:
[----:B------:R-:W-:Y:S02]  /*4650*/  MOV R91, R120 ;  /* 0x00000078005b7202 */ /* 0x000fe40000000f00 */
.L_x_10306:
[----:B------:R-:W-:Y:S05]  /*4660*/  BSYNC B1 ;  /* 0x0000000000017941 */ /* 0x000fea0003800000 */
.L_x_10304:
        /* <DEDUP_REMOVED lines=16> */
.L_x_10310:
[----:B------:R-:W-:Y:S05]  /*4770*/  BSYNC B2 ;  /* 0x0000000000027941 */ /* 0x000fea0003800000 */
.L_x_10309:
        /* <DEDUP_REMOVED lines=44> */
.L_x_10308:
[----:B------:R-:W-:Y:S05]  /*4a40*/  BSYNC B1 ;  /* 0x0000000000017941 */ /* 0x000fea0003800000 */
.L_x_10307:
        /* <DEDUP_REMOVED lines=21> */
.L_x_10312:
[----:B------:R-:W-:Y:S02]  /*4ba0*/  IMAD.MOV.U32 R100, RZ, RZ, R120 ;  /* 0x000000ffff647224 */ /* 0x000fe400078e0078 */
.L_x_10313:
[----:B------:R-:W-:Y:S05]  /*4bb0*/  BSYNC B1 ;  /* 0x0000000000017941 */ /* 0x000fea0003800000 */
.L_x_10311:
        /* <DEDUP_REMOVED lines=16> */
.L_x_10317:
[----:B------:R-:W-:Y:S05]  /*4cc0*/  BSYNC B2 ;  /* 0x0000000000027941 */ /* 0x000fea0003800000 */
.L_x_10316:
        /* <DEDUP_REMOVED lines=44> */
.L_x_10315:
[----:B------:R-:W-:Y:S05]  /*4f90*/  BSYNC B1 ;  /* 0x0000000000017941 */ /* 0x000fea0003800000 */
.L_x_10314:
        /* <DEDUP_REMOVED lines=21> */
.L_x_10319:
[----:B------:R-:W-:Y:S02]  /*50f0*/  IMAD.MOV.U32 R101, RZ, RZ, R120 ;  /* 0x000000ffff657224 */ /* 0x000fe400078e0078 */
.L_x_10320:
[----:B------:R-:W-:Y:S05]  /*5100*/  BSYNC B1 ;  /* 0x0000000000017941 */ /* 0x000fea0003800000 */
.L_x_10318:
        /* <DEDUP_REMOVED lines=16> */
.L_x_10324:
[----:B------:R-:W-:Y:S05]  /*5210*/  BSYNC B2 ;  /* 0x0000000000027941 */ /* 0x000fea0003800000 */
.L_x_10323:
        /* <DEDUP_REMOVED lines=44> */
.L_x_10322:
[----:B------:R-:W-:Y:S05]  /*54e0*/  BSYNC B1 ;  /* 0x0000000000017941 */ /* 0x000fea0003800000 */
.L_x_10321:
        /* <DEDUP_REMOVED lines=21> */
.L_x_10326:
[----:B------:R-:W-:Y:S02]  /*5640*/  MOV R111, R120 ;  /* 0x00000078006f7202 */ /* 0x000fe40000000f00 */
.L_x_10327:
[----:B------:R-:W-:Y:S05]  /*5650*/  BSYNC B1 ;  /* 0x0000000000017941 */ /* 0x000fea0003800000 */
.L_x_10325:
        /* <DEDUP_REMOVED lines=16> */
.L_x_10331:
[----:B------:R-:W-:Y:S05]  /*5760*/  BSYNC B2 ;  /* 0x0000000000027941 */ /* 0x000fea0003800000 */
.L_x_10330:
        /* <DEDUP_REMOVED lines=44> */
.L_x_10329:
[----:B------:R-:W-:Y:S05]  /*5a30*/  BSYNC B1 ;  /* 0x0000000000017941 */ /* 0x000fea0003800000 */
.L_x_10328:
[----:B------:R0:W2:Y:S01]  /*5a40*/  I2F.U32 R101, R111 ;  /* 0x0000006f00657306 */ /* 0x0000a20000201000 */
[C---:B------:R-:W-:Y:S01]  /*5a50*/  ISETP.NE.AND P5, PT, R118.reuse, 0x1, PT ;  /* 0x000000017600780c */ /* 0x040fe20003fa5270 */
[----:B------:R-:W-:Y:S01]  /*5a60*/  BSSY B1, `(.L_x_10332) ;  /* 0x0000014000017945 */ /* 0x000fe20003800000 */
[----:B------:R-:W-:Y:S02]  /*5a70*/  IADD3 R130, R118, 0x1, RZ ;  /* 0x0000000176827810 */ /* 0x000fe40007ffe0ff */
[----:B0-----:R-:W-:-:S05]  /*5a80*/  PRMT R111, RZ, 0x7610, R102 ;  /* 0x00007610ff6f7816 */ /* 0x001fca0000000066 */
[----:B------:R-:W-:Y:S02]  /*5a90*/  FMUL.FTZ R102, R111, R108 ;  /* 0x0000006c6f667220 */ /* 0x000fe40000410000 */
[----:B--2---:R-:W-:Y:S02]  /*5aa0*/  FFMA.FTZ R101, R101, R110, 1.1641532182693481445e-10 ;  /* 0x2f00000065657423 */ /* 0x004fe4000001006e */
[----:B------:R-:W-:-:S03]  /*5ab0*/  FMUL.FTZ R102, R102, c[0x0][0x1e8] ;  /* 0x00007a0066667a20 */ /* 0x000fc60000410000 */
        /* <DEDUP_REMOVED lines=13> */
.L_x_10333:
[----:B------:R-:W-:Y:S02]  /*5b90*/  IMAD.MOV.U32 R111, RZ, RZ, R120 ;  /* 0x000000ffff6f7224 */ /* 0x000fe400078e0078 */
.L_x_10334:
[----:B------:R-:W-:Y:S05]  /*5ba0*/  BSYNC B1 ;  /* 0x0000000000017941 */ /* 0x000fea0003800000 */
.L_x_10332:
        /* <DEDUP_REMOVED lines=16> */
.L_x_10338:
[----:B------:R-:W-:Y:S05]  /*5cb0*/  BSYNC B2 ;  /* 0x0000000000027941 */ /* 0x000fea0003800000 */
.L_x_10337:
        /* <DEDUP_REMOVED lines=44> */
.L_x_10336:
[----:B------:R-:W-:Y:S05]  /*5f80*/  BSYNC B1 ;  /* 0x0000000000017941 */ /* 0x000fea0003800000 */
.L_x_10335:
        /* <DEDUP_REMOVED lines=21> */
.L_x_10340:
[----:B------:R-:W-:Y:S02]  /*60e0*/  IMAD.MOV.U32 R111, RZ, RZ, R120 ;  /* 0x000000ffff6f7224 */ /* 0x000fe400078e0078 */
.L_x_10341:
[----:B------:R-:W-:Y:S05]  /*60f0*/  BSYNC B1 ;  /* 0x0000000000017941 */ /* 0x000fea0003800000 */
.L_x_10339:
        /* <DEDUP_REMOVED lines=18> */
.L_x_10345:
[----:B------:R-:W-:Y:S05]  /*6220*/  BSYNC B2 ;  /* 0x0000000000027941 */ /* 0x000fea0003800000 */
.L_x_10344:
        /* <DEDUP_REMOVED lines=44> */
.L_x_10343:
[----:B------:R-:W-:Y:S05]  /*64f0*/  BSYNC B1 ;  /* 0x0000000000017941 */ /* 0x000fea0003800000 */
.L_x_10342:
        /* <DEDUP_REMOVED lines=35> */
.L_x_10289:
[----:B------:R-:W-:Y:S05]  /*6730*/  BSYNC B0 ;  /* 0x0000000000007941 */ /* 0x000fea0003800000 */
.L_x_10288:
        /* <DEDUP_REMOVED lines=24> */
.L_x_10349:
[----:B0-----:R-:W-:Y:S02]  /*68c0*/  IMAD.MOV.U32 R92, RZ, RZ, R120 ;  /* 0x000000ffff5c7224 */ /* 0x001fe400078e0078 */
.L_x_10350:
[----:B------:R-:W-:Y:S05]  /*68d0*/  BSYNC B1 ;  /* 0x0000000000017941 */ /* 0x000fea0003800000 */
.L_x_10348:
        /* <DEDUP_REMOVED lines=16> */
.L_x_10354:
[----:B------:R-:W-:Y:S05]  /*69e0*/  BSYNC B2 ;  /* 0x0000000000027941 */ /* 0x000fea0003800000 */
.L_x_10353:
        /* <DEDUP_REMOVED lines=44> */
.L_x_10352:
[----:B------:R-:W-:Y:S05]  /*6cb0*/  BSYNC B1 ;  /* 0x0000000000017941 */ /* 0x000fea0003800000 */
.L_x_10351:
        /* <DEDUP_REMOVED lines=25> */
.L_x_10356:
[----:B------:R-:W-:Y:S02]  /*6e50*/  MOV R94, R120 ;  /* 0x00000078005e7202 */ /* 0x000fe40000000f00 */
.L_x_10357:
[----:B------:R-:W-:Y:S05]  /*6e60*/  BSYNC B1 ;  /* 0x0000000000017941 */ /* 0x000fea0003800000 */
.L_x_10355:
        /* <DEDUP_REMOVED lines=16> */
.L_x_10361:
[----:B------:R-:W-:Y:S05]  /*6f70*/  BSYNC B2 ;  /* 0x0000000000027941 */ /* 0x000fea0003800000 */
.L_x_10360:
        /* <DEDUP_REMOVED lines=44> */
.L_x_10359:
[----:B------:R-:W-:Y:S05]  /*7240*/  BSYNC B1 ;  /* 0x0000000000017941 */ /* 0x000fea0003800000 */
.L_x_10358:
        /* <DEDUP_REMOVED lines=22> */
.L_x_10363:
[----:B------:R-:W-:Y:S02]  /*73b0*/  IMAD.MOV.U32 R95, RZ, RZ, R120 ;  /* 0x000000ffff5f7224 */ /* 0x000fe400078e0078 */
.L_x_10364:
[----:B------:R-:W-:Y:S05]  /*73c0*/  BSYNC B1 ;  /* 0x0000000000017941 */ /* 0x000fea0003800000 */
.L_x_10362:
        /* <DEDUP_REMOVED lines=16> */
.L_x_10368:
[----:B------:R-:W-:Y:S05]  /*74d0*/  BSYNC B2 ;  /* 0x0000000000027941 */ /* 0x000fea0003800000 */
.L_x_10367:
        /* <DEDUP_REMOVED lines=44> */
.L_x_10366:
[----:B------:R-:W-:Y:S05]  /*77a0*/  BSYNC B1 ;  /* 0x0000000000017941 */ /* 0x000fea0003800000 */
.L_x_10365:
        /* <DEDUP_REMOVED lines=21> */
.L_x_10370:
[----:B------:R-:W-:Y:S02]  /*7900*/  IMAD.MOV.U32 R104, RZ, RZ, R120 ;  /* 0x000000ffff687224 */ /* 0x000fe400078e0078 */
.L_x_10371:
[----:B------:R-:W-:Y:S05]  /*7910*/  BSYNC B1 ;  /* 0x0000000000017941 */ /* 0x000fea0003800000 */
.L_x_10369:
        /* <DEDUP_REMOVED lines=16> */
.L_x_10375:
[----:B------:R-:W-:Y:S05]  /*7a20*/  BSYNC B2 ;  /* 0x0000000000027941 */ /* 0x000fea0003800000 */
.L_x_10374:
        /* <DEDUP_REMOVED lines=44> */
.L_x_10373:
[----:B------:R-:W-:Y:S05]  /*7cf0*/  BSYNC B1 ;  /* 0x0000000000017941 */ /* 0x000fea0003800000 */
.L_x_10372:
        /* <DEDUP_REMOVED lines=21> */
.L_x_10377:
[----:B------:R-:W-:Y:S02]  /*7e50*/  MOV R105, R120 ;  /* 0x0000007800697202 */ /* 0x000fe40000000f00 */
.L_x_10378:
[----:B------:R-:W-:Y:S05]  /*7e60*/  BSYNC B1 ;  /* 0x0000000000017941 */ /* 0x000fea0003800000 */
.L_x_10376:
        /* <DEDUP_REMOVED lines=16> */
.L_x_10382:
[----:B------:R-:W-:Y:S05]  /*7f70*/  BSYNC B2 ;  /* 0x0000000000027941 */ /* 0x000fea0003800000 */
.L_x_10381:
        /* <DEDUP_REMOVED lines=44> */
.L_x_10380:
[----:B------:R-:W-:Y:S05]  /*8240*/  BSYNC B1 ;  /* 0x0000000000017941 */ /* 0x000fea0003800000 */
.L_x_10379:
        /* <DEDUP_REMOVED lines=21> */
.L_x_10384:
[----:B------:R-:W-:Y:S02]  /*83a0*/  IMAD.MOV.U32 R111, RZ, RZ, R120 ;  /* 0x000000ffff6f7224 */ /* 0x000fe400078e0078 */
.L_x_10385:
[----:B------:R-:W-:Y:S05]  /*83b0*/  BSYNC B1 ;  /* 0x0000000000017941 */ /* 0x000fea0003800000 */
.L_x_10383:
        /* <DEDUP_REMOVED lines=16> */
.L_x_10389:
[----:B------:R-:W-:Y:S05]  /*84c0*/  BSYNC B2 ;  /* 0x0000000000027941 */ /* 0x000fea0003800000 */
.L_x_10388:
        /* <DEDUP_REMOVED lines=44> */
.L_x_10387:
[----:B------:R-:W-:Y:S05]  /*8790*/  BSYNC B1 ;  /* 0x0000000000017941 */ /* 0x000fea0003800000 */
.L_x_10386:
        /* <DEDUP_REMOVED lines=21> */
.L_x_10391:
[----:B------:R-:W-:Y:S02]  /*88f0*/  IMAD.MOV.U32 R111, RZ, RZ, R120 ;  /* 0x000000ffff6f7224 */ /* 0x000fe400078e0078 */
.L_x_10392:
[----:B------:R-:W-:Y:S05]  /*8900*/  BSYNC B1 ;  /* 0x0000000000017941 */ /* 0x000fea0003800000 */
.L_x_10390:
        /* <DEDUP_REMOVED lines=16> */
.L_x_10396:
[----:B------:R-:W-:Y:S05]  /*8a10*/  BSYNC B2 ;  /* 0x0000000000027941 */ /* 0x000fea0003800000 */
.L_x_10395:
        /* <DEDUP_REMOVED lines=44> */
.L_x_10394:
[----:B------:R-:W-:Y:S05]  /*8ce0*/  BSYNC B1 ;  /* 0x0000000000017941 */ /* 0x000fea0003800000 */
.L_x_10393:
        /* <DEDUP_REMOVED lines=21> */
.L_x_10398:
[----:B------:R-:W-:Y:S02]  /*8e40*/  MOV R111, R120 ;  /* 0x00000078006f7202 */ /* 0x000fe40000000f00 */
.L_x_10399:
[----:B------:R-:W-:Y:S05]  /*8e50*/  BSYNC B1 ;  /* 0x0000000000017941 */ /* 0x000fea0003800000 */
.L_x_10397:
        /* <DEDUP_REMOVED lines=18> */
.L_x_10403:
[----:B------:R-:W-:Y:S05]  /*8f80*/  BSYNC B2 ;  /* 0x0000000000027941 */ /* 0x000fea0003800000 */
.L_x_10402:
        /* <DEDUP_REMOVED lines=44> */
.L_x_10401:
[----:B------:R-:W-:Y:S05]  /*9250*/  BSYNC B1 ;  /* 0x0000000000017941 */ /* 0x000fea0003800000 */
.L_x_10400:
        /* <DEDUP_REMOVED lines=8> */
[----:B------:R-:W-:Y:S01]  /*92e0*/  SEL R132, RZ, 0x1, P5 ;  /* 0x00000001ff847807 */ /* 0x000fe20002800000 */
[----:B------:R-:W-:Y:S01]  /*92f0*/  IMAD.WIDE.U32 R130, R130, 0x10000, RZ ;  /* 0x0001000082827825 */ /* 0x000fe200078e00ff */
[----:B------:R-:W-:-:S02]  /*9300*/  ISETP.NE.AND P6, PT, R125, RZ, PT ;  /* 0x000000ff7d00720c */ /* 0x000fc40003fc5270 */
[----:B------:R-:W-:Y:S01]  /*9310*/  SEL R125, RZ, 0x100, P4 ;  /* 0x00000100ff7d7807 */ /* 0x000fe20002000000 */
[----:B0-----:R-:W-:Y:S01]  /*9320*/  FFMA.FTZ R110, R111, R110, 1.1641532182693481445e-10 ;  /* 0x2f0000006f6e7423 */ /* 0x001fe2000001006e */
[----:B------:R-:W-:Y:S01]  /*9330*/  SEL R137, RZ, 0x1, P3 ;  /* 0x00000001ff897807 */ /* 0x000fe20001800000 */
[----:B------:R-:W-:Y:S01]  /*9340*/  IMAD.WIDE.U32 R134, R134, 0x1000000, RZ ;  /* 0x0100000086867825 */ /* 0x000fe200078e00ff */
[----:B------:R-:W-:Y:S02]  /*9350*/  SEL R126, RZ, 0x1, P6 ;  /* 0x00000001ff7e7807 */ /* 0x000fe40003000000 */
        /* <DEDUP_REMOVED lines=10> */
[----:B------:R-:W-:-:S02]  /*9400*/  LEA R134, P2, R109, c[0x0][0x190], 0x3 ;  /* 0x000064006d867a11 */ /* 0x000fc400078418ff */
[C---:B------:R-:W-:Y:S02]  /*9410*/  LEA.HI.X R111, R109.reuse, c[0x0][0x18c], RZ, 0x5, P1 ;  /* 0x000063006d6f7a11 */ /* 0x040fe400008f2cff */
[----:B------:R-:W-:Y:S02]  /*9420*/  LEA.HI.X R135, R109, c[0x0][0x194], RZ, 0x3, P2 ;  /* 0x000065006d877a11 */ /* 0x000fe400010f1cff */
[----:B------:R-:W-:Y:S01]  /*9430*/  LOP3.LUT R108, R125, R126, RZ, 0xfc, !PT ;  /* 0x0000007e7d6c7212 */ /* 0x000fe200078efcff */
[----:B------:R0:W-:Y:S01]  /*9440*/  STG.E.128 [R110.64], R92 ;  /* 0x0000005c6e007986 */ /* 0x0001e2000c101d06 */
[----:B------:R-:W-:-:S03]  /*9450*/  LOP3.LUT R109, R133, R137, R131, 0xfe, !PT ;  /* 0x00000089856d7212 */ /* 0x000fc600078efe83 */
[----:B------:R0:W-:Y:S04]  /*9460*/  STG.E.128 [R110.64+0x10], R104 ;  /* 0x000010686e007986 */ /* 0x0001e8000c101d06 */
[----:B------:R0:W-:Y:S02]  /*9470*/  STG.E.64 [R134.64], R108 ;  /* 0x0000006c86007986 */ /* 0x0001e4000c101b06 */
.L_x_10347:
[----:B------:R-:W-:Y:S05]  /*9480*/  BSYNC B0 ;  /* 0x0000000000007941 */ /* 0x000fea0003800000 */
.L_x_10346:
        /* <DEDUP_REMOVED lines=34> */
.L_x_10414:
[----:B0-2---:R-:W-:Y:S01]  /*96b0*/  FADD.FTZ R109, R109, R108 ;  /* 0x0000006c6d6d7221 */ /* 0x005fe20000010000 */
        /* <DEDUP_REMOVED lines=45> */
[----:B------:R-:W-:Y:S02]  /*9990*/  @P1 FFMA.FTZ R126, R130, R130, R109 ;  /* 0x00000082827e1223 */ /* 0x000fe4000001006d */
[----:B------:R-:W-:Y:S02]  /*99a0*/  FADD.FTZ R130, R93, -R108 ;  /* 0x8000006c5d827221 */ /* 0x000fe40000010000 */
        /* <DEDUP_REMOVED lines=22> */
.L_x_10415:
        /* <DEDUP_REMOVED lines=18> */
[----:B------:R-:W1:Y:S04]  /*9c30*/  SHFL.DOWN PT, R125, R110, 0x2, 0x1f ;  /* 0x08401f006e7d7f89 */ /* 0x000e6800000e0000 */
[----:B------:R2:W-:Y:S01]  /*9c40*/  @!P0 LDS.64 R108, [R131.X8] ;  /* 0x00000000836c8984 */ /* 0x0005e20000008a00 */
[----:B------:R-:W-:Y:S01]  /*9c50*/  LOP3.LUT P0, RZ, R111, 0x1f, R0, 0xf8, !PT ;  /* 0x0000001f6fff7812 */ /* 0x000fe2000780f800 */
[----:B-1----:R-:W-:Y:S01]  /*9c60*/  IMAD.IADD R130, R125, 0x1, R110 ;  /* 0x000000017d827824 */ /* 0x002fe200078e026e */
[----:B------:R-:W-:Y:S04]  /*9c70*/  I2F R136, R125 ;  /* 0x0000007d00887306 */ /* 0x000fe80000201400 */
[----:B------:R-:W1:Y:S07]  /*9c80*/  SHFL.DOWN PT, R137, R130, 0x1, 0x1f ;  /* 0x08201f0082897f89 */ /* 0x000e6e00000e0000 */
[----:B------:R-:W-:Y:S01]  /*9c90*/  @!P0 MOV R111, 0x4 ;  /* 0x00000004006f8802 */ /* 0x000fe20000000f00 */
[----:B0-----:R-:W2:Y:S08]  /*9ca0*/  I2F R132, R130 ;  /* 0x0000008200847306 */ /* 0x001eb00000201400 */
[----:B--2---:R-:W-:Y:S01]  /*9cb0*/  MUFU.RCP R131, R132 ;  /* 0x0000008400837308 */ /* 0x004fe20000001000 */
[----:B-1----:R-:W-:Y:S01]  /*9cc0*/  IADD3 R110, R130, R137, RZ ;  /* 0x00000089826e7210 */ /* 0x002fe20007ffe0ff */
[----:B------:R-:W0:Y:S06]  /*9cd0*/  SHFL.DOWN PT, R133, R108, 0x2, 0x1f ;  /* 0x08401f006c857f89 */ /* 0x000e2c00000e0000 */
[----:B------:R-:W-:Y:S01]  /*9ce0*/  I2F R137, R137 ;  /* 0x0000008900897306 */ /* 0x000fe20000201400 */
[----:B------:R-:W1:Y:S07]  /*9cf0*/  SHFL.DOWN PT, R126, R109, 0x2, 0x1f ;  /* 0x08401f006d7e7f89 */ /* 0x000e6e00000e0000 */
[----:B------:R-:W2:Y:S01]  /*9d00*/  I2F R110, R110 ;  /* 0x0000006e006e7306 */ /* 0x000ea20000201400 */
[----:B0-----:R-:W-:-:S02]  /*9d10*/  FMUL.FTZ R135, R133, R136 ;  /* 0x0000008885877220 */ /* 0x001fc40000410000 */
[----:B------:R-:W-:-:S05]  /*9d20*/  FADD.FTZ R133, -R133, R108 ;  /* 0x0000006c85857221 */ /* 0x000fca0000010100 */
[----:B--2---:R-:W0:Y:S01]  /*9d30*/  MUFU.RCP R125, R110 ;  /* 0x0000006e007d7308 */ /* 0x004e220000001000 */
[----:B------:R-:W-:Y:S02]  /*9d40*/  FFMA.FTZ R138, R134, R108, R135 ;  /* 0x0000006c868a7223 */ /* 0x000fe40000010087 */
[----:B------:R-:W-:Y:S02]  /*9d50*/  FMUL.FTZ R133, R133, R133 ;  /* 0x0000008585857220 */ /* 0x000fe40000410000 */
[----:B------:R-:W-:Y:S02]  /*9d60*/  FMUL.FTZ R135, R131, R138 ;  /* 0x0000008a83877220 */ /* 0x000fe40000410000 */
[----:B------:R-:W-:Y:S02]  /*9d70*/  FMUL.FTZ R133, R133, R134 ;  /* 0x0000008685857220 */ /* 0x000fe40000410000 */
[----:B-1----:R-:W-:Y:S01]  /*9d80*/  FADD.FTZ R126, R126, R109 ;  /* 0x0000006d7e7e7221 */ /* 0x002fe20000010000 */
[----:B------:R-:W1:Y:S01]  /*9d90*/  SHFL.DOWN PT, R108, R135, 0x1, 0x1f ;  /* 0x08201f00876c7f89 */ /* 0x000e6200000e0000 */
[----:B------:R-:W-:-:S04]  /*9da0*/  FMUL.FTZ R133, R133, R136 ;  /* 0x0000008885857220 */ /* 0x000fc80000410000 */
        /* <DEDUP_REMOVED lines=8> */
[----:B--2---:R-:W-:Y:S02]  /*9e30*/  FADD.FTZ R108, R126, R109 ;  /* 0x0000006d7e6c7221 */ /* 0x004fe40000010000 */
[----:B------:R-:W-:Y:S01]  /*9e40*/  FMUL.FTZ R131, R131, R137 ;  /* 0x0000008983837220 */ /* 0x000fe20000410000 */
[----:B------:R-:W0:Y:S03]  /*9e50*/  SHFL.IDX PT, R133, R130, RZ, 0x1f ;  /* 0x00001fff82857589 */ /* 0x000e2600000e0000 */
[----:B------:R-:W-:Y:S02]  /*9e60*/  FFMA.FTZ R108, R125, R131, R108 ;  /* 0x000000837d6c7223 */ /* 0x000fe4000001006c */
[----:B------:R-:W-:-:S04]  /*9e70*/  IMAD.MOV.U32 R125, RZ, RZ, c[0x0][0x1e0] ;  /* 0x00007800ff7d7624 */ /* 0x000fc800078e00ff */
        /* <DEDUP_REMOVED lines=35> */
[----:B------:R-:W-:-:S02]  /*a0b0*/  FFMA.FTZ R131, R61, R136, R69 ;  /* 0x000000883d837223 */ /* 0x000fc40000010045 */
        /* <DEDUP_REMOVED lines=9> */
.L_x_10407:
[----:B------:R-:W-:Y:S05]  /*a150*/  BSYNC B0 ;  /* 0x0000000000007941 */ /* 0x000fea0003800000 */
.L_x_10406:
        /* <DEDUP_REMOVED lines=35> */
.L_x_10409:
[----:B------:R-:W-:Y:S05]  /*a390*/  BSYNC B0 ;  /* 0x0000000000007941 */ /* 0x000fea0003800000 */
.L_x_10408:
[----:B------:R-:W-:Y:S01]  /*a3a0*/  ISETP.NE.AND P0, PT, R129, RZ, PT ;  /* 0x000000ff8100720c */ /* 0x000fe20003f05270 */
[----:B------:R-:W-:-:S12]  /*a3b0*/  BSSY B0, `(.L_x_10410) ;  /* 0x0000021000007945 */ /* 0x000fd80003800000 */
[----:B------:R-:W-:Y:S05]  /*a3c0*/  @!P0 BRA `(.L_x_10411) ;  /* 0x000001f000008947 */ /* 0x000fea0003800000 */
[--C-:B01----:R-:W-:Y:S02]  /*a3d0*/  FADD.FTZ R108, R92, -R126.reuse ;  /* 0x8000007e5c6c7221 */ /* 0x103fe40000010000 */
        /* <DEDUP_REMOVED lines=10> */
[----:B-----5:R-:W-:-:S02]  /*a480*/  FFMA.FTZ R108, R16, R109, R24 ;  /* 0x0000006d106c7223 */ /* 0x020fc40000010018 */
        /* <DEDUP_REMOVED lines=15> */
[----:B------:R-:W-:Y:S01]  /*a580*/  IMAD.WIDE.U32 R124, R124, R133, c[0x0][0x208] ;  /* 0x000082007c7c7625 */ /* 0x000fe200078e0085 */
[----:B------:R-:W-:-:S02]  /*a590*/  F2FP.BF16.PACK_AB R110, R136, R131 ;  /* 0x00000083886e723e */ /* 0x000fc400000010ff */
[----:B------:R-:W-:-:S05]  /*a5a0*/  F2FP.BF16.PACK_AB R109, R132, R109 ;  /* 0x0000006d846d723e */ /* 0x000fca00000010ff */
[----:B------:R0:W-:Y:S02]  /*a5b0*/  STG.E.128 [R124.64], R108 ;  /* 0x0000006c7c007986 */ /* 0x0001e4000c101d06 */
.L_x_10411:
[----:B------:R-:W-:Y:S05]  /*a5c0*/  BSYNC B0 ;  /* 0x0000000000007941 */ /* 0x000fea0003800000 */
.L_x_10410:
[----:B------:R-:W-:Y:S02]  /*a5d0*/  IADD3 R114, R114, c[0x0][0x160], RZ ;  /* 0x0000580072727a10 */ /* 0x000fe40007ffe0ff */
[----:B------:R-:W-:Y:S02]  /*a5e0*/  LOP3.LUT P1, RZ, R121, 0xff, RZ, 0xc0, !PT ;  /* 0x000000ff79ff7812 */ /* 0x000fe4000782c0ff */
[----:B------:R-:W-:Y:S02]  /*a5f0*/  ISETP.GE.AND P0, PT, R114, c[0x0][0x164], PT ;  /* 0x0000590072007a0c */ /* 0x000fe40003f06270 */
[----:B------:R-:W-:-:S11]  /*a600*/  SEL R121, RZ, 0x1, P1 ;  /* 0x00000001ff797807 */ /* 0x000fd60000800000 */
[----:B01---5:R-:W-:Y:S01]  /*a610*/  @P0 CALL.REL.NOINC `(.L_x_10412) ;  /* 0x0000001000000944 */ /* 0x023fe20003c00000 */
[----:B------:R-:W-:Y:S05]  /*a620*/  BRA `(.L_x_10413) ;  /* 0xffff658000007947 */ /* 0x000fea000383ffff */
.L_x_10412:
[----:B------:R-:W-:Y:S05]  /*a630*/  EXIT ;  /* 0x000000000000794d */ /* 0x000fea0003800000 */
.L_x_10404:
[----:B------:R-:W-:Y:S01]  /*a640*/  IMAD.MOV.U32 R134, RZ, RZ, 0x1 ;  /* 0x00000001ff867424 */ /* 0x000fe200078e00ff */
[----:B------:R-:W-:Y:S01]  /*a650*/  MOV R136, 0xffffffff ;  /* 0xffffffff00887802 */ /* 0x000fe20000000f00 */
[----:B------:R-:W-:Y:S01]  /*a660*/  IMAD.MOV.U32 R125, RZ, RZ, 0x1f ;  /* 0x0000001fff7d7424 */ /* 0x000fe200078e00ff */
[----:B------:R-:W-:Y:S02]  /*a670*/  MOV R130, 0xa690 ;  /* 0x0000a69000827802 */ /* 0x000fe40000000f00 */
[----:B-1---5:R-:W-:Y:S05]  /*a680*/  CALL.REL.NOINC `($__internal_76_$__cuda_sm70_shflsync_bfly_p) ;  /* 0x000006d000007944 */ /* 0x022fea0003c00000 */
[----:B-1----:R-:W-:Y:S01]  /*a690*/  IMAD.MOV.U32 R108, RZ, RZ, R125 ;  /* 0x000000ffff6c7224 */ /* 0x002fe200078e007d */
[----:B0-----:R-:W-:Y:S05]  /*a6a0*/  BRA `(.L_x_10414) ;  /* 0xfffff00000007947 */ /* 0x001fea000383ffff */
.L_x_10405:
[----:B------:R-:W-:Y:S01]  /*a6b0*/  HFMA2.MMA R125, -RZ, RZ, 0, 1.847743988037109375e-06 ;  /* 0x0000001fff7d7435 */ /* 0x000fe200000001ff */
[----:B------:R-:W-:Y:S01]  /*a6c0*/  IMAD.MOV.U32 R134, RZ, RZ, 0x2 ;  /* 0x00000002ff867424 */ /* 0x000fe200078e00ff */
[----:B------:R-:W-:Y:S01]  /*a6d0*/  MOV R130, 0xa700 ;  /* 0x0000a70000827802 */ /* 0x000fe20000000f00 */
[----:B------:R-:W-:-:S03]  /*a6e0*/  IMAD.MOV.U32 R136, RZ, RZ, -0x1 ;  /* 0xffffffffff887424 */ /* 0x000fc600078e00ff */
[----:B-1---5:R-:W-:Y:S05]  /*a6f0*/  CALL.REL.NOINC `($__internal_76_$__cuda_sm70_shflsync_bfly_p) ;  /* 0x0000066000007944 */ /* 0x022fea0003c00000 */
[----:B01----:R-:W-:Y:S01]  /*a700*/  FADD.FTZ R109, R109, R125 ;  /* 0x0000007d6d6d7221 */ /* 0x003fe20000010000 */
[----:B------:R-:W-:Y:S01]  /*a710*/  MOV R125, 0x1f ;  /* 0x0000001f007d7802 */ /* 0x000fe20000000f00 */
[----:B------:R-:W-:Y:S01]  /*a720*/  IMAD.MOV.U32 R134, RZ, RZ, 0x4 ;  /* 0x00000004ff867424 */ /* 0x000fe200078e00ff */
[----:B------:R-:W-:Y:S01]  /*a730*/  MOV R130, 0xa760 ;  /* 0x0000a76000827802 */ /* 0x000fe20000000f00 */
[----:B------:R-:W-:-:S02]  /*a740*/  IMAD.MOV.U32 R136, RZ, RZ, -0x1 ;  /* 0xffffffffff887424 */ /* 0x000fc400078e00ff */
[----:B------:R-:W-:Y:S05]  /*a750*/  CALL.REL.NOINC `($__internal_76_$__cuda_sm70_shflsync_bfly_p) ;  /* 0x0000060000007944 */ /* 0x000fea0003c00000 */
[----:B01----:R-:W-:Y:S01]  /*a760*/  FADD.FTZ R109, R109, R125 ;  /* 0x0000007d6d6d7221 */ /* 0x003fe20000010000 */
[----:B------:R-:W-:Y:S01]  /*a770*/  HFMA2.MMA R125, -RZ, RZ, 0, 1.847743988037109375e-06 ;  /* 0x0000001fff7d7435 */ /* 0x000fe200000001ff */
[----:B------:R-:W-:Y:S01]  /*a780*/  IMAD.MOV.U32 R134, RZ, RZ, 0x8 ;  /* 0x00000008ff867424 */ /* 0x000fe200078e00ff */
[----:B------:R-:W-:Y:S01]  /*a790*/  MOV R130, 0xa7c0 ;  /* 0x0000a7c000827802 */ /* 0x000fe20000000f00 */
[----:B------:R-:W-:-:S03]  /*a7a0*/  IMAD.MOV.U32 R136, RZ, RZ, -0x1 ;  /* 0xffffffffff887424 */ /* 0x000fc600078e00ff */
[----:B------:R-:W-:Y:S05]  /*a7b0*/  CALL.REL.NOINC `($__internal_76_$__cuda_sm70_shflsync_bfly_p) ;  /* 0x000005a000007944 */ /* 0x000fea0003c00000 */
[----:B01----:R-:W-:Y:S01]  /*a7c0*/  FADD.FTZ R109, R109, R125 ;  /* 0x0000007d6d6d7221 */ /* 0x003fe20000010000 */
[----:B------:R-:W-:Y:S01]  /*a7d0*/  MOV R125, 0x1f ;  /* 0x0000001f007d7802 */ /* 0x000fe20000000f00 */
[----:B------:R-:W-:Y:S01]  /*a7e0*/  IMAD.MOV.U32 R134, RZ, RZ, 0x10 ;  /* 0x00000010ff867424 */ /* 0x000fe200078e00ff */
[----:B------:R-:W-:Y:S01]  /*a7f0*/  MOV R130, 0xa820 ;  /* 0x0000a82000827802 */ /* 0x000fe20000000f00 */
[----:B------:R-:W-:-:S02]  /*a800*/  IMAD.MOV.U32 R136, RZ, RZ, -0x1 ;  /* 0xffffffffff887424 */ /* 0x000fc400078e00ff */
[----:B------:R-:W-:Y:S05]  /*a810*/  CALL.REL.NOINC `($__internal_76_$__cuda_sm70_shflsync_bfly_p) ;  /* 0x0000054000007944 */ /* 0x000fea0003c00000 */
[----:B-1----:R-:W-:Y:S01]  /*a820*/  FADD.FTZ R125, R109, R125 ;  /* 0x0000007d6d7d7221 */ /* 0x002fe20000010000 */
[----:B------:R-:W-:Y:S01]  /*a830*/  ISETP.NE.AND P0, PT, R127, RZ, PT ;  /* 0x000000ff7f00720c */ /* 0x000fe20003f05270 */
[----:B0-----:R-:W-:-:S02]  /*a840*/  IMAD.MOV.U32 R134, RZ, RZ, 0x1 ;  /* 0x00000001ff867424 */ /* 0x001fc400078e00ff */
[----:B------:R-:W-:Y:S01]  /*a850*/  FMUL.FTZ R108, R116, R125 ;  /* 0x0000007d746c7220 */ /* 0x000fe20000410000 */
[----:B------:R-:W-:Y:S01]  /*a860*/  HFMA2.MMA R125, -RZ, RZ, 0, 1.847743988037109375e-06 ;  /* 0x0000001fff7d7435 */ /* 0x000fe200000001ff */
[----:B------:R-:W-:Y:S02]  /*a870*/  IMAD.MOV.U32 R136, RZ, RZ, -0x1 ;  /* 0xffffffffff887424 */ /* 0x000fe400078e00ff */
[--C-:B------:R-:W-:Y:S02]  /*a880*/  FADD.FTZ R109, R84, -R108.reuse ;  /* 0x8000006c546d7221 */ /* 0x100fe40000010000 */
[--C-:B------:R-:W-:Y:S02]  /*a890*/  FADD.FTZ R126, R85, -R108.reuse ;  /* 0x8000006c557e7221 */ /* 0x100fe40000010000 */
[----:B------:R-:W-:Y:S02]  /*a8a0*/  FFMA.FTZ R109, R109, R109, RZ ;  /* 0x0000006d6d6d7223 */ /* 0x000fe400000100ff */
        /* <DEDUP_REMOVED lines=45> */
[----:B------:R-:W-:Y:S01]  /*ab80*/  @P2 FFMA.FTZ R126, R130, R130, R111 ;  /* 0x00000082827e2223 */ /* 0x000fe2000001006f */
[----:B------:R-:W-:-:S03]  /*ab90*/  MOV R130, 0xabc0 ;  /* 0x0000abc000827802 */ /* 0x000fc60000000f00 */
[----:B------:R-:W-:Y:S02]  /*aba0*/  IMAD.MOV.U32 R109, RZ, RZ, R126 ;  /* 0x000000ffff6d7224 */ /* 0x000fe400078e007e */
[----:B------:R-:W-:Y:S05]  /*abb0*/  CALL.REL.NOINC `($__internal_76_$__cuda_sm70_shflsync_bfly_p) ;  /* 0x000001a000007944 */ /* 0x000fea0003c00000 */
[----:B01----:R-:W-:Y:S01]  /*abc0*/  FADD.FTZ R109, R126, R125 ;  /* 0x0000007d7e6d7221 */ /* 0x003fe20000010000 */
[----:B------:R-:W-:Y:S01]  /*abd0*/  MOV R134, 0x2 ;  /* 0x0000000200867802 */ /* 0x000fe20000000f00 */
[----:B------:R-:W-:Y:S01]  /*abe0*/  IMAD.MOV.U32 R125, RZ, RZ, 0x1f ;  /* 0x0000001fff7d7424 */ /* 0x000fe200078e00ff */
[----:B------:R-:W-:Y:S01]  /*abf0*/  MOV R130, 0xac20 ;  /* 0x0000ac2000827802 */ /* 0x000fe20000000f00 */
[----:B------:R-:W-:Y:S02]  /*ac00*/  IMAD.MOV.U32 R136, RZ, RZ, -0x1 ;  /* 0xffffffffff887424 */ /* 0x000fe400078e00ff */
[----:B------:R-:W-:Y:S05]  /*ac10*/  CALL.REL.NOINC `($__internal_76_$__cuda_sm70_shflsync_bfly_p) ;  /* 0x0000014000007944 */ /* 0x000fea0003c00000 */
[----:B0-----:R-:W-:Y:S01]  /*ac20*/  HFMA2.MMA R134, -RZ, RZ, 0, 2.384185791015625e-07 ;  /* 0x00000004ff867435 */ /* 0x001fe200000001ff */
[----:B-1----:R-:W-:Y:S01]  /*ac30*/  FADD.FTZ R109, R109, R125 ;  /* 0x0000007d6d6d7221 */ /* 0x002fe20000010000 */
[----:B------:R-:W-:Y:S01]  /*ac40*/  MOV R130, 0xac80 ;  /* 0x0000ac8000827802 */ /* 0x000fe20000000f00 */
[----:B------:R-:W-:Y:S02]  /*ac50*/  IMAD.MOV.U32 R125, RZ, RZ, 0x1f ;  /* 0x0000001fff7d7424 */ /* 0x000fe400078e00ff */
[----:B------:R-:W-:Y:S02]  /*ac60*/  IMAD.MOV.U32 R136, RZ, RZ, -0x1 ;  /* 0xffffffffff887424 */ /* 0x000fe400078e00ff */
        /* <DEDUP_REMOVED lines=8> */
[----:B0-----:R-:W-:Y:S01]  /*acf0*/  HFMA2.MMA R134, -RZ, RZ, 0, 9.5367431640625e-07 ;  /* 0x00000010ff867435 */ /* 0x001fe200000001ff */
[----:B------:R-:W-:Y:S01]  /*ad00*/  IMAD.MOV.U32 R125, RZ, RZ, 0x1f ;  /* 0x0000001fff7d7424 */ /* 0x000fe200078e00ff */
[----:B------:R-:W-:Y:S01]  /*ad10*/  MOV R130, 0xad50 ;  /* 0x0000ad5000827802 */ /* 0x000fe20000000f00 */
[----:B------:R-:W-:Y:S01]  /*ad20*/  IMAD.MOV.U32 R136, RZ, RZ, -0x1 ;  /* 0xffffffffff887424 */ /* 0x000fe200078e00ff */
[----:B------:R-:W-:-:S02]  /*ad30*/  MOV R109, R132 ;  /* 0x00000084006d7202 */ /* 0x000fc40000000f00 */
[----:B------:R-:W-:Y:S05]  /*ad40*/  CALL.REL.NOINC `($__internal_76_$__cuda_sm70_shflsync_bfly_p) ;  /* 0x0000001000007944 */ /* 0x000fea0003c00000 */
[----:B01----:R-:W-:Y:S05]  /*ad50*/  BRA `(.L_x_10415) ;  /* 0xffffedb000007947 */ /* 0x003fea000383ffff */
        .weak           $__internal_76_$__cuda_sm70_shflsync_bfly_p
        .type           $__internal_76_$__cuda_sm70_shflsync_bfly_p,@function
        .size           $__internal_76_$__cuda_sm70_shflsync_bfly_p,(.L_x_22164 - $__internal_76_$__cuda_sm70_shflsync_bfly_p)
$__internal_76_$__cuda_sm70_shflsync_bfly_p:
[----:B------:R-:W-:Y:S01]  /*ad60*/  IMAD.MOV.U32 R131, RZ, RZ, 0x0 ;  /* 0x00000000ff837424 */ /* 0x000fe200078e00ff */
[----:B------:R-:W-:Y:S04]  /*ad70*/  WARPSYNC R136 ;  /* 0x0000008800007348 */ /* 0x000fe80003800000 */
[----:B------:R0:W1:Y:S01]  /*ad80*/  SHFL.BFLY PT, R125, R109, R134, R125 ;  /* 0x0c0000866d7d7389 */ /* 0x00006200000e007d */
[----:B------:R-:W-:Y:S05]  /*ad90*/  RET.REL.NODEC R130 `(_ZN10layer_norm13ln_fwd_kernelINS_13Kernel_traitsIf13__nv_bfloat16fS2_fjLj3072ELj1ELj1ELj4ELj16ENS_18Kernel_traits_baseILj3072EfS2_fS2_fjLj128EEEEELb1ELb1ELb0ELb0EEEvNS_9FwdParamsE) ;  /* 0xffff526082007950 */ /* 0x000fea0003c3ffff */
.L_x_10416:
        /* <DEDUP_REMOVED lines=14> */
.L_x_22164:


//--------------------- .text._ZN10layer_norm13ln_fwd_kernelINS_13Kernel_traitsIf13__nv_bfloat16fS2_fjLj3072ELj1ELj1ELj4ELj16ENS_18Kernel_traits_baseILj3072EfS2_fS2_fjLj128EEEEELb1ELb1ELb0ELb1EEEvNS_9FwdParamsE --------------------------
	.section	.text._ZN10layer_norm13ln_fwd_kernelINS_13Kernel_traitsIf13__nv_bfloat16fS2_fjLj3072ELj1ELj1ELj4ELj16ENS_18Kernel_traits_baseILj3072EfS2_fS2_fjLj128EEEEELb1ELb1ELb0ELb1EEEvNS_9FwdParamsE,"ax",@progbits
	.sectioninfo	@"SHI_REGISTERS=138"
	.align	128
        .global         _ZN10layer_norm13ln_fwd_kernelINS_13Kernel_traitsIf13__nv_bfloat16fS2_fjLj3072ELj1ELj1ELj4ELj16ENS_18Kernel_traits_baseILj3072EfS2_fS2_fjLj128EEEEELb1ELb1ELb0ELb1EEEvNS_9FwdParamsE
        .type           _ZN10layer_norm13ln_fwd_kernelINS_13Kernel_traitsIf13__nv_bfloat16fS2_fjLj3072ELj1ELj1ELj4ELj16ENS_18Kernel_traits_baseILj3072EfS2_fS2_fjLj128EEEEELb1ELb1ELb0ELb1EEEvNS_9FwdParamsE,@function
        .size           _ZN10layer_norm13ln_fwd_kernelINS_13Kernel_traitsIf13__nv_bfloat16fS2_fjLj3072ELj1ELj1ELj4ELj16ENS_18Kernel_traits_baseILj3072EfS2_fS2_fjLj128EEEEELb1ELb1ELb0ELb1EEEvNS_9FwdParamsE,(.L_x_22165 - _ZN10layer_norm13ln_fwd_kernelINS_13Kernel_traitsIf13__nv_bfloat16fS2_fjLj3072ELj1ELj1ELj4ELj16ENS_18Kernel_traits_baseILj3072EfS2_fS2_fjLj128EEEEELb1ELb1ELb0ELb1EEEvNS_9FwdParamsE)
        .other          _ZN10layer_norm13ln_fwd_kernelINS_13Kernel_traitsIf13__nv_bfloat16fS2_fjLj3072ELj1ELj1ELj4ELj16ENS_18Kernel_traits_baseILj3072EfS2_fS2_fjLj128EEEEELb1ELb1ELb0ELb1EEEvNS_9FwdParamsE,@"STO_CUDA_ENTRY STV_DEFAULT"
_ZN10layer_norm13ln_fwd_kernelINS_13Kernel_traitsIf13__nv_bfloat16fS2_fjLj3072ELj1ELj1ELj4ELj16ENS_18Kernel_traits_baseILj3072EfS2_fS2_fjLj128EEEEELb1ELb1ELb0ELb1EEEvNS_9FwdParamsE:
.text._ZN10layer_norm13ln_fwd_kernelINS_13Kernel_traitsIf13__nv_bfloat16fS2_fjLj3072ELj1ELj1ELj4ELj16ENS_18Kernel_traits_baseILj3072EfS2_fS2_fjLj128EEEEELb1ELb1ELb0ELb1EEEvNS_9FwdParamsE:
        /* <DEDUP_REMOVED lines=43> */
[----:B------:R-:W-:Y:S01]  /*02b0*/  LEA.HI R0, R10, R11, RZ, 0x19 ;  /* 0x0000000b0a007211 */ /* 0x000fe200078fc8ff */
[----:B--2---:R-:W-:Y:S01]  /*02c0*/  UIADD3 UR10, UR5, -0x4498517b, URZ ;  /* 0xbb67ae85050a7890 */ /* 0x004fe2000fffe03f */
[----:B------:R-:W-:Y:S01]  /*02d0*/  LOP3.LUT R8, R5, UR5, RZ, 0x3c, !PT ;  /* 0x0000000505087c12 */ /* 0x000fe2000f8e3cff */
[----:B------:R-:W-:-:S02]  /*02e0*/  UIADD3 UR12, UR5, 0x76cf5d0a, URZ ;  /* 0x76cf5d0a050c7890 */ /* 0x000fc4000fffe03f */
[----:B------:R-:W-:Y:S02]  /*02f0*/  UIADD3 UR14, UR5, 0x32370b8f, URZ ;  /* 0x32370b8f050e7890 */ /* 0x000fe4000fffe03f */
        /* <DEDUP_REMOVED lines=40> */
[----:B------:R-:W-:Y:S02]  /*0580*/  LOP3.LUT R114, R3, UR24, R2, 0x96, !PT ;  /* 0x0000001803727c12 */ /* 0x000fe4000f8e9602 */
[----:B------:R-:W-:-:S04]  /*0590*/  SHF.L.U32 R2, R10, 0x5, RZ ;  /* 0x000000050a027819 */ /* 0x000fc800000006ff */
        /* <DEDUP_REMOVED lines=28> */
[----:B------:R-:W-:Y:S01]  /*0760*/  UIADD3 UR26, UR5, -0x695add53, URZ ;  /* 0x96a522ad051a7890 */ /* 0x000fe2000fffe03f */
[----:B0-----:R-:W-:Y:S01]  /*0770*/  IMAD R7, R85, -0x2daee0ad, RZ ;  /* 0xd2511f5355077824 */ /* 0x001fe200078e02ff */
[----:B------:R-:W-:Y:S01]  /*0780*/  UIADD3 UR25, UR4, -0x700cb87f, URZ ;  /* 0x8ff3478104197890 */ /* 0x000fe2000fffe03f */
[----:B------:R-:W-:Y:S01]  /*0790*/  IMAD.WIDE.U32 R110, R110, -0x2daee0ad, RZ ;  /* 0xd2511f536e6e7825 */ /* 0x000fe200078e00ff */
[----:B------:R-:W-:Y:S01]  /*07a0*/  HFMA2.MMA R113, -RZ, RZ, 0, 0 ;  /* 0x00000000ff717435 */ /* 0x000fe200000001ff */
[----:B------:R-:W-:Y:S01]  /*07b0*/  LOP3.LUT R122, R122, 0x3, RZ, 0xc0, !PT ;  /* 0x000000037a7a7812 */ /* 0x000fe200078ec0ff */
[----:B------:R-:W-:Y:S01]  /*07c0*/  ULDC.U8 UR8, c[0x0][0x1f0] ;  /* 0x00007c0000087ab9 */ /* 0x000fe20000000000 */
[----:B------:R-:W-:Y:S01]  /*07d0*/  IMAD R6, R86, -0x326172a9, RZ ;  /* 0xcd9e8d5756067824 */ /* 0x000fe200078e02ff */
[----:B------:R-:W-:Y:S01]  /*07e0*/  LOP3.LUT R108, R111, UR26, R7, 0x96, !PT ;  /* 0x0000001a6f6c7c12 */ /* 0x000fe2000f8e9607 */
[----:B------:R-:W-:-:S04]  /*07f0*/  IMAD.HI.U32 R3, R114, -0x326172a9, RZ ;  /* 0xcd9e8d5772037827 */ /* 0x000fc800078e00ff */
[----:B------:R-:W-:Y:S01]  /*0800*/  IMAD.MOV.U32 R111, RZ, RZ, R84 ;  /* 0x000000ffff6f7224 */ /* 0x000fe200078e0054 */
[----:B------:R-:W-:Y:S01]  /*0810*/  LOP3.LUT R3, R3, UR25, R6, 0x96, !PT ;  /* 0x0000001903037c12 */ /* 0x000fe2000f8e9606 */
[----:B------:R-:W-:Y:S02]  /*0820*/  IMAD.MOV.U32 R115, RZ, RZ, 0x1 ;  /* 0x00000001ff737424 */ /* 0x000fe400078e00ff */
[----:B-1----:R-:W-:Y:S02]  /*0830*/  IMAD R114, R114, -0x326172a9, RZ ;  /* 0xcd9e8d5772727824 */ /* 0x002fe400078e02ff */
.L_x_10588:
[----:B------:R-:W-:Y:S01]  /*0840*/  ISETP.NE.U32.AND P0, PT, RZ, c[0x0][0x1c0], PT ;  /* 0x00007000ff007a0c */ /* 0x000fe20003f05070 */
[----:B------:R-:W-:Y:S01]  /*0850*/  IMAD R84, R0, c[0x0][0x168], RZ ;  /* 0x00005a0000547a24 */ /* 0x000fe200078e02ff */
[----:B------:R-:W-:Y:S02]  /*0860*/  ISETP.NE.U32.AND P1, PT, RZ, c[0x0][0x180], PT ;  /* 0x00006000ff007a0c */ /* 0x000fe40003f25070 */
[----:B------:R-:W-:Y:S02]  /*0870*/  ISETP.NE.AND.EX P0, PT, RZ, c[0x0][0x1c4], PT, P0 ;  /* 0x00007100ff007a0c */ /* 0x000fe40003f05300 */
[----:B------:R-:W-:-:S02]  /*0880*/  ISETP.NE.AND.EX P2, PT, RZ, c[0x0][0x184], PT, P1 ;  /* 0x00006100ff007a0c */ /* 0x000fc40003f45310 */
[----:B------:R-:W-:Y:S02]  /*0890*/  SHF.R.S32.HI R85, RZ, 0x1f, R84 ;  /* 0x0000001fff557819 */ /* 0x000fe40000011454 */
[----:B------:R-:W-:Y:S02]  /*08a0*/  MOV R100, 0x10 ;  /* 0x0000001000647802 */ /* 0x000fe40000000f00 */
[----:B------:R-:W-:-:S05]  /*08b0*/  LEA.HI R85, R85, R84, RZ, 0x3 ;  /* 0x0000005455557211 */ /* 0x000fca00078f18ff */
[----:B------:R-:W-:Y:S01]  /*08c0*/  @P0 IMAD.MOV.U32 R87, RZ, RZ, 0x2 ;  /* 0x00000002ff570424 */ /* 0x000fe200078e00ff */
[----:B------:R-:W-:Y:S01]  /*08d0*/  LEA.HI.SX32 R116, R85, R2, 0x1d ;  /* 0x0000000255747211 */ /* 0x000fe200078feaff */
[----:B------:R-:W-:Y:S01]  /*08e0*/  @P2 IMAD.MOV.U32 R89, RZ, RZ, 0x20 ;  /* 0x00000020ff592424 */ /* 0x000fe200078e00ff */
[----:B------:R-:W-:Y:S01]  /*08f0*/  ISETP.NE.AND P1, PT, R122, 0x1, PT ;  /* 0x000000017a00780c */ /* 0x000fe20003f25270 */
[----:B------:R-:W-:Y:S01]  /*0900*/  @P0 IMAD.WIDE R84, R0, R87, c[0x0][0x1c0] ;  /* 0x0000700000540625 */ /* 0x000fe200078e0257 */
[----:B------:R-:W-:Y:S01]  /*0910*/  BSSY B0, `(.L_x_10417) ;  /* 0x0000015000007945 */ /* 0x000fe20003800000 */
[----:B------:R-:W-:Y:S02]  /*0920*/  P2R R104, PR, RZ, 0x4 ;  /* 0x00000004ff687803 */ /* 0x000fe40000000000 */
[C---:B------:R-:W-:Y:S02]  /*0930*/  @P2 IMAD.WIDE.U32 R86, R116.reuse, R89, c[0x0][0x180] ;  /* 0x0000600074562625 */ /* 0x040fe400078e0059 */
[----:B------:R-:W2:Y:S02]  /*0940*/  @P0 LDG.E.U16 R84, [R84.64] ;  /* 0x0000000654540981 */ /* 0x000ea4000c1e1500 */
[----:B------:R-:W-:-:S02]  /*0950*/  IMAD.WIDE.U32 R88, R116, R100, c[0x0][0x170] ;  /* 0x00005c0074587625 */ /* 0x000fc400078e0064 */
[----:B-----5:R0:W5:Y:S04]  /*0960*/  @P2 LDG.E.128 R8, [R86.64] ;  /* 0x0000000656082981 */ /* 0x020168000c1e1d00 */
[----:B------:R0:W5:Y:S04]  /*0970*/  @P2 LDG.E.128 R4, [R86.64+0x10] ;  /* 0x0000100656042981 */ /* 0x000168000c1e1d00 */
[----:B------:R-:W5:Y:S01]  /*0980*/  LDG.E.128 R88, [R88.64] ;  /* 0x0000000658587981 */ /* 0x000f62000c1e1d00 */
        /* <DEDUP_REMOVED lines=12> */
.L_x_10418:
[----:B0-----:R-:W-:Y:S02]  /*0a50*/  IMAD.MOV.U32 R96, RZ, RZ, R114 ;  /* 0x000000ffff607224 */ /* 0x001fe400078e0072 */
.L_x_10419:
[----:B------:R-:W-:Y:S05]  /*0a60*/  BSYNC B0 ;  /* 0x0000000000007941 */ /* 0x000fea0003800000 */
.L_x_10417:
        /* <DEDUP_REMOVED lines=16> */
.L_x_10423:
[----:B------:R-:W-:Y:S05]  /*0b70*/  BSYNC B1 ;  /* 0x0000000000017941 */ /* 0x000fea0003800000 */
.L_x_10422:
        /* <DEDUP_REMOVED lines=44> */
.L_x_10421:
[----:B------:R-:W-:Y:S05]  /*0e40*/  BSYNC B0 ;  /* 0x0000000000007941 */ /* 0x000fea0003800000 */
.L_x_10420:
[----:B------:R-:W0:Y:S01]  /*0e50*/  I2F.U32 R85, R96 ;  /* 0x0000006000557306 */ /* 0x000e220000201000 */
[----:B------:R-:W-:Y:S01]  /*0e60*/  HFMA2.MMA R120, -RZ, RZ, 0.1171875, 0 ;  /* 0x2f800000ff787435 */ /* 0x000fe200000001ff */
[----:B-----5:R-:W-:Y:S01]  /*0e70*/  PRMT R84, RZ, 0x5410, R88 ;  /* 0x00005410ff547816 */ /* 0x020fe20000000058 */
[----:B------:R-:W-:Y:S01]  /*0e80*/  BSSY B0, `(.L_x_10424) ;  /* 0x0000018000007945 */ /* 0x000fe20003800000 */
[----:B------:R-:W-:-:S02]  /*0e90*/  ISETP.NE.U32.AND P0, PT, RZ, c[0x0][0x180], PT ;  /* 0x00006000ff007a0c */ /* 0x000fc40003f05070 */
[----:B------:R-:W-:Y:S01]  /*0ea0*/  IADD3 R86, R92, 0x1, RZ ;  /* 0x000000015c567810 */ /* 0x000fe20007ffe0ff */
[----:B------:R-:W-:Y:S01]  /*0eb0*/  FMUL.FTZ R84, R84, R119 ;  /* 0x0000007754547220 */ /* 0x000fe20000410000 */
[----:B------:R-:W-:Y:S02]  /*0ec0*/  ISETP.NE.AND.EX P6, PT, RZ, c[0x0][0x184], PT, P0 ;  /* 0x00006100ff007a0c */ /* 0x000fe40003fc5300 */
[----:B------:R-:W-:Y:S01]  /*0ed0*/  ISETP.NE.AND P0, PT, R92, 0x1, PT ;  /* 0x000000015c00780c */ /* 0x000fe20003f05270 */
[----:B------:R-:W-:Y:S01]  /*0ee0*/  FMUL.FTZ R84, R84, c[0x0][0x1e8] ;  /* 0x00007a0054547a20 */ /* 0x000fe20000410000 */
[----:B------:R-:W-:Y:S01]  /*0ef0*/  P2R R124, PR, RZ, 0x40 ;  /* 0x00000040ff7c7803 */ /* 0x000fe20000000000 */
        /* <DEDUP_REMOVED lines=15> */
.L_x_10425:
[----:B------:R-:W-:Y:S02]  /*0ff0*/  IMAD.MOV.U32 R99, RZ, RZ, R114 ;  /* 0x000000ffff637224 */ /* 0x000fe400078e0072 */
.L_x_10426:
[----:B------:R-:W-:Y:S05]  /*1000*/  BSYNC B0 ;  /* 0x0000000000007941 */ /* 0x000fea0003800000 */
.L_x_10424:
        /* <DEDUP_REMOVED lines=16> */
.L_x_10430:
[----:B------:R-:W-:Y:S05]  /*1110*/  BSYNC B1 ;  /* 0x0000000000017941 */ /* 0x000fea0003800000 */
.L_x_10429:
        /* <DEDUP_REMOVED lines=44> */
.L_x_10428:
[----:B------:R-:W-:Y:S05]  /*13e0*/  BSYNC B0 ;  /* 0x0000000000007941 */ /* 0x000fea0003800000 */
.L_x_10427:
        /* <DEDUP_REMOVED lines=21> */
.L_x_10432:
[----:B------:R-:W-:Y:S02]  /*1540*/  IMAD.MOV.U32 R88, RZ, RZ, R114 ;  /* 0x000000ffff587224 */ /* 0x000fe400078e0072 */
.L_x_10433:
[----:B------:R-:W-:Y:S05]  /*1550*/  BSYNC B0 ;  /* 0x0000000000007941 */ /* 0x000fea0003800000 */
.L_x_10431:
        /* <DEDUP_REMOVED lines=16> */
.L_x_10437:
[----:B------:R-:W-:Y:S05]  /*1660*/  BSYNC B1 ;  /* 0x0000000000017941 */ /* 0x000fea0003800000 */
.L_x_10436:
        /* <DEDUP_REMOVED lines=44> */
.L_x_10435:
[----:B------:R-:W-:Y:S05]  /*1930*/  BSYNC B0 ;  /* 0x0000000000007941 */ /* 0x000fea0003800000 */
.L_x_10434:
        /* <DEDUP_REMOVED lines=21> */
.L_x_10439:
[----:B------:R-:W-:Y:S02]  /*1a90*/  MOV R88, R114 ;  /* 0x0000007200587202 */ /* 0x000fe40000000f00 */
.L_x_10440:
[----:B------:R-:W-:Y:S05]  /*1aa0*/  BSYNC B0 ;  /* 0x0000000000007941 */ /* 0x000fea0003800000 */
.L_x_10438:
        /* <DEDUP_REMOVED lines=16> */
.L_x_10444:
[----:B------:R-:W-:Y:S05]  /*1bb0*/  BSYNC B1 ;  /* 0x0000000000017941 */ /* 0x000fea0003800000 */
.L_x_10443:
        /* <DEDUP_REMOVED lines=44> */
.L_x_10442:
[----:B------:R-:W-:Y:S05]  /*1e80*/  BSYNC B0 ;  /* 0x0000000000007941 */ /* 0x000fea0003800000 */
.L_x_10441:
        /* <DEDUP_REMOVED lines=21> */
.L_x_10446:
[----:B------:R-:W-:Y:S02]  /*1fe0*/  IMAD.MOV.U32 R88, RZ, RZ, R114 ;  /* 0x000000ffff587224 */ /* 0x000fe400078e0072 */
.L_x_10447:
[----:B------:R-:W-:Y:S05]  /*1ff0*/  BSYNC B0 ;  /* 0x0000000000007941 */ /* 0x000fea0003800000 */
.L_x_10445:
        /* <DEDUP_REMOVED lines=16> */
.L_x_10451:
[----:B------:R-:W-:Y:S05]  /*2100*/  BSYNC B1 ;  /* 0x0000000000017941 */ /* 0x000fea0003800000 */
.L_x_10450:
        /* <DEDUP_REMOVED lines=44> */
.L_x_10449:
[----:B------:R-:W-:Y:S05]  /*23d0*/  BSYNC B0 ;  /* 0x0000000000007941 */ /* 0x000fea0003800000 */
.L_x_10448:
        /* <DEDUP_REMOVED lines=21> */
.L_x_10453:
[----:B------:R-:W-:Y:S02]  /*2530*/  IMAD.MOV.U32 R88, RZ, RZ, R114 ;  /* 0x000000ffff587224 */ /* 0x000fe400078e0072 */
.L_x_10454:
[----:B------:R-:W-:Y:S05]  /*2540*/  BSYNC B0 ;  /* 0x0000000000007941 */ /* 0x000fea0003800000 */
.L_x_10452:
        /* <DEDUP_REMOVED lines=16> */
.L_x_10458:
[----:B------:R-:W-:Y:S05]  /*2650*/  BSYNC B1 ;  /* 0x0000000000017941 */ /* 0x000fea0003800000 */
.L_x_10457:
        /* <DEDUP_REMOVED lines=44> */
.L_x_10456:
[----:B------:R-:W-:Y:S05]  /*2920*/  BSYNC B0 ;  /* 0x0000000000007941 */ /* 0x000fea0003800000 */
.L_x_10455:
        /* <DEDUP_REMOVED lines=21> */
.L_x_10460:
[----:B------:R-:W-:Y:S02]  /*2a80*/  MOV R88, R114 ;  /* 0x0000007200587202 */ /* 0x000fe40000000f00 */
.L_x_10461:
[----:B------:R-:W-:Y:S05]  /*2a90*/  BSYNC B0 ;  /* 0x0000000000007941 */ /* 0x000fea0003800000 */
.L_x_10459:
        /* <DEDUP_REMOVED lines=16> */
.L_x_10465:
[----:B------:R-:W-:Y:S05]  /*2ba0*/  BSYNC B1 ;  /* 0x0000000000017941 */ /* 0x000fea0003800000 */
.L_x_10464:
        /* <DEDUP_REMOVED lines=44> */
.L_x_10463:
[----:B------:R-:W-:Y:S05]  /*2e70*/  BSYNC B0 ;  /* 0x0000000000007941 */ /* 0x000fea0003800000 */
.L_x_10462:
[----:B------:R0:W1:Y:S01]  /*2e80*/  I2F.U32 R95, R88 ;  /* 0x00000058005f7306 */ /* 0x0000620000201000 */
[----:B------:R-:W-:Y:S01]  /*2e90*/  ISETP.NE.AND P6, PT, R124, RZ, PT ;  /* 0x000000ff7c00720c */ /* 0x000fe20003fc5270 */
        /* <DEDUP_REMOVED lines=20> */
.L_x_10467:
[----:B------:R-:W-:Y:S02]  /*2fe0*/  IMAD.MOV.U32 R88, RZ, RZ, R114 ;  /* 0x000000ffff587224 */ /* 0x000fe400078e0072 */
.L_x_10468:
[----:B------:R-:W-:Y:S05]  /*2ff0*/  BSYNC B0 ;  /* 0x0000000000007941 */ /* 0x000fea0003800000 */
.L_x_10466:
        /* <DEDUP_REMOVED lines=18> */
.L_x_10472:
[----:B------:R-:W-:Y:S05]  /*3120*/  BSYNC B1 ;  /* 0x0000000000017941 */ /* 0x000fea0003800000 */
.L_x_10471:
        /* <DEDUP_REMOVED lines=44> */
.L_x_10470:
[----:B------:R-:W-:Y:S05]  /*33f0*/  BSYNC B0 ;  /* 0x0000000000007941 */ /* 0x000fea0003800000 */
.L_x_10469:
[----:B------:R0:W1:Y:S01]  /*3400*/  I2F.U32 R89, R88 ;  /* 0x0000005800597306 */ /* 0x0000620000201000 */
[----:B------:R-:W-:Y:S01]  /*3410*/  SEL R95, RZ, 0x100, P4 ;  /* 0x00000100ff5f7807 */ /* 0x000fe20002000000 */
[----:B------:R-:W-:Y:S01]  /*3420*/  HFMA2.MMA R121, -RZ, RZ, 0, 4.76837158203125e-07 ;  /* 0x00000008ff797435 */ /* 0x000fe200000001ff */
[----:B------:R-:W-:Y:S01]  /*3430*/  ISETP.NE.AND P4, PT, R98, RZ, PT ;  /* 0x000000ff6200720c */ /* 0x000fe20003f85270 */
[----:B------:R-:W-:Y:S01]  /*3440*/  IMAD.MOV.U32 R118, RZ, RZ, 0x20 ;  /* 0x00000020ff767424 */ /* 0x000fe200078e00ff */
[----:B------:R-:W-:Y:S02]  /*3450*/  SEL R90, RZ, 0x1, P2 ;  /* 0x00000001ff5a7807 */ /* 0x000fe40001000000 */
[----:B------:R-:W-:-:S02]  /*3460*/  SEL R96, RZ, 0x1, P1 ;  /* 0x00000001ff607807 */ /* 0x000fc40000800000 */
[----:B0-----:R-:W-:Y:S01]  /*3470*/  PRMT R88, RZ, 0x7610, R91 ;  /* 0x00007610ff587816 */ /* 0x001fe2000000005b */
[----:B------:R-:W-:Y:S01]  /*3480*/  IMAD.WIDE.U32 R90, R90, 0x1000000, RZ ;  /* 0x010000005a5a7825 */ /* 0x000fe200078e00ff */
[----:B------:R-:W-:Y:S02]  /*3490*/  SEL R98, RZ, 0x1, P0 ;  /* 0x00000001ff627807 */ /* 0x000fe40000000000 */
[----:B------:R-:W-:Y:S01]  /*34a0*/  ISETP.NE.AND P6, PT, R124, RZ, PT ;  /* 0x000000ff7c00720c */ /* 0x000fe20003fc5270 */
[----:B------:R-:W-:Y:S01]  /*34b0*/  IMAD.WIDE.U32 R96, R96, 0x10000, RZ ;  /* 0x0001000060607825 */ /* 0x000fe200078e00ff */
[----:B------:R-:W-:Y:S02]  /*34c0*/  SEL R102, RZ, 0x10000, P5 ;  /* 0x00010000ff667807 */ /* 0x000fe40002800000 */
[----:B------:R-:W-:Y:S01]  /*34d0*/  ISETP.NE.AND P5, PT, R104, RZ, PT ;  /* 0x000000ff6800720c */ /* 0x000fe20003fa5270 */
[----:B-1----:R-:W-:Y:S01]  /*34e0*/  FFMA.FTZ R89, R89, R120, 1.1641532182693481445e-10 ;  /* 0x2f00000059597423 */ /* 0x002fe20000010078 */
[----:B------:R-:W-:Y:S01]  /*34f0*/  SEL R107, RZ, 0x1, P4 ;  /* 0x00000001ff6b7807 */ /* 0x000fe20002000000 */
[----:B------:R-:W-:-:S03]  /*3500*/  IMAD.WIDE.U32 R98, R98, 0x100, RZ ;  /* 0x0000010062627825 */ /* 0x000fc600078e00ff */
[----:B------:R-:W-:Y:S01]  /*3510*/  FSETP.GTU.FTZ.AND P1, PT, R89, c[0x0][0x1e4], PT ;  /* 0x0000790059007a0b */ /* 0x000fe20003f3c000 */
[----:B------:R-:W-:Y:S01]  /*3520*/  FMUL.FTZ R89, R88, R119 ;  /* 0x0000007758597220 */ /* 0x000fe20000410000 */
[----:B------:R-:W-:Y:S02]  /*3530*/  LOP3.LUT R106, R98, R90, R96, 0xfe, !PT ;  /* 0x0000005a626a7212 */ /* 0x000fe400078efe60 */
[----:B------:R-:W-:Y:S01]  /*3540*/  SEL R101, RZ, 0x1000000, P1 ;  /* 0x01000000ff657807 */ /* 0x000fe20000800000 */
[----:B------:R-:W-:Y:S01]  /*3550*/  FMUL.FTZ R89, R89, c[0x0][0x1e8] ;  /* 0x00007a0059597a20 */ /* 0x000fe20000410000 */
[----:B------:R-:W-:Y:S02]  /*3560*/  SEL R90, RZ, 0x1, P3 ;  /* 0x00000001ff5a7807 */ /* 0x000fe40001800000 */
[----:B------:R-:W-:Y:S02]  /*3570*/  LOP3.LUT R95, R95, R101, R102, 0xfe, !PT ;  /* 0x000000655f5f7212 */ /* 0x000fe400078efe66 */
[----:B------:R-:W-:-:S02]  /*3580*/  FSEL R88, R89, RZ, !P1 ;  /* 0x000000ff59587208 */ /* 0x000fc40004800000 */
[----:B------:R-:W-:Y:S02]  /*3590*/  LOP3.LUT R91, R91, R95, R90, 0xfe, !PT ;  /* 0x0000005f5b5b7212 */ /* 0x000fe400078efe5a */
[----:B------:R-:W-:Y:S01]  /*35a0*/  IADD3 R101, R116, 0x80, RZ ;  /* 0x0000008074657810 */ /* 0x000fe20007ffe0ff */
[----:B------:R-:W-:Y:S01]  /*35b0*/  FMUL.FTZ R95, R31, R88 ;  /* 0x000000581f5f7220 */ /* 0x000fe20000410000 */
[----:B------:R-:W-:Y:S01]  /*35c0*/  LOP3.LUT R106, R106, R107, RZ, 0xfc, !PT ;  /* 0x0000006b6a6a7212 */ /* 0x000fe200078efcff */
[----:B------:R-:W-:Y:S01]  /*35d0*/  IMAD.WIDE.U32 R88, R116, R118, c[0x0][0x188] ;  /* 0x0000620074587625 */ /* 0x000fe200078e0076 */
[----:B------:R-:W-:-:S03]  /*35e0*/  LOP3.LUT R107, R99, R91, R97, 0xfe, !PT ;  /* 0x0000005b636b7212 */ /* 0x000fc600078efe61 */
[----:B------:R-:W-:Y:S01]  /*35f0*/  @P6 FADD.FTZ R95, R7, R95 ;  /* 0x0000005f075f6221 */ /* 0x000fe20000010000 */
[----:B------:R0:W-:Y:S01]  /*3600*/  STG.E.128 [R88.64], R84 ;  /* 0x0000005458007986 */ /* 0x0001e2000c101d06 */
        /* <DEDUP_REMOVED lines=20> */
.L_x_10474:
[----:B0-----:R-:W-:Y:S02]  /*3750*/  IMAD.MOV.U32 R89, RZ, RZ, R114 ;  /* 0x000000ffff597224 */ /* 0x001fe400078e0072 */
.L_x_10475:
[----:B------:R-:W-:Y:S05]  /*3760*/  BSYNC B0 ;  /* 0x0000000000007941 */ /* 0x000fea0003800000 */
.L_x_10473:
        /* <DEDUP_REMOVED lines=16> */
.L_x_10479:
[----:B------:R-:W-:Y:S05]  /*3870*/  BSYNC B1 ;  /* 0x0000000000017941 */ /* 0x000fea0003800000 */
.L_x_10478:
        /* <DEDUP_REMOVED lines=44> */
.L_x_10477:
[----:B------:R-:W-:Y:S05]  /*3b40*/  BSYNC B0 ;  /* 0x0000000000007941 */ /* 0x000fea0003800000 */
.L_x_10476:
        /* <DEDUP_REMOVED lines=22> */
.L_x_10481:
[----:B------:R-:W-:Y:S02]  /*3cb0*/  IMAD.MOV.U32 R90, RZ, RZ, R114 ;  /* 0x000000ffff5a7224 */ /* 0x000fe400078e0072 */
.L_x_10482:
[----:B------:R-:W-:Y:S05]  /*3cc0*/  BSYNC B0 ;  /* 0x0000000000007941 */ /* 0x000fea0003800000 */
.L_x_10480:
        /* <DEDUP_REMOVED lines=16> */
.L_x_10486:
[----:B------:R-:W-:Y:S05]  /*3dd0*/  BSYNC B1 ;  /* 0x0000000000017941 */ /* 0x000fea0003800000 */
.L_x_10485:
        /* <DEDUP_REMOVED lines=44> */
.L_x_10484:
[----:B------:R-:W-:Y:S05]  /*40a0*/  BSYNC B0 ;  /* 0x0000000000007941 */ /* 0x000fea0003800000 */
.L_x_10483:
        /* <DEDUP_REMOVED lines=21> */
.L_x_10488:
[----:B------:R-:W-:Y:S02]  /*4200*/  MOV R91, R114 ;  /* 0x00000072005b7202 */ /* 0x000fe40000000f00 */
.L_x_10489:
[----:B------:R-:W-:Y:S05]  /*4210*/  BSYNC B0 ;  /* 0x0000000000007941 */ /* 0x000fea0003800000 */
.L_x_10487:
        /* <DEDUP_REMOVED lines=16> */
.L_x_10493:
[----:B------:R-:W-:Y:S05]  /*4320*/  BSYNC B1 ;  /* 0x0000000000017941 */ /* 0x000fea0003800000 */
.L_x_10492:
        /* <DEDUP_REMOVED lines=44> */
.L_x_10491:
[----:B------:R-:W-:Y:S05]  /*45f0*/  BSYNC B0 ;  /* 0x0000000000007941 */ /* 0x000fea0003800000 */
.L_x_10490:
        /* <DEDUP_REMOVED lines=21> */
.L_x_10495:
[----:B------:R-:W-:Y:S02]  /*4750*/  IMAD.MOV.U32 R96, RZ, RZ, R114 ;  /* 0x000000ffff607224 */ /* 0x000fe400078e0072 */
.L_x_10496:
[----:B------:R-:W-:Y:S05]  /*4760*/  BSYNC B0 ;  /* 0x0000000000007941 */ /* 0x000fea0003800000 */
.L_x_10494:
        /* <DEDUP_REMOVED lines=16> */
.L_x_10500:
[----:B------:R-:W-:Y:S05]  /*4870*/  BSYNC B1 ;  /* 0x0000000000017941 */ /* 0x000fea0003800000 */
.L_x_10499:
        /* <DEDUP_REMOVED lines=44> */
.L_x_10498:
[----:B------:R-:W-:Y:S05]  /*4b40*/  BSYNC B0 ;  /* 0x0000000000007941 */ /* 0x000fea0003800000 */
.L_x_10497:
        /* <DEDUP_REMOVED lines=21> */
.L_x_10502:
[----:B------:R-:W-:Y:S02]  /*4ca0*/  IMAD.MOV.U32 R97, RZ, RZ, R114 ;  /* 0x000000ffff617224 */ /* 0x000fe400078e0072 */
.L_x_10503:
[----:B------:R-:W-:Y:S05]  /*4cb0*/  BSYNC B0 ;  /* 0x0000000000007941 */ /* 0x000fea0003800000 */
.L_x_10501:
        /* <DEDUP_REMOVED lines=16> */
.L_x_10507:
[----:B------:R-:W-:Y:S05]  /*4dc0*/  BSYNC B1 ;  /* 0x0000000000017941 */ /* 0x000fea0003800000 */
.L_x_10506:
        /* <DEDUP_REMOVED lines=44> */
.L_x_10505:
[----:B------:R-:W-:Y:S05]  /*5090*/  BSYNC B0 ;  /* 0x0000000000007941 */ /* 0x000fea0003800000 */
.L_x_10504:
        /* <DEDUP_REMOVED lines=21> */
.L_x_10509:
[----:B------:R-:W-:Y:S02]  /*51f0*/  MOV R102, R114 ;  /* 0x0000007200667202 */ /* 0x000fe40000000f00 */
.L_x_10510:
[----:B------:R-:W-:Y:S05]  /*5200*/  BSYNC B0 ;  /* 0x0000000000007941 */ /* 0x000fea0003800000 */
.L_x_10508:
        /* <DEDUP_REMOVED lines=16> */
.L_x_10514:
[----:B------:R-:W-:Y:S05]  /*5310*/  BSYNC B1 ;  /* 0x0000000000017941 */ /* 0x000fea0003800000 */
.L_x_10513:
        /* <DEDUP_REMOVED lines=44> */
.L_x_10512:
[----:B------:R-:W-:Y:S05]  /*55e0*/  BSYNC B0 ;  /* 0x0000000000007941 */ /* 0x000fea0003800000 */
.L_x_10511:
        /* <DEDUP_REMOVED lines=21> */
.L_x_10516:
[----:B------:R-:W-:Y:S02]  /*5740*/  IMAD.MOV.U32 R102, RZ, RZ, R114 ;  /* 0x000000ffff667224 */ /* 0x000fe400078e0072 */
.L_x_10517:
[----:B------:R-:W-:Y:S05]  /*5750*/  BSYNC B0 ;  /* 0x0000000000007941 */ /* 0x000fea0003800000 */
.L_x_10515:
        /* <DEDUP_REMOVED lines=16> */
.L_x_10521:
[----:B------:R-:W-:Y:S05]  /*5860*/  BSYNC B1 ;  /* 0x0000000000017941 */ /* 0x000fea0003800000 */
.L_x_10520:
        /* <DEDUP_REMOVED lines=44> */
.L_x_10519:
[----:B------:R-:W-:Y:S05]  /*5b30*/  BSYNC B0 ;  /* 0x0000000000007941 */ /* 0x000fea0003800000 */
.L_x_10518:
        /* <DEDUP_REMOVED lines=22> */
.L_x_10523:
[----:B------:R-:W-:Y:S02]  /*5ca0*/  IMAD.MOV.U32 R117, RZ, RZ, R114 ;  /* 0x000000ffff757224 */ /* 0x000fe400078e0072 */
.L_x_10524:
[----:B------:R-:W-:Y:S05]  /*5cb0*/  BSYNC B0 ;  /* 0x0000000000007941 */ /* 0x000fea0003800000 */
.L_x_10522:
        /* <DEDUP_REMOVED lines=18> */
.L_x_10528:
[----:B------:R-:W-:Y:S05]  /*5de0*/  BSYNC B1 ;  /* 0x0000000000017941 */ /* 0x000fea0003800000 */
.L_x_10527:
        /* <DEDUP_REMOVED lines=44> */
.L_x_10526:
[----:B------:R-:W-:Y:S05]  /*60b0*/  BSYNC B0 ;  /* 0x0000000000007941 */ /* 0x000fea0003800000 */
.L_x_10525:
[----:B------:R-:W0:Y:S01]  /*60c0*/  I2F.U32 R103, R117 ;  /* 0x0000007500677306 */ /* 0x000e220000201000 */
[----:B------:R-:W-:Y:S02]  /*60d0*/  SEL R122, RZ, 0x10000, P5 ;  /* 0x00010000ff7a7807 */ /* 0x000fe40002800000 */
[----:B------:R-:W-:Y:S02]  /*60e0*/  PRMT R102, RZ, 0x7610, R99 ;  /* 0x00007610ff667816 */ /* 0x000fe40000000063 */
[----:B------:R-:W-:Y:S02]  /*60f0*/  ISETP.NE.AND P5, PT, R104, RZ, PT ;  /* 0x000000ff6800720c */ /* 0x000fe40003fa5270 */
[----:B------:R-:W-:Y:S01]  /*6100*/  SEL R106, RZ, 0x1, P2 ;  /* 0x00000001ff6a7807 */ /* 0x000fe20001000000 */
[----:B------:R-:W-:Y:S01]  /*6110*/  FMUL.FTZ R99, R102, R119 ;  /* 0x0000007766637220 */ /* 0x000fe20000410000 */
[----:B------:R-:W-:-:S02]  /*6120*/  ISETP.NE.AND P2, PT, R105, RZ, PT ;  /* 0x000000ff6900720c */ /* 0x000fc40003f45270 */
[----:B------:R-:W-:Y:S01]  /*6130*/  SEL R104, RZ, 0x1, P1 ;  /* 0x00000001ff687807 */ /* 0x000fe20000800000 */
[----:B------:R-:W-:Y:S01]  /*6140*/  IMAD.WIDE.U32 R106, R106, 0x1000000, RZ ;  /* 0x010000006a6a7825 */ /* 0x000fe200078e00ff */
[----:B------:R-:W-:Y:S02]  /*6150*/  SEL R105, RZ, 0x1, P0 ;  /* 0x00000001ff697807 */ /* 0x000fe40000000000 */
[----:B------:R-:W-:Y:S01]  /*6160*/  ISETP.NE.AND P6, PT, R124, RZ, PT ;  /* 0x000000ff7c00720c */ /* 0x000fe20003fc5270 */
[----:B0-----:R-:W-:Y:S01]  /*6170*/  FFMA.FTZ R103, R103, R120, 1.1641532182693481445e-10 ;  /* 0x2f00000067677423 */ /* 0x001fe20000010078 */
[----:B------:R-:W-:Y:S01]  /*6180*/  SEL R117, RZ, 0x100, P4 ;  /* 0x00000100ff757807 */ /* 0x000fe20002000000 */
[----:B------:R-:W-:Y:S01]  /*6190*/  FMUL.FTZ R99, R99, c[0x0][0x1e8] ;  /* 0x00007a0063637a20 */ /* 0x000fe20000410000 */
[----:B------:R-:W-:Y:S02]  /*61a0*/  SEL R129, RZ, 0x1, P2 ;  /* 0x00000001ff817807 */ /* 0x000fe40001000000 */
[----:B------:R-:W-:Y:S01]  /*61b0*/  FSETP.GTU.FTZ.AND P0, PT, R103, c[0x0][0x1e4], PT ;  /* 0x0000790067007a0b */ /* 0x000fe20003f1c000 */
[----:B------:R-:W-:-:S03]  /*61c0*/  IMAD.WIDE.U32 R102, R104, 0x10000, RZ ;  /* 0x0001000068667825 */ /* 0x000fc600078e00ff */
[----:B------:R-:W-:Y:S01]  /*61d0*/  SEL R123, RZ, 0x1000000, P0 ;  /* 0x01000000ff7b7807 */ /* 0x000fe20000000000 */
[----:B------:R-:W-:-:S03]  /*61e0*/  IMAD.WIDE.U32 R104, R105, 0x100, RZ ;  /* 0x0000010069687825 */ /* 0x000fc600078e00ff */
[----:B------:R-:W-:Y:S01]  /*61f0*/  LOP3.LUT R117, R117, R123, R122, 0xfe, !PT ;  /* 0x0000007b75757212 */ /* 0x000fe200078efe7a */
[----:B------:R-:W-:Y:S01]  /*6200*/  IMAD.WIDE.U32 R122, R101, R118, c[0x0][0x188] ;  /* 0x00006200657a7625 */ /* 0x000fe200078e0076 */
[----:B------:R-:W-:Y:S02]  /*6210*/  LOP3.LUT R128, R104, R106, R102, 0xfe, !PT ;  /* 0x0000006a68807212 */ /* 0x000fe400078efe66 */
[----:B------:R-:W-:Y:S02]  /*6220*/  FSEL R102, R99, RZ, !P0 ;  /* 0x000000ff63667208 */ /* 0x000fe40004000000 */
[----:B------:R-:W-:Y:S01]  /*6230*/  SEL R106, RZ, 0x1, P3 ;  /* 0x00000001ff6a7807 */ /* 0x000fe20001800000 */
[----:B------:R0:W-:Y:S01]  /*6240*/  STG.E.128 [R122.64], R88 ;  /* 0x000000587a007986 */ /* 0x0001e2000c101d06 */
[----:B------:R-:W-:Y:S01]  /*6250*/  LOP3.LUT R128, R128, R129, RZ, 0xfc, !PT ;  /* 0x0000008180807212 */ /* 0x000fe200078efcff */
[----:B------:R-:W-:Y:S01]  /*6260*/  FMUL.FTZ R99, R23, R102 ;  /* 0x0000006617637220 */ /* 0x000fe20000410000 */
[----:B------:R-:W-:-:S02]  /*6270*/  LOP3.LUT R107, R107, R117, R106, 0xfe, !PT ;  /* 0x000000756b6b7212 */ /* 0x000fc400078efe6a */
[----:B------:R-:W-:Y:S01]  /*6280*/  IADD3 R117, R116, 0x100, RZ ;  /* 0x0000010074757810 */ /* 0x000fe20007ffe0ff */
        /* <DEDUP_REMOVED lines=22> */
.L_x_10530:
[----:B0-----:R-:W-:Y:S02]  /*63f0*/  IMAD.MOV.U32 R101, RZ, RZ, R114 ;  /* 0x000000ffff657224 */ /* 0x001fe400078e0072 */
.L_x_10531:
[----:B------:R-:W-:Y:S05]  /*6400*/  BSYNC B0 ;  /* 0x0000000000007941 */ /* 0x000fea0003800000 */
.L_x_10529:
        /* <DEDUP_REMOVED lines=16> */
.L_x_10535:
[----:B------:R-:W-:Y:S05]  /*6510*/  BSYNC B1 ;  /* 0x0000000000017941 */ /* 0x000fea0003800000 */
.L_x_10534:
        /* <DEDUP_REMOVED lines=44> */
.L_x_10533:
[----:B------:R-:W-:Y:S05]  /*67e0*/  BSYNC B0 ;  /* 0x0000000000007941 */ /* 0x000fea0003800000 */
.L_x_10532:
        /* <DEDUP_REMOVED lines=22> */
.L_x_10537:
[----:B------:R-:W-:Y:S02]  /*6950*/  IMAD.MOV.U32 R102, RZ, RZ, R114 ;  /* 0x000000ffff667224 */ /* 0x000fe400078e0072 */
.L_x_10538:
[----:B------:R-:W-:Y:S05]  /*6960*/  BSYNC B0 ;  /* 0x0000000000007941 */ /* 0x000fea0003800000 */
.L_x_10536:
        /* <DEDUP_REMOVED lines=16> */
.L_x_10542:
[----:B------:R-:W-:Y:S05]  /*6a70*/  BSYNC B1 ;  /* 0x0000000000017941 */ /* 0x000fea0003800000 */
.L_x_10541:
        /* <DEDUP_REMOVED lines=44> */
.L_x_10540:
[----:B------:R-:W-:Y:S05]  /*6d40*/  BSYNC B0 ;  /* 0x0000000000007941 */ /* 0x000fea0003800000 */
.L_x_10539:
        /* <DEDUP_REMOVED lines=21> */
.L_x_10544:
[----:B------:R-:W-:Y:S02]  /*6ea0*/  IMAD.MOV.U32 R103, RZ, RZ, R114 ;  /* 0x000000ffff677224 */ /* 0x000fe400078e0072 */
.L_x_10545:
[----:B------:R-:W-:Y:S05]  /*6eb0*/  BSYNC B0 ;  /* 0x0000000000007941 */ /* 0x000fea0003800000 */
.L_x_10543:
        /* <DEDUP_REMOVED lines=16> */
.L_x_10549:
[----:B------:R-:W-:Y:S05]  /*6fc0*/  BSYNC B1 ;  /* 0x0000000000017941 */ /* 0x000fea0003800000 */
.L_x_10548:
        /* <DEDUP_REMOVED lines=44> */
.L_x_10547:
[----:B------:R-:W-:Y:S05]  /*7290*/  BSYNC B0 ;  /* 0x0000000000007941 */ /* 0x000fea0003800000 */
.L_x_10546:
        /* <DEDUP_REMOVED lines=21> */
.L_x_10551:
[----:B------:R-:W-:Y:S02]  /*73f0*/  IMAD.MOV.U32 R104, RZ, RZ, R114 ;  /* 0x000000ffff687224 */ /* 0x000fe400078e0072 */
.L_x_10552:
[----:B------:R-:W-:Y:S05]  /*7400*/  BSYNC B0 ;  /* 0x0000000000007941 */ /* 0x000fea0003800000 */
.L_x_10550:
        /* <DEDUP_REMOVED lines=16> */
.L_x_10556:
[----:B------:R-:W-:Y:S05]  /*7510*/  BSYNC B1 ;  /* 0x0000000000017941 */ /* 0x000fea0003800000 */
.L_x_10555:
        /* <DEDUP_REMOVED lines=44> */
.L_x_10554:
[----:B------:R-:W-:Y:S05]  /*77e0*/  BSYNC B0 ;  /* 0x0000000000007941 */ /* 0x000fea0003800000 */
.L_x_10553:
        /* <DEDUP_REMOVED lines=21> */
.L_x_10558:
[----:B------:R-:W-:Y:S02]  /*7940*/  IMAD.MOV.U32 R105, RZ, RZ, R114 ;  /* 0x000000ffff697224 */ /* 0x000fe400078e0072 */
.L_x_10559:
[----:B------:R-:W-:Y:S05]  /*7950*/  BSYNC B0 ;  /* 0x0000000000007941 */ /* 0x000fea0003800000 */
.L_x_10557:
        /* <DEDUP_REMOVED lines=16> */
.L_x_10563:
[----:B------:R-:W-:Y:S05]  /*7a60*/  BSYNC B1 ;  /* 0x0000000000017941 */ /* 0x000fea0003800000 */
.L_x_10562:
        /* <DEDUP_REMOVED lines=44> */
.L_x_10561:
[----:B------:R-:W-:Y:S05]  /*7d30*/  BSYNC B0 ;  /* 0x0000000000007941 */ /* 0x000fea0003800000 */
.L_x_10560:
        /* <DEDUP_REMOVED lines=21> */
.L_x_10565:
[----:B------:R-:W-:Y:S02]  /*7e90*/  IMAD.MOV.U32 R122, RZ, RZ, R114 ;  /* 0x000000ffff7a7224 */ /* 0x000fe400078e0072 */
.L_x_10566:
[----:B------:R-:W-:Y:S05]  /*7ea0*/  BSYNC B0 ;  /* 0x0000000000007941 */ /* 0x000fea0003800000 */
.L_x_10564:
        /* <DEDUP_REMOVED lines=16> */
.L_x_10570:
[----:B------:R-:W-:Y:S05]  /*7fb0*/  BSYNC B1 ;  /* 0x0000000000017941 */ /* 0x000fea0003800000 */
.L_x_10569:
        /* <DEDUP_REMOVED lines=44> */
.L_x_10568:
[----:B------:R-:W-:Y:S05]  /*8280*/  BSYNC B0 ;  /* 0x0000000000007941 */ /* 0x000fea0003800000 */
.L_x_10567:
        /* <DEDUP_REMOVED lines=21> */
.L_x_10572:
[----:B------:R-:W-:Y:S02]  /*83e0*/  IMAD.MOV.U32 R123, RZ, RZ, R114 ;  /* 0x000000ffff7b7224 */ /* 0x000fe400078e0072 */
.L_x_10573:
[----:B------:R-:W-:Y:S05]  /*83f0*/  BSYNC B0 ;  /* 0x0000000000007941 */ /* 0x000fea0003800000 */
.L_x_10571:
        /* <DEDUP_REMOVED lines=16> */
.L_x_10577:
[----:B------:R-:W-:Y:S05]  /*8500*/  BSYNC B1 ;  /* 0x0000000000017941 */ /* 0x000fea0003800000 */
.L_x_10576:
        /* <DEDUP_REMOVED lines=44> */
.L_x_10575:
[----:B------:R-:W-:Y:S05]  /*87d0*/  BSYNC B0 ;  /* 0x0000000000007941 */ /* 0x000fea0003800000 */
.L_x_10574:
        /* <DEDUP_REMOVED lines=22> */
.L_x_10579:
[----:B------:R-:W-:Y:S02]  /*8940*/  IMAD.MOV.U32 R123, RZ, RZ, R114 ;  /* 0x000000ffff7b7224 */ /* 0x000fe400078e0072 */
.L_x_10580:
[----:B------:R-:W-:Y:S05]  /*8950*/  BSYNC B0 ;  /* 0x0000000000007941 */ /* 0x000fea0003800000 */
.L_x_10578:
        /* <DEDUP_REMOVED lines=18> */
.L_x_10584:
[----:B------:R-:W-:Y:S05]  /*8a80*/  BSYNC B1 ;  /* 0x0000000000017941 */ /* 0x000fea0003800000 */
.L_x_10583:
        /* <DEDUP_REMOVED lines=44> */
.L_x_10582:
[----:B------:R-:W-:Y:S05]  /*8d50*/  BSYNC B0 ;  /* 0x0000000000007941 */ /* 0x000fea0003800000 */
.L_x_10581:
[----:B------:R-:W-:Y:S01]  /*8d60*/  ISETP.NE.AND P6, PT, R124, RZ, PT ;  /* 0x000000ff7c00720c */ /* 0x000fe20003fc5270 */
[----:B------:R-:W-:Y:S01]  /*8d70*/  FADD.FTZ R124, RZ, R84 ;  /* 0x00000054ff7c7221 */ /* 0x000fe20000010000 */
[----:B------:R-:W-:Y:S01]  /*8d80*/  SEL R130, RZ, 0x10000, P5 ;  /* 0x00010000ff827807 */ /* 0x000fe20002800000 */
[----:B------:R-:W0:Y:S01]  /*8d90*/  I2F.U32 R123, R123 ;  /* 0x0000007b007b7306 */ /* 0x000e220000201000 */
[----:B------:R-:W-:Y:S01]  /*8da0*/  ISETP.NE.AND P5, PT, R125, RZ, PT ;  /* 0x000000ff7d00720c */ /* 0x000fe20003fa5270 */
[----:B------:R-:W-:Y:S01]  /*8db0*/  FADD.FTZ R125, R85, R124 ;  /* 0x0000007c557d7221 */ /* 0x000fe20000010000 */
[----:B------:R-:W-:Y:S02]  /*8dc0*/  SEL R126, RZ, 0x1, P1 ;  /* 0x00000001ff7e7807 */ /* 0x000fe40000800000 */
[----:B------:R-:W-:Y:S01]  /*8dd0*/  SEL R133, RZ, 0x100, P4 ;  /* 0x00000100ff857807 */ /* 0x000fe20002000000 */
[----:B------:R-:W-:Y:S01]  /*8de0*/  FADD.FTZ R124, R86, R125 ;  /* 0x0000007d567c7221 */ /* 0x000fe20000010000 */
[----:B------:R-:W-:Y:S01]  /*8df0*/  SEL R131, RZ, 0x1, P5 ;  /* 0x00000001ff837807 */ /* 0x000fe20002800000 */
[----:B------:R-:W-:Y:S01]  /*8e00*/  IMAD.WIDE.U32 R126, R126, 0x10000, RZ ;  /* 0x000100007e7e7825 */ /* 0x000fe200078e00ff */
[----:B------:R-:W-:-:S03]  /*8e10*/  LOP3.LUT P1, RZ, R115, 0xff, RZ, 0xc0, !PT ;  /* 0x000000ff73ff7812 */ /* 0x000fc6000782c0ff */
[----:B------:R-:W-:-:S04]  /*8e20*/  FADD.FTZ R125, R87, R124 ;  /* 0x0000007c577d7221 */ /* 0x000fc80000010000 */
[----:B------:R-:W-:Y:S02]  /*8e30*/  FADD.FTZ R124, R92, R125 ;  /* 0x0000007d5c7c7221 */ /* 0x000fe40000010000 */
[----:B0-----:R-:W-:Y:S02]  /*8e40*/  FFMA.FTZ R120, R123, R120, 1.1641532182693481445e-10 ;  /* 0x2f0000007b787423 */ /* 0x001fe40000010078 */
[----:B------:R-:W-:-:S04]  /*8e50*/  FADD.FTZ R125, R93, R124 ;  /* 0x0000007c5d7d7221 */ /* 0x000fc80000010000 */
[----:B------:R-:W-:-:S04]  /*8e60*/  FADD.FTZ R124, R94, R125 ;  /* 0x0000007d5e7c7221 */ /* 0x000fc80000010000 */
[----:B------:R-:W-:-:S04]  /*8e70*/  FADD.FTZ R125, R95, R124 ;  /* 0x0000007c5f7d7221 */ /* 0x000fc80000010000 */
[----:B------:R-:W-:-:S04]  /*8e80*/  FADD.FTZ R124, R88, R125 ;  /* 0x0000007d587c7221 */ /* 0x000fc80000010000 */
[----:B------:R-:W-:Y:S01]  /*8e90*/  FADD.FTZ R125, R89, R124 ;  /* 0x0000007c597d7221 */ /* 0x000fe20000010000 */
[----:B------:R-:W-:-:S03]  /*8ea0*/  PRMT R124, RZ, 0x7610, R107 ;  /* 0x00007610ff7c7816 */ /* 0x000fc6000000006b */
[----:B------:R-:W-:Y:S02]  /*8eb0*/  FADD.FTZ R128, R90, R125 ;  /* 0x0000007d5a807221 */ /* 0x000fe40000010000 */
[----:B------:R-:W-:Y:S01]  /*8ec0*/  FMUL.FTZ R119, R124, R119 ;  /* 0x000000777c777220 */ /* 0x000fe20000410000 */
[----:B------:R-:W-:Y:S01]  /*8ed0*/  SEL R124, RZ, 0x1, P2 ;  /* 0x00000001ff7c7807 */ /* 0x000fe20001000000 */
[----:B------:R-:W-:Y:S01]  /*8ee0*/  FADD.FTZ R107, R91, R128 ;  /* 0x000000805b6b7221 */ /* 0x000fe20000010000 */
[----:B------:R-:W-:Y:S01]  /*8ef0*/  FSETP.GTU.FTZ.AND P2, PT, R120, c[0x0][0x1e4], PT ;  /* 0x0000790078007a0b */ /* 0x000fe20003f5c000 */
[----:B------:R-:W-:Y:S01]  /*8f00*/  FMUL.FTZ R119, R119, c[0x0][0x1e8] ;  /* 0x00007a0077777a20 */ /* 0x000fe20000410000 */
[----:B------:R-:W-:Y:S01]  /*8f10*/  SEL R128, RZ, 0x1, P0 ;  /* 0x00000001ff807807 */ /* 0x000fe20000000000 */
[----:B------:R-:W-:Y:S01]  /*8f20*/  FADD.FTZ R120, R96, R107 ;  /* 0x0000006b60787221 */ /* 0x000fe20000010000 */
[----:B------:R-:W-:Y:S01]  /*8f30*/  SEL R123, RZ, 0x1000000, P2 ;  /* 0x01000000ff7b7807 */ /* 0x000fe20001000000 */
[----:B------:R-:W-:-:S03]  /*8f40*/  IMAD.WIDE.U32 R124, R124, 0x1000000, RZ ;  /* 0x010000007c7c7825 */ /* 0x000fc600078e00ff */
[----:B------:R-:W-:Y:S01]  /*8f50*/  LOP3.LUT R133, R133, R123, R130, 0xfe, !PT ;  /* 0x0000007b85857212 */ /* 0x000fe200078efe82 */
[----:B------:R-:W-:-:S04]  /*8f60*/  IMAD.WIDE.U32 R128, R128, 0x100, RZ ;  /* 0x0000010080807825 */ /* 0x000fc800078e00ff */
[----:B------:R-:W-:Y:S01]  /*8f70*/  FADD.FTZ R107, R97, R120 ;  /* 0x00000078616b7221 */ /* 0x000fe20000010000 */
[----:B------:R-:W-:Y:S02]  /*8f80*/  LOP3.LUT R128, R128, R124, R126, 0xfe, !PT ;  /* 0x0000007c80807212 */ /* 0x000fe400078efe7e */
[----:B------:R-:W-:Y:S01]  /*8f90*/  FSEL R120, R119, RZ, !P2 ;  /* 0x000000ff77787208 */ /* 0x000fe20005000000 */
[----:B------:R-:W-:Y:S01]  /*8fa0*/  FADD.FTZ R130, R98, R107 ;  /* 0x0000006b62827221 */ /* 0x000fe20000010000 */
[----:B------:R-:W-:Y:S01]  /*8fb0*/  SEL R124, RZ, 0x1, P3 ;  /* 0x00000001ff7c7807 */ /* 0x000fe20001800000 */
[----:B------:R-:W0:Y:S01]  /*8fc0*/  S2R R119, SR_TID.X ;  /* 0x0000000000777919 */ /* 0x000e220000002100 */
        /* <DEDUP_REMOVED lines=9> */
[----:B------:R-:W-:-:S03]  /*9060*/  IMAD.WIDE.U32 R126, R117, R121, c[0x0][0x190] ;  /* 0x00006400757e7625 */ /* 0x000fc600078e0079 */
[----:B------:R1:W-:Y:S01]  /*9070*/  STG.E.128 [R124.64+0x10], R104 ;  /* 0x000010687c007986 */ /* 0x0003e2000c101d06 */
[----:B------:R-:W-:-:S03]  /*9080*/  FADD.FTZ R123, R101, R120 ;  /* 0x00000078657b7221 */ /* 0x000fc60000010000 */
[----:B------:R1:W-:Y:S01]  /*9090*/  STG.E.64 [R126.64], R128 ;  /* 0x000000807e007986 */ /* 0x0003e2000c101b06 */
        /* <DEDUP_REMOVED lines=9> */
[----:B------:R-:W-:Y:S01]  /*9130*/  FADD.FTZ R123, R107, R118 ;  /* 0x000000766b7b7221 */ /* 0x000fe20000010000 */
[----:B------:R-:W-:Y:S05]  /*9140*/  BRA.DIV ~URZ, `(.L_x_10585) ;  /* 0x00000ed27f007947 */ /* 0x000fea000b800000 */
[----:B-1----:R0:W1:Y:S02]  /*9150*/  SHFL.BFLY PT, R118, R123, 0x1, 0x1f ;  /* 0x0c201f007b767f89 */ /* 0x00206400000e0000 */
.L_x_10589:
[----:B-1----:R-:W-:Y:S01]  /*9160*/  FADD.FTZ R127, R123, R118 ;  /* 0x000000767b7f7221 */ /* 0x002fe20000010000 */
[----:B------:R-:W-:Y:S05]  /*9170*/  BRA.DIV ~URZ, `(.L_x_10586) ;  /* 0x00000f227f007947 */ /* 0x000fea000b800000 */
[----:B------:R-:W1:Y:S02]  /*9180*/  SHFL.BFLY PT, R118, R127, 0x2, 0x1f ;  /* 0x0c401f007f767f89 */ /* 0x000e6400000e0000 */
[----:B-1----:R-:W-:-:S05]  /*9190*/  FADD.FTZ R121, R127, R118 ;  /* 0x000000767f797221 */ /* 0x002fca0000010000 */
[----:B------:R-:W1:Y:S02]  /*91a0*/  SHFL.BFLY PT, R118, R121, 0x4, 0x1f ;  /* 0x0c801f0079767f89 */ /* 0x000e6400000e0000 */
[----:B01----:R-:W-:-:S05]  /*91b0*/  FADD.FTZ R123, R121, R118 ;  /* 0x00000076797b7221 */ /* 0x003fca0000010000 */
        /* <DEDUP_REMOVED lines=62> */
.L_x_10590:
[----:B------:R-:W2:Y:S01]  /*95a0*/  S2R R123, SR_TID.X ;  /* 0x00000000007b7919 */ /* 0x000ea20000002100 */
[----:B------:R-:W-:Y:S01]  /*95b0*/  @!P0 SHF.R.U32.HI R121, RZ, 0x5, R119 ;  /* 0x00000005ff798819 */ /* 0x000fe20000011677 */
[----:B-1----:R-:W-:Y:S01]  /*95c0*/  FADD.FTZ R119, R128, R127 ;  /* 0x0000007f80777221 */ /* 0x002fe20000010000 */
[----:B------:R-:W-:Y:S02]  /*95d0*/  WARPSYNC 0xffffffff ;  /* 0xffffffff00007948 */ /* 0x000fe40003800000 */
[----:B------:R-:W-:-:S04]  /*95e0*/  @!P0 LOP3.LUT R121, R121, 0x3, RZ, 0xc0, !PT ;  /* 0x0000000379798812 */ /* 0x000fc800078ec0ff */
[----:B------:R-:W-:-:S05]  /*95f0*/  @!P0 IADD3 R124, R120, R121, RZ ;  /* 0x00000079787c8210 */ /* 0x000fca0007ffe0ff */
[----:B------:R-:W-:Y:S01]  /*9600*/  @!P0 STS.64 [R124.X8], R118 ;  /* 0x000000767c008388 */ /* 0x000fe20000008a00 */
[----:B--2---:R-:W-:-:S03]  /*9610*/  LOP3.LUT R125, R123, 0x1f, RZ, 0xc0, !PT ;  /* 0x0000001f7b7d7812 */ /* 0x004fc600078ec0ff */
[----:B------:R-:W-:Y:S01]  /*9620*/  BAR.SYNC.DEFER_BLOCKING 0x0 ;  /* 0x0000000000007b1d */ /* 0x000fe20000010000 */
[----:B------:R-:W-:-:S13]  /*9630*/  ISETP.GT.U32.AND P1, PT, R125, 0x3, PT ;  /* 0x000000037d00780c */ /* 0x000fda0003f24070 */
[----:B------:R-:W-:Y:S01]  /*9640*/  @!P1 IMAD.IADD R126, R120, 0x1, R125 ;  /* 0x00000001787e9824 */ /* 0x000fe200078e027d */
[----:B------:R-:W-:Y:S01]  /*9650*/  HFMA2.MMA R125, -RZ, RZ, 0, 0 ;  /* 0x00000000ff7d7435 */ /* 0x000fe200000001ff */
[----:B------:R-:W-:-:S05]  /*9660*/  CS2R R120, SRZ ;  /* 0x0000000000787805 */ /* 0x000fca000001ff00 */
[----:B------:R-:W-:Y:S01]  /*9670*/  @!P1 IMAD.MOV.U32 R125, RZ, RZ, 0x300 ;  /* 0x00000300ff7d9424 */ /* 0x000fe200078e00ff */
[----:B------:R-:W-:Y:S01]  /*9680*/  @!P1 LDS.64 R120, [R126.X8] ;  /* 0x000000007e789984 */ /* 0x000fe20000008a00 */
[----:B------:R-:W-:Y:S02]  /*9690*/  ISETP.NE.AND P1, PT, RZ, UR8, PT ;  /* 0x00000008ff007c0c */ /* 0x000fe4000bf25270 */
[----:B------:R-:W-:Y:S01]  /*96a0*/  I2F R131, R125 ;  /* 0x0000007d00837306 */ /* 0x000fe20000201400 */
[----:B------:R-:W1:Y:S02]  /*96b0*/  SHFL.DOWN PT, R128, R125, 0x2, 0x1f ;  /* 0x08401f007d807f89 */ /* 0x000e6400000e0000 */
[----:B-1----:R-:W-:-:S05]  /*96c0*/  IADD3 R129, R128, R125, RZ ;  /* 0x0000007d80817210 */ /* 0x002fca0007ffe0ff */
[----:B------:R-:W-:Y:S01]  /*96d0*/  I2F R128, R128 ;  /* 0x0000008000807306 */ /* 0x000fe20000201400 */
[----:B------:R-:W-:Y:S07]  /*96e0*/  SHFL.DOWN PT, R132, R129, 0x1, 0x1f ;  /* 0x08201f0081847f89 */ /* 0x000fee00000e0000 */
[----:B------:R-:W1:Y:S01]  /*96f0*/  I2F R130, R129 ;  /* 0x0000008100827306 */ /* 0x000e620000201400 */
[----:B0-----:R-:W0:Y:S04]  /*9700*/  SHFL.DOWN PT, R127, R120, 0x2, 0x1f ;  /* 0x08401f00787f7f89 */ /* 0x001e2800000e0000 */
[----:B------:R-:W2:Y:S03]  /*9710*/  SHFL.DOWN PT, R118, R121, 0x2, 0x1f ;  /* 0x08401f0079767f89 */ /* 0x000ea600000e0000 */
[----:B-1----:R-:W1:Y:S01]  /*9720*/  MUFU.RCP R119, R130 ;  /* 0x0000008200777308 */ /* 0x002e620000001000 */
[----:B0-----:R-:W-:-:S02]  /*9730*/  FMUL.FTZ R124, R127, R128 ;  /* 0x000000807f7c7220 */ /* 0x001fc40000410000 */
[----:B------:R-:W-:Y:S02]  /*9740*/  FADD.FTZ R127, -R127, R120 ;  /* 0x000000787f7f7221 */ /* 0x000fe40000010100 */
[----:B------:R-:W-:Y:S02]  /*9750*/  FFMA.FTZ R124, R131, R120, R124 ;  /* 0x00000078837c7223 */ /* 0x000fe4000001007c */
[----:B------:R-:W-:Y:S02]  /*9760*/  FMUL.FTZ R127, R127, R127 ;  /* 0x0000007f7f7f7220 */ /* 0x000fe40000410000 */
[----:B-1----:R-:W-:Y:S02]  /*9770*/  FMUL.FTZ R125, R119, R124 ;  /* 0x0000007c777d7220 */ /* 0x002fe40000410000 */
        /* <DEDUP_REMOVED lines=13> */
[----:B------:R-:W-:Y:S01]  /*9850*/  SHF.R.U32.HI R126, RZ, 0x5, R123 ;  /* 0x00000005ff7e7819 */ /* 0x000fe2000001167b */
[C---:B------:R-:W-:Y:S02]  /*9860*/  FFMA.FTZ R120, R130.reuse, R125, R120 ;  /* 0x0000007d82787223 */ /* 0x040fe40000010078 */
[----:B------:R-:W-:Y:S01]  /*9870*/  FMUL.FTZ R127, R130, R127 ;  /* 0x0000007f827f7220 */ /* 0x000fe20000410000 */
[----:B------:R-:W-:-:S03]  /*9880*/  LOP3.LUT R126, R126, 0x3, RZ, 0xc0, !PT ;  /* 0x000000037e7e7812 */ /* 0x000fc600078ec0ff */
[----:B------:R-:W-:Y:S01]  /*9890*/  FMUL.FTZ R127, R127, R132 ;  /* 0x000000847f7f7220 */ /* 0x000fe20000410000 */
[----:B------:R-:W-:Y:S01]  /*98a0*/  LOP3.LUT P0, RZ, R126, 0x1f, R123, 0xf8, !PT ;  /* 0x0000001f7eff7812 */ /* 0x000fe2000780f87b */
[----:B0-----:R-:W-:Y:S02]  /*98b0*/  FMUL.FTZ R125, R121, R120 ;  /* 0x00000078797d7220 */ /* 0x001fe40000410000 */
[----:B--2---:R-:W-:-:S03]  /*98c0*/  FADD.FTZ R120, R118, R119 ;  /* 0x0000007776787221 */ /* 0x004fc60000010000 */
[----:B------:R-:W0:Y:S01]  /*98d0*/  SHFL.IDX PT, R129, R125, RZ, 0x1f ;  /* 0x00001fff7d817589 */ /* 0x000e2200000e0000 */
[----:B------:R-:W-:Y:S02]  /*98e0*/  FFMA.FTZ R120, R121, R127, R120 ;  /* 0x0000007f79787223 */ /* 0x000fe40000010078 */
[----:B------:R-:W-:-:S04]  /*98f0*/  IMAD.MOV.U32 R127, RZ, RZ, c[0x0][0x1e0] ;  /* 0x00007800ff7f7624 */ /* 0x000fc800078e00ff */
[----:B------:R-:W-:Y:S01]  /*9900*/  @!P0 MOV R119, 0x4 ;  /* 0x0000000400778802 */ /* 0x000fe20000000f00 */
[----:B------:R-:W1:Y:S04]  /*9910*/  SHFL.IDX PT, R128, R120, RZ, 0x1f ;  /* 0x00001fff78807589 */ /* 0x000e6800000e0000 */
[----:B------:R-:W-:Y:S01]  /*9920*/  @!P0 IMAD.WIDE R118, R0, R119, c[0x0][0x1a0] ;  /* 0x0000680000768625 */ /* 0x000fe200078e0277 */
[----:B0-----:R-:W-:-:S03]  /*9930*/  FSEL R123, R129, RZ, !P1 ;  /* 0x000000ff817b7208 */ /* 0x001fc60004800000 */
[----:B------:R-:W-:Y:S01]  /*9940*/  FMUL.FTZ R121, R129, R129 ;  /* 0x0000008181797220 */ /* 0x000fe20000410000 */
[----:B------:R0:W-:Y:S01]  /*9950*/  @!P0 STG.E [R118.64], R129 ;  /* 0x0000008176008986 */ /* 0x0001e2000c101906 */
[----:B------:R-:W-:-:S03]  /*9960*/  FADD.FTZ R124, R84, -R123 ;  /* 0x8000007b547c7221 */ /* 0x000fc60000010000 */
[----:B------:R-:W-:Y:S01]  /*9970*/  FSEL R121, R121, RZ, P1 ;  /* 0x000000ff79797208 */ /* 0x000fe20000800000 */
[----:B-1----:R-:W-:Y:S02]  /*9980*/  FFMA.FTZ R84, R128, R127, c[0x0][0x228] ;  /* 0x00008a0080547623 */ /* 0x002fe4000001007f */
[----:B------:R-:W-:Y:S01]  /*9990*/  FADD.FTZ R125, R85, -R123 ;  /* 0x8000007b557d7221 */ /* 0x000fe20000010000 */
[----:B------:R-:W-:Y:S01]  /*99a0*/  @!P0 MOV R85, 0x4 ;  /* 0x0000000400558802 */ /* 0x000fe20000000f00 */
[----:B------:R-:W-:Y:S02]  /*99b0*/  FADD.FTZ R84, R84, R121 ;  /* 0x0000007954547221 */ /* 0x000fe40000010000 */
[--C-:B------:R-:W-:Y:S02]  /*99c0*/  FADD.FTZ R92, R92, -R123.reuse ;  /* 0x8000007b5c5c7221 */ /* 0x100fe40000010000 */
[----:B------:R1:W2:Y:S01]  /*99d0*/  MUFU.RSQ R135, R84 ;  /* 0x0000005400877308 */ /* 0x0002a20000001400 */
[----:B------:R-:W-:-:S02]  /*99e0*/  FADD.FTZ R126, R86, -R123 ;  /* 0x8000007b567e7221 */ /* 0x000fc40000010000 */
[--C-:B------:R-:W-:Y:S02]  /*99f0*/  FADD.FTZ R89, R89, -R123.reuse ;  /* 0x8000007b59597221 */ /* 0x100fe40000010000 */
[--C-:B------:R-:W-:Y:S02]  /*9a00*/  FADD.FTZ R127, R93, -R123.reuse ;  /* 0x8000007b5d7f7221 */ /* 0x100fe40000010000 */
[--C-:B------:R-:W-:Y:S02]  /*9a10*/  FADD.FTZ R96, R96, -R123.reuse ;  /* 0x8000007b60607221 */ /* 0x100fe40000010000 */
[--C-:B------:R-:W-:Y:S02]  /*9a20*/  FADD.FTZ R98, R98, -R123.reuse ;  /* 0x8000007b62627221 */ /* 0x100fe40000010000 */
[--C-:B------:R-:W-:Y:S02]  /*9a30*/  FADD.FTZ R94, R94, -R123.reuse ;  /* 0x8000007b5e5e7221 */ /* 0x100fe40000010000 */
[----:B0-----:R-:W-:-:S02]  /*9a40*/  FADD.FTZ R119, R88, -R123 ;  /* 0x8000007b58777221 */ /* 0x001fc40000010000 */
[C---:B-1----:R-:W-:Y:S01]  /*9a50*/  @!P0 IMAD.WIDE R84, R0.reuse, R85, c[0x0][0x1a8] ;  /* 0x00006a0000548625 */ /* 0x042fe200078e0255 */
[----:B------:R-:W-:-:S03]  /*9a60*/  IADD3 R0, R0, c[0x0][0x160], RZ ;  /* 0x0000580000007a10 */ /* 0x000fc60007ffe0ff */
[--C-:B------:R-:W-:Y:S01]  /*9a70*/  FADD.FTZ R104, R104, -R123.reuse ;  /* 0x8000007b68687221 */ /* 0x100fe20000010000 */
[----:B--2---:R0:W-:Y:S01]  /*9a80*/  @!P0 STG.E [R84.64], R135 ;  /* 0x0000008754008986 */ /* 0x0041e2000c101906 */
[--C-:B------:R-:W-:Y:S02]  /*9a90*/  FADD.FTZ R133, R105, -R123.reuse ;  /* 0x8000007b69857221 */ /* 0x100fe40000010000 */
[----:B------:R-:W-:Y:S02]  /*9aa0*/  FMUL.FTZ R86, R135, R125 ;  /* 0x0000007d87567220 */ /* 0x000fe40000410000 */
[--C-:B------:R-:W-:Y:S02]  /*9ab0*/  FADD.FTZ R120, R87, -R123.reuse ;  /* 0x8000007b57787221 */ /* 0x100fe40000010000 */
[--C-:B------:R-:W-:Y:S02]  /*9ac0*/  FADD.FTZ R118, R95, -R123.reuse ;  /* 0x8000007b5f767221 */ /* 0x100fe40000010000 */
        /* <DEDUP_REMOVED lines=9> */
[----:B------:R-:W-:Y:S02]  /*9b60*/  FMUL.FTZ R93, R135, R92 ;  /* 0x0000005c875d7220 */ /* 0x000fe40000410000 */
        /* <DEDUP_REMOVED lines=12> */
[C---:B------:R-:W-:Y:S02]  /*9c30*/  FMUL.FTZ R92, R135.reuse, R129 ;  /* 0x00000081875c7220 */ /* 0x040fe40000410000 */
[----:B------:R-:W-:Y:S02]  /*9c40*/  FMUL.FTZ R101, R135, R100 ;  /* 0x0000006487657220 */ /* 0x000fe40000410000 */
[----:B------:R-:W-:-:S02]  /*9c50*/  FFMA.FTZ R86, R52, R93, R76 ;  /* 0x0000005d34567223 */ /* 0x000fc4000001004c */
[C---:B------:R-:W-:Y:S02]  /*9c60*/  FMUL.FTZ R107, R135.reuse, R106 ;  /* 0x0000006a876b7220 */ /* 0x040fe40000410000 */
[----:B------:R-:W-:Y:S02]  /*9c70*/  FMUL.FTZ R100, R135, R123 ;  /* 0x0000007b87647220 */ /* 0x000fe40000410000 */
[----:B0-----:R-:W-:Y:S02]  /*9c80*/  FFMA.FTZ R85, R58, R91, R82 ;  /* 0x0000005b3a557223 */ /* 0x001fe40000010052 */
[----:B------:R-:W-:Y:S02]  /*9c90*/  FFMA.FTZ R93, R49, R90, R73 ;  /* 0x0000005a315d7223 */ /* 0x000fe40000010049 */
[----:B------:R-:W-:Y:S02]  /*9ca0*/  FFMA.FTZ R84, R56, R87, R80 ;  /* 0x0000005738547223 */ /* 0x000fe40000010050 */
[----:B------:R-:W-:-:S02]  /*9cb0*/  FFMA.FTZ R91, R53, R88, R77 ;  /* 0x00000058355b7223 */ /* 0x000fc4000001004d */
[----:B------:R-:W-:Y:S01]  /*9cc0*/  FFMA.FTZ R90, R44, R97, R68 ;  /* 0x000000612c5a7223 */ /* 0x000fe20000010044 */
[----:B------:R-:W-:Y:S01]  /*9cd0*/  F2FP.BF16.PACK_AB R84, R89, R84 ;  /* 0x000000545954723e */ /* 0x000fe200000010ff */
[----:B------:R-:W-:Y:S01]  /*9ce0*/  FMUL.FTZ R130, R135, R130 ;  /* 0x0000008287827220 */ /* 0x000fe20000410000 */
[----:B------:R-:W-:Y:S01]  /*9cf0*/  F2FP.BF16.PACK_AB R86, R91, R86 ;  /* 0x000000565b56723e */ /* 0x000fe200000010ff */
        /* <DEDUP_REMOVED lines=9> */
[----:B------:R-:W-:Y:S01]  /*9d90*/  FFMA.FTZ R95, R45, R92, R69 ;  /* 0x0000005c2d5f7223 */ /* 0x000fe20000010045 */
[----:B------:R-:W-:Y:S01]  /*9da0*/  IADD3 R97, R116, 0x80, RZ ;  /* 0x0000008074617810 */ /* 0x000fe20007ffe0ff */
[----:B------:R-:W-:-:S02]  /*9db0*/  FMUL.FTZ R121, R135, R121 ;  /* 0x0000007987797220 */ /* 0x000fc40000410000 */
[----:B------:R-:W-:Y:S01]  /*9dc0*/  FMUL.FTZ R128, R135, R128 ;  /* 0x0000008087807220 */ /* 0x000fe20000410000 */
[----:B------:R-:W-:Y:S01]  /*9dd0*/  F2FP.BF16.PACK_AB R90, R95, R90 ;  /* 0x0000005a5f5a723e */ /* 0x000fe200000010ff */
[----:B------:R-:W-:Y:S02]  /*9de0*/  FMUL.FTZ R103, R135, R102 ;  /* 0x0000006687677220 */ /* 0x000fe40000410000 */
[----:B------:R-:W-:Y:S02]  /*9df0*/  FFMA.FTZ R107, R38, R107, R62 ;  /* 0x0000006b266b7223 */ /* 0x000fe4000001003e */
[----:B------:R-:W-:Y:S02]  /*9e00*/  FFMA.FTZ R100, R39, R100, R63 ;  /* 0x0000006427647223 */ /* 0x000fe4000001003f */
[C---:B------:R-:W-:Y:S02]  /*9e10*/  FMUL.FTZ R96, R135.reuse, R131 ;  /* 0x0000008387607220 */ /* 0x040fe40000410000 */
[----:B------:R-:W-:Y:S01]  /*9e20*/  FMUL.FTZ R132, R135, R132 ;  /* 0x0000008487847220 */ /* 0x000fe20000410000 */
[----:B------:R-:W-:Y:S01]  /*9e30*/  F2FP.BF16.PACK_AB R95, R100, R107 ;  /* 0x0000006b645f723e */ /* 0x000fe200000010ff */
[----:B------:R-:W-:Y:S01]  /*9e40*/  FFMA.FTZ R99, R46, R99, R70 ;  /* 0x000000632e637223 */ /* 0x000fe20000010046 */
[----:B------:R-:W-:Y:S01]  /*9e50*/  LEA R100, P1, R117, c[0x0][0x208], 0x4 ;  /* 0x0000820075647a11 */ /* 0x000fe200078220ff */
        /* <DEDUP_REMOVED lines=9> */
[----:B------:R-:W-:Y:S01]  /*9ef0*/  LEA.HI.X R99, R116, c[0x0][0x20c], RZ, 0x4, P0 ;  /* 0x0000830074637a11 */ /* 0x000fe200000f24ff */
[----:B------:R-:W-:Y:S01]  /*9f00*/  IMAD.MOV.U32 R102, RZ, RZ, 0x10 ;  /* 0x00000010ff667424 */ /* 0x000fe200078e00ff */
[----:B------:R-:W-:Y:S01]  /*9f10*/  F2FP.BF16.PACK_AB R89, R128, R89 ;  /* 0x000000598059723e */ /* 0x000fe200000010ff */
[----:B------:R-:W-:Y:S01]  /*9f20*/  FFMA.FTZ R132, R43, R132, R67 ;  /* 0x000000842b847223 */ /* 0x000fe20000010043 */
[----:B------:R-:W-:Y:S01]  /*9f30*/  ISETP.GE.AND P0, PT, R0, c[0x0][0x164], PT ;  /* 0x0000590000007a0c */ /* 0x000fe20003f06270 */
[----:B------:R-:W-:Y:S01]  /*9f40*/  FFMA.FTZ R92, R40, R101, R64 ;  /* 0x00000065285c7223 */ /* 0x000fe20000010040 */
[----:B------:R-:W-:Y:S01]  /*9f50*/  LEA.HI.X R101, R117, c[0x0][0x20c], RZ, 0x4, P1 ;  /* 0x0000830075657a11 */ /* 0x000fe200008f24ff */
[----:B------:R-:W-:Y:S01]  /*9f60*/  FFMA.FTZ R103, R41, R96, R65 ;  /* 0x0000006029677223 */ /* 0x000fe20000010041 */
[----:B------:R-:W-:Y:S01]  /*9f70*/  F2FP.BF16.PACK_AB R93, R132, R93 ;  /* 0x0000005d845d723e */ /* 0x000fe200000010ff */
[----:B------:R-:W-:Y:S01]  /*9f80*/  IMAD.WIDE.U32 R96, R97, R102, c[0x0][0x208] ;  /* 0x0000820061607625 */ /* 0x000fe200078e0066 */
[----:B------:R0:W-:Y:S01]  /*9f90*/  STG.E.128 [R98.64], R84 ;  /* 0x0000005462007986 */ /* 0x0001e2000c101d06 */
[----:B------:R-:W-:-:S02]  /*9fa0*/  LOP3.LUT P1, RZ, R115, 0xff, RZ, 0xc0, !PT ;  /* 0x000000ff73ff7812 */ /* 0x000fc4000782c0ff */
[----:B------:R-:W-:Y:S01]  /*9fb0*/  F2FP.BF16.PACK_AB R92, R103, R92 ;  /* 0x0000005c675c723e */ /* 0x000fe200000010ff */
[----:B------:R0:W-:Y:S01]  /*9fc0*/  STG.E.128 [R96.64], R88 ;  /* 0x0000005860007986 */ /* 0x0001e2000c101d06 */
[----:B------:R-:W-:-:S03]  /*9fd0*/  SEL R115, RZ, 0x1, P1 ;  /* 0x00000001ff737807 */ /* 0x000fc60000800000 */
[----:B------:R0:W-:Y:S02]  /*9fe0*/  STG.E.128 [R100.64], R92 ;  /* 0x0000005c64007986 */ /* 0x0001e4000c101d06 */
[----:B0-----:R-:W-:Y:S01]  /*9ff0*/  @P0 CALL.REL.NOINC `(.L_x_10587) ;  /* 0x0000001000000944 */ /* 0x001fe20003c00000 */
[----:B------:R-:W-:Y:S05]  /*a000*/  BRA `(.L_x_10588) ;  /* 0xffff683000007947 */ /* 0x000fea000383ffff */
.L_x_10587:
[----:B------:R-:W-:Y:S05]  /*a010*/  EXIT ;  /* 0x000000000000794d */ /* 0x000fea0003800000 */
.L_x_10585:
[----:B-1----:R-:W-:Y:S01]  /*a020*/  HFMA2.MMA R121, -RZ, RZ, 0, 1.847743988037109375e-06 ;  /* 0x0000001fff797435 */ /* 0x002fe200000001ff */
[----:B------:R-:W-:Y:S01]  /*a030*/  MOV R127, R123 ;  /* 0x0000007b007f7202 */ /* 0x000fe20000000f00 */
[----:B------:R-:W-:Y:S01]  /*a040*/  IMAD.MOV.U32 R128, RZ, RZ, 0x1 ;  /* 0x00000001ff807424 */ /* 0x000fe200078e00ff */
[----:B------:R-:W-:Y:S01]  /*a050*/  MOV R124, 0xa080 ;  /* 0x0000a080007c7802 */ /* 0x000fe20000000f00 */
[----:B------:R-:W-:Y:S02]  /*a060*/  IMAD.MOV.U32 R126, RZ, RZ, -0x1 ;  /* 0xffffffffff7e7424 */ /* 0x000fe400078e00ff */
[----:B------:R-:W-:Y:S05]  /*a070*/  CALL.REL.NOINC `($__internal_77_$__cuda_sm70_shflsync_bfly_p) ;  /* 0x0000069000007944 */ /* 0x000fea0003c00000 */
[----:B-1----:R-:W-:Y:S01]  /*a080*/  MOV R118, R128 ;  /* 0x0000008000767202 */ /* 0x002fe20000000f00 */
[----:B0-----:R-:W-:Y:S05]  /*a090*/  BRA `(.L_x_10589) ;  /* 0xfffff0c000007947 */ /* 0x001fea000383ffff */
.L_x_10586:
[----:B------:R-:W-:Y:S01]  /*a0a0*/  HFMA2.MMA R121, -RZ, RZ, 0, 1.847743988037109375e-06 ;  /* 0x0000001fff797435 */ /* 0x000fe200000001ff */
[----:B------:R-:W-:Y:S01]  /*a0b0*/  IMAD.MOV.U32 R128, RZ, RZ, 0x2 ;  /* 0x00000002ff807424 */ /* 0x000fe200078e00ff */
[----:B------:R-:W-:Y:S01]  /*a0c0*/  MOV R124, 0xa0f0 ;  /* 0x0000a0f0007c7802 */ /* 0x000fe20000000f00 */
[----:B------:R-:W-:-:S03]  /*a0d0*/  IMAD.MOV.U32 R126, RZ, RZ, -0x1 ;  /* 0xffffffffff7e7424 */ /* 0x000fc600078e00ff */
[----:B0-----:R-:W-:Y:S05]  /*a0e0*/  CALL.REL.NOINC `($__internal_77_$__cuda_sm70_shflsync_bfly_p) ;  /* 0x0000062000007944 */ /* 0x001fea0003c00000 */
[----:B01----:R-:W-:Y:S01]  /*a0f0*/  FADD.FTZ R127, R127, R128 ;  /* 0x000000807f7f7221 */ /* 0x003fe20000010000 */
[----:B------:R-:W-:Y:S01]  /*a100*/  MOV R128, 0x4 ;  /* 0x0000000400807802 */ /* 0x000fe20000000f00 */
[----:B------:R-:W-:Y:S01]  /*a110*/  IMAD.MOV.U32 R121, RZ, RZ, 0x1f ;  /* 0x0000001fff797424 */ /* 0x000fe200078e00ff */
[----:B------:R-:W-:-:S02]  /*a120*/  MOV R126, 0xffffffff ;  /* 0xffffffff007e7802 */ /* 0x000fc40000000f00 */
[----:B------:R-:W-:Y:S02]  /*a130*/  MOV R124, 0xa150 ;  /* 0x0000a150007c7802 */ /* 0x000fe40000000f00 */
[----:B------:R-:W-:Y:S05]  /*a140*/  CALL.REL.NOINC `($__internal_77_$__cuda_sm70_shflsync_bfly_p) ;  /* 0x000005c000007944 */ /* 0x000fea0003c00000 */
[----:B0-----:R-:W-:Y:S01]  /*a150*/  HFMA2.MMA R121, -RZ, RZ, 0, 1.847743988037109375e-06 ;  /* 0x0000001fff797435 */ /* 0x001fe200000001ff */
[----:B-1----:R-:W-:Y:S01]  /*a160*/  FADD.FTZ R127, R127, R128 ;  /* 0x000000807f7f7221 */ /* 0x002fe20000010000 */
[----:B------:R-:W-:Y:S01]  /*a170*/  MOV R124, 0xa1b0 ;  /* 0x0000a1b0007c7802 */ /* 0x000fe20000000f00 */
[----:B------:R-:W-:Y:S02]  /*a180*/  IMAD.MOV.U32 R128, RZ, RZ, 0x8 ;  /* 0x00000008ff807424 */ /* 0x000fe400078e00ff */
[----:B------:R-:W-:Y:S02]  /*a190*/  IMAD.MOV.U32 R126, RZ, RZ, -0x1 ;  /* 0xffffffffff7e7424 */ /* 0x000fe400078e00ff */
[----:B------:R-:W-:Y:S05]  /*a1a0*/  CALL.REL.NOINC `($__internal_77_$__cuda_sm70_shflsync_bfly_p) ;  /* 0x0000056000007944 */ /* 0x000fea0003c00000 */
[----:B01----:R-:W-:Y:S01]  /*a1b0*/  FADD.FTZ R127, R127, R128 ;  /* 0x000000807f7f7221 */ /* 0x003fe20000010000 */
[----:B------:R-:W-:Y:S01]  /*a1c0*/  MOV R128, 0x10 ;  /* 0x0000001000807802 */ /* 0x000fe20000000f00 */
[----:B------:R-:W-:Y:S01]  /*a1d0*/  IMAD.MOV.U32 R121, RZ, RZ, 0x1f ;  /* 0x0000001fff797424 */ /* 0x000fe200078e00ff */
[----:B------:R-:W-:Y:S02]  /*a1e0*/  MOV R126, 0xffffffff ;  /* 0xffffffff007e7802 */ /* 0x000fe40000000f00 */
[----:B------:R-:W-:-:S02]  /*a1f0*/  MOV R124, 0xa210 ;  /* 0x0000a210007c7802 */ /* 0x000fc40000000f00 */
[----:B------:R-:W-:Y:S05]  /*a200*/  CALL.REL.NOINC `($__internal_77_$__cuda_sm70_shflsync_bfly_p) ;  /* 0x0000050000007944 */ /* 0x000fea0003c00000 */
        /* <DEDUP_REMOVED lines=49> */
[----:B------:R-:W-:Y:S02]  /*a520*/  FFMA.FTZ R121, R126, R126, R121 ;  /* 0x0000007e7e797223 */ /* 0x000fe40000010079 */
[----:B------:R-:W-:-:S02]  /*a530*/  IMAD.MOV.U32 R126, RZ, RZ, -0x1 ;  /* 0xffffffffff7e7424 */ /* 0x000fc400078e00ff */
[----:B------:R-:W-:Y:S01]  /*a540*/  FFMA.FTZ R127, R124, R124, R121 ;  /* 0x0000007c7c7f7223 */ /* 0x000fe20000010079 */
[----:B------:R-:W-:Y:S01]  /*a550*/  HFMA2.MMA R121, -RZ, RZ, 0, 1.847743988037109375e-06 ;  /* 0x0000001fff797435 */ /* 0x000fe200000001ff */
[----:B------:R-:W-:-:S05]  /*a560*/  MOV R124, 0xa580 ;  /* 0x0000a580007c7802 */ /* 0x000fca0000000f00 */
[----:B------:R-:W-:Y:S05]  /*a570*/  CALL.REL.NOINC `($__internal_77_$__cuda_sm70_shflsync_bfly_p) ;  /* 0x0000019000007944 */ /* 0x000fea0003c00000 */
[----:B01----:R-:W-:Y:S01]  /*a580*/  FADD.FTZ R127, R127, R128 ;  /* 0x000000807f7f7221 */ /* 0x003fe20000010000 */
[----:B------:R-:W-:Y:S01]  /*a590*/  MOV R128, 0x2 ;  /* 0x0000000200807802 */ /* 0x000fe20000000f00 */
[----:B------:R-:W-:Y:S01]  /*a5a0*/  IMAD.MOV.U32 R121, RZ, RZ, 0x1f ;  /* 0x0000001fff797424 */ /* 0x000fe200078e00ff */
[----:B------:R-:W-:Y:S02]  /*a5b0*/  MOV R126, 0xffffffff ;  /* 0xffffffff007e7802 */ /* 0x000fe40000000f00 */
[----:B------:R-:W-:Y:S02]  /*a5c0*/  MOV R124, 0xa5e0 ;  /* 0x0000a5e0007c7802 */ /* 0x000fe40000000f00 */
[----:B------:R-:W-:Y:S05]  /*a5d0*/  CALL.REL.NOINC `($__internal_77_$__cuda_sm70_shflsync_bfly_p) ;  /* 0x0000013000007944 */ /* 0x000fea0003c00000 */
[----:B0-----:R-:W-:Y:S01]  /*a5e0*/  HFMA2.MMA R121, -RZ, RZ, 0, 1.847743988037109375e-06 ;  /* 0x0000001fff797435 */ /* 0x001fe200000001ff */
[----:B-1----:R-:W-:Y:S01]  /*a5f0*/  FADD.FTZ R127, R127, R128 ;  /* 0x000000807f7f7221 */ /* 0x002fe20000010000 */
[----:B------:R-:W-:Y:S01]  /*a600*/  MOV R124, 0xa640 ;  /* 0x0000a640007c7802 */ /* 0x000fe20000000f00 */
[----:B------:R-:W-:-:S02]  /*a610*/  IMAD.MOV.U32 R128, RZ, RZ, 0x4 ;  /* 0x00000004ff807424 */ /* 0x000fc400078e00ff */
[----:B------:R-:W-:Y:S02]  /*a620*/  IMAD.MOV.U32 R126, RZ, RZ, -0x1 ;  /* 0xffffffffff7e7424 */ /* 0x000fe400078e00ff */
        /* <DEDUP_REMOVED lines=10> */
[----:B------:R-:W-:Y:S02]  /*a6d0*/  IMAD.MOV.U32 R128, RZ, RZ, 0x10 ;  /* 0x00000010ff807424 */ /* 0x000fe400078e00ff */
[----:B------:R-:W-:-:S02]  /*a6e0*/  IMAD.MOV.U32 R126, RZ, RZ, -0x1 ;  /* 0xffffffffff7e7424 */ /* 0x000fc400078e00ff */
[----:B------:R-:W-:Y:S05]  /*a6f0*/  CALL.REL.NOINC `($__internal_77_$__cuda_sm70_shflsync_bfly_p) ;  /* 0x0000001000007944 */ /* 0x000fea0003c00000 */
[----:B01----:R-:W-:Y:S05]  /*a700*/  BRA `(.L_x_10590) ;  /* 0xffffee9000007947 */ /* 0x003fea000383ffff */
        .weak           $__internal_77_$__cuda_sm70_shflsync_bfly_p
        .type           $__internal_77_$__cuda_sm70_shflsync_bfly_p,@function
        .size           $__internal_77_$__cuda_sm70_shflsync_bfly_p,(.L_x_22165 - $__internal_77_$__cuda_sm70_shflsync_bfly_p)
$__internal_77_$__cuda_sm70_shflsync_bfly_p:
[----:B------:R-:W-:Y:S01]  /*a710*/  MOV R125, 0x0 ;  /* 0x00000000007d7802 */ /* 0x000fe20000000f00 */
[----:B------:R-:W-:Y:S04]  /*a720*/  WARPSYNC R126 ;  /* 0x0000007e00007348 */ /* 0x000fe80003800000 */
[----:B------:R0:W1:Y:S01]  /*a730*/  SHFL.BFLY PT, R128, R127, R128, R121 ;  /* 0x0c0000807f807389 */ /* 0x00006200000e0079 */
[----:B------:R-:W-:Y:S05]  /*a740*/  RET.REL.NODEC R124 `(_ZN10layer_norm13ln_fwd_kernelINS_13Kernel_traitsIf13__nv_bfloat16fS2_fjLj3072ELj1ELj1ELj4ELj16ENS_18Kernel_traits_baseILj3072EfS2_fS2_fjLj128EEEEELb1ELb1ELb0ELb1EEEvNS_9FwdParamsE) ;  /* 0xffff58b07c007950 */ /* 0x000fea0003c3ffff */
.L_x_10591:
        /* <DEDUP_REMOVED lines=11> */
.L_x_22165:


//--------------------- .text._ZN10layer_norm13ln_fwd_kernelINS_13Kernel_traitsIf13__nv_bfloat16fS2_fjLj3072ELj1ELj1ELj4ELj16ENS_18Kernel_traits_baseILj3072EfS2_fS2_fjLj128EEEEELb1ELb1ELb1ELb0EEEvNS_9FwdParamsE --------------------------
	.section	.text._ZN10layer_norm13ln_fwd_kernelINS_13Kernel_traitsIf13__nv_bfloat16fS2_fjLj3072ELj1ELj1ELj4ELj16ENS_18Kernel_traits_baseILj3072EfS2_fS2_fjLj128EEEEELb1ELb1ELb1ELb0EEEvNS_9FwdParamsE,"ax",@progbits
	.sectioninfo	@"SHI_REGISTERS=153"
	.align	128
        .global         _ZN10layer_norm13ln_fwd_kernelINS_13Kernel_traitsIf13__nv_bfloat16fS2_fjLj3072ELj1ELj1ELj4ELj16ENS_18Kernel_traits_baseILj3072EfS2_fS2_fjLj128EEEEELb1ELb1ELb1ELb0EEEvNS_9FwdParamsE
        .type           _ZN10layer_norm13ln_fwd_kernelINS_13Kernel_traitsIf13__nv_bfloat16fS2_fjLj3072ELj1ELj1ELj4ELj16ENS_18Kernel_traits_baseILj3072EfS2_fS2_fjLj128EEEEELb1ELb1ELb1ELb0EEEvNS_9FwdParamsE,@function
        .size           _ZN10layer_norm13ln_fwd_kernelINS_13Kernel_traitsIf13__nv_bfloat16fS2_fjLj3072ELj1ELj1ELj4ELj16ENS_18Kernel_traits_baseILj3072EfS2_fS2_fjLj128EEEEELb1ELb1ELb1ELb0EEEvNS_9FwdParamsE,(.L_x_22166 - _ZN10layer_norm13ln_fwd_kernelINS_13Kernel_traitsIf13__nv_bfloat16fS2_fjLj3072ELj1ELj1ELj4ELj16ENS_18Kernel_traits_baseILj3072EfS2_fS2_fjLj128EEEEELb1ELb1ELb1ELb0EEEvNS_9FwdParamsE)
        .other          _ZN10layer_norm13ln_fwd_kernelINS_13Kernel_traitsIf13__nv_bfloat16fS2_fjLj3072ELj1ELj1ELj4ELj16ENS_18Kernel_traits_baseILj3072EfS2_fS2_fjLj128EEEEELb1ELb1ELb1ELb0EEEvNS_9FwdParamsE,@"STO_CUDA_ENTRY STV_DEFAULT"
_ZN10layer_norm13ln_fwd_kernelINS_13Kernel_traitsIf13__nv_bfloat16fS2_fjLj3072ELj1ELj1ELj4ELj16ENS_18Kernel_traits_baseILj3072EfS2_fS2_fjLj128EEEEELb1ELb1ELb1ELb0EEEvNS_9FwdParamsE:
.text._ZN10layer_norm13ln_fwd_kernelINS_13Kernel_traitsIf13__nv_bfloat16fS2_fjLj3072ELj1ELj1ELj4ELj16ENS_18Kernel_traits_baseILj3072EfS2_fS2_fjLj128EEEEELb1ELb1ELb1ELb0EEEvNS_9FwdParamsE:
        /* <DEDUP_REMOVED lines=85> */
[----:B------:R-:W-:-:S02]  /*0550*/  IMAD.HI.U32 R87, R88, -0x2daee0ad, RZ ;  /* 0xd2511f5358577827 */ /* 0x000fc400078e00ff */
        /* <DEDUP_REMOVED lines=20> */
.L_x_10593:
[----:B------:R-:W-:Y:S05]  /*06a0*/  BSYNC B0 ;  /* 0x0000000000007941 */ /* 0x000fea0003800000 */
.L_x_10592:
        /* <DEDUP_REMOVED lines=21> */
.L_x_10595:
[----:B------:R-:W-:Y:S05]  /*0800*/  BSYNC B0 ;  /* 0x0000000000007941 */ /* 0x000fea0003800000 */
.L_x_10594:
        /* <DEDUP_REMOVED lines=11> */
[----:B0-----:R0:W5:Y:S04]  /*08c0*/  LDG.E.128 R8, [R80.64+0x10] ;  /* 0x0000100650087981 */ /* 0x001168000c1e1d00 */
        /* <DEDUP_REMOVED lines=8> */
.L_x_10597:
[----:B------:R-:W-:Y:S05]  /*0950*/  BSYNC B0 ;  /* 0x0000000000007941 */ /* 0x000fea0003800000 */
.L_x_10596:
        /* <DEDUP_REMOVED lines=35> */
.L_x_10833:
[----:B------:R-:W-:-:S04]  /*0b90*/  IMAD.MOV.U32 R113, RZ, RZ, 0x4 ;  /* 0x00000004ff717424 */ /* 0x000fc800078e00ff */
[----:B------:R-:W-:-:S06]  /*0ba0*/  IMAD.WIDE R142, R118, R113, c[0x0][0x1d0] ;  /* 0x00007400768e7625 */ /* 0x000fcc00078e0271 */
[----:B------:R-:W2:Y:S01]  /*0bb0*/  LDG.E R142, [R142.64] ;  /* 0x000000068e8e7981 */ /* 0x000ea2000c1e1900 */
[----:B------:R-:W-:-:S05]  /*0bc0*/  IMAD.WIDE R112, R118, R113, c[0x0][0x1d8] ;  /* 0x0000760076707625 */ /* 0x000fca00078e0271 */
[----:B-----5:R3:W5:Y:S01]  /*0bd0*/  LDG.E R139, [R112.64] ;  /* 0x00000006708b7981 */ /* 0x020762000c1e1900 */
        /* <DEDUP_REMOVED lines=20> */
[----:B------:R-:W-:-:S05]  /*0d20*/  @P3 MOV R92, 0x20 ;  /* 0x00000020005c3802 */ /* 0x000fca0000000f00 */
[----:B------:R-:W-:-:S05]  /*0d30*/  @P3 IMAD.WIDE.U32 R92, R143, R92, c[0x0][0x180] ;  /* 0x000060008f5c3625 */ /* 0x000fca00078e005c */
[----:B0-----:R-:W3:Y:S04]  /*0d40*/  @P3 LDG.E.128 R76, [R92.64] ;  /* 0x000000065c4c3981 */ /* 0x001ee8000c1e1d00 */
        /* <DEDUP_REMOVED lines=20> */
.L_x_10603:
[----:B------:R-:W-:Y:S02]  /*0e90*/  IMAD.MOV.U32 R89, RZ, RZ, R124 ;  /* 0x000000ffff597224 */ /* 0x000fe400078e007c */
.L_x_10604:
[----:B------:R-:W-:Y:S05]  /*0ea0*/  BSYNC B2 ;  /* 0x0000000000027941 */ /* 0x000fea0003800000 */
.L_x_10602:
        /* <DEDUP_REMOVED lines=16> */
.L_x_10608:
[----:B------:R-:W-:Y:S05]  /*0fb0*/  BSYNC B3 ;  /* 0x0000000000037941 */ /* 0x000fea0003800000 */
.L_x_10607:
        /* <DEDUP_REMOVED lines=44> */
.L_x_10606:
[----:B------:R-:W-:Y:S05]  /*1280*/  BSYNC B2 ;  /* 0x0000000000027941 */ /* 0x000fea0003800000 */
.L_x_10605:
[----:B------:R0:W2:Y:S01]  /*1290*/  I2F.U32 R88, R89 ;  /* 0x0000005900587306 */ /* 0x0000a20000201000 */
[----:B------:R-:W-:Y:S01]  /*12a0*/  IMAD.MOV.U32 R91, RZ, RZ, 0x2f800000 ;  /* 0x2f800000ff5b7424 */ /* 0x000fe200078e00ff */
[----:B0----5:R-:W-:-:S05]  /*12b0*/  PRMT R89, RZ, 0x5410, R80 ;  /* 0x00005410ff597816 */ /* 0x021fca0000000050 */
[----:B------:R-:W-:Y:S02]  /*12c0*/  FMUL.FTZ R90, R89, c[0x0][0x1ec] ;  /* 0x00007b00595a7a20 */ /* 0x000fe40000410000 */
[----:B--2---:R-:W-:Y:S02]  /*12d0*/  FFMA.FTZ R88, R88, R91, 1.1641532182693481445e-10 ;  /* 0x2f00000058587423 */ /* 0x004fe4000001005b */
[----:B------:R-:W-:-:S03]  /*12e0*/  FMUL.FTZ R90, R90, c[0x0][0x1e8] ;  /* 0x00007a005a5a7a20 */ /* 0x000fc60000410000 */
[----:B------:R-:W-:-:S04]  /*12f0*/  FSETP.GTU.FTZ.AND P5, PT, R88, c[0x0][0x1e4], PT ;  /* 0x0000790058007a0b */ /* 0x000fc80003fbc000 */
[----:B------:R-:W-:Y:S02]  /*1300*/  FSEL R91, R90, RZ, !P5 ;  /* 0x000000ff5a5b7208 */ /* 0x000fe40006800000 */
[----:B------:R-:W-:-:S03]  /*1310*/  SEL R128, RZ, 0x1, P5 ;  /* 0x00000001ff807807 */ /* 0x000fc60002800000 */
[----:B------:R-:W-:-:S04]  /*1320*/  FMUL.FTZ R88, R52, R91 ;  /* 0x0000005b34587220 */ /* 0x000fc80000410000 */
[----:B------:R-:W-:Y:S02]  /*1330*/  @P3 FADD.FTZ R88, R76, R88 ;  /* 0x000000584c583221 */ /* 0x000fe40000010000 */
.L_x_10601:
[----:B--2---:R-:W-:Y:S05]  /*1340*/  BSYNC B1 ;  /* 0x0000000000017941 */ /* 0x004fea0003800000 */
.L_x_10600:
        /* <DEDUP_REMOVED lines=18> */
.L_x_10612:
[----:B------:R-:W-:Y:S02]  /*1470*/  IMAD.MOV.U32 R92, RZ, RZ, R124 ;  /* 0x000000ffff5c7224 */ /* 0x000fe400078e007c */
.L_x_10613:
[----:B------:R-:W-:Y:S05]  /*1480*/  BSYNC B2 ;  /* 0x0000000000027941 */ /* 0x000fea0003800000 */
.L_x_10611:
        /* <DEDUP_REMOVED lines=16> */
.L_x_10617:
[----:B------:R-:W-:Y:S05]  /*1590*/  BSYNC B3 ;  /* 0x0000000000037941 */ /* 0x000fea0003800000 */
.L_x_10616:
        /* <DEDUP_REMOVED lines=44> */
.L_x_10615:
[----:B------:R-:W-:Y:S05]  /*1860*/  BSYNC B2 ;  /* 0x0000000000027941 */ /* 0x000fea0003800000 */
.L_x_10614:
        /* <DEDUP_REMOVED lines=11> */
.L_x_10610:
[----:B------:R-:W-:Y:S05]  /*1920*/  BSYNC B1 ;  /* 0x0000000000017941 */ /* 0x000fea0003800000 */
.L_x_10609:
        /* <DEDUP_REMOVED lines=18> */
.L_x_10621:
[----:B------:R-:W-:Y:S02]  /*1a50*/  IMAD.MOV.U32 R92, RZ, RZ, R124 ;  /* 0x000000ffff5c7224 */ /* 0x000fe400078e007c */
.L_x_10622:
[----:B------:R-:W-:Y:S05]  /*1a60*/  BSYNC B2 ;  /* 0x0000000000027941 */ /* 0x000fea0003800000 */
.L_x_10620:
        /* <DEDUP_REMOVED lines=16> */
.L_x_10626:
[----:B------:R-:W-:Y:S05]  /*1b70*/  BSYNC B3 ;  /* 0x0000000000037941 */ /* 0x000fea0003800000 */
.L_x_10625:
        /* <DEDUP_REMOVED lines=44> */
.L_x_10624:
[----:B------:R-:W-:Y:S05]  /*1e40*/  BSYNC B2 ;  /* 0x0000000000027941 */ /* 0x000fea0003800000 */
.L_x_10623:
        /* <DEDUP_REMOVED lines=11> */
.L_x_10619:
[----:B------:R-:W-:Y:S05]  /*1f00*/  BSYNC B1 ;  /* 0x0000000000017941 */ /* 0x000fea0003800000 */
.L_x_10618:
        /* <DEDUP_REMOVED lines=18> */
.L_x_10630:
[----:B------:R-:W-:Y:S02]  /*2030*/  IMAD.MOV.U32 R94, RZ, RZ, R124 ;  /* 0x000000ffff5e7224 */ /* 0x000fe400078e007c */
.L_x_10631:
[----:B------:R-:W-:Y:S05]  /*2040*/  BSYNC B2 ;  /* 0x0000000000027941 */ /* 0x000fea0003800000 */
.L_x_10629:
        /* <DEDUP_REMOVED lines=16> */
.L_x_10635:
[----:B------:R-:W-:Y:S05]  /*2150*/  BSYNC B3 ;  /* 0x0000000000037941 */ /* 0x000fea0003800000 */
.L_x_10634:
        /* <DEDUP_REMOVED lines=44> */
.L_x_10633:
[----:B------:R-:W-:Y:S05]  /*2420*/  BSYNC B2 ;  /* 0x0000000000027941 */ /* 0x000fea0003800000 */
.L_x_10632:
        /* <DEDUP_REMOVED lines=11> */
.L_x_10628:
[----:B------:R-:W-:Y:S05]  /*24e0*/  BSYNC B1 ;  /* 0x0000000000017941 */ /* 0x000fea0003800000 */
.L_x_10627:
        /* <DEDUP_REMOVED lines=18> */
.L_x_10639:
[----:B------:R-:W-:Y:S02]  /*2610*/  IMAD.MOV.U32 R94, RZ, RZ, R124 ;  /* 0x000000ffff5e7224 */ /* 0x000fe400078e007c */
.L_x_10640:
[----:B------:R-:W-:Y:S05]  /*2620*/  BSYNC B2 ;  /* 0x0000000000027941 */ /* 0x000fea0003800000 */
.L_x_10638:
        /* <DEDUP_REMOVED lines=16> */
.L_x_10644:
[----:B------:R-:W-:Y:S05]  /*2730*/  BSYNC B3 ;  /* 0x0000000000037941 */ /* 0x000fea0003800000 */
.L_x_10643:
        /* <DEDUP_REMOVED lines=44> */
.L_x_10642:
[----:B------:R-:W-:Y:S05]  /*2a00*/  BSYNC B2 ;  /* 0x0000000000027941 */ /* 0x000fea0003800000 */
.L_x_10641:
        /* <DEDUP_REMOVED lines=11> */
.L_x_10637:
[----:B------:R-:W-:Y:S05]  /*2ac0*/  BSYNC B1 ;  /* 0x0000000000017941 */ /* 0x000fea0003800000 */
.L_x_10636:
        /* <DEDUP_REMOVED lines=18> */
.L_x_10648:
[----:B------:R-:W-:Y:S02]  /*2bf0*/  IMAD.MOV.U32 R122, RZ, RZ, R124 ;  /* 0x000000ffff7a7224 */ /* 0x000fe400078e007c */
.L_x_10649:
[----:B------:R-:W-:Y:S05]  /*2c00*/  BSYNC B2 ;  /* 0x0000000000027941 */ /* 0x000fea0003800000 */
.L_x_10647:
        /* <DEDUP_REMOVED lines=16> */
.L_x_10653:
[----:B------:R-:W-:Y:S05]  /*2d10*/  BSYNC B3 ;  /* 0x0000000000037941 */ /* 0x000fea0003800000 */
.L_x_10652:
        /* <DEDUP_REMOVED lines=44> */
.L_x_10651:
[----:B------:R-:W-:Y:S05]  /*2fe0*/  BSYNC B2 ;  /* 0x0000000000027941 */ /* 0x000fea0003800000 */
.L_x_10650:
        /* <DEDUP_REMOVED lines=11> */
.L_x_10646:
[----:B------:R-:W-:Y:S05]  /*30a0*/  BSYNC B1 ;  /* 0x0000000000017941 */ /* 0x000fea0003800000 */
.L_x_10645:
        /* <DEDUP_REMOVED lines=18> */
.L_x_10657:
[----:B------:R-:W-:Y:S02]  /*31d0*/  IMAD.MOV.U32 R122, RZ, RZ, R124 ;  /* 0x000000ffff7a7224 */ /* 0x000fe400078e007c */
.L_x_10658:
[----:B------:R-:W-:Y:S05]  /*31e0*/  BSYNC B2 ;  /* 0x0000000000027941 */ /* 0x000fea0003800000 */
.L_x_10656:
        /* <DEDUP_REMOVED lines=16> */
.L_x_10662:
[----:B------:R-:W-:Y:S05]  /*32f0*/  BSYNC B3 ;  /* 0x0000000000037941 */ /* 0x000fea0003800000 */
.L_x_10661:
        /* <DEDUP_REMOVED lines=44> */
.L_x_10660:
[----:B------:R-:W-:Y:S05]  /*35c0*/  BSYNC B2 ;  /* 0x0000000000027941 */ /* 0x000fea0003800000 */
.L_x_10659:
        /* <DEDUP_REMOVED lines=11> */
.L_x_10655:
[----:B------:R-:W-:Y:S05]  /*3680*/  BSYNC B1 ;  /* 0x0000000000017941 */ /* 0x000fea0003800000 */
.L_x_10654:
        /* <DEDUP_REMOVED lines=18> */
.L_x_10666:
[----:B------:R-:W-:Y:S02]  /*37b0*/  IMAD.MOV.U32 R146, RZ, RZ, R124 ;  /* 0x000000ffff927224 */ /* 0x000fe400078e007c */
.L_x_10667:
[----:B------:R-:W-:Y:S05]  /*37c0*/  BSYNC B2 ;  /* 0x0000000000027941 */ /* 0x000fea0003800000 */
.L_x_10665:
        /* <DEDUP_REMOVED lines=16> */
.L_x_10671:
[----:B------:R-:W-:Y:S05]  /*38d0*/  BSYNC B3 ;  /* 0x0000000000037941 */ /* 0x000fea0003800000 */
.L_x_10670:
        /* <DEDUP_REMOVED lines=44> */
.L_x_10669:
[----:B------:R-:W-:Y:S05]  /*3ba0*/  BSYNC B2 ;  /* 0x0000000000027941 */ /* 0x000fea0003800000 */
.L_x_10668:
        /* <DEDUP_REMOVED lines=11> */
.L_x_10664:
[----:B------:R-:W-:Y:S05]  /*3c60*/  BSYNC B1 ;  /* 0x0000000000017941 */ /* 0x000fea0003800000 */
.L_x_10663:
        /* <DEDUP_REMOVED lines=8> */
[----:B------:R-:W-:Y:S02]  /*3cf0*/  PRMT R115, R133, 0x7104, RZ ;  /* 0x0000710485737816 */ /* 0x000fe400000000ff */
[----:B------:R-:W-:-:S02]  /*3d00*/  LOP3.LUT R144, R112, 0xff0000, RZ, 0xc0, !PT ;  /* 0x00ff000070907812 */ /* 0x000fc400078ec0ff */
[----:B------:R-:W-:Y:S02]  /*3d10*/  LOP3.LUT R112, R131, 0xff, RZ, 0xc0, !PT ;  /* 0x000000ff83707812 */ /* 0x000fe400078ec0ff */
[----:B------:R-:W-:Y:S02]  /*3d20*/  PRMT R144, R144, 0x4210, R113 ;  /* 0x0000421090907816 */ /* 0x000fe40000000071 */
[----:B------:R-:W-:Y:S01]  /*3d30*/  LOP3.LUT R114, R130, 0xff, RZ, 0xc0, !PT ;  /* 0x000000ff82727812 */ /* 0x000fe200078ec0ff */
[----:B------:R-:W-:Y:S01]  /*3d40*/  IMAD.WIDE.U32 R112, R112, 0x1000000, RZ ;  /* 0x0100000070707825 */ /* 0x000fe200078e00ff */
[----:B------:R-:W-:Y:S02]  /*3d50*/  LOP3.LUT R136, R129, 0xff, RZ, 0xc0, !PT ;  /* 0x000000ff81887812 */ /* 0x000fe400078ec0ff */
[----:B------:R-:W-:Y:S01]  /*3d60*/  LOP3.LUT R147, R144, 0xff00, R115, 0xf8, !PT ;  /* 0x0000ff0090937812 */ /* 0x000fe200078ef873 */
[----:B------:R-:W-:Y:S01]  /*3d70*/  IMAD.WIDE.U32 R114, R114, 0x10000, RZ ;  /* 0x0001000072727825 */ /* 0x000fe200078e00ff */
[----:B------:R-:W-:-:S02]  /*3d80*/  MOV R149, 0x8 ;  /* 0x0000000800957802 */ /* 0x000fc40000000f00 */
        /* <DEDUP_REMOVED lines=8> */
.L_x_10673:
[----:B------:R-:W-:Y:S05]  /*3e10*/  BSYNC B1 ;  /* 0x0000000000017941 */ /* 0x000fea0003800000 */
.L_x_10672:
[----:B------:R-:W-:Y:S02]  /*3e20*/  IADD3 R143, R143, 0x80, RZ ;  /* 0x000000808f8f7810 */ /* 0x000fe40007ffe0ff */
[----:B------:R-:W-:Y:S02]  /*3e30*/  IADD3 R140, R140, 0x80, RZ ;  /* 0x000000808c8c7810 */ /* 0x000fe40007ffe0ff */
.L_x_10599:
[----:B---3--:R-:W-:Y:S05]  /*3e40*/  BSYNC B0 ;  /* 0x0000000000007941 */ /* 0x008fea0003800000 */
.L_x_10598:
        /* <DEDUP_REMOVED lines=31> */
.L_x_10679:
[----:B------:R-:W-:Y:S02]  /*4040*/  IMAD.MOV.U32 R97, RZ, RZ, R124 ;  /* 0x000000ffff617224 */ /* 0x000fe400078e007c */
.L_x_10680:
[----:B------:R-:W-:Y:S05]  /*4050*/  BSYNC B2 ;  /* 0x0000000000027941 */ /* 0x000fea0003800000 */
.L_x_10678:
        /* <DEDUP_REMOVED lines=16> */
.L_x_10684:
[----:B------:R-:W-:Y:S05]  /*4160*/  BSYNC B3 ;  /* 0x0000000000037941 */ /* 0x000fea0003800000 */
.L_x_10683:
        /* <DEDUP_REMOVED lines=44> */
.L_x_10682:
[----:B------:R-:W-:Y:S05]  /*4430*/  BSYNC B2 ;  /* 0x0000000000027941 */ /* 0x000fea0003800000 */
.L_x_10681:
        /* <DEDUP_REMOVED lines=11> */
.L_x_10677:
[----:B--2---:R-:W-:Y:S05]  /*44f0*/  BSYNC B1 ;  /* 0x0000000000017941 */ /* 0x004fea0003800000 */
.L_x_10676:
        /* <DEDUP_REMOVED lines=18> */
.L_x_10688:
[----:B------:R-:W-:Y:S02]  /*4620*/  IMAD.MOV.U32 R100, RZ, RZ, R124 ;  /* 0x000000ffff647224 */ /* 0x000fe400078e007c */
.L_x_10689:
[----:B------:R-:W-:Y:S05]  /*4630*/  BSYNC B2 ;  /* 0x0000000000027941 */ /* 0x000fea0003800000 */
.L_x_10687:
        /* <DEDUP_REMOVED lines=16> */
.L_x_10693:
[----:B------:R-:W-:Y:S05]  /*4740*/  BSYNC B3 ;  /* 0x0000000000037941 */ /* 0x000fea0003800000 */
.L_x_10692:
        /* <DEDUP_REMOVED lines=44> */
.L_x_10691:
[----:B------:R-:W-:Y:S05]  /*4a10*/  BSYNC B2 ;  /* 0x0000000000027941 */ /* 0x000fea0003800000 */
.L_x_10690:
[----:B------:R0:W2:Y:S01]  /*4a20*/  I2F.U32 R97, R100 ;  /* 0x0000006400617306 */ /* 0x0000a20000201000 */
[----:B------:R-:W-:Y:S01]  /*4a30*/  IMAD.MOV.U32 R98, RZ, RZ, 0x2f800000 ;  /* 0x2f800000ff627424 */ /* 0x000fe200078e00ff */
[----:B0----5:R-:W-:-:S03]  /*4a40*/  PRMT R100, RZ, 0x7610, R80 ;  /* 0x00007610ff647816 */ /* 0x021fc60000000050 */
[----:B--2---:R-:W-:Y:S02]  /*4a50*/  FFMA.FTZ R97, R97, R98, 1.1641532182693481445e-10 ;  /* 0x2f00000061617423 */ /* 0x004fe40000010062 */
[----:B------:R-:W-:-:S03]  /*4a60*/  FMUL.FTZ R98, R100, c[0x0][0x1ec] ;  /* 0x00007b0064627a20 */ /* 0x000fc60000410000 */
[----:B------:R-:W-:Y:S01]  /*4a70*/  FSETP.GTU.FTZ.AND P5, PT, R97, c[0x0][0x1e4], PT ;  /* 0x0000790061007a0b */ /* 0x000fe20003fbc000 */
[----:B------:R-:W-:-:S03]  /*4a80*/  FMUL.FTZ R98, R98, c[0x0][0x1e8] ;  /* 0x00007a0062627a20 */ /* 0x000fc60000410000 */
[----:B------:R-:W-:Y:S02]  /*4a90*/  SEL R129, RZ, 0x1, P5 ;  /* 0x00000001ff817807 */ /* 0x000fe40002800000 */
[----:B------:R-:W-:-:S05]  /*4aa0*/  FSEL R98, R98, RZ, !P5 ;  /* 0x000000ff62627208 */ /* 0x000fca0006800000 */
[----:B------:R-:W-:-:S04]  /*4ab0*/  FMUL.FTZ R97, R29, R98 ;  /* 0x000000621d617220 */ /* 0x000fc80000410000 */
[----:B------:R-:W-:Y:S02]  /*4ac0*/  @P3 FADD.FTZ R97, R77, R97 ;  /* 0x000000614d613221 */ /* 0x000fe40000010000 */
.L_x_10686:
[----:B------:R-:W-:Y:S05]  /*4ad0*/  BSYNC B1 ;  /* 0x0000000000017941 */ /* 0x000fea0003800000 */
.L_x_10685:
        /* <DEDUP_REMOVED lines=18> */
.L_x_10697:
[----:B------:R-:W-:Y:S02]  /*4c00*/  IMAD.MOV.U32 R100, RZ, RZ, R124 ;  /* 0x000000ffff647224 */ /* 0x000fe400078e007c */
.L_x_10698:
[----:B------:R-:W-:Y:S05]  /*4c10*/  BSYNC B2 ;  /* 0x0000000000027941 */ /* 0x000fea0003800000 */
.L_x_10696:
        /* <DEDUP_REMOVED lines=16> */
.L_x_10702:
[----:B------:R-:W-:Y:S05]  /*4d20*/  BSYNC B3 ;  /* 0x0000000000037941 */ /* 0x000fea0003800000 */
.L_x_10701:
        /* <DEDUP_REMOVED lines=44> */
.L_x_10700:
[----:B------:R-:W-:Y:S05]  /*4ff0*/  BSYNC B2 ;  /* 0x0000000000027941 */ /* 0x000fea0003800000 */
.L_x_10699:
        /* <DEDUP_REMOVED lines=11> */
.L_x_10695:
[----:B------:R-:W-:Y:S05]  /*50b0*/  BSYNC B1 ;  /* 0x0000000000017941 */ /* 0x000fea0003800000 */
.L_x_10694:
        /* <DEDUP_REMOVED lines=18> */
.L_x_10706:
[----:B------:R-:W-:Y:S02]  /*51e0*/  IMAD.MOV.U32 R102, RZ, RZ, R124 ;  /* 0x000000ffff667224 */ /* 0x000fe400078e007c */
.L_x_10707:
[----:B------:R-:W-:Y:S05]  /*51f0*/  BSYNC B2 ;  /* 0x0000000000027941 */ /* 0x000fea0003800000 */
.L_x_10705:
        /* <DEDUP_REMOVED lines=16> */
.L_x_10711:
[----:B------:R-:W-:Y:S05]  /*5300*/  BSYNC B3 ;  /* 0x0000000000037941 */ /* 0x000fea0003800000 */
.L_x_10710:
        /* <DEDUP_REMOVED lines=44> */
.L_x_10709:
[----:B------:R-:W-:Y:S05]  /*55d0*/  BSYNC B2 ;  /* 0x0000000000027941 */ /* 0x000fea0003800000 */
.L_x_10708:
        /* <DEDUP_REMOVED lines=9> */
[----:B------:R-:W-:-:S04]  /*5670*/  FMUL.FTZ R99, R31, R100 ;  /* 0x000000641f637220 */ /* 0x000fc80000410000 */
[----:B------:R-:W-:Y:S02]  /*5680*/  @P3 FADD.FTZ R99, R79, R99 ;  /* 0x000000634f633221 */ /* 0x000fe40000010000 */
.L_x_10704:
[----:B------:R-:W-:Y:S05]  /*5690*/  BSYNC B1 ;  /* 0x0000000000017941 */ /* 0x000fea0003800000 */
.L_x_10703:
        /* <DEDUP_REMOVED lines=18> */
.L_x_10715:
[----:B------:R-:W-:Y:S02]  /*57c0*/  IMAD.MOV.U32 R102, RZ, RZ, R124 ;  /* 0x000000ffff667224 */ /* 0x000fe400078e007c */
.L_x_10716:
[----:B------:R-:W-:Y:S05]  /*57d0*/  BSYNC B2 ;  /* 0x0000000000027941 */ /* 0x000fea0003800000 */
.L_x_10714:
        /* <DEDUP_REMOVED lines=16> */
.L_x_10720:
[----:B------:R-:W-:Y:S05]  /*58e0*/  BSYNC B3 ;  /* 0x0000000000037941 */ /* 0x000fea0003800000 */
.L_x_10719:
        /* <DEDUP_REMOVED lines=44> */
.L_x_10718:
[----:B------:R-:W-:Y:S05]  /*5bb0*/  BSYNC B2 ;  /* 0x0000000000027941 */ /* 0x000fea0003800000 */
.L_x_10717:
[----:B------:R0:W2:Y:S01]  /*5bc0*/  I2F.U32 R100, R102 ;  /* 0x0000006600647306 */ /* 0x0000a20000201000 */
[----:B------:R-:W-:Y:S01]  /*5bd0*/  IMAD.MOV.U32 R101, RZ, RZ, 0x2f800000 ;  /* 0x2f800000ff657424 */ /* 0x000fe200078e00ff */
[----:B0-----:R-:W-:-:S03]  /*5be0*/  PRMT R102, RZ, 0x5410, R82 ;  /* 0x00005410ff667816 */ /* 0x001fc60000000052 */
        /* <DEDUP_REMOVED lines=8> */
.L_x_10713:
[----:B------:R-:W-:Y:S05]  /*5c70*/  BSYNC B1 ;  /* 0x0000000000017941 */ /* 0x000fea0003800000 */
.L_x_10712:
        /* <DEDUP_REMOVED lines=18> */
.L_x_10724:
[----:B------:R-:W-:Y:S02]  /*5da0*/  IMAD.MOV.U32 R122, RZ, RZ, R124 ;  /* 0x000000ffff7a7224 */ /* 0x000fe400078e007c */
.L_x_10725:
[----:B------:R-:W-:Y:S05]  /*5db0*/  BSYNC B2 ;  /* 0x0000000000027941 */ /* 0x000fea0003800000 */
.L_x_10723:
        /* <DEDUP_REMOVED lines=16> */
.L_x_10729:
[----:B------:R-:W-:Y:S05]  /*5ec0*/  BSYNC B3 ;  /* 0x0000000000037941 */ /* 0x000fea0003800000 */
.L_x_10728:
        /* <DEDUP_REMOVED lines=44> */
.L_x_10727:
[----:B------:R-:W-:Y:S05]  /*6190*/  BSYNC B2 ;  /* 0x0000000000027941 */ /* 0x000fea0003800000 */
.L_x_10726:
[----:B------:R-:W0:Y:S01]  /*61a0*/  I2F.U32 R101, R122 ;  /* 0x0000007a00657306 */ /* 0x000e220000201000 */
[----:B------:R-:W-:Y:S01]  /*61b0*/  PRMT R112, RZ, 0x7610, R82 ;  /* 0x00007610ff707816 */ /* 0x000fe20000000052 */
        /* <DEDUP_REMOVED lines=9> */
.L_x_10722:
[----:B------:R-:W-:Y:S05]  /*6250*/  BSYNC B1 ;  /* 0x0000000000017941 */ /* 0x000fea0003800000 */
.L_x_10721:
        /* <DEDUP_REMOVED lines=18> */
.L_x_10733:
[----:B------:R-:W-:Y:S02]  /*6380*/  IMAD.MOV.U32 R122, RZ, RZ, R124 ;  /* 0x000000ffff7a7224 */ /* 0x000fe400078e007c */
.L_x_10734:
[----:B------:R-:W-:Y:S05]  /*6390*/  BSYNC B2 ;  /* 0x0000000000027941 */ /* 0x000fea0003800000 */
.L_x_10732:
        /* <DEDUP_REMOVED lines=16> */
.L_x_10738:
[----:B------:R-:W-:Y:S05]  /*64a0*/  BSYNC B3 ;  /* 0x0000000000037941 */ /* 0x000fea0003800000 */
.L_x_10737:
        /* <DEDUP_REMOVED lines=44> */
.L_x_10736:
[----:B------:R-:W-:Y:S05]  /*6770*/  BSYNC B2 ;  /* 0x0000000000027941 */ /* 0x000fea0003800000 */
.L_x_10735:
        /* <DEDUP_REMOVED lines=11> */
.L_x_10731:
[----:B------:R-:W-:Y:S05]  /*6830*/  BSYNC B1 ;  /* 0x0000000000017941 */ /* 0x000fea0003800000 */
.L_x_10730:
        /* <DEDUP_REMOVED lines=18> */
.L_x_10742:
[----:B------:R-:W-:Y:S02]  /*6960*/  IMAD.MOV.U32 R146, RZ, RZ, R124 ;  /* 0x000000ffff927224 */ /* 0x000fe400078e007c */
.L_x_10743:
[----:B------:R-:W-:Y:S05]  /*6970*/  BSYNC B2 ;  /* 0x0000000000027941 */ /* 0x000fea0003800000 */
.L_x_10741:
        /* <DEDUP_REMOVED lines=16> */
.L_x_10747:
[----:B------:R-:W-:Y:S05]  /*6a80*/  BSYNC B3 ;  /* 0x0000000000037941 */ /* 0x000fea0003800000 */
.L_x_10746:
        /* <DEDUP_REMOVED lines=44> */
.L_x_10745:
[----:B------:R-:W-:Y:S05]  /*6d50*/  BSYNC B2 ;  /* 0x0000000000027941 */ /* 0x000fea0003800000 */
.L_x_10744:
        /* <DEDUP_REMOVED lines=11> */
.L_x_10740:
[----:B------:R-:W-:Y:S05]  /*6e10*/  BSYNC B1 ;  /* 0x0000000000017941 */ /* 0x000fea0003800000 */
.L_x_10739:
[----:B------:R-:W-:Y:S01]  /*6e20*/  IMAD.MOV.U32 R112, RZ, RZ, 0x20 ;  /* 0x00000020ff707424 */ /* 0x000fe200078e00ff */
[----:B------:R-:W-:Y:S03]  /*6e30*/  BSSY B1, `(.L_x_10748) ;  /* 0x0000019000017945 */ /* 0x000fe60003800000 */
[----:B------:R-:W-:-:S05]  /*6e40*/  IMAD.WIDE.U32 R112, R143, R112, c[0x0][0x188] ;  /* 0x000062008f707625 */ /* 0x000fca00078e0070 */
[----:B------:R0:W-:Y:S04]  /*6e50*/  STG.E.128 [R112.64], R96 ;  /* 0x0000006070007986 */ /* 0x0001e8000c101d06 */
[----:B------:R0:W-:Y:S01]  /*6e60*/  STG.E.128 [R112.64+0x10], R100 ;  /* 0x0000106470007986 */ /* 0x0001e2000c101d06 */
[----:B------:R-:W-:Y:S05]  /*6e70*/  @!P2 BRA `(.L_x_10749) ;  /* 0x000001400000a947 */ /* 0x000fea0003800000 */
[----:B0-----:R-:W-:Y:S01]  /*6e80*/  SHF.L.U32 R113, R134, 0x10, RZ ;  /* 0x0000001086717819 */ /* 0x001fe200000006ff */
[----:B------:R-:W-:Y:S01]  /*6e90*/  IMAD.MOV.U32 R149, RZ, RZ, 0x8 ;  /* 0x00000008ff957424 */ /* 0x000fe200078e00ff */
[----:B------:R-:W-:Y:S02]  /*6ea0*/  LOP3.LUT R112, R135, 0xffff, RZ, 0xc0, !PT ;  /* 0x0000ffff87707812 */ /* 0x000fe400078ec0ff */
[----:B------:R-:W-:Y:S02]  /*6eb0*/  LOP3.LUT R113, R113, 0xff0000, RZ, 0xc0, !PT ;  /* 0x00ff000071717812 */ /* 0x000fe400078ec0ff */
[----:B------:R-:W-:-:S02]  /*6ec0*/  PRMT R115, R133, 0x7104, RZ ;  /* 0x0000710485737816 */ /* 0x000fc400000000ff */
        /* <DEDUP_REMOVED lines=15> */
.L_x_10749:
[----:B------:R-:W-:Y:S05]  /*6fc0*/  BSYNC B1 ;  /* 0x0000000000017941 */ /* 0x000fea0003800000 */
.L_x_10748:
[----:B------:R-:W-:Y:S02]  /*6fd0*/  IADD3 R143, R143, 0x80, RZ ;  /* 0x000000808f8f7810 */ /* 0x000fe40007ffe0ff */
[----:B------:R-:W-:Y:S02]  /*6fe0*/  IADD3 R140, R140, 0x80, RZ ;  /* 0x000000808c8c7810 */ /* 0x000fe40007ffe0ff */
.L_x_10675:
[----:B------:R-:W-:Y:S05]  /*6ff0*/  BSYNC B0 ;  /* 0x0000000000007941 */ /* 0x000fea0003800000 */
.L_x_10674:
        /* <DEDUP_REMOVED lines=30> */
.L_x_10755:
[----:B------:R-:W-:Y:S02]  /*71e0*/  MOV R105, R124 ;  /* 0x0000007c00697202 */ /* 0x000fe40000000f00 */
.L_x_10756:
[----:B------:R-:W-:Y:S05]  /*71f0*/  BSYNC B2 ;  /* 0x0000000000027941 */ /* 0x000fea0003800000 */
.L_x_10754:
        /* <DEDUP_REMOVED lines=16> */
.L_x_10760:
[----:B------:R-:W-:Y:S05]  /*7300*/  BSYNC B3 ;  /* 0x0000000000037941 */ /* 0x000fea0003800000 */
.L_x_10759:
        /* <DEDUP_REMOVED lines=44> */
.L_x_10758:
[----:B------:R-:W-:Y:S05]  /*75d0*/  BSYNC B2 ;  /* 0x0000000000027941 */ /* 0x000fea0003800000 */
.L_x_10757:
        /* <DEDUP_REMOVED lines=11> */
.L_x_10753:
[----:B--2---:R-:W-:Y:S05]  /*7690*/  BSYNC B1 ;  /* 0x0000000000017941 */ /* 0x004fea0003800000 */
.L_x_10752:
        /* <DEDUP_REMOVED lines=18> */
.L_x_10764:
[----:B------:R-:W-:Y:S02]  /*77c0*/  MOV R106, R124 ;  /* 0x0000007c006a7202 */ /* 0x000fe40000000f00 */
.L_x_10765:
[----:B------:R-:W-:Y:S05]  /*77d0*/  BSYNC B2 ;  /* 0x0000000000027941 */ /* 0x000fea0003800000 */
.L_x_10763:
        /* <DEDUP_REMOVED lines=16> */
.L_x_10769:
[----:B------:R-:W-:Y:S05]  /*78e0*/  BSYNC B3 ;  /* 0x0000000000037941 */ /* 0x000fea0003800000 */
.L_x_10768:
        /* <DEDUP_REMOVED lines=44> */
.L_x_10767:
[----:B------:R-:W-:Y:S05]  /*7bb0*/  BSYNC B2 ;  /* 0x0000000000027941 */ /* 0x000fea0003800000 */
.L_x_10766:
        /* <DEDUP_REMOVED lines=11> */
.L_x_10762:
[----:B------:R-:W-:Y:S05]  /*7c70*/  BSYNC B1 ;  /* 0x0000000000017941 */ /* 0x000fea0003800000 */
.L_x_10761:
        /* <DEDUP_REMOVED lines=18> */
.L_x_10773:
[----:B------:R-:W-:Y:S02]  /*7da0*/  MOV R107, R124 ;  /* 0x0000007c006b7202 */ /* 0x000fe40000000f00 */
.L_x_10774:
[----:B------:R-:W-:Y:S05]  /*7db0*/  BSYNC B2 ;  /* 0x0000000000027941 */ /* 0x000fea0003800000 */
.L_x_10772:
        /* <DEDUP_REMOVED lines=16> */
.L_x_10778:
[----:B------:R-:W-:Y:S05]  /*7ec0*/  BSYNC B3 ;  /* 0x0000000000037941 */ /* 0x000fea0003800000 */
.L_x_10777:
        /* <DEDUP_REMOVED lines=44> */
.L_x_10776:
[----:B------:R-:W-:Y:S05]  /*8190*/  BSYNC B2 ;  /* 0x0000000000027941 */ /* 0x000fea0003800000 */
.L_x_10775:
        /* <DEDUP_REMOVED lines=11> */
.L_x_10771:
[----:B------:R-:W-:Y:S05]  /*8250*/  BSYNC B1 ;  /* 0x0000000000017941 */ /* 0x000fea0003800000 */
.L_x_10770:
        /* <DEDUP_REMOVED lines=18> */
.L_x_10782:
[----:B------:R-:W-:Y:S02]  /*8380*/  MOV R110, R124 ;  /* 0x0000007c006e7202 */ /* 0x000fe40000000f00 */
.L_x_10783:
[----:B------:R-:W-:Y:S05]  /*8390*/  BSYNC B2 ;  /* 0x0000000000027941 */ /* 0x000fea0003800000 */
.L_x_10781:
        /* <DEDUP_REMOVED lines=16> */
.L_x_10787:
[----:B------:R-:W-:Y:S05]  /*84a0*/  BSYNC B3 ;  /* 0x0000000000037941 */ /* 0x000fea0003800000 */
.L_x_10786:
        /* <DEDUP_REMOVED lines=44> */
.L_x_10785:
[----:B------:R-:W-:Y:S05]  /*8770*/  BSYNC B2 ;  /* 0x0000000000027941 */ /* 0x000fea0003800000 */
.L_x_10784:
        /* <DEDUP_REMOVED lines=11> */
.L_x_10780:
[----:B------:R-:W-:Y:S05]  /*8830*/  BSYNC B1 ;  /* 0x0000000000017941 */ /* 0x000fea0003800000 */
.L_x_10779:
        /* <DEDUP_REMOVED lines=18> */
.L_x_10791:
[----:B------:R-:W-:Y:S02]  /*8960*/  MOV R110, R124 ;  /* 0x0000007c006e7202 */ /* 0x000fe40000000f00 */
.L_x_10792:
[----:B------:R-:W-:Y:S05]  /*8970*/  BSYNC B2 ;  /* 0x0000000000027941 */ /* 0x000fea0003800000 */
.L_x_10790:
        /* <DEDUP_REMOVED lines=16> */
.L_x_10796:
[----:B------:R-:W-:Y:S05]  /*8a80*/  BSYNC B3 ;  /* 0x0000000000037941 */ /* 0x000fea0003800000 */
.L_x_10795:
        /* <DEDUP_REMOVED lines=44> */
.L_x_10794:
[----:B------:R-:W-:Y:S05]  /*8d50*/  BSYNC B2 ;  /* 0x0000000000027941 */ /* 0x000fea0003800000 */
.L_x_10793:
        /* <DEDUP_REMOVED lines=11> */
.L_x_10789:
[----:B------:R-:W-:Y:S05]  /*8e10*/  BSYNC B1 ;  /* 0x0000000000017941 */ /* 0x000fea0003800000 */
.L_x_10788:
        /* <DEDUP_REMOVED lines=18> */
.L_x_10800:
[----:B------:R-:W-:Y:S02]  /*8f40*/  MOV R112, R124 ;  /* 0x0000007c00707202 */ /* 0x000fe40000000f00 */
.L_x_10801:
[----:B------:R-:W-:Y:S05]  /*8f50*/  BSYNC B2 ;  /* 0x0000000000027941 */ /* 0x000fea0003800000 */
.L_x_10799:
        /* <DEDUP_REMOVED lines=16> */
.L_x_10805:
[----:B------:R-:W-:Y:S05]  /*9060*/  BSYNC B3 ;  /* 0x0000000000037941 */ /* 0x000fea0003800000 */
.L_x_10804:
        /* <DEDUP_REMOVED lines=44> */
.L_x_10803:
[----:B------:R-:W-:Y:S05]  /*9330*/  BSYNC B2 ;  /* 0x0000000000027941 */ /* 0x000fea0003800000 */
.L_x_10802:
        /* <DEDUP_REMOVED lines=11> */
.L_x_10798:
[----:B------:R-:W-:Y:S05]  /*93f0*/  BSYNC B1 ;  /* 0x0000000000017941 */ /* 0x000fea0003800000 */
.L_x_10797:
        /* <DEDUP_REMOVED lines=18> */
.L_x_10809:
[----:B------:R-:W-:Y:S02]  /*9520*/  MOV R112, R124 ;  /* 0x0000007c00707202 */ /* 0x000fe40000000f00 */
.L_x_10810:
[----:B------:R-:W-:Y:S05]  /*9530*/  BSYNC B2 ;  /* 0x0000000000027941 */ /* 0x000fea0003800000 */
.L_x_10808:
        /* <DEDUP_REMOVED lines=16> */
.L_x_10814:
[----:B------:R-:W-:Y:S05]  /*9640*/  BSYNC B3 ;  /* 0x0000000000037941 */ /* 0x000fea0003800000 */
.L_x_10813:
        /* <DEDUP_REMOVED lines=44> */
.L_x_10812:
[----:B------:R-:W-:Y:S05]  /*9910*/  BSYNC B2 ;  /* 0x0000000000027941 */ /* 0x000fea0003800000 */
.L_x_10811:
        /* <DEDUP_REMOVED lines=11> */
.L_x_10807:
[----:B------:R-:W-:Y:S05]  /*99d0*/  BSYNC B1 ;  /* 0x0000000000017941 */ /* 0x000fea0003800000 */
.L_x_10806:
        /* <DEDUP_REMOVED lines=18> */
.L_x_10818:
[----:B------:R-:W-:Y:S02]  /*9b00*/  MOV R142, R124 ;  /* 0x0000007c008e7202 */ /* 0x000fe40000000f00 */
.L_x_10819:
[----:B------:R-:W-:Y:S05]  /*9b10*/  BSYNC B2 ;  /* 0x0000000000027941 */ /* 0x000fea0003800000 */
.L_x_10817:
        /* <DEDUP_REMOVED lines=16> */
.L_x_10823:
[----:B------:R-:W-:Y:S05]  /*9c20*/  BSYNC B3 ;  /* 0x0000000000037941 */ /* 0x000fea0003800000 */
.L_x_10822:
        /* <DEDUP_REMOVED lines=44> */
.L_x_10821:
[----:B------:R-:W-:Y:S05]  /*9ef0*/  BSYNC B2 ;  /* 0x0000000000027941 */ /* 0x000fea0003800000 */
.L_x_10820:
        /* <DEDUP_REMOVED lines=11> */
.L_x_10816:
[----:B------:R-:W-:Y:S05]  /*9fb0*/  BSYNC B1 ;  /* 0x0000000000017941 */ /* 0x000fea0003800000 */
.L_x_10815:
[----:B------:R-:W-:-:S10]  /*9fc0*/  HFMA2.MMA R112, -RZ, RZ, 0, 1.9073486328125e-06 ;  /* 0x00000020ff707435 */ /* 0x000fd400000001ff */
        /* <DEDUP_REMOVED lines=24> */
.L_x_10751:
[----:B------:R-:W-:Y:S05]  /*a150*/  BSYNC B0 ;  /* 0x0000000000007941 */ /* 0x000fea0003800000 */
.L_x_10750:
        /* <DEDUP_REMOVED lines=33> */
.L_x_10834:
        /* <DEDUP_REMOVED lines=69> */
.L_x_10835:
        /* <DEDUP_REMOVED lines=18> */
[----:B------:R1:W2:Y:S01]  /*a8e0*/  @!P2 LDS.64 R112, [R136.X8] ;  /* 0x000000008870a984 */ /* 0x0002a20000008a00 */
[----:B------:R-:W-:Y:S01]  /*a8f0*/  ISETP.NE.AND P2, PT, RZ, UR8, PT ;  /* 0x00000008ff007c0c */ /* 0x000fe2000bf45270 */
        /* <DEDUP_REMOVED lines=88> */
.L_x_10829:
[----:B------:R-:W-:Y:S05]  /*ae80*/  BSYNC B1 ;  /* 0x0000000000017941 */ /* 0x000fea0003800000 */
.L_x_10828:
        /* <DEDUP_REMOVED lines=35> */
.L_x_10831:
[----:B------:R-:W-:Y:S05]  /*b0c0*/  BSYNC B1 ;  /* 0x0000000000017941 */ /* 0x000fea0003800000 */
.L_x_10830:
        /* <DEDUP_REMOVED lines=12> */
[----:B------:R-:W-:Y:S01]  /*b190*/  MOV R144, 0x10 ;  /* 0x0000001000907802 */ /* 0x000fe20000000f00 */
        /* <DEDUP_REMOVED lines=19> */
.L_x_10827:
[----:B-1----:R-:W-:Y:S05]  /*b2d0*/  BSYNC B0 ;  /* 0x0000000000007941 */ /* 0x002fea0003800000 */
.L_x_10826:
[----:B------:R-:W-:Y:S02]  /*b2e0*/  IADD3 R118, R118, c[0x0][0x160], RZ ;  /* 0x0000580076767a10 */ /* 0x000fe40007ffe0ff */
[----:B------:R-:W-:Y:S02]  /*b2f0*/  LOP3.LUT P3, RZ, R125, 0xff, RZ, 0xc0, !PT ;  /* 0x000000ff7dff7812 */ /* 0x000fe4000786c0ff */
[----:B------:R-:W-:Y:S02]  /*b300*/  ISETP.GE.AND P2, PT, R118, c[0x0][0x164], PT ;  /* 0x0000590076007a0c */ /* 0x000fe40003f46270 */
[----:B------:R-:W-:-:S11]  /*b310*/  SEL R125, RZ, 0x1, P3 ;  /* 0x00000001ff7d7807 */ /* 0x000fd60001800000 */
[----:B0-----:R-:W-:Y:S01]  /*b320*/  @P2 CALL.REL.NOINC `(.L_x_10832) ;  /* 0x0000001000002944 */ /* 0x001fe20003c00000 */
[----:B------:R-:W-:Y:S05]  /*b330*/  BRA `(.L_x_10833) ;  /* 0xffff585000007947 */ /* 0x000fea000383ffff */
.L_x_10832:
[----:B------:R-:W-:Y:S05]  /*b340*/  EXIT ;  /* 0x000000000000794d */ /* 0x000fea0003800000 */
.L_x_10824:
[----:B------:R-:W-:Y:S01]  /*b350*/  IMAD.MOV.U32 R142, RZ, RZ, 0x1 ;  /* 0x00000001ff8e7424 */ /* 0x000fe200078e00ff */
[----:B------:R-:W-:Y:S01]  /*b360*/  MOV R114, 0xb3a0 ;  /* 0x0000b3a000727802 */ /* 0x000fe20000000f00 */
[----:B------:R-:W-:Y:S02]  /*b370*/  IMAD.MOV.U32 R140, RZ, RZ, 0x1f ;  /* 0x0000001fff8c7424 */ /* 0x000fe400078e00ff */
[----:B------:R-:W-:Y:S02]  /*b380*/  IMAD.MOV.U32 R143, RZ, RZ, -0x1 ;  /* 0xffffffffff8f7424 */ /* 0x000fe400078e00ff */
[----:B-1---5:R-:W-:Y:S05]  /*b390*/  CALL.REL.NOINC `($__internal_78_$__cuda_sm70_shflsync_bfly_p) ;  /* 0x000006b000007944 */ /* 0x022fea0003c00000 */
[----:B-1----:R-:W-:Y:S01]  /*b3a0*/  MOV R112, R142 ;  /* 0x0000008e00707202 */ /* 0x002fe20000000f00 */
[----:B0-----:R-:W-:Y:S05]  /*b3b0*/  BRA `(.L_x_10834) ;  /* 0xffffefb000007947 */ /* 0x001fea000383ffff */
.L_x_10825:
[----:B------:R-:W-:Y:S01]  /*b3c0*/  IMAD.MOV.U32 R142, RZ, RZ, 0x2 ;  /* 0x00000002ff8e7424 */ /* 0x000fe200078e00ff */
[----:B------:R-:W-:Y:S01]  /*b3d0*/  MOV R114, 0xb410 ;  /* 0x0000b41000727802 */ /* 0x000fe20000000f00 */
[----:B------:R-:W-:Y:S02]  /*b3e0*/  IMAD.MOV.U32 R140, RZ, RZ, 0x1f ;  /* 0x0000001fff8c7424 */ /* 0x000fe400078e00ff */
[----:B------:R-:W-:Y:S02]  /*b3f0*/  IMAD.MOV.U32 R143, RZ, RZ, -0x1 ;  /* 0xffffffffff8f7424 */ /* 0x000fe400078e00ff */
[----:B-1---5:R-:W-:Y:S05]  /*b400*/  CALL.REL.NOINC `($__internal_78_$__cuda_sm70_shflsync_bfly_p) ;  /* 0x0000064000007944 */ /* 0x022fea0003c00000 */
[----:B01----:R-:W-:Y:S01]  /*b410*/  FADD.FTZ R113, R113, R142 ;  /* 0x0000008e71717221 */ /* 0x003fe20000010000 */
[----:B------:R-:W-:Y:S01]  /*b420*/  HFMA2.MMA R142, -RZ, RZ, 0, 2.384185791015625e-07 ;  /* 0x00000004ff8e7435 */ /* 0x000fe200000001ff */
[----:B------:R-:W-:Y:S01]  /*b430*/  IMAD.MOV.U32 R140, RZ, RZ, 0x1f ;  /* 0x0000001fff8c7424 */ /* 0x000fe200078e00ff */
[----:B------:R-:W-:Y:S01]  /*b440*/  MOV R114, 0xb470 ;  /* 0x0000b47000727802 */ /* 0x000fe20000000f00 */
[----:B------:R-:W-:-:S03]  /*b450*/  IMAD.MOV.U32 R143, RZ, RZ, -0x1 ;  /* 0xffffffffff8f7424 */ /* 0x000fc600078e00ff */
[----:B------:R-:W-:Y:S05]  /*b460*/  CALL.REL.NOINC `($__internal_78_$__cuda_sm70_shflsync_bfly_p) ;  /* 0x000005e000007944 */ /* 0x000fea0003c00000 */
[----:B01----:R-:W-:Y:S01]  /*b470*/  FADD.FTZ R113, R113, R142 ;  /* 0x0000008e71717221 */ /* 0x003fe20000010000 */
[----:B------:R-:W-:Y:S01]  /*b480*/  MOV R142, 0x8 ;  /* 0x00000008008e7802 */ /* 0x000fe20000000f00 */
[----:B------:R-:W-:Y:S01]  /*b490*/  IMAD.MOV.U32 R140, RZ, RZ, 0x1f ;  /* 0x0000001fff8c7424 */ /* 0x000fe200078e00ff */
[----:B------:R-:W-:Y:S01]  /*b4a0*/  MOV R114, 0xb4d0 ;  /* 0x0000b4d000727802 */ /* 0x000fe20000000f00 */
[----:B------:R-:W-:-:S02]  /*b4b0*/  IMAD.MOV.U32 R143, RZ, RZ, -0x1 ;  /* 0xffffffffff8f7424 */ /* 0x000fc400078e00ff */
[----:B------:R-:W-:Y:S05]  /*b4c0*/  CALL.REL.NOINC `($__internal_78_$__cuda_sm70_shflsync_bfly_p) ;  /* 0x0000058000007944 */ /* 0x000fea0003c00000 */
[----:B01----:R-:W-:Y:S01]  /*b4d0*/  FADD.FTZ R113, R113, R142 ;  /* 0x0000008e71717221 */ /* 0x003fe20000010000 */
[----:B------:R-:W-:Y:S01]  /*b4e0*/  HFMA2.MMA R142, -RZ, RZ, 0, 9.5367431640625e-07 ;  /* 0x00000010ff8e7435 */ /* 0x000fe200000001ff */
[----:B------:R-:W-:Y:S01]  /*b4f0*/  IMAD.MOV.U32 R140, RZ, RZ, 0x1f ;  /* 0x0000001fff8c7424 */ /* 0x000fe200078e00ff */
[----:B------:R-:W-:Y:S01]  /*b500*/  MOV R114, 0xb530 ;  /* 0x0000b53000727802 */ /* 0x000fe20000000f00 */
[----:B------:R-:W-:-:S03]  /*b510*/  IMAD.MOV.U32 R143, RZ, RZ, -0x1 ;  /* 0xffffffffff8f7424 */ /* 0x000fc600078e00ff */
[----:B------:R-:W-:Y:S05]  /*b520*/  CALL.REL.NOINC `($__internal_78_$__cuda_sm70_shflsync_bfly_p) ;  /* 0x0000052000007944 */ /* 0x000fea0003c00000 */
[----:B01----:R-:W-:Y:S01]  /*b530*/  FADD.FTZ R113, R113, R142 ;  /* 0x0000008e71717221 */ /* 0x003fe20000010000 */
[----:B------:R-:W-:Y:S01]  /*b540*/  MOV R142, 0x1 ;  /* 0x00000001008e7802 */ /* 0x000fe20000000f00 */
        /* <DEDUP_REMOVED lines=53> */
[----:B------:R-:W-:Y:S05]  /*b8a0*/  CALL.REL.NOINC `($__internal_78_$__cuda_sm70_shflsync_bfly_p) ;  /* 0x000001a000007944 */ /* 0x000fea0003c00000 */
[----:B01----:R-:W-:Y:S01]  /*b8b0*/  FADD.FTZ R113, R113, R142 ;  /* 0x0000008e71717221 */ /* 0x003fe20000010000 */
[----:B------:R-:W-:Y:S01]  /*b8c0*/  HFMA2.MMA R142, -RZ, RZ, 0, 1.1920928955078125e-07 ;  /* 0x00000002ff8e7435 */ /* 0x000fe200000001ff */
        /* <DEDUP_REMOVED lines=11> */
[----:B------:R-:W-:Y:S01]  /*b980*/  HFMA2.MMA R142, -RZ, RZ, 0, 4.76837158203125e-07 ;  /* 0x00000008ff8e7435 */ /* 0x000fe200000001ff */
[----:B------:R-:W-:Y:S01]  /*b990*/  IMAD.MOV.U32 R140, RZ, RZ, 0x1f ;  /* 0x0000001fff8c7424 */ /* 0x000fe200078e00ff */
[----:B------:R-:W-:Y:S01]  /*b9a0*/  MOV R114, 0xb9d0 ;  /* 0x0000b9d000727802 */ /* 0x000fe20000000f00 */
[----:B------:R-:W-:-:S03]  /*b9b0*/  IMAD.MOV.U32 R143, RZ, RZ, -0x1 ;  /* 0xffffffffff8f7424 */ /* 0x000fc600078e00ff */
[----:B------:R-:W-:Y:S05]  /*b9c0*/  CALL.REL.NOINC `($__internal_78_$__cuda_sm70_shflsync_bfly_p) ;  /* 0x0000008000007944 */ /* 0x000fea0003c00000 */
[----:B-1----:R-:W-:Y:S01]  /*b9d0*/  FADD.FTZ R137, R113, R142 ;  /* 0x0000008e71897221 */ /* 0x002fe20000010000 */
[----:B------:R-:W-:Y:S01]  /*b9e0*/  MOV R142, 0x10 ;  /* 0x00000010008e7802 */ /* 0x000fe20000000f00 */
[----:B0-----:R-:W-:Y:S01]  /*b9f0*/  IMAD.MOV.U32 R140, RZ, RZ, 0x1f ;  /* 0x0000001fff8c7424 */ /* 0x001fe200078e00ff */
[----:B------:R-:W-:Y:S01]  /*ba00*/  MOV R114, 0xba40 ;  /* 0x0000ba4000727802 */ /* 0x000fe20000000f00 */
[----:B------:R-:W-:Y:S01]  /*ba10*/  IMAD.MOV.U32 R143, RZ, RZ, -0x1 ;  /* 0xffffffffff8f7424 */ /* 0x000fe200078e00ff */
[----:B------:R-:W-:-:S02]  /*ba20*/  MOV R113, R137 ;  /* 0x0000008900717202 */ /* 0x000fc40000000f00 */
[----:B------:R-:W-:Y:S05]  /*ba30*/  CALL.REL.NOINC `($__internal_78_$__cuda_sm70_shflsync_bfly_p) ;  /* 0x0000001000007944 */ /* 0x000fea0003c00000 */
[----:B01----:R-:W-:Y:S05]  /*ba40*/  BRA `(.L_x_10835) ;  /* 0xffffed7000007947 */ /* 0x003fea000383ffff */
        .weak           $__internal_78_$__cuda_sm70_shflsync_bfly_p
        .type           $__internal_78_$__cuda_sm70_shflsync_bfly_p,@function
        .size           $__internal_78_$__cuda_sm70_shflsync_bfly_p,(.L_x_22166 - $__internal_78_$__cuda_sm70_shflsync_bfly_p)
$__internal_78_$__cuda_sm70_shflsync_bfly_p:
[----:B------:R-:W-:Y:S01]  /*ba50*/  IMAD.MOV.U32 R115, RZ, RZ, 0x0 ;  /* 0x00000000ff737424 */ /* 0x000fe200078e00ff */
[----:B------:R-:W-:Y:S04]  /*ba60*/  WARPSYNC R143 ;  /* 0x0000008f00007348 */ /* 0x000fe80003800000 */
[----:B------:R0:W1:Y:S01]  /*ba70*/  SHFL.BFLY PT, R142, R113, R142, R140 ;  /* 0x0c00008e718e7389 */ /* 0x00006200000e008c */
[----:B------:R-:W-:Y:S05]  /*ba80*/  RET.REL.NODEC R114 `(_ZN10layer_norm13ln_fwd_kernelINS_13Kernel_traitsIf13__nv_bfloat16fS2_fjLj3072ELj1ELj1ELj4ELj16ENS_18Kernel_traits_baseILj3072EfS2_fS2_fjLj128EEEEELb1ELb1ELb1ELb0EEEvNS_9FwdParamsE) ;  /* 0xffff457072007950 */ /* 0x000fea0003c3ffff */
.L_x_10836:
        /* <DEDUP_REMOVED lines=15> */
.L_x_22166:


//--------------------- .text._ZN10layer_norm13ln_fwd_kernelINS_13Kernel_traitsIf13__nv_bfloat16fS2_fjLj3072ELj1ELj1ELj4ELj16ENS_18Kernel_traits_baseILj3072EfS2_fS2_fjLj128EEEEELb1ELb1ELb1ELb1EEEvNS_9FwdParamsE --------------------------
	.section	.text._ZN10layer_norm13ln_fwd_kernelINS_13Kernel_traitsIf13__nv_bfloat16fS2_fjLj3072ELj1ELj1ELj4ELj16ENS_18Kernel_traits_baseILj3072EfS2_fS2_fjLj128EEEEELb1ELb1ELb1ELb1EEEvNS_9FwdParamsE,"ax",@progbits
	.sectioninfo	@"SHI_REGISTERS=157"
	.align	128
        .global         _ZN10layer_norm13ln_fwd_kernelINS_13Kernel_traitsIf13__nv_bfloat16fS2_fjLj3072ELj1ELj1ELj4ELj16ENS_18Kernel_traits_baseILj3072EfS2_fS2_fjLj128EEEEELb1ELb1ELb1ELb1EEEvNS_9FwdParamsE
        .type           _ZN10layer_norm13ln_fwd_kernelINS_13Kernel_traitsIf13__nv_bfloat16fS2_fjLj3072ELj1ELj1ELj4ELj16ENS_18Kernel_traits_baseILj3072EfS2_fS2_fjLj128EEEEELb1ELb1ELb1ELb1EEEvNS_9FwdParamsE,@function
        .size           _ZN10layer_norm13ln_fwd_kernelINS_13Kernel_traitsIf13__nv_bfloat16fS2_fjLj3072ELj1ELj1ELj4ELj16ENS_18Kernel_traits_baseILj3072EfS2_fS2_fjLj128EEEEELb1ELb1ELb1ELb1EEEvNS_9FwdParamsE,(.L_x_22167 - _ZN10layer_norm13ln_fwd_kernelINS_13Kernel_traitsIf13__nv_bfloat16fS2_fjLj3072ELj1ELj1ELj4ELj16ENS_18Kernel_traits_baseILj3072EfS2_fS2_fjLj128EEEEELb1ELb1ELb1ELb1EEEvNS_9FwdParamsE)
        .other          _ZN10layer_norm13ln_fwd_kernelINS_13Kernel_traitsIf13__nv_bfloat16fS2_fjLj3072ELj1ELj1ELj4ELj16ENS_18Kernel_traits_baseILj3072EfS2_fS2_fjLj128EEEEELb1ELb1ELb1ELb1EEEvNS_9FwdParamsE,@"STO_CUDA_ENTRY STV_DEFAULT"
_ZN10layer_norm13ln_fwd_kernelINS_13Kernel_traitsIf13__nv_bfloat16fS2_fjLj3072ELj1ELj1ELj4ELj16ENS_18Kernel_traits_baseILj3072EfS2_fS2_fjLj128EEEEELb1ELb1ELb1ELb1EEEvNS_9FwdParamsE:
.text._ZN10layer_norm13ln_fwd_kernelINS_13Kernel_traitsIf13__nv_bfloat16fS2_fjLj3072ELj1ELj1ELj4ELj16ENS_18Kernel_traits_baseILj3072EfS2_fS2_fjLj128EEEEELb1ELb1ELb1ELb1EEEvNS_9FwdParamsE:
        /* <DEDUP_REMOVED lines=41> */
[----:B------:R-:W-:Y:S01]  /*0290*/  UIADD3 UR12, UR5, 0x76cf5d0a, URZ ;  /* 0x76cf5d0a050c7890 */ /* 0x000fe2000fffe03f */
[----:B------:R-:W-:Y:S01]  /*02a0*/  CS2R R26, SRZ ;  /* 0x00000000001a7805 */ /* 0x000fe2000001ff00 */
        /* <DEDUP_REMOVED lines=38> */
[----:B------:R-:W-:Y:S01]  /*0510*/  IMAD.HI.U32 R5, R80, -0x326172a9, RZ ;  /* 0xcd9e8d5750057827 */ /* 0x000fe200078e00ff */
[----:B------:R-:W-:-:S03]  /*0520*/  CS2R R6, SRZ ;  /* 0x0000000000067805 */ /* 0x000fc6000001ff00 */
[----:B------:R-:W-:Y:S01]  /*0530*/  IMAD.HI.U32 R3, R81, -0x2daee0ad, RZ ;  /* 0xd2511f5351037827 */ /* 0x000fe200078e00ff */
[----:B------:R-:W-:Y:S02]  /*0540*/  LOP3.LUT R114, R5, UR23, R8, 0x96, !PT ;  /* 0x0000001705727c12 */ /* 0x000fe4000f8e9608 */
[----:B------:R-:W-:Y:S01]  /*0550*/  CS2R R4, SRZ ;  /* 0x0000000000047805 */ /* 0x000fe2000001ff00 */
[----:B------:R-:W-:Y:S01]  /*0560*/  CS2R R8, SRZ ;  /* 0x0000000000087805 */ /* 0x000fe2000001ff00 */
[----:B------:R-:W-:Y:S01]  /*0570*/  LOP3.LUT R118, R3, UR24, R2, 0x96, !PT ;  /* 0x0000001803767c12 */ /* 0x000fe2000f8e9602 */
[----:B------:R-:W-:-:S05]  /*0580*/  IMAD.SHL.U32 R2, R25, 0x20, RZ ;  /* 0x0000002019027824 */ /* 0x000fca00078e00ff */
[----:B------:R-:W-:Y:S02]  /*0590*/  LOP3.LUT R76, R2, 0xfe0, RZ, 0xc0, !PT ;  /* 0x00000fe0024c7812 */ /* 0x000fe400078ec0ff */
[----:B------:R-:W-:Y:S02]  /*05a0*/  LOP3.LUT R2, R25, 0x7f, RZ, 0xc0, !PT ;  /* 0x0000007f19027812 */ /* 0x000fe400078ec0ff */
[----:B------:R-:W-:Y:S01]  /*05b0*/  IADD3 R28, P1, R76, c[0x0][0x218], RZ ;  /* 0x000086004c1c7a10 */ /* 0x000fe20007f3e0ff */
[----:B------:R-:W-:Y:S01]  /*05c0*/  CS2R R24, SRZ ;  /* 0x0000000000187805 */ /* 0x000fe2000001ff00 */
        /* <DEDUP_REMOVED lines=28> */
[----:B------:R-:W-:Y:S01]  /*0790*/  IMAD.WIDE.U32 R114, R114, -0x2daee0ad, RZ ;  /* 0xd2511f5372727825 */ /* 0x000fe200078e00ff */
[----:B------:R-:W-:Y:S01]  /*07a0*/  LOP3.LUT R128, R128, 0x3, RZ, 0xc0, !PT ;  /* 0x0000000380807812 */ /* 0x000fe200078ec0ff */
[----:B------:R-:W-:-:S02]  /*07b0*/  ULDC.U8 UR8, c[0x0][0x1f0] ;  /* 0x00007c0000087ab9 */ /* 0x000fc40000000000 */
[----:B------:R-:W-:Y:S01]  /*07c0*/  IMAD R80, R80, -0x326172a9, RZ ;  /* 0xcd9e8d5750507824 */ /* 0x000fe200078e02ff */
[----:B------:R-:W-:Y:S01]  /*07d0*/  LOP3.LUT R112, R115, UR26, R81, 0x96, !PT ;  /* 0x0000001a73707c12 */ /* 0x000fe2000f8e9651 */
[----:B------:R-:W-:-:S04]  /*07e0*/  IMAD.HI.U32 R3, R118, -0x326172a9, RZ ;  /* 0xcd9e8d5776037827 */ /* 0x000fc800078e00ff */
[----:B------:R-:W-:Y:S01]  /*07f0*/  IMAD.MOV.U32 R115, RZ, RZ, R82 ;  /* 0x000000ffff737224 */ /* 0x000fe200078e0052 */
[----:B------:R-:W-:Y:S01]  /*0800*/  LOP3.LUT R3, R3, UR25, R80, 0x96, !PT ;  /* 0x0000001903037c12 */ /* 0x000fe2000f8e9650 */
[----:B------:R-:W-:Y:S02]  /*0810*/  IMAD.MOV.U32 R119, RZ, RZ, 0x1 ;  /* 0x00000001ff777424 */ /* 0x000fe400078e00ff */
[----:B------:R-:W-:Y:S02]  /*0820*/  IMAD R118, R118, -0x326172a9, RZ ;  /* 0xcd9e8d5776767824 */ /* 0x000fe400078e02ff */
[----:B0-----:R-:W-:Y:S02]  /*0830*/  IMAD.MOV.U32 R117, RZ, RZ, RZ ;  /* 0x000000ffff757224 */ /* 0x001fe400078e00ff */
.L_x_11064:
        /* <DEDUP_REMOVED lines=12> */
[----:B------:R-:W-:Y:S01]  /*0900*/  @P0 IMAD.MOV.U32 R95, RZ, RZ, 0x20 ;  /* 0x00000020ff5f0424 */ /* 0x000fe200078e00ff */
[----:B--2---:R-:W-:-:S13]  /*0910*/  ISETP.GE.AND P2, PT, R88, 0x1, PT ;  /* 0x000000015800780c */ /* 0x004fda0003f46270 */
[----:B------:R-:W-:Y:S01]  /*0920*/  @P2 IADD3 R92, R88, -0x1, RZ ;  /* 0xffffffff585c2810 */ /* 0x000fe20007ffe0ff */
[----:B------:R-:W-:-:S04]  /*0930*/  @P2 IMAD.MOV.U32 R91, RZ, RZ, 0x10 ;  /* 0x00000010ff5b2424 */ /* 0x000fc800078e00ff */
[----:B------:R-:W-:-:S05]  /*0940*/  @P2 IMAD R92, R92, c[0x0][0x168], RZ ;  /* 0x00005a005c5c2a24 */ /* 0x000fca00078e02ff */
[----:B------:R-:W-:-:S04]  /*0950*/  @P2 SHF.R.S32.HI R93, RZ, 0x1f, R92 ;  /* 0x0000001fff5d2819 */ /* 0x000fc8000001145c */
[----:B------:R-:W-:Y:S01]  /*0960*/  @P2 LEA.HI R89, R93, R92, RZ, 0x3 ;  /* 0x0000005c5d592211 */ /* 0x000fe200078f18ff */
[----:B------:R-:W-:-:S03]  /*0970*/  @P0 IMAD.WIDE.U32 R92, R134, R95, c[0x0][0x180] ;  /* 0x00006000865c0625 */ /* 0x000fc600078e005f */
[----:B------:R-:W-:Y:S02]  /*0980*/  @P2 LEA.HI.SX32 R132, R89, R2, 0x1d ;  /* 0x0000000259842211 */ /* 0x000fe400078feaff */
[----:B------:R-:W2:Y:S03]  /*0990*/  @P0 LDG.E.128 R76, [R92.64] ;  /* 0x000000065c4c0981 */ /* 0x000ea6000c1e1d00 */
[----:B------:R-:W-:Y:S01]  /*09a0*/  @P2 IMAD.WIDE.U32 R90, R132, R91, c[0x0][0x170] ;  /* 0x00005c00845a2625 */ /* 0x000fe200078e005b */
[----:B------:R0:W5:Y:S04]  /*09b0*/  @P0 LDG.E.128 R80, [R92.64+0x10] ;  /* 0x000010065c500981 */ /* 0x000168000c1e1d00 */
        /* <DEDUP_REMOVED lines=21> */
.L_x_10840:
[----:B------:R-:W-:Y:S02]  /*0b10*/  MOV R89, R118 ;  /* 0x0000007600597202 */ /* 0x000fe40000000f00 */
.L_x_10841:
[----:B------:R-:W-:Y:S05]  /*0b20*/  BSYNC B1 ;  /* 0x0000000000017941 */ /* 0x000fea0003800000 */
.L_x_10839:
        /* <DEDUP_REMOVED lines=16> */
.L_x_10845:
[----:B------:R-:W-:Y:S05]  /*0c30*/  BSYNC B2 ;  /* 0x0000000000027941 */ /* 0x000fea0003800000 */
.L_x_10844:
        /* <DEDUP_REMOVED lines=44> */
.L_x_10843:
[----:B------:R-:W-:Y:S05]  /*0f00*/  BSYNC B1 ;  /* 0x0000000000017941 */ /* 0x000fea0003800000 */
.L_x_10842:
[----:B------:R0:W1:Y:S01]  /*0f10*/  I2F.U32 R88, R89 ;  /* 0x0000005900587306 */ /* 0x0000620000201000 */
[----:B------:R-:W-:Y:S01]  /*0f20*/  IMAD.MOV.U32 R91, RZ, RZ, 0x2f800000 ;  /* 0x2f800000ff5b7424 */ /* 0x000fe200078e00ff */
[----:B0----5:R-:W-:-:S05]  /*0f30*/  PRMT R89, RZ, 0x5410, R84 ;  /* 0x00005410ff597816 */ /* 0x021fca0000000054 */
[----:B------:R-:W-:Y:S02]  /*0f40*/  FMUL.FTZ R90, R89, c[0x0][0x1ec] ;  /* 0x00007b00595a7a20 */ /* 0x000fe40000410000 */
[----:B-1----:R-:W-:Y:S02]  /*0f50*/  FFMA.FTZ R88, R88, R91, 1.1641532182693481445e-10 ;  /* 0x2f00000058587423 */ /* 0x002fe4000001005b */
[----:B------:R-:W-:-:S03]  /*0f60*/  FMUL.FTZ R90, R90, c[0x0][0x1e8] ;  /* 0x00007a005a5a7a20 */ /* 0x000fc60000410000 */
[----:B------:R-:W-:-:S04]  /*0f70*/  FSETP.GTU.FTZ.AND P1, PT, R88, c[0x0][0x1e4], PT ;  /* 0x0000790058007a0b */ /* 0x000fc80003f3c000 */
[----:B------:R-:W-:Y:S02]  /*0f80*/  FSEL R91, R90, RZ, !P1 ;  /* 0x000000ff5a5b7208 */ /* 0x000fe40004800000 */
[----:B------:R-:W-:-:S03]  /*0f90*/  SEL R127, RZ, 0x1, P1 ;  /* 0x00000001ff7f7807 */ /* 0x000fc60000800000 */
[----:B------:R-:W-:-:S04]  /*0fa0*/  FMUL.FTZ R88, R52, R91 ;  /* 0x0000005b34587220 */ /* 0x000fc80000410000 */
[----:B------:R-:W-:Y:S02]  /*0fb0*/  @P0 FADD.FTZ R88, R76, R88 ;  /* 0x000000584c580221 */ /* 0x000fe40000010000 */
.L_x_10838:
[----:B0-----:R-:W-:Y:S05]  /*0fc0*/  BSYNC B0 ;  /* 0x0000000000007941 */ /* 0x001fea0003800000 */
.L_x_10837:
        /* <DEDUP_REMOVED lines=18> */
.L_x_10849:
[----:B------:R-:W-:Y:S02]  /*10f0*/  MOV R90, R118 ;  /* 0x00000076005a7202 */ /* 0x000fe40000000f00 */
.L_x_10850:
[----:B------:R-:W-:Y:S05]  /*1100*/  BSYNC B1 ;  /* 0x0000000000017941 */ /* 0x000fea0003800000 */
.L_x_10848:
        /* <DEDUP_REMOVED lines=16> */
.L_x_10854:
[----:B------:R-:W-:Y:S05]  /*1210*/  BSYNC B2 ;  /* 0x0000000000027941 */ /* 0x000fea0003800000 */
.L_x_10853:
        /* <DEDUP_REMOVED lines=44> */
.L_x_10852:
[----:B------:R-:W-:Y:S05]  /*14e0*/  BSYNC B1 ;  /* 0x0000000000017941 */ /* 0x000fea0003800000 */
.L_x_10851:
        /* <DEDUP_REMOVED lines=11> */
.L_x_10847:
[----:B------:R-:W-:Y:S05]  /*15a0*/  BSYNC B0 ;  /* 0x0000000000007941 */ /* 0x000fea0003800000 */
.L_x_10846:
        /* <DEDUP_REMOVED lines=18> */
.L_x_10858:
[----:B------:R-:W-:Y:S02]  /*16d0*/  MOV R91, R118 ;  /* 0x00000076005b7202 */ /* 0x000fe40000000f00 */
.L_x_10859:
[----:B------:R-:W-:Y:S05]  /*16e0*/  BSYNC B1 ;  /* 0x0000000000017941 */ /* 0x000fea0003800000 */
.L_x_10857:
        /* <DEDUP_REMOVED lines=16> */
.L_x_10863:
[----:B------:R-:W-:Y:S05]  /*17f0*/  BSYNC B2 ;  /* 0x0000000000027941 */ /* 0x000fea0003800000 */
.L_x_10862:
        /* <DEDUP_REMOVED lines=44> */
.L_x_10861:
[----:B------:R-:W-:Y:S05]  /*1ac0*/  BSYNC B1 ;  /* 0x0000000000017941 */ /* 0x000fea0003800000 */
.L_x_10860:
        /* <DEDUP_REMOVED lines=11> */
.L_x_10856:
[----:B------:R-:W-:Y:S05]  /*1b80*/  BSYNC B0 ;  /* 0x0000000000007941 */ /* 0x000fea0003800000 */
.L_x_10855:
        /* <DEDUP_REMOVED lines=18> */
.L_x_10867:
[----:B------:R-:W-:Y:S02]  /*1cb0*/  MOV R92, R118 ;  /* 0x00000076005c7202 */ /* 0x000fe40000000f00 */
.L_x_10868:
[----:B------:R-:W-:Y:S05]  /*1cc0*/  BSYNC B1 ;  /* 0x0000000000017941 */ /* 0x000fea0003800000 */
.L_x_10866:
        /* <DEDUP_REMOVED lines=16> */
.L_x_10872:
[----:B------:R-:W-:Y:S05]  /*1dd0*/  BSYNC B2 ;  /* 0x0000000000027941 */ /* 0x000fea0003800000 */
.L_x_10871:
        /* <DEDUP_REMOVED lines=44> */
.L_x_10870:
[----:B------:R-:W-:Y:S05]  /*20a0*/  BSYNC B1 ;  /* 0x0000000000017941 */ /* 0x000fea0003800000 */
.L_x_10869:
        /* <DEDUP_REMOVED lines=11> */
.L_x_10865:
[----:B------:R-:W-:Y:S05]  /*2160*/  BSYNC B0 ;  /* 0x0000000000007941 */ /* 0x000fea0003800000 */
.L_x_10864:
        /* <DEDUP_REMOVED lines=18> */
.L_x_10876:
[----:B------:R-:W-:Y:S02]  /*2290*/  MOV R93, R118 ;  /* 0x00000076005d7202 */ /* 0x000fe40000000f00 */
.L_x_10877:
[----:B------:R-:W-:Y:S05]  /*22a0*/  BSYNC B1 ;  /* 0x0000000000017941 */ /* 0x000fea0003800000 */
.L_x_10875:
        /* <DEDUP_REMOVED lines=16> */
.L_x_10881:
[----:B------:R-:W-:Y:S05]  /*23b0*/  BSYNC B2 ;  /* 0x0000000000027941 */ /* 0x000fea0003800000 */
.L_x_10880:
        /* <DEDUP_REMOVED lines=44> */
.L_x_10879:
[----:B------:R-:W-:Y:S05]  /*2680*/  BSYNC B1 ;  /* 0x0000000000017941 */ /* 0x000fea0003800000 */
.L_x_10878:
[----:B------:R0:W1:Y:S01]  /*2690*/  I2F.U32 R92, R93 ;  /* 0x0000005d005c7306 */ /* 0x0000620000201000 */
[----:B------:R-:W-:Y:S01]  /*26a0*/  IMAD.MOV.U32 R97, RZ, RZ, 0x2f800000 ;  /* 0x2f800000ff617424 */ /* 0x000fe200078e00ff */
[----:B0-----:R-:W-:-:S05]  /*26b0*/  PRMT R93, RZ, 0x5410, R86 ;  /* 0x00005410ff5d7816 */ /* 0x001fca0000000056 */
        /* <DEDUP_REMOVED lines=8> */
.L_x_10874:
[----:B------:R-:W-:Y:S05]  /*2740*/  BSYNC B0 ;  /* 0x0000000000007941 */ /* 0x000fea0003800000 */
.L_x_10873:
        /* <DEDUP_REMOVED lines=18> */
.L_x_10885:
[----:B------:R-:W-:Y:S02]  /*2870*/  MOV R94, R118 ;  /* 0x00000076005e7202 */ /* 0x000fe40000000f00 */
.L_x_10886:
[----:B------:R-:W-:Y:S05]  /*2880*/  BSYNC B1 ;  /* 0x0000000000017941 */ /* 0x000fea0003800000 */
.L_x_10884:
        /* <DEDUP_REMOVED lines=16> */
.L_x_10890:
[----:B------:R-:W-:Y:S05]  /*2990*/  BSYNC B2 ;  /* 0x0000000000027941 */ /* 0x000fea0003800000 */
.L_x_10889:
        /* <DEDUP_REMOVED lines=44> */
.L_x_10888:
[----:B------:R-:W-:Y:S05]  /*2c60*/  BSYNC B1 ;  /* 0x0000000000017941 */ /* 0x000fea0003800000 */
.L_x_10887:
        /* <DEDUP_REMOVED lines=11> */
.L_x_10883:
[----:B------:R-:W-:Y:S05]  /*2d20*/  BSYNC B0 ;  /* 0x0000000000007941 */ /* 0x000fea0003800000 */
.L_x_10882:
        /* <DEDUP_REMOVED lines=18> */
.L_x_10894:
[----:B------:R-:W-:Y:S02]  /*2e50*/  MOV R95, R118 ;  /* 0x00000076005f7202 */ /* 0x000fe40000000f00 */
.L_x_10895:
[----:B------:R-:W-:Y:S05]  /*2e60*/  BSYNC B1 ;  /* 0x0000000000017941 */ /* 0x000fea0003800000 */
.L_x_10893:
        /* <DEDUP_REMOVED lines=16> */
.L_x_10899:
[----:B------:R-:W-:Y:S05]  /*2f70*/  BSYNC B2 ;  /* 0x0000000000027941 */ /* 0x000fea0003800000 */
.L_x_10898:
        /* <DEDUP_REMOVED lines=44> */
.L_x_10897:
[----:B------:R-:W-:Y:S05]  /*3240*/  BSYNC B1 ;  /* 0x0000000000017941 */ /* 0x000fea0003800000 */
.L_x_10896:
        /* <DEDUP_REMOVED lines=11> */
.L_x_10892:
[----:B------:R-:W-:Y:S05]  /*3300*/  BSYNC B0 ;  /* 0x0000000000007941 */ /* 0x000fea0003800000 */
.L_x_10891:
        /* <DEDUP_REMOVED lines=18> */
.L_x_10903:
[----:B------:R-:W-:Y:S02]  /*3430*/  MOV R96, R118 ;  /* 0x0000007600607202 */ /* 0x000fe40000000f00 */
.L_x_10904:
[----:B------:R-:W-:Y:S05]  /*3440*/  BSYNC B1 ;  /* 0x0000000000017941 */ /* 0x000fea0003800000 */
.L_x_10902:
        /* <DEDUP_REMOVED lines=16> */
.L_x_10908:
[----:B------:R-:W-:Y:S05]  /*3550*/  BSYNC B2 ;  /* 0x0000000000027941 */ /* 0x000fea0003800000 */
.L_x_10907:
        /* <DEDUP_REMOVED lines=44> */
.L_x_10906:
[----:B------:R-:W-:Y:S05]  /*3820*/  BSYNC B1 ;  /* 0x0000000000017941 */ /* 0x000fea0003800000 */
.L_x_10905:
        /* <DEDUP_REMOVED lines=11> */
.L_x_10901:
[----:B------:R-:W-:Y:S05]  /*38e0*/  BSYNC B0 ;  /* 0x0000000000007941 */ /* 0x000fea0003800000 */
.L_x_10900:
        /* <DEDUP_REMOVED lines=30> */
.L_x_10910:
[----:B------:R-:W-:Y:S05]  /*3ad0*/  BSYNC B0 ;  /* 0x0000000000007941 */ /* 0x000fea0003800000 */
.L_x_10909:
        /* <DEDUP_REMOVED lines=22> */
.L_x_10914:
[----:B------:R-:W-:Y:S02]  /*3c40*/  MOV R97, R118 ;  /* 0x0000007600617202 */ /* 0x000fe40000000f00 */
.L_x_10915:
[----:B------:R-:W-:Y:S05]  /*3c50*/  BSYNC B1 ;  /* 0x0000000000017941 */ /* 0x000fea0003800000 */
.L_x_10913:
        /* <DEDUP_REMOVED lines=16> */
.L_x_10919:
[----:B------:R-:W-:Y:S05]  /*3d60*/  BSYNC B2 ;  /* 0x0000000000027941 */ /* 0x000fea0003800000 */
.L_x_10918:
        /* <DEDUP_REMOVED lines=44> */
.L_x_10917:
[----:B------:R-:W-:Y:S05]  /*4030*/  BSYNC B1 ;  /* 0x0000000000017941 */ /* 0x000fea0003800000 */
.L_x_10916:
        /* <DEDUP_REMOVED lines=11> */
.L_x_10912:
[----:B0-----:R-:W-:Y:S05]  /*40f0*/  BSYNC B0 ;  /* 0x0000000000007941 */ /* 0x001fea0003800000 */
.L_x_10911:
        /* <DEDUP_REMOVED lines=18> */
.L_x_10923:
[----:B------:R-:W-:Y:S02]  /*4220*/  MOV R98, R118 ;  /* 0x0000007600627202 */ /* 0x000fe40000000f00 */
.L_x_10924:
[----:B------:R-:W-:Y:S05]  /*4230*/  BSYNC B1 ;  /* 0x0000000000017941 */ /* 0x000fea0003800000 */
.L_x_10922:
        /* <DEDUP_REMOVED lines=16> */
.L_x_10928:
[----:B------:R-:W-:Y:S05]  /*4340*/  BSYNC B2 ;  /* 0x0000000000027941 */ /* 0x000fea0003800000 */
.L_x_10927:
        /* <DEDUP_REMOVED lines=44> */
.L_x_10926:
[----:B------:R-:W-:Y:S05]  /*4610*/  BSYNC B1 ;  /* 0x0000000000017941 */ /* 0x000fea0003800000 */
.L_x_10925:
        /* <DEDUP_REMOVED lines=11> */
.L_x_10921:
[----:B------:R-:W-:Y:S05]  /*46d0*/  BSYNC B0 ;  /* 0x0000000000007941 */ /* 0x000fea0003800000 */
.L_x_10920:
        /* <DEDUP_REMOVED lines=18> */
.L_x_10932:
[----:B------:R-:W-:Y:S02]  /*4800*/  MOV R99, R118 ;  /* 0x0000007600637202 */ /* 0x000fe40000000f00 */
.L_x_10933:
[----:B------:R-:W-:Y:S05]  /*4810*/  BSYNC B1 ;  /* 0x0000000000017941 */ /* 0x000fea0003800000 */
.L_x_10931:
        /* <DEDUP_REMOVED lines=16> */
.L_x_10937:
[----:B------:R-:W-:Y:S05]  /*4920*/  BSYNC B2 ;  /* 0x0000000000027941 */ /* 0x000fea0003800000 */
.L_x_10936:
        /* <DEDUP_REMOVED lines=44> */
.L_x_10935:
[----:B------:R-:W-:Y:S05]  /*4bf0*/  BSYNC B1 ;  /* 0x0000000000017941 */ /* 0x000fea0003800000 */
.L_x_10934:
        /* <DEDUP_REMOVED lines=11> */
.L_x_10930:
[----:B------:R-:W-:Y:S05]  /*4cb0*/  BSYNC B0 ;  /* 0x0000000000007941 */ /* 0x000fea0003800000 */
.L_x_10929:
        /* <DEDUP_REMOVED lines=18> */
.L_x_10941:
[----:B------:R-:W-:Y:S02]  /*4de0*/  MOV R100, R118 ;  /* 0x0000007600647202 */ /* 0x000fe40000000f00 */
.L_x_10942:
[----:B------:R-:W-:Y:S05]  /*4df0*/  BSYNC B1 ;  /* 0x0000000000017941 */ /* 0x000fea0003800000 */
.L_x_10940:
        /* <DEDUP_REMOVED lines=16> */
.L_x_10946:
[----:B------:R-:W-:Y:S05]  /*4f00*/  BSYNC B2 ;  /* 0x0000000000027941 */ /* 0x000fea0003800000 */
.L_x_10945:
        /* <DEDUP_REMOVED lines=44> */
.L_x_10944:
[----:B------:R-:W-:Y:S05]  /*51d0*/  BSYNC B1 ;  /* 0x0000000000017941 */ /* 0x000fea0003800000 */
.L_x_10943:
        /* <DEDUP_REMOVED lines=11> */
.L_x_10939:
[----:B------:R-:W-:Y:S05]  /*5290*/  BSYNC B0 ;  /* 0x0000000000007941 */ /* 0x000fea0003800000 */
.L_x_10938:
        /* <DEDUP_REMOVED lines=18> */
.L_x_10950:
[----:B------:R-:W-:Y:S02]  /*53c0*/  MOV R101, R118 ;  /* 0x0000007600657202 */ /* 0x000fe40000000f00 */
.L_x_10951:
[----:B------:R-:W-:Y:S05]  /*53d0*/  BSYNC B1 ;  /* 0x0000000000017941 */ /* 0x000fea0003800000 */
.L_x_10949:
        /* <DEDUP_REMOVED lines=16> */
.L_x_10955:
[----:B------:R-:W-:Y:S05]  /*54e0*/  BSYNC B2 ;  /* 0x0000000000027941 */ /* 0x000fea0003800000 */
.L_x_10954:
        /* <DEDUP_REMOVED lines=44> */
.L_x_10953:
[----:B------:R-:W-:Y:S05]  /*57b0*/  BSYNC B1 ;  /* 0x0000000000017941 */ /* 0x000fea0003800000 */
.L_x_10952:
        /* <DEDUP_REMOVED lines=11> */
.L_x_10948:
[----:B------:R-:W-:Y:S05]  /*5870*/  BSYNC B0 ;  /* 0x0000000000007941 */ /* 0x000fea0003800000 */
.L_x_10947:
        /* <DEDUP_REMOVED lines=18> */
.L_x_10959:
[----:B------:R-:W-:Y:S02]  /*59a0*/  MOV R102, R118 ;  /* 0x0000007600667202 */ /* 0x000fe40000000f00 */
.L_x_10960:
[----:B------:R-:W-:Y:S05]  /*59b0*/  BSYNC B1 ;  /* 0x0000000000017941 */ /* 0x000fea0003800000 */
.L_x_10958:
        /* <DEDUP_REMOVED lines=16> */
.L_x_10964:
[----:B------:R-:W-:Y:S05]  /*5ac0*/  BSYNC B2 ;  /* 0x0000000000027941 */ /* 0x000fea0003800000 */
.L_x_10963:
        /* <DEDUP_REMOVED lines=44> */
.L_x_10962:
[----:B------:R-:W-:Y:S05]  /*5d90*/  BSYNC B1 ;  /* 0x0000000000017941 */ /* 0x000fea0003800000 */
.L_x_10961:
        /* <DEDUP_REMOVED lines=11> */
.L_x_10957:
[----:B------:R-:W-:Y:S05]  /*5e50*/  BSYNC B0 ;  /* 0x0000000000007941 */ /* 0x000fea0003800000 */
.L_x_10956:
        /* <DEDUP_REMOVED lines=18> */
.L_x_10968:
[----:B------:R-:W-:Y:S02]  /*5f80*/  MOV R103, R118 ;  /* 0x0000007600677202 */ /* 0x000fe40000000f00 */
.L_x_10969:
[----:B------:R-:W-:Y:S05]  /*5f90*/  BSYNC B1 ;  /* 0x0000000000017941 */ /* 0x000fea0003800000 */
.L_x_10967:
        /* <DEDUP_REMOVED lines=16> */
.L_x_10973:
[----:B------:R-:W-:Y:S05]  /*60a0*/  BSYNC B2 ;  /* 0x0000000000027941 */ /* 0x000fea0003800000 */
.L_x_10972:
        /* <DEDUP_REMOVED lines=44> */
.L_x_10971:
[----:B------:R-:W-:Y:S05]  /*6370*/  BSYNC B1 ;  /* 0x0000000000017941 */ /* 0x000fea0003800000 */
.L_x_10970:
        /* <DEDUP_REMOVED lines=8> */
[----:B------:R-:W-:-:S05]  /*6400*/  FSEL R105, R105, RZ, !P1 ;  /* 0x000000ff69697208 */ /* 0x000fca0004800000 */
[----:B------:R-:W-:-:S04]  /*6410*/  FMUL.FTZ R102, R66, R105 ;  /* 0x0000006942667220 */ /* 0x000fc80000410000 */
[----:B------:R-:W-:Y:S02]  /*6420*/  @P0 FADD.FTZ R102, R82, R102 ;  /* 0x0000006652660221 */ /* 0x000fe40000010000 */
.L_x_10966:
[----:B------:R-:W-:Y:S05]  /*6430*/  BSYNC B0 ;  /* 0x0000000000007941 */ /* 0x000fea0003800000 */
.L_x_10965:
        /* <DEDUP_REMOVED lines=18> */
.L_x_10977:
[----:B------:R-:W-:Y:S02]  /*6560*/  MOV R105, R118 ;  /* 0x0000007600697202 */ /* 0x000fe40000000f00 */
.L_x_10978:
[----:B------:R-:W-:Y:S05]  /*6570*/  BSYNC B1 ;  /* 0x0000000000017941 */ /* 0x000fea0003800000 */
.L_x_10976:
        /* <DEDUP_REMOVED lines=16> */
.L_x_10982:
[----:B------:R-:W-:Y:S05]  /*6680*/  BSYNC B2 ;  /* 0x0000000000027941 */ /* 0x000fea0003800000 */
.L_x_10981:
        /* <DEDUP_REMOVED lines=44> */
.L_x_10980:
[----:B------:R-:W-:Y:S05]  /*6950*/  BSYNC B1 ;  /* 0x0000000000017941 */ /* 0x000fea0003800000 */
.L_x_10979:
        /* <DEDUP_REMOVED lines=11> */
.L_x_10975:
[----:B------:R-:W-:Y:S05]  /*6a10*/  BSYNC B0 ;  /* 0x0000000000007941 */ /* 0x000fea0003800000 */
.L_x_10974:
        /* <DEDUP_REMOVED lines=9> */
[----:B------:R-:W-:Y:S02]  /*6ab0*/  SHF.L.U32 R109, R124, 0x10, RZ ;  /* 0x000000107c6d7819 */ /* 0x000fe400000006ff */
[----:B------:R-:W-:Y:S02]  /*6ac0*/  LOP3.LUT R105, R123, 0xffff, RZ, 0xc0, !PT ;  /* 0x0000ffff7b697812 */ /* 0x000fe400078ec0ff */
[----:B0-----:R-:W-:Y:S01]  /*6ad0*/  LOP3.LUT R110, R109, 0xff0000, RZ, 0xc0, !PT ;  /* 0x00ff00006d6e7812 */ /* 0x001fe200078ec0ff */
[----:B------:R-:W-:Y:S01]  /*6ae0*/  IMAD.MOV.U32 R109, RZ, RZ, 0x8 ;  /* 0x00000008ff6d7424 */ /* 0x000fe200078e00ff */
        /* <DEDUP_REMOVED lines=16> */
.L_x_10984:
[----:B------:R-:W-:Y:S05]  /*6bf0*/  BSYNC B0 ;  /* 0x0000000000007941 */ /* 0x000fea0003800000 */
.L_x_10983:
        /* <DEDUP_REMOVED lines=22> */
.L_x_10988:
[----:B------:R-:W-:Y:S02]  /*6d60*/  MOV R105, R118 ;  /* 0x0000007600697202 */ /* 0x000fe40000000f00 */
.L_x_10989:
[----:B------:R-:W-:Y:S05]  /*6d70*/  BSYNC B1 ;  /* 0x0000000000017941 */ /* 0x000fea0003800000 */
.L_x_10987:
        /* <DEDUP_REMOVED lines=16> */
.L_x_10993:
[----:B------:R-:W-:Y:S05]  /*6e80*/  BSYNC B2 ;  /* 0x0000000000027941 */ /* 0x000fea0003800000 */
.L_x_10992:
        /* <DEDUP_REMOVED lines=44> */
.L_x_10991:
[----:B------:R-:W-:Y:S05]  /*7150*/  BSYNC B1 ;  /* 0x0000000000017941 */ /* 0x000fea0003800000 */
.L_x_10990:
        /* <DEDUP_REMOVED lines=11> */
.L_x_10986:
[----:B0-----:R-:W-:Y:S05]  /*7210*/  BSYNC B0 ;  /* 0x0000000000007941 */ /* 0x001fea0003800000 */
.L_x_10985:
        /* <DEDUP_REMOVED lines=18> */
.L_x_10997:
[----:B------:R-:W-:Y:S02]  /*7340*/  MOV R106, R118 ;  /* 0x00000076006a7202 */ /* 0x000fe40000000f00 */
.L_x_10998:
[----:B------:R-:W-:Y:S05]  /*7350*/  BSYNC B1 ;  /* 0x0000000000017941 */ /* 0x000fea0003800000 */
.L_x_10996:
        /* <DEDUP_REMOVED lines=16> */
.L_x_11002:
[----:B------:R-:W-:Y:S05]  /*7460*/  BSYNC B2 ;  /* 0x0000000000027941 */ /* 0x000fea0003800000 */
.L_x_11001:
        /* <DEDUP_REMOVED lines=44> */
.L_x_11000:
[----:B------:R-:W-:Y:S05]  /*7730*/  BSYNC B1 ;  /* 0x0000000000017941 */ /* 0x000fea0003800000 */
.L_x_10999:
        /* <DEDUP_REMOVED lines=11> */
.L_x_10995:
[----:B------:R-:W-:Y:S05]  /*77f0*/  BSYNC B0 ;  /* 0x0000000000007941 */ /* 0x000fea0003800000 */
.L_x_10994:
        /* <DEDUP_REMOVED lines=18> */
.L_x_11006:
[----:B------:R-:W-:Y:S02]  /*7920*/  MOV R107, R118 ;  /* 0x00000076006b7202 */ /* 0x000fe40000000f00 */
.L_x_11007:
[----:B------:R-:W-:Y:S05]  /*7930*/  BSYNC B1 ;  /* 0x0000000000017941 */ /* 0x000fea0003800000 */
.L_x_11005:
        /* <DEDUP_REMOVED lines=16> */
.L_x_11011:
[----:B------:R-:W-:Y:S05]  /*7a40*/  BSYNC B2 ;  /* 0x0000000000027941 */ /* 0x000fea0003800000 */
.L_x_11010:
        /* <DEDUP_REMOVED lines=44> */
.L_x_11009:
[----:B------:R-:W-:Y:S05]  /*7d10*/  BSYNC B1 ;  /* 0x0000000000017941 */ /* 0x000fea0003800000 */
.L_x_11008:
        /* <DEDUP_REMOVED lines=11> */
.L_x_11004:
[----:B------:R-:W-:Y:S05]  /*7dd0*/  BSYNC B0 ;  /* 0x0000000000007941 */ /* 0x000fea0003800000 */
.L_x_11003:
        /* <DEDUP_REMOVED lines=18> */
.L_x_11015:
[----:B------:R-:W-:Y:S02]  /*7f00*/  MOV R108, R118 ;  /* 0x00000076006c7202 */ /* 0x000fe40000000f00 */
.L_x_11016:
[----:B------:R-:W-:Y:S05]  /*7f10*/  BSYNC B1 ;  /* 0x0000000000017941 */ /* 0x000fea0003800000 */
.L_x_11014:
        /* <DEDUP_REMOVED lines=16> */
.L_x_11020:
[----:B------:R-:W-:Y:S05]  /*8020*/  BSYNC B2 ;  /* 0x0000000000027941 */ /* 0x000fea0003800000 */
.L_x_11019:
        /* <DEDUP_REMOVED lines=44> */
.L_x_11018:
[----:B------:R-:W-:Y:S05]  /*82f0*/  BSYNC B1 ;  /* 0x0000000000017941 */ /* 0x000fea0003800000 */
.L_x_11017:
        /* <DEDUP_REMOVED lines=11> */
.L_x_11013:
[----:B------:R-:W-:Y:S05]  /*83b0*/  BSYNC B0 ;  /* 0x0000000000007941 */ /* 0x000fea0003800000 */
.L_x_11012:
        /* <DEDUP_REMOVED lines=18> */
.L_x_11024:
[----:B------:R-:W-:Y:S02]  /*84e0*/  MOV R109, R118 ;  /* 0x00000076006d7202 */ /* 0x000fe40000000f00 */
.L_x_11025:
[----:B------:R-:W-:Y:S05]  /*84f0*/  BSYNC B1 ;  /* 0x0000000000017941 */ /* 0x000fea0003800000 */
.L_x_11023:
        /* <DEDUP_REMOVED lines=16> */
.L_x_11029:
[----:B------:R-:W-:Y:S05]  /*8600*/  BSYNC B2 ;  /* 0x0000000000027941 */ /* 0x000fea0003800000 */
.L_x_11028:
        /* <DEDUP_REMOVED lines=44> */
.L_x_11027:
[----:B------:R-:W-:Y:S05]  /*88d0*/  BSYNC B1 ;  /* 0x0000000000017941 */ /* 0x000fea0003800000 */
.L_x_11026:
        /* <DEDUP_REMOVED lines=11> */
.L_x_11022:
[----:B------:R-:W-:Y:S05]  /*8990*/  BSYNC B0 ;  /* 0x0000000000007941 */ /* 0x000fea0003800000 */
.L_x_11021:
        /* <DEDUP_REMOVED lines=18> */
.L_x_11033:
[----:B------:R-:W-:Y:S02]  /*8ac0*/  MOV R110, R118 ;  /* 0x00000076006e7202 */ /* 0x000fe40000000f00 */
.L_x_11034:
[----:B------:R-:W-:Y:S05]  /*8ad0*/  BSYNC B1 ;  /* 0x0000000000017941 */ /* 0x000fea0003800000 */
.L_x_11032:
        /* <DEDUP_REMOVED lines=16> */
.L_x_11038:
[----:B------:R-:W-:Y:S05]  /*8be0*/  BSYNC B2 ;  /* 0x0000000000027941 */ /* 0x000fea0003800000 */
.L_x_11037:
        /* <DEDUP_REMOVED lines=44> */
.L_x_11036:
[----:B------:R-:W-:Y:S05]  /*8eb0*/  BSYNC B1 ;  /* 0x0000000000017941 */ /* 0x000fea0003800000 */
.L_x_11035:
        /* <DEDUP_REMOVED lines=11> */
.L_x_11031:
[----:B------:R-:W-:Y:S05]  /*8f70*/  BSYNC B0 ;  /* 0x0000000000007941 */ /* 0x000fea0003800000 */
.L_x_11030:
        /* <DEDUP_REMOVED lines=18> */
.L_x_11042:
[----:B------:R-:W-:Y:S02]  /*90a0*/  MOV R111, R118 ;  /* 0x00000076006f7202 */ /* 0x000fe40000000f00 */
.L_x_11043:
[----:B------:R-:W-:Y:S05]  /*90b0*/  BSYNC B1 ;  /* 0x0000000000017941 */ /* 0x000fea0003800000 */
.L_x_11041:
        /* <DEDUP_REMOVED lines=16> */
.L_x_11047:
[----:B------:R-:W-:Y:S05]  /*91c0*/  BSYNC B2 ;  /* 0x0000000000027941 */ /* 0x000fea0003800000 */
.L_x_11046:
        /* <DEDUP_REMOVED lines=44> */
.L_x_11045:
[----:B------:R-:W-:Y:S05]  /*9490*/  BSYNC B1 ;  /* 0x0000000000017941 */ /* 0x000fea0003800000 */
.L_x_11044:
        /* <DEDUP_REMOVED lines=11> */
.L_x_11040:
[----:B------:R-:W-:Y:S05]  /*9550*/  BSYNC B0 ;  /* 0x0000000000007941 */ /* 0x000fea0003800000 */
.L_x_11039:
        /* <DEDUP_REMOVED lines=18> */
.L_x_11051:
[----:B------:R-:W-:Y:S02]  /*9680*/  MOV R133, R118 ;  /* 0x0000007600857202 */ /* 0x000fe40000000f00 */
.L_x_11052:
[----:B------:R-:W-:Y:S05]  /*9690*/  BSYNC B1 ;  /* 0x0000000000017941 */ /* 0x000fea0003800000 */
.L_x_11050:
        /* <DEDUP_REMOVED lines=16> */
.L_x_11056:
[----:B------:R-:W-:Y:S05]  /*97a0*/  BSYNC B2 ;  /* 0x0000000000027941 */ /* 0x000fea0003800000 */
.L_x_11055:
        /* <DEDUP_REMOVED lines=44> */
.L_x_11054:
[----:B------:R-:W-:Y:S05]  /*9a70*/  BSYNC B1 ;  /* 0x0000000000017941 */ /* 0x000fea0003800000 */
.L_x_11053:
        /* <DEDUP_REMOVED lines=11> */
.L_x_11049:
[----:B------:R-:W-:Y:S05]  /*9b30*/  BSYNC B0 ;  /* 0x0000000000007941 */ /* 0x000fea0003800000 */
.L_x_11048:
[----:B------:R-:W-:Y:S01]  /*9b40*/  FADD.FTZ R136, RZ, R88 ;  /* 0x00000058ff887221 */ /* 0x000fe20000010000 */
[----:B------:R-:W-:Y:S01]  /*9b50*/  BSSY B0, `(.L_x_11057) ;  /* 0x0000034000007945 */ /* 0x000fe20003800000 */
[----:B------:R-:W-:Y:S02]  /*9b60*/  LOP3.LUT P1, RZ, R119, 0xff, RZ, 0xc0, !PT ;  /* 0x000000ff77ff7812 */ /* 0x000fe4000782c0ff */
        /* <DEDUP_REMOVED lines=14> */
[----:B------:R-:W0:Y:S02]  /*9c50*/  S2R R133, SR_TID.X ;  /* 0x0000000000857919 */ /* 0x000e240000002100 */
[----:B------:R-:W-:-:S04]  /*9c60*/  FADD.FTZ R135, R136, R103 ;  /* 0x0000006788877221 */ /* 0x000fc80000010000 */
[----:B------:R-:W-:-:S04]  /*9c70*/  FADD.FTZ R136, R135, R104 ;  /* 0x0000006887887221 */ /* 0x000fc80000010000 */
[----:B------:R-:W-:-:S04]  /*9c80*/  FADD.FTZ R135, R136, R105 ;  /* 0x0000006988877221 */ /* 0x000fc80000010000 */
[----:B------:R-:W-:Y:S02]  /*9c90*/  FADD.FTZ R136, R135, R106 ;  /* 0x0000006a87887221 */ /* 0x000fe40000010000 */
[----:B------:R-:W-:-:S04]  /*9ca0*/  IMAD.WIDE.U32 R134, R134, R131, c[0x0][0x188] ;  /* 0x0000620086867625 */ /* 0x000fc800078e0083 */
[----:B------:R-:W-:Y:S01]  /*9cb0*/  FADD.FTZ R131, R136, R107 ;  /* 0x0000006b88837221 */ /* 0x000fe20000010000 */
[----:B------:R1:W-:Y:S03]  /*9cc0*/  STG.E.128 [R134.64], R104 ;  /* 0x0000006886007986 */ /* 0x0003e6000c101d06 */
[----:B------:R-:W-:Y:S01]  /*9cd0*/  FADD.FTZ R136, R131, R108 ;  /* 0x0000006c83887221 */ /* 0x000fe20000010000 */
[----:B------:R1:W-:Y:S01]  /*9ce0*/  STG.E.128 [R134.64+0x10], R108 ;  /* 0x0000106c86007986 */ /* 0x0003e2000c101d06 */
[----:B0-----:R-:W-:Y:S02]  /*9cf0*/  SHF.R.U32.HI R131, RZ, 0x5, R133 ;  /* 0x00000005ff837819 */ /* 0x001fe40000011685 */
[----:B------:R-:W-:Y:S01]  /*9d00*/  FADD.FTZ R137, R136, R109 ;  /* 0x0000006d88897221 */ /* 0x000fe20000010000 */
[----:B------:R-:W-:Y:S02]  /*9d10*/  LOP3.LUT P0, RZ, R133, 0x1f, RZ, 0xc0, !PT ;  /* 0x0000001f85ff7812 */ /* 0x000fe4000780c0ff */
[----:B------:R-:W-:Y:S01]  /*9d20*/  LOP3.LUT R131, R131, 0x7fffffc, RZ, 0xc0, !PT ;  /* 0x07fffffc83837812 */ /* 0x000fe200078ec0ff */
[----:B------:R-:W-:Y:S01]  /*9d30*/  FADD.FTZ R140, R137, R110 ;  /* 0x0000006e898c7221 */ /* 0x000fe20000010000 */
[----:B------:R-:W-:Y:S05]  /*9d40*/  @!P2 BRA `(.L_x_11058) ;  /* 0x000001400000a947 */ /* 0x000fea0003800000 */
[----:B-1----:R-:W-:Y:S01]  /*9d50*/  IMAD.U32 R135, R124, 0x10000, RZ ;  /* 0x000100007c877824 */ /* 0x002fe200078e00ff */
[----:B------:R-:W-:-:S02]  /*9d60*/  LOP3.LUT R134, R123, 0xffff, RZ, 0xc0, !PT ;  /* 0x0000ffff7b867812 */ /* 0x000fc400078ec0ff */
[----:B------:R-:W-:Y:S02]  /*9d70*/  PRMT R137, R125, 0x7104, RZ ;  /* 0x000071047d897816 */ /* 0x000fe400000000ff */
[----:B------:R-:W-:Y:S02]  /*9d80*/  LOP3.LUT R135, R135, 0xff0000, RZ, 0xc0, !PT ;  /* 0x00ff000087877812 */ /* 0x000fe400078ec0ff */
[----:B------:R-:W-:Y:S02]  /*9d90*/  LOP3.LUT R136, R122, 0xff, RZ, 0xc0, !PT ;  /* 0x000000ff7a887812 */ /* 0x000fe400078ec0ff */
[----:B------:R-:W-:Y:S02]  /*9da0*/  PRMT R134, R135, 0x4210, R134 ;  /* 0x0000421087867816 */ /* 0x000fe40000000086 */
[----:B------:R-:W-:Y:S02]  /*9db0*/  LOP3.LUT R138, R121, 0xff, RZ, 0xc0, !PT ;  /* 0x000000ff798a7812 */ /* 0x000fe400078ec0ff */
[----:B------:R-:W-:-:S02]  /*9dc0*/  LOP3.LUT R139, R120, 0xff, RZ, 0xc0, !PT ;  /* 0x000000ff788b7812 */ /* 0x000fc400078ec0ff */
        /* <DEDUP_REMOVED lines=12> */
.L_x_11058:
[----:B------:R-:W-:Y:S05]  /*9e90*/  BSYNC B0 ;  /* 0x0000000000007941 */ /* 0x000fea0003800000 */
.L_x_11057:
[----:B------:R-:W-:Y:S01]  /*9ea0*/  @!P1 IADD3 R131, R131, 0x4, RZ ;  /* 0x0000000483839810 */ /* 0x000fe20007ffe0ff */
[----:B------:R-:W-:Y:S01]  /*9eb0*/  FADD.FTZ R139, R140, R111 ;  /* 0x0000006f8c8b7221 */ /* 0x000fe20000010000 */
[----:B------:R-:W-:Y:S05]  /*9ec0*/  BRA.DIV ~URZ, `(.L_x_11059) ;  /* 0x00000f527f007947 */ /* 0x000fea000b800000 */
[----:B------:R2:W3:Y:S02]  /*9ed0*/  SHFL.BFLY PT, R132, R139, 0x1, 0x1f ;  /* 0x0c201f008b847f89 */ /* 0x0004e400000e0000 */
.L_x_11065:
[----:B--23--:R-:W-:Y:S01]  /*9ee0*/  FADD.FTZ R139, R139, R132 ;  /* 0x000000848b8b7221 */ /* 0x00cfe20000010000 */
[----:B------:R-:W-:Y:S05]  /*9ef0*/  BRA.DIV ~URZ, `(.L_x_11060) ;  /* 0x00000f927f007947 */ /* 0x000fea000b800000 */
[----:B------:R-:W2:Y:S02]  /*9f00*/  SHFL.BFLY PT, R132, R139, 0x2, 0x1f ;  /* 0x0c401f008b847f89 */ /* 0x000ea400000e0000 */
[----:B012---:R-:W-:-:S05]  /*9f10*/  FADD.FTZ R134, R139, R132 ;  /* 0x000000848b867221 */ /* 0x007fca0000010000 */
        /* <DEDUP_REMOVED lines=64> */
.L_x_11066:
        /* <DEDUP_REMOVED lines=22> */
[----:B0-----:R-:W0:Y:S01]  /*a480*/  I2F R139, R137 ;  /* 0x00000089008b7306 */ /* 0x001e220000201400 */
[----:B--2---:R-:W1:Y:S07]  /*a490*/  SHFL.DOWN PT, R135, R132, 0x2, 0x1f ;  /* 0x08401f0084877f89 */ /* 0x004e6e00000e0000 */
[----:B0-----:R-:W0:Y:S01]  /*a4a0*/  MUFU.RCP R138, R139 ;  /* 0x0000008b008a7308 */ /* 0x001e220000001000 */
        /* <DEDUP_REMOVED lines=22> */
[----:B------:R-:W-:Y:S01]  /*a610*/  SHF.R.U32.HI R131, RZ, 0x5, R134 ;  /* 0x00000005ff837819 */ /* 0x000fe20000011686 */
[----:B------:R-:W-:-:S03]  /*a620*/  FMUL.FTZ R136, R136, R144 ;  /* 0x0000009088887220 */ /* 0x000fc60000410000 */
[----:B------:R-:W-:Y:S01]  /*a630*/  LOP3.LUT R135, R131, 0x3, RZ, 0xc0, !PT ;  /* 0x0000000383877812 */ /* 0x000fe200078ec0ff */
[C---:B0-----:R-:W-:Y:S02]  /*a640*/  FMUL.FTZ R138, R133.reuse, R138 ;  /* 0x0000008a858a7220 */ /* 0x041fe40000410000 */
[----:B------:R-:W-:Y:S01]  /*a650*/  FFMA.FTZ R132, R133, R136, R132 ;  /* 0x0000008885847223 */ /* 0x000fe20000010084 */
[----:B------:R-:W-:Y:S01]  /*a660*/  LOP3.LUT P0, RZ, R135, 0x1f, R134, 0xf8, !PT ;  /* 0x0000001f87ff7812 */ /* 0x000fe2000780f886 */
[----:B------:R-:W-:Y:S01]  /*a670*/  IMAD.MOV.U32 R133, RZ, RZ, c[0x0][0x1e0] ;  /* 0x00007800ff857624 */ /* 0x000fe200078e00ff */
[----:B------:R-:W0:Y:S04]  /*a680*/  SHFL.IDX PT, R137, R138, RZ, 0x1f ;  /* 0x00001fff8a897589 */ /* 0x000e2800000e0000 */
        /* <DEDUP_REMOVED lines=20> */
[----:B------:R-:W-:Y:S02]  /*a7d0*/  IMAD R130, R130, c[0x0][0x168], RZ ;  /* 0x00005a0082827a24 */ /* 0x000fe400078e02ff */
[----:B------:R-:W-:-:S02]  /*a7e0*/  FADD.FTZ R134, -R129, R91 ;  /* 0x0000005b81867221 */ /* 0x000fc40000010100 */
[C---:B------:R-:W-:Y:S02]  /*a7f0*/  FADD.FTZ R96, -R129.reuse, R96 ;  /* 0x0000006081607221 */ /* 0x040fe40000010100 */
[----:B------:R-:W-:Y:S02]  /*a800*/  FADD.FTZ R148, -R129, R105 ;  /* 0x0000006981947221 */ /* 0x000fe40000010100 */
[----:B------:R-:W-:Y:S02]  /*a810*/  FMUL.FTZ R91, R131, R88 ;  /* 0x00000058835b7220 */ /* 0x000fe40000410000 */
[C---:B------:R-:W-:Y:S01]  /*a820*/  FADD.FTZ R132, -R129.reuse, R89 ;  /* 0x0000005981847221 */ /* 0x040fe20000010100 */
[----:B------:R-:W-:Y:S01]  /*a830*/  SHF.R.S32.HI R89, RZ, 0x1f, R130 ;  /* 0x0000001fff597819 */ /* 0x000fe20000011482 */
[C---:B------:R-:W-:Y:S02]  /*a840*/  FADD.FTZ R108, -R129.reuse, R108 ;  /* 0x0000006c816c7221 */ /* 0x040fe40000010100 */
[----:B------:R-:W-:-:S02]  /*a850*/  FADD.FTZ R152, -R129, R109 ;  /* 0x0000006d81987221 */ /* 0x000fc40000010100 */
[----:B------:R-:W-:Y:S02]  /*a860*/  FADD.FTZ R154, -R129, R111 ;  /* 0x0000006f819a7221 */ /* 0x000fe40000010100 */
[C---:B------:R-:W-:Y:S02]  /*a870*/  FMUL.FTZ R105, R131.reuse, R94 ;  /* 0x0000005e83697220 */ /* 0x040fe40000410000 */
[C---:B------:R-:W-:Y:S02]  /*a880*/  FMUL.FTZ R111, R131.reuse, R100 ;  /* 0x00000064836f7220 */ /* 0x040fe40000410000 */
[----:B------:R-:W-:Y:S02]  /*a890*/  FMUL.FTZ R144, R131, R144 ;  /* 0x0000009083907220 */ /* 0x000fe40000410000 */
[C---:B------:R-:W-:Y:S02]  /*a8a0*/  FADD.FTZ R92, -R129.reuse, R92 ;  /* 0x0000005c815c7221 */ /* 0x040fe40000010100 */
[----:B------:R-:W-:-:S02]  /*a8b0*/  FADD.FTZ R150, -R129, R107 ;  /* 0x0000006b81967221 */ /* 0x000fc40000010100 */
[C---:B------:R-:W-:Y:S02]  /*a8c0*/  FADD.FTZ R98, -R129.reuse, R98 ;  /* 0x0000006281627221 */ /* 0x040fe40000010100 */
[----:B------:R-:W-:Y:S02]  /*a8d0*/  FADD.FTZ R104, -R129, R104 ;  /* 0x0000006881687221 */ /* 0x000fe40000010100 */
[----:B------:R-:W-:Y:S02]  /*a8e0*/  FMUL.FTZ R107, R131, R96 ;  /* 0x00000060836b7220 */ /* 0x000fe40000410000 */
[----:B------:R-:W-:Y:S02]  /*a8f0*/  FFMA.FTZ R88, R28, R91, R4 ;  /* 0x0000005b1c587223 */ /* 0x000fe40000010004 */
[C---:B------:R-:W-:Y:S02]  /*a900*/  FADD.FTZ R90, -R129.reuse, R90 ;  /* 0x0000005a815a7221 */ /* 0x040fe40000010100 */
[----:B------:R-:W-:-:S02]  /*a910*/  FADD.FTZ R106, -R129, R106 ;  /* 0x0000006a816a7221 */ /* 0x000fc40000010100 */
[C---:B------:R-:W-:Y:S02]  /*a920*/  FMUL.FTZ R132, R131.reuse, R132 ;  /* 0x0000008483847220 */ /* 0x040fe40000410000 */
[C---:B------:R-:W-:Y:S02]  /*a930*/  FMUL.FTZ R133, R131.reuse, R108 ;  /* 0x0000006c83857220 */ /* 0x040fe40000410000 */
[----:B------:R-:W-:Y:S02]  /*a940*/  FMUL.FTZ R152, R131, R152 ;  /* 0x0000009883987220 */ /* 0x000fe40000410000 */
[----:B------:R-:W-:Y:S02]  /*a950*/  FFMA.FTZ R91, R34, R105, R10 ;  /* 0x00000069225b7223 */ /* 0x000fe4000001000a */
[C---:B------:R-:W-:Y:S02]  /*a960*/  FADD.FTZ R136, -R129.reuse, R93 ;  /* 0x0000005d81887221 */ /* 0x040fe40000010100 */
[----:B------:R-:W-:-:S02]  /*a970*/  FADD.FTZ R138, -R129, R95 ;  /* 0x0000005f818a7221 */ /* 0x000fc40000010100 */
[C---:B------:R-:W-:Y:S02]  /*a980*/  FADD.FTZ R142, -R129.reuse, R99 ;  /* 0x00000063818e7221 */ /* 0x040fe40000010100 */
[----:B------:R-:W-:Y:S01]  /*a990*/  FADD.FTZ R146, -R129, R103 ;  /* 0x0000006781927221 */ /* 0x000fe20000010100 */
[----:B------:R-:W-:Y:S01]  /*a9a0*/  LEA.HI R103, R89, R130, RZ, 0x3 ;  /* 0x0000008259677211 */ /* 0x000fe200078f18ff */
[----:B------:R-:W-:Y:S02]  /*a9b0*/  FFMA.FTZ R94, R40, R111, R16 ;  /* 0x0000006f285e7223 */ /* 0x000fe40000010010 */
[----:B------:R-:W-:Y:S01]  /*a9c0*/  FFMA.FTZ R105, R41, R144, R17 ;  /* 0x0000009029697223 */ /* 0x000fe20000010011 */
[----:B------:R-:W-:Y:S01]  /*a9d0*/  LEA.HI.SX32 R103, R103, R2, 0x1d ;  /* 0x0000000267677211 */ /* 0x000fe200078feaff */
[C---:B------:R-:W-:Y:S02]  /*a9e0*/  FADD.FTZ R140, -R129.reuse, R97 ;  /* 0x00000061818c7221 */ /* 0x040fe40000010100 */
[----:B------:R-:W-:Y:S01]  /*a9f0*/  FADD.FTZ R102, -R129, R102 ;  /* 0x0000006681667221 */ /* 0x000fe20000010100 */
[----:B------:R-:W-:Y:S01]  /*aa00*/  F2FP.BF16.PACK_AB R94, R105, R94 ;  /* 0x0000005e695e723e */ /* 0x000fe200000010ff */
[----:B------:R-:W-:-:S02]  /*aa10*/  FMUL.FTZ R99, R131, R92 ;  /* 0x0000005c83637220 */ /* 0x000fc40000410000 */
[----:B------:R-:W-:Y:S02]  /*aa20*/  FADD.FTZ R110, -R129, R110 ;  /* 0x0000006e816e7221 */ /* 0x000fe40000010100 */
[C---:B------:R-:W-:Y:S02]  /*aa30*/  FMUL.FTZ R109, R131.reuse, R98 ;  /* 0x00000062836d7220 */ /* 0x040fe40000410000 */
[----:B------:R-:W-:Y:S01]  /*aa40*/  FMUL.FTZ R97, R131, R104 ;  /* 0x0000006883617220 */ /* 0x000fe20000410000 */
[----:B------:R-:W-:Y:S01]  /*aa50*/  IADD3 R104, R103, 0x100, RZ ;  /* 0x0000010067687810 */ /* 0x000fe20007ffe0ff */
[----:B------:R-:W-:Y:S02]  /*aa60*/  FFMA.FTZ R92, R36, R107, R12 ;  /* 0x0000006b245c7223 */ /* 0x000fe4000001000c */
[C---:B------:R-:W-:Y:S02]  /*aa70*/  FMUL.FTZ R95, R131.reuse, R90 ;  /* 0x0000005a835f7220 */ /* 0x040fe40000410000 */
[----:B------:R-:W-:-:S02]  /*aa80*/  FMUL.FTZ R101, R131, R106 ;  /* 0x0000006a83657220 */ /* 0x000fc40000410000 */
[----:B------:R-:W-:Y:S02]  /*aa90*/  FMUL.FTZ R100, R131, R150 ;  /* 0x0000009683647220 */ /* 0x000fe40000410000 */
[----:B------:R-:W-:Y:S02]  /*aaa0*/  FFMA.FTZ R93, R29, R132, R5 ;  /* 0x000000841d5d7223 */ /* 0x000fe40000010005 */
[----:B------:R-:W-:Y:S02]  /*aab0*/  FFMA.FTZ R98, R48, R133, R24 ;  /* 0x0000008530627223 */ /* 0x000fe40000010018 */
[----:B------:R-:W-:Y:S01]  /*aac0*/  FFMA.FTZ R107, R49, R152, R25 ;  /* 0x00000098316b7223 */ /* 0x000fe20000010019 */
[----:B------:R-:W-:Y:S01]  /*aad0*/  F2FP.BF16.PACK_AB R88, R93, R88 ;  /* 0x000000585d58723e */ /* 0x000fe200000010ff */
[C---:B------:R-:W-:Y:S02]  /*aae0*/  FMUL.FTZ R134, R131.reuse, R134 ;  /* 0x0000008683867220 */ /* 0x040fe40000410000 */
[----:B------:R-:W-:Y:S01]  /*aaf0*/  FMUL.FTZ R136, R131, R136 ;  /* 0x0000008883887220 */ /* 0x000fe20000410000 */
[----:B------:R-:W-:Y:S01]  /*ab00*/  F2FP.BF16.PACK_AB R98, R107, R98 ;  /* 0x000000626b62723e */ /* 0x000fe200000010ff */
[----:B------:R-:W-:-:S02]  /*ab10*/  FMUL.FTZ R138, R131, R138 ;  /* 0x0000008a838a7220 */ /* 0x000fc40000410000 */
[C---:B------:R-:W-:Y:S02]  /*ab20*/  FMUL.FTZ R140, R131.reuse, R140 ;  /* 0x0000008c838c7220 */ /* 0x040fe40000410000 */
[C---:B------:R-:W-:Y:S02]  /*ab30*/  FMUL.FTZ R142, R131.reuse, R142 ;  /* 0x0000008e838e7220 */ /* 0x040fe40000410000 */
[----:B------:R-:W-:Y:S01]  /*ab40*/  FMUL.FTZ R129, R131, R102 ;  /* 0x0000006683817220 */ /* 0x000fe20000410000 */
[----:B------:R-:W-:Y:S01]  /*ab50*/  IADD3 R102, R103, 0x80, RZ ;  /* 0x0000008067667810 */ /* 0x000fe20007ffe0ff */
        /* <DEDUP_REMOVED lines=29> */
[----:B------:R-:W-:-:S03]  /*ad30*/  IMAD.WIDE.U32 R100, R103, R107, c[0x0][0x208] ;  /* 0x0000820067647625 */ /* 0x000fc600078e006b */
[----:B------:R-:W-:Y:S01]  /*ad40*/  F2FP.BF16.PACK_AB R99, R154, R135 ;  /* 0x000000879a63723e */ /* 0x000fe200000010ff */
[-C--:B------:R-:W-:Y:S01]  /*ad50*/  IMAD.WIDE.U32 R102, R102, R107.reuse, c[0x0][0x208] ;  /* 0x0000820066667625 */ /* 0x080fe200078e006b */
[----:B------:R0:W-:Y:S03]  /*ad60*/  STG.E.128 [R100.64], R88 ;  /* 0x0000005864007986 */ /* 0x0001e6000c101d06 */
[----:B------:R-:W-:Y:S01]  /*ad70*/  IMAD.WIDE.U32 R104, R104, R107, c[0x0][0x208] ;  /* 0x0000820068687625 */ /* 0x000fe200078e006b */
[----:B------:R0:W-:Y:S04]  /*ad80*/  STG.E.128 [R102.64], R92 ;  /* 0x0000005c66007986 */ /* 0x0001e8000c101d06 */
[----:B------:R0:W-:Y:S02]  /*ad90*/  STG.E.128 [R104.64], R96 ;  /* 0x0000006068007986 */ /* 0x0001e4000c101d06 */
.L_x_11062:
[----:B-1----:R-:W-:Y:S05]  /*ada0*/  BSYNC B0 ;  /* 0x0000000000007941 */ /* 0x002fea0003800000 */
.L_x_11061:
[----:B------:R-:W-:Y:S02]  /*adb0*/  IADD3 R0, R0, c[0x0][0x160], RZ ;  /* 0x0000580000007a10 */ /* 0x000fe40007ffe0ff */
[----:B------:R-:W-:-:S02]  /*adc0*/  LOP3.LUT P1, RZ, R119, 0xff, RZ, 0xc0, !PT ;  /* 0x000000ff77ff7812 */ /* 0x000fc4000782c0ff */
[----:B------:R-:W-:Y:S02]  /*add0*/  ISETP.GE.AND P0, PT, R0, c[0x0][0x164], PT ;  /* 0x0000590000007a0c */ /* 0x000fe40003f06270 */
[----:B------:R-:W-:-:S11]  /*ade0*/  SEL R119, RZ, 0x1, P1 ;  /* 0x00000001ff777807 */ /* 0x000fd60000800000 */
[----:B0-----:R-:W-:Y:S01]  /*adf0*/  @P0 CALL.REL.NOINC `(.L_x_11063) ;  /* 0x0000001000000944 */ /* 0x001fe20003c00000 */
[----:B------:R-:W-:Y:S05]  /*ae00*/  BRA `(.L_x_11064) ;  /* 0xffff5a3000007947 */ /* 0x000fea000383ffff */
.L_x_11063:
[----:B------:R-:W-:Y:S05]  /*ae10*/  EXIT ;  /* 0x000000000000794d */ /* 0x000fea0003800000 */
.L_x_11059:
[----:B------:R-:W-:Y:S01]  /*ae20*/  MOV R138, 0x1 ;  /* 0x00000001008a7802 */ /* 0x000fe20000000f00 */
[----:B0-----:R-:W-:Y:S01]  /*ae30*/  IMAD.MOV.U32 R136, RZ, RZ, 0x1f ;  /* 0x0000001fff887424 */ /* 0x001fe200078e00ff */
[----:B-1----:R-:W-:Y:S01]  /*ae40*/  MOV R134, 0xae70 ;  /* 0x0000ae7000867802 */ /* 0x002fe20000000f00 */
[----:B------:R-:W-:Y:S02]  /*ae50*/  IMAD.MOV.U32 R137, RZ, RZ, -0x1 ;  /* 0xffffffffff897424 */ /* 0x000fe400078e00ff */
[----:B------:R-:W-:Y:S05]  /*ae60*/  CALL.REL.NOINC `($__internal_79_$__cuda_sm70_shflsync_bfly_p) ;  /* 0x0000069000007944 */ /* 0x000fea0003c00000 */
[----:B-1----:R-:W-:Y:S01]  /*ae70*/  MOV R132, R138 ;  /* 0x0000008a00847202 */ /* 0x002fe20000000f00 */
[----:B0-----:R-:W-:Y:S05]  /*ae80*/  BRA `(.L_x_11065) ;  /* 0xfffff05000007947 */ /* 0x001fea000383ffff */
.L_x_11060:
[----:B------:R-:W-:Y:S01]  /*ae90*/  IMAD.MOV.U32 R138, RZ, RZ, 0x2 ;  /* 0x00000002ff8a7424 */ /* 0x000fe200078e00ff */
[----:B0-----:R-:W-:Y:S01]  /*aea0*/  MOV R137, 0xffffffff ;  /* 0xffffffff00897802 */ /* 0x001fe20000000f00 */
[----:B------:R-:W-:Y:S01]  /*aeb0*/  IMAD.MOV.U32 R136, RZ, RZ, 0x1f ;  /* 0x0000001fff887424 */ /* 0x000fe200078e00ff */
[----:B-1----:R-:W-:Y:S02]  /*aec0*/  MOV R134, 0xaee0 ;  /* 0x0000aee000867802 */ /* 0x002fe40000000f00 */
[----:B------:R-:W-:Y:S05]  /*aed0*/  CALL.REL.NOINC `($__internal_79_$__cuda_sm70_shflsync_bfly_p) ;  /* 0x0000062000007944 */ /* 0x000fea0003c00000 */
[----:B01----:R-:W-:Y:S01]  /*aee0*/  FADD.FTZ R139, R139, R138 ;  /* 0x0000008a8b8b7221 */ /* 0x003fe20000010000 */
[----:B------:R-:W-:Y:S01]  /*aef0*/  MOV R137, 0xffffffff ;  /* 0xffffffff00897802 */ /* 0x000fe20000000f00 */
[----:B------:R-:W-:Y:S01]  /*af00*/  IMAD.MOV.U32 R138, RZ, RZ, 0x4 ;  /* 0x00000004ff8a7424 */ /* 0x000fe200078e00ff */
[----:B------:R-:W-:Y:S01]  /*af10*/  MOV R134, 0xaf40 ;  /* 0x0000af4000867802 */ /* 0x000fe20000000f00 */
[----:B------:R-:W-:-:S02]  /*af20*/  IMAD.MOV.U32 R136, RZ, RZ, 0x1f ;  /* 0x0000001fff887424 */ /* 0x000fc400078e00ff */
        /* <DEDUP_REMOVED lines=13> */
[----:B-1----:R-:W-:Y:S02]  /*b000*/  FADD.FTZ R132, R139, R138 ;  /* 0x0000008a8b847221 */ /* 0x002fe40000010000 */
[----:B------:R-:W-:-:S02]  /*b010*/  IMAD.MOV.U32 R138, RZ, RZ, 0x1 ;  /* 0x00000001ff8a7424 */ /* 0x000fc400078e00ff */
[----:B------:R-:W-:Y:S02]  /*b020*/  FMUL.FTZ R132, R132, 0.001302083372138440609 ;  /* 0x3aaaaaab84847820 */ /* 0x000fe40000410000 */
[----:B0-----:R-:W-:Y:S02]  /*b030*/  IMAD.MOV.U32 R136, RZ, RZ, 0x1f ;  /* 0x0000001fff887424 */ /* 0x001fe400078e00ff */
[C---:B------:R-:W-:Y:S02]  /*b040*/  FADD.FTZ R134, -R132.reuse, R88 ;  /* 0x0000005884867221 */ /* 0x040fe40000010100 */
[----:B------:R-:W-:Y:S02]  /*b050*/  FADD.FTZ R135, -R132, R89 ;  /* 0x0000005984877221 */ /* 0x000fe40000010100 */
[----:B------:R-:W-:Y:S02]  /*b060*/  FFMA.FTZ R134, R134, R134, RZ ;  /* 0x0000008686867223 */ /* 0x000fe400000100ff */
        /* <DEDUP_REMOVED lines=43> */
[----:B------:R-:W-:Y:S01]  /*b320*/  FFMA.FTZ R134, R137, R137, R134 ;  /* 0x0000008989867223 */ /* 0x000fe20000010086 */
[----:B------:R-:W-:-:S03]  /*b330*/  MOV R137, 0xffffffff ;  /* 0xffffffff00897802 */ /* 0x000fc60000000f00 */
[----:B------:R-:W-:Y:S01]  /*b340*/  FFMA.FTZ R139, R135, R135, R134 ;  /* 0x00000087878b7223 */ /* 0x000fe20000010086 */
[----:B------:R-:W-:Y:S02]  /*b350*/  MOV R134, 0xb370 ;  /* 0x0000b37000867802 */ /* 0x000fe40000000f00 */
[----:B------:R-:W-:Y:S05]  /*b360*/  CALL.REL.NOINC `($__internal_79_$__cuda_sm70_shflsync_bfly_p) ;  /* 0x0000019000007944 */ /* 0x000fea0003c00000 */
[----:B01----:R-:W-:Y:S01]  /*b370*/  FADD.FTZ R139, R139, R138 ;  /* 0x0000008a8b8b7221 */ /* 0x003fe20000010000 */
[----:B------:R-:W-:Y:S01]  /*b380*/  MOV R137, 0xffffffff ;  /* 0xffffffff00897802 */ /* 0x000fe20000000f00 */
[----:B------:R-:W-:Y:S01]  /*b390*/  IMAD.MOV.U32 R138, RZ, RZ, 0x2 ;  /* 0x00000002ff8a7424 */ /* 0x000fe200078e00ff */
[----:B------:R-:W-:Y:S01]  /*b3a0*/  MOV R134, 0xb3d0 ;  /* 0x0000b3d000867802 */ /* 0x000fe20000000f00 */
[----:B------:R-:W-:Y:S02]  /*b3b0*/  IMAD.MOV.U32 R136, RZ, RZ, 0x1f ;  /* 0x0000001fff887424 */ /* 0x000fe400078e00ff */
        /* <DEDUP_REMOVED lines=19> */
[----:B01----:R-:W-:Y:S05]  /*b4f0*/  BRA `(.L_x_11066) ;  /* 0xffffee2000007947 */ /* 0x003fea000383ffff */
        .weak           $__internal_79_$__cuda_sm70_shflsync_bfly_p
        .type           $__internal_79_$__cuda_sm70_shflsync_bfly_p,@function
        .size           $__internal_79_$__cuda_sm70_shflsync_bfly_p,(.L_x_22167 - $__internal_79_$__cuda_sm70_shflsync_bfly_p)
$__internal_79_$__cuda_sm70_shflsync_bfly_p:
[----:B------:R-:W-:Y:S01]  /*b500*/  IMAD.MOV.U32 R135, RZ, RZ, 0x0 ;  /* 0x00000000ff877424 */ /* 0x000fe200078e00ff */
[----:B------:R-:W-:Y:S04]  /*b510*/  WARPSYNC R137 ;  /* 0x0000008900007348 */ /* 0x000fe80003800000 */
[----:B------:R0:W1:Y:S01]  /*b520*/  SHFL.BFLY PT, R138, R139, R138, R136 ;  /* 0x0c00008a8b8a7389 */ /* 0x00006200000e0088 */
[----:B------:R-:W-:Y:S05]  /*b530*/  RET.REL.NODEC R134 `(_ZN10layer_norm13ln_fwd_kernelINS_13Kernel_traitsIf13__nv_bfloat16fS2_fjLj3072ELj1ELj1ELj4ELj16ENS_18Kernel_traits_baseILj3072EfS2_fS2_fjLj128EEEEELb1ELb1ELb1ELb1EEEvNS_9FwdParamsE) ;  /* 0xffff4ac086007950 */ /* 0x000fea0003c3ffff */
.L_x_11067:
        /* <DEDUP_REMOVED lines=12> */
.L_x_22167:


//--------------------- .text._ZN10layer_norm13ln_fwd_kernelINS_13Kernel_traitsIf6__halfS2_S2_fjLj3072ELj1ELj1ELj4ELj16ENS_18Kernel_traits_baseILj3072EfS2_S2_S2_fjLj128EEEEELb0ELb0ELb0ELb0EEEvNS_9FwdParamsE --------------------------
	.section	.text._ZN10layer_norm13ln_fwd_kernelINS_13Kernel_traitsIf6__halfS2_S2_fjLj3072ELj1ELj1ELj4ELj16ENS_18Kernel_traits_baseILj3072EfS2_S2_S2_fjLj128EEEEELb0ELb0ELb0ELb0EEEvNS_9FwdParamsE,"ax",@progbits
	.sectioninfo	@"SHI_REGISTERS=126"
	.align	128
        .global         _ZN10layer_norm13ln_fwd_kernelINS_13Kernel_traitsIf6__halfS2_S2_fjLj3072ELj1ELj1ELj4ELj16ENS_18Kernel_traits_baseILj3072EfS2_S2_S2_fjLj128EEEEELb0ELb0ELb0ELb0EEEvNS_9FwdParamsE
        .type           _ZN10layer_norm13ln_fwd_kernelINS_13Kernel_traitsIf6__halfS2_S2_fjLj3072ELj1ELj1ELj4ELj16ENS_18Kernel_traits_baseILj3072EfS2_S2_S2_fjLj128EEEEELb0ELb0ELb0ELb0EEEvNS_9FwdParamsE,@function
        .size           _ZN10layer_norm13ln_fwd_kernelINS_13Kernel_traitsIf6__halfS2_S2_fjLj3072ELj1ELj1ELj4ELj16ENS_18Kernel_traits_baseILj3072EfS2_S2_S2_fjLj128EEEEELb0ELb0ELb0ELb0EEEvNS_9FwdParamsE,(.L_x_22168 - _ZN10layer_norm13ln_fwd_kernelINS_13Kernel_traitsIf6__halfS2_S2_fjLj3072ELj1ELj1ELj4ELj16ENS_18Kernel_traits_baseILj3072EfS2_S2_S2_fjLj128EEEEELb0ELb0ELb0ELb0EEEvNS_9FwdParamsE)
        .other          _ZN10layer_norm13ln_fwd_kernelINS_13Kernel_traitsIf6__halfS2_S2_fjLj3072ELj1ELj1ELj4ELj16ENS_18Kernel_traits_baseILj3072EfS2_S2_S2_fjLj128EEEEELb0ELb0ELb0ELb0EEEvNS_9FwdParamsE,@"STO_CUDA_ENTRY STV_DEFAULT"
_ZN10layer_norm13ln_fwd_kernelINS_13Kernel_traitsIf6__halfS2_S2_fjLj3072ELj1ELj1ELj4ELj16ENS_18Kernel_traits_baseILj3072EfS2_S2_S2_fjLj128EEEEELb0ELb0ELb0ELb0EEEvNS_9FwdParamsE:
.text._ZN10layer_norm13ln_fwd_kernelINS_13Kernel_traitsIf6__halfS2_S2_fjLj3072ELj1ELj1ELj4ELj16ENS_18Kernel_traits_baseILj3072EfS2_S2_S2_fjLj128EEEEELb0ELb0ELb0ELb0EEEvNS_9FwdParamsE:
        /* <DEDUP_REMOVED lines=29> */
.L_x_11069:
[----:B------:R-:W-:Y:S05]  /*01d0*/  BSYNC B0 ;  /* 0x0000000000007941 */ /* 0x000fea0003800000 */
.L_x_11068:
        /* <DEDUP_REMOVED lines=17> */
.L_x_11071:
[----:B------:R-:W-:Y:S05]  /*02f0*/  BSYNC B0 ;  /* 0x0000000000007941 */ /* 0x000fea0003800000 */
.L_x_11070:
        /* <DEDUP_REMOVED lines=16> */
.L_x_11073:
[----:B------:R-:W-:Y:S05]  /*0400*/  BSYNC B0 ;  /* 0x0000000000007941 */ /* 0x000fea0003800000 */
.L_x_11072:
        /* <DEDUP_REMOVED lines=29> */
.L_x_11161:
        /* <DEDUP_REMOVED lines=30> */
.L_x_11076:
[----:B0----5:R-:W-:-:S05]  /*07c0*/  HADD2.F32 R74, -RZ, R52.H0_H0 ;  /* 0x20000034ff4a7230 */ /* 0x021fca0000004100 */
[----:B------:R-:W-:-:S05]  /*07d0*/  FADD.FTZ R69, R74, R69 ;  /* 0x000000454a457221 */ /* 0x000fca0000010000 */
.L_x_11077:
[----:B------:R-:W-:-:S04]  /*07e0*/  F2FP.PACK_AB R3, RZ, R69 ;  /* 0x00000045ff03723e */ /* 0x000fc800000000ff */
[----:B------:R-:W-:Y:S02]  /*07f0*/  PRMT R56, R3, 0x7610, R56 ;  /* 0x0000761003387816 */ /* 0x000fe40000000038 */
.L_x_11078:
[----:B------:R-:W-:-:S05]  /*0800*/  HADD2.F32 R83, -RZ, R60.H1_H1 ;  /* 0x3000003cff537230 */ /* 0x000fca0000004100 */
[----:B------:R-:W-:Y:S01]  /*0810*/  FMUL.FTZ R83, R83, R2 ;  /* 0x0000000253537220 */ /* 0x000fe20000410000 */
[----:B------:R-:W-:Y:S05]  /*0820*/  @P1 BRA `(.L_x_11079) ;  /* 0x0000002000001947 */ /* 0x000fea0003800000 */
[----:B------:R-:W-:Y:S05]  /*0830*/  @P0 BRA `(.L_x_11080) ;  /* 0x0000003000000947 */ /* 0x000fea0003800000 */
[----:B------:R-:W-:Y:S05]  /*0840*/  BRA `(.L_x_11081) ;  /* 0x0000004000007947 */ /* 0x000fea0003800000 */
.L_x_11079:
[----:B-----5:R-:W-:-:S05]  /*0850*/  HADD2.F32 R60, -RZ, R52.H1_H1 ;  /* 0x30000034ff3c7230 */ /* 0x020fca0000004100 */
[----:B------:R-:W-:-:S05]  /*0860*/  FADD.FTZ R83, R60, R83 ;  /* 0x000000533c537221 */ /* 0x000fca0000010000 */
.L_x_11080:
[----:B------:R-:W-:-:S04]  /*0870*/  F2FP.PACK_AB R3, RZ, R83 ;  /* 0x00000053ff03723e */ /* 0x000fc800000000ff */
[----:B------:R-:W-:Y:S02]  /*0880*/  PRMT R56, R56, 0x5410, R3 ;  /* 0x0000541038387816 */ /* 0x000fe40000000003 */
.L_x_11081:
[----:B------:R-:W-:-:S05]  /*0890*/  HADD2.F32 R81, -RZ, R61.H0_H0 ;  /* 0x2000003dff517230 */ /* 0x000fca0000004100 */
[----:B------:R-:W-:Y:S01]  /*08a0*/  FMUL.FTZ R81, R81, R2 ;  /* 0x0000000251517220 */ /* 0x000fe20000410000 */
[----:B------:R-:W-:Y:S05]  /*08b0*/  @P1 BRA `(.L_x_11082) ;  /* 0x0000002000001947 */ /* 0x000fea0003800000 */
[----:B------:R-:W-:Y:S05]  /*08c0*/  @P0 BRA `(.L_x_11083) ;  /* 0x0000003000000947 */ /* 0x000fea0003800000 */
[----:B------:R-:W-:Y:S05]  /*08d0*/  BRA `(.L_x_11084) ;  /* 0x0000004000007947 */ /* 0x000fea0003800000 */
.L_x_11082:
[----:B-----5:R-:W-:-:S05]  /*08e0*/  HADD2.F32 R60, -RZ, R53.H0_H0 ;  /* 0x20000035ff3c7230 */ /* 0x020fca0000004100 */
[----:B------:R-:W-:-:S05]  /*08f0*/  FADD.FTZ R81, R60, R81 ;  /* 0x000000513c517221 */ /* 0x000fca0000010000 */
.L_x_11083:
[----:B------:R-:W-:-:S04]  /*0900*/  F2FP.PACK_AB R3, RZ, R81 ;  /* 0x00000051ff03723e */ /* 0x000fc800000000ff */
[----:B------:R-:W-:Y:S02]  /*0910*/  PRMT R57, R3, 0x7610, R57 ;  /* 0x0000761003397816 */ /* 0x000fe40000000039 */
.L_x_11084:
[----:B------:R-:W-:-:S05]  /*0920*/  HADD2.F32 R61, -RZ, R61.H1_H1 ;  /* 0x3000003dff3d7230 */ /* 0x000fca0000004100 */
[----:B------:R-:W-:Y:S01]  /*0930*/  FMUL.FTZ R85, R61, R2 ;  /* 0x000000023d557220 */ /* 0x000fe20000410000 */
[----:B------:R-:W-:Y:S05]  /*0940*/  @P1 BRA `(.L_x_11085) ;  /* 0x0000002000001947 */ /* 0x000fea0003800000 */
[----:B------:R-:W-:Y:S05]  /*0950*/  @P0 BRA `(.L_x_11086) ;  /* 0x0000003000000947 */ /* 0x000fea0003800000 */
[----:B------:R-:W-:Y:S05]  /*0960*/  BRA `(.L_x_11087) ;  /* 0x0000004000007947 */ /* 0x000fea0003800000 */
.L_x_11085:
[----:B-----5:R-:W-:-:S05]  /*0970*/  HADD2.F32 R60, -RZ, R53.H1_H1 ;  /* 0x30000035ff3c7230 */ /* 0x020fca0000004100 */
[----:B------:R-:W-:-:S05]  /*0980*/  FADD.FTZ R85, R60, R85 ;  /* 0x000000553c557221 */ /* 0x000fca0000010000 */
.L_x_11086:
[----:B------:R-:W-:-:S04]  /*0990*/  F2FP.PACK_AB R3, RZ, R85 ;  /* 0x00000055ff03723e */ /* 0x000fc800000000ff */
[----:B------:R-:W-:Y:S02]  /*09a0*/  PRMT R57, R57, 0x5410, R3 ;  /* 0x0000541039397816 */ /* 0x000fe40000000003 */
.L_x_11087:
[----:B------:R-:W-:-:S05]  /*09b0*/  HADD2.F32 R87, -RZ, R62.H0_H0 ;  /* 0x2000003eff577230 */ /* 0x000fca0000004100 */
[----:B------:R-:W-:Y:S01]  /*09c0*/  FMUL.FTZ R87, R87, R2 ;  /* 0x0000000257577220 */ /* 0x000fe20000410000 */
[----:B------:R-:W-:Y:S05]  /*09d0*/  @P1 BRA `(.L_x_11088) ;  /* 0x0000002000001947 */ /* 0x000fea0003800000 */
[----:B------:R-:W-:Y:S05]  /*09e0*/  @P0 BRA `(.L_x_11089) ;  /* 0x0000003000000947 */ /* 0x000fea0003800000 */
[----:B------:R-:W-:Y:S05]  /*09f0*/  BRA `(.L_x_11090) ;  /* 0x0000004000007947 */ /* 0x000fea0003800000 */
.L_x_11088:
[----:B-----5:R-:W-:-:S05]  /*0a00*/  HADD2.F32 R60, -RZ, R54.H0_H0 ;  /* 0x20000036ff3c7230 */ /* 0x020fca0000004100 */
[----:B------:R-:W-:-:S05]  /*0a10*/  FADD.FTZ R87, R60, R87 ;  /* 0x000000573c577221 */ /* 0x000fca0000010000 */
.L_x_11089:
[----:B------:R-:W-:-:S04]  /*0a20*/  F2FP.PACK_AB R3, RZ, R87 ;  /* 0x00000057ff03723e */ /* 0x000fc800000000ff */
[----:B------:R-:W-:Y:S02]  /*0a30*/  PRMT R58, R3, 0x7610, R58 ;  /* 0x00007610033a7816 */ /* 0x000fe4000000003a */
.L_x_11090:
[----:B------:R-:W-:-:S05]  /*0a40*/  HADD2.F32 R89, -RZ, R62.H1_H1 ;  /* 0x3000003eff597230 */ /* 0x000fca0000004100 */
[----:B------:R-:W-:Y:S01]  /*0a50*/  FMUL.FTZ R89, R89, R2 ;  /* 0x0000000259597220 */ /* 0x000fe20000410000 */
[----:B------:R-:W-:Y:S05]  /*0a60*/  @P1 BRA `(.L_x_11091) ;  /* 0x0000002000001947 */ /* 0x000fea0003800000 */
[----:B------:R-:W-:Y:S05]  /*0a70*/  @P0 BRA `(.L_x_11092) ;  /* 0x0000003000000947 */ /* 0x000fea0003800000 */
[----:B------:R-:W-:Y:S05]  /*0a80*/  BRA `(.L_x_11093) ;  /* 0x0000004000007947 */ /* 0x000fea0003800000 */
.L_x_11091:
[----:B-----5:R-:W-:-:S05]  /*0a90*/  HADD2.F32 R60, -RZ, R54.H1_H1 ;  /* 0x30000036ff3c7230 */ /* 0x020fca0000004100 */
[----:B------:R-:W-:-:S05]  /*0aa0*/  FADD.FTZ R89, R60, R89 ;  /* 0x000000593c597221 */ /* 0x000fca0000010000 */
.L_x_11092:
[----:B------:R-:W-:-:S04]  /*0ab0*/  F2FP.PACK_AB R3, RZ, R89 ;  /* 0x00000059ff03723e */ /* 0x000fc800000000ff */
[----:B------:R-:W-:Y:S02]  /*0ac0*/  PRMT R58, R58, 0x5410, R3 ;  /* 0x000054103a3a7816 */ /* 0x000fe40000000003 */
.L_x_11093:
[----:B------:R-:W-:-:S05]  /*0ad0*/  HADD2.F32 R91, -RZ, R63.H0_H0 ;  /* 0x2000003fff5b7230 */ /* 0x000fca0000004100 */
[----:B------:R-:W-:Y:S01]  /*0ae0*/  FMUL.FTZ R91, R91, R2 ;  /* 0x000000025b5b7220 */ /* 0x000fe20000410000 */
[----:B------:R-:W-:Y:S05]  /*0af0*/  @P1 BRA `(.L_x_11094) ;  /* 0x0000002000001947 */ /* 0x000fea0003800000 */
[----:B------:R-:W-:Y:S05]  /*0b00*/  @P0 BRA `(.L_x_11095) ;  /* 0x0000003000000947 */ /* 0x000fea0003800000 */
[----:B------:R-:W-:Y:S05]  /*0b10*/  BRA `(.L_x_11096) ;  /* 0x0000004000007947 */ /* 0x000fea0003800000 */
.L_x_11094:
[----:B-----5:R-:W-:-:S05]  /*0b20*/  HADD2.F32 R60, -RZ, R55.H0_H0 ;  /* 0x20000037ff3c7230 */ /* 0x020fca0000004100 */
[----:B------:R-:W-:-:S05]  /*0b30*/  FADD.FTZ R91, R60, R91 ;  /* 0x0000005b3c5b7221 */ /* 0x000fca0000010000 */
.L_x_11095:
[----:B------:R-:W-:-:S04]  /*0b40*/  F2FP.PACK_AB R3, RZ, R91 ;  /* 0x0000005bff03723e */ /* 0x000fc800000000ff */
[----:B------:R-:W-:Y:S02]  /*0b50*/  PRMT R59, R3, 0x7610, R59 ;  /* 0x00007610033b7816 */ /* 0x000fe4000000003b */
.L_x_11096:
[----:B------:R-:W-:-:S05]  /*0b60*/  HADD2.F32 R63, -RZ, R63.H1_H1 ;  /* 0x3000003fff3f7230 */ /* 0x000fca0000004100 */
[----:B------:R-:W-:Y:S01]  /*0b70*/  FMUL.FTZ R113, R63, R2 ;  /* 0x000000023f717220 */ /* 0x000fe20000410000 */
[----:B------:R-:W-:Y:S05]  /*0b80*/  @P1 BRA `(.L_x_11097) ;  /* 0x0000002000001947 */ /* 0x000fea0003800000 */
[----:B------:R-:W-:Y:S05]  /*0b90*/  @P0 BRA `(.L_x_11098) ;  /* 0x0000003000000947 */ /* 0x000fea0003800000 */
[----:B------:R-:W-:Y:S05]  /*0ba0*/  BRA `(.L_x_11099) ;  /* 0x0000004000007947 */ /* 0x000fea0003800000 */
.L_x_11097:
[----:B-----5:R-:W-:-:S05]  /*0bb0*/  HADD2.F32 R60, -RZ, R55.H1_H1 ;  /* 0x30000037ff3c7230 */ /* 0x020fca0000004100 */
[----:B------:R-:W-:-:S05]  /*0bc0*/  FADD.FTZ R113, R60, R113 ;  /* 0x000000713c717221 */ /* 0x000fca0000010000 */
.L_x_11098:
[----:B------:R-:W-:-:S04]  /*0bd0*/  F2FP.PACK_AB R3, RZ, R113 ;  /* 0x00000071ff03723e */ /* 0x000fc800000000ff */
[----:B------:R-:W-:Y:S02]  /*0be0*/  PRMT R59, R59, 0x5410, R3 ;  /* 0x000054103b3b7816 */ /* 0x000fe40000000003 */
.L_x_11099:
[C---:B------:R-:W-:Y:S02]  /*0bf0*/  @P0 LEA R60, P1, R0.reuse, c[0x0][0x188], 0x4 ;  /* 0x00006200003c0a11 */ /* 0x040fe400078220ff */
[C---:B------:R-:W-:Y:S02]  /*0c00*/  IADD3 R3, R0.reuse, 0x80, RZ ;  /* 0x0000008000037810 */ /* 0x040fe40007ffe0ff */
[----:B------:R-:W-:-:S05]  /*0c10*/  @P0 LEA.HI.X R61, R0, c[0x0][0x18c], RZ, 0x4, P1 ;  /* 0x00006300003d0a11 */ /* 0x000fca00008f24ff */
[----:B------:R0:W-:Y:S04]  /*0c20*/  @P0 STG.E.128 [R60.64], R56 ;  /* 0x000000383c000986 */ /* 0x0001e8000c101d04 */
.L_x_11075:
[----:B------:R-:W-:Y:S05]  /*0c30*/  BSYNC B0 ;  /* 0x0000000000007941 */ /* 0x000fea0003800000 */
.L_x_11074:
        /* <DEDUP_REMOVED lines=17> */
.L_x_11102:
[----:B0----5:R-:W-:-:S05]  /*0d50*/  HADD2.F32 R74, -RZ, R52.H0_H0 ;  /* 0x20000034ff4a7230 */ /* 0x021fca0000004100 */
[----:B------:R-:W-:-:S05]  /*0d60*/  FADD.FTZ R67, R74, R67 ;  /* 0x000000434a437221 */ /* 0x000fca0000010000 */
.L_x_11103:
[----:B------:R-:W-:-:S04]  /*0d70*/  F2FP.PACK_AB R74, RZ, R67 ;  /* 0x00000043ff4a723e */ /* 0x000fc800000000ff */
[----:B------:R-:W-:Y:S02]  /*0d80*/  PRMT R56, R74, 0x7610, R56 ;  /* 0x000076104a387816 */ /* 0x000fe40000000038 */
.L_x_11104:
[----:B------:R-:W-:-:S05]  /*0d90*/  HADD2.F32 R79, -RZ, R60.H1_H1 ;  /* 0x3000003cff4f7230 */ /* 0x000fca0000004100 */
[----:B------:R-:W-:Y:S01]  /*0da0*/  FMUL.FTZ R79, R79, R2 ;  /* 0x000000024f4f7220 */ /* 0x000fe20000410000 */
[----:B------:R-:W-:Y:S05]  /*0db0*/  @P1 BRA `(.L_x_11105) ;  /* 0x0000002000001947 */ /* 0x000fea0003800000 */
[----:B------:R-:W-:Y:S05]  /*0dc0*/  @P0 BRA `(.L_x_11106) ;  /* 0x0000003000000947 */ /* 0x000fea0003800000 */
[----:B------:R-:W-:Y:S05]  /*0dd0*/  BRA `(.L_x_11107) ;  /* 0x0000004000007947 */ /* 0x000fea0003800000 */
.L_x_11105:
[----:B-----5:R-:W-:-:S05]  /*0de0*/  HADD2.F32 R60, -RZ, R52.H1_H1 ;  /* 0x30000034ff3c7230 */ /* 0x020fca0000004100 */
[----:B------:R-:W-:-:S05]  /*0df0*/  FADD.FTZ R79, R60, R79 ;  /* 0x0000004f3c4f7221 */ /* 0x000fca0000010000 */
.L_x_11106:
[----:B------:R-:W-:-:S04]  /*0e00*/  F2FP.PACK_AB R60, RZ, R79 ;  /* 0x0000004fff3c723e */ /* 0x000fc800000000ff */
[----:B------:R-:W-:Y:S02]  /*0e10*/  PRMT R56, R56, 0x5410, R60 ;  /* 0x0000541038387816 */ /* 0x000fe4000000003c */
.L_x_11107:
[----:B------:R-:W-:-:S05]  /*0e20*/  HADD2.F32 R77, -RZ, R61.H0_H0 ;  /* 0x2000003dff4d7230 */ /* 0x000fca0000004100 */
[----:B------:R-:W-:Y:S01]  /*0e30*/  FMUL.FTZ R77, R77, R2 ;  /* 0x000000024d4d7220 */ /* 0x000fe20000410000 */
[----:B------:R-:W-:Y:S05]  /*0e40*/  @P1 BRA `(.L_x_11108) ;  /* 0x0000002000001947 */ /* 0x000fea0003800000 */
[----:B------:R-:W-:Y:S05]  /*0e50*/  @P0 BRA `(.L_x_11109) ;  /* 0x0000003000000947 */ /* 0x000fea0003800000 */
[----:B------:R-:W-:Y:S05]  /*0e60*/  BRA `(.L_x_11110) ;  /* 0x0000004000007947 */ /* 0x000fea0003800000 */
.L_x_11108:
[----:B-----5:R-:W-:-:S05]  /*0e70*/  HADD2.F32 R60, -RZ, R53.H0_H0 ;  /* 0x20000035ff3c7230 */ /* 0x020fca0000004100 */
[----:B------:R-:W-:-:S05]  /*0e80*/  FADD.FTZ R77, R60, R77 ;  /* 0x0000004d3c4d7221 */ /* 0x000fca0000010000 */
.L_x_11109:
[----:B------:R-:W-:-:S04]  /*0e90*/  F2FP.PACK_AB R60, RZ, R77 ;  /* 0x0000004dff3c723e */ /* 0x000fc800000000ff */
[----:B------:R-:W-:Y:S02]  /*0ea0*/  PRMT R57, R60, 0x7610, R57 ;  /* 0x000076103c397816 */ /* 0x000fe40000000039 */
.L_x_11110:
[----:B------:R-:W-:-:S05]  /*0eb0*/  HADD2.F32 R61, -RZ, R61.H1_H1 ;  /* 0x3000003dff3d7230 */ /* 0x000fca0000004100 */
[----:B------:R-:W-:Y:S01]  /*0ec0*/  FMUL.FTZ R93, R61, R2 ;  /* 0x000000023d5d7220 */ /* 0x000fe20000410000 */
[----:B------:R-:W-:Y:S05]  /*0ed0*/  @P1 BRA `(.L_x_11111) ;  /* 0x0000002000001947 */ /* 0x000fea0003800000 */
[----:B------:R-:W-:Y:S05]  /*0ee0*/  @P0 BRA `(.L_x_11112) ;  /* 0x0000003000000947 */ /* 0x000fea0003800000 */
[----:B------:R-:W-:Y:S05]  /*0ef0*/  BRA `(.L_x_11113) ;  /* 0x0000004000007947 */ /* 0x000fea0003800000 */
.L_x_11111:
[----:B-----5:R-:W-:-:S05]  /*0f00*/  HADD2.F32 R60, -RZ, R53.H1_H1 ;  /* 0x30000035ff3c7230 */ /* 0x020fca0000004100 */
[----:B------:R-:W-:-:S05]  /*0f10*/  FADD.FTZ R93, R60, R93 ;  /* 0x0000005d3c5d7221 */ /* 0x000fca0000010000 */
.L_x_11112:
[----:B------:R-:W-:-:S04]  /*0f20*/  F2FP.PACK_AB R60, RZ, R93 ;  /* 0x0000005dff3c723e */ /* 0x000fc800000000ff */
[----:B------:R-:W-:Y:S02]  /*0f30*/  PRMT R57, R57, 0x5410, R60 ;  /* 0x0000541039397816 */ /* 0x000fe4000000003c */
.L_x_11113:
[----:B------:R-:W-:-:S05]  /*0f40*/  HADD2.F32 R95, -RZ, R62.H0_H0 ;  /* 0x2000003eff5f7230 */ /* 0x000fca0000004100 */
[----:B------:R-:W-:Y:S01]  /*0f50*/  FMUL.FTZ R95, R95, R2 ;  /* 0x000000025f5f7220 */ /* 0x000fe20000410000 */
[----:B------:R-:W-:Y:S05]  /*0f60*/  @P1 BRA `(.L_x_11114) ;  /* 0x0000002000001947 */ /* 0x000fea0003800000 */
[----:B------:R-:W-:Y:S05]  /*0f70*/  @P0 BRA `(.L_x_11115) ;  /* 0x0000003000000947 */ /* 0x000fea0003800000 */
[----:B------:R-:W-:Y:S05]  /*0f80*/  BRA `(.L_x_11116) ;  /* 0x0000004000007947 */ /* 0x000fea0003800000 */
.L_x_11114:
[----:B-----5:R-:W-:-:S05]  /*0f90*/  HADD2.F32 R60, -RZ, R54.H0_H0 ;  /* 0x20000036ff3c7230 */ /* 0x020fca0000004100 */
[----:B------:R-:W-:-:S05]  /*0fa0*/  FADD.FTZ R95, R60, R95 ;  /* 0x0000005f3c5f7221 */ /* 0x000fca0000010000 */
.L_x_11115:
[----:B------:R-:W-:-:S04]  /*0fb0*/  F2FP.PACK_AB R60, RZ, R95 ;  /* 0x0000005fff3c723e */ /* 0x000fc800000000ff */
[----:B------:R-:W-:Y:S02]  /*0fc0*/  PRMT R58, R60, 0x7610, R58 ;  /* 0x000076103c3a7816 */ /* 0x000fe4000000003a */
.L_x_11116:
[----:B------:R-:W-:-:S05]  /*0fd0*/  HADD2.F32 R97, -RZ, R62.H1_H1 ;  /* 0x3000003eff617230 */ /* 0x000fca0000004100 */
[----:B------:R-:W-:Y:S01]  /*0fe0*/  FMUL.FTZ R97, R97, R2 ;  /* 0x0000000261617220 */ /* 0x000fe20000410000 */
[----:B------:R-:W-:Y:S05]  /*0ff0*/  @P1 BRA `(.L_x_11117) ;  /* 0x0000002000001947 */ /* 0x000fea0003800000 */
[----:B------:R-:W-:Y:S05]  /*1000*/  @P0 BRA `(.L_x_11118) ;  /* 0x0000003000000947 */ /* 0x000fea0003800000 */
[----:B------:R-:W-:Y:S05]  /*1010*/  BRA `(.L_x_11119) ;  /* 0x0000004000007947 */ /* 0x000fea0003800000 */
.L_x_11117:
[----:B-----5:R-:W-:-:S05]  /*1020*/  HADD2.F32 R60, -RZ, R54.H1_H1 ;  /* 0x30000036ff3c7230 */ /* 0x020fca0000004100 */
[----:B------:R-:W-:-:S05]  /*1030*/  FADD.FTZ R97, R60, R97 ;  /* 0x000000613c617221 */ /* 0x000fca0000010000 */
.L_x_11118:
[----:B------:R-:W-:-:S04]  /*1040*/  F2FP.PACK_AB R60, RZ, R97 ;  /* 0x00000061ff3c723e */ /* 0x000fc800000000ff */
[----:B------:R-:W-:Y:S02]  /*1050*/  PRMT R58, R58, 0x5410, R60 ;  /* 0x000054103a3a7816 */ /* 0x000fe4000000003c */
.L_x_11119:
[----:B------:R-:W-:-:S05]  /*1060*/  HADD2.F32 R99, -RZ, R63.H0_H0 ;  /* 0x2000003fff637230 */ /* 0x000fca0000004100 */
[----:B------:R-:W-:Y:S01]  /*1070*/  FMUL.FTZ R99, R99, R2 ;  /* 0x0000000263637220 */ /* 0x000fe20000410000 */
[----:B------:R-:W-:Y:S05]  /*1080*/  @P1 BRA `(.L_x_11120) ;  /* 0x0000002000001947 */ /* 0x000fea0003800000 */
[----:B------:R-:W-:Y:S05]  /*1090*/  @P0 BRA `(.L_x_11121) ;  /* 0x0000003000000947 */ /* 0x000fea0003800000 */
[----:B------:R-:W-:Y:S05]  /*10a0*/  BRA `(.L_x_11122) ;  /* 0x0000004000007947 */ /* 0x000fea0003800000 */
.L_x_11120:
[----:B-----5:R-:W-:-:S05]  /*10b0*/  HADD2.F32 R60, -RZ, R55.H0_H0 ;  /* 0x20000037ff3c7230 */ /* 0x020fca0000004100 */
[----:B------:R-:W-:-:S05]  /*10c0*/  FADD.FTZ R99, R60, R99 ;  /* 0x000000633c637221 */ /* 0x000fca0000010000 */
.L_x_11121:
[----:B------:R-:W-:-:S04]  /*10d0*/  F2FP.PACK_AB R60, RZ, R99 ;  /* 0x00000063ff3c723e */ /* 0x000fc800000000ff */
[----:B------:R-:W-:Y:S02]  /*10e0*/  PRMT R59, R60, 0x7610, R59 ;  /* 0x000076103c3b7816 */ /* 0x000fe4000000003b */
.L_x_11122:
[----:B------:R-:W-:-:S05]  /*10f0*/  HADD2.F32 R63, -RZ, R63.H1_H1 ;  /* 0x3000003fff3f7230 */ /* 0x000fca0000004100 */
[----:B------:R-:W-:Y:S01]  /*1100*/  FMUL.FTZ R111, R63, R2 ;  /* 0x000000023f6f7220 */ /* 0x000fe20000410000 */
[----:B------:R-:W-:Y:S05]  /*1110*/  @P1 BRA `(.L_x_11123) ;  /* 0x0000002000001947 */ /* 0x000fea0003800000 */
[----:B------:R-:W-:Y:S05]  /*1120*/  @P0 BRA `(.L_x_11124) ;  /* 0x0000003000000947 */ /* 0x000fea0003800000 */
[----:B------:R-:W-:Y:S05]  /*1130*/  BRA `(.L_x_11125) ;  /* 0x0000004000007947 */ /* 0x000fea0003800000 */
.L_x_11123:
[----:B-----5:R-:W-:-:S05]  /*1140*/  HADD2.F32 R60, -RZ, R55.H1_H1 ;  /* 0x30000037ff3c7230 */ /* 0x020fca0000004100 */
[----:B------:R-:W-:-:S05]  /*1150*/  FADD.FTZ R111, R60, R111 ;  /* 0x0000006f3c6f7221 */ /* 0x000fca0000010000 */
.L_x_11124:
[----:B------:R-:W-:-:S04]  /*1160*/  F2FP.PACK_AB R60, RZ, R111 ;  /* 0x0000006fff3c723e */ /* 0x000fc800000000ff */
[----:B------:R-:W-:Y:S02]  /*1170*/  PRMT R59, R59, 0x5410, R60 ;  /* 0x000054103b3b7816 */ /* 0x000fe4000000003c */
.L_x_11125:
[----:B------:R-:W-:-:S04]  /*1180*/  @P0 LEA R60, P1, R3, c[0x0][0x188], 0x4 ;  /* 0x00006200033c0a11 */ /* 0x000fc800078220ff */
[C---:B------:R-:W-:Y:S02]  /*1190*/  @P0 LEA.HI.X R61, R3.reuse, c[0x0][0x18c], RZ, 0x4, P1 ;  /* 0x00006300033d0a11 */ /* 0x040fe400008f24ff */
[----:B------:R-:W-:-:S03]  /*11a0*/  IADD3 R3, R3, 0x80, RZ ;  /* 0x0000008003037810 */ /* 0x000fc60007ffe0ff */
[----:B------:R0:W-:Y:S04]  /*11b0*/  @P0 STG.E.128 [R60.64], R56 ;  /* 0x000000383c000986 */ /* 0x0001e8000c101d04 */
.L_x_11101:
[----:B------:R-:W-:Y:S05]  /*11c0*/  BSYNC B0 ;  /* 0x0000000000007941 */ /* 0x000fea0003800000 */
.L_x_11100:
        /* <DEDUP_REMOVED lines=17> */
.L_x_11128:
[----:B0----5:R-:W-:-:S05]  /*12e0*/  HADD2.F32 R74, -RZ, R52.H0_H0 ;  /* 0x20000034ff4a7230 */ /* 0x021fca0000004100 */
[----:B------:R-:W-:-:S05]  /*12f0*/  FADD.FTZ R65, R74, R65 ;  /* 0x000000414a417221 */ /* 0x000fca0000010000 */
.L_x_11129:
[----:B------:R-:W-:-:S04]  /*1300*/  F2FP.PACK_AB R73, RZ, R65 ;  /* 0x00000041ff49723e */ /* 0x000fc800000000ff */
[----:B------:R-:W-:Y:S02]  /*1310*/  PRMT R56, R73, 0x7610, R56 ;  /* 0x0000761049387816 */ /* 0x000fe40000000038 */
.L_x_11130:
[----:B------:R-:W-:-:S05]  /*1320*/  HADD2.F32 R75, -RZ, R60.H1_H1 ;  /* 0x3000003cff4b7230 */ /* 0x000fca0000004100 */
[----:B------:R-:W-:Y:S01]  /*1330*/  FMUL.FTZ R75, R75, R2 ;  /* 0x000000024b4b7220 */ /* 0x000fe20000410000 */
[----:B------:R-:W-:Y:S05]  /*1340*/  @P1 BRA `(.L_x_11131) ;  /* 0x0000002000001947 */ /* 0x000fea0003800000 */
[----:B------:R-:W-:Y:S05]  /*1350*/  @P0 BRA `(.L_x_11132) ;  /* 0x0000003000000947 */ /* 0x000fea0003800000 */
[----:B------:R-:W-:Y:S05]  /*1360*/  BRA `(.L_x_11133) ;  /* 0x0000004000007947 */ /* 0x000fea0003800000 */
.L_x_11131:
[----:B-----5:R-:W-:-:S05]  /*1370*/  HADD2.F32 R60, -RZ, R52.H1_H1 ;  /* 0x30000034ff3c7230 */ /* 0x020fca0000004100 */
[----:B------:R-:W-:-:S05]  /*1380*/  FADD.FTZ R75, R60, R75 ;  /* 0x0000004b3c4b7221 */ /* 0x000fca0000010000 */
.L_x_11132:
[----:B------:R-:W-:-:S04]  /*1390*/  F2FP.PACK_AB R60, RZ, R75 ;  /* 0x0000004bff3c723e */ /* 0x000fc800000000ff */
[----:B------:R-:W-:Y:S02]  /*13a0*/  PRMT R56, R56, 0x5410, R60 ;  /* 0x0000541038387816 */ /* 0x000fe4000000003c */
.L_x_11133:
[----:B------:R-:W-:-:S05]  /*13b0*/  HADD2.F32 R73, -RZ, R61.H0_H0 ;  /* 0x2000003dff497230 */ /* 0x000fca0000004100 */
[----:B------:R-:W-:Y:S01]  /*13c0*/  FMUL.FTZ R73, R73, R2 ;  /* 0x0000000249497220 */ /* 0x000fe20000410000 */
[----:B------:R-:W-:Y:S05]  /*13d0*/  @P1 BRA `(.L_x_11134) ;  /* 0x0000002000001947 */ /* 0x000fea0003800000 */
[----:B------:R-:W-:Y:S05]  /*13e0*/  @P0 BRA `(.L_x_11135) ;  /* 0x0000003000000947 */ /* 0x000fea0003800000 */
[----:B------:R-:W-:Y:S05]  /*13f0*/  BRA `(.L_x_11136) ;  /* 0x0000004000007947 */ /* 0x000fea0003800000 */
.L_x_11134:
[----:B-----5:R-:W-:-:S05]  /*1400*/  HADD2.F32 R60, -RZ, R53.H0_H0 ;  /* 0x20000035ff3c7230 */ /* 0x020fca0000004100 */
[----:B------:R-:W-:-:S05]  /*1410*/  FADD.FTZ R73, R60, R73 ;  /* 0x000000493c497221 */ /* 0x000fca0000010000 */
.L_x_11135:
[----:B------:R-:W-:-:S04]  /*1420*/  F2FP.PACK_AB R60, RZ, R73 ;  /* 0x00000049ff3c723e */ /* 0x000fc800000000ff */
[----:B------:R-:W-:Y:S02]  /*1430*/  PRMT R57, R60, 0x7610, R57 ;  /* 0x000076103c397816 */ /* 0x000fe40000000039 */
.L_x_11136:
[----:B------:R-:W-:-:S05]  /*1440*/  HADD2.F32 R61, -RZ, R61.H1_H1 ;  /* 0x3000003dff3d7230 */ /* 0x000fca0000004100 */
[----:B------:R-:W-:Y:S01]  /*1450*/  FMUL.FTZ R101, R61, R2 ;  /* 0x000000023d657220 */ /* 0x000fe20000410000 */
[----:B------:R-:W-:Y:S05]  /*1460*/  @P1 BRA `(.L_x_11137) ;  /* 0x0000002000001947 */ /* 0x000fea0003800000 */
[----:B------:R-:W-:Y:S05]  /*1470*/  @P0 BRA `(.L_x_11138) ;  /* 0x0000003000000947 */ /* 0x000fea0003800000 */
[----:B------:R-:W-:Y:S05]  /*1480*/  BRA `(.L_x_11139) ;  /* 0x0000004000007947 */ /* 0x000fea0003800000 */
.L_x_11137:
[----:B-----5:R-:W-:-:S05]  /*1490*/  HADD2.F32 R60, -RZ, R53.H1_H1 ;  /* 0x30000035ff3c7230 */ /* 0x020fca0000004100 */
[----:B------:R-:W-:-:S05]  /*14a0*/  FADD.FTZ R101, R60, R101 ;  /* 0x000000653c657221 */ /* 0x000fca0000010000 */
.L_x_11138:
[----:B------:R-:W-:-:S04]  /*14b0*/  F2FP.PACK_AB R60, RZ, R101 ;  /* 0x00000065ff3c723e */ /* 0x000fc800000000ff */
[----:B------:R-:W-:Y:S02]  /*14c0*/  PRMT R57, R57, 0x5410, R60 ;  /* 0x0000541039397816 */ /* 0x000fe4000000003c */
.L_x_11139:
[----:B------:R-:W-:-:S05]  /*14d0*/  HADD2.F32 R103, -RZ, R62.H0_H0 ;  /* 0x2000003eff677230 */ /* 0x000fca0000004100 */
[----:B------:R-:W-:Y:S01]  /*14e0*/  FMUL.FTZ R103, R103, R2 ;  /* 0x0000000267677220 */ /* 0x000fe20000410000 */
[----:B------:R-:W-:Y:S05]  /*14f0*/  @P1 BRA `(.L_x_11140) ;  /* 0x0000002000001947 */ /* 0x000fea0003800000 */
[----:B------:R-:W-:Y:S05]  /*1500*/  @P0 BRA `(.L_x_11141) ;  /* 0x0000003000000947 */ /* 0x000fea0003800000 */
[----:B------:R-:W-:Y:S05]  /*1510*/  BRA `(.L_x_11142) ;  /* 0x0000004000007947 */ /* 0x000fea0003800000 */
.L_x_11140:
[----:B-----5:R-:W-:-:S05]  /*1520*/  HADD2.F32 R60, -RZ, R54.H0_H0 ;  /* 0x20000036ff3c7230 */ /* 0x020fca0000004100 */
[----:B------:R-:W-:-:S05]  /*1530*/  FADD.FTZ R103, R60, R103 ;  /* 0x000000673c677221 */ /* 0x000fca0000010000 */
.L_x_11141:
[----:B------:R-:W-:-:S04]  /*1540*/  F2FP.PACK_AB R60, RZ, R103 ;  /* 0x00000067ff3c723e */ /* 0x000fc800000000ff */
[----:B------:R-:W-:Y:S02]  /*1550*/  PRMT R58, R60, 0x7610, R58 ;  /* 0x000076103c3a7816 */ /* 0x000fe4000000003a */
.L_x_11142:
[----:B------:R-:W-:-:S05]  /*1560*/  HADD2.F32 R105, -RZ, R62.H1_H1 ;  /* 0x3000003eff697230 */ /* 0x000fca0000004100 */
[----:B------:R-:W-:Y:S01]  /*1570*/  FMUL.FTZ R105, R105, R2 ;  /* 0x0000000269697220 */ /* 0x000fe20000410000 */
[----:B------:R-:W-:Y:S05]  /*1580*/  @P1 BRA `(.L_x_11143) ;  /* 0x0000002000001947 */ /* 0x000fea0003800000 */
[----:B------:R-:W-:Y:S05]  /*1590*/  @P0 BRA `(.L_x_11144) ;  /* 0x0000003000000947 */ /* 0x000fea0003800000 */
[----:B------:R-:W-:Y:S05]  /*15a0*/  BRA `(.L_x_11145) ;  /* 0x0000004000007947 */ /* 0x000fea0003800000 */
.L_x_11143:
[----:B-----5:R-:W-:-:S05]  /*15b0*/  HADD2.F32 R60, -RZ, R54.H1_H1 ;  /* 0x30000036ff3c7230 */ /* 0x020fca0000004100 */
[----:B------:R-:W-:-:S05]  /*15c0*/  FADD.FTZ R105, R60, R105 ;  /* 0x000000693c697221 */ /* 0x000fca0000010000 */
.L_x_11144:
[----:B------:R-:W-:-:S04]  /*15d0*/  F2FP.PACK_AB R60, RZ, R105 ;  /* 0x00000069ff3c723e */ /* 0x000fc800000000ff */
[----:B------:R-:W-:Y:S02]  /*15e0*/  PRMT R58, R58, 0x5410, R60 ;  /* 0x000054103a3a7816 */ /* 0x000fe4000000003c */
.L_x_11145:
[----:B------:R-:W-:-:S05]  /*15f0*/  HADD2.F32 R107, -RZ, R63.H0_H0 ;  /* 0x2000003fff6b7230 */ /* 0x000fca0000004100 */
[----:B------:R-:W-:Y:S01]  /*1600*/  FMUL.FTZ R107, R107, R2 ;  /* 0x000000026b6b7220 */ /* 0x000fe20000410000 */
[----:B------:R-:W-:Y:S05]  /*1610*/  @P1 BRA `(.L_x_11146) ;  /* 0x0000002000001947 */ /* 0x000fea0003800000 */
[----:B------:R-:W-:Y:S05]  /*1620*/  @P0 BRA `(.L_x_11147) ;  /* 0x0000003000000947 */ /* 0x000fea0003800000 */
[----:B------:R-:W-:Y:S05]  /*1630*/  BRA `(.L_x_11148) ;  /* 0x0000004000007947 */ /* 0x000fea0003800000 */
.L_x_11146:
[----:B-----5:R-:W-:-:S05]  /*1640*/  HADD2.F32 R60, -RZ, R55.H0_H0 ;  /* 0x20000037ff3c7230 */ /* 0x020fca0000004100 */
[----:B------:R-:W-:-:S05]  /*1650*/  FADD.FTZ R107, R60, R107 ;  /* 0x0000006b3c6b7221 */ /* 0x000fca0000010000 */
.L_x_11147:
[----:B------:R-:W-:-:S04]  /*1660*/  F2FP.PACK_AB R60, RZ, R107 ;  /* 0x0000006bff3c723e */ /* 0x000fc800000000ff */
[----:B------:R-:W-:Y:S02]  /*1670*/  PRMT R59, R60, 0x7610, R59 ;  /* 0x000076103c3b7816 */ /* 0x000fe4000000003b */
.L_x_11148:
[----:B------:R-:W-:-:S05]  /*1680*/  HADD2.F32 R63, -RZ, R63.H1_H1 ;  /* 0x3000003fff3f7230 */ /* 0x000fca0000004100 */
[----:B------:R-:W-:Y:S01]  /*1690*/  FMUL.FTZ R109, R63, R2 ;  /* 0x000000023f6d7220 */ /* 0x000fe20000410000 */
[----:B------:R-:W-:Y:S05]  /*16a0*/  @P1 BRA `(.L_x_11149) ;  /* 0x0000002000001947 */ /* 0x000fea0003800000 */
[----:B------:R-:W-:Y:S05]  /*16b0*/  @P0 BRA `(.L_x_11150) ;  /* 0x0000003000000947 */ /* 0x000fea0003800000 */
[----:B------:R-:W-:Y:S05]  /*16c0*/  BRA `(.L_x_11151) ;  /* 0x0000004000007947 */ /* 0x000fea0003800000 */
.L_x_11149:
[----:B-----5:R-:W-:-:S05]  /*16d0*/  HADD2.F32 R2, -RZ, R55.H1_H1 ;  /* 0x30000037ff027230 */ /* 0x020fca0000004100 */
[----:B------:R-:W-:-:S05]  /*16e0*/  FADD.FTZ R109, R2, R109 ;  /* 0x0000006d026d7221 */ /* 0x000fca0000010000 */
.L_x_11150:
[----:B------:R-:W-:-:S04]  /*16f0*/  F2FP.PACK_AB R2, RZ, R109 ;  /* 0x0000006dff02723e */ /* 0x000fc800000000ff */
[----:B------:R-:W-:Y:S02]  /*1700*/  PRMT R59, R59, 0x5410, R2 ;  /* 0x000054103b3b7816 */ /* 0x000fe40000000002 */
.L_x_11151:
[----:B------:R-:W-:-:S04]  /*1710*/  @P0 LEA R2, P1, R3, c[0x0][0x188], 0x4 ;  /* 0x0000620003020a11 */ /* 0x000fc800078220ff */
[----:B------:R-:W-:-:S05]  /*1720*/  @P0 LEA.HI.X R3, R3, c[0x0][0x18c], RZ, 0x4, P1 ;  /* 0x0000630003030a11 */ /* 0x000fca00008f24ff */
[----:B------:R0:W-:Y:S04]  /*1730*/  @P0 STG.E.128 [R2.64], R56 ;  /* 0x0000003802000986 */ /* 0x0001e8000c101d04 */
.L_x_11127:
[----:B------:R-:W-:Y:S05]  /*1740*/  BSYNC B0 ;  /* 0x0000000000007941 */ /* 0x000fea0003800000 */
.L_x_11126:
        /* <DEDUP_REMOVED lines=33> */
.L_x_11162:
        /* <DEDUP_REMOVED lines=69> */
.L_x_11163:
        /* <DEDUP_REMOVED lines=99> */
.L_x_11155:
[----:B------:R-:W-:Y:S05]  /*23e0*/  BSYNC B0 ;  /* 0x0000000000007941 */ /* 0x000fea0003800000 */
.L_x_11154:
        /* <DEDUP_REMOVED lines=34> */
.L_x_11157:
[----:B------:R-:W-:Y:S05]  /*2610*/  BSYNC B0 ;  /* 0x0000000000007941 */ /* 0x000fea0003800000 */
.L_x_11156:
        /* <DEDUP_REMOVED lines=29> */
[----:B------:R-:W-:Y:S01]  /*27f0*/  IMAD.WIDE.U32 R2, R0, R117, c[0x0][0x208] ;  /* 0x0000820000027625 */ /* 0x000fe200078e0075 */
[----:B------:R-:W-:-:S02]  /*2800*/  F2FP.PACK_AB R63, R74, R63 ;  /* 0x0000003f4a3f723e */ /* 0x000fc400000000ff */
[----:B------:R-:W-:-:S05]  /*2810*/  F2FP.PACK_AB R62, R115, R62 ;  /* 0x0000003e733e723e */ /* 0x000fca00000000ff */
[----:B------:R0:W-:Y:S02]  /*2820*/  STG.E.128 [R2.64], R60 ;  /* 0x0000003c02007986 */ /* 0x0001e4000c101d04 */
.L_x_11159:
[----:B------:R-:W-:Y:S05]  /*2830*/  BSYNC B0 ;  /* 0x0000000000007941 */ /* 0x000fea0003800000 */
.L_x_11158:
[----:B------:R-:W-:Y:S02]  /*2840*/  IADD3 R68, R68, c[0x0][0x160], RZ ;  /* 0x0000580044447a10 */ /* 0x000fe40007ffe0ff */
[----:B------:R-:W-:Y:S02]  /*2850*/  LOP3.LUT P5, RZ, R66, 0xff, RZ, 0xc0, !PT ;  /* 0x000000ff42ff7812 */ /* 0x000fe400078ac0ff */
[----:B------:R-:W-:Y:S02]  /*2860*/  ISETP.GE.AND P1, PT, R68, c[0x0][0x164], PT ;  /* 0x0000590044007a0c */ /* 0x000fe40003f26270 */
[----:B------:R-:W-:-:S11]  /*2870*/  SEL R66, RZ, 0x1, P5 ;  /* 0x00000001ff427807 */ /* 0x000fd60002800000 */
[----:B01---5:R-:W-:Y:S01]  /*2880*/  @P1 CALL.REL.NOINC `(.L_x_11160) ;  /* 0x0000001000001944 */ /* 0x023fe20003c00000 */
[----:B------:R-:W-:Y:S05]  /*2890*/  BRA `(.L_x_11161) ;  /* 0xffffdd4000007947 */ /* 0x000fea000383ffff */
.L_x_11160:
[----:B------:R-:W-:Y:S05]  /*28a0*/  EXIT ;  /* 0x000000000000794d */ /* 0x000fea0003800000 */
.L_x_11152:
[----:B------:R-:W-:Y:S01]  /*28b0*/  HFMA2.MMA R74, -RZ, RZ, 0, 5.9604644775390625e-08 ;  /* 0x00000001ff4a7435 */ /* 0x000fe200000001ff */
[----:B------:R-:W-:Y:S02]  /*28c0*/  MOV R3, R2 ;  /* 0x0000000200037202 */ /* 0x000fe40000000f00 */
[----:B------:R-:W-:Y:S02]  /*28d0*/  MOV R115, 0x1f ;  /* 0x0000001f00737802 */ /* 0x000fe40000000f00 */
[----:B------:R-:W-:Y:S02]  /*28e0*/  MOV R78, 0xffffffff ;  /* 0xffffffff004e7802 */ /* 0x000fe40000000f00 */
[----:B------:R-:W-:Y:S02]  /*28f0*/  MOV R60, 0x2910 ;  /* 0x00002910003c7802 */ /* 0x000fe40000000f00 */
[----:B-1---5:R-:W-:Y:S05]  /*2900*/  CALL.REL.NOINC `($__internal_80_$__cuda_sm70_shflsync_bfly_p) ;  /* 0x000006b000007944 */ /* 0x022fea0003c00000 */
[----:B01----:R-:W-:Y:S01]  /*2910*/  MOV R3, R115 ;  /* 0x0000007300037202 */ /* 0x003fe20000000f00 */
[----:B------:R-:W-:Y:S05]  /*2920*/  BRA `(.L_x_11162) ;  /* 0xfffff03000007947 */ /* 0x000fea000383ffff */
.L_x_11153:
[----:B------:R-:W-:Y:S01]  /*2930*/  HFMA2.MMA R74, -RZ, RZ, 0, 1.1920928955078125e-07 ;  /* 0x00000002ff4a7435 */ /* 0x000fe200000001ff */
[----:B------:R-:W-:Y:S02]  /*2940*/  MOV R115, 0x1f ;  /* 0x0000001f00737802 */ /* 0x000fe40000000f00 */
[----:B------:R-:W-:-:S02]  /*2950*/  MOV R78, 0xffffffff ;  /* 0xffffffff004e7802 */ /* 0x000fc40000000f00 */
[----:B------:R-:W-:Y:S02]  /*2960*/  MOV R60, 0x2980 ;  /* 0x00002980003c7802 */ /* 0x000fe40000000f00 */
[----:B01---5:R-:W-:Y:S05]  /*2970*/  CALL.REL.NOINC `($__internal_80_$__cuda_sm70_shflsync_bfly_p) ;  /* 0x0000064000007944 */ /* 0x023fea0003c00000 */
[----:B0-----:R-:W-:Y:S01]  /*2980*/  HFMA2.MMA R74, -RZ, RZ, 0, 2.384185791015625e-07 ;  /* 0x00000004ff4a7435 */ /* 0x001fe200000001ff */
[----:B-1----:R-:W-:Y:S01]  /*2990*/  FADD.FTZ R3, R3, R115 ;  /* 0x0000007303037221 */ /* 0x002fe20000010000 */
[----:B------:R-:W-:Y:S02]  /*29a0*/  MOV R115, 0x1f ;  /* 0x0000001f00737802 */ /* 0x000fe40000000f00 */
[----:B------:R-:W-:Y:S02]  /*29b0*/  MOV R78, 0xffffffff ;  /* 0xffffffff004e7802 */ /* 0x000fe40000000f00 */
[----:B------:R-:W-:Y:S02]  /*29c0*/  MOV R60, 0x29e0 ;  /* 0x000029e0003c7802 */ /* 0x000fe40000000f00 */
[----:B------:R-:W-:Y:S05]  /*29d0*/  CALL.REL.NOINC `($__internal_80_$__cuda_sm70_shflsync_bfly_p) ;  /* 0x000005e000007944 */ /* 0x000fea0003c00000 */
[----:B0-----:R-:W-:Y:S01]  /*29e0*/  HFMA2.MMA R74, -RZ, RZ, 0, 4.76837158203125e-07 ;  /* 0x00000008ff4a7435 */ /* 0x001fe200000001ff */
[----:B-1----:R-:W-:Y:S01]  /*29f0*/  FADD.FTZ R3, R3, R115 ;  /* 0x0000007303037221 */ /* 0x002fe20000010000 */
[----:B------:R-:W-:Y:S02]  /*2a00*/  MOV R115, 0x1f ;  /* 0x0000001f00737802 */ /* 0x000fe40000000f00 */
[----:B------:R-:W-:-:S02]  /*2a10*/  MOV R78, 0xffffffff ;  /* 0xffffffff004e7802 */ /* 0x000fc40000000f00 */
[----:B------:R-:W-:Y:S02]  /*2a20*/  MOV R60, 0x2a40 ;  /* 0x00002a40003c7802 */ /* 0x000fe40000000f00 */
[----:B------:R-:W-:Y:S05]  /*2a30*/  CALL.REL.NOINC `($__internal_80_$__cuda_sm70_shflsync_bfly_p) ;  /* 0x0000058000007944 */ /* 0x000fea0003c00000 */
[----:B0-----:R-:W-:Y:S01]  /*2a40*/  HFMA2.MMA R74, -RZ, RZ, 0, 9.5367431640625e-07 ;  /* 0x00000010ff4a7435 */ /* 0x001fe200000001ff */
[----:B-1----:R-:W-:Y:S01]  /*2a50*/  FADD.FTZ R3, R3, R115 ;  /* 0x0000007303037221 */ /* 0x002fe20000010000 */
[----:B------:R-:W-:Y:S02]  /*2a60*/  MOV R115, 0x1f ;  /* 0x0000001f00737802 */ /* 0x000fe40000000f00 */
[----:B------:R-:W-:Y:S02]  /*2a70*/  MOV R78, 0xffffffff ;  /* 0xffffffff004e7802 */ /* 0x000fe40000000f00 */
[----:B------:R-:W-:Y:S02]  /*2a80*/  MOV R60, 0x2aa0 ;  /* 0x00002aa0003c7802 */ /* 0x000fe40000000f00 */
[----:B------:R-:W-:Y:S05]  /*2a90*/  CALL.REL.NOINC `($__internal_80_$__cuda_sm70_shflsync_bfly_p) ;  /* 0x0000052000007944 */ /* 0x000fea0003c00000 */
        /* <DEDUP_REMOVED lines=55> */
[----:B------:R-:W-:Y:S05]  /*2e10*/  CALL.REL.NOINC `($__internal_80_$__cuda_sm70_shflsync_bfly_p) ;  /* 0x000001a000007944 */ /* 0x000fea0003c00000 */
[----:B0-----:R-:W-:Y:S01]  /*2e20*/  HFMA2.MMA R74, -RZ, RZ, 0, 1.1920928955078125e-07 ;  /* 0x00000002ff4a7435 */ /* 0x001fe200000001ff */
[----:B-1----:R-:W-:Y:S01]  /*2e30*/  FADD.FTZ R3, R3, R115 ;  /* 0x0000007303037221 */ /* 0x002fe20000010000 */
[----:B------:R-:W-:Y:S02]  /*2e40*/  MOV R115, 0x1f ;  /* 0x0000001f00737802 */ /* 0x000fe40000000f00 */
[----:B------:R-:W-:Y:S02]  /*2e50*/  MOV R78, 0xffffffff ;  /* 0xffffffff004e7802 */ /* 0x000fe40000000f00 */
[----:B------:R-:W-:Y:S02]  /*2e60*/  MOV R60, 0x2e80 ;  /* 0x00002e80003c7802 */ /* 0x000fe40000000f00 */
[----:B------:R-:W-:Y:S05]  /*2e70*/  CALL.REL.NOINC `($__internal_80_$__cuda_sm70_shflsync_bfly_p) ;  /* 0x0000014000007944 */ /* 0x000fea0003c00000 */
[----:B0-----:R-:W-:Y:S01]  /*2e80*/  HFMA2.MMA R74, -RZ, RZ, 0, 2.384185791015625e-07 ;  /* 0x00000004ff4a7435 */ /* 0x001fe200000001ff */
[----:B-1----:R-:W-:Y:S01]  /*2e90*/  FADD.FTZ R3, R3, R115 ;  /* 0x0000007303037221 */ /* 0x002fe20000010000 */
[----:B------:R-:W-:Y:S02]  /*2ea0*/  MOV R115, 0x1f ;  /* 0x0000001f00737802 */ /* 0x000fe40000000f00 */
[----:B------:R-:W-:-:S02]  /*2eb0*/  MOV R78, 0xffffffff ;  /* 0xffffffff004e7802 */ /* 0x000fc40000000f00 */
[----:B------:R-:W-:Y:S02]  /*2ec0*/  MOV R60, 0x2ee0 ;  /* 0x00002ee0003c7802 */ /* 0x000fe40000000f00 */
[----:B------:R-:W-:Y:S05]  /*2ed0*/  CALL.REL.NOINC `($__internal_80_$__cuda_sm70_shflsync_bfly_p) ;  /* 0x000000e000007944 */ /* 0x000fea0003c00000 */
[----:B0-----:R-:W-:Y:S01]  /*2ee0*/  HFMA2.MMA R74, -RZ, RZ, 0, 4.76837158203125e-07 ;  /* 0x00000008ff4a7435 */ /* 0x001fe200000001ff */
[----:B-1----:R-:W-:Y:S01]  /*2ef0*/  FADD.FTZ R3, R3, R115 ;  /* 0x0000007303037221 */ /* 0x002fe20000010000 */
[----:B------:R-:W-:Y:S02]  /*2f00*/  MOV R115, 0x1f ;  /* 0x0000001f00737802 */ /* 0x000fe40000000f00 */
[----:B------:R-:W-:Y:S02]  /*2f10*/  MOV R78, 0xffffffff ;  /* 0xffffffff004e7802 */ /* 0x000fe40000000f00 */
[----:B------:R-:W-:Y:S02]  /*2f20*/  MOV R60, 0x2f40 ;  /* 0x00002f40003c7802 */ /* 0x000fe40000000f00 */
[----:B------:R-:W-:Y:S05]  /*2f30*/  CALL.REL.NOINC `($__internal_80_$__cuda_sm70_shflsync_bfly_p) ;  /* 0x0000008000007944 */ /* 0x000fea0003c00000 */
[----:B-1----:R-:W-:Y:S01]  /*2f40*/  FADD.FTZ R76, R3, R115 ;  /* 0x00000073034c7221 */ /* 0x002fe20000010000 */
[----:B0-----:R-:W-:Y:S01]  /*2f50*/  HFMA2.MMA R74, -RZ, RZ, 0, 9.5367431640625e-07 ;  /* 0x00000010ff4a7435 */ /* 0x001fe200000001ff */
[----:B------:R-:W-:Y:S02]  /*2f60*/  MOV R115, 0x1f ;  /* 0x0000001f00737802 */ /* 0x000fe40000000f00 */
[----:B------:R-:W-:-:S02]  /*2f70*/  MOV R78, 0xffffffff ;  /* 0xffffffff004e7802 */ /* 0x000fc40000000f00 */
[----:B------:R-:W-:Y:S02]  /*2f80*/  MOV R3, R76 ;  /* 0x0000004c00037202 */ /* 0x000fe40000000f00 */
[----:B------:R-:W-:Y:S02]  /*2f90*/  MOV R60, 0x2fb0 ;  /* 0x00002fb0003c7802 */ /* 0x000fe40000000f00 */
[----:B------:R-:W-:Y:S05]  /*2fa0*/  CALL.REL.NOINC `($__internal_80_$__cuda_sm70_shflsync_bfly_p) ;  /* 0x0000001000007944 */ /* 0x000fea0003c00000 */
[----:B01----:R-:W-:Y:S05]  /*2fb0*/  BRA `(.L_x_11163) ;  /* 0xffffedf000007947 */ /* 0x003fea000383ffff */
        .weak           $__internal_80_$__cuda_sm70_shflsync_bfly_p
        .type           $__internal_80_$__cuda_sm70_shflsync_bfly_p,@function
        .size           $__internal_80_$__cuda_sm70_shflsync_bfly_p,(.L_x_22168 - $__internal_80_$__cuda_sm70_shflsync_bfly_p)
$__internal_80_$__cuda_sm70_shflsync_bfly_p:
[----:B------:R-:W-:Y:S01]  /*2fc0*/  HFMA2.MMA R61, -RZ, RZ, 0, 0 ;  /* 0x00000000ff3d7435 */ /* 0x000fe200000001ff */
[----:B------:R-:W-:Y:S04]  /*2fd0*/  WARPSYNC R78 ;  /* 0x0000004e00007348 */ /* 0x000fe80003800000 */
[----:B------:R0:W1:Y:S01]  /*2fe0*/  SHFL.BFLY PT, R115, R3, R74, R115 ;  /* 0x0c00004a03737389 */ /* 0x00006200000e0073 */
[----:B------:R-:W-:Y:S05]  /*2ff0*/  RET.REL.NODEC R60 `(_ZN10layer_norm13ln_fwd_kernelINS_13Kernel_traitsIf6__halfS2_S2_fjLj3072ELj1ELj1ELj4ELj16ENS_18Kernel_traits_baseILj3072EfS2_S2_S2_fjLj128EEEEELb0ELb0ELb0ELb0EEEvNS_9FwdParamsE) ;  /* 0xffffd0003c007950 */ /* 0x000fea0003c3ffff */
.L_x_11164:
        /* <DEDUP_REMOVED lines=16> */
.L_x_22168:


//--------------------- .text._ZN10layer_norm13ln_fwd_kernelINS_13Kernel_traitsIf6__halfS2_S2_fjLj3072ELj1ELj1ELj4ELj16ENS_18Kernel_traits_baseILj3072EfS2_S2_S2_fjLj128EEEEELb0ELb0ELb0ELb1EEEvNS_9FwdParamsE --------------------------
	.section	.text._ZN10layer_norm13ln_fwd_kernelINS_13Kernel_traitsIf6__halfS2_S2_fjLj3072ELj1ELj1ELj4ELj16ENS_18Kernel_traits_baseILj3072EfS2_S2_S2_fjLj128EEEEELb0ELb0ELb0ELb1EEEvNS_9FwdParamsE,"ax",@progbits
	.sectioninfo	@"SHI_REGISTERS=96"
	.align	128
        .global         _ZN10layer_norm13ln_fwd_kernelINS_13Kernel_traitsIf6__halfS2_S2_fjLj3072ELj1ELj1ELj4ELj16ENS_18Kernel_traits_baseILj3072EfS2_S2_S2_fjLj128EEEEELb0ELb0ELb0ELb1EEEvNS_9FwdParamsE
        .type           _ZN10layer_norm13ln_fwd_kernelINS_13Kernel_traitsIf6__halfS2_S2_fjLj3072ELj1ELj1ELj4ELj16ENS_18Kernel_traits_baseILj3072EfS2_S2_S2_fjLj128EEEEELb0ELb0ELb0ELb1EEEvNS_9FwdParamsE,@function
        .size           _ZN10layer_norm13ln_fwd_kernelINS_13Kernel_traitsIf6__halfS2_S2_fjLj3072ELj1ELj1ELj4ELj16ENS_18Kernel_traits_baseILj3072EfS2_S2_S2_fjLj128EEEEELb0ELb0ELb0ELb1EEEvNS_9FwdParamsE,(.L_x_22169 - _ZN10layer_norm13ln_fwd_kernelINS_13Kernel_traitsIf6__halfS2_S2_fjLj3072ELj1ELj1ELj4ELj16ENS_18Kernel_traits_baseILj3072EfS2_S2_S2_fjLj128EEEEELb0ELb0ELb0ELb1EEEvNS_9FwdParamsE)
        .other          _ZN10layer_norm13ln_fwd_kernelINS_13Kernel_traitsIf6__halfS2_S2_fjLj3072ELj1ELj1ELj4ELj16ENS_18Kernel_traits_baseILj3072EfS2_S2_S2_fjLj128EEEEELb0ELb0ELb0ELb1EEEvNS_9FwdParamsE,@"STO_CUDA_ENTRY STV_DEFAULT"
_ZN10layer_norm13ln_fwd_kernelINS_13Kernel_traitsIf6__halfS2_S2_fjLj3072ELj1ELj1ELj4ELj16ENS_18Kernel_traits_baseILj3072EfS2_S2_S2_fjLj128EEEEELb0ELb0ELb0ELb1EEEvNS_9FwdParamsE:
.text._ZN10layer_norm13ln_fwd_kernelINS_13Kernel_traitsIf6__halfS2_S2_fjLj3072ELj1ELj1ELj4ELj16ENS_18Kernel_traits_baseILj3072EfS2_S2_S2_fjLj128EEEEELb0ELb0ELb0ELb1EEEvNS_9FwdParamsE:
        /* <DEDUP_REMOVED lines=45> */
.L_x_11240:
        /* <DEDUP_REMOVED lines=17> */
[----:B------:R-:W-:Y:S02]  /*03e0*/  ISETP.NE.U32.AND P3, PT, RZ, c[0x0][0x180], PT ;  /* 0x00006000ff007a0c */ /* 0x000fe40003f65070 */
[----:B------:R-:W-:Y:S01]  /*03f0*/  MOV R79, 0x3f800000 ;  /* 0x3f800000004f7802 */ /* 0x000fe20000000f00 */
[----:B---3--:R-:W-:Y:S01]  /*0400*/  @P2 HADD2.F32 R79, -RZ, R4.H0_H0 ;  /* 0x20000004ff4f2230 */ /* 0x008fe20000004100 */
[----:B------:R-:W-:Y:S01]  /*0410*/  ISETP.NE.AND.EX P2, PT, RZ, c[0x0][0x184], PT, P3 ;  /* 0x00006100ff007a0c */ /* 0x000fe20003f45330 */
[----:B--2---:R-:W-:-:S05]  /*0420*/  HADD2.F32 R68, -RZ, R64.H0_H0 ;  /* 0x20000040ff447230 */ /* 0x004fca0000004100 */
[----:B------:R-:W-:-:S07]  /*0430*/  FMUL.FTZ R3, R68, R79 ;  /* 0x0000004f44037220 */ /* 0x000fce0000410000 */
[----:B------:R-:W-:Y:S05]  /*0440*/  @P2 BRA `(.L_x_11165) ;  /* 0x0000002000002947 */ /* 0x000fea0003800000 */
[----:B0-----:R-:W-:Y:S05]  /*0450*/  @P0 BRA `(.L_x_11166) ;  /* 0x0000003000000947 */ /* 0x001fea0003800000 */
[----:B------:R-:W-:Y:S05]  /*0460*/  BRA `(.L_x_11167) ;  /* 0x0000004000007947 */ /* 0x000fea0003800000 */
.L_x_11165:
[----:B0----5:R-:W-:-:S05]  /*0470*/  HADD2.F32 R4, -RZ, R12.H0_H0 ;  /* 0x2000000cff047230 */ /* 0x021fca0000004100 */
[----:B------:R-:W-:-:S05]  /*0480*/  FADD.FTZ R3, R3, R4 ;  /* 0x0000000403037221 */ /* 0x000fca0000010000 */
.L_x_11166:
[----:B------:R-:W-:-:S04]  /*0490*/  F2FP.PACK_AB R4, RZ, R3 ;  /* 0x00000003ff04723e */ /* 0x000fc800000000ff */
[----:B------:R-:W-:Y:S02]  /*04a0*/  PRMT R8, R4, 0x7610, R8 ;  /* 0x0000761004087816 */ /* 0x000fe40000000008 */
.L_x_11167:
[----:B------:R-:W-:-:S05]  /*04b0*/  HADD2.F32 R4, -RZ, R64.H1_H1 ;  /* 0x30000040ff047230 */ /* 0x000fca0000004100 */
[----:B------:R-:W-:Y:S01]  /*04c0*/  FMUL.FTZ R4, R4, R79 ;  /* 0x0000004f04047220 */ /* 0x000fe20000410000 */
[----:B------:R-:W-:Y:S05]  /*04d0*/  @P2 BRA `(.L_x_11168) ;  /* 0x0000002000002947 */ /* 0x000fea0003800000 */
[----:B------:R-:W-:Y:S05]  /*04e0*/  @P0 BRA `(.L_x_11169) ;  /* 0x0000003000000947 */ /* 0x000fea0003800000 */
[----:B------:R-:W-:Y:S05]  /*04f0*/  BRA `(.L_x_11170) ;  /* 0x0000004000007947 */ /* 0x000fea0003800000 */
.L_x_11168:
[----:B-----5:R-:W-:-:S05]  /*0500*/  HADD2.F32 R5, -RZ, R12.H1_H1 ;  /* 0x3000000cff057230 */ /* 0x020fca0000004100 */
[----:B------:R-:W-:-:S05]  /*0510*/  FADD.FTZ R4, R4, R5 ;  /* 0x0000000504047221 */ /* 0x000fca0000010000 */
.L_x_11169:
[----:B------:R-:W-:-:S04]  /*0520*/  F2FP.PACK_AB R5, RZ, R4 ;  /* 0x00000004ff05723e */ /* 0x000fc800000000ff */
[----:B------:R-:W-:Y:S02]  /*0530*/  PRMT R8, R8, 0x5410, R5 ;  /* 0x0000541008087816 */ /* 0x000fe40000000005 */
.L_x_11170:
[----:B------:R-:W-:-:S05]  /*0540*/  HADD2.F32 R6, -RZ, R65.H0_H0 ;  /* 0x20000041ff067230 */ /* 0x000fca0000004100 */
[----:B------:R-:W-:Y:S01]  /*0550*/  FMUL.FTZ R5, R6, R79 ;  /* 0x0000004f06057220 */ /* 0x000fe20000410000 */
[----:B------:R-:W-:Y:S05]  /*0560*/  @P2 BRA `(.L_x_11171) ;  /* 0x0000002000002947 */ /* 0x000fea0003800000 */
[----:B------:R-:W-:Y:S05]  /*0570*/  @P0 BRA `(.L_x_11172) ;  /* 0x0000003000000947 */ /* 0x000fea0003800000 */
[----:B------:R-:W-:Y:S05]  /*0580*/  BRA `(.L_x_11173) ;  /* 0x0000004000007947 */ /* 0x000fea0003800000 */
.L_x_11171:
[----:B-----5:R-:W-:-:S05]  /*0590*/  HADD2.F32 R6, -RZ, R13.H0_H0 ;  /* 0x2000000dff067230 */ /* 0x020fca0000004100 */
[----:B------:R-:W-:-:S05]  /*05a0*/  FADD.FTZ R5, R5, R6 ;  /* 0x0000000605057221 */ /* 0x000fca0000010000 */
.L_x_11172:
[----:B------:R-:W-:-:S04]  /*05b0*/  F2FP.PACK_AB R6, RZ, R5 ;  /* 0x00000005ff06723e */ /* 0x000fc800000000ff */
[----:B------:R-:W-:Y:S02]  /*05c0*/  PRMT R9, R6, 0x7610, R9 ;  /* 0x0000761006097816 */ /* 0x000fe40000000009 */
.L_x_11173:
[----:B------:R-:W-:-:S05]  /*05d0*/  HADD2.F32 R6, -RZ, R65.H1_H1 ;  /* 0x30000041ff067230 */ /* 0x000fca0000004100 */
[----:B------:R-:W-:Y:S01]  /*05e0*/  FMUL.FTZ R6, R6, R79 ;  /* 0x0000004f06067220 */ /* 0x000fe20000410000 */
[----:B------:R-:W-:Y:S05]  /*05f0*/  @P2 BRA `(.L_x_11174) ;  /* 0x0000002000002947 */ /* 0x000fea0003800000 */
[----:B------:R-:W-:Y:S05]  /*0600*/  @P0 BRA `(.L_x_11175) ;  /* 0x0000003000000947 */ /* 0x000fea0003800000 */
[----:B------:R-:W-:Y:S05]  /*0610*/  BRA `(.L_x_11176) ;  /* 0x0000004000007947 */ /* 0x000fea0003800000 */
.L_x_11174:
[----:B-----5:R-:W-:-:S05]  /*0620*/  HADD2.F32 R7, -RZ, R13.H1_H1 ;  /* 0x3000000dff077230 */ /* 0x020fca0000004100 */
[----:B------:R-:W-:-:S05]  /*0630*/  FADD.FTZ R6, R6, R7 ;  /* 0x0000000706067221 */ /* 0x000fca0000010000 */
.L_x_11175:
[----:B------:R-:W-:-:S04]  /*0640*/  F2FP.PACK_AB R7, RZ, R6 ;  /* 0x00000006ff07723e */ /* 0x000fc800000000ff */
[----:B------:R-:W-:Y:S02]  /*0650*/  PRMT R9, R9, 0x5410, R7 ;  /* 0x0000541009097816 */ /* 0x000fe40000000007 */
.L_x_11176:
[----:B------:R-:W-:-:S05]  /*0660*/  HADD2.F32 R64, -RZ, R66.H0_H0 ;  /* 0x20000042ff407230 */ /* 0x000fca0000004100 */
[----:B------:R-:W-:Y:S01]  /*0670*/  FMUL.FTZ R7, R64, R79 ;  /* 0x0000004f40077220 */ /* 0x000fe20000410000 */
[----:B------:R-:W-:Y:S05]  /*0680*/  @P2 BRA `(.L_x_11177) ;  /* 0x0000002000002947 */ /* 0x000fea0003800000 */
[----:B------:R-:W-:Y:S05]  /*0690*/  @P0 BRA `(.L_x_11178) ;  /* 0x0000003000000947 */ /* 0x000fea0003800000 */
[----:B------:R-:W-:Y:S05]  /*06a0*/  BRA `(.L_x_11179) ;  /* 0x0000004000007947 */ /* 0x000fea0003800000 */
.L_x_11177:
[----:B-----5:R-:W-:-:S05]  /*06b0*/  HADD2.F32 R64, -RZ, R14.H0_H0 ;  /* 0x2000000eff407230 */ /* 0x020fca0000004100 */
[----:B------:R-:W-:-:S05]  /*06c0*/  FADD.FTZ R7, R7, R64 ;  /* 0x0000004007077221 */ /* 0x000fca0000010000 */
.L_x_11178:
[----:B------:R-:W-:-:S04]  /*06d0*/  F2FP.PACK_AB R64, RZ, R7 ;  /* 0x00000007ff40723e */ /* 0x000fc800000000ff */
[----:B------:R-:W-:Y:S02]  /*06e0*/  PRMT R10, R64, 0x7610, R10 ;  /* 0x00007610400a7816 */ /* 0x000fe4000000000a */
.L_x_11179:
[----:B------:R-:W-:-:S05]  /*06f0*/  HADD2.F32 R66, -RZ, R66.H1_H1 ;  /* 0x30000042ff427230 */ /* 0x000fca0000004100 */
[----:B------:R-:W-:Y:S01]  /*0700*/  FMUL.FTZ R68, R66, R79 ;  /* 0x0000004f42447220 */ /* 0x000fe20000410000 */
[----:B------:R-:W-:Y:S05]  /*0710*/  @P2 BRA `(.L_x_11180) ;  /* 0x0000002000002947 */ /* 0x000fea0003800000 */
[----:B------:R-:W-:Y:S05]  /*0720*/  @P0 BRA `(.L_x_11181) ;  /* 0x0000003000000947 */ /* 0x000fea0003800000 */
[----:B------:R-:W-:Y:S05]  /*0730*/  BRA `(.L_x_11182) ;  /* 0x0000004000007947 */ /* 0x000fea0003800000 */
.L_x_11180:
[----:B-----5:R-:W-:-:S05]  /*0740*/  HADD2.F32 R65, -RZ, R14.H1_H1 ;  /* 0x3000000eff417230 */ /* 0x020fca0000004100 */
[----:B------:R-:W-:-:S05]  /*0750*/  FADD.FTZ R68, R68, R65 ;  /* 0x0000004144447221 */ /* 0x000fca0000010000 */
.L_x_11181:
[----:B------:R-:W-:-:S04]  /*0760*/  F2FP.PACK_AB R64, RZ, R68 ;  /* 0x00000044ff40723e */ /* 0x000fc800000000ff */
[----:B------:R-:W-:Y:S02]  /*0770*/  PRMT R10, R10, 0x5410, R64 ;  /* 0x000054100a0a7816 */ /* 0x000fe40000000040 */
.L_x_11182:
[----:B------:R-:W-:-:S05]  /*0780*/  HADD2.F32 R64, -RZ, R67.H0_H0 ;  /* 0x20000043ff407230 */ /* 0x000fca0000004100 */
[----:B------:R-:W-:Y:S01]  /*0790*/  FMUL.FTZ R69, R64, R79 ;  /* 0x0000004f40457220 */ /* 0x000fe20000410000 */
[----:B------:R-:W-:Y:S05]  /*07a0*/  @P2 BRA `(.L_x_11183) ;  /* 0x0000002000002947 */ /* 0x000fea0003800000 */
[----:B------:R-:W-:Y:S05]  /*07b0*/  @P0 BRA `(.L_x_11184) ;  /* 0x0000003000000947 */ /* 0x000fea0003800000 */
[----:B------:R-:W-:Y:S05]  /*07c0*/  BRA `(.L_x_11185) ;  /* 0x0000004000007947 */ /* 0x000fea0003800000 */
.L_x_11183:
[----:B-----5:R-:W-:-:S05]  /*07d0*/  HADD2.F32 R64, -RZ, R15.H0_H0 ;  /* 0x2000000fff407230 */ /* 0x020fca0000004100 */
[----:B------:R-:W-:-:S05]  /*07e0*/  FADD.FTZ R69, R69, R64 ;  /* 0x0000004045457221 */ /* 0x000fca0000010000 */
.L_x_11184:
[----:B------:R-:W-:-:S04]  /*07f0*/  F2FP.PACK_AB R64, RZ, R69 ;  /* 0x00000045ff40723e */ /* 0x000fc800000000ff */
[----:B------:R-:W-:Y:S02]  /*0800*/  PRMT R11, R64, 0x7610, R11 ;  /* 0x00007610400b7816 */ /* 0x000fe4000000000b */
.L_x_11185:
[----:B------:R-:W-:-:S05]  /*0810*/  HADD2.F32 R72, -RZ, R67.H1_H1 ;  /* 0x30000043ff487230 */ /* 0x000fca0000004100 */
[----:B------:R-:W-:Y:S01]  /*0820*/  FMUL.FTZ R72, R72, R79 ;  /* 0x0000004f48487220 */ /* 0x000fe20000410000 */
[----:B------:R-:W-:Y:S05]  /*0830*/  @P2 BRA `(.L_x_11186) ;  /* 0x0000002000002947 */ /* 0x000fea0003800000 */
[----:B------:R-:W-:Y:S05]  /*0840*/  @P0 BRA `(.L_x_11187) ;  /* 0x0000003000000947 */ /* 0x000fea0003800000 */
[----:B------:R-:W-:Y:S05]  /*0850*/  BRA `(.L_x_11188) ;  /* 0x0000004000007947 */ /* 0x000fea0003800000 */
.L_x_11186:
[----:B-----5:R-:W-:-:S05]  /*0860*/  HADD2.F32 R65, -RZ, R15.H1_H1 ;  /* 0x3000000fff417230 */ /* 0x020fca0000004100 */
[----:B------:R-:W-:-:S05]  /*0870*/  FADD.FTZ R72, R72, R65 ;  /* 0x0000004148487221 */ /* 0x000fca0000010000 */
.L_x_11187:
[----:B------:R-:W-:-:S04]  /*0880*/  F2FP.PACK_AB R64, RZ, R72 ;  /* 0x00000048ff40723e */ /* 0x000fc800000000ff */
[----:B------:R-:W-:Y:S02]  /*0890*/  PRMT R11, R11, 0x5410, R64 ;  /* 0x000054100b0b7816 */ /* 0x000fe40000000040 */
.L_x_11188:
[C---:B------:R-:W-:Y:S01]  /*08a0*/  IADD3 R71, R2.reuse, 0x80, RZ ;  /* 0x0000008002477810 */ /* 0x040fe20007ffe0ff */
[----:B------:R-:W-:-:S04]  /*08b0*/  @P0 IMAD.WIDE.U32 R74, R2, R89, c[0x0][0x188] ;  /* 0x00006200024a0625 */ /* 0x000fc800078e0059 */
[----:B------:R-:W-:Y:S01]  /*08c0*/  IMAD.WIDE.U32 R64, R71, R89, c[0x0][0x170] ;  /* 0x00005c0047407625 */ /* 0x000fe200078e0059 */
[----:B------:R0:W-:Y:S05]  /*08d0*/  @P0 STG.E.128 [R74.64], R8 ;  /* 0x000000084a000986 */ /* 0x0001ea000c101d04 */
[----:B------:R-:W2:Y:S01]  /*08e0*/  LDG.E.128 R64, [R64.64] ;  /* 0x0000000440407981 */ /* 0x000ea2000c1e1d00 */
[----:B------:R-:W-:-:S05]  /*08f0*/  @P1 IMAD.WIDE.U32 R76, R89, R71, c[0x0][0x180] ;  /* 0x00006000594c1625 */ /* 0x000fca00078e0047 */
[----:B-----5:R0:W5:Y:S01]  /*0900*/  @P1 LDG.E.128 R12, [R76.64] ;  /* 0x000000044c0c1981 */ /* 0x020162000c1e1d00 */
[----:B--2---:R-:W-:-:S05]  /*0910*/  HADD2.F32 R70, -RZ, R64.H0_H0 ;  /* 0x20000040ff467230 */ /* 0x004fca0000004100 */
[----:B------:R-:W-:Y:S01]  /*0920*/  FMUL.FTZ R70, R70, R79 ;  /* 0x0000004f46467220 */ /* 0x000fe20000410000 */
[----:B------:R-:W-:Y:S05]  /*0930*/  @P2 BRA `(.L_x_11189) ;  /* 0x0000002000002947 */ /* 0x000fea0003800000 */
[----:B0-----:R-:W-:Y:S05]  /*0940*/  @P0 BRA `(.L_x_11190) ;  /* 0x0000003000000947 */ /* 0x001fea0003800000 */
[----:B------:R-:W-:Y:S05]  /*0950*/  BRA `(.L_x_11191) ;  /* 0x0000004000007947 */ /* 0x000fea0003800000 */
.L_x_11189:
[----:B0----5:R-:W-:-:S05]  /*0960*/  HADD2.F32 R73, -RZ, R12.H0_H0 ;  /* 0x2000000cff497230 */ /* 0x021fca0000004100 */
[----:B------:R-:W-:-:S05]  /*0970*/  FADD.FTZ R70, R73, R70 ;  /* 0x0000004649467221 */ /* 0x000fca0000010000 */
.L_x_11190:
[----:B------:R-:W-:-:S04]  /*0980*/  F2FP.PACK_AB R73, RZ, R70 ;  /* 0x00000046ff49723e */ /* 0x000fc800000000ff */
[----:B------:R-:W-:Y:S02]  /*0990*/  PRMT R8, R73, 0x7610, R8 ;  /* 0x0000761049087816 */ /* 0x000fe40000000008 */
.L_x_11191:
[----:B------:R-:W-:-:S05]  /*09a0*/  HADD2.F32 R64, -RZ, R64.H1_H1 ;  /* 0x30000040ff407230 */ /* 0x000fca0000004100 */
[----:B------:R-:W-:Y:S01]  /*09b0*/  FMUL.FTZ R73, R64, R79 ;  /* 0x0000004f40497220 */ /* 0x000fe20000410000 */
[----:B------:R-:W-:Y:S05]  /*09c0*/  @P2 BRA `(.L_x_11192) ;  /* 0x0000002000002947 */ /* 0x000fea0003800000 */
[----:B------:R-:W-:Y:S05]  /*09d0*/  @P0 BRA `(.L_x_11193) ;  /* 0x0000003000000947 */ /* 0x000fea0003800000 */
[----:B------:R-:W-:Y:S05]  /*09e0*/  BRA `(.L_x_11194) ;  /* 0x0000004000007947 */ /* 0x000fea0003800000 */
.L_x_11192:
[----:B-----5:R-:W-:-:S05]  /*09f0*/  HADD2.F32 R64, -RZ, R12.H1_H1 ;  /* 0x3000000cff407230 */ /* 0x020fca0000004100 */
[----:B------:R-:W-:-:S05]  /*0a00*/  FADD.FTZ R73, R64, R73 ;  /* 0x0000004940497221 */ /* 0x000fca0000010000 */
.L_x_11193:
[----:B------:R-:W-:-:S04]  /*0a10*/  F2FP.PACK_AB R64, RZ, R73 ;  /* 0x00000049ff40723e */ /* 0x000fc800000000ff */
[----:B------:R-:W-:Y:S02]  /*0a20*/  PRMT R8, R8, 0x5410, R64 ;  /* 0x0000541008087816 */ /* 0x000fe40000000040 */
.L_x_11194:
[----:B------:R-:W-:-:S05]  /*0a30*/  HADD2.F32 R74, -RZ, R65.H0_H0 ;  /* 0x20000041ff4a7230 */ /* 0x000fca0000004100 */
[----:B------:R-:W-:Y:S01]  /*0a40*/  FMUL.FTZ R74, R74, R79 ;  /* 0x0000004f4a4a7220 */ /* 0x000fe20000410000 */
[----:B------:R-:W-:Y:S05]  /*0a50*/  @P2 BRA `(.L_x_11195) ;  /* 0x0000002000002947 */ /* 0x000fea0003800000 */
[----:B------:R-:W-:Y:S05]  /*0a60*/  @P0 BRA `(.L_x_11196) ;  /* 0x0000003000000947 */ /* 0x000fea0003800000 */
[----:B------:R-:W-:Y:S05]  /*0a70*/  BRA `(.L_x_11197) ;  /* 0x0000004000007947 */ /* 0x000fea0003800000 */
.L_x_11195:
[----:B-----5:R-:W-:-:S05]  /*0a80*/  HADD2.F32 R75, -RZ, R13.H0_H0 ;  /* 0x2000000dff4b7230 */ /* 0x020fca0000004100 */
[----:B------:R-:W-:-:S05]  /*0a90*/  FADD.FTZ R74, R75, R74 ;  /* 0x0000004a4b4a7221 */ /* 0x000fca0000010000 */
.L_x_11196:
[----:B------:R-:W-:-:S04]  /*0aa0*/  F2FP.PACK_AB R64, RZ, R74 ;  /* 0x0000004aff40723e */ /* 0x000fc800000000ff */
[----:B------:R-:W-:Y:S02]  /*0ab0*/  PRMT R9, R64, 0x7610, R9 ;  /* 0x0000761040097816 */ /* 0x000fe40000000009 */
.L_x_11197:
[----:B------:R-:W-:-:S05]  /*0ac0*/  HADD2.F32 R76, -RZ, R65.H1_H1 ;  /* 0x30000041ff4c7230 */ /* 0x000fca0000004100 */
[----:B------:R-:W-:Y:S01]  /*0ad0*/  FMUL.FTZ R76, R76, R79 ;  /* 0x0000004f4c4c7220 */ /* 0x000fe20000410000 */
[----:B------:R-:W-:Y:S05]  /*0ae0*/  @P2 BRA `(.L_x_11198) ;  /* 0x0000002000002947 */ /* 0x000fea0003800000 */
[----:B------:R-:W-:Y:S05]  /*0af0*/  @P0 BRA `(.L_x_11199) ;  /* 0x0000003000000947 */ /* 0x000fea0003800000 */
[----:B------:R-:W-:Y:S05]  /*0b00*/  BRA `(.L_x_11200) ;  /* 0x0000004000007947 */ /* 0x000fea0003800000 */
.L_x_11198:
[----:B-----5:R-:W-:-:S05]  /*0b10*/  HADD2.F32 R65, -RZ, R13.H1_H1 ;  /* 0x3000000dff417230 */ /* 0x020fca0000004100 */
[----:B------:R-:W-:-:S05]  /*0b20*/  FADD.FTZ R76, R65, R76 ;  /* 0x0000004c414c7221 */ /* 0x000fca0000010000 */
.L_x_11199:
[----:B------:R-:W-:-:S04]  /*0b30*/  F2FP.PACK_AB R64, RZ, R76 ;  /* 0x0000004cff40723e */ /* 0x000fc800000000ff */
[----:B------:R-:W-:Y:S02]  /*0b40*/  PRMT R9, R9, 0x5410, R64 ;  /* 0x0000541009097816 */ /* 0x000fe40000000040 */
.L_x_11200:
[----:B------:R-:W-:-:S05]  /*0b50*/  HADD2.F32 R64, -RZ, R66.H0_H0 ;  /* 0x20000042ff407230 */ /* 0x000fca0000004100 */
[----:B------:R-:W-:Y:S01]  /*0b60*/  FMUL.FTZ R75, R64, R79 ;  /* 0x0000004f404b7220 */ /* 0x000fe20000410000 */
[----:B------:R-:W-:Y:S05]  /*0b70*/  @P2 BRA `(.L_x_11201) ;  /* 0x0000002000002947 */ /* 0x000fea0003800000 */
[----:B------:R-:W-:Y:S05]  /*0b80*/  @P0 BRA `(.L_x_11202) ;  /* 0x0000003000000947 */ /* 0x000fea0003800000 */
[----:B------:R-:W-:Y:S05]  /*0b90*/  BRA `(.L_x_11203) ;  /* 0x0000004000007947 */ /* 0x000fea0003800000 */
.L_x_11201:
[----:B-----5:R-:W-:-:S05]  /*0ba0*/  HADD2.F32 R64, -RZ, R14.H0_H0 ;  /* 0x2000000eff407230 */ /* 0x020fca0000004100 */
[----:B------:R-:W-:-:S05]  /*0bb0*/  FADD.FTZ R75, R64, R75 ;  /* 0x0000004b404b7221 */ /* 0x000fca0000010000 */
.L_x_11202:
[----:B------:R-:W-:-:S04]  /*0bc0*/  F2FP.PACK_AB R64, RZ, R75 ;  /* 0x0000004bff40723e */ /* 0x000fc800000000ff */
[----:B------:R-:W-:Y:S02]  /*0bd0*/  PRMT R10, R64, 0x7610, R10 ;  /* 0x00007610400a7816 */ /* 0x000fe4000000000a */
.L_x_11203:
[----:B------:R-:W-:-:S05]  /*0be0*/  HADD2.F32 R66, -RZ, R66.H1_H1 ;  /* 0x30000042ff427230 */ /* 0x000fca0000004100 */
[----:B------:R-:W-:Y:S01]  /*0bf0*/  FMUL.FTZ R78, R66, R79 ;  /* 0x0000004f424e7220 */ /* 0x000fe20000410000 */
[----:B------:R-:W-:Y:S05]  /*0c00*/  @P2 BRA `(.L_x_11204) ;  /* 0x0000002000002947 */ /* 0x000fea0003800000 */
[----:B------:R-:W-:Y:S05]  /*0c10*/  @P0 BRA `(.L_x_11205) ;  /* 0x0000003000000947 */ /* 0x000fea0003800000 */
[----:B------:R-:W-:Y:S05]  /*0c20*/  BRA `(.L_x_11206) ;  /* 0x0000004000007947 */ /* 0x000fea0003800000 */
.L_x_11204:
[----:B-----5:R-:W-:-:S05]  /*0c30*/  HADD2.F32 R65, -RZ, R14.H1_H1 ;  /* 0x3000000eff417230 */ /* 0x020fca0000004100 */
[----:B------:R-:W-:-:S05]  /*0c40*/  FADD.FTZ R78, R65, R78 ;  /* 0x0000004e414e7221 */ /* 0x000fca0000010000 */
.L_x_11205:
[----:B------:R-:W-:-:S04]  /*0c50*/  F2FP.PACK_AB R64, RZ, R78 ;  /* 0x0000004eff40723e */ /* 0x000fc800000000ff */
[----:B------:R-:W-:Y:S02]  /*0c60*/  PRMT R10, R10, 0x5410, R64 ;  /* 0x000054100a0a7816 */ /* 0x000fe40000000040 */
.L_x_11206:
[----:B------:R-:W-:-:S05]  /*0c70*/  HADD2.F32 R64, -RZ, R67.H0_H0 ;  /* 0x20000043ff407230 */ /* 0x000fca0000004100 */
[----:B------:R-:W-:Y:S01]  /*0c80*/  FMUL.FTZ R77, R64, R79 ;  /* 0x0000004f404d7220 */ /* 0x000fe20000410000 */
[----:B------:R-:W-:Y:S05]  /*0c90*/  @P2 BRA `(.L_x_11207) ;  /* 0x0000002000002947 */ /* 0x000fea0003800000 */
[----:B------:R-:W-:Y:S05]  /*0ca0*/  @P0 BRA `(.L_x_11208) ;  /* 0x0000003000000947 */ /* 0x000fea0003800000 */
[----:B------:R-:W-:Y:S05]  /*0cb0*/  BRA `(.L_x_11209) ;  /* 0x0000004000007947 */ /* 0x000fea0003800000 */
.L_x_11207:
[----:B-----5:R-:W-:-:S05]  /*0cc0*/  HADD2.F32 R64, -RZ, R15.H0_H0 ;  /* 0x2000000fff407230 */ /* 0x020fca0000004100 */
[----:B------:R-:W-:-:S05]  /*0cd0*/  FADD.FTZ R77, R64, R77 ;  /* 0x0000004d404d7221 */ /* 0x000fca0000010000 */
.L_x_11208:
[----:B------:R-:W-:-:S04]  /*0ce0*/  F2FP.PACK_AB R64, RZ, R77 ;  /* 0x0000004dff40723e */ /* 0x000fc800000000ff */
[----:B------:R-:W-:Y:S02]  /*0cf0*/  PRMT R11, R64, 0x7610, R11 ;  /* 0x00007610400b7816 */ /* 0x000fe4000000000b */
.L_x_11209:
[----:B------:R-:W-:-:S05]  /*0d00*/  HADD2.F32 R80, -RZ, R67.H1_H1 ;  /* 0x30000043ff507230 */ /* 0x000fca0000004100 */
[----:B------:R-:W-:Y:S01]  /*0d10*/  FMUL.FTZ R80, R80, R79 ;  /* 0x0000004f50507220 */ /* 0x000fe20000410000 */
[----:B------:R-:W-:Y:S05]  /*0d20*/  @P2 BRA `(.L_x_11210) ;  /* 0x0000002000002947 */ /* 0x000fea0003800000 */
[----:B------:R-:W-:Y:S05]  /*0d30*/  @P0 BRA `(.L_x_11211) ;  /* 0x0000003000000947 */ /* 0x000fea0003800000 */
[----:B------:R-:W-:Y:S05]  /*0d40*/  BRA `(.L_x_11212) ;  /* 0x0000004000007947 */ /* 0x000fea0003800000 */
.L_x_11210:
[----:B-----5:R-:W-:-:S05]  /*0d50*/  HADD2.F32 R65, -RZ, R15.H1_H1 ;  /* 0x3000000fff417230 */ /* 0x020fca0000004100 */
[----:B------:R-:W-:-:S05]  /*0d60*/  FADD.FTZ R80, R65, R80 ;  /* 0x0000005041507221 */ /* 0x000fca0000010000 */
.L_x_11211:
[----:B------:R-:W-:-:S04]  /*0d70*/  F2FP.PACK_AB R64, RZ, R80 ;  /* 0x00000050ff40723e */ /* 0x000fc800000000ff */
[----:B------:R-:W-:Y:S02]  /*0d80*/  PRMT R11, R11, 0x5410, R64 ;  /* 0x000054100b0b7816 */ /* 0x000fe40000000040 */
.L_x_11212:
[----:B------:R-:W-:Y:S01]  /*0d90*/  IADD3 R81, R2, 0x100, RZ ;  /* 0x0000010002517810 */ /* 0x000fe20007ffe0ff */
[----:B------:R-:W-:-:S04]  /*0da0*/  @P0 IMAD.WIDE.U32 R64, R89, R71, c[0x0][0x188] ;  /* 0x0000620059400625 */ /* 0x000fc800078e0047 */
[----:B------:R-:W-:Y:S01]  /*0db0*/  IMAD.WIDE.U32 R66, R81, R89, c[0x0][0x170] ;  /* 0x00005c0051427625 */ /* 0x000fe200078e0059 */
[----:B------:R0:W-:Y:S05]  /*0dc0*/  @P0 STG.E.128 [R64.64], R8 ;  /* 0x0000000840000986 */ /* 0x0001ea000c101d04 */
[----:B0-----:R-:W2:Y:S01]  /*0dd0*/  LDG.E.128 R64, [R66.64] ;  /* 0x0000000442407981 */ /* 0x001ea2000c1e1d00 */
[----:B------:R-:W-:-:S05]  /*0de0*/  @P1 IMAD.WIDE.U32 R82, R89, R81, c[0x0][0x180] ;  /* 0x0000600059521625 */ /* 0x000fca00078e0051 */
[----:B-----5:R0:W5:Y:S01]  /*0df0*/  @P1 LDG.E.128 R12, [R82.64] ;  /* 0x00000004520c1981 */ /* 0x020162000c1e1d00 */
[----:B--2---:R-:W-:-:S05]  /*0e00*/  HADD2.F32 R84, -RZ, R64.H0_H0 ;  /* 0x20000040ff547230 */ /* 0x004fca0000004100 */
[----:B0-----:R-:W-:Y:S01]  /*0e10*/  FMUL.FTZ R82, R84, R79 ;  /* 0x0000004f54527220 */ /* 0x001fe20000410000 */
[----:B------:R-:W-:Y:S05]  /*0e20*/  @P2 BRA `(.L_x_11213) ;  /* 0x0000002000002947 */ /* 0x000fea0003800000 */
[----:B------:R-:W-:Y:S05]  /*0e30*/  @P0 BRA `(.L_x_11214) ;  /* 0x0000003000000947 */ /* 0x000fea0003800000 */
[----:B------:R-:W-:Y:S05]  /*0e40*/  BRA `(.L_x_11215) ;  /* 0x0000004000007947 */ /* 0x000fea0003800000 */
.L_x_11213:
[----:B-----5:R-:W-:-:S05]  /*0e50*/  HADD2.F32 R83, -RZ, R12.H0_H0 ;  /* 0x2000000cff537230 */ /* 0x020fca0000004100 */
[----:B------:R-:W-:-:S05]  /*0e60*/  FADD.FTZ R82, R83, R82 ;  /* 0x0000005253527221 */ /* 0x000fca0000010000 */
.L_x_11214:
[----:B------:R-:W-:-:S04]  /*0e70*/  F2FP.PACK_AB R83, RZ, R82 ;  /* 0x00000052ff53723e */ /* 0x000fc800000000ff */
[----:B------:R-:W-:Y:S02]  /*0e80*/  PRMT R8, R83, 0x7610, R8 ;  /* 0x0000761053087816 */ /* 0x000fe40000000008 */
.L_x_11215:
[----:B------:R-:W-:-:S05]  /*0e90*/  HADD2.F32 R64, -RZ, R64.H1_H1 ;  /* 0x30000040ff407230 */ /* 0x000fca0000004100 */
[----:B------:R-:W-:Y:S01]  /*0ea0*/  FMUL.FTZ R84, R64, R79 ;  /* 0x0000004f40547220 */ /* 0x000fe20000410000 */
[----:B------:R-:W-:Y:S05]  /*0eb0*/  @P2 BRA `(.L_x_11216) ;  /* 0x0000002000002947 */ /* 0x000fea0003800000 */
[----:B------:R-:W-:Y:S05]  /*0ec0*/  @P0 BRA `(.L_x_11217) ;  /* 0x0000003000000947 */ /* 0x000fea0003800000 */
[----:B------:R-:W-:Y:S05]  /*0ed0*/  BRA `(.L_x_11218) ;  /* 0x0000004000007947 */ /* 0x000fea0003800000 */
.L_x_11216:
[----:B-----5:R-:W-:-:S05]  /*0ee0*/  HADD2.F32 R83, -RZ, R12.H1_H1 ;  /* 0x3000000cff537230 */ /* 0x020fca0000004100 */
[----:B------:R-:W-:-:S05]  /*0ef0*/  FADD.FTZ R84, R83, R84 ;  /* 0x0000005453547221 */ /* 0x000fca0000010000 */
.L_x_11217:
[----:B------:R-:W-:-:S04]  /*0f00*/  F2FP.PACK_AB R64, RZ, R84 ;  /* 0x00000054ff40723e */ /* 0x000fc800000000ff */
[----:B------:R-:W-:Y:S02]  /*0f10*/  PRMT R8, R8, 0x5410, R64 ;  /* 0x0000541008087816 */ /* 0x000fe40000000040 */
.L_x_11218:
[----:B------:R-:W-:-:S05]  /*0f20*/  HADD2.F32 R64, -RZ, R65.H0_H0 ;  /* 0x20000041ff407230 */ /* 0x000fca0000004100 */
[----:B------:R-:W-:Y:S01]  /*0f30*/  FMUL.FTZ R83, R64, R79 ;  /* 0x0000004f40537220 */ /* 0x000fe20000410000 */
[----:B------:R-:W-:Y:S05]  /*0f40*/  @P2 BRA `(.L_x_11219) ;  /* 0x0000002000002947 */ /* 0x000fea0003800000 */
[----:B------:R-:W-:Y:S05]  /*0f50*/  @P0 BRA `(.L_x_11220) ;  /* 0x0000003000000947 */ /* 0x000fea0003800000 */
[----:B------:R-:W-:Y:S05]  /*0f60*/  BRA `(.L_x_11221) ;  /* 0x0000004000007947 */ /* 0x000fea0003800000 */
.L_x_11219:
[----:B-----5:R-:W-:-:S05]  /*0f70*/  HADD2.F32 R64, -RZ, R13.H0_H0 ;  /* 0x2000000dff407230 */ /* 0x020fca0000004100 */
[----:B------:R-:W-:-:S05]  /*0f80*/  FADD.FTZ R83, R64, R83 ;  /* 0x0000005340537221 */ /* 0x000fca0000010000 */
.L_x_11220:
[----:B------:R-:W-:-:S04]  /*0f90*/  F2FP.PACK_AB R64, RZ, R83 ;  /* 0x00000053ff40723e */ /* 0x000fc800000000ff */
[----:B------:R-:W-:Y:S02]  /*0fa0*/  PRMT R9, R64, 0x7610, R9 ;  /* 0x0000761040097816 */ /* 0x000fe40000000009 */
.L_x_11221:
[----:B------:R-:W-:-:S05]  /*0fb0*/  HADD2.F32 R86, -RZ, R65.H1_H1 ;  /* 0x30000041ff567230 */ /* 0x000fca0000004100 */
[----:B------:R-:W-:Y:S01]  /*0fc0*/  FMUL.FTZ R86, R86, R79 ;  /* 0x0000004f56567220 */ /* 0x000fe20000410000 */
[----:B------:R-:W-:Y:S05]  /*0fd0*/  @P2 BRA `(.L_x_11222) ;  /* 0x0000002000002947 */ /* 0x000fea0003800000 */
[----:B------:R-:W-:Y:S05]  /*0fe0*/  @P0 BRA `(.L_x_11223) ;  /* 0x0000003000000947 */ /* 0x000fea0003800000 */
[----:B------:R-:W-:Y:S05]  /*0ff0*/  BRA `(.L_x_11224) ;  /* 0x0000004000007947 */ /* 0x000fea0003800000 */
.L_x_11222:
[----:B-----5:R-:W-:-:S05]  /*1000*/  HADD2.F32 R65, -RZ, R13.H1_H1 ;  /* 0x3000000dff417230 */ /* 0x020fca0000004100 */
[----:B------:R-:W-:-:S05]  /*1010*/  FADD.FTZ R86, R65, R86 ;  /* 0x0000005641567221 */ /* 0x000fca0000010000 */
.L_x_11223:
[----:B------:R-:W-:-:S04]  /*1020*/  F2FP.PACK_AB R64, RZ, R86 ;  /* 0x00000056ff40723e */ /* 0x000fc800000000ff */
[----:B------:R-:W-:Y:S02]  /*1030*/  PRMT R9, R9, 0x5410, R64 ;  /* 0x0000541009097816 */ /* 0x000fe40000000040 */
.L_x_11224:
[----:B------:R-:W-:-:S05]  /*1040*/  HADD2.F32 R64, -RZ, R66.H0_H0 ;  /* 0x20000042ff407230 */ /* 0x000fca0000004100 */
[----:B------:R-:W-:Y:S01]  /*1050*/  FMUL.FTZ R85, R64, R79 ;  /* 0x0000004f40557220 */ /* 0x000fe20000410000 */
[----:B------:R-:W-:Y:S05]  /*1060*/  @P2 BRA `(.L_x_11225) ;  /* 0x0000002000002947 */ /* 0x000fea0003800000 */
[----:B------:R-:W-:Y:S05]  /*1070*/  @P0 BRA `(.L_x_11226) ;  /* 0x0000003000000947 */ /* 0x000fea0003800000 */
[----:B------:R-:W-:Y:S05]  /*1080*/  BRA `(.L_x_11227) ;  /* 0x0000004000007947 */ /* 0x000fea0003800000 */
.L_x_11225:
[----:B-----5:R-:W-:-:S05]  /*1090*/  HADD2.F32 R64, -RZ, R14.H0_H0 ;  /* 0x2000000eff407230 */ /* 0x020fca0000004100 */
[----:B------:R-:W-:-:S05]  /*10a0*/  FADD.FTZ R85, R64, R85 ;  /* 0x0000005540557221 */ /* 0x000fca0000010000 */
.L_x_11226:
[----:B------:R-:W-:-:S04]  /*10b0*/  F2FP.PACK_AB R64, RZ, R85 ;  /* 0x00000055ff40723e */ /* 0x000fc800000000ff */
[----:B------:R-:W-:Y:S02]  /*10c0*/  PRMT R10, R64, 0x7610, R10 ;  /* 0x00007610400a7816 */ /* 0x000fe4000000000a */
.L_x_11227:
[----:B------:R-:W-:-:S05]  /*10d0*/  HADD2.F32 R66, -RZ, R66.H1_H1 ;  /* 0x30000042ff427230 */ /* 0x000fca0000004100 */
[----:B------:R-:W-:Y:S01]  /*10e0*/  FMUL.FTZ R88, R66, R79 ;  /* 0x0000004f42587220 */ /* 0x000fe20000410000 */
[----:B------:R-:W-:Y:S05]  /*10f0*/  @P2 BRA `(.L_x_11228) ;  /* 0x0000002000002947 */ /* 0x000fea0003800000 */
[----:B------:R-:W-:Y:S05]  /*1100*/  @P0 BRA `(.L_x_11229) ;  /* 0x0000003000000947 */ /* 0x000fea0003800000 */
[----:B------:R-:W-:Y:S05]  /*1110*/  BRA `(.L_x_11230) ;  /* 0x0000004000007947 */ /* 0x000fea0003800000 */
.L_x_11228:
[----:B-----5:R-:W-:-:S05]  /*1120*/  HADD2.F32 R65, -RZ, R14.H1_H1 ;  /* 0x3000000eff417230 */ /* 0x020fca0000004100 */
[----:B------:R-:W-:-:S05]  /*1130*/  FADD.FTZ R88, R65, R88 ;  /* 0x0000005841587221 */ /* 0x000fca0000010000 */
.L_x_11229:
[----:B------:R-:W-:-:S04]  /*1140*/  F2FP.PACK_AB R64, RZ, R88 ;  /* 0x00000058ff40723e */ /* 0x000fc800000000ff */
[----:B------:R-:W-:Y:S02]  /*1150*/  PRMT R10, R10, 0x5410, R64 ;  /* 0x000054100a0a7816 */ /* 0x000fe40000000040 */
.L_x_11230:
[----:B------:R-:W-:-:S05]  /*1160*/  HADD2.F32 R64, -RZ, R67.H0_H0 ;  /* 0x20000043ff407230 */ /* 0x000fca0000004100 */
[----:B------:R-:W-:Y:S01]  /*1170*/  FMUL.FTZ R87, R64, R79 ;  /* 0x0000004f40577220 */ /* 0x000fe20000410000 */
[----:B------:R-:W-:Y:S05]  /*1180*/  @P2 BRA `(.L_x_11231) ;  /* 0x0000002000002947 */ /* 0x000fea0003800000 */
[----:B------:R-:W-:Y:S05]  /*1190*/  @P0 BRA `(.L_x_11232) ;  /* 0x0000003000000947 */ /* 0x000fea0003800000 */
[----:B------:R-:W-:Y:S05]  /*11a0*/  BRA `(.L_x_11233) ;  /* 0x0000004000007947 */ /* 0x000fea0003800000 */
.L_x_11231:
[----:B-----5:R-:W-:-:S05]  /*11b0*/  HADD2.F32 R64, -RZ, R15.H0_H0 ;  /* 0x2000000fff407230 */ /* 0x020fca0000004100 */
[----:B------:R-:W-:-:S05]  /*11c0*/  FADD.FTZ R87, R64, R87 ;  /* 0x0000005740577221 */ /* 0x000fca0000010000 */
.L_x_11232:
[----:B------:R-:W-:-:S04]  /*11d0*/  F2FP.PACK_AB R64, RZ, R87 ;  /* 0x00000057ff40723e */ /* 0x000fc800000000ff */
[----:B------:R-:W-:Y:S02]  /*11e0*/  PRMT R11, R64, 0x7610, R11 ;  /* 0x00007610400b7816 */ /* 0x000fe4000000000b */
.L_x_11233:
[----:B------:R-:W-:-:S05]  /*11f0*/  HADD2.F32 R64, -RZ, R67.H1_H1 ;  /* 0x30000043ff407230 */ /* 0x000fca0000004100 */
[----:B------:R-:W-:Y:S01]  /*1200*/  FMUL.FTZ R79, R64, R79 ;  /* 0x0000004f404f7220 */ /* 0x000fe20000410000 */
[----:B------:R-:W-:Y:S05]  /*1210*/  @P2 BRA `(.L_x_11234) ;  /* 0x0000002000002947 */ /* 0x000fea0003800000 */
[----:B------:R-:W-:Y:S05]  /*1220*/  @P0 BRA `(.L_x_11235) ;  /* 0x0000003000000947 */ /* 0x000fea0003800000 */
[----:B------:R-:W-:Y:S05]  /*1230*/  BRA `(.L_x_11236) ;  /* 0x0000004000007947 */ /* 0x000fea0003800000 */
.L_x_11234:
[----:B-----5:R-:W-:-:S05]  /*1240*/  HADD2.F32 R64, -RZ, R15.H1_H1 ;  /* 0x3000000fff407230 */ /* 0x020fca0000004100 */
[----:B------:R-:W-:-:S05]  /*1250*/  FADD.FTZ R79, R64, R79 ;  /* 0x0000004f404f7221 */ /* 0x000fca0000010000 */
.L_x_11235:
[----:B------:R-:W-:-:S04]  /*1260*/  F2FP.PACK_AB R64, RZ, R79 ;  /* 0x0000004fff40723e */ /* 0x000fc800000000ff */
[----:B------:R-:W-:Y:S02]  /*1270*/  PRMT R11, R11, 0x5410, R64 ;  /* 0x000054100b0b7816 */ /* 0x000fe40000000040 */
.L_x_11236:
        /* <DEDUP_REMOVED lines=33> */
.L_x_11241:
        /* <DEDUP_REMOVED lines=68> */
.L_x_11242:
        /* <DEDUP_REMOVED lines=82> */
[----:B------:R-:W-:Y:S01]  /*1df0*/  F2FP.PACK_AB R67, R66, R67 ;  /* 0x000000434243723e */ /* 0x000fe200000000ff */
        /* <DEDUP_REMOVED lines=15> */
[----:B------:R-:W-:Y:S01]  /*1ef0*/  F2FP.PACK_AB R64, R4, R3 ;  /* 0x000000030440723e */ /* 0x000fe200000000ff */
[----:B------:R-:W-:-:S02]  /*1f00*/  FFMA.FTZ R7, R32, R7, R56 ;  /* 0x0000000720077223 */ /* 0x000fc40000010038 */
[----:B------:R-:W-:Y:S02]  /*1f10*/  FFMA.FTZ R66, R33, R68, R57 ;  /* 0x0000004421427223 */ /* 0x000fe40000010039 */
[C---:B------:R-:W-:Y:S01]  /*1f20*/  FMUL.FTZ R3, R5.reuse, R70 ;  /* 0x0000004605037220 */ /* 0x040fe20000410000 */
[----:B------:R-:W-:Y:S01]  /*1f30*/  HFMA2.MMA R70, -RZ, RZ, 0, 9.5367431640625e-07 ;  /* 0x00000010ff467435 */ /* 0x000fe200000001ff */
[C---:B------:R-:W-:Y:S01]  /*1f40*/  FMUL.FTZ R4, R5.reuse, R73 ;  /* 0x0000004905047220 */ /* 0x040fe20000410000 */
[----:B------:R-:W-:Y:S01]  /*1f50*/  F2FP.PACK_AB R66, R66, R7 ;  /* 0x000000074242723e */ /* 0x000fe200000000ff */
        /* <DEDUP_REMOVED lines=9> */
[----:B------:R-:W-:Y:S01]  /*1ff0*/  F2FP.PACK_AB R72, R3, R72 ;  /* 0x000000480348723e */ /* 0x000fe200000000ff */
[----:B------:R-:W-:-:S02]  /*2000*/  FFMA.FTZ R74, R24, R75, R48 ;  /* 0x0000004b184a7223 */ /* 0x000fc40000010030 */
[----:B------:R-:W-:Y:S02]  /*2010*/  FFMA.FTZ R69, R25, R78, R49 ;  /* 0x0000004e19457223 */ /* 0x000fe40000010031 */
[C---:B------:R-:W-:Y:S02]  /*2020*/  FMUL.FTZ R65, R5.reuse, R65 ;  /* 0x0000004105417220 */ /* 0x040fe40000410000 */
[----:B------:R-:W-:Y:S01]  /*2030*/  FMUL.FTZ R6, R5, R6 ;  /* 0x0000000605067220 */ /* 0x000fe20000410000 */
[----:B------:R-:W-:Y:S01]  /*2040*/  F2FP.PACK_AB R74, R69, R74 ;  /* 0x0000004a454a723e */ /* 0x000fe200000000ff */
[C---:B------:R-:W-:Y:S01]  /*2050*/  FMUL.FTZ R85, R5.reuse, R85 ;  /* 0x0000005505557220 */ /* 0x040fe20000410000 */
[----:B------:R-:W-:Y:S01]  /*2060*/  @!P2 MOV R69, 0x4 ;  /* 0x000000040045a802 */ /* 0x000fe20000000f00 */
[C---:B------:R-:W-:Y:S02]  /*2070*/  FMUL.FTZ R88, R5.reuse, R88 ;  /* 0x0000005805587220 */ /* 0x040fe40000410000 */
[----:B------:R-:W-:-:S02]  /*2080*/  FMUL.FTZ R3, R5, R82 ;  /* 0x0000005205037220 */ /* 0x000fc40000410000 */
[C---:B------:R-:W-:Y:S02]  /*2090*/  FMUL.FTZ R84, R5.reuse, R84 ;  /* 0x0000005405547220 */ /* 0x040fe40000410000 */
[----:B------:R-:W-:Y:S01]  /*20a0*/  FFMA.FTZ R79, R18, R73, R42 ;  /* 0x00000049124f7223 */ /* 0x000fe2000001002a */
[----:B------:R-:W-:Y:S01]  /*20b0*/  F2FP.PACK_AB R73, R76, R7 ;  /* 0x000000074c49723e */ /* 0x000fe200000000ff */
[C---:B------:R-:W-:Y:S02]  /*20c0*/  FMUL.FTZ R77, R5.reuse, R77 ;  /* 0x0000004d054d7220 */ /* 0x040fe40000410000 */
[----:B------:R-:W-:Y:S02]  /*20d0*/  FMUL.FTZ R80, R5, R80 ;  /* 0x0000005005507220 */ /* 0x000fe40000410000 */
[----:B------:R-:W-:Y:S02]  /*20e0*/  FFMA.FTZ R65, R38, R65, R62 ;  /* 0x0000004126417223 */ /* 0x000fe4000001003e */
[----:B------:R-:W-:-:S02]  /*20f0*/  FFMA.FTZ R6, R39, R6, R63 ;  /* 0x0000000627067223 */ /* 0x000fc4000001003f */
[C---:B------:R-:W-:Y:S02]  /*2100*/  FMUL.FTZ R90, R5.reuse, R90 ;  /* 0x0000005a055a7220 */ /* 0x040fe40000410000 */
[C---:B------:R-:W-:Y:S01]  /*2110*/  FMUL.FTZ R83, R5.reuse, R83 ;  /* 0x0000005305537220 */ /* 0x040fe20000410000 */
[----:B------:R-:W-:Y:S01]  /*2120*/  F2FP.PACK_AB R65, R6, R65 ;  /* 0x000000410641723e */ /* 0x000fe200000000ff */
[----:B------:R-:W-:Y:S02]  /*2130*/  FMUL.FTZ R86, R5, R86 ;  /* 0x0000005605567220 */ /* 0x000fe40000410000 */
[----:B------:R-:W-:Y:S02]  /*2140*/  FFMA.FTZ R78, R16, R85, R40 ;  /* 0x00000055104e7223 */ /* 0x000fe40000010028 */
        /* <DEDUP_REMOVED lines=12> */
[C---:B------:R-:W-:Y:S01]  /*2210*/  @!P2 IMAD.WIDE R6, R0.reuse, R69, c[0x0][0x1a8] ;  /* 0x00006a000006a625 */ /* 0x040fe200078e0245 */
[----:B------:R-:W-:-:S02]  /*2220*/  IADD3 R0, R0, c[0x0][0x160], RZ ;  /* 0x0000580000007a10 */ /* 0x000fc40007ffe0ff */
[----:B------:R-:W-:Y:S01]  /*2230*/  F2FP.PACK_AB R77, R86, R77 ;  /* 0x0000004d564d723e */ /* 0x000fe200000000ff */
        /* <DEDUP_REMOVED lines=10> */
.L_x_11239:
[----:B------:R-:W-:Y:S05]  /*22e0*/  EXIT ;  /* 0x000000000000794d */ /* 0x000fea0003800000 */
.L_x_11237:
[----:B------:R-:W-:Y:S01]  /*22f0*/  HFMA2.MMA R65, -RZ, RZ, 0, 5.9604644775390625e-08 ;  /* 0x00000001ff417435 */ /* 0x000fe200000001ff */
[----:B------:R-:W-:-:S02]  /*2300*/  MOV R90, R64 ;  /* 0x00000040005a7202 */ /* 0x000fc40000000f00 */
[----:B------:R-:W-:Y:S02]  /*2310*/  MOV R93, 0x1f ;  /* 0x0000001f005d7802 */ /* 0x000fe40000000f00 */
[----:B------:R-:W-:Y:S02]  /*2320*/  MOV R67, 0xffffffff ;  /* 0xffffffff00437802 */ /* 0x000fe40000000f00 */
[----:B------:R-:W-:Y:S02]  /*2330*/  MOV R66, 0x2350 ;  /* 0x0000235000427802 */ /* 0x000fe40000000f00 */
[----:B-----5:R-:W-:Y:S05]  /*2340*/  CALL.REL.NOINC `($__internal_81_$__cuda_sm70_shflsync_bfly_p) ;  /* 0x000006c000007944 */ /* 0x020fea0003c00000 */
[----:B-1----:R-:W-:Y:S05]  /*2350*/  BRA `(.L_x_11241) ;  /* 0xfffff13000007947 */ /* 0x002fea000383ffff */
.L_x_11238:
[----:B------:R-:W-:Y:S01]  /*2360*/  HFMA2.MMA R65, -RZ, RZ, 0, 1.1920928955078125e-07 ;  /* 0x00000002ff417435 */ /* 0x000fe200000001ff */
[----:B------:R-:W-:Y:S02]  /*2370*/  MOV R90, R64 ;  /* 0x00000040005a7202 */ /* 0x000fe40000000f00 */
[----:B------:R-:W-:Y:S02]  /*2380*/  MOV R93, 0x1f ;  /* 0x0000001f005d7802 */ /* 0x000fe40000000f00 */
[----:B------:R-:W-:Y:S02]  /*2390*/  MOV R67, 0xffffffff ;  /* 0xffffffff00437802 */ /* 0x000fe40000000f00 */
[----:B------:R-:W-:-:S02]  /*23a0*/  MOV R66, 0x23c0 ;  /* 0x000023c000427802 */ /* 0x000fc40000000f00 */
[----:B-----5:R-:W-:Y:S05]  /*23b0*/  CALL.REL.NOINC `($__internal_81_$__cuda_sm70_shflsync_bfly_p) ;  /* 0x0000065000007944 */ /* 0x020fea0003c00000 */
[----:B-1----:R-:W-:Y:S01]  /*23c0*/  FADD.FTZ R64, R64, R65 ;  /* 0x0000004140407221 */ /* 0x002fe20000010000 */
[----:B------:R-:W-:Y:S01]  /*23d0*/  HFMA2.MMA R65, -RZ, RZ, 0, 2.384185791015625e-07 ;  /* 0x00000004ff417435 */ /* 0x000fe200000001ff */
[----:B------:R-:W-:-:S02]  /*23e0*/  MOV R93, 0x1f ;  /* 0x0000001f005d7802 */ /* 0x000fc40000000f00 */
[----:B------:R-:W-:Y:S02]  /*23f0*/  MOV R67, 0xffffffff ;  /* 0xffffffff00437802 */ /* 0x000fe40000000f00 */
[----:B------:R-:W-:Y:S02]  /*2400*/  MOV R90, R64 ;  /* 0x00000040005a7202 */ /* 0x000fe40000000f00 */
[----:B------:R-:W-:Y:S02]  /*2410*/  MOV R66, 0x2430 ;  /* 0x0000243000427802 */ /* 0x000fe40000000f00 */
[----:B------:R-:W-:Y:S05]  /*2420*/  CALL.REL.NOINC `($__internal_81_$__cuda_sm70_shflsync_bfly_p) ;  /* 0x000005e000007944 */ /* 0x000fea0003c00000 */
[----:B-1----:R-:W-:Y:S01]  /*2430*/  FADD.FTZ R64, R64, R65 ;  /* 0x0000004140407221 */ /* 0x002fe20000010000 */
[----:B------:R-:W-:Y:S01]  /*2440*/  HFMA2.MMA R65, -RZ, RZ, 0, 4.76837158203125e-07 ;  /* 0x00000008ff417435 */ /* 0x000fe200000001ff */
[----:B------:R-:W-:Y:S02]  /*2450*/  MOV R93, 0x1f ;  /* 0x0000001f005d7802 */ /* 0x000fe40000000f00 */
[----:B------:R-:W-:Y:S02]  /*2460*/  MOV R67, 0xffffffff ;  /* 0xffffffff00437802 */ /* 0x000fe40000000f00 */
[----:B------:R-:W-:-:S02]  /*2470*/  MOV R90, R64 ;  /* 0x00000040005a7202 */ /* 0x000fc40000000f00 */
[----:B------:R-:W-:Y:S02]  /*2480*/  MOV R66, 0x24a0 ;  /* 0x000024a000427802 */ /* 0x000fe40000000f00 */
[----:B------:R-:W-:Y:S05]  /*2490*/  CALL.REL.NOINC `($__internal_81_$__cuda_sm70_shflsync_bfly_p) ;  /* 0x0000057000007944 */ /* 0x000fea0003c00000 */
[----:B-1----:R-:W-:Y:S01]  /*24a0*/  FADD.FTZ R64, R64, R65 ;  /* 0x0000004140407221 */ /* 0x002fe20000010000 */
[----:B------:R-:W-:Y:S01]  /*24b0*/  HFMA2.MMA R65, -RZ, RZ, 0, 9.5367431640625e-07 ;  /* 0x00000010ff417435 */ /* 0x000fe200000001ff */
[----:B------:R-:W-:Y:S02]  /*24c0*/  MOV R93, 0x1f ;  /* 0x0000001f005d7802 */ /* 0x000fe40000000f00 */
[----:B------:R-:W-:Y:S02]  /*24d0*/  MOV R67, 0xffffffff ;  /* 0xffffffff00437802 */ /* 0x000fe40000000f00 */
[----:B------:R-:W-:Y:S02]  /*24e0*/  MOV R90, R64 ;  /* 0x00000040005a7202 */ /* 0x000fe40000000f00 */
[----:B------:R-:W-:Y:S02]  /*24f0*/  MOV R66, 0x2510 ;  /* 0x0000251000427802 */ /* 0x000fe40000000f00 */
[----:B------:R-:W-:Y:S05]  /*2500*/  CALL.REL.NOINC `($__internal_81_$__cuda_sm70_shflsync_bfly_p) ;  /* 0x0000050000007944 */ /* 0x000fea0003c00000 */
        /* <DEDUP_REMOVED lines=54> */
[----:B------:R-:W-:Y:S05]  /*2870*/  CALL.REL.NOINC `($__internal_81_$__cuda_sm70_shflsync_bfly_p) ;  /* 0x0000019000007944 */ /* 0x000fea0003c00000 */
[----:B-1----:R-:W-:Y:S01]  /*2880*/  FADD.FTZ R90, R90, R65 ;  /* 0x000000415a5a7221 */ /* 0x002fe20000010000 */
[----:B------:R-:W-:Y:S01]  /*2890*/  HFMA2.MMA R65, -RZ, RZ, 0, 1.1920928955078125e-07 ;  /* 0x00000002ff417435 */ /* 0x000fe200000001ff */
[----:B------:R-:W-:Y:S02]  /*28a0*/  MOV R93, 0x1f ;  /* 0x0000001f005d7802 */ /* 0x000fe40000000f00 */
[----:B------:R-:W-:Y:S02]  /*28b0*/  MOV R67, 0xffffffff ;  /* 0xffffffff00437802 */ /* 0x000fe40000000f00 */
[----:B------:R-:W-:Y:S02]  /*28c0*/  MOV R66, 0x28e0 ;  /* 0x000028e000427802 */ /* 0x000fe40000000f00 */
[----:B------:R-:W-:Y:S05]  /*28d0*/  CALL.REL.NOINC `($__internal_81_$__cuda_sm70_shflsync_bfly_p) ;  /* 0x0000013000007944 */ /* 0x000fea0003c00000 */
[----:B-1----:R-:W-:Y:S01]  /*28e0*/  FADD.FTZ R90, R90, R65 ;  /* 0x000000415a5a7221 */ /* 0x002fe20000010000 */
[----:B------:R-:W-:Y:S01]  /*28f0*/  HFMA2.MMA R65, -RZ, RZ, 0, 2.384185791015625e-07 ;  /* 0x00000004ff417435 */ /* 0x000fe200000001ff */
[----:B------:R-:W-:Y:S02]  /*2900*/  MOV R93, 0x1f ;  /* 0x0000001f005d7802 */ /* 0x000fe40000000f00 */
[----:B------:R-:W-:-:S02]  /*2910*/  MOV R67, 0xffffffff ;  /* 0xffffffff00437802 */ /* 0x000fc40000000f00 */
[----:B------:R-:W-:Y:S02]  /*2920*/  MOV R66, 0x2940 ;  /* 0x0000294000427802 */ /* 0x000fe40000000f00 */
[----:B------:R-:W-:Y:S05]  /*2930*/  CALL.REL.NOINC `($__internal_81_$__cuda_sm70_shflsync_bfly_p) ;  /* 0x000000d000007944 */ /* 0x000fea0003c00000 */
[----:B-1----:R-:W-:Y:S01]  /*2940*/  FADD.FTZ R90, R90, R65 ;  /* 0x000000415a5a7221 */ /* 0x002fe20000010000 */
[----:B------:R-:W-:Y:S01]  /*2950*/  HFMA2.MMA R65, -RZ, RZ, 0, 4.76837158203125e-07 ;  /* 0x00000008ff417435 */ /* 0x000fe200000001ff */
[----:B------:R-:W-:Y:S02]  /*2960*/  MOV R93, 0x1f ;  /* 0x0000001f005d7802 */ /* 0x000fe40000000f00 */
[----:B------:R-:W-:Y:S02]  /*2970*/  MOV R67, 0xffffffff ;  /* 0xffffffff00437802 */ /* 0x000fe40000000f00 */
[----:B------:R-:W-:Y:S02]  /*2980*/  MOV R66, 0x29a0 ;  /* 0x000029a000427802 */ /* 0x000fe40000000f00 */
[----:B------:R-:W-:Y:S05]  /*2990*/  CALL.REL.NOINC `($__internal_81_$__cuda_sm70_shflsync_bfly_p) ;  /* 0x0000007000007944 */ /* 0x000fea0003c00000 */
[----:B-1----:R-:W-:Y:S01]  /*29a0*/  FADD.FTZ R90, R90, R65 ;  /* 0x000000415a5a7221 */ /* 0x002fe20000010000 */
[----:B------:R-:W-:Y:S01]  /*29b0*/  HFMA2.MMA R65, -RZ, RZ, 0, 9.5367431640625e-07 ;  /* 0x00000010ff417435 */ /* 0x000fe200000001ff */
[----:B------:R-:W-:Y:S02]  /*29c0*/  MOV R93, 0x1f ;  /* 0x0000001f005d7802 */ /* 0x000fe40000000f00 */
[----:B------:R-:W-:-:S02]  /*29d0*/  MOV R67, 0xffffffff ;  /* 0xffffffff00437802 */ /* 0x000fc40000000f00 */
[----:B------:R-:W-:Y:S02]  /*29e0*/  MOV R66, 0x2a00 ;  /* 0x00002a0000427802 */ /* 0x000fe40000000f00 */
[----:B------:R-:W-:Y:S05]  /*29f0*/  CALL.REL.NOINC `($__internal_81_$__cuda_sm70_shflsync_bfly_p) ;  /* 0x0000001000007944 */ /* 0x000fea0003c00000 */
[----:B-1----:R-:W-:Y:S05]  /*2a00*/  BRA `(.L_x_11242) ;  /* 0xffffeec000007947 */ /* 0x002fea000383ffff */
        .weak           $__internal_81_$__cuda_sm70_shflsync_bfly_p
        .type           $__internal_81_$__cuda_sm70_shflsync_bfly_p,@function
        .size           $__internal_81_$__cuda_sm70_shflsync_bfly_p,(.L_x_22169 - $__internal_81_$__cuda_sm70_shflsync_bfly_p)
$__internal_81_$__cuda_sm70_shflsync_bfly_p:
[----:B------:R-:W-:Y:S04]  /*2a10*/  WARPSYNC R67 ;  /* 0x0000004300007348 */ /* 0x000fe80003800000 */
[----:B------:R0:W1:Y:S02]  /*2a20*/  SHFL.BFLY PT, R65, R90, R65, R93 ;  /* 0x0c0000415a417389 */ /* 0x00006400000e005d */
[----:B0-----:R-:W-:-:S06]  /*2a30*/  HFMA2.MMA R67, -RZ, RZ, 0, 0 ;  /* 0x00000000ff437435 */ /* 0x001fcc00000001ff */
[----:B------:R-:W-:Y:S05]  /*2a40*/  RET.REL.NODEC R66 `(_ZN10layer_norm13ln_fwd_kernelINS_13Kernel_traitsIf6__halfS2_S2_fjLj3072ELj1ELj1ELj4ELj16ENS_18Kernel_traits_baseILj3072EfS2_S2_S2_fjLj128EEEEELb0ELb0ELb0ELb1EEEvNS_9FwdParamsE) ;  /* 0xffffd5b042007950 */ /* 0x000fea0003c3ffff */
.L_x_11243:
        /* <DEDUP_REMOVED lines=11> */
.L_x_22169:


//--------------------- .text._ZN10layer_norm13ln_fwd_kernelINS_13Kernel_traitsIf6__halfS2_S2_fjLj3072ELj1ELj1ELj4ELj16ENS_18Kernel_traits_baseILj3072EfS2_S2_S2_fjLj128EEEEELb0ELb0ELb1ELb0EEEvNS_9FwdParamsE --------------------------
	.section	.text._ZN10layer_norm13ln_fwd_kernelINS_13Kernel_traitsIf6__halfS2_S2_fjLj3072ELj1ELj1ELj4ELj16ENS_18Kernel_traits_baseILj3072EfS2_S2_S2_fjLj128EEEEELb0ELb0ELb1ELb0EEEvNS_9FwdParamsE,"ax",@progbits
	.sectioninfo	@"SHI_REGISTERS=107"
	.align	128
        .global         _ZN10layer_norm13ln_fwd_kernelINS_13Kernel_traitsIf6__halfS2_S2_fjLj3072ELj1ELj1ELj4ELj16ENS_18Kernel_traits_baseILj3072EfS2_S2_S2_fjLj128EEEEELb0ELb0ELb1ELb0EEEvNS_9FwdParamsE
        .type           _ZN10layer_norm13ln_fwd_kernelINS_13Kernel_traitsIf6__halfS2_S2_fjLj3072ELj1ELj1ELj4ELj16ENS_18Kernel_traits_baseILj3072EfS2_S2_S2_fjLj128EEEEELb0ELb0ELb1ELb0EEEvNS_9FwdParamsE,@function
        .size           _ZN10layer_norm13ln_fwd_kernelINS_13Kernel_traitsIf6__halfS2_S2_fjLj3072ELj1ELj1ELj4ELj16ENS_18Kernel_traits_baseILj3072EfS2_S2_S2_fjLj128EEEEELb0ELb0ELb1ELb0EEEvNS_9FwdParamsE,(.L_x_22170 - _ZN10layer_norm13ln_fwd_kernelINS_13Kernel_traitsIf6__halfS2_S2_fjLj3072ELj1ELj1ELj4ELj16ENS_18Kernel_traits_baseILj3072EfS2_S2_S2_fjLj128EEEEELb0ELb0ELb1ELb0EEEvNS_9FwdParamsE)
        .other          _ZN10layer_norm13ln_fwd_kernelINS_13Kernel_traitsIf6__halfS2_S2_fjLj3072ELj1ELj1ELj4ELj16ENS_18Kernel_traits_baseILj3072EfS2_S2_S2_fjLj128EEEEELb0ELb0ELb1ELb0EEEvNS_9FwdParamsE,@"STO_CUDA_ENTRY STV_DEFAULT"
_ZN10layer_norm13ln_fwd_kernelINS_13Kernel_traitsIf6__halfS2_S2_fjLj3072ELj1ELj1ELj4ELj16ENS_18Kernel_traits_baseILj3072EfS2_S2_S2_fjLj128EEEEELb0ELb0ELb1ELb0EEEvNS_9FwdParamsE:
.text._ZN10layer_norm13ln_fwd_kernelINS_13Kernel_traitsIf6__halfS2_S2_fjLj3072ELj1ELj1ELj4ELj16ENS_18Kernel_traits_baseILj3072EfS2_S2_S2_fjLj128EEEEELb0ELb0ELb1ELb0EEEvNS_9FwdParamsE:
        /* <DEDUP_REMOVED lines=29> */
.L_x_11245:
[----:B------:R-:W-:Y:S05]  /*01d0*/  BSYNC B0 ;  /* 0x0000000000007941 */ /* 0x000fea0003800000 */
.L_x_11244:
        /* <DEDUP_REMOVED lines=17> */
.L_x_11247:
[----:B------:R-:W-:Y:S05]  /*02f0*/  BSYNC B0 ;  /* 0x0000000000007941 */ /* 0x000fea0003800000 */
.L_x_11246:
        /* <DEDUP_REMOVED lines=16> */
.L_x_11249:
[----:B------:R-:W-:Y:S05]  /*0400*/  BSYNC B0 ;  /* 0x0000000000007941 */ /* 0x000fea0003800000 */
.L_x_11248:
        /* <DEDUP_REMOVED lines=25> */
.L_x_11337:
        /* <DEDUP_REMOVED lines=33> */
[----:B-----5:R-:W-:Y:S01]  /*07b0*/  HADD2.F32 R63, -RZ, R4.H0_H0 ;  /* 0x20000004ff3f7230 */ /* 0x020fe20000004100 */
[----:B------:R-:W-:Y:S05]  /*07c0*/  BRA `(.L_x_11254) ;  /* 0x0000004000007947 */ /* 0x000fea0003800000 */
.L_x_11253:
[----:B-1---5:R-:W-:Y:S02]  /*07d0*/  HADD2.F32 R63, -RZ, R68.H0_H0 ;  /* 0x20000044ff3f7230 */ /* 0x022fe40000004100 */
[----:B------:R-:W-:-:S03]  /*07e0*/  @P0 HADD2.F32 R56, -RZ, R4.H0_H0 ;  /* 0x20000004ff380230 */ /* 0x000fc60000004100 */
[----:B------:R-:W-:-:S04]  /*07f0*/  FMUL.FTZ R63, R63, c[0x0][0x1ec] ;  /* 0x00007b003f3f7a20 */ /* 0x000fc80000410000 */
[----:B------:R-:W-:Y:S02]  /*0800*/  @P0 FADD.FTZ R63, R56, R63 ;  /* 0x0000003f383f0221 */ /* 0x000fe40000010000 */
.L_x_11254:
[----:B------:R-:W-:Y:S05]  /*0810*/  BSYNC B1 ;  /* 0x0000000000017941 */ /* 0x000fea0003800000 */
.L_x_11252:
[----:B------:R-:W-:Y:S01]  /*0820*/  BSSY B1, `(.L_x_11255) ;  /* 0x000000a000017945 */ /* 0x000fe20003800000 */
[----:B------:R-:W-:Y:S05]  /*0830*/  @P5 BRA `(.L_x_11256) ;  /* 0x0000004000005947 */ /* 0x000fea0003800000 */
[----:B------:R-:W-:Y:S01]  /*0840*/  MOV R64, RZ ;  /* 0x000000ff00407202 */ /* 0x000fe20000000f00 */
[----:B------:R-:W-:Y:S05]  /*0850*/  @!P0 BRA `(.L_x_11257) ;  /* 0x0000006000008947 */ /* 0x000fea0003800000 */
[----:B-----5:R-:W-:Y:S01]  /*0860*/  HADD2.F32 R64, -RZ, R4.H1_H1 ;  /* 0x30000004ff407230 */ /* 0x020fe20000004100 */
[----:B------:R-:W-:Y:S05]  /*0870*/  BRA `(.L_x_11257) ;  /* 0x0000004000007947 */ /* 0x000fea0003800000 */
.L_x_11256:
[----:B-----5:R-:W-:Y:S02]  /*0880*/  HADD2.F32 R64, -RZ, R68.H1_H1 ;  /* 0x30000044ff407230 */ /* 0x020fe40000004100 */
[----:B------:R-:W-:-:S03]  /*0890*/  @P0 HADD2.F32 R57, -RZ, R4.H1_H1 ;  /* 0x30000004ff390230 */ /* 0x000fc60000004100 */
[----:B------:R-:W-:-:S04]  /*08a0*/  FMUL.FTZ R64, R64, c[0x0][0x1ec] ;  /* 0x00007b0040407a20 */ /* 0x000fc80000410000 */
[----:B------:R-:W-:Y:S02]  /*08b0*/  @P0 FADD.FTZ R64, R57, R64 ;  /* 0x0000004039400221 */ /* 0x000fe40000010000 */
.L_x_11257:
[----:B------:R-:W-:Y:S05]  /*08c0*/  BSYNC B1 ;  /* 0x0000000000017941 */ /* 0x000fea0003800000 */
.L_x_11255:
[----:B------:R-:W-:Y:S01]  /*08d0*/  BSSY B1, `(.L_x_11258) ;  /* 0x000000a000017945 */ /* 0x000fe20003800000 */
[----:B------:R-:W-:Y:S05]  /*08e0*/  @P5 BRA `(.L_x_11259) ;  /* 0x0000004000005947 */ /* 0x000fea0003800000 */
[----:B------:R-:W-:Y:S01]  /*08f0*/  HFMA2.MMA R65, -RZ, RZ, 0, 0 ;  /* 0x00000000ff417435 */ /* 0x000fe200000001ff */
[----:B------:R-:W-:Y:S05]  /*0900*/  @!P0 BRA `(.L_x_11260) ;  /* 0x0000006000008947 */ /* 0x000fea0003800000 */
[----:B-----5:R-:W-:Y:S01]  /*0910*/  HADD2.F32 R65, -RZ, R5.H0_H0 ;  /* 0x20000005ff417230 */ /* 0x020fe20000004100 */
[----:B------:R-:W-:Y:S05]  /*0920*/  BRA `(.L_x_11260) ;  /* 0x0000004000007947 */ /* 0x000fea0003800000 */
.L_x_11259:
[----:B-----5:R-:W-:Y:S02]  /*0930*/  HADD2.F32 R65, -RZ, R69.H0_H0 ;  /* 0x20000045ff417230 */ /* 0x020fe40000004100 */
[----:B------:R-:W-:-:S03]  /*0940*/  @P0 HADD2.F32 R56, -RZ, R5.H0_H0 ;  /* 0x20000005ff380230 */ /* 0x000fc60000004100 */
[----:B------:R-:W-:-:S04]  /*0950*/  FMUL.FTZ R65, R65, c[0x0][0x1ec] ;  /* 0x00007b0041417a20 */ /* 0x000fc80000410000 */
[----:B------:R-:W-:Y:S02]  /*0960*/  @P0 FADD.FTZ R65, R56, R65 ;  /* 0x0000004138410221 */ /* 0x000fe40000010000 */
.L_x_11260:
[----:B------:R-:W-:Y:S05]  /*0970*/  BSYNC B1 ;  /* 0x0000000000017941 */ /* 0x000fea0003800000 */
.L_x_11258:
[----:B------:R-:W-:Y:S01]  /*0980*/  BSSY B1, `(.L_x_11261) ;  /* 0x000000a000017945 */ /* 0x000fe20003800000 */
[----:B------:R-:W-:Y:S05]  /*0990*/  @P5 BRA `(.L_x_11262) ;  /* 0x0000004000005947 */ /* 0x000fea0003800000 */
[----:B------:R-:W-:Y:S01]  /*09a0*/  MOV R66, RZ ;  /* 0x000000ff00427202 */ /* 0x000fe20000000f00 */
[----:B------:R-:W-:Y:S05]  /*09b0*/  @!P0 BRA `(.L_x_11263) ;  /* 0x0000006000008947 */ /* 0x000fea0003800000 */
[----:B-----5:R-:W-:Y:S01]  /*09c0*/  HADD2.F32 R66, -RZ, R5.H1_H1 ;  /* 0x30000005ff427230 */ /* 0x020fe20000004100 */
[----:B------:R-:W-:Y:S05]  /*09d0*/  BRA `(.L_x_11263) ;  /* 0x0000004000007947 */ /* 0x000fea0003800000 */
.L_x_11262:
[----:B-----5:R-:W-:Y:S02]  /*09e0*/  HADD2.F32 R66, -RZ, R69.H1_H1 ;  /* 0x30000045ff427230 */ /* 0x020fe40000004100 */
[----:B------:R-:W-:-:S03]  /*09f0*/  @P0 HADD2.F32 R57, -RZ, R5.H1_H1 ;  /* 0x30000005ff390230 */ /* 0x000fc60000004100 */
[----:B------:R-:W-:-:S04]  /*0a00*/  FMUL.FTZ R66, R66, c[0x0][0x1ec] ;  /* 0x00007b0042427a20 */ /* 0x000fc80000410000 */
[----:B------:R-:W-:Y:S02]  /*0a10*/  @P0 FADD.FTZ R66, R57, R66 ;  /* 0x0000004239420221 */ /* 0x000fe40000010000 */
.L_x_11263:
[----:B------:R-:W-:Y:S05]  /*0a20*/  BSYNC B1 ;  /* 0x0000000000017941 */ /* 0x000fea0003800000 */
.L_x_11261:
[----:B------:R-:W-:Y:S01]  /*0a30*/  BSSY B1, `(.L_x_11264) ;  /* 0x000000a000017945 */ /* 0x000fe20003800000 */
[----:B------:R-:W-:Y:S05]  /*0a40*/  @P5 BRA `(.L_x_11265) ;  /* 0x0000004000005947 */ /* 0x000fea0003800000 */
[----:B------:R-:W-:Y:S01]  /*0a50*/  HFMA2.MMA R67, -RZ, RZ, 0, 0 ;  /* 0x00000000ff437435 */ /* 0x000fe200000001ff */
[----:B------:R-:W-:Y:S05]  /*0a60*/  @!P0 BRA `(.L_x_11266) ;  /* 0x0000006000008947 */ /* 0x000fea0003800000 */
[----:B-----5:R-:W-:Y:S01]  /*0a70*/  HADD2.F32 R67, -RZ, R6.H0_H0 ;  /* 0x20000006ff437230 */ /* 0x020fe20000004100 */
[----:B------:R-:W-:Y:S05]  /*0a80*/  BRA `(.L_x_11266) ;  /* 0x0000004000007947 */ /* 0x000fea0003800000 */
.L_x_11265:
[----:B-----5:R-:W-:Y:S02]  /*0a90*/  HADD2.F32 R67, -RZ, R70.H0_H0 ;  /* 0x20000046ff437230 */ /* 0x020fe40000004100 */
[----:B------:R-:W-:-:S03]  /*0aa0*/  @P0 HADD2.F32 R56, -RZ, R6.H0_H0 ;  /* 0x20000006ff380230 */ /* 0x000fc60000004100 */
[----:B------:R-:W-:-:S04]  /*0ab0*/  FMUL.FTZ R67, R67, c[0x0][0x1ec] ;  /* 0x00007b0043437a20 */ /* 0x000fc80000410000 */
[----:B------:R-:W-:Y:S02]  /*0ac0*/  @P0 FADD.FTZ R67, R56, R67 ;  /* 0x0000004338430221 */ /* 0x000fe40000010000 */
.L_x_11266:
[----:B------:R-:W-:Y:S05]  /*0ad0*/  BSYNC B1 ;  /* 0x0000000000017941 */ /* 0x000fea0003800000 */
.L_x_11264:
[----:B------:R-:W-:Y:S01]  /*0ae0*/  BSSY B1, `(.L_x_11267) ;  /* 0x000000a000017945 */ /* 0x000fe20003800000 */
[----:B------:R-:W-:Y:S05]  /*0af0*/  @P5 BRA `(.L_x_11268) ;  /* 0x0000004000005947 */ /* 0x000fea0003800000 */
[----:B------:R-:W-:Y:S01]  /*0b00*/  MOV R72, RZ ;  /* 0x000000ff00487202 */ /* 0x000fe20000000f00 */
[----:B------:R-:W-:Y:S05]  /*0b10*/  @!P0 BRA `(.L_x_11269) ;  /* 0x0000006000008947 */ /* 0x000fea0003800000 */
[----:B-----5:R-:W-:Y:S01]  /*0b20*/  HADD2.F32 R72, -RZ, R6.H1_H1 ;  /* 0x30000006ff487230 */ /* 0x020fe20000004100 */
[----:B------:R-:W-:Y:S05]  /*0b30*/  BRA `(.L_x_11269) ;  /* 0x0000004000007947 */ /* 0x000fea0003800000 */
.L_x_11268:
[----:B-----5:R-:W-:Y:S02]  /*0b40*/  HADD2.F32 R72, -RZ, R70.H1_H1 ;  /* 0x30000046ff487230 */ /* 0x020fe40000004100 */
[----:B------:R-:W-:-:S03]  /*0b50*/  @P0 HADD2.F32 R57, -RZ, R6.H1_H1 ;  /* 0x30000006ff390230 */ /* 0x000fc60000004100 */
[----:B------:R-:W-:-:S04]  /*0b60*/  FMUL.FTZ R72, R72, c[0x0][0x1ec] ;  /* 0x00007b0048487a20 */ /* 0x000fc80000410000 */
[----:B------:R-:W-:Y:S02]  /*0b70*/  @P0 FADD.FTZ R72, R57, R72 ;  /* 0x0000004839480221 */ /* 0x000fe40000010000 */
.L_x_11269:
[----:B------:R-:W-:Y:S05]  /*0b80*/  BSYNC B1 ;  /* 0x0000000000017941 */ /* 0x000fea0003800000 */
.L_x_11267:
[----:B------:R-:W-:Y:S01]  /*0b90*/  BSSY B1, `(.L_x_11270) ;  /* 0x000000a000017945 */ /* 0x000fe20003800000 */
[----:B------:R-:W-:Y:S05]  /*0ba0*/  @P5 BRA `(.L_x_11271) ;  /* 0x0000004000005947 */ /* 0x000fea0003800000 */
[----:B------:R-:W-:Y:S01]  /*0bb0*/  HFMA2.MMA R73, -RZ, RZ, 0, 0 ;  /* 0x00000000ff497435 */ /* 0x000fe200000001ff */
[----:B------:R-:W-:Y:S05]  /*0bc0*/  @!P0 BRA `(.L_x_11272) ;  /* 0x0000006000008947 */ /* 0x000fea0003800000 */
[----:B-----5:R-:W-:Y:S01]  /*0bd0*/  HADD2.F32 R73, -RZ, R7.H0_H0 ;  /* 0x20000007ff497230 */ /* 0x020fe20000004100 */
[----:B------:R-:W-:Y:S05]  /*0be0*/  BRA `(.L_x_11272) ;  /* 0x0000004000007947 */ /* 0x000fea0003800000 */
.L_x_11271:
[----:B-----5:R-:W-:Y:S02]  /*0bf0*/  HADD2.F32 R73, -RZ, R71.H0_H0 ;  /* 0x20000047ff497230 */ /* 0x020fe40000004100 */
[----:B------:R-:W-:-:S03]  /*0c00*/  @P0 HADD2.F32 R56, -RZ, R7.H0_H0 ;  /* 0x20000007ff380230 */ /* 0x000fc60000004100 */
[----:B------:R-:W-:-:S04]  /*0c10*/  FMUL.FTZ R73, R73, c[0x0][0x1ec] ;  /* 0x00007b0049497a20 */ /* 0x000fc80000410000 */
[----:B------:R-:W-:Y:S02]  /*0c20*/  @P0 FADD.FTZ R73, R56, R73 ;  /* 0x0000004938490221 */ /* 0x000fe40000010000 */
.L_x_11272:
[----:B------:R-:W-:Y:S05]  /*0c30*/  BSYNC B1 ;  /* 0x0000000000017941 */ /* 0x000fea0003800000 */
.L_x_11270:
[----:B------:R-:W-:Y:S01]  /*0c40*/  BSSY B1, `(.L_x_11273) ;  /* 0x000000a000017945 */ /* 0x000fe20003800000 */
[----:B------:R-:W-:Y:S05]  /*0c50*/  @P5 BRA `(.L_x_11274) ;  /* 0x0000004000005947 */ /* 0x000fea0003800000 */
[----:B------:R-:W-:Y:S01]  /*0c60*/  MOV R74, RZ ;  /* 0x000000ff004a7202 */ /* 0x000fe20000000f00 */
[----:B------:R-:W-:Y:S05]  /*0c70*/  @!P0 BRA `(.L_x_11275) ;  /* 0x0000006000008947 */ /* 0x000fea0003800000 */
[----:B-----5:R-:W-:Y:S01]  /*0c80*/  HADD2.F32 R74, -RZ, R7.H1_H1 ;  /* 0x30000007ff4a7230 */ /* 0x020fe20000004100 */
[----:B------:R-:W-:Y:S05]  /*0c90*/  BRA `(.L_x_11275) ;  /* 0x0000004000007947 */ /* 0x000fea0003800000 */
.L_x_11274:
[----:B-----5:R-:W-:Y:S02]  /*0ca0*/  HADD2.F32 R74, -RZ, R71.H1_H1 ;  /* 0x30000047ff4a7230 */ /* 0x020fe40000004100 */
[----:B------:R-:W-:-:S03]  /*0cb0*/  @P0 HADD2.F32 R57, -RZ, R7.H1_H1 ;  /* 0x30000007ff390230 */ /* 0x000fc60000004100 */
[----:B------:R-:W-:-:S04]  /*0cc0*/  FMUL.FTZ R74, R74, c[0x0][0x1ec] ;  /* 0x00007b004a4a7a20 */ /* 0x000fc80000410000 */
[----:B------:R-:W-:Y:S02]  /*0cd0*/  @P0 FADD.FTZ R74, R57, R74 ;  /* 0x0000004a394a0221 */ /* 0x000fe40000010000 */
.L_x_11275:
[----:B------:R-:W-:Y:S05]  /*0ce0*/  BSYNC B1 ;  /* 0x0000000000017941 */ /* 0x000fea0003800000 */
.L_x_11273:
        /* <DEDUP_REMOVED lines=9> */
.L_x_11251:
[----:B---3--:R-:W-:Y:S05]  /*0d80*/  BSYNC B0 ;  /* 0x0000000000007941 */ /* 0x008fea0003800000 */
.L_x_11250:
        /* <DEDUP_REMOVED lines=17> */
.L_x_11279:
[----:B-1---5:R-:W-:Y:S02]  /*0ea0*/  HADD2.F32 R75, -RZ, R68.H0_H0 ;  /* 0x20000044ff4b7230 */ /* 0x022fe40000004100 */
[----:B------:R-:W-:-:S03]  /*0eb0*/  @P0 HADD2.F32 R56, -RZ, R4.H0_H0 ;  /* 0x20000004ff380230 */ /* 0x000fc60000004100 */
[----:B------:R-:W-:-:S04]  /*0ec0*/  FMUL.FTZ R75, R75, c[0x0][0x1ec] ;  /* 0x00007b004b4b7a20 */ /* 0x000fc80000410000 */
[----:B------:R-:W-:Y:S02]  /*0ed0*/  @P0 FADD.FTZ R75, R56, R75 ;  /* 0x0000004b384b0221 */ /* 0x000fe40000010000 */
.L_x_11280:
[----:B------:R-:W-:Y:S05]  /*0ee0*/  BSYNC B1 ;  /* 0x0000000000017941 */ /* 0x000fea0003800000 */
.L_x_11278:
[----:B------:R-:W-:Y:S01]  /*0ef0*/  BSSY B1, `(.L_x_11281) ;  /* 0x000000a000017945 */ /* 0x000fe20003800000 */
[----:B------:R-:W-:Y:S05]  /*0f00*/  @P5 BRA `(.L_x_11282) ;  /* 0x0000004000005947 */ /* 0x000fea0003800000 */
[----:B------:R-:W-:Y:S01]  /*0f10*/  MOV R76, RZ ;  /* 0x000000ff004c7202 */ /* 0x000fe20000000f00 */
[----:B------:R-:W-:Y:S05]  /*0f20*/  @!P0 BRA `(.L_x_11283) ;  /* 0x0000006000008947 */ /* 0x000fea0003800000 */
[----:B-----5:R-:W-:Y:S01]  /*0f30*/  HADD2.F32 R76, -RZ, R4.H1_H1 ;  /* 0x30000004ff4c7230 */ /* 0x020fe20000004100 */
[----:B------:R-:W-:Y:S05]  /*0f40*/  BRA `(.L_x_11283) ;  /* 0x0000004000007947 */ /* 0x000fea0003800000 */
.L_x_11282:
[----:B-----5:R-:W-:Y:S02]  /*0f50*/  HADD2.F32 R76, -RZ, R68.H1_H1 ;  /* 0x30000044ff4c7230 */ /* 0x020fe40000004100 */
[----:B------:R-:W-:-:S03]  /*0f60*/  @P0 HADD2.F32 R57, -RZ, R4.H1_H1 ;  /* 0x30000004ff390230 */ /* 0x000fc60000004100 */
[----:B------:R-:W-:-:S04]  /*0f70*/  FMUL.FTZ R76, R76, c[0x0][0x1ec] ;  /* 0x00007b004c4c7a20 */ /* 0x000fc80000410000 */
[----:B------:R-:W-:Y:S02]  /*0f80*/  @P0 FADD.FTZ R76, R57, R76 ;  /* 0x0000004c394c0221 */ /* 0x000fe40000010000 */
.L_x_11283:
[----:B------:R-:W-:Y:S05]  /*0f90*/  BSYNC B1 ;  /* 0x0000000000017941 */ /* 0x000fea0003800000 */
.L_x_11281:
[----:B------:R-:W-:Y:S01]  /*0fa0*/  BSSY B1, `(.L_x_11284) ;  /* 0x000000a000017945 */ /* 0x000fe20003800000 */
[----:B------:R-:W-:Y:S05]  /*0fb0*/  @P5 BRA `(.L_x_11285) ;  /* 0x0000004000005947 */ /* 0x000fea0003800000 */
[----:B------:R-:W-:Y:S01]  /*0fc0*/  HFMA2.MMA R77, -RZ, RZ, 0, 0 ;  /* 0x00000000ff4d7435 */ /* 0x000fe200000001ff */
[----:B------:R-:W-:Y:S05]  /*0fd0*/  @!P0 BRA `(.L_x_11286) ;  /* 0x0000006000008947 */ /* 0x000fea0003800000 */
[----:B-----5:R-:W-:Y:S01]  /*0fe0*/  HADD2.F32 R77, -RZ, R5.H0_H0 ;  /* 0x20000005ff4d7230 */ /* 0x020fe20000004100 */
[----:B------:R-:W-:Y:S05]  /*0ff0*/  BRA `(.L_x_11286) ;  /* 0x0000004000007947 */ /* 0x000fea0003800000 */
.L_x_11285:
[----:B-----5:R-:W-:Y:S02]  /*1000*/  HADD2.F32 R77, -RZ, R69.H0_H0 ;  /* 0x20000045ff4d7230 */ /* 0x020fe40000004100 */
[----:B------:R-:W-:-:S03]  /*1010*/  @P0 HADD2.F32 R56, -RZ, R5.H0_H0 ;  /* 0x20000005ff380230 */ /* 0x000fc60000004100 */
[----:B------:R-:W-:-:S04]  /*1020*/  FMUL.FTZ R77, R77, c[0x0][0x1ec] ;  /* 0x00007b004d4d7a20 */ /* 0x000fc80000410000 */
[----:B------:R-:W-:Y:S02]  /*1030*/  @P0 FADD.FTZ R77, R56, R77 ;  /* 0x0000004d384d0221 */ /* 0x000fe40000010000 */
.L_x_11286:
[----:B------:R-:W-:Y:S05]  /*1040*/  BSYNC B1 ;  /* 0x0000000000017941 */ /* 0x000fea0003800000 */
.L_x_11284:
[----:B------:R-:W-:Y:S01]  /*1050*/  BSSY B1, `(.L_x_11287) ;  /* 0x000000a000017945 */ /* 0x000fe20003800000 */
[----:B------:R-:W-:Y:S05]  /*1060*/  @P5 BRA `(.L_x_11288) ;  /* 0x0000004000005947 */ /* 0x000fea0003800000 */
[----:B------:R-:W-:Y:S01]  /*1070*/  MOV R78, RZ ;  /* 0x000000ff004e7202 */ /* 0x000fe20000000f00 */
[----:B------:R-:W-:Y:S05]  /*1080*/  @!P0 BRA `(.L_x_11289) ;  /* 0x0000006000008947 */ /* 0x000fea0003800000 */
[----:B-----5:R-:W-:Y:S01]  /*1090*/  HADD2.F32 R78, -RZ, R5.H1_H1 ;  /* 0x30000005ff4e7230 */ /* 0x020fe20000004100 */
[----:B------:R-:W-:Y:S05]  /*10a0*/  BRA `(.L_x_11289) ;  /* 0x0000004000007947 */ /* 0x000fea0003800000 */
.L_x_11288:
[----:B-----5:R-:W-:Y:S02]  /*10b0*/  HADD2.F32 R78, -RZ, R69.H1_H1 ;  /* 0x30000045ff4e7230 */ /* 0x020fe40000004100 */
[----:B------:R-:W-:-:S03]  /*10c0*/  @P0 HADD2.F32 R57, -RZ, R5.H1_H1 ;  /* 0x30000005ff390230 */ /* 0x000fc60000004100 */
[----:B------:R-:W-:-:S04]  /*10d0*/  FMUL.FTZ R78, R78, c[0x0][0x1ec] ;  /* 0x00007b004e4e7a20 */ /* 0x000fc80000410000 */
[----:B------:R-:W-:Y:S02]  /*10e0*/  @P0 FADD.FTZ R78, R57, R78 ;  /* 0x0000004e394e0221 */ /* 0x000fe40000010000 */
.L_x_11289:
[----:B------:R-:W-:Y:S05]  /*10f0*/  BSYNC B1 ;  /* 0x0000000000017941 */ /* 0x000fea0003800000 */
.L_x_11287:
[----:B------:R-:W-:Y:S01]  /*1100*/  BSSY B1, `(.L_x_11290) ;  /* 0x000000a000017945 */ /* 0x000fe20003800000 */
[----:B------:R-:W-:Y:S05]  /*1110*/  @P5 BRA `(.L_x_11291) ;  /* 0x0000004000005947 */ /* 0x000fea0003800000 */
[----:B------:R-:W-:Y:S01]  /*1120*/  HFMA2.MMA R79, -RZ, RZ, 0, 0 ;  /* 0x00000000ff4f7435 */ /* 0x000fe200000001ff */
[----:B------:R-:W-:Y:S05]  /*1130*/  @!P0 BRA `(.L_x_11292) ;  /* 0x0000006000008947 */ /* 0x000fea0003800000 */
[----:B-----5:R-:W-:Y:S01]  /*1140*/  HADD2.F32 R79, -RZ, R6.H0_H0 ;  /* 0x20000006ff4f7230 */ /* 0x020fe20000004100 */
[----:B------:R-:W-:Y:S05]  /*1150*/  BRA `(.L_x_11292) ;  /* 0x0000004000007947 */ /* 0x000fea0003800000 */
.L_x_11291:
[----:B-----5:R-:W-:Y:S02]  /*1160*/  HADD2.F32 R79, -RZ, R70.H0_H0 ;  /* 0x20000046ff4f7230 */ /* 0x020fe40000004100 */
[----:B------:R-:W-:-:S03]  /*1170*/  @P0 HADD2.F32 R56, -RZ, R6.H0_H0 ;  /* 0x20000006ff380230 */ /* 0x000fc60000004100 */
[----:B------:R-:W-:-:S04]  /*1180*/  FMUL.FTZ R79, R79, c[0x0][0x1ec] ;  /* 0x00007b004f4f7a20 */ /* 0x000fc80000410000 */
[----:B------:R-:W-:Y:S02]  /*1190*/  @P0 FADD.FTZ R79, R56, R79 ;  /* 0x0000004f384f0221 */ /* 0x000fe40000010000 */
.L_x_11292:
[----:B------:R-:W-:Y:S05]  /*11a0*/  BSYNC B1 ;  /* 0x0000000000017941 */ /* 0x000fea0003800000 */
.L_x_11290:
[----:B------:R-:W-:Y:S01]  /*11b0*/  BSSY B1, `(.L_x_11293) ;  /* 0x000000a000017945 */ /* 0x000fe20003800000 */
[----:B------:R-:W-:Y:S05]  /*11c0*/  @P5 BRA `(.L_x_11294) ;  /* 0x0000004000005947 */ /* 0x000fea0003800000 */
[----:B------:R-:W-:Y:S01]  /*11d0*/  MOV R80, RZ ;  /* 0x000000ff00507202 */ /* 0x000fe20000000f00 */
[----:B------:R-:W-:Y:S05]  /*11e0*/  @!P0 BRA `(.L_x_11295) ;  /* 0x0000006000008947 */ /* 0x000fea0003800000 */
[----:B-----5:R-:W-:Y:S01]  /*11f0*/  HADD2.F32 R80, -RZ, R6.H1_H1 ;  /* 0x30000006ff507230 */ /* 0x020fe20000004100 */
[----:B------:R-:W-:Y:S05]  /*1200*/  BRA `(.L_x_11295) ;  /* 0x0000004000007947 */ /* 0x000fea0003800000 */
.L_x_11294:
[----:B-----5:R-:W-:Y:S02]  /*1210*/  HADD2.F32 R80, -RZ, R70.H1_H1 ;  /* 0x30000046ff507230 */ /* 0x020fe40000004100 */
[----:B------:R-:W-:-:S03]  /*1220*/  @P0 HADD2.F32 R57, -RZ, R6.H1_H1 ;  /* 0x30000006ff390230 */ /* 0x000fc60000004100 */
[----:B------:R-:W-:-:S04]  /*1230*/  FMUL.FTZ R80, R80, c[0x0][0x1ec] ;  /* 0x00007b0050507a20 */ /* 0x000fc80000410000 */
[----:B------:R-:W-:Y:S02]  /*1240*/  @P0 FADD.FTZ R80, R57, R80 ;  /* 0x0000005039500221 */ /* 0x000fe40000010000 */
.L_x_11295:
[----:B------:R-:W-:Y:S05]  /*1250*/  BSYNC B1 ;  /* 0x0000000000017941 */ /* 0x000fea0003800000 */
.L_x_11293:
[----:B------:R-:W-:Y:S01]  /*1260*/  BSSY B1, `(.L_x_11296) ;  /* 0x000000a000017945 */ /* 0x000fe20003800000 */
[----:B------:R-:W-:Y:S05]  /*1270*/  @P5 BRA `(.L_x_11297) ;  /* 0x0000004000005947 */ /* 0x000fea0003800000 */
[----:B------:R-:W-:Y:S01]  /*1280*/  HFMA2.MMA R81, -RZ, RZ, 0, 0 ;  /* 0x00000000ff517435 */ /* 0x000fe200000001ff */
[----:B------:R-:W-:Y:S05]  /*1290*/  @!P0 BRA `(.L_x_11298) ;  /* 0x0000006000008947 */ /* 0x000fea0003800000 */
[----:B-----5:R-:W-:Y:S01]  /*12a0*/  HADD2.F32 R81, -RZ, R7.H0_H0 ;  /* 0x20000007ff517230 */ /* 0x020fe20000004100 */
[----:B------:R-:W-:Y:S05]  /*12b0*/  BRA `(.L_x_11298) ;  /* 0x0000004000007947 */ /* 0x000fea0003800000 */
.L_x_11297:
[----:B-----5:R-:W-:Y:S02]  /*12c0*/  HADD2.F32 R81, -RZ, R71.H0_H0 ;  /* 0x20000047ff517230 */ /* 0x020fe40000004100 */
[----:B------:R-:W-:-:S03]  /*12d0*/  @P0 HADD2.F32 R56, -RZ, R7.H0_H0 ;  /* 0x20000007ff380230 */ /* 0x000fc60000004100 */
[----:B------:R-:W-:-:S04]  /*12e0*/  FMUL.FTZ R81, R81, c[0x0][0x1ec] ;  /* 0x00007b0051517a20 */ /* 0x000fc80000410000 */
[----:B------:R-:W-:Y:S02]  /*12f0*/  @P0 FADD.FTZ R81, R56, R81 ;  /* 0x0000005138510221 */ /* 0x000fe40000010000 */
.L_x_11298:
[----:B------:R-:W-:Y:S05]  /*1300*/  BSYNC B1 ;  /* 0x0000000000017941 */ /* 0x000fea0003800000 */
.L_x_11296:
[----:B------:R-:W-:Y:S01]  /*1310*/  BSSY B1, `(.L_x_11299) ;  /* 0x000000a000017945 */ /* 0x000fe20003800000 */
[----:B------:R-:W-:Y:S05]  /*1320*/  @P5 BRA `(.L_x_11300) ;  /* 0x0000004000005947 */ /* 0x000fea0003800000 */
[----:B------:R-:W-:Y:S01]  /*1330*/  MOV R82, RZ ;  /* 0x000000ff00527202 */ /* 0x000fe20000000f00 */
[----:B------:R-:W-:Y:S05]  /*1340*/  @!P0 BRA `(.L_x_11301) ;  /* 0x0000006000008947 */ /* 0x000fea0003800000 */
[----:B-----5:R-:W-:Y:S01]  /*1350*/  HADD2.F32 R82, -RZ, R7.H1_H1 ;  /* 0x30000007ff527230 */ /* 0x020fe20000004100 */
[----:B------:R-:W-:Y:S05]  /*1360*/  BRA `(.L_x_11301) ;  /* 0x0000004000007947 */ /* 0x000fea0003800000 */
.L_x_11300:
[----:B-----5:R-:W-:Y:S02]  /*1370*/  HADD2.F32 R82, -RZ, R71.H1_H1 ;  /* 0x30000047ff527230 */ /* 0x020fe40000004100 */
[----:B------:R-:W-:-:S03]  /*1380*/  @P0 HADD2.F32 R57, -RZ, R7.H1_H1 ;  /* 0x30000007ff390230 */ /* 0x000fc60000004100 */
[----:B------:R-:W-:-:S04]  /*1390*/  FMUL.FTZ R82, R82, c[0x0][0x1ec] ;  /* 0x00007b0052527a20 */ /* 0x000fc80000410000 */
[----:B------:R-:W-:Y:S02]  /*13a0*/  @P0 FADD.FTZ R82, R57, R82 ;  /* 0x0000005239520221 */ /* 0x000fe40000010000 */
.L_x_11301:
[----:B------:R-:W-:Y:S05]  /*13b0*/  BSYNC B1 ;  /* 0x0000000000017941 */ /* 0x000fea0003800000 */
.L_x_11299:
        /* <DEDUP_REMOVED lines=9> */
.L_x_11277:
[----:B------:R-:W-:Y:S05]  /*1450*/  BSYNC B0 ;  /* 0x0000000000007941 */ /* 0x000fea0003800000 */
.L_x_11276:
        /* <DEDUP_REMOVED lines=17> */
.L_x_11305:
[----:B-1---5:R-:W-:Y:S02]  /*1570*/  HADD2.F32 R83, -RZ, R68.H0_H0 ;  /* 0x20000044ff537230 */ /* 0x022fe40000004100 */
[----:B------:R-:W-:-:S03]  /*1580*/  @P0 HADD2.F32 R56, -RZ, R4.H0_H0 ;  /* 0x20000004ff380230 */ /* 0x000fc60000004100 */
[----:B------:R-:W-:-:S04]  /*1590*/  FMUL.FTZ R83, R83, c[0x0][0x1ec] ;  /* 0x00007b0053537a20 */ /* 0x000fc80000410000 */
[----:B------:R-:W-:Y:S02]  /*15a0*/  @P0 FADD.FTZ R83, R56, R83 ;  /* 0x0000005338530221 */ /* 0x000fe40000010000 */
.L_x_11306:
[----:B------:R-:W-:Y:S05]  /*15b0*/  BSYNC B1 ;  /* 0x0000000000017941 */ /* 0x000fea0003800000 */
.L_x_11304:
[----:B------:R-:W-:Y:S01]  /*15c0*/  BSSY B1, `(.L_x_11307) ;  /* 0x000000a000017945 */ /* 0x000fe20003800000 */
[----:B------:R-:W-:Y:S05]  /*15d0*/  @P4 BRA `(.L_x_11308) ;  /* 0x0000004000004947 */ /* 0x000fea0003800000 */
[----:B------:R-:W-:Y:S01]  /*15e0*/  MOV R84, RZ ;  /* 0x000000ff00547202 */ /* 0x000fe20000000f00 */
[----:B------:R-:W-:Y:S05]  /*15f0*/  @!P0 BRA `(.L_x_11309) ;  /* 0x0000006000008947 */ /* 0x000fea0003800000 */
[----:B-----5:R-:W-:Y:S01]  /*1600*/  HADD2.F32 R84, -RZ, R4.H1_H1 ;  /* 0x30000004ff547230 */ /* 0x020fe20000004100 */
[----:B------:R-:W-:Y:S05]  /*1610*/  BRA `(.L_x_11309) ;  /* 0x0000004000007947 */ /* 0x000fea0003800000 */
.L_x_11308:
[----:B-----5:R-:W-:Y:S02]  /*1620*/  HADD2.F32 R84, -RZ, R68.H1_H1 ;  /* 0x30000044ff547230 */ /* 0x020fe40000004100 */
[----:B------:R-:W-:-:S03]  /*1630*/  @P0 HADD2.F32 R57, -RZ, R4.H1_H1 ;  /* 0x30000004ff390230 */ /* 0x000fc60000004100 */
[----:B------:R-:W-:-:S04]  /*1640*/  FMUL.FTZ R84, R84, c[0x0][0x1ec] ;  /* 0x00007b0054547a20 */ /* 0x000fc80000410000 */
[----:B------:R-:W-:Y:S02]  /*1650*/  @P0 FADD.FTZ R84, R57, R84 ;  /* 0x0000005439540221 */ /* 0x000fe40000010000 */
.L_x_11309:
[----:B------:R-:W-:Y:S05]  /*1660*/  BSYNC B1 ;  /* 0x0000000000017941 */ /* 0x000fea0003800000 */
.L_x_11307:
[----:B------:R-:W-:Y:S01]  /*1670*/  BSSY B1, `(.L_x_11310) ;  /* 0x000000a000017945 */ /* 0x000fe20003800000 */
[----:B------:R-:W-:Y:S05]  /*1680*/  @P4 BRA `(.L_x_11311) ;  /* 0x0000004000004947 */ /* 0x000fea0003800000 */
[----:B------:R-:W-:Y:S01]  /*1690*/  HFMA2.MMA R85, -RZ, RZ, 0, 0 ;  /* 0x00000000ff557435 */ /* 0x000fe200000001ff */
[----:B------:R-:W-:Y:S05]  /*16a0*/  @!P0 BRA `(.L_x_11312) ;  /* 0x0000006000008947 */ /* 0x000fea0003800000 */
[----:B-----5:R-:W-:Y:S01]  /*16b0*/  HADD2.F32 R85, -RZ, R5.H0_H0 ;  /* 0x20000005ff557230 */ /* 0x020fe20000004100 */
[----:B------:R-:W-:Y:S05]  /*16c0*/  BRA `(.L_x_11312) ;  /* 0x0000004000007947 */ /* 0x000fea0003800000 */
.L_x_11311:
[----:B-----5:R-:W-:Y:S02]  /*16d0*/  HADD2.F32 R85, -RZ, R69.H0_H0 ;  /* 0x20000045ff557230 */ /* 0x020fe40000004100 */
[----:B------:R-:W-:-:S03]  /*16e0*/  @P0 HADD2.F32 R56, -RZ, R5.H0_H0 ;  /* 0x20000005ff380230 */ /* 0x000fc60000004100 */
[----:B------:R-:W-:-:S04]  /*16f0*/  FMUL.FTZ R85, R85, c[0x0][0x1ec] ;  /* 0x00007b0055557a20 */ /* 0x000fc80000410000 */
[----:B------:R-:W-:Y:S02]  /*1700*/  @P0 FADD.FTZ R85, R56, R85 ;  /* 0x0000005538550221 */ /* 0x000fe40000010000 */
.L_x_11312:
[----:B------:R-:W-:Y:S05]  /*1710*/  BSYNC B1 ;  /* 0x0000000000017941 */ /* 0x000fea0003800000 */
.L_x_11310:
[----:B------:R-:W-:Y:S01]  /*1720*/  BSSY B1, `(.L_x_11313) ;  /* 0x000000a000017945 */ /* 0x000fe20003800000 */
[----:B------:R-:W-:Y:S05]  /*1730*/  @P4 BRA `(.L_x_11314) ;  /* 0x0000004000004947 */ /* 0x000fea0003800000 */
[----:B------:R-:W-:Y:S01]  /*1740*/  MOV R86, RZ ;  /* 0x000000ff00567202 */ /* 0x000fe20000000f00 */
[----:B------:R-:W-:Y:S05]  /*1750*/  @!P0 BRA `(.L_x_11315) ;  /* 0x0000006000008947 */ /* 0x000fea0003800000 */
[----:B-----5:R-:W-:Y:S01]  /*1760*/  HADD2.F32 R86, -RZ, R5.H1_H1 ;  /* 0x30000005ff567230 */ /* 0x020fe20000004100 */
[----:B------:R-:W-:Y:S05]  /*1770*/  BRA `(.L_x_11315) ;  /* 0x0000004000007947 */ /* 0x000fea0003800000 */
.L_x_11314:
[----:B-----5:R-:W-:Y:S02]  /*1780*/  HADD2.F32 R86, -RZ, R69.H1_H1 ;  /* 0x30000045ff567230 */ /* 0x020fe40000004100 */
[----:B------:R-:W-:-:S03]  /*1790*/  @P0 HADD2.F32 R57, -RZ, R5.H1_H1 ;  /* 0x30000005ff390230 */ /* 0x000fc60000004100 */
[----:B------:R-:W-:-:S04]  /*17a0*/  FMUL.FTZ R86, R86, c[0x0][0x1ec] ;  /* 0x00007b0056567a20 */ /* 0x000fc80000410000 */
[----:B------:R-:W-:Y:S02]  /*17b0*/  @P0 FADD.FTZ R86, R57, R86 ;  /* 0x0000005639560221 */ /* 0x000fe40000010000 */
.L_x_11315:
[----:B------:R-:W-:Y:S05]  /*17c0*/  BSYNC B1 ;  /* 0x0000000000017941 */ /* 0x000fea0003800000 */
.L_x_11313:
[----:B------:R-:W-:Y:S01]  /*17d0*/  BSSY B1, `(.L_x_11316) ;  /* 0x000000a000017945 */ /* 0x000fe20003800000 */
[----:B------:R-:W-:Y:S05]  /*17e0*/  @P4 BRA `(.L_x_11317) ;  /* 0x0000004000004947 */ /* 0x000fea0003800000 */
[----:B------:R-:W-:Y:S01]  /*17f0*/  HFMA2.MMA R87, -RZ, RZ, 0, 0 ;  /* 0x00000000ff577435 */ /* 0x000fe200000001ff */
[----:B------:R-:W-:Y:S05]  /*1800*/  @!P0 BRA `(.L_x_11318) ;  /* 0x0000006000008947 */ /* 0x000fea0003800000 */
[----:B-----5:R-:W-:Y:S01]  /*1810*/  HADD2.F32 R87, -RZ, R6.H0_H0 ;  /* 0x20000006ff577230 */ /* 0x020fe20000004100 */
[----:B------:R-:W-:Y:S05]  /*1820*/  BRA `(.L_x_11318) ;  /* 0x0000004000007947 */ /* 0x000fea0003800000 */
.L_x_11317:
[----:B-----5:R-:W-:Y:S02]  /*1830*/  HADD2.F32 R87, -RZ, R70.H0_H0 ;  /* 0x20000046ff577230 */ /* 0x020fe40000004100 */
[----:B------:R-:W-:-:S03]  /*1840*/  @P0 HADD2.F32 R56, -RZ, R6.H0_H0 ;  /* 0x20000006ff380230 */ /* 0x000fc60000004100 */
[----:B------:R-:W-:-:S04]  /*1850*/  FMUL.FTZ R87, R87, c[0x0][0x1ec] ;  /* 0x00007b0057577a20 */ /* 0x000fc80000410000 */
[----:B------:R-:W-:Y:S02]  /*1860*/  @P0 FADD.FTZ R87, R56, R87 ;  /* 0x0000005738570221 */ /* 0x000fe40000010000 */
.L_x_11318:
[----:B------:R-:W-:Y:S05]  /*1870*/  BSYNC B1 ;  /* 0x0000000000017941 */ /* 0x000fea0003800000 */
.L_x_11316:
[----:B------:R-:W-:Y:S01]  /*1880*/  BSSY B1, `(.L_x_11319) ;  /* 0x000000a000017945 */ /* 0x000fe20003800000 */
[----:B------:R-:W-:Y:S05]  /*1890*/  @P4 BRA `(.L_x_11320) ;  /* 0x0000004000004947 */ /* 0x000fea0003800000 */
[----:B------:R-:W-:Y:S01]  /*18a0*/  MOV R88, RZ ;  /* 0x000000ff00587202 */ /* 0x000fe20000000f00 */
[----:B------:R-:W-:Y:S05]  /*18b0*/  @!P0 BRA `(.L_x_11321) ;  /* 0x0000006000008947 */ /* 0x000fea0003800000 */
[----:B-----5:R-:W-:Y:S01]  /*18c0*/  HADD2.F32 R88, -RZ, R6.H1_H1 ;  /* 0x30000006ff587230 */ /* 0x020fe20000004100 */
[----:B------:R-:W-:Y:S05]  /*18d0*/  BRA `(.L_x_11321) ;  /* 0x0000004000007947 */ /* 0x000fea0003800000 */
.L_x_11320:
[----:B-----5:R-:W-:Y:S02]  /*18e0*/  HADD2.F32 R88, -RZ, R70.H1_H1 ;  /* 0x30000046ff587230 */ /* 0x020fe40000004100 */
[----:B------:R-:W-:-:S03]  /*18f0*/  @P0 HADD2.F32 R57, -RZ, R6.H1_H1 ;  /* 0x30000006ff390230 */ /* 0x000fc60000004100 */
[----:B------:R-:W-:-:S04]  /*1900*/  FMUL.FTZ R88, R88, c[0x0][0x1ec] ;  /* 0x00007b0058587a20 */ /* 0x000fc80000410000 */
[----:B------:R-:W-:Y:S02]  /*1910*/  @P0 FADD.FTZ R88, R57, R88 ;  /* 0x0000005839580221 */ /* 0x000fe40000010000 */
.L_x_11321:
[----:B------:R-:W-:Y:S05]  /*1920*/  BSYNC B1 ;  /* 0x0000000000017941 */ /* 0x000fea0003800000 */
.L_x_11319:
[----:B------:R-:W-:Y:S01]  /*1930*/  BSSY B1, `(.L_x_11322) ;  /* 0x000000a000017945 */ /* 0x000fe20003800000 */
[----:B------:R-:W-:Y:S05]  /*1940*/  @P4 BRA `(.L_x_11323) ;  /* 0x0000004000004947 */ /* 0x000fea0003800000 */
[----:B------:R-:W-:Y:S01]  /*1950*/  HFMA2.MMA R89, -RZ, RZ, 0, 0 ;  /* 0x00000000ff597435 */ /* 0x000fe200000001ff */
[----:B------:R-:W-:Y:S05]  /*1960*/  @!P0 BRA `(.L_x_11324) ;  /* 0x0000006000008947 */ /* 0x000fea0003800000 */
[----:B-----5:R-:W-:Y:S01]  /*1970*/  HADD2.F32 R89, -RZ, R7.H0_H0 ;  /* 0x20000007ff597230 */ /* 0x020fe20000004100 */
[----:B------:R-:W-:Y:S05]  /*1980*/  BRA `(.L_x_11324) ;  /* 0x0000004000007947 */ /* 0x000fea0003800000 */
.L_x_11323:
[----:B-----5:R-:W-:Y:S02]  /*1990*/  HADD2.F32 R89, -RZ, R71.H0_H0 ;  /* 0x20000047ff597230 */ /* 0x020fe40000004100 */
[----:B------:R-:W-:-:S03]  /*19a0*/  @P0 HADD2.F32 R56, -RZ, R7.H0_H0 ;  /* 0x20000007ff380230 */ /* 0x000fc60000004100 */
[----:B------:R-:W-:-:S04]  /*19b0*/  FMUL.FTZ R89, R89, c[0x0][0x1ec] ;  /* 0x00007b0059597a20 */ /* 0x000fc80000410000 */
[----:B------:R-:W-:Y:S02]  /*19c0*/  @P0 FADD.FTZ R89, R56, R89 ;  /* 0x0000005938590221 */ /* 0x000fe40000010000 */
.L_x_11324:
[----:B------:R-:W-:Y:S05]  /*19d0*/  BSYNC B1 ;  /* 0x0000000000017941 */ /* 0x000fea0003800000 */
.L_x_11322:
[----:B------:R-:W-:Y:S01]  /*19e0*/  BSSY B1, `(.L_x_11325) ;  /* 0x000000a000017945 */ /* 0x000fe20003800000 */
[----:B------:R-:W-:Y:S05]  /*19f0*/  @P4 BRA `(.L_x_11326) ;  /* 0x0000004000004947 */ /* 0x000fea0003800000 */
[----:B------:R-:W-:Y:S01]  /*1a00*/  MOV R90, RZ ;  /* 0x000000ff005a7202 */ /* 0x000fe20000000f00 */
[----:B------:R-:W-:Y:S05]  /*1a10*/  @!P0 BRA `(.L_x_11327) ;  /* 0x0000006000008947 */ /* 0x000fea0003800000 */
[----:B-----5:R-:W-:Y:S01]  /*1a20*/  HADD2.F32 R90, -RZ, R7.H1_H1 ;  /* 0x30000007ff5a7230 */ /* 0x020fe20000004100 */
[----:B------:R-:W-:Y:S05]  /*1a30*/  BRA `(.L_x_11327) ;  /* 0x0000004000007947 */ /* 0x000fea0003800000 */
.L_x_11326:
[----:B-----5:R-:W-:Y:S02]  /*1a40*/  HADD2.F32 R90, -RZ, R71.H1_H1 ;  /* 0x30000047ff5a7230 */ /* 0x020fe40000004100 */
[----:B------:R-:W-:-:S03]  /*1a50*/  @P0 HADD2.F32 R57, -RZ, R7.H1_H1 ;  /* 0x30000007ff390230 */ /* 0x000fc60000004100 */
[----:B------:R-:W-:-:S04]  /*1a60*/  FMUL.FTZ R90, R90, c[0x0][0x1ec] ;  /* 0x00007b005a5a7a20 */ /* 0x000fc80000410000 */
[----:B------:R-:W-:Y:S02]  /*1a70*/  @P0 FADD.FTZ R90, R57, R90 ;  /* 0x0000005a395a0221 */ /* 0x000fe40000010000 */
.L_x_11327:
[----:B------:R-:W-:Y:S05]  /*1a80*/  BSYNC B1 ;  /* 0x0000000000017941 */ /* 0x000fea0003800000 */
.L_x_11325:
[----:B------:R-:W-:Y:S01]  /*1a90*/  HFMA2.MMA R93, -RZ, RZ, 0, 9.5367431640625e-07 ;  /* 0x00000010ff5d7435 */ /* 0x000fe200000001ff */
[----:B------:R-:W-:Y:S02]  /*1aa0*/  F2FP.PACK_AB R59, R90, R89 ;  /* 0x000000595a3b723e */ /* 0x000fe400000000ff */
[----:B------:R-:W-:Y:S02]  /*1ab0*/  F2FP.PACK_AB R58, R88, R87 ;  /* 0x00000057583a723e */ /* 0x000fe400000000ff */
[----:B------:R-:W-:Y:S02]  /*1ac0*/  F2FP.PACK_AB R57, R86, R85 ;  /* 0x000000555639723e */ /* 0x000fe400000000ff */
[----:B------:R-:W-:-:S03]  /*1ad0*/  F2FP.PACK_AB R56, R84, R83 ;  /* 0x000000535438723e */ /* 0x000fc600000000ff */
[----:B------:R-:W-:-:S05]  /*1ae0*/  IMAD.WIDE.U32 R92, R96, R93, c[0x0][0x188] ;  /* 0x00006200605c7625 */ /* 0x000fca00078e005d */
[----:B------:R1:W-:Y:S02]  /*1af0*/  STG.E.128 [R92.64], R56 ;  /* 0x000000385c007986 */ /* 0x0003e4000c101d04 */
.L_x_11303:
[----:B------:R-:W-:Y:S05]  /*1b00*/  BSYNC B0 ;  /* 0x0000000000007941 */ /* 0x000fea0003800000 */
.L_x_11302:
        /* <DEDUP_REMOVED lines=33> */
.L_x_11338:
        /* <DEDUP_REMOVED lines=69> */
.L_x_11339:
        /* <DEDUP_REMOVED lines=100> */
[----:B------:R-:W-:Y:S01]  /*27b0*/  FFMA.FTZ R95, R42, R95, R50 ;  /* 0x0000005f2a5f7223 */ /* 0x000fe20000010032 */
[----:B------:R-:W-:Y:S01]  /*27c0*/  F2FP.PACK_AB R57, R96, R59 ;  /* 0x0000003b6039723e */ /* 0x000fe200000000ff */
[----:B------:R-:W-:Y:S01]  /*27d0*/  FFMA.FTZ R104, R43, R104, R51 ;  /* 0x000000682b687223 */ /* 0x000fe20000010033 */
[----:B------:R-:W-:Y:S01]  /*27e0*/  F2FP.PACK_AB R58, R93, R58 ;  /* 0x0000003a5d3a723e */ /* 0x000fe200000000ff */
[C---:B------:R-:W-:Y:S01]  /*27f0*/  IMAD.WIDE.U32 R92, R91.reuse, R92, c[0x0][0x208] ;  /* 0x000082005b5c7625 */ /* 0x040fe200078e005c */
[----:B------:R-:W-:-:S02]  /*2800*/  IADD3 R91, R91, 0x80, RZ ;  /* 0x000000805b5b7810 */ /* 0x000fc40007ffe0ff */
[----:B------:R-:W-:-:S05]  /*2810*/  F2FP.PACK_AB R59, R104, R95 ;  /* 0x0000005f683b723e */ /* 0x000fca00000000ff */
[----:B------:R0:W-:Y:S02]  /*2820*/  STG.E.128 [R92.64], R56 ;  /* 0x000000385c007986 */ /* 0x0001e4000c101d04 */
.L_x_11333:
[----:B------:R-:W-:Y:S05]  /*2830*/  BSYNC B1 ;  /* 0x0000000000017941 */ /* 0x000fea0003800000 */
.L_x_11332:
        /* <DEDUP_REMOVED lines=34> */
.L_x_11335:
[----:B------:R-:W-:Y:S05]  /*2a60*/  BSYNC B1 ;  /* 0x0000000000017941 */ /* 0x000fea0003800000 */
.L_x_11334:
        /* <DEDUP_REMOVED lines=32> */
.L_x_11331:
[----:B-1----:R-:W-:Y:S05]  /*2c70*/  BSYNC B0 ;  /* 0x0000000000007941 */ /* 0x002fea0003800000 */
.L_x_11330:
[----:B------:R-:W-:Y:S02]  /*2c80*/  IADD3 R60, R60, c[0x0][0x160], RZ ;  /* 0x000058003c3c7a10 */ /* 0x000fe40007ffe0ff */
[----:B------:R-:W-:Y:S02]  /*2c90*/  LOP3.LUT P4, RZ, R61, 0xff, RZ, 0xc0, !PT ;  /* 0x000000ff3dff7812 */ /* 0x000fe4000788c0ff */
[----:B------:R-:W-:Y:S02]  /*2ca0*/  ISETP.GE.AND P0, PT, R60, c[0x0][0x164], PT ;  /* 0x000059003c007a0c */ /* 0x000fe40003f06270 */
[----:B------:R-:W-:-:S11]  /*2cb0*/  SEL R61, RZ, 0x1, P4 ;  /* 0x00000001ff3d7807 */ /* 0x000fd60002000000 */
[----:B0-----:R-:W-:Y:S01]  /*2cc0*/  @P0 CALL.REL.NOINC `(.L_x_11336) ;  /* 0x0000001000000944 */ /* 0x001fe20003c00000 */
[----:B------:R-:W-:Y:S05]  /*2cd0*/  BRA `(.L_x_11337) ;  /* 0xffffd8c000007947 */ /* 0x000fea000383ffff */
.L_x_11336:
[----:B------:R-:W-:Y:S05]  /*2ce0*/  EXIT ;  /* 0x000000000000794d */ /* 0x000fea0003800000 */
.L_x_11328:
[----:B------:R-:W-:Y:S01]  /*2cf0*/  HFMA2.MMA R94, -RZ, RZ, 0, 5.9604644775390625e-08 ;  /* 0x00000001ff5e7435 */ /* 0x000fe200000001ff */
[----:B------:R-:W-:Y:S02]  /*2d00*/  MOV R57, R56 ;  /* 0x0000003800397202 */ /* 0x000fe40000000f00 */
[----:B------:R-:W-:Y:S02]  /*2d10*/  MOV R97, 0x1f ;  /* 0x0000001f00617802 */ /* 0x000fe40000000f00 */
[----:B------:R-:W-:Y:S02]  /*2d20*/  MOV R98, 0xffffffff ;  /* 0xffffffff00627802 */ /* 0x000fe40000000f00 */
[----:B------:R-:W-:Y:S02]  /*2d30*/  MOV R58, 0x2d50 ;  /* 0x00002d50003a7802 */ /* 0x000fe40000000f00 */
[----:B0----5:R-:W-:Y:S05]  /*2d40*/  CALL.REL.NOINC `($__internal_82_$__cuda_sm70_shflsync_bfly_p) ;  /* 0x000006b000007944 */ /* 0x021fea0003c00000 */
[----:B01----:R-:W-:Y:S01]  /*2d50*/  MOV R57, R97 ;  /* 0x0000006100397202 */ /* 0x003fe20000000f00 */
[----:B------:R-:W-:Y:S05]  /*2d60*/  BRA `(.L_x_11338) ;  /* 0xffffefb000007947 */ /* 0x000fea000383ffff */
.L_x_11329:
[----:B------:R-:W-:Y:S01]  /*2d70*/  HFMA2.MMA R94, -RZ, RZ, 0, 1.1920928955078125e-07 ;  /* 0x00000002ff5e7435 */ /* 0x000fe200000001ff */
[----:B------:R-:W-:Y:S02]  /*2d80*/  MOV R97, 0x1f ;  /* 0x0000001f00617802 */ /* 0x000fe40000000f00 */
[----:B------:R-:W-:-:S02]  /*2d90*/  MOV R98, 0xffffffff ;  /* 0xffffffff00627802 */ /* 0x000fc40000000f00 */
[----:B------:R-:W-:Y:S02]  /*2da0*/  MOV R58, 0x2dc0 ;  /* 0x00002dc0003a7802 */ /* 0x000fe40000000f00 */
[----:B01---5:R-:W-:Y:S05]  /*2db0*/  CALL.REL.NOINC `($__internal_82_$__cuda_sm70_shflsync_bfly_p) ;  /* 0x0000064000007944 */ /* 0x023fea0003c00000 */
[----:B0-----:R-:W-:Y:S01]  /*2dc0*/  HFMA2.MMA R94, -RZ, RZ, 0, 2.384185791015625e-07 ;  /* 0x00000004ff5e7435 */ /* 0x001fe200000001ff */
[----:B-1----:R-:W-:Y:S01]  /*2dd0*/  FADD.FTZ R57, R57, R97 ;  /* 0x0000006139397221 */ /* 0x002fe20000010000 */
[----:B------:R-:W-:Y:S02]  /*2de0*/  MOV R97, 0x1f ;  /* 0x0000001f00617802 */ /* 0x000fe40000000f00 */
[----:B------:R-:W-:Y:S02]  /*2df0*/  MOV R98, 0xffffffff ;  /* 0xffffffff00627802 */ /* 0x000fe40000000f00 */
[----:B------:R-:W-:Y:S02]  /*2e00*/  MOV R58, 0x2e20 ;  /* 0x00002e20003a7802 */ /* 0x000fe40000000f00 */
[----:B------:R-:W-:Y:S05]  /*2e10*/  CALL.REL.NOINC `($__internal_82_$__cuda_sm70_shflsync_bfly_p) ;  /* 0x000005e000007944 */ /* 0x000fea0003c00000 */
[----:B0-----:R-:W-:Y:S01]  /*2e20*/  HFMA2.MMA R94, -RZ, RZ, 0, 4.76837158203125e-07 ;  /* 0x00000008ff5e7435 */ /* 0x001fe200000001ff */
[----:B-1----:R-:W-:Y:S01]  /*2e30*/  FADD.FTZ R57, R57, R97 ;  /* 0x0000006139397221 */ /* 0x002fe20000010000 */
[----:B------:R-:W-:Y:S02]  /*2e40*/  MOV R97, 0x1f ;  /* 0x0000001f00617802 */ /* 0x000fe40000000f00 */
[----:B------:R-:W-:-:S02]  /*2e50*/  MOV R98, 0xffffffff ;  /* 0xffffffff00627802 */ /* 0x000fc40000000f00 */
[----:B------:R-:W-:Y:S02]  /*2e60*/  MOV R58, 0x2e80 ;  /* 0x00002e80003a7802 */ /* 0x000fe40000000f00 */
[----:B------:R-:W-:Y:S05]  /*2e70*/  CALL.REL.NOINC `($__internal_82_$__cuda_sm70_shflsync_bfly_p) ;  /* 0x0000058000007944 */ /* 0x000fea0003c00000 */
[----:B0-----:R-:W-:Y:S01]  /*2e80*/  HFMA2.MMA R94, -RZ, RZ, 0, 9.5367431640625e-07 ;  /* 0x00000010ff5e7435 */ /* 0x001fe200000001ff */
[----:B-1----:R-:W-:Y:S01]  /*2e90*/  FADD.FTZ R57, R57, R97 ;  /* 0x0000006139397221 */ /* 0x002fe20000010000 */
[----:B------:R-:W-:Y:S02]  /*2ea0*/  MOV R97, 0x1f ;  /* 0x0000001f00617802 */ /* 0x000fe40000000f00 */
[----:B------:R-:W-:Y:S02]  /*2eb0*/  MOV R98, 0xffffffff ;  /* 0xffffffff00627802 */ /* 0x000fe40000000f00 */
[----:B------:R-:W-:Y:S02]  /*2ec0*/  MOV R58, 0x2ee0 ;  /* 0x00002ee0003a7802 */ /* 0x000fe40000000f00 */
[----:B------:R-:W-:Y:S05]  /*2ed0*/  CALL.REL.NOINC `($__internal_82_$__cuda_sm70_shflsync_bfly_p) ;  /* 0x0000052000007944 */ /* 0x000fea0003c00000 */
        /* <DEDUP_REMOVED lines=55> */
[----:B------:R-:W-:Y:S05]  /*3250*/  CALL.REL.NOINC `($__internal_82_$__cuda_sm70_shflsync_bfly_p) ;  /* 0x000001a000007944 */ /* 0x000fea0003c00000 */
[----:B0-----:R-:W-:Y:S01]  /*3260*/  HFMA2.MMA R94, -RZ, RZ, 0, 1.1920928955078125e-07 ;  /* 0x00000002ff5e7435 */ /* 0x001fe200000001ff */
[----:B-1----:R-:W-:Y:S01]  /*3270*/  FADD.FTZ R57, R57, R97 ;  /* 0x0000006139397221 */ /* 0x002fe20000010000 */
[----:B------:R-:W-:Y:S02]  /*3280*/  MOV R97, 0x1f ;  /* 0x0000001f00617802 */ /* 0x000fe40000000f00 */
[----:B------:R-:W-:Y:S02]  /*3290*/  MOV R98, 0xffffffff ;  /* 0xffffffff00627802 */ /* 0x000fe40000000f00 */
[----:B------:R-:W-:Y:S02]  /*32a0*/  MOV R58, 0x32c0 ;  /* 0x000032c0003a7802 */ /* 0x000fe40000000f00 */
[----:B------:R-:W-:Y:S05]  /*32b0*/  CALL.REL.NOINC `($__internal_82_$__cuda_sm70_shflsync_bfly_p) ;  /* 0x0000014000007944 */ /* 0x000fea0003c00000 */
[----:B0-----:R-:W-:Y:S01]  /*32c0*/  HFMA2.MMA R94, -RZ, RZ, 0, 2.384185791015625e-07 ;  /* 0x00000004ff5e7435 */ /* 0x001fe200000001ff */
[----:B-1----:R-:W-:Y:S01]  /*32d0*/  FADD.FTZ R57, R57, R97 ;  /* 0x0000006139397221 */ /* 0x002fe20000010000 */
[----:B------:R-:W-:Y:S02]  /*32e0*/  MOV R97, 0x1f ;  /* 0x0000001f00617802 */ /* 0x000fe40000000f00 */
[----:B------:R-:W-:-:S02]  /*32f0*/  MOV R98, 0xffffffff ;  /* 0xffffffff00627802 */ /* 0x000fc40000000f00 */
[----:B------:R-:W-:Y:S02]  /*3300*/  MOV R58, 0x3320 ;  /* 0x00003320003a7802 */ /* 0x000fe40000000f00 */
[----:B------:R-:W-:Y:S05]  /*3310*/  CALL.REL.NOINC `($__internal_82_$__cuda_sm70_shflsync_bfly_p) ;  /* 0x000000e000007944 */ /* 0x000fea0003c00000 */
[----:B0-----:R-:W-:Y:S01]  /*3320*/  HFMA2.MMA R94, -RZ, RZ, 0, 4.76837158203125e-07 ;  /* 0x00000008ff5e7435 */ /* 0x001fe200000001ff */
[----:B-1----:R-:W-:Y:S01]  /*3330*/  FADD.FTZ R57, R57, R97 ;  /* 0x0000006139397221 */ /* 0x002fe20000010000 */
[----:B------:R-:W-:Y:S02]  /*3340*/  MOV R97, 0x1f ;  /* 0x0000001f00617802 */ /* 0x000fe40000000f00 */
[----:B------:R-:W-:Y:S02]  /*3350*/  MOV R98, 0xffffffff ;  /* 0xffffffff00627802 */ /* 0x000fe40000000f00 */
[----:B------:R-:W-:Y:S02]  /*3360*/  MOV R58, 0x3380 ;  /* 0x00003380003a7802 */ /* 0x000fe40000000f00 */
[----:B------:R-:W-:Y:S05]  /*3370*/  CALL.REL.NOINC `($__internal_82_$__cuda_sm70_shflsync_bfly_p) ;  /* 0x0000008000007944 */ /* 0x000fea0003c00000 */
[----:B-1----:R-:W-:Y:S01]  /*3380*/  FADD.FTZ R96, R57, R97 ;  /* 0x0000006139607221 */ /* 0x002fe20000010000 */
[----:B0-----:R-:W-:Y:S01]  /*3390*/  HFMA2.MMA R94, -RZ, RZ, 0, 9.5367431640625e-07 ;  /* 0x00000010ff5e7435 */ /* 0x001fe200000001ff */
[----:B------:R-:W-:Y:S02]  /*33a0*/  MOV R97, 0x1f ;  /* 0x0000001f00617802 */ /* 0x000fe40000000f00 */
[----:B------:R-:W-:-:S02]  /*33b0*/  MOV R98, 0xffffffff ;  /* 0xffffffff00627802 */ /* 0x000fc40000000f00 */
[----:B------:R-:W-:Y:S02]  /*33c0*/  MOV R57, R96 ;  /* 0x0000006000397202 */ /* 0x000fe40000000f00 */
[----:B------:R-:W-:Y:S02]  /*33d0*/  MOV R58, 0x33f0 ;  /* 0x000033f0003a7802 */ /* 0x000fe40000000f00 */
[----:B------:R-:W-:Y:S05]  /*33e0*/  CALL.REL.NOINC `($__internal_82_$__cuda_sm70_shflsync_bfly_p) ;  /* 0x0000001000007944 */ /* 0x000fea0003c00000 */
[----:B01----:R-:W-:Y:S05]  /*33f0*/  BRA `(.L_x_11339) ;  /* 0xffffed7000007947 */ /* 0x003fea000383ffff */
        .weak           $__internal_82_$__cuda_sm70_shflsync_bfly_p
        .type           $__internal_82_$__cuda_sm70_shflsync_bfly_p,@function
        .size           $__internal_82_$__cuda_sm70_shflsync_bfly_p,(.L_x_22170 - $__internal_82_$__cuda_sm70_shflsync_bfly_p)
$__internal_82_$__cuda_sm70_shflsync_bfly_p:
[----:B------:R-:W-:Y:S01]  /*3400*/  HFMA2.MMA R59, -RZ, RZ, 0, 0 ;  /* 0x00000000ff3b7435 */ /* 0x000fe200000001ff */
[----:B------:R-:W-:Y:S04]  /*3410*/  WARPSYNC R98 ;  /* 0x0000006200007348 */ /* 0x000fe80003800000 */
[----:B------:R0:W1:Y:S01]  /*3420*/  SHFL.BFLY PT, R97, R57, R94, R97 ;  /* 0x0c00005e39617389 */ /* 0x00006200000e0061 */
[----:B------:R-:W-:Y:S05]  /*3430*/  RET.REL.NODEC R58 `(_ZN10layer_norm13ln_fwd_kernelINS_13Kernel_traitsIf6__halfS2_S2_fjLj3072ELj1ELj1ELj4ELj16ENS_18Kernel_traits_baseILj3072EfS2_S2_S2_fjLj128EEEEELb0ELb0ELb1ELb0EEEvNS_9FwdParamsE) ;  /* 0xffffcbc03a007950 */ /* 0x000fea0003c3ffff */
.L_x_11340:
        /* <DEDUP_REMOVED lines=12> */
.L_x_22170:


//--------------------- .text._ZN10layer_norm13ln_fwd_kernelINS_13Kernel_traitsIf6__halfS2_S2_fjLj3072ELj1ELj1ELj4ELj16ENS_18Kernel_traits_baseILj3072EfS2_S2_S2_fjLj128EEEEELb0ELb0ELb1ELb1EEEvNS_9FwdParamsE --------------------------
	.section	.text._ZN10layer_norm13ln_fwd_kernelINS_13Kernel_traitsIf6__halfS2_S2_fjLj3072ELj1ELj1ELj4ELj16ENS_18Kernel_traits_baseILj3072EfS2_S2_S2_fjLj128EEEEELb0ELb0ELb1ELb1EEEvNS_9FwdParamsE,"ax",@progbits
	.sectioninfo	@"SHI_REGISTERS=126"
	.align	128
        .global         _ZN10layer_norm13ln_fwd_kernelINS_13Kernel_traitsIf6__halfS2_S2_fjLj3072ELj1ELj1ELj4ELj16ENS_18Kernel_traits_baseILj3072EfS2_S2_S2_fjLj128EEEEELb0ELb0ELb1ELb1EEEvNS_9FwdParamsE
        .type           _ZN10layer_norm13ln_fwd_kernelINS_13Kernel_traitsIf6__halfS2_S2_fjLj3072ELj1ELj1ELj4ELj16ENS_18Kernel_traits_baseILj3072EfS2_S2_S2_fjLj128EEEEELb0ELb0ELb1ELb1EEEvNS_9FwdParamsE,@function
        .size           _ZN10layer_norm13ln_fwd_kernelINS_13Kernel_traitsIf6__halfS2_S2_fjLj3072ELj1ELj1ELj4ELj16ENS_18Kernel_traits_baseILj3072EfS2_S2_S2_fjLj128EEEEELb0ELb0ELb1ELb1EEEvNS_9FwdParamsE,(.L_x_22171 - _ZN10layer_norm13ln_fwd_kernelINS_13Kernel_traitsIf6__halfS2_S2_fjLj3072ELj1ELj1ELj4ELj16ENS_18Kernel_traits_baseILj3072EfS2_S2_S2_fjLj128EEEEELb0ELb0ELb1ELb1EEEvNS_9FwdParamsE)
        .other          _ZN10layer_norm13ln_fwd_kernelINS_13Kernel_traitsIf6__halfS2_S2_fjLj3072ELj1ELj1ELj4ELj16ENS_18Kernel_traits_baseILj3072EfS2_S2_S2_fjLj128EEEEELb0ELb0ELb1ELb1EEEvNS_9FwdParamsE,@"STO_CUDA_ENTRY STV_DEFAULT"
_ZN10layer_norm13ln_fwd_kernelINS_13Kernel_traitsIf6__halfS2_S2_fjLj3072ELj1ELj1ELj4ELj16ENS_18Kernel_traits_baseILj3072EfS2_S2_S2_fjLj128EEEEELb0ELb0ELb1ELb1EEEvNS_9FwdParamsE:
.text._ZN10layer_norm13ln_fwd_kernelINS_13Kernel_traitsIf6__halfS2_S2_fjLj3072ELj1ELj1ELj4ELj16ENS_18Kernel_traits_baseILj3072EfS2_S2_S2_fjLj128EEEEELb0ELb0ELb1ELb1EEEvNS_9FwdParamsE:
        /* <DEDUP_REMOVED lines=48> */
.L_x_11418:
        /* <DEDUP_REMOVED lines=32> */
.L_x_11342:
[----:B0----5:R-:W-:Y:S02]  /*0500*/  HADD2.F32 R73, -RZ, R56.H0_H0 ;  /* 0x20000038ff497230 */ /* 0x021fe40000004100 */
[----:B------:R-:W-:-:S03]  /*0510*/  @P0 HADD2.F32 R2, -RZ, R52.H0_H0 ;  /* 0x20000034ff020230 */ /* 0x000fc60000004100 */
[----:B------:R-:W-:-:S04]  /*0520*/  FMUL.FTZ R73, R73, c[0x0][0x1ec] ;  /* 0x00007b0049497a20 */ /* 0x000fc80000410000 */
[----:B------:R-:W-:Y:S02]  /*0530*/  @P0 FADD.FTZ R73, R73, R2 ;  /* 0x0000000249490221 */ /* 0x000fe40000010000 */
.L_x_11343:
[----:B------:R-:W-:Y:S05]  /*0540*/  BSYNC B0 ;  /* 0x0000000000007941 */ /* 0x000fea0003800000 */
.L_x_11341:
[----:B------:R-:W-:Y:S01]  /*0550*/  BSSY B0, `(.L_x_11344) ;  /* 0x000000a000007945 */ /* 0x000fe20003800000 */
[----:B------:R-:W-:Y:S05]  /*0560*/  @P2 BRA `(.L_x_11345) ;  /* 0x0000004000002947 */ /* 0x000fea0003800000 */
[----:B------:R-:W-:Y:S01]  /*0570*/  MOV R75, RZ ;  /* 0x000000ff004b7202 */ /* 0x000fe20000000f00 */
[----:B------:R-:W-:Y:S05]  /*0580*/  @!P0 BRA `(.L_x_11346) ;  /* 0x0000006000008947 */ /* 0x000fea0003800000 */
[----:B-----5:R-:W-:Y:S01]  /*0590*/  HADD2.F32 R75, -RZ, R52.H1_H1 ;  /* 0x30000034ff4b7230 */ /* 0x020fe20000004100 */
[----:B------:R-:W-:Y:S05]  /*05a0*/  BRA `(.L_x_11346) ;  /* 0x0000004000007947 */ /* 0x000fea0003800000 */
.L_x_11345:
[----:B-----5:R-:W-:Y:S02]  /*05b0*/  HADD2.F32 R75, -RZ, R56.H1_H1 ;  /* 0x30000038ff4b7230 */ /* 0x020fe40000004100 */
[----:B------:R-:W-:-:S03]  /*05c0*/  @P0 HADD2.F32 R2, -RZ, R52.H1_H1 ;  /* 0x30000034ff020230 */ /* 0x000fc60000004100 */
[----:B------:R-:W-:-:S04]  /*05d0*/  FMUL.FTZ R75, R75, c[0x0][0x1ec] ;  /* 0x00007b004b4b7a20 */ /* 0x000fc80000410000 */
[----:B------:R-:W-:Y:S02]  /*05e0*/  @P0 FADD.FTZ R75, R75, R2 ;  /* 0x000000024b4b0221 */ /* 0x000fe40000010000 */
.L_x_11346:
[----:B------:R-:W-:Y:S05]  /*05f0*/  BSYNC B0 ;  /* 0x0000000000007941 */ /* 0x000fea0003800000 */
.L_x_11344:
[----:B------:R-:W-:Y:S01]  /*0600*/  BSSY B0, `(.L_x_11347) ;  /* 0x000000a000007945 */ /* 0x000fe20003800000 */
[----:B------:R-:W-:Y:S05]  /*0610*/  @P2 BRA `(.L_x_11348) ;  /* 0x0000004000002947 */ /* 0x000fea0003800000 */
[----:B------:R-:W-:Y:S01]  /*0620*/  HFMA2.MMA R77, -RZ, RZ, 0, 0 ;  /* 0x00000000ff4d7435 */ /* 0x000fe200000001ff */
[----:B------:R-:W-:Y:S05]  /*0630*/  @!P0 BRA `(.L_x_11349) ;  /* 0x0000006000008947 */ /* 0x000fea0003800000 */
[----:B-----5:R-:W-:Y:S01]  /*0640*/  HADD2.F32 R77, -RZ, R53.H0_H0 ;  /* 0x20000035ff4d7230 */ /* 0x020fe20000004100 */
[----:B------:R-:W-:Y:S05]  /*0650*/  BRA `(.L_x_11349) ;  /* 0x0000004000007947 */ /* 0x000fea0003800000 */
.L_x_11348:
[----:B-----5:R-:W-:Y:S02]  /*0660*/  HADD2.F32 R77, -RZ, R57.H0_H0 ;  /* 0x20000039ff4d7230 */ /* 0x020fe40000004100 */
[----:B------:R-:W-:-:S03]  /*0670*/  @P0 HADD2.F32 R2, -RZ, R53.H0_H0 ;  /* 0x20000035ff020230 */ /* 0x000fc60000004100 */
[----:B------:R-:W-:-:S04]  /*0680*/  FMUL.FTZ R77, R77, c[0x0][0x1ec] ;  /* 0x00007b004d4d7a20 */ /* 0x000fc80000410000 */
[----:B------:R-:W-:Y:S02]  /*0690*/  @P0 FADD.FTZ R77, R77, R2 ;  /* 0x000000024d4d0221 */ /* 0x000fe40000010000 */
.L_x_11349:
[----:B------:R-:W-:Y:S05]  /*06a0*/  BSYNC B0 ;  /* 0x0000000000007941 */ /* 0x000fea0003800000 */
.L_x_11347:
[----:B------:R-:W-:Y:S01]  /*06b0*/  BSSY B0, `(.L_x_11350) ;  /* 0x000000a000007945 */ /* 0x000fe20003800000 */
[----:B------:R-:W-:Y:S05]  /*06c0*/  @P2 BRA `(.L_x_11351) ;  /* 0x0000004000002947 */ /* 0x000fea0003800000 */
[----:B------:R-:W-:Y:S01]  /*06d0*/  MOV R79, RZ ;  /* 0x000000ff004f7202 */ /* 0x000fe20000000f00 */
[----:B------:R-:W-:Y:S05]  /*06e0*/  @!P0 BRA `(.L_x_11352) ;  /* 0x0000006000008947 */ /* 0x000fea0003800000 */
[----:B-----5:R-:W-:Y:S01]  /*06f0*/  HADD2.F32 R79, -RZ, R53.H1_H1 ;  /* 0x30000035ff4f7230 */ /* 0x020fe20000004100 */
[----:B------:R-:W-:Y:S05]  /*0700*/  BRA `(.L_x_11352) ;  /* 0x0000004000007947 */ /* 0x000fea0003800000 */
.L_x_11351:
[----:B-----5:R-:W-:Y:S02]  /*0710*/  HADD2.F32 R79, -RZ, R57.H1_H1 ;  /* 0x30000039ff4f7230 */ /* 0x020fe40000004100 */
[----:B------:R-:W-:-:S03]  /*0720*/  @P0 HADD2.F32 R2, -RZ, R53.H1_H1 ;  /* 0x30000035ff020230 */ /* 0x000fc60000004100 */
[----:B------:R-:W-:-:S04]  /*0730*/  FMUL.FTZ R79, R79, c[0x0][0x1ec] ;  /* 0x00007b004f4f7a20 */ /* 0x000fc80000410000 */
[----:B------:R-:W-:Y:S02]  /*0740*/  @P0 FADD.FTZ R79, R79, R2 ;  /* 0x000000024f4f0221 */ /* 0x000fe40000010000 */
.L_x_11352:
[----:B------:R-:W-:Y:S05]  /*0750*/  BSYNC B0 ;  /* 0x0000000000007941 */ /* 0x000fea0003800000 */
.L_x_11350:
[----:B------:R-:W-:Y:S01]  /*0760*/  BSSY B0, `(.L_x_11353) ;  /* 0x000000a000007945 */ /* 0x000fe20003800000 */
[----:B------:R-:W-:Y:S05]  /*0770*/  @P2 BRA `(.L_x_11354) ;  /* 0x0000004000002947 */ /* 0x000fea0003800000 */
[----:B------:R-:W-:Y:S01]  /*0780*/  HFMA2.MMA R81, -RZ, RZ, 0, 0 ;  /* 0x00000000ff517435 */ /* 0x000fe200000001ff */
[----:B------:R-:W-:Y:S05]  /*0790*/  @!P0 BRA `(.L_x_11355) ;  /* 0x0000006000008947 */ /* 0x000fea0003800000 */
[----:B-----5:R-:W-:Y:S01]  /*07a0*/  HADD2.F32 R81, -RZ, R54.H0_H0 ;  /* 0x20000036ff517230 */ /* 0x020fe20000004100 */
[----:B------:R-:W-:Y:S05]  /*07b0*/  BRA `(.L_x_11355) ;  /* 0x0000004000007947 */ /* 0x000fea0003800000 */
.L_x_11354:
[----:B-----5:R-:W-:Y:S02]  /*07c0*/  HADD2.F32 R81, -RZ, R58.H0_H0 ;  /* 0x2000003aff517230 */ /* 0x020fe40000004100 */
[----:B------:R-:W-:-:S03]  /*07d0*/  @P0 HADD2.F32 R2, -RZ, R54.H0_H0 ;  /* 0x20000036ff020230 */ /* 0x000fc60000004100 */
[----:B------:R-:W-:-:S04]  /*07e0*/  FMUL.FTZ R81, R81, c[0x0][0x1ec] ;  /* 0x00007b0051517a20 */ /* 0x000fc80000410000 */
[----:B------:R-:W-:Y:S02]  /*07f0*/  @P0 FADD.FTZ R81, R81, R2 ;  /* 0x0000000251510221 */ /* 0x000fe40000010000 */
.L_x_11355:
[----:B------:R-:W-:Y:S05]  /*0800*/  BSYNC B0 ;  /* 0x0000000000007941 */ /* 0x000fea0003800000 */
.L_x_11353:
[----:B------:R-:W-:Y:S01]  /*0810*/  BSSY B0, `(.L_x_11356) ;  /* 0x000000a000007945 */ /* 0x000fe20003800000 */
[----:B------:R-:W-:Y:S05]  /*0820*/  @P2 BRA `(.L_x_11357) ;  /* 0x0000004000002947 */ /* 0x000fea0003800000 */
[----:B------:R-:W-:Y:S01]  /*0830*/  MOV R83, RZ ;  /* 0x000000ff00537202 */ /* 0x000fe20000000f00 */
[----:B------:R-:W-:Y:S05]  /*0840*/  @!P0 BRA `(.L_x_11358) ;  /* 0x0000006000008947 */ /* 0x000fea0003800000 */
[----:B-----5:R-:W-:Y:S01]  /*0850*/  HADD2.F32 R83, -RZ, R54.H1_H1 ;  /* 0x30000036ff537230 */ /* 0x020fe20000004100 */
[----:B------:R-:W-:Y:S05]  /*0860*/  BRA `(.L_x_11358) ;  /* 0x0000004000007947 */ /* 0x000fea0003800000 */
.L_x_11357:
[----:B-----5:R-:W-:Y:S02]  /*0870*/  HADD2.F32 R83, -RZ, R58.H1_H1 ;  /* 0x3000003aff537230 */ /* 0x020fe40000004100 */
[----:B------:R-:W-:-:S03]  /*0880*/  @P0 HADD2.F32 R2, -RZ, R54.H1_H1 ;  /* 0x30000036ff020230 */ /* 0x000fc60000004100 */
[----:B------:R-:W-:-:S04]  /*0890*/  FMUL.FTZ R83, R83, c[0x0][0x1ec] ;  /* 0x00007b0053537a20 */ /* 0x000fc80000410000 */
[----:B------:R-:W-:Y:S02]  /*08a0*/  @P0 FADD.FTZ R83, R83, R2 ;  /* 0x0000000253530221 */ /* 0x000fe40000010000 */
.L_x_11358:
[----:B------:R-:W-:Y:S05]  /*08b0*/  BSYNC B0 ;  /* 0x0000000000007941 */ /* 0x000fea0003800000 */
.L_x_11356:
[----:B------:R-:W-:Y:S01]  /*08c0*/  BSSY B0, `(.L_x_11359) ;  /* 0x000000a000007945 */ /* 0x000fe20003800000 */
[----:B------:R-:W-:Y:S05]  /*08d0*/  @P2 BRA `(.L_x_11360) ;  /* 0x0000004000002947 */ /* 0x000fea0003800000 */
[----:B------:R-:W-:Y:S01]  /*08e0*/  HFMA2.MMA R85, -RZ, RZ, 0, 0 ;  /* 0x00000000ff557435 */ /* 0x000fe200000001ff */
[----:B------:R-:W-:Y:S05]  /*08f0*/  @!P0 BRA `(.L_x_11361) ;  /* 0x0000006000008947 */ /* 0x000fea0003800000 */
[----:B-----5:R-:W-:Y:S01]  /*0900*/  HADD2.F32 R85, -RZ, R55.H0_H0 ;  /* 0x20000037ff557230 */ /* 0x020fe20000004100 */
[----:B------:R-:W-:Y:S05]  /*0910*/  BRA `(.L_x_11361) ;  /* 0x0000004000007947 */ /* 0x000fea0003800000 */
.L_x_11360:
[----:B-----5:R-:W-:Y:S02]  /*0920*/  HADD2.F32 R85, -RZ, R59.H0_H0 ;  /* 0x2000003bff557230 */ /* 0x020fe40000004100 */
[----:B------:R-:W-:-:S03]  /*0930*/  @P0 HADD2.F32 R2, -RZ, R55.H0_H0 ;  /* 0x20000037ff020230 */ /* 0x000fc60000004100 */
[----:B------:R-:W-:-:S04]  /*0940*/  FMUL.FTZ R85, R85, c[0x0][0x1ec] ;  /* 0x00007b0055557a20 */ /* 0x000fc80000410000 */
[----:B------:R-:W-:Y:S02]  /*0950*/  @P0 FADD.FTZ R85, R85, R2 ;  /* 0x0000000255550221 */ /* 0x000fe40000010000 */
.L_x_11361:
[----:B------:R-:W-:Y:S05]  /*0960*/  BSYNC B0 ;  /* 0x0000000000007941 */ /* 0x000fea0003800000 */
.L_x_11359:
[----:B------:R-:W-:Y:S01]  /*0970*/  BSSY B0, `(.L_x_11362) ;  /* 0x000000a000007945 */ /* 0x000fe20003800000 */
[----:B------:R-:W-:Y:S05]  /*0980*/  @P2 BRA `(.L_x_11363) ;  /* 0x0000004000002947 */ /* 0x000fea0003800000 */
[----:B------:R-:W-:Y:S01]  /*0990*/  MOV R87, RZ ;  /* 0x000000ff00577202 */ /* 0x000fe20000000f00 */
[----:B------:R-:W-:Y:S05]  /*09a0*/  @!P0 BRA `(.L_x_11364) ;  /* 0x0000006000008947 */ /* 0x000fea0003800000 */
[----:B-----5:R-:W-:Y:S01]  /*09b0*/  HADD2.F32 R87, -RZ, R55.H1_H1 ;  /* 0x30000037ff577230 */ /* 0x020fe20000004100 */
[----:B------:R-:W-:Y:S05]  /*09c0*/  BRA `(.L_x_11364) ;  /* 0x0000004000007947 */ /* 0x000fea0003800000 */
.L_x_11363:
[----:B-----5:R-:W-:Y:S02]  /*09d0*/  HADD2.F32 R87, -RZ, R59.H1_H1 ;  /* 0x3000003bff577230 */ /* 0x020fe40000004100 */
[----:B------:R-:W-:-:S03]  /*09e0*/  @P0 HADD2.F32 R2, -RZ, R55.H1_H1 ;  /* 0x30000037ff020230 */ /* 0x000fc60000004100 */
[----:B------:R-:W-:-:S04]  /*09f0*/  FMUL.FTZ R87, R87, c[0x0][0x1ec] ;  /* 0x00007b0057577a20 */ /* 0x000fc80000410000 */
[----:B------:R-:W-:Y:S02]  /*0a00*/  @P0 FADD.FTZ R87, R87, R2 ;  /* 0x0000000257570221 */ /* 0x000fe40000010000 */
.L_x_11364:
[----:B------:R-:W-:Y:S05]  /*0a10*/  BSYNC B0 ;  /* 0x0000000000007941 */ /* 0x000fea0003800000 */
.L_x_11362:
        /* <DEDUP_REMOVED lines=17> */
[----:B-----5:R-:W-:Y:S01]  /*0b30*/  HADD2.F32 R89, -RZ, R52.H0_H0 ;  /* 0x20000034ff597230 */ /* 0x020fe20000004100 */
[----:B------:R-:W-:Y:S05]  /*0b40*/  BRA `(.L_x_11367) ;  /* 0x0000004000007947 */ /* 0x000fea0003800000 */
.L_x_11366:
[----:B0----5:R-:W-:Y:S02]  /*0b50*/  HADD2.F32 R89, -RZ, R56.H0_H0 ;  /* 0x20000038ff597230 */ /* 0x021fe40000004100 */
[----:B------:R-:W-:-:S03]  /*0b60*/  @P0 HADD2.F32 R60, -RZ, R52.H0_H0 ;  /* 0x20000034ff3c0230 */ /* 0x000fc60000004100 */
[----:B------:R-:W-:-:S04]  /*0b70*/  FMUL.FTZ R89, R89, c[0x0][0x1ec] ;  /* 0x00007b0059597a20 */ /* 0x000fc80000410000 */
[----:B------:R-:W-:Y:S02]  /*0b80*/  @P0 FADD.FTZ R89, R60, R89 ;  /* 0x000000593c590221 */ /* 0x000fe40000010000 */
.L_x_11367:
[----:B------:R-:W-:Y:S05]  /*0b90*/  BSYNC B0 ;  /* 0x0000000000007941 */ /* 0x000fea0003800000 */
.L_x_11365:
[----:B------:R-:W-:Y:S01]  /*0ba0*/  BSSY B0, `(.L_x_11368) ;  /* 0x000000a000007945 */ /* 0x000fe20003800000 */
[----:B------:R-:W-:Y:S05]  /*0bb0*/  @P2 BRA `(.L_x_11369) ;  /* 0x0000004000002947 */ /* 0x000fea0003800000 */
[----:B------:R-:W-:Y:S01]  /*0bc0*/  MOV R91, RZ ;  /* 0x000000ff005b7202 */ /* 0x000fe20000000f00 */
[----:B------:R-:W-:Y:S05]  /*0bd0*/  @!P0 BRA `(.L_x_11370) ;  /* 0x0000006000008947 */ /* 0x000fea0003800000 */
[----:B-----5:R-:W-:Y:S01]  /*0be0*/  HADD2.F32 R91, -RZ, R52.H1_H1 ;  /* 0x30000034ff5b7230 */ /* 0x020fe20000004100 */
[----:B------:R-:W-:Y:S05]  /*0bf0*/  BRA `(.L_x_11370) ;  /* 0x0000004000007947 */ /* 0x000fea0003800000 */
.L_x_11369:
[----:B-----5:R-:W-:Y:S02]  /*0c00*/  HADD2.F32 R91, -RZ, R56.H1_H1 ;  /* 0x30000038ff5b7230 */ /* 0x020fe40000004100 */
[----:B------:R-:W-:-:S03]  /*0c10*/  @P0 HADD2.F32 R60, -RZ, R52.H1_H1 ;  /* 0x30000034ff3c0230 */ /* 0x000fc60000004100 */
[----:B------:R-:W-:-:S04]  /*0c20*/  FMUL.FTZ R91, R91, c[0x0][0x1ec] ;  /* 0x00007b005b5b7a20 */ /* 0x000fc80000410000 */
[----:B------:R-:W-:Y:S02]  /*0c30*/  @P0 FADD.FTZ R91, R60, R91 ;  /* 0x0000005b3c5b0221 */ /* 0x000fe40000010000 */
.L_x_11370:
[----:B------:R-:W-:Y:S05]  /*0c40*/  BSYNC B0 ;  /* 0x0000000000007941 */ /* 0x000fea0003800000 */
.L_x_11368:
[----:B------:R-:W-:Y:S01]  /*0c50*/  BSSY B0, `(.L_x_11371) ;  /* 0x000000a000007945 */ /* 0x000fe20003800000 */
[----:B------:R-:W-:Y:S05]  /*0c60*/  @P2 BRA `(.L_x_11372) ;  /* 0x0000004000002947 */ /* 0x000fea0003800000 */
[----:B------:R-:W-:Y:S01]  /*0c70*/  HFMA2.MMA R93, -RZ, RZ, 0, 0 ;  /* 0x00000000ff5d7435 */ /* 0x000fe200000001ff */
[----:B------:R-:W-:Y:S05]  /*0c80*/  @!P0 BRA `(.L_x_11373) ;  /* 0x0000006000008947 */ /* 0x000fea0003800000 */
[----:B-----5:R-:W-:Y:S01]  /*0c90*/  HADD2.F32 R93, -RZ, R53.H0_H0 ;  /* 0x20000035ff5d7230 */ /* 0x020fe20000004100 */
[----:B------:R-:W-:Y:S05]  /*0ca0*/  BRA `(.L_x_11373) ;  /* 0x0000004000007947 */ /* 0x000fea0003800000 */
.L_x_11372:
[----:B-----5:R-:W-:Y:S02]  /*0cb0*/  HADD2.F32 R93, -RZ, R57.H0_H0 ;  /* 0x20000039ff5d7230 */ /* 0x020fe40000004100 */
[----:B------:R-:W-:-:S03]  /*0cc0*/  @P0 HADD2.F32 R60, -RZ, R53.H0_H0 ;  /* 0x20000035ff3c0230 */ /* 0x000fc60000004100 */
[----:B------:R-:W-:-:S04]  /*0cd0*/  FMUL.FTZ R93, R93, c[0x0][0x1ec] ;  /* 0x00007b005d5d7a20 */ /* 0x000fc80000410000 */
[----:B------:R-:W-:Y:S02]  /*0ce0*/  @P0 FADD.FTZ R93, R60, R93 ;  /* 0x0000005d3c5d0221 */ /* 0x000fe40000010000 */
.L_x_11373:
[----:B------:R-:W-:Y:S05]  /*0cf0*/  BSYNC B0 ;  /* 0x0000000000007941 */ /* 0x000fea0003800000 */
.L_x_11371:
[----:B------:R-:W-:Y:S01]  /*0d00*/  BSSY B0, `(.L_x_11374) ;  /* 0x000000a000007945 */ /* 0x000fe20003800000 */
[----:B------:R-:W-:Y:S05]  /*0d10*/  @P2 BRA `(.L_x_11375) ;  /* 0x0000004000002947 */ /* 0x000fea0003800000 */
[----:B------:R-:W-:Y:S01]  /*0d20*/  MOV R95, RZ ;  /* 0x000000ff005f7202 */ /* 0x000fe20000000f00 */
[----:B------:R-:W-:Y:S05]  /*0d30*/  @!P0 BRA `(.L_x_11376) ;  /* 0x0000006000008947 */ /* 0x000fea0003800000 */
[----:B-----5:R-:W-:Y:S01]  /*0d40*/  HADD2.F32 R95, -RZ, R53.H1_H1 ;  /* 0x30000035ff5f7230 */ /* 0x020fe20000004100 */
[----:B------:R-:W-:Y:S05]  /*0d50*/  BRA `(.L_x_11376) ;  /* 0x0000004000007947 */ /* 0x000fea0003800000 */
.L_x_11375:
[----:B-----5:R-:W-:Y:S02]  /*0d60*/  HADD2.F32 R95, -RZ, R57.H1_H1 ;  /* 0x30000039ff5f7230 */ /* 0x020fe40000004100 */
[----:B------:R-:W-:-:S03]  /*0d70*/  @P0 HADD2.F32 R60, -RZ, R53.H1_H1 ;  /* 0x30000035ff3c0230 */ /* 0x000fc60000004100 */
[----:B------:R-:W-:-:S04]  /*0d80*/  FMUL.FTZ R95, R95, c[0x0][0x1ec] ;  /* 0x00007b005f5f7a20 */ /* 0x000fc80000410000 */
[----:B------:R-:W-:Y:S02]  /*0d90*/  @P0 FADD.FTZ R95, R60, R95 ;  /* 0x0000005f3c5f0221 */ /* 0x000fe40000010000 */
.L_x_11376:
[----:B------:R-:W-:Y:S05]  /*0da0*/  BSYNC B0 ;  /* 0x0000000000007941 */ /* 0x000fea0003800000 */
.L_x_11374:
[----:B------:R-:W-:Y:S01]  /*0db0*/  BSSY B0, `(.L_x_11377) ;  /* 0x000000a000007945 */ /* 0x000fe20003800000 */
[----:B------:R-:W-:Y:S05]  /*0dc0*/  @P2 BRA `(.L_x_11378) ;  /* 0x0000004000002947 */ /* 0x000fea0003800000 */
[----:B------:R-:W-:Y:S01]  /*0dd0*/  HFMA2.MMA R97, -RZ, RZ, 0, 0 ;  /* 0x00000000ff617435 */ /* 0x000fe200000001ff */
[----:B------:R-:W-:Y:S05]  /*0de0*/  @!P0 BRA `(.L_x_11379) ;  /* 0x0000006000008947 */ /* 0x000fea0003800000 */
[----:B-----5:R-:W-:Y:S01]  /*0df0*/  HADD2.F32 R97, -RZ, R54.H0_H0 ;  /* 0x20000036ff617230 */ /* 0x020fe20000004100 */
[----:B------:R-:W-:Y:S05]  /*0e00*/  BRA `(.L_x_11379) ;  /* 0x0000004000007947 */ /* 0x000fea0003800000 */
.L_x_11378:
[----:B-----5:R-:W-:Y:S02]  /*0e10*/  HADD2.F32 R97, -RZ, R58.H0_H0 ;  /* 0x2000003aff617230 */ /* 0x020fe40000004100 */
[----:B------:R-:W-:-:S03]  /*0e20*/  @P0 HADD2.F32 R60, -RZ, R54.H0_H0 ;  /* 0x20000036ff3c0230 */ /* 0x000fc60000004100 */
[----:B------:R-:W-:-:S04]  /*0e30*/  FMUL.FTZ R97, R97, c[0x0][0x1ec] ;  /* 0x00007b0061617a20 */ /* 0x000fc80000410000 */
[----:B------:R-:W-:Y:S02]  /*0e40*/  @P0 FADD.FTZ R97, R60, R97 ;  /* 0x000000613c610221 */ /* 0x000fe40000010000 */
.L_x_11379:
[----:B------:R-:W-:Y:S05]  /*0e50*/  BSYNC B0 ;  /* 0x0000000000007941 */ /* 0x000fea0003800000 */
.L_x_11377:
[----:B------:R-:W-:Y:S01]  /*0e60*/  BSSY B0, `(.L_x_11380) ;  /* 0x000000a000007945 */ /* 0x000fe20003800000 */
[----:B------:R-:W-:Y:S05]  /*0e70*/  @P2 BRA `(.L_x_11381) ;  /* 0x0000004000002947 */ /* 0x000fea0003800000 */
[----:B------:R-:W-:Y:S01]  /*0e80*/  MOV R99, RZ ;  /* 0x000000ff00637202 */ /* 0x000fe20000000f00 */
[----:B------:R-:W-:Y:S05]  /*0e90*/  @!P0 BRA `(.L_x_11382) ;  /* 0x0000006000008947 */ /* 0x000fea0003800000 */
[----:B-----5:R-:W-:Y:S01]  /*0ea0*/  HADD2.F32 R99, -RZ, R54.H1_H1 ;  /* 0x30000036ff637230 */ /* 0x020fe20000004100 */
[----:B------:R-:W-:Y:S05]  /*0eb0*/  BRA `(.L_x_11382) ;  /* 0x0000004000007947 */ /* 0x000fea0003800000 */
.L_x_11381:
[----:B-----5:R-:W-:Y:S02]  /*0ec0*/  HADD2.F32 R99, -RZ, R58.H1_H1 ;  /* 0x3000003aff637230 */ /* 0x020fe40000004100 */
[----:B------:R-:W-:-:S03]  /*0ed0*/  @P0 HADD2.F32 R60, -RZ, R54.H1_H1 ;  /* 0x30000036ff3c0230 */ /* 0x000fc60000004100 */
[----:B------:R-:W-:-:S04]  /*0ee0*/  FMUL.FTZ R99, R99, c[0x0][0x1ec] ;  /* 0x00007b0063637a20 */ /* 0x000fc80000410000 */
[----:B------:R-:W-:Y:S02]  /*0ef0*/  @P0 FADD.FTZ R99, R60, R99 ;  /* 0x000000633c630221 */ /* 0x000fe40000010000 */
.L_x_11382:
[----:B------:R-:W-:Y:S05]  /*0f00*/  BSYNC B0 ;  /* 0x0000000000007941 */ /* 0x000fea0003800000 */
.L_x_11380:
[----:B------:R-:W-:Y:S01]  /*0f10*/  BSSY B0, `(.L_x_11383) ;  /* 0x000000a000007945 */ /* 0x000fe20003800000 */
[----:B------:R-:W-:Y:S05]  /*0f20*/  @P2 BRA `(.L_x_11384) ;  /* 0x0000004000002947 */ /* 0x000fea0003800000 */
[----:B------:R-:W-:Y:S01]  /*0f30*/  HFMA2.MMA R101, -RZ, RZ, 0, 0 ;  /* 0x00000000ff657435 */ /* 0x000fe200000001ff */
[----:B------:R-:W-:Y:S05]  /*0f40*/  @!P0 BRA `(.L_x_11385) ;  /* 0x0000006000008947 */ /* 0x000fea0003800000 */
[----:B-----5:R-:W-:Y:S01]  /*0f50*/  HADD2.F32 R101, -RZ, R55.H0_H0 ;  /* 0x20000037ff657230 */ /* 0x020fe20000004100 */
[----:B------:R-:W-:Y:S05]  /*0f60*/  BRA `(.L_x_11385) ;  /* 0x0000004000007947 */ /* 0x000fea0003800000 */
.L_x_11384:
[----:B-----5:R-:W-:Y:S02]  /*0f70*/  HADD2.F32 R101, -RZ, R59.H0_H0 ;  /* 0x2000003bff657230 */ /* 0x020fe40000004100 */
[----:B------:R-:W-:-:S03]  /*0f80*/  @P0 HADD2.F32 R60, -RZ, R55.H0_H0 ;  /* 0x20000037ff3c0230 */ /* 0x000fc60000004100 */
[----:B------:R-:W-:-:S04]  /*0f90*/  FMUL.FTZ R101, R101, c[0x0][0x1ec] ;  /* 0x00007b0065657a20 */ /* 0x000fc80000410000 */
[----:B------:R-:W-:Y:S02]  /*0fa0*/  @P0 FADD.FTZ R101, R60, R101 ;  /* 0x000000653c650221 */ /* 0x000fe40000010000 */
.L_x_11385:
[----:B------:R-:W-:Y:S05]  /*0fb0*/  BSYNC B0 ;  /* 0x0000000000007941 */ /* 0x000fea0003800000 */
.L_x_11383:
[----:B------:R-:W-:Y:S01]  /*0fc0*/  BSSY B0, `(.L_x_11386) ;  /* 0x000000a000007945 */ /* 0x000fe20003800000 */
[----:B------:R-:W-:Y:S05]  /*0fd0*/  @P2 BRA `(.L_x_11387) ;  /* 0x0000004000002947 */ /* 0x000fea0003800000 */
[----:B------:R-:W-:Y:S01]  /*0fe0*/  MOV R103, RZ ;  /* 0x000000ff00677202 */ /* 0x000fe20000000f00 */
[----:B------:R-:W-:Y:S05]  /*0ff0*/  @!P0 BRA `(.L_x_11388) ;  /* 0x0000006000008947 */ /* 0x000fea0003800000 */
[----:B-----5:R-:W-:Y:S01]  /*1000*/  HADD2.F32 R103, -RZ, R55.H1_H1 ;  /* 0x30000037ff677230 */ /* 0x020fe20000004100 */
[----:B------:R-:W-:Y:S05]  /*1010*/  BRA `(.L_x_11388) ;  /* 0x0000004000007947 */ /* 0x000fea0003800000 */
.L_x_11387:
[----:B-----5:R-:W-:Y:S02]  /*1020*/  HADD2.F32 R103, -RZ, R59.H1_H1 ;  /* 0x3000003bff677230 */ /* 0x020fe40000004100 */
[----:B------:R-:W-:-:S03]  /*1030*/  @P0 HADD2.F32 R60, -RZ, R55.H1_H1 ;  /* 0x30000037ff3c0230 */ /* 0x000fc60000004100 */
[----:B------:R-:W-:-:S04]  /*1040*/  FMUL.FTZ R103, R103, c[0x0][0x1ec] ;  /* 0x00007b0067677a20 */ /* 0x000fc80000410000 */
[----:B------:R-:W-:Y:S02]  /*1050*/  @P0 FADD.FTZ R103, R60, R103 ;  /* 0x000000673c670221 */ /* 0x000fe40000010000 */
.L_x_11388:
[----:B------:R-:W-:Y:S05]  /*1060*/  BSYNC B0 ;  /* 0x0000000000007941 */ /* 0x000fea0003800000 */
.L_x_11386:
[----:B------:R-:W-:Y:S01]  /*1070*/  IADD3 R121, R105, 0x100, RZ ;  /* 0x0000010069797810 */ /* 0x000fe20007ffe0ff */
[-C--:B------:R-:W-:Y:S01]  /*1080*/  IMAD.WIDE.U32 R104, R109, R2.reuse, c[0x0][0x188] ;  /* 0x000062006d687625 */ /* 0x080fe200078e0002 */
        /* <DEDUP_REMOVED lines=16> */
.L_x_11390:
[----:B0----5:R-:W-:Y:S02]  /*1190*/  HADD2.F32 R105, -RZ, R56.H0_H0 ;  /* 0x20000038ff697230 */ /* 0x021fe40000004100 */
[----:B------:R-:W-:-:S03]  /*11a0*/  @P0 HADD2.F32 R60, -RZ, R52.H0_H0 ;  /* 0x20000034ff3c0230 */ /* 0x000fc60000004100 */
[----:B------:R-:W-:-:S04]  /*11b0*/  FMUL.FTZ R105, R105, c[0x0][0x1ec] ;  /* 0x00007b0069697a20 */ /* 0x000fc80000410000 */
[----:B------:R-:W-:Y:S02]  /*11c0*/  @P0 FADD.FTZ R105, R60, R105 ;  /* 0x000000693c690221 */ /* 0x000fe40000010000 */
.L_x_11391:
[----:B------:R-:W-:Y:S05]  /*11d0*/  BSYNC B0 ;  /* 0x0000000000007941 */ /* 0x000fea0003800000 */
.L_x_11389:
[----:B------:R-:W-:Y:S01]  /*11e0*/  BSSY B0, `(.L_x_11392) ;  /* 0x000000a000007945 */ /* 0x000fe20003800000 */
[----:B------:R-:W-:Y:S05]  /*11f0*/  @P2 BRA `(.L_x_11393) ;  /* 0x0000004000002947 */ /* 0x000fea0003800000 */
[----:B------:R-:W-:Y:S01]  /*1200*/  MOV R107, RZ ;  /* 0x000000ff006b7202 */ /* 0x000fe20000000f00 */
[----:B------:R-:W-:Y:S05]  /*1210*/  @!P0 BRA `(.L_x_11394) ;  /* 0x0000006000008947 */ /* 0x000fea0003800000 */
[----:B-----5:R-:W-:Y:S01]  /*1220*/  HADD2.F32 R107, -RZ, R52.H1_H1 ;  /* 0x30000034ff6b7230 */ /* 0x020fe20000004100 */
[----:B------:R-:W-:Y:S05]  /*1230*/  BRA `(.L_x_11394) ;  /* 0x0000004000007947 */ /* 0x000fea0003800000 */
.L_x_11393:
[----:B-----5:R-:W-:Y:S02]  /*1240*/  HADD2.F32 R107, -RZ, R56.H1_H1 ;  /* 0x30000038ff6b7230 */ /* 0x020fe40000004100 */
[----:B------:R-:W-:-:S03]  /*1250*/  @P0 HADD2.F32 R60, -RZ, R52.H1_H1 ;  /* 0x30000034ff3c0230 */ /* 0x000fc60000004100 */
[----:B------:R-:W-:-:S04]  /*1260*/  FMUL.FTZ R107, R107, c[0x0][0x1ec] ;  /* 0x00007b006b6b7a20 */ /* 0x000fc80000410000 */
[----:B------:R-:W-:Y:S02]  /*1270*/  @P0 FADD.FTZ R107, R60, R107 ;  /* 0x0000006b3c6b0221 */ /* 0x000fe40000010000 */
.L_x_11394:
[----:B------:R-:W-:Y:S05]  /*1280*/  BSYNC B0 ;  /* 0x0000000000007941 */ /* 0x000fea0003800000 */
.L_x_11392:
[----:B------:R-:W-:Y:S01]  /*1290*/  BSSY B0, `(.L_x_11395) ;  /* 0x000000a000007945 */ /* 0x000fe20003800000 */
[----:B------:R-:W-:Y:S05]  /*12a0*/  @P2 BRA `(.L_x_11396) ;  /* 0x0000004000002947 */ /* 0x000fea0003800000 */
[----:B------:R-:W-:Y:S01]  /*12b0*/  HFMA2.MMA R109, -RZ, RZ, 0, 0 ;  /* 0x00000000ff6d7435 */ /* 0x000fe200000001ff */
[----:B------:R-:W-:Y:S05]  /*12c0*/  @!P0 BRA `(.L_x_11397) ;  /* 0x0000006000008947 */ /* 0x000fea0003800000 */
[----:B-----5:R-:W-:Y:S01]  /*12d0*/  HADD2.F32 R109, -RZ, R53.H0_H0 ;  /* 0x20000035ff6d7230 */ /* 0x020fe20000004100 */
[----:B------:R-:W-:Y:S05]  /*12e0*/  BRA `(.L_x_11397) ;  /* 0x0000004000007947 */ /* 0x000fea0003800000 */
.L_x_11396:
[----:B-----5:R-:W-:Y:S02]  /*12f0*/  HADD2.F32 R109, -RZ, R57.H0_H0 ;  /* 0x20000039ff6d7230 */ /* 0x020fe40000004100 */
[----:B------:R-:W-:-:S03]  /*1300*/  @P0 HADD2.F32 R60, -RZ, R53.H0_H0 ;  /* 0x20000035ff3c0230 */ /* 0x000fc60000004100 */
[----:B------:R-:W-:-:S04]  /*1310*/  FMUL.FTZ R109, R109, c[0x0][0x1ec] ;  /* 0x00007b006d6d7a20 */ /* 0x000fc80000410000 */
[----:B------:R-:W-:Y:S02]  /*1320*/  @P0 FADD.FTZ R109, R60, R109 ;  /* 0x0000006d3c6d0221 */ /* 0x000fe40000010000 */
.L_x_11397:
[----:B------:R-:W-:Y:S05]  /*1330*/  BSYNC B0 ;  /* 0x0000000000007941 */ /* 0x000fea0003800000 */
.L_x_11395:
[----:B------:R-:W-:Y:S01]  /*1340*/  BSSY B0, `(.L_x_11398) ;  /* 0x000000a000007945 */ /* 0x000fe20003800000 */
[----:B------:R-:W-:Y:S05]  /*1350*/  @P2 BRA `(.L_x_11399) ;  /* 0x0000004000002947 */ /* 0x000fea0003800000 */
[----:B------:R-:W-:Y:S01]  /*1360*/  MOV R111, RZ ;  /* 0x000000ff006f7202 */ /* 0x000fe20000000f00 */
[----:B------:R-:W-:Y:S05]  /*1370*/  @!P0 BRA `(.L_x_11400) ;  /* 0x0000006000008947 */ /* 0x000fea0003800000 */
[----:B-----5:R-:W-:Y:S01]  /*1380*/  HADD2.F32 R111, -RZ, R53.H1_H1 ;  /* 0x30000035ff6f7230 */ /* 0x020fe20000004100 */
[----:B------:R-:W-:Y:S05]  /*1390*/  BRA `(.L_x_11400) ;  /* 0x0000004000007947 */ /* 0x000fea0003800000 */
.L_x_11399:
[----:B-----5:R-:W-:Y:S02]  /*13a0*/  HADD2.F32 R111, -RZ, R57.H1_H1 ;  /* 0x30000039ff6f7230 */ /* 0x020fe40000004100 */
[----:B------:R-:W-:-:S03]  /*13b0*/  @P0 HADD2.F32 R60, -RZ, R53.H1_H1 ;  /* 0x30000035ff3c0230 */ /* 0x000fc60000004100 */
[----:B------:R-:W-:-:S04]  /*13c0*/  FMUL.FTZ R111, R111, c[0x0][0x1ec] ;  /* 0x00007b006f6f7a20 */ /* 0x000fc80000410000 */
[----:B------:R-:W-:Y:S02]  /*13d0*/  @P0 FADD.FTZ R111, R60, R111 ;  /* 0x0000006f3c6f0221 */ /* 0x000fe40000010000 */
.L_x_11400:
[----:B------:R-:W-:Y:S05]  /*13e0*/  BSYNC B0 ;  /* 0x0000000000007941 */ /* 0x000fea0003800000 */
.L_x_11398:
[----:B------:R-:W-:Y:S01]  /*13f0*/  BSSY B0, `(.L_x_11401) ;  /* 0x000000a000007945 */ /* 0x000fe20003800000 */
[----:B------:R-:W-:Y:S05]  /*1400*/  @P2 BRA `(.L_x_11402) ;  /* 0x0000004000002947 */ /* 0x000fea0003800000 */
[----:B------:R-:W-:Y:S01]  /*1410*/  HFMA2.MMA R113, -RZ, RZ, 0, 0 ;  /* 0x00000000ff717435 */ /* 0x000fe200000001ff */
[----:B------:R-:W-:Y:S05]  /*1420*/  @!P0 BRA `(.L_x_11403) ;  /* 0x0000006000008947 */ /* 0x000fea0003800000 */
[----:B-----5:R-:W-:Y:S01]  /*1430*/  HADD2.F32 R113, -RZ, R54.H0_H0 ;  /* 0x20000036ff717230 */ /* 0x020fe20000004100 */
[----:B------:R-:W-:Y:S05]  /*1440*/  BRA `(.L_x_11403) ;  /* 0x0000004000007947 */ /* 0x000fea0003800000 */
.L_x_11402:
[----:B-----5:R-:W-:Y:S02]  /*1450*/  HADD2.F32 R113, -RZ, R58.H0_H0 ;  /* 0x2000003aff717230 */ /* 0x020fe40000004100 */
[----:B------:R-:W-:-:S03]  /*1460*/  @P0 HADD2.F32 R60, -RZ, R54.H0_H0 ;  /* 0x20000036ff3c0230 */ /* 0x000fc60000004100 */
[----:B------:R-:W-:-:S04]  /*1470*/  FMUL.FTZ R113, R113, c[0x0][0x1ec] ;  /* 0x00007b0071717a20 */ /* 0x000fc80000410000 */
[----:B------:R-:W-:Y:S02]  /*1480*/  @P0 FADD.FTZ R113, R60, R113 ;  /* 0x000000713c710221 */ /* 0x000fe40000010000 */
.L_x_11403:
[----:B------:R-:W-:Y:S05]  /*1490*/  BSYNC B0 ;  /* 0x0000000000007941 */ /* 0x000fea0003800000 */
.L_x_11401:
[----:B------:R-:W-:Y:S01]  /*14a0*/  BSSY B0, `(.L_x_11404) ;  /* 0x000000a000007945 */ /* 0x000fe20003800000 */
[----:B------:R-:W-:Y:S05]  /*14b0*/  @P2 BRA `(.L_x_11405) ;  /* 0x0000004000002947 */ /* 0x000fea0003800000 */
[----:B------:R-:W-:Y:S01]  /*14c0*/  MOV R115, RZ ;  /* 0x000000ff00737202 */ /* 0x000fe20000000f00 */
[----:B------:R-:W-:Y:S05]  /*14d0*/  @!P0 BRA `(.L_x_11406) ;  /* 0x0000006000008947 */ /* 0x000fea0003800000 */
[----:B-----5:R-:W-:Y:S01]  /*14e0*/  HADD2.F32 R115, -RZ, R54.H1_H1 ;  /* 0x30000036ff737230 */ /* 0x020fe20000004100 */
[----:B------:R-:W-:Y:S05]  /*14f0*/  BRA `(.L_x_11406) ;  /* 0x0000004000007947 */ /* 0x000fea0003800000 */
.L_x_11405:
[----:B-----5:R-:W-:Y:S02]  /*1500*/  HADD2.F32 R115, -RZ, R58.H1_H1 ;  /* 0x3000003aff737230 */ /* 0x020fe40000004100 */
[----:B------:R-:W-:-:S03]  /*1510*/  @P0 HADD2.F32 R60, -RZ, R54.H1_H1 ;  /* 0x30000036ff3c0230 */ /* 0x000fc60000004100 */
[----:B------:R-:W-:-:S04]  /*1520*/  FMUL.FTZ R115, R115, c[0x0][0x1ec] ;  /* 0x00007b0073737a20 */ /* 0x000fc80000410000 */
[----:B------:R-:W-:Y:S02]  /*1530*/  @P0 FADD.FTZ R115, R60, R115 ;  /* 0x000000733c730221 */ /* 0x000fe40000010000 */
.L_x_11406:
[----:B------:R-:W-:Y:S05]  /*1540*/  BSYNC B0 ;  /* 0x0000000000007941 */ /* 0x000fea0003800000 */
.L_x_11404:
[----:B------:R-:W-:Y:S01]  /*1550*/  BSSY B0, `(.L_x_11407) ;  /* 0x000000a000007945 */ /* 0x000fe20003800000 */
[----:B------:R-:W-:Y:S05]  /*1560*/  @P2 BRA `(.L_x_11408) ;  /* 0x0000004000002947 */ /* 0x000fea0003800000 */
[----:B------:R-:W-:Y:S01]  /*1570*/  HFMA2.MMA R117, -RZ, RZ, 0, 0 ;  /* 0x00000000ff757435 */ /* 0x000fe200000001ff */
[----:B------:R-:W-:Y:S05]  /*1580*/  @!P0 BRA `(.L_x_11409) ;  /* 0x0000006000008947 */ /* 0x000fea0003800000 */
[----:B-----5:R-:W-:Y:S01]  /*1590*/  HADD2.F32 R117, -RZ, R55.H0_H0 ;  /* 0x20000037ff757230 */ /* 0x020fe20000004100 */
[----:B------:R-:W-:Y:S05]  /*15a0*/  BRA `(.L_x_11409) ;  /* 0x0000004000007947 */ /* 0x000fea0003800000 */
.L_x_11408:
[----:B-----5:R-:W-:Y:S02]  /*15b0*/  HADD2.F32 R117, -RZ, R59.H0_H0 ;  /* 0x2000003bff757230 */ /* 0x020fe40000004100 */
[----:B------:R-:W-:-:S03]  /*15c0*/  @P0 HADD2.F32 R60, -RZ, R55.H0_H0 ;  /* 0x20000037ff3c0230 */ /* 0x000fc60000004100 */
[----:B------:R-:W-:-:S04]  /*15d0*/  FMUL.FTZ R117, R117, c[0x0][0x1ec] ;  /* 0x00007b0075757a20 */ /* 0x000fc80000410000 */
[----:B------:R-:W-:Y:S02]  /*15e0*/  @P0 FADD.FTZ R117, R60, R117 ;  /* 0x000000753c750221 */ /* 0x000fe40000010000 */
.L_x_11409:
[----:B------:R-:W-:Y:S05]  /*15f0*/  BSYNC B0 ;  /* 0x0000000000007941 */ /* 0x000fea0003800000 */
.L_x_11407:
[----:B------:R-:W-:Y:S01]  /*1600*/  BSSY B0, `(.L_x_11410) ;  /* 0x000000a000007945 */ /* 0x000fe20003800000 */
[----:B------:R-:W-:Y:S05]  /*1610*/  @P2 BRA `(.L_x_11411) ;  /* 0x0000004000002947 */ /* 0x000fea0003800000 */
[----:B------:R-:W-:Y:S01]  /*1620*/  MOV R119, RZ ;  /* 0x000000ff00777202 */ /* 0x000fe20000000f00 */
[----:B------:R-:W-:Y:S05]  /*1630*/  @!P0 BRA `(.L_x_11412) ;  /* 0x0000006000008947 */ /* 0x000fea0003800000 */
[----:B-----5:R-:W-:Y:S01]  /*1640*/  HADD2.F32 R119, -RZ, R55.H1_H1 ;  /* 0x30000037ff777230 */ /* 0x020fe20000004100 */
[----:B------:R-:W-:Y:S05]  /*1650*/  BRA `(.L_x_11412) ;  /* 0x0000004000007947 */ /* 0x000fea0003800000 */
.L_x_11411:
[----:B-----5:R-:W-:Y:S02]  /*1660*/  HADD2.F32 R119, -RZ, R59.H1_H1 ;  /* 0x3000003bff777230 */ /* 0x020fe40000004100 */
[----:B------:R-:W-:-:S03]  /*1670*/  @P0 HADD2.F32 R60, -RZ, R55.H1_H1 ;  /* 0x30000037ff3c0230 */ /* 0x000fc60000004100 */
[----:B------:R-:W-:-:S04]  /*1680*/  FMUL.FTZ R119, R119, c[0x0][0x1ec] ;  /* 0x00007b0077777a20 */ /* 0x000fc80000410000 */
[----:B------:R-:W-:Y:S02]  /*1690*/  @P0 FADD.FTZ R119, R60, R119 ;  /* 0x000000773c770221 */ /* 0x000fe40000010000 */
.L_x_11412:
[----:B------:R-:W-:Y:S05]  /*16a0*/  BSYNC B0 ;  /* 0x0000000000007941 */ /* 0x000fea0003800000 */
.L_x_11410:
[----:B------:R-:W-:Y:S01]  /*16b0*/  FADD.FTZ R60, RZ, R73 ;  /* 0x00000049ff3c7221 */ /* 0x000fe20000010000 */
[----:B------:R-:W-:Y:S01]  /*16c0*/  F2FP.PACK_AB R63, R119, R117 ;  /* 0x00000075773f723e */ /* 0x000fe200000000ff */
[----:B------:R-:W-:Y:S01]  /*16d0*/  IMAD.WIDE.U32 R2, R121, R2, c[0x0][0x188] ;  /* 0x0000620079027625 */ /* 0x000fe200078e0002 */
        /* <DEDUP_REMOVED lines=31> */
.L_x_11419:
        /* <DEDUP_REMOVED lines=68> */
.L_x_11420:
        /* <DEDUP_REMOVED lines=105> */
[----:B------:R-:W-:Y:S01]  /*23a0*/  F2FP.PACK_AB R76, R62, R75 ;  /* 0x0000004b3e4c723e */ /* 0x000fe200000000ff */
        /* <DEDUP_REMOVED lines=50> */
[----:B------:R-:W-:-:S03]  /*26d0*/  IMAD.WIDE.U32 R2, R70, R83, c[0x0][0x208] ;  /* 0x0000820046027625 */ /* 0x000fc600078e0053 */
[----:B------:R-:W-:Y:S01]  /*26e0*/  F2FP.PACK_AB R63, R114, R93 ;  /* 0x0000005d723f723e */ /* 0x000fe200000000ff */
[-C--:B------:R-:W-:Y:S01]  /*26f0*/  IMAD.WIDE.U32 R80, R80, R83.reuse, c[0x0][0x208] ;  /* 0x0000820050507625 */ /* 0x080fe200078e0053 */
[----:B------:R0:W-:Y:S03]  /*2700*/  STG.E.128 [R2.64], R76 ;  /* 0x0000004c02007986 */ /* 0x0001e6000c101d04 */
[----:B------:R-:W-:Y:S01]  /*2710*/  IMAD.WIDE.U32 R82, R82, R83, c[0x0][0x208] ;  /* 0x0000820052527625 */ /* 0x000fe200078e0053 */
[----:B------:R0:W-:Y:S04]  /*2720*/  STG.E.128 [R80.64], R72 ;  /* 0x0000004850007986 */ /* 0x0001e8000c101d04 */
[----:B------:R0:W-:Y:S02]  /*2730*/  STG.E.128 [R82.64], R60 ;  /* 0x0000003c52007986 */ /* 0x0001e4000c101d04 */
.L_x_11416:
[----:B-1----:R-:W-:Y:S05]  /*2740*/  BSYNC B0 ;  /* 0x0000000000007941 */ /* 0x002fea0003800000 */
.L_x_11415:
[----:B------:R-:W-:Y:S02]  /*2750*/  IADD3 R65, R65, c[0x0][0x160], RZ ;  /* 0x0000580041417a10 */ /* 0x000fe40007ffe0ff */
[----:B------:R-:W-:-:S02]  /*2760*/  LOP3.LUT P1, RZ, R68, 0xff, RZ, 0xc0, !PT ;  /* 0x000000ff44ff7812 */ /* 0x000fc4000782c0ff */
[----:B------:R-:W-:Y:S02]  /*2770*/  ISETP.GE.AND P0, PT, R65, c[0x0][0x164], PT ;  /* 0x0000590041007a0c */ /* 0x000fe40003f06270 */
[----:B------:R-:W-:-:S11]  /*2780*/  SEL R68, RZ, 0x1, P1 ;  /* 0x00000001ff447807 */ /* 0x000fd60000800000 */
[----:B0----5:R-:W-:Y:S01]  /*2790*/  @P0 CALL.REL.NOINC `(.L_x_11417) ;  /* 0x0000001000000944 */ /* 0x021fe20003c00000 */
[----:B------:R-:W-:Y:S05]  /*27a0*/  BRA `(.L_x_11418) ;  /* 0xffffdb5000007947 */ /* 0x000fea000383ffff */
.L_x_11417:
[----:B------:R-:W-:Y:S05]  /*27b0*/  EXIT ;  /* 0x000000000000794d */ /* 0x000fea0003800000 */
.L_x_11413:
[----:B0-----:R-:W-:Y:S01]  /*27c0*/  HFMA2.MMA R63, -RZ, RZ, 0, 5.9604644775390625e-08 ;  /* 0x00000001ff3f7435 */ /* 0x001fe200000001ff */
[----:B------:R-:W-:Y:S02]  /*27d0*/  MOV R3, 0x1f ;  /* 0x0000001f00037802 */ /* 0x000fe40000000f00 */
[----:B------:R-:W-:Y:S02]  /*27e0*/  MOV R62, 0xffffffff ;  /* 0xffffffff003e7802 */ /* 0x000fe40000000f00 */
[----:B------:R-:W-:Y:S02]  /*27f0*/  MOV R60, 0x2810 ;  /* 0x00002810003c7802 */ /* 0x000fe40000000f00 */
[----:B-----5:R-:W-:Y:S05]  /*2800*/  CALL.REL.NOINC `($__internal_83_$__cuda_sm70_shflsync_bfly_p) ;  /* 0x0000069000007944 */ /* 0x020fea0003c00000 */
[----:B-1----:R-:W-:Y:S01]  /*2810*/  MOV R2, R63 ;  /* 0x0000003f00027202 */ /* 0x002fe20000000f00 */
[----:B0-----:R-:W-:Y:S05]  /*2820*/  BRA `(.L_x_11419) ;  /* 0xfffff0a000007947 */ /* 0x001fea000383ffff */
.L_x_11414:
[----:B------:R-:W-:Y:S01]  /*2830*/  HFMA2.MMA R63, -RZ, RZ, 0, 1.1920928955078125e-07 ;  /* 0x00000002ff3f7435 */ /* 0x000fe200000001ff */
[----:B------:R-:W-:Y:S02]  /*2840*/  MOV R3, 0x1f ;  /* 0x0000001f00037802 */ /* 0x000fe40000000f00 */
[----:B------:R-:W-:Y:S02]  /*2850*/  MOV R62, 0xffffffff ;  /* 0xffffffff003e7802 */ /* 0x000fe40000000f00 */
[----:B------:R-:W-:-:S02]  /*2860*/  MOV R60, 0x2880 ;  /* 0x00002880003c7802 */ /* 0x000fc40000000f00 */
[----:B-----5:R-:W-:Y:S05]  /*2870*/  CALL.REL.NOINC `($__internal_83_$__cuda_sm70_shflsync_bfly_p) ;  /* 0x0000062000007944 */ /* 0x020fea0003c00000 */
[----:B01----:R-:W-:Y:S01]  /*2880*/  FADD.FTZ R76, R76, R63 ;  /* 0x0000003f4c4c7221 */ /* 0x003fe20000010000 */
[----:B------:R-:W-:Y:S01]  /*2890*/  HFMA2.MMA R63, -RZ, RZ, 0, 2.384185791015625e-07 ;  /* 0x00000004ff3f7435 */ /* 0x000fe200000001ff */
[----:B------:R-:W-:-:S02]  /*28a0*/  MOV R3, 0x1f ;  /* 0x0000001f00037802 */ /* 0x000fc40000000f00 */
[----:B------:R-:W-:Y:S02]  /*28b0*/  MOV R62, 0xffffffff ;  /* 0xffffffff003e7802 */ /* 0x000fe40000000f00 */
[----:B------:R-:W-:Y:S02]  /*28c0*/  MOV R60, 0x28e0 ;  /* 0x000028e0003c7802 */ /* 0x000fe40000000f00 */
[----:B------:R-:W-:Y:S05]  /*28d0*/  CALL.REL.NOINC `($__internal_83_$__cuda_sm70_shflsync_bfly_p) ;  /* 0x000005c000007944 */ /* 0x000fea0003c00000 */
[----:B01----:R-:W-:Y:S01]  /*28e0*/  FADD.FTZ R76, R76, R63 ;  /* 0x0000003f4c4c7221 */ /* 0x003fe20000010000 */
[----:B------:R-:W-:Y:S01]  /*28f0*/  HFMA2.MMA R63, -RZ, RZ, 0, 4.76837158203125e-07 ;  /* 0x00000008ff3f7435 */ /* 0x000fe200000001ff */
[----:B------:R-:W-:Y:S02]  /*2900*/  MOV R3, 0x1f ;  /* 0x0000001f00037802 */ /* 0x000fe40000000f00 */
[----:B------:R-:W-:Y:S02]  /*2910*/  MOV R62, 0xffffffff ;  /* 0xffffffff003e7802 */ /* 0x000fe40000000f00 */
[----:B------:R-:W-:Y:S02]  /*2920*/  MOV R60, 0x2940 ;  /* 0x00002940003c7802 */ /* 0x000fe40000000f00 */
[----:B------:R-:W-:Y:S05]  /*2930*/  CALL.REL.NOINC `($__internal_83_$__cuda_sm70_shflsync_bfly_p) ;  /* 0x0000056000007944 */ /* 0x000fea0003c00000 */
[----:B01----:R-:W-:Y:S01]  /*2940*/  FADD.FTZ R76, R76, R63 ;  /* 0x0000003f4c4c7221 */ /* 0x003fe20000010000 */
[----:B------:R-:W-:Y:S01]  /*2950*/  HFMA2.MMA R63, -RZ, RZ, 0, 9.5367431640625e-07 ;  /* 0x00000010ff3f7435 */ /* 0x000fe200000001ff */
[----:B------:R-:W-:-:S02]  /*2960*/  MOV R3, 0x1f ;  /* 0x0000001f00037802 */ /* 0x000fc40000000f00 */
[----:B------:R-:W-:Y:S02]  /*2970*/  MOV R62, 0xffffffff ;  /* 0xffffffff003e7802 */ /* 0x000fe40000000f00 */
[----:B------:R-:W-:Y:S02]  /*2980*/  MOV R60, 0x29a0 ;  /* 0x000029a0003c7802 */ /* 0x000fe40000000f00 */
[----:B------:R-:W-:Y:S05]  /*2990*/  CALL.REL.NOINC `($__internal_83_$__cuda_sm70_shflsync_bfly_p) ;  /* 0x0000050000007944 */ /* 0x000fea0003c00000 */
        /* <DEDUP_REMOVED lines=54> */
[----:B------:R-:W-:Y:S05]  /*2d00*/  CALL.REL.NOINC `($__internal_83_$__cuda_sm70_shflsync_bfly_p) ;  /* 0x0000019000007944 */ /* 0x000fea0003c00000 */
[----:B01----:R-:W-:Y:S01]  /*2d10*/  FADD.FTZ R76, R76, R63 ;  /* 0x0000003f4c4c7221 */ /* 0x003fe20000010000 */
[----:B------:R-:W-:Y:S01]  /*2d20*/  HFMA2.MMA R63, -RZ, RZ, 0, 1.1920928955078125e-07 ;  /* 0x00000002ff3f7435 */ /* 0x000fe200000001ff */
[----:B------:R-:W-:Y:S02]  /*2d30*/  MOV R3, 0x1f ;  /* 0x0000001f00037802 */ /* 0x000fe40000000f00 */
[----:B------:R-:W-:Y:S02]  /*2d40*/  MOV R62, 0xffffffff ;  /* 0xffffffff003e7802 */ /* 0x000fe40000000f00 */
[----:B------:R-:W-:Y:S02]  /*2d50*/  MOV R60, 0x2d70 ;  /* 0x00002d70003c7802 */ /* 0x000fe40000000f00 */
[----:B------:R-:W-:Y:S05]  /*2d60*/  CALL.REL.NOINC `($__internal_83_$__cuda_sm70_shflsync_bfly_p) ;  /* 0x0000013000007944 */ /* 0x000fea0003c00000 */
        /* <DEDUP_REMOVED lines=18> */
[----:B01----:R-:W-:Y:S05]  /*2e90*/  BRA `(.L_x_11420) ;  /* 0xffffee7000007947 */ /* 0x003fea000383ffff */
        .weak           $__internal_83_$__cuda_sm70_shflsync_bfly_p
        .type           $__internal_83_$__cuda_sm70_shflsync_bfly_p,@function
        .size           $__internal_83_$__cuda_sm70_shflsync_bfly_p,(.L_x_22171 - $__internal_83_$__cuda_sm70_shflsync_bfly_p)
$__internal_83_$__cuda_sm70_shflsync_bfly_p:
[----:B------:R-:W-:Y:S01]  /*2ea0*/  HFMA2.MMA R61, -RZ, RZ, 0, 0 ;  /* 0x00000000ff3d7435 */ /* 0x000fe200000001ff */
[----:B------:R-:W-:Y:S04]  /*2eb0*/  WARPSYNC R62 ;  /* 0x0000003e00007348 */ /* 0x000fe80003800000 */
[----:B------:R0:W1:Y:S01]  /*2ec0*/  SHFL.BFLY PT, R63, R76, R63, R3 ;  /* 0x0c00003f4c3f7389 */ /* 0x00006200000e0003 */
[----:B------:R-:W-:Y:S05]  /*2ed0*/  RET.REL.NODEC R60 `(_ZN10layer_norm13ln_fwd_kernelINS_13Kernel_traitsIf6__halfS2_S2_fjLj3072ELj1ELj1ELj4ELj16ENS_18Kernel_traits_baseILj3072EfS2_S2_S2_fjLj128EEEEELb0ELb0ELb1ELb1EEEvNS_9FwdParamsE) ;  /* 0xffffd1203c007950 */ /* 0x000fea0003c3ffff */
.L_x_11421:
        /* <DEDUP_REMOVED lines=10> */
.L_x_22171:


//--------------------- .text._ZN10layer_norm13ln_fwd_kernelINS_13Kernel_traitsIf6__halfS2_S2_fjLj3072ELj1ELj1ELj4ELj16ENS_18Kernel_traits_baseILj3072EfS2_S2_S2_fjLj128EEEEELb0ELb1ELb0ELb0EEEvNS_9FwdParamsE --------------------------
	.section	.text._ZN10layer_norm13ln_fwd_kernelINS_13Kernel_traitsIf6__halfS2_S2_fjLj3072ELj1ELj1ELj4ELj16ENS_18Kernel_traits_baseILj3072EfS2_S2_S2_fjLj128EEEEELb0ELb1ELb0ELb0EEEvNS_9FwdParamsE,"ax",@progbits
	.sectioninfo	@"SHI_REGISTERS=128"
	.align	128
        .global         _ZN10layer_norm13ln_fwd_kernelINS_13Kernel_traitsIf6__halfS2_S2_fjLj3072ELj1ELj1ELj4ELj16ENS_18Kernel_traits_baseILj3072EfS2_S2_S2_fjLj128EEEEELb0ELb1ELb0ELb0EEEvNS_9FwdParamsE
        .type           _ZN10layer_norm13ln_fwd_kernelINS_13Kernel_traitsIf6__halfS2_S2_fjLj3072ELj1ELj1ELj4ELj16ENS_18Kernel_traits_baseILj3072EfS2_S2_S2_fjLj128EEEEELb0ELb1ELb0ELb0EEEvNS_9FwdParamsE,@function
        .size           _ZN10layer_norm13ln_fwd_kernelINS_13Kernel_traitsIf6__halfS2_S2_fjLj3072ELj1ELj1ELj4ELj16ENS_18Kernel_traits_baseILj3072EfS2_S2_S2_fjLj128EEEEELb0ELb1ELb0ELb0EEEvNS_9FwdParamsE,(.L_x_22172 - _ZN10layer_norm13ln_fwd_kernelINS_13Kernel_traitsIf6__halfS2_S2_fjLj3072ELj1ELj1ELj4ELj16ENS_18Kernel_traits_baseILj3072EfS2_S2_S2_fjLj128EEEEELb0ELb1ELb0ELb0EEEvNS_9FwdParamsE)
        .other          _ZN10layer_norm13ln_fwd_kernelINS_13Kernel_traitsIf6__halfS2_S2_fjLj3072ELj1ELj1ELj4ELj16ENS_18Kernel_traits_baseILj3072EfS2_S2_S2_fjLj128EEEEELb0ELb1ELb0ELb0EEEvNS_9FwdParamsE,@"STO_CUDA_ENTRY STV_DEFAULT"
_ZN10layer_norm13ln_fwd_kernelINS_13Kernel_traitsIf6__halfS2_S2_fjLj3072ELj1ELj1ELj4ELj16ENS_18Kernel_traits_baseILj3072EfS2_S2_S2_fjLj128EEEEELb0ELb1ELb0ELb0EEEvNS_9FwdParamsE:
.text._ZN10layer_norm13ln_fwd_kernelINS_13Kernel_traitsIf6__halfS2_S2_fjLj3072ELj1ELj1ELj4ELj16ENS_18Kernel_traits_baseILj3072EfS2_S2_S2_fjLj128EEEEELb0ELb1ELb0ELb0EEEvNS_9FwdParamsE:
        /* <DEDUP_REMOVED lines=33> */
.L_x_11423:
[----:B------:R-:W-:Y:S05]  /*0210*/  BSYNC B0 ;  /* 0x0000000000007941 */ /* 0x000fea0003800000 */
.L_x_11422:
        /* <DEDUP_REMOVED lines=21> */
.L_x_11425:
[----:B------:R-:W-:Y:S05]  /*0370*/  BSYNC B0 ;  /* 0x0000000000007941 */ /* 0x000fea0003800000 */
.L_x_11424:
        /* <DEDUP_REMOVED lines=20> */
.L_x_11427:
[----:B------:R-:W-:Y:S05]  /*04c0*/  BSYNC B0 ;  /* 0x0000000000007941 */ /* 0x000fea0003800000 */
.L_x_11426:
[----:B------:R-:W1:Y:S02]  /*04d0*/  S2UR UR6, SR_CTAID.X ;  /* 0x00000000000679c3 */ /* 0x000e640000002500 */
[----:B01----:R-:W-:-:S04]  /*04e0*/  LEA.HI R4, R7, UR6, RZ, 0x19 ;  /* 0x0000000607047c11 */ /* 0x003fc8000f8fc8ff */
        /* <DEDUP_REMOVED lines=14> */
[----:B------:R-:W-:Y:S02]  /*05d0*/  SHF.L.U32 R3, R7, 0x5, RZ ;  /* 0x0000000507037819 */ /* 0x000fe400000006ff */
[----:B------:R-:W0:Y:S02]  /*05e0*/  I2F.U32 R5, R8 ;  /* 0x0000000800057306 */ /* 0x000e240000201000 */
[----:B------:R-:W-:-:S04]  /*05f0*/  LOP3.LUT R3, R3, 0x3e0, RZ, 0xc0, !PT ;  /* 0x000003e003037812 */ /* 0x000fc800078ec0ff */
[----:B------:R-:W-:-:S04]  /*0600*/  IADD3 R3, R2, -R3, RZ ;  /* 0x8000000302037210 */ /* 0x000fc80007ffe0ff */
[----:B------:R-:W-:-:S04]  /*0610*/  IMNMX R3, RZ, R3, !PT ;  /* 0x00000003ff037217 */ /* 0x000fc80007800200 */
[----:B------:R-:W-:Y:S01]  /*0620*/  IMNMX R3, R3, 0x20, PT ;  /* 0x0000002003037817 */ /* 0x000fe20003800200 */
[----:B0-----:R-:W0:Y:S03]  /*0630*/  MUFU.RCP R5, R5 ;  /* 0x0000000500057308 */ /* 0x001e260000001000 */
[----:B------:R-:W-:Y:S02]  /*0640*/  IADD3 R2, R0, R3, RZ ;  /* 0x0000000300027210 */ /* 0x000fe40007ffe0ff */
[----:B------:R-:W-:Y:S02]  /*0650*/  PRMT R3, R9, 0x7610, R3 ;  /* 0x0000761009037816 */ /* 0x000fe40000000003 */
[----:B------:R-:W-:Y:S02]  /*0660*/  SHF.L.U32 R2, R2, 0x3, RZ ;  /* 0x0000000302027819 */ /* 0x000fe400000006ff */
.L_x_11443:
        /* <DEDUP_REMOVED lines=23> */
[C---:B------:R-:W-:Y:S02]  /*07e0*/  LEA R120, P4, R0.reuse, c[0x0][0x188], 0x4 ;  /* 0x0000620000787a11 */ /* 0x040fe400078820ff */
[----:B------:R-:W-:Y:S01]  /*07f0*/  IADD3 R106, R0, 0x80, RZ ;  /* 0x00000080006a7810 */ /* 0x000fe20007ffe0ff */
[--C-:B--2---:R-:W-:Y:S02]  /*0800*/  HADD2.F32 R93, -RZ, R88.reuse.H0_H0 ;  /* 0x20000058ff5d7230 */ /* 0x104fe40000004100 */
[----:B------:R-:W-:Y:S02]  /*0810*/  HADD2.F32 R95, -RZ, R88.H1_H1 ;  /* 0x30000058ff5f7230 */ /* 0x000fe40000004100 */
[----:B------:R-:W-:Y:S01]  /*0820*/  HADD2.F32 R97, -RZ, R89.H0_H0 ;  /* 0x20000059ff617230 */ /* 0x000fe20000004100 */
[----:B------:R-:W-:Y:S01]  /*0830*/  FMUL.FTZ R93, R93, R104 ;  /* 0x000000685d5d7220 */ /* 0x000fe20000410000 */
[----:B------:R-:W-:-:S02]  /*0840*/  HADD2.F32 R123, -RZ, R90.H0_H0 ;  /* 0x2000005aff7b7230 */ /* 0x000fc40000004100 */
[----:B------:R-:W-:Y:S01]  /*0850*/  HADD2.F32 R125, -RZ, R90.H1_H1 ;  /* 0x3000005aff7d7230 */ /* 0x000fe20000004100 */
[----:B-1---5:R-:W-:Y:S01]  /*0860*/  FMUL.FTZ R9, R28, R93 ;  /* 0x0000005d1c097220 */ /* 0x022fe20000410000 */
[--C-:B---3--:R-:W-:Y:S01]  /*0870*/  @P0 HADD2.F32 R88, -RZ, R84.reuse.H0_H0 ;  /* 0x20000054ff580230 */ /* 0x108fe20000004100 */
[-C--:B------:R-:W-:Y:S02]  /*0880*/  FMUL.FTZ R90, R95, R104.reuse ;  /* 0x000000685f5a7220 */ /* 0x080fe40000410000 */
[----:B------:R-:W-:Y:S01]  /*0890*/  FMUL.FTZ R97, R97, R104 ;  /* 0x0000006861617220 */ /* 0x000fe20000410000 */
[----:B------:R-:W-:Y:S01]  /*08a0*/  HADD2.F32 R121, -RZ, R89.H1_H1 ;  /* 0x30000059ff797230 */ /* 0x000fe20000004100 */
[----:B------:R-:W-:Y:S01]  /*08b0*/  @P0 FADD.FTZ R9, R88, R9 ;  /* 0x0000000958090221 */ /* 0x000fe20000010000 */
[----:B------:R-:W-:Y:S01]  /*08c0*/  @P0 HADD2.F32 R89, -RZ, R84.H1_H1 ;  /* 0x30000054ff590230 */ /* 0x000fe20000004100 */
[----:B------:R-:W-:Y:S01]  /*08d0*/  FMUL.FTZ R8, R29, R90 ;  /* 0x0000005a1d087220 */ /* 0x000fe20000410000 */
[----:B------:R-:W-:Y:S01]  /*08e0*/  @P0 HADD2.F32 R88, -RZ, R85.H0_H0 ;  /* 0x20000055ff580230 */ /* 0x000fe20000004100 */
[----:B------:R-:W-:Y:S01]  /*08f0*/  FMUL.FTZ R97, R30, R97 ;  /* 0x000000611e617220 */ /* 0x000fe20000410000 */
[--C-:B------:R-:W-:Y:S01]  /*0900*/  HADD2.F32 R92, -RZ, R91.reuse.H0_H0 ;  /* 0x2000005bff5c7230 */ /* 0x100fe20000004100 */
[-C--:B------:R-:W-:Y:S01]  /*0910*/  FMUL.FTZ R123, R123, R104.reuse ;  /* 0x000000687b7b7220 */ /* 0x080fe20000410000 */
[----:B------:R-:W-:Y:S01]  /*0920*/  HADD2.F32 R91, -RZ, R91.H1_H1 ;  /* 0x3000005bff5b7230 */ /* 0x000fe20000004100 */
[----:B------:R-:W-:-:S02]  /*0930*/  FMUL.FTZ R90, R125, R104 ;  /* 0x000000687d5a7220 */ /* 0x000fc40000410000 */
[----:B------:R-:W-:Y:S01]  /*0940*/  @P0 FADD.FTZ R8, R89, R8 ;  /* 0x0000000859080221 */ /* 0x000fe20000010000 */
[--C-:B------:R-:W-:Y:S01]  /*0950*/  @P0 HADD2.F32 R89, -RZ, R86.reuse.H0_H0 ;  /* 0x20000056ff590230 */ /* 0x100fe20000004100 */
[----:B------:R-:W-:Y:S01]  /*0960*/  @P0 FADD.FTZ R97, R88, R97 ;  /* 0x0000006158610221 */ /* 0x000fe20000010000 */
[----:B------:R-:W-:Y:S01]  /*0970*/  @P0 HADD2.F32 R88, -RZ, R86.H1_H1 ;  /* 0x30000056ff580230 */ /* 0x000fe20000004100 */
[----:B------:R-:W-:Y:S02]  /*0980*/  FMUL.FTZ R96, R32, R123 ;  /* 0x0000007b20607220 */ /* 0x000fe40000410000 */
[----:B------:R-:W-:Y:S02]  /*0990*/  FMUL.FTZ R95, R33, R90 ;  /* 0x0000005a215f7220 */ /* 0x000fe40000410000 */
[-C--:B------:R-:W-:Y:S02]  /*09a0*/  FMUL.FTZ R93, R92, R104.reuse ;  /* 0x000000685c5d7220 */ /* 0x080fe40000410000 */
[----:B------:R-:W-:-:S02]  /*09b0*/  FMUL.FTZ R94, R121, R104 ;  /* 0x00000068795e7220 */ /* 0x000fc40000410000 */
[----:B------:R-:W-:Y:S01]  /*09c0*/  FMUL.FTZ R92, R91, R104 ;  /* 0x000000685b5c7220 */ /* 0x000fe20000410000 */
[----:B------:R-:W-:Y:S01]  /*09d0*/  @P0 HADD2.F32 R91, -RZ, R87.H1_H1 ;  /* 0x30000057ff5b0230 */ /* 0x000fe20000004100 */
[----:B------:R-:W-:Y:S01]  /*09e0*/  @P0 FADD.FTZ R96, R89, R96 ;  /* 0x0000006059600221 */ /* 0x000fe20000010000 */
[----:B------:R-:W-:Y:S01]  /*09f0*/  @P0 HADD2.F32 R89, -RZ, R85.H1_H1 ;  /* 0x30000055ff590230 */ /* 0x000fe20000004100 */
[----:B------:R-:W-:Y:S01]  /*0a00*/  @P0 FADD.FTZ R95, R88, R95 ;  /* 0x0000005f585f0221 */ /* 0x000fe20000010000 */
[----:B------:R-:W-:Y:S01]  /*0a10*/  @P0 HADD2.F32 R88, -RZ, R87.H0_H0 ;  /* 0x20000057ff580230 */ /* 0x000fe20000004100 */
[----:B------:R-:W-:Y:S02]  /*0a20*/  FMUL.FTZ R94, R31, R94 ;  /* 0x0000005e1f5e7220 */ /* 0x000fe40000410000 */
[----:B------:R-:W-:Y:S02]  /*0a30*/  FMUL.FTZ R93, R34, R93 ;  /* 0x0000005d225d7220 */ /* 0x000fe40000410000 */
[----:B------:R-:W-:-:S02]  /*0a40*/  FMUL.FTZ R92, R35, R92 ;  /* 0x0000005c235c7220 */ /* 0x000fc40000410000 */
[----:B------:R-:W-:Y:S02]  /*0a50*/  @P0 FADD.FTZ R94, R89, R94 ;  /* 0x0000005e595e0221 */ /* 0x000fe40000010000 */
[----:B------:R-:W-:Y:S02]  /*0a60*/  @P0 FADD.FTZ R93, R88, R93 ;  /* 0x0000005d585d0221 */ /* 0x000fe40000010000 */
[----:B------:R-:W-:Y:S01]  /*0a70*/  @P0 FADD.FTZ R92, R91, R92 ;  /* 0x0000005c5b5c0221 */ /* 0x000fe20000010000 */
[----:B------:R-:W-:Y:S02]  /*0a80*/  LEA.HI.X R121, R0, c[0x0][0x18c], RZ, 0x4, P4 ;  /* 0x0000630000797a11 */ /* 0x000fe400020f24ff */
[----:B------:R-:W-:Y:S02]  /*0a90*/  F2FP.PACK_AB R90, R95, R96 ;  /* 0x000000605f5a723e */ /* 0x000fe400000000ff */
[----:B------:R-:W-:Y:S02]  /*0aa0*/  F2FP.PACK_AB R89, R94, R97 ;  /* 0x000000615e59723e */ /* 0x000fe400000000ff */
[----:B------:R-:W-:-:S02]  /*0ab0*/  F2FP.PACK_AB R88, R8, R9 ;  /* 0x000000090858723e */ /* 0x000fc400000000ff */
[----:B------:R-:W-:-:S05]  /*0ac0*/  F2FP.PACK_AB R91, R92, R93 ;  /* 0x0000005d5c5b723e */ /* 0x000fca00000000ff */
[----:B------:R1:W-:Y:S02]  /*0ad0*/  STG.E.128 [R120.64], R88 ;  /* 0x0000005878007986 */ /* 0x0003e4000c101d04 */
.L_x_11429:
[----:B------:R-:W-:Y:S05]  /*0ae0*/  BSYNC B0 ;  /* 0x0000000000007941 */ /* 0x000fea0003800000 */
.L_x_11428:
[----:B------:R-:W-:Y:S01]  /*0af0*/  BSSY B0, `(.L_x_11430) ;  /* 0x000003a000007945 */ /* 0x000fe20003800000 */
[----:B------:R-:W-:Y:S05]  /*0b00*/  @!P2 BRA `(.L_x_11431) ;  /* 0x000003800000a947 */ /* 0x000fea0003800000 */
[----:B------:R-:W-:Y:S01]  /*0b10*/  ISETP.NE.U32.AND P0, PT, RZ, c[0x0][0x180], PT ;  /* 0x00006000ff007a0c */ /* 0x000fe20003f05070 */
[----:B-1----:R-:W-:-:S03]  /*0b20*/  HFMA2.MMA R89, -RZ, RZ, 0, 9.5367431640625e-07 ;  /* 0x00000010ff597435 */ /* 0x002fc600000001ff */
[----:B------:R-:W-:-:S07]  /*0b30*/  ISETP.NE.AND.EX P0, PT, RZ, c[0x0][0x184], PT, P0 ;  /* 0x00006100ff007a0c */ /* 0x000fce0003f05300 */
[----:B------:R-:W-:-:S06]  /*0b40*/  IMAD.WIDE.U32 R88, R106, R89, c[0x0][0x170] ;  /* 0x00005c006a587625 */ /* 0x000fcc00078e0059 */
[C---:B------:R-:W-:Y:S01]  /*0b50*/  @P0 LEA R10, P4, R106.reuse, c[0x0][0x180], 0x4 ;  /* 0x000060006a0a0a11 */ /* 0x040fe200078820ff */
[----:B------:R-:W2:Y:S03]  /*0b60*/  LDG.E.128 R88, [R88.64] ;  /* 0x0000000458587981 */ /* 0x000ea6000c1e1d00 */
[----:B------:R-:W-:-:S05]  /*0b70*/  @P0 LEA.HI.X R11, R106, c[0x0][0x184], RZ, 0x4, P4 ;  /* 0x000061006a0b0a11 */ /* 0x000fca00020f24ff */
[----:B------:R-:W3:Y:S01]  /*0b80*/  @P0 LDG.E.128 R84, [R10.64] ;  /* 0x000000040a540981 */ /* 0x000ee2000c1e1d00 */
[----:B------:R-:W-:Y:S01]  /*0b90*/  LEA R120, P4, R106, c[0x0][0x188], 0x4 ;  /* 0x000062006a787a11 */ /* 0x000fe200078820ff */
[--C-:B--2---:R-:W-:Y:S02]  /*0ba0*/  HADD2.F32 R101, -RZ, R88.reuse.H0_H0 ;  /* 0x20000058ff657230 */ /* 0x104fe40000004100 */
[----:B------:R-:W-:Y:S02]  /*0bb0*/  HADD2.F32 R103, -RZ, R88.H1_H1 ;  /* 0x30000058ff677230 */ /* 0x000fe40000004100 */
[--C-:B------:R-:W-:Y:S01]  /*0bc0*/  HADD2.F32 R121, -RZ, R89.reuse.H0_H0 ;  /* 0x20000059ff797230 */ /* 0x100fe20000004100 */
[-C--:B------:R-:W-:Y:S01]  /*0bd0*/  FMUL.FTZ R101, R101, R104.reuse ;  /* 0x0000006865657220 */ /* 0x080fe20000410000 */
[----:B------:R-:W-:Y:S01]  /*0be0*/  HADD2.F32 R99, -RZ, R89.H1_H1 ;  /* 0x30000059ff637230 */ /* 0x000fe20000004100 */
[----:B------:R-:W-:Y:S01]  /*0bf0*/  FMUL.FTZ R88, R103, R104 ;  /* 0x0000006867587220 */ /* 0x000fe20000410000 */
[--C-:B---3--:R-:W-:Y:S01]  /*0c00*/  @P0 HADD2.F32 R89, -RZ, R84.reuse.H0_H0 ;  /* 0x20000054ff590230 */ /* 0x108fe20000004100 */
[----:B-----5:R-:W-:Y:S01]  /*0c10*/  FMUL.FTZ R10, R52, R101 ;  /* 0x00000065340a7220 */ /* 0x020fe20000410000 */
[----:B------:R-:W-:Y:S01]  /*0c20*/  @P0 HADD2.F32 R98, -RZ, R84.H1_H1 ;  /* 0x30000054ff620230 */ /* 0x000fe20000004100 */
[----:B------:R-:W-:Y:S01]  /*0c30*/  FMUL.FTZ R11, R53, R88 ;  /* 0x00000058350b7220 */ /* 0x000fe20000410000 */
[--C-:B------:R-:W-:Y:S01]  /*0c40*/  HADD2.F32 R125, -RZ, R90.reuse.H1_H1 ;  /* 0x3000005aff7d7230 */ /* 0x100fe20000004100 */
[-C--:B------:R-:W-:Y:S01]  /*0c50*/  FMUL.FTZ R121, R121, R104.reuse ;  /* 0x0000006879797220 */ /* 0x080fe20000410000 */
[----:B------:R-:W-:Y:S01]  /*0c60*/  HADD2.F32 R123, -RZ, R90.H0_H0 ;  /* 0x2000005aff7b7230 */ /* 0x000fe20000004100 */
[----:B------:R-:W-:Y:S01]  /*0c70*/  @P0 FADD.FTZ R10, R89, R10 ;  /* 0x0000000a590a0221 */ /* 0x000fe20000010000 */
[----:B------:R-:W-:Y:S01]  /*0c80*/  @P0 HADD2.F32 R89, -RZ, R85.H0_H0 ;  /* 0x20000055ff590230 */ /* 0x000fe20000004100 */
[----:B------:R-:W-:Y:S01]  /*0c90*/  @P0 FADD.FTZ R11, R98, R11 ;  /* 0x0000000b620b0221 */ /* 0x000fe20000010000 */
[--C-:B------:R-:W-:Y:S01]  /*0ca0*/  HADD2.F32 R90, -RZ, R91.reuse.H0_H0 ;  /* 0x2000005bff5a7230 */ /* 0x100fe20000004100 */
[----:B------:R-:W-:Y:S01]  /*0cb0*/  FMUL.FTZ R98, R54, R121 ;  /* 0x0000007936627220 */ /* 0x000fe20000410000 */
[----:B------:R-:W-:Y:S01]  /*0cc0*/  HADD2.F32 R91, -RZ, R91.H1_H1 ;  /* 0x3000005bff5b7230 */ /* 0x000fe20000004100 */
[-C--:B------:R-:W-:Y:S01]  /*0cd0*/  FMUL.FTZ R88, R125, R104.reuse ;  /* 0x000000687d587220 */ /* 0x080fe20000410000 */
[--C-:B------:R-:W-:Y:S01]  /*0ce0*/  @P0 HADD2.F32 R102, -RZ, R86.reuse.H1_H1 ;  /* 0x30000056ff660230 */ /* 0x100fe20000004100 */
[----:B------:R-:W-:Y:S01]  /*0cf0*/  FMUL.FTZ R123, R123, R104 ;  /* 0x000000687b7b7220 */ /* 0x000fe20000410000 */
[----:B------:R-:W-:Y:S01]  /*0d00*/  @P0 HADD2.F32 R103, -RZ, R86.H0_H0 ;  /* 0x20000056ff670230 */ /* 0x000fe20000004100 */
[----:B------:R-:W-:Y:S01]  /*0d10*/  @P0 FADD.FTZ R98, R89, R98 ;  /* 0x0000006259620221 */ /* 0x000fe20000010000 */
[----:B------:R-:W-:Y:S01]  /*0d20*/  @P0 HADD2.F32 R108, -RZ, R87.H1_H1 ;  /* 0x30000057ff6c0230 */ /* 0x000fe20000004100 */
[----:B------:R-:W-:Y:S01]  /*0d30*/  FMUL.FTZ R101, R57, R88 ;  /* 0x0000005839657220 */ /* 0x000fe20000410000 */
[C---:B------:R-:W-:Y:S01]  /*0d40*/  LEA.HI.X R121, R106.reuse, c[0x0][0x18c], RZ, 0x4, P4 ;  /* 0x000063006a797a11 */ /* 0x040fe200020f24ff */
[-C--:B------:R-:W-:Y:S01]  /*0d50*/  FMUL.FTZ R88, R99, R104.reuse ;  /* 0x0000006863587220 */ /* 0x080fe20000410000 */
[----:B------:R-:W-:Y:S01]  /*0d60*/  IADD3 R106, R106, 0x80, RZ ;  /* 0x000000806a6a7810 */ /* 0x000fe20007ffe0ff */
[----:B------:R-:W-:-:S02]  /*0d70*/  FMUL.FTZ R89, R90, R104 ;  /* 0x000000685a597220 */ /* 0x000fc40000410000 */
[----:B------:R-:W-:Y:S02]  /*0d80*/  FMUL.FTZ R100, R56, R123 ;  /* 0x0000007b38647220 */ /* 0x000fe40000410000 */
[----:B------:R-:W-:Y:S02]  /*0d90*/  FMUL.FTZ R90, R91, R104 ;  /* 0x000000685b5a7220 */ /* 0x000fe40000410000 */
[----:B------:R-:W-:Y:S02]  /*0da0*/  @P0 FADD.FTZ R101, R102, R101 ;  /* 0x0000006566650221 */ /* 0x000fe40000010000 */
[----:B------:R-:W-:Y:S01]  /*0db0*/  FMUL.FTZ R99, R55, R88 ;  /* 0x0000005837637220 */ /* 0x000fe20000410000 */
[----:B------:R-:W-:Y:S01]  /*0dc0*/  @P0 HADD2.F32 R88, -RZ, R85.H1_H1 ;  /* 0x30000055ff580230 */ /* 0x000fe20000004100 */
[----:B------:R-:W-:Y:S01]  /*0dd0*/  FMUL.FTZ R102, R58, R89 ;  /* 0x000000593a667220 */ /* 0x000fe20000410000 */
[----:B------:R-:W-:Y:S01]  /*0de0*/  @P0 HADD2.F32 R89, -RZ, R87.H0_H0 ;  /* 0x20000057ff590230 */ /* 0x000fe20000004100 */
[----:B------:R-:W-:-:S02]  /*0df0*/  @P0 FADD.FTZ R100, R103, R100 ;  /* 0x0000006467640221 */ /* 0x000fc40000010000 */
[----:B------:R-:W-:Y:S02]  /*0e00*/  FMUL.FTZ R103, R59, R90 ;  /* 0x0000005a3b677220 */ /* 0x000fe40000410000 */
[----:B------:R-:W-:Y:S01]  /*0e10*/  @P0 FADD.FTZ R99, R88, R99 ;  /* 0x0000006358630221 */ /* 0x000fe20000010000 */
[----:B------:R-:W-:Y:S01]  /*0e20*/  F2FP.PACK_AB R90, R101, R100 ;  /* 0x00000064655a723e */ /* 0x000fe200000000ff */
[----:B------:R-:W-:Y:S01]  /*0e30*/  @P0 FADD.FTZ R102, R89, R102 ;  /* 0x0000006659660221 */ /* 0x000fe20000010000 */
[----:B------:R-:W-:Y:S01]  /*0e40*/  F2FP.PACK_AB R88, R11, R10 ;  /* 0x0000000a0b58723e */ /* 0x000fe200000000ff */
[----:B------:R-:W-:Y:S01]  /*0e50*/  @P0 FADD.FTZ R103, R108, R103 ;  /* 0x000000676c670221 */ /* 0x000fe20000010000 */
[----:B------:R-:W-:-:S04]  /*0e60*/  F2FP.PACK_AB R89, R99, R98 ;  /* 0x000000626359723e */ /* 0x000fc800000000ff */
[----:B------:R-:W-:-:S05]  /*0e70*/  F2FP.PACK_AB R91, R103, R102 ;  /* 0x00000066675b723e */ /* 0x000fca00000000ff */
[----:B------:R1:W-:Y:S02]  /*0e80*/  STG.E.128 [R120.64], R88 ;  /* 0x0000005878007986 */ /* 0x0003e4000c101d04 */
.L_x_11431:
[----:B------:R-:W-:Y:S05]  /*0e90*/  BSYNC B0 ;  /* 0x0000000000007941 */ /* 0x000fea0003800000 */
.L_x_11430:
[----:B------:R-:W-:Y:S01]  /*0ea0*/  BSSY B0, `(.L_x_11432) ;  /* 0x0000039000007945 */ /* 0x000fe20003800000 */
[----:B------:R-:W-:Y:S05]  /*0eb0*/  @!P3 BRA `(.L_x_11433) ;  /* 0x000003700000b947 */ /* 0x000fea0003800000 */
[----:B------:R-:W-:Y:S02]  /*0ec0*/  ISETP.NE.U32.AND P0, PT, RZ, c[0x0][0x180], PT ;  /* 0x00006000ff007a0c */ /* 0x000fe40003f05070 */
[----:B-1----:R-:W-:Y:S02]  /*0ed0*/  MOV R89, 0x10 ;  /* 0x0000001000597802 */ /* 0x002fe40000000f00 */
[----:B------:R-:W-:-:S03]  /*0ee0*/  ISETP.NE.AND.EX P0, PT, RZ, c[0x0][0x184], PT, P0 ;  /* 0x00006100ff007a0c */ /* 0x000fc60003f05300 */
[----:B------:R-:W-:-:S06]  /*0ef0*/  IMAD.WIDE.U32 R88, R106, R89, c[0x0][0x170] ;  /* 0x00005c006a587625 */ /* 0x000fcc00078e0059 */
[----:B------:R-:W2:Y:S04]  /*0f00*/  LDG.E.128 R88, [R88.64] ;  /* 0x0000000458587981 */ /* 0x000ea8000c1e1d00 */
[----:B------:R-:W-:-:S04]  /*0f10*/  @P0 LEA R108, P4, R106, c[0x0][0x180], 0x4 ;  /* 0x000060006a6c0a11 */ /* 0x000fc800078820ff */
[----:B------:R-:W-:-:S05]  /*0f20*/  @P0 LEA.HI.X R109, R106, c[0x0][0x184], RZ, 0x4, P4 ;  /* 0x000061006a6d0a11 */ /* 0x000fca00020f24ff */
[----:B------:R-:W3:Y:S01]  /*0f30*/  @P0 LDG.E.128 R84, [R108.64] ;  /* 0x000000046c540981 */ /* 0x000ee2000c1e1d00 */
[----:B------:R-:W-:-:S04]  /*0f40*/  LEA R120, P4, R106, c[0x0][0x188], 0x4 ;  /* 0x000062006a787a11 */ /* 0x000fc800078820ff */
[----:B------:R-:W-:Y:S01]  /*0f50*/  LEA.HI.X R121, R106, c[0x0][0x18c], RZ, 0x4, P4 ;  /* 0x000063006a797a11 */ /* 0x000fe200020f24ff */
[--C-:B--2---:R-:W-:Y:S02]  /*0f60*/  HADD2.F32 R107, -RZ, R88.reuse.H1_H1 ;  /* 0x30000058ff6b7230 */ /* 0x104fe40000004100 */
[----:B------:R-:W-:Y:S02]  /*0f70*/  HADD2.F32 R105, -RZ, R88.H0_H0 ;  /* 0x20000058ff697230 */ /* 0x000fe40000004100 */
[--C-:B------:R-:W-:Y:S01]  /*0f80*/  HADD2.F32 R111, -RZ, R89.reuse.H0_H0 ;  /* 0x20000059ff6f7230 */ /* 0x100fe20000004100 */
[-C--:B------:R-:W-:Y:S01]  /*0f90*/  FMUL.FTZ R88, R107, R104.reuse ;  /* 0x000000686b587220 */ /* 0x080fe20000410000 */
[--C-:B------:R-:W-:Y:S01]  /*0fa0*/  HADD2.F32 R115, -RZ, R90.reuse.H0_H0 ;  /* 0x2000005aff737230 */ /* 0x100fe20000004100 */
[----:B------:R-:W-:Y:S01]  /*0fb0*/  FMUL.FTZ R105, R105, R104 ;  /* 0x0000006869697220 */ /* 0x000fe20000410000 */
[----:B------:R-:W-:Y:S01]  /*0fc0*/  HADD2.F32 R113, -RZ, R89.H1_H1 ;  /* 0x30000059ff717230 */ /* 0x000fe20000004100 */
[----:B-----5:R-:W-:Y:S01]  /*0fd0*/  FMUL.FTZ R107, R77, R88 ;  /* 0x000000584d6b7220 */ /* 0x020fe20000410000 */
[----:B------:R-:W-:Y:S01]  /*0fe0*/  HADD2.F32 R117, -RZ, R90.H1_H1 ;  /* 0x3000005aff757230 */ /* 0x000fe20000004100 */
[-C--:B------:R-:W-:Y:S01]  /*0ff0*/  FMUL.FTZ R111, R111, R104.reuse ;  /* 0x000000686f6f7220 */ /* 0x080fe20000410000 */
[--C-:B------:R-:W-:Y:S01]  /*1000*/  HADD2.F32 R119, -RZ, R91.reuse.H0_H0 ;  /* 0x2000005bff777230 */ /* 0x100fe20000004100 */
[-C--:B------:R-:W-:Y:S01]  /*1010*/  FMUL.FTZ R115, R115, R104.reuse ;  /* 0x0000006873737220 */ /* 0x080fe20000410000 */
[----:B------:R-:W-:Y:S01]  /*1020*/  HADD2.F32 R91, -RZ, R91.H1_H1 ;  /* 0x3000005bff5b7230 */ /* 0x000fe20000004100 */
[-C--:B------:R-:W-:Y:S01]  /*1030*/  FMUL.FTZ R90, R113, R104.reuse ;  /* 0x00000068715a7220 */ /* 0x080fe20000410000 */
[--C-:B---3--:R-:W-:Y:S01]  /*1040*/  @P0 HADD2.F32 R110, -RZ, R84.reuse.H0_H0 ;  /* 0x20000054ff6e0230 */ /* 0x108fe20000004100 */
[----:B------:R-:W-:Y:S01]  /*1050*/  FMUL.FTZ R105, R76, R105 ;  /* 0x000000694c697220 */ /* 0x000fe20000410000 */
[----:B------:R-:W-:Y:S01]  /*1060*/  @P0 HADD2.F32 R88, -RZ, R84.H1_H1 ;  /* 0x30000054ff580230 */ /* 0x000fe20000004100 */
[-C--:B------:R-:W-:Y:S01]  /*1070*/  FMUL.FTZ R108, R117, R104.reuse ;  /* 0x00000068756c7220 */ /* 0x080fe20000410000 */
[--C-:B------:R-:W-:Y:S01]  /*1080*/  @P0 HADD2.F32 R112, -RZ, R86.reuse.H0_H0 ;  /* 0x20000056ff700230 */ /* 0x100fe20000004100 */
[-C--:B------:R-:W-:Y:S01]  /*1090*/  FMUL.FTZ R119, R119, R104.reuse ;  /* 0x0000006877777220 */ /* 0x080fe20000410000 */
[----:B------:R-:W-:Y:S01]  /*10a0*/  @P0 HADD2.F32 R114, -RZ, R86.H1_H1 ;  /* 0x30000056ff720230 */ /* 0x000fe20000004100 */
[----:B------:R-:W-:-:S02]  /*10b0*/  FMUL.FTZ R104, R91, R104 ;  /* 0x000000685b687220 */ /* 0x000fc40000410000 */
[----:B------:R-:W-:Y:S02]  /*10c0*/  FMUL.FTZ R109, R78, R111 ;  /* 0x0000006f4e6d7220 */ /* 0x000fe40000410000 */
[----:B------:R-:W-:Y:S02]  /*10d0*/  FMUL.FTZ R113, R80, R115 ;  /* 0x0000007350717220 */ /* 0x000fe40000410000 */
[----:B------:R-:W-:Y:S01]  /*10e0*/  @P0 FADD.FTZ R105, R110, R105 ;  /* 0x000000696e690221 */ /* 0x000fe20000010000 */
[----:B------:R-:W-:Y:S01]  /*10f0*/  @P0 HADD2.F32 R110, -RZ, R85.H0_H0 ;  /* 0x20000055ff6e0230 */ /* 0x000fe20000004100 */
[----:B------:R-:W-:Y:S01]  /*1100*/  FMUL.FTZ R115, R81, R108 ;  /* 0x0000006c51737220 */ /* 0x000fe20000410000 */
[----:B------:R-:W-:Y:S01]  /*1110*/  @P0 HADD2.F32 R108, -RZ, R87.H1_H1 ;  /* 0x30000057ff6c0230 */ /* 0x000fe20000004100 */
[----:B------:R-:W-:Y:S01]  /*1120*/  @P0 FADD.FTZ R107, R88, R107 ;  /* 0x0000006b586b0221 */ /* 0x000fe20000010000 */
[----:B------:R-:W-:Y:S01]  /*1130*/  @P0 HADD2.F32 R88, -RZ, R85.H1_H1 ;  /* 0x30000055ff580230 */ /* 0x000fe20000004100 */
[----:B------:R-:W-:Y:S01]  /*1140*/  FMUL.FTZ R111, R79, R90 ;  /* 0x0000005a4f6f7220 */ /* 0x000fe20000410000 */
[----:B------:R-:W-:Y:S01]  /*1150*/  @P0 HADD2.F32 R90, -RZ, R87.H0_H0 ;  /* 0x20000057ff5a0230 */ /* 0x000fe20000004100 */
[----:B------:R-:W-:-:S02]  /*1160*/  FMUL.FTZ R117, R82, R119 ;  /* 0x0000007752757220 */ /* 0x000fc40000410000 */
[----:B------:R-:W-:Y:S02]  /*1170*/  FMUL.FTZ R119, R83, R104 ;  /* 0x0000006853777220 */ /* 0x000fe40000410000 */
[----:B------:R-:W-:Y:S02]  /*1180*/  @P0 FADD.FTZ R109, R110, R109 ;  /* 0x0000006d6e6d0221 */ /* 0x000fe40000010000 */
[----:B------:R-:W-:Y:S02]  /*1190*/  @P0 FADD.FTZ R113, R112, R113 ;  /* 0x0000007170710221 */ /* 0x000fe40000010000 */
[----:B------:R-:W-:Y:S02]  /*11a0*/  @P0 FADD.FTZ R115, R114, R115 ;  /* 0x0000007372730221 */ /* 0x000fe40000010000 */
        /* <DEDUP_REMOVED lines=8> */
.L_x_11433:
[----:B------:R-:W-:Y:S05]  /*1230*/  BSYNC B0 ;  /* 0x0000000000007941 */ /* 0x000fea0003800000 */
.L_x_11432:
        /* <DEDUP_REMOVED lines=33> */
.L_x_11444:
        /* <DEDUP_REMOVED lines=69> */
.L_x_11445:
        /* <DEDUP_REMOVED lines=75> */
[----:B------:R-:W-:Y:S02]  /*1d50*/  FMUL.FTZ R108, R123, R108 ;  /* 0x0000006c7b6c7220 */ /* 0x000fe40000410000 */
[----:B------:R-:W-:Y:S02]  /*1d60*/  FADD.FTZ R106, R95, -R104 ;  /* 0x800000685f6a7221 */ /* 0x000fe40000010000 */
[----:B------:R-:W-:-:S02]  /*1d70*/  FMUL.FTZ R121, R123, R88 ;  /* 0x000000587b797220 */ /* 0x000fc40000410000 */
[----:B-----5:R-:W-:Y:S02]  /*1d80*/  FFMA.FTZ R88, R20, R89, R12 ;  /* 0x0000005914587223 */ /* 0x020fe4000001000c */
[----:B------:R-:W-:Y:S02]  /*1d90*/  FFMA.FTZ R89, R21, R90, R13 ;  /* 0x0000005a15597223 */ /* 0x000fe4000001000d */
[----:B------:R-:W-:Y:S02]  /*1da0*/  FFMA.FTZ R91, R22, R91, R14 ;  /* 0x0000005b165b7223 */ /* 0x000fe4000001000e */
[----:B------:R-:W-:Y:S01]  /*1db0*/  FFMA.FTZ R108, R23, R108, R15 ;  /* 0x0000006c176c7223 */ /* 0x000fe2000001000f */
[----:B------:R-:W-:Y:S01]  /*1dc0*/  F2FP.PACK_AB R88, R89, R88 ;  /* 0x000000585958723e */ /* 0x000fe200000000ff */
[----:B------:R-:W-:Y:S02]  /*1dd0*/  FMUL.FTZ R106, R123, R106 ;  /* 0x0000006a7b6a7220 */ /* 0x000fe40000410000 */
[----:B------:R-:W-:Y:S01]  /*1de0*/  FFMA.FTZ R90, R24, R121, R16 ;  /* 0x00000079185a7223 */ /* 0x000fe20000010010 */
[----:B------:R-:W-:Y:S01]  /*1df0*/  F2FP.PACK_AB R89, R108, R91 ;  /* 0x0000005b6c59723e */ /* 0x000fe200000000ff */
[----:B------:R-:W-:-:S02]  /*1e00*/  FFMA.FTZ R121, R25, R106, R17 ;  /* 0x0000006a19797223 */ /* 0x000fc40000010011 */
[--C-:B------:R-:W-:Y:S02]  /*1e10*/  FADD.FTZ R106, R93, -R104.reuse ;  /* 0x800000685d6a7221 */ /* 0x100fe40000010000 */
[----:B------:R-:W-:Y:S01]  /*1e20*/  FADD.FTZ R108, R92, -R104 ;  /* 0x800000685c6c7221 */ /* 0x000fe20000010000 */
[----:B------:R-:W-:Y:S01]  /*1e30*/  F2FP.PACK_AB R90, R121, R90 ;  /* 0x0000005a795a723e */ /* 0x000fe200000000ff */
[C---:B------:R-:W-:Y:S01]  /*1e40*/  FMUL.FTZ R91, R123.reuse, R106 ;  /* 0x0000006a7b5b7220 */ /* 0x040fe20000410000 */
[----:B------:R-:W-:Y:S01]  /*1e50*/  MOV R121, 0x10 ;  /* 0x0000001000797802 */ /* 0x000fe20000000f00 */
[----:B------:R-:W-:Y:S02]  /*1e60*/  FMUL.FTZ R108, R123, R108 ;  /* 0x0000006c7b6c7220 */ /* 0x000fe40000410000 */
[----:B------:R-:W-:Y:S02]  /*1e70*/  FFMA.FTZ R91, R26, R91, R18 ;  /* 0x0000005b1a5b7223 */ /* 0x000fe40000010012 */
[----:B------:R-:W-:-:S02]  /*1e80*/  FFMA.FTZ R108, R27, R108, R19 ;  /* 0x0000006c1b6c7223 */ /* 0x000fc40000010013 */
[C---:B------:R-:W-:Y:S01]  /*1e90*/  IMAD.WIDE.U32 R120, R0.reuse, R121, c[0x0][0x208] ;  /* 0x0000820000787625 */ /* 0x040fe200078e0079 */
[----:B------:R-:W-:Y:S02]  /*1ea0*/  IADD3 R0, R0, 0x80, RZ ;  /* 0x0000008000007810 */ /* 0x000fe40007ffe0ff */
[----:B------:R-:W-:-:S05]  /*1eb0*/  F2FP.PACK_AB R91, R108, R91 ;  /* 0x0000005b6c5b723e */ /* 0x000fca00000000ff */
[----:B------:R0:W-:Y:S02]  /*1ec0*/  STG.E.128 [R120.64], R88 ;  /* 0x0000005878007986 */ /* 0x0001e4000c101d04 */
.L_x_11437:
[----:B------:R-:W-:Y:S05]  /*1ed0*/  BSYNC B0 ;  /* 0x0000000000007941 */ /* 0x000fea0003800000 */
.L_x_11436:
        /* <DEDUP_REMOVED lines=18> */
[----:B------:R-:W-:Y:S01]  /*2000*/  F2FP.PACK_AB R88, R89, R88 ;  /* 0x000000585958723e */ /* 0x000fe200000000ff */
[----:B------:R-:W-:Y:S02]  /*2010*/  FFMA.FTZ R90, R48, R121, R40 ;  /* 0x00000079305a7223 */ /* 0x000fe40000010028 */
[----:B------:R-:W-:Y:S01]  /*2020*/  FFMA.FTZ R121, R49, R106, R41 ;  /* 0x0000006a31797223 */ /* 0x000fe20000010029 */
[----:B------:R-:W-:Y:S01]  /*2030*/  F2FP.PACK_AB R89, R108, R91 ;  /* 0x0000005b6c59723e */ /* 0x000fe200000000ff */
[----:B------:R-:W-:-:S02]  /*2040*/  FADD.FTZ R106, R102, -R104 ;  /* 0x80000068666a7221 */ /* 0x000fc40000010000 */
[----:B------:R-:W-:Y:S01]  /*2050*/  FADD.FTZ R108, R103, -R104 ;  /* 0x80000068676c7221 */ /* 0x000fe20000010000 */
[----:B------:R-:W-:Y:S01]  /*2060*/  F2FP.PACK_AB R90, R121, R90 ;  /* 0x0000005a795a723e */ /* 0x000fe200000000ff */
[----:B------:R-:W-:Y:S01]  /*2070*/  HFMA2.MMA R121, -RZ, RZ, 0, 9.5367431640625e-07 ;  /* 0x00000010ff797435 */ /* 0x000fe200000001ff */
[C---:B------:R-:W-:Y:S02]  /*2080*/  FMUL.FTZ R91, R123.reuse, R106 ;  /* 0x0000006a7b5b7220 */ /* 0x040fe40000410000 */
[----:B------:R-:W-:Y:S02]  /*2090*/  FMUL.FTZ R108, R123, R108 ;  /* 0x0000006c7b6c7220 */ /* 0x000fe40000410000 */
[----:B------:R-:W-:Y:S02]  /*20a0*/  FFMA.FTZ R91, R50, R91, R42 ;  /* 0x0000005b325b7223 */ /* 0x000fe4000001002a */
[----:B------:R-:W-:-:S03]  /*20b0*/  FFMA.FTZ R108, R51, R108, R43 ;  /* 0x0000006c336c7223 */ /* 0x000fc6000001002b */
[C---:B------:R-:W-:Y:S01]  /*20c0*/  IMAD.WIDE.U32 R120, R0.reuse, R121, c[0x0][0x208] ;  /* 0x0000820000787625 */ /* 0x040fe200078e0079 */
[----:B------:R-:W-:Y:S02]  /*20d0*/  IADD3 R0, R0, 0x80, RZ ;  /* 0x0000008000007810 */ /* 0x000fe40007ffe0ff */
[----:B------:R-:W-:-:S05]  /*20e0*/  F2FP.PACK_AB R91, R108, R91 ;  /* 0x0000005b6c5b723e */ /* 0x000fca00000000ff */
[----:B------:R0:W-:Y:S02]  /*20f0*/  STG.E.128 [R120.64], R88 ;  /* 0x0000005878007986 */ /* 0x0001e4000c101d04 */
.L_x_11439:
[----:B------:R-:W-:Y:S05]  /*2100*/  BSYNC B0 ;  /* 0x0000000000007941 */ /* 0x000fea0003800000 */
.L_x_11438:
        /* <DEDUP_REMOVED lines=20> */
[----:B------:R-:W-:Y:S01]  /*2250*/  F2FP.PACK_AB R91, R110, R91 ;  /* 0x0000005b6e5b723e */ /* 0x000fe200000000ff */
[----:B------:R-:W-:Y:S01]  /*2260*/  FMUL.FTZ R104, R123, R88 ;  /* 0x000000587b687220 */ /* 0x000fe20000410000 */
[----:B------:R-:W-:Y:S01]  /*2270*/  MOV R123, 0x10 ;  /* 0x00000010007b7802 */ /* 0x000fe20000000f00 */
[----:B------:R-:W-:-:S02]  /*2280*/  FFMA.FTZ R88, R68, R89, R60 ;  /* 0x0000005944587223 */ /* 0x000fc4000001003c */
[----:B------:R-:W-:Y:S02]  /*2290*/  FFMA.FTZ R89, R70, R121, R62 ;  /* 0x0000007946597223 */ /* 0x000fe4000001003e */
[----:B------:R-:W-:Y:S02]  /*22a0*/  FFMA.FTZ R121, R69, R106, R61 ;  /* 0x0000006a45797223 */ /* 0x000fe4000001003d */
[----:B------:R-:W-:Y:S02]  /*22b0*/  FFMA.FTZ R125, R73, R112, R65 ;  /* 0x00000070497d7223 */ /* 0x000fe40000010041 */
[----:B------:R-:W-:Y:S01]  /*22c0*/  FFMA.FTZ R104, R71, R104, R63 ;  /* 0x0000006847687223 */ /* 0x000fe2000001003f */
[----:B------:R-:W-:Y:S01]  /*22d0*/  F2FP.PACK_AB R88, R121, R88 ;  /* 0x000000587958723e */ /* 0x000fe200000000ff */
[----:B------:R-:W-:Y:S01]  /*22e0*/  IMAD.WIDE.U32 R120, R0, R123, c[0x0][0x208] ;  /* 0x0000820000787625 */ /* 0x000fe200078e007b */
[----:B------:R-:W-:Y:S02]  /*22f0*/  F2FP.PACK_AB R90, R125, R108 ;  /* 0x0000006c7d5a723e */ /* 0x000fe400000000ff */
[----:B------:R-:W-:-:S05]  /*2300*/  F2FP.PACK_AB R89, R104, R89 ;  /* 0x000000596859723e */ /* 0x000fca00000000ff */
[----:B------:R0:W-:Y:S02]  /*2310*/  STG.E.128 [R120.64], R88 ;  /* 0x0000005878007986 */ /* 0x0001e4000c101d04 */
.L_x_11441:
[----:B------:R-:W-:Y:S05]  /*2320*/  BSYNC B0 ;  /* 0x0000000000007941 */ /* 0x000fea0003800000 */
.L_x_11440:
[----:B------:R-:W-:Y:S02]  /*2330*/  IADD3 R4, R4, c[0x0][0x160], RZ ;  /* 0x0000580004047a10 */ /* 0x000fe40007ffe0ff */
[----:B------:R-:W-:Y:S02]  /*2340*/  LOP3.LUT P4, RZ, R3, 0xff, RZ, 0xc0, !PT ;  /* 0x000000ff03ff7812 */ /* 0x000fe4000788c0ff */
[----:B------:R-:W-:Y:S02]  /*2350*/  ISETP.GE.AND P0, PT, R4, c[0x0][0x164], PT ;  /* 0x0000590004007a0c */ /* 0x000fe40003f06270 */
[----:B------:R-:W-:-:S11]  /*2360*/  SEL R3, RZ, 0x1, P4 ;  /* 0x00000001ff037807 */ /* 0x000fd60002000000 */
[----:B01---5:R-:W-:Y:S01]  /*2370*/  @P0 CALL.REL.NOINC `(.L_x_11442) ;  /* 0x0000001000000944 */ /* 0x023fe20003c00000 */
[----:B------:R-:W-:Y:S05]  /*2380*/  BRA `(.L_x_11443) ;  /* 0xffffe2e000007947 */ /* 0x000fea000383ffff */
.L_x_11442:
[----:B------:R-:W-:Y:S05]  /*2390*/  EXIT ;  /* 0x000000000000794d */ /* 0x000fea0003800000 */
.L_x_11434:
[----:B------:R-:W-:Y:S01]  /*23a0*/  HFMA2.MMA R108, -RZ, RZ, 0, 5.9604644775390625e-08 ;  /* 0x00000001ff6c7435 */ /* 0x000fe200000001ff */
[----:B------:R-:W-:Y:S02]  /*23b0*/  MOV R89, R88 ;  /* 0x0000005800597202 */ /* 0x000fe40000000f00 */
[----:B------:R-:W-:Y:S02]  /*23c0*/  MOV R106, 0x1f ;  /* 0x0000001f006a7802 */ /* 0x000fe40000000f00 */
[----:B------:R-:W-:Y:S02]  /*23d0*/  MOV R123, 0xffffffff ;  /* 0xffffffff007b7802 */ /* 0x000fe40000000f00 */
[----:B------:R-:W-:Y:S02]  /*23e0*/  MOV R90, 0x2400 ;  /* 0x00002400005a7802 */ /* 0x000fe40000000f00 */
[----:B0----5:R-:W-:Y:S05]  /*23f0*/  CALL.REL.NOINC `($__internal_84_$__cuda_sm70_shflsync_bfly_p) ;  /* 0x000006b000007944 */ /* 0x021fea0003c00000 */
[----:B01----:R-:W-:Y:S01]  /*2400*/  MOV R89, R108 ;  /* 0x0000006c00597202 */ /* 0x003fe20000000f00 */
[----:B------:R-:W-:Y:S05]  /*2410*/  BRA `(.L_x_11444) ;  /* 0xfffff03000007947 */ /* 0x000fea000383ffff */
.L_x_11435:
[----:B------:R-:W-:Y:S01]  /*2420*/  HFMA2.MMA R108, -RZ, RZ, 0, 1.1920928955078125e-07 ;  /* 0x00000002ff6c7435 */ /* 0x000fe200000001ff */
[----:B------:R-:W-:Y:S02]  /*2430*/  MOV R106, 0x1f ;  /* 0x0000001f006a7802 */ /* 0x000fe40000000f00 */
[----:B------:R-:W-:-:S02]  /*2440*/  MOV R123, 0xffffffff ;  /* 0xffffffff007b7802 */ /* 0x000fc40000000f00 */
[----:B------:R-:W-:Y:S02]  /*2450*/  MOV R90, 0x2470 ;  /* 0x00002470005a7802 */ /* 0x000fe40000000f00 */
[----:B01---5:R-:W-:Y:S05]  /*2460*/  CALL.REL.NOINC `($__internal_84_$__cuda_sm70_shflsync_bfly_p) ;  /* 0x0000064000007944 */ /* 0x023fea0003c00000 */
[----:B01----:R-:W-:Y:S01]  /*2470*/  FADD.FTZ R89, R89, R108 ;  /* 0x0000006c59597221 */ /* 0x003fe20000010000 */
[----:B------:R-:W-:Y:S01]  /*2480*/  HFMA2.MMA R108, -RZ, RZ, 0, 2.384185791015625e-07 ;  /* 0x00000004ff6c7435 */ /* 0x000fe200000001ff */
[----:B------:R-:W-:Y:S02]  /*2490*/  MOV R106, 0x1f ;  /* 0x0000001f006a7802 */ /* 0x000fe40000000f00 */
[----:B------:R-:W-:Y:S02]  /*24a0*/  MOV R123, 0xffffffff ;  /* 0xffffffff007b7802 */ /* 0x000fe40000000f00 */
[----:B------:R-:W-:Y:S02]  /*24b0*/  MOV R90, 0x24d0 ;  /* 0x000024d0005a7802 */ /* 0x000fe40000000f00 */
[----:B------:R-:W-:Y:S05]  /*24c0*/  CALL.REL.NOINC `($__internal_84_$__cuda_sm70_shflsync_bfly_p) ;  /* 0x000005e000007944 */ /* 0x000fea0003c00000 */
[----:B01----:R-:W-:Y:S01]  /*24d0*/  FADD.FTZ R89, R89, R108 ;  /* 0x0000006c59597221 */ /* 0x003fe20000010000 */
[----:B------:R-:W-:Y:S01]  /*24e0*/  HFMA2.MMA R108, -RZ, RZ, 0, 4.76837158203125e-07 ;  /* 0x00000008ff6c7435 */ /* 0x000fe200000001ff */
[----:B------:R-:W-:Y:S02]  /*24f0*/  MOV R106, 0x1f ;  /* 0x0000001f006a7802 */ /* 0x000fe40000000f00 */
[----:B------:R-:W-:-:S02]  /*2500*/  MOV R123, 0xffffffff ;  /* 0xffffffff007b7802 */ /* 0x000fc40000000f00 */
[----:B------:R-:W-:Y:S02]  /*2510*/  MOV R90, 0x2530 ;  /* 0x00002530005a7802 */ /* 0x000fe40000000f00 */
[----:B------:R-:W-:Y:S05]  /*2520*/  CALL.REL.NOINC `($__internal_84_$__cuda_sm70_shflsync_bfly_p) ;  /* 0x0000058000007944 */ /* 0x000fea0003c00000 */
[----:B01----:R-:W-:Y:S01]  /*2530*/  FADD.FTZ R89, R89, R108 ;  /* 0x0000006c59597221 */ /* 0x003fe20000010000 */
[----:B------:R-:W-:Y:S01]  /*2540*/  HFMA2.MMA R108, -RZ, RZ, 0, 9.5367431640625e-07 ;  /* 0x00000010ff6c7435 */ /* 0x000fe200000001ff */
[----:B------:R-:W-:Y:S02]  /*2550*/  MOV R106, 0x1f ;  /* 0x0000001f006a7802 */ /* 0x000fe40000000f00 */
[----:B------:R-:W-:Y:S02]  /*2560*/  MOV R123, 0xffffffff ;  /* 0xffffffff007b7802 */ /* 0x000fe40000000f00 */
[----:B------:R-:W-:Y:S02]  /*2570*/  MOV R90, 0x2590 ;  /* 0x00002590005a7802 */ /* 0x000fe40000000f00 */
[----:B------:R-:W-:Y:S05]  /*2580*/  CALL.REL.NOINC `($__internal_84_$__cuda_sm70_shflsync_bfly_p) ;  /* 0x0000052000007944 */ /* 0x000fea0003c00000 */
        /* <DEDUP_REMOVED lines=55> */
[----:B------:R-:W-:Y:S05]  /*2900*/  CALL.REL.NOINC `($__internal_84_$__cuda_sm70_shflsync_bfly_p) ;  /* 0x000001a000007944 */ /* 0x000fea0003c00000 */
[----:B01----:R-:W-:Y:S01]  /*2910*/  FADD.FTZ R89, R89, R108 ;  /* 0x0000006c59597221 */ /* 0x003fe20000010000 */
[----:B------:R-:W-:Y:S01]  /*2920*/  HFMA2.MMA R108, -RZ, RZ, 0, 1.1920928955078125e-07 ;  /* 0x00000002ff6c7435 */ /* 0x000fe200000001ff */
[----:B------:R-:W-:Y:S02]  /*2930*/  MOV R106, 0x1f ;  /* 0x0000001f006a7802 */ /* 0x000fe40000000f00 */
[----:B------:R-:W-:Y:S02]  /*2940*/  MOV R123, 0xffffffff ;  /* 0xffffffff007b7802 */ /* 0x000fe40000000f00 */
[----:B------:R-:W-:Y:S02]  /*2950*/  MOV R90, 0x2970 ;  /* 0x00002970005a7802 */ /* 0x000fe40000000f00 */
[----:B------:R-:W-:Y:S05]  /*2960*/  CALL.REL.NOINC `($__internal_84_$__cuda_sm70_shflsync_bfly_p) ;  /* 0x0000014000007944 */ /* 0x000fea0003c00000 */
[----:B01----:R-:W-:Y:S01]  /*2970*/  FADD.FTZ R89, R89, R108 ;  /* 0x0000006c59597221 */ /* 0x003fe20000010000 */
[----:B------:R-:W-:Y:S01]  /*2980*/  HFMA2.MMA R108, -RZ, RZ, 0, 2.384185791015625e-07 ;  /* 0x00000004ff6c7435 */ /* 0x000fe200000001ff */
[----:B------:R-:W-:Y:S02]  /*2990*/  MOV R106, 0x1f ;  /* 0x0000001f006a7802 */ /* 0x000fe40000000f00 */
[----:B------:R-:W-:-:S02]  /*29a0*/  MOV R123, 0xffffffff ;  /* 0xffffffff007b7802 */ /* 0x000fc40000000f00 */
[----:B------:R-:W-:Y:S02]  /*29b0*/  MOV R90, 0x29d0 ;  /* 0x000029d0005a7802 */ /* 0x000fe40000000f00 */
[----:B------:R-:W-:Y:S05]  /*29c0*/  CALL.REL.NOINC `($__internal_84_$__cuda_sm70_shflsync_bfly_p) ;  /* 0x000000e000007944 */ /* 0x000fea0003c00000 */
[----:B01----:R-:W-:Y:S01]  /*29d0*/  FADD.FTZ R89, R89, R108 ;  /* 0x0000006c59597221 */ /* 0x003fe20000010000 */
[----:B------:R-:W-:Y:S01]  /*29e0*/  HFMA2.MMA R108, -RZ, RZ, 0, 4.76837158203125e-07 ;  /* 0x00000008ff6c7435 */ /* 0x000fe200000001ff */
[----:B------:R-:W-:Y:S02]  /*29f0*/  MOV R106, 0x1f ;  /* 0x0000001f006a7802 */ /* 0x000fe40000000f00 */
[----:B------:R-:W-:Y:S02]  /*2a00*/  MOV R123, 0xffffffff ;  /* 0xffffffff007b7802 */ /* 0x000fe40000000f00 */
[----:B------:R-:W-:Y:S02]  /*2a10*/  MOV R90, 0x2a30 ;  /* 0x00002a30005a7802 */ /* 0x000fe40000000f00 */
[----:B------:R-:W-:Y:S05]  /*2a20*/  CALL.REL.NOINC `($__internal_84_$__cuda_sm70_shflsync_bfly_p) ;  /* 0x0000008000007944 */ /* 0x000fea0003c00000 */
[----:B-1----:R-:W-:Y:S01]  /*2a30*/  FADD.FTZ R121, R89, R108 ;  /* 0x0000006c59797221 */ /* 0x002fe20000010000 */
[----:B------:R-:W-:Y:S01]  /*2a40*/  HFMA2.MMA R108, -RZ, RZ, 0, 9.5367431640625e-07 ;  /* 0x00000010ff6c7435 */ /* 0x000fe200000001ff */
[----:B0-----:R-:W-:Y:S02]  /*2a50*/  MOV R106, 0x1f ;  /* 0x0000001f006a7802 */ /* 0x001fe40000000f00 */
[----:B------:R-:W-:-:S02]  /*2a60*/  MOV R123, 0xffffffff ;  /* 0xffffffff007b7802 */ /* 0x000fc40000000f00 */
[----:B------:R-:W-:Y:S02]  /*2a70*/  MOV R89, R121 ;  /* 0x0000007900597202 */ /* 0x000fe40000000f00 */
[----:B------:R-:W-:Y:S02]  /*2a80*/  MOV R90, 0x2aa0 ;  /* 0x00002aa0005a7802 */ /* 0x000fe40000000f00 */
[----:B------:R-:W-:Y:S05]  /*2a90*/  CALL.REL.NOINC `($__internal_84_$__cuda_sm70_shflsync_bfly_p) ;  /* 0x0000001000007944 */ /* 0x000fea0003c00000 */
[----:B01----:R-:W-:Y:S05]  /*2aa0*/  BRA `(.L_x_11445) ;  /* 0xffffedf000007947 */ /* 0x003fea000383ffff */
        .weak           $__internal_84_$__cuda_sm70_shflsync_bfly_p
        .type           $__internal_84_$__cuda_sm70_shflsync_bfly_p,@function
        .size           $__internal_84_$__cuda_sm70_shflsync_bfly_p,(.L_x_22172 - $__internal_84_$__cuda_sm70_shflsync_bfly_p)
$__internal_84_$__cuda_sm70_shflsync_bfly_p:
[----:B------:R-:W-:Y:S01]  /*2ab0*/  HFMA2.MMA R91, -RZ, RZ, 0, 0 ;  /* 0x00000000ff5b7435 */ /* 0x000fe200000001ff */
[----:B------:R-:W-:Y:S04]  /*2ac0*/  WARPSYNC R123 ;  /* 0x0000007b00007348 */ /* 0x000fe80003800000 */
[----:B------:R0:W1:Y:S01]  /*2ad0*/  SHFL.BFLY PT, R108, R89, R108, R106 ;  /* 0x0c00006c596c7389 */ /* 0x00006200000e006a */
[----:B------:R-:W-:Y:S05]  /*2ae0*/  RET.REL.NODEC R90 `(_ZN10layer_norm13ln_fwd_kernelINS_13Kernel_traitsIf6__halfS2_S2_fjLj3072ELj1ELj1ELj4ELj16ENS_18Kernel_traits_baseILj3072EfS2_S2_S2_fjLj128EEEEELb0ELb1ELb0ELb0EEEvNS_9FwdParamsE) ;  /* 0xffffd5105a007950 */ /* 0x000fea0003c3ffff */
.L_x_11446:
        /* <DEDUP_REMOVED lines=9> */
.L_x_22172:


//--------------------- .text._ZN10layer_norm13ln_fwd_kernelINS_13Kernel_traitsIf6__halfS2_S2_fjLj3072ELj1ELj1ELj4ELj16ENS_18Kernel_traits_baseILj3072EfS2_S2_S2_fjLj128EEEEELb0ELb1ELb0ELb1EEEvNS_9FwdParamsE --------------------------
	.section	.text._ZN10layer_norm13ln_fwd_kernelINS_13Kernel_traitsIf6__halfS2_S2_fjLj3072ELj1ELj1ELj4ELj16ENS_18Kernel_traits_baseILj3072EfS2_S2_S2_fjLj128EEEEELb0ELb1ELb0ELb1EEEvNS_9FwdParamsE,"ax",@progbits
	.sectioninfo	@"SHI_REGISTERS=128"
	.align	128
        .global         _ZN10layer_norm13ln_fwd_kernelINS_13Kernel_traitsIf6__halfS2_S2_fjLj3072ELj1ELj1ELj4ELj16ENS_18Kernel_traits_baseILj3072EfS2_S2_S2_fjLj128EEEEELb0ELb1ELb0ELb1EEEvNS_9FwdParamsE
        .type           _ZN10layer_norm13ln_fwd_kernelINS_13Kernel_traitsIf6__halfS2_S2_fjLj3072ELj1ELj1ELj4ELj16ENS_18Kernel_traits_baseILj3072EfS2_S2_S2_fjLj128EEEEELb0ELb1ELb0ELb1EEEvNS_9FwdParamsE,@function
        .size           _ZN10layer_norm13ln_fwd_kernelINS_13Kernel_traitsIf6__halfS2_S2_fjLj3072ELj1ELj1ELj4ELj16ENS_18Kernel_traits_baseILj3072EfS2_S2_S2_fjLj128EEEEELb0ELb1ELb0ELb1EEEvNS_9FwdParamsE,(.L_x_22173 - _ZN10layer_norm13ln_fwd_kernelINS_13Kernel_traitsIf6__halfS2_S2_fjLj3072ELj1ELj1ELj4ELj16ENS_18Kernel_traits_baseILj3072EfS2_S2_S2_fjLj128EEEEELb0ELb1ELb0ELb1EEEvNS_9FwdParamsE)
        .other          _ZN10layer_norm13ln_fwd_kernelINS_13Kernel_traitsIf6__halfS2_S2_fjLj3072ELj1ELj1ELj4ELj16ENS_18Kernel_traits_baseILj3072EfS2_S2_S2_fjLj128EEEEELb0ELb1ELb0ELb1EEEvNS_9FwdParamsE,@"STO_CUDA_ENTRY STV_DEFAULT"
_ZN10layer_norm13ln_fwd_kernelINS_13Kernel_traitsIf6__halfS2_S2_fjLj3072ELj1ELj1ELj4ELj16ENS_18Kernel_traits_baseILj3072EfS2_S2_S2_fjLj128EEEEELb0ELb1ELb0ELb1EEEvNS_9FwdParamsE:
.text._ZN10layer_norm13ln_fwd_kernelINS_13Kernel_traitsIf6__halfS2_S2_fjLj3072ELj1ELj1ELj4ELj16ENS_18Kernel_traits_baseILj3072EfS2_S2_S2_fjLj128EEEEELb0ELb1ELb0ELb1EEEvNS_9FwdParamsE:
        /* <DEDUP_REMOVED lines=58> */
.L_x_11450:
        /* <DEDUP_REMOVED lines=10> */
[C---:B------:R-:W-:Y:S02]  /*0440*/  IMAD.WIDE.U32 R88, R116.reuse, R125, c[0x0][0x170] ;  /* 0x00005c0074587625 */ /* 0x040fe400078e007d */
[C---:B------:R-:W-:Y:S02]  /*0450*/  @P0 LEA R92, P2, R116.reuse, c[0x0][0x180], 0x4 ;  /* 0x00006000745c0a11 */ /* 0x040fe400078420ff */
[----:B------:R-:W-:Y:S02]  /*0460*/  @P1 IMAD.WIDE R10, R5, R10, c[0x0][0x1c0] ;  /* 0x00007000050a1625 */ /* 0x000fe400078e020a */
[----:B------:R-:W2:Y:S01]  /*0470*/  LDG.E.128 R88, [R88.64] ;  /* 0x0000000458587981 */ /* 0x000ea2000c1e1d00 */
[----:B------:R-:W-:-:S03]  /*0480*/  @P0 LEA.HI.X R93, R116, c[0x0][0x184], RZ, 0x4, P2 ;  /* 0x00006100745d0a11 */ /* 0x000fc600010f24ff */
[----:B------:R-:W3:Y:S04]  /*0490*/  @P1 LDG.E.U16 R10, [R10.64] ;  /* 0x000000040a0a1981 */ /* 0x000ee8000c1e1500 */
[----:B------:R0:W4:Y:S01]  /*04a0*/  @P0 LDG.E.128 R12, [R92.64] ;  /* 0x000000045c0c0981 */ /* 0x000122000c1e1d00 */
[----:B------:R-:W-:Y:S02]  /*04b0*/  MOV R105, 0x3f800000 ;  /* 0x3f80000000697802 */ /* 0x000fe40000000f00 */
[----:B------:R-:W-:Y:S01]  /*04c0*/  IADD3 R110, R116, 0x80, RZ ;  /* 0x00000080746e7810 */ /* 0x000fe20007ffe0ff */
[----:B--2---:R-:W-:Y:S02]  /*04d0*/  HADD2.F32 R96, -RZ, R88.H1_H1 ;  /* 0x30000058ff607230 */ /* 0x004fe40000004100 */
[----:B---3--:R-:W-:-:S02]  /*04e0*/  @P1 HADD2.F32 R105, -RZ, R10.H0_H0 ;  /* 0x2000000aff691230 */ /* 0x008fc40000004100 */
[----:B------:R-:W-:Y:S02]  /*04f0*/  HADD2.F32 R94, -RZ, R88.H0_H0 ;  /* 0x20000058ff5e7230 */ /* 0x000fe40000004100 */
[--C-:B0-----:R-:W-:Y:S01]  /*0500*/  HADD2.F32 R92, -RZ, R91.reuse.H1_H1 ;  /* 0x3000005bff5c7230 */ /* 0x101fe20000004100 */
[-C--:B------:R-:W-:Y:S01]  /*0510*/  FMUL.FTZ R96, R96, R105.reuse ;  /* 0x0000006960607220 */ /* 0x080fe20000410000 */
[----:B------:R-:W-:Y:S02]  /*0520*/  HADD2.F32 R100, -RZ, R90.H0_H0 ;  /* 0x2000005aff647230 */ /* 0x000fe40000004100 */
[----:B------:R-:W-:Y:S01]  /*0530*/  HADD2.F32 R88, -RZ, R91.H0_H0 ;  /* 0x2000005bff587230 */ /* 0x000fe20000004100 */
[-C--:B------:R-:W-:Y:S01]  /*0540*/  FMUL.FTZ R9, R94, R105.reuse ;  /* 0x000000695e097220 */ /* 0x080fe20000410000 */
[--C-:B------:R-:W-:Y:S01]  /*0550*/  HADD2.F32 R98, -RZ, R89.reuse.H0_H0 ;  /* 0x20000059ff627230 */ /* 0x100fe20000004100 */
[----:B-----5:R-:W-:Y:S01]  /*0560*/  FMUL.FTZ R103, R37, R96 ;  /* 0x0000006025677220 */ /* 0x020fe20000410000 */
[----:B----4-:R-:W-:Y:S01]  /*0570*/  @P0 HADD2.F32 R10, -RZ, R12.H1_H1 ;  /* 0x3000000cff0a0230 */ /* 0x010fe20000004100 */
[-C--:B------:R-:W-:Y:S01]  /*0580*/  FMUL.FTZ R92, R92, R105.reuse ;  /* 0x000000695c5c7220 */ /* 0x080fe20000410000 */
[----:B------:R-:W-:Y:S01]  /*0590*/  HADD2.F32 R106, -RZ, R89.H1_H1 ;  /* 0x30000059ff6a7230 */ /* 0x000fe20000004100 */
[-C--:B------:R-:W-:Y:S01]  /*05a0*/  FMUL.FTZ R101, R100, R105.reuse ;  /* 0x0000006964657220 */ /* 0x080fe20000410000 */
[----:B------:R-:W-:Y:S01]  /*05b0*/  HADD2.F32 R90, -RZ, R90.H1_H1 ;  /* 0x3000005aff5a7230 */ /* 0x000fe20000004100 */
[----:B------:R-:W-:Y:S01]  /*05c0*/  FMUL.FTZ R89, R88, R105 ;  /* 0x0000006958597220 */ /* 0x000fe20000410000 */
[----:B------:R-:W-:Y:S01]  /*05d0*/  @P0 HADD2.F32 R11, -RZ, R12.H0_H0 ;  /* 0x2000000cff0b0230 */ /* 0x000fe20000004100 */
[----:B------:R-:W-:Y:S01]  /*05e0*/  FMUL.FTZ R104, R36, R9 ;  /* 0x0000000924687220 */ /* 0x000fe20000410000 */
[----:B------:R-:W-:Y:S01]  /*05f0*/  @P0 HADD2.F32 R88, -RZ, R15.H1_H1 ;  /* 0x3000000fff580230 */ /* 0x000fe20000004100 */
[----:B------:R-:W-:Y:S01]  /*0600*/  @P0 FADD.FTZ R103, R103, R10 ;  /* 0x0000000a67670221 */ /* 0x000fe20000010000 */
[----:B------:R-:W-:Y:S01]  /*0610*/  @P0 HADD2.F32 R10, -RZ, R14.H0_H0 ;  /* 0x2000000eff0a0230 */ /* 0x000fe20000004100 */
[----:B------:R-:W-:-:S02]  /*0620*/  FMUL.FTZ R9, R98, R105 ;  /* 0x0000006962097220 */ /* 0x000fc40000410000 */
[----:B------:R-:W-:Y:S02]  /*0630*/  FMUL.FTZ R99, R35, R92 ;  /* 0x0000005c23637220 */ /* 0x000fe40000410000 */
[----:B------:R-:W-:Y:S02]  /*0640*/  FMUL.FTZ R101, R32, R101 ;  /* 0x0000006520657220 */ /* 0x000fe40000410000 */
[-C--:B------:R-:W-:Y:S02]  /*0650*/  FMUL.FTZ R90, R90, R105.reuse ;  /* 0x000000695a5a7220 */ /* 0x080fe40000410000 */
[----:B------:R-:W-:Y:S01]  /*0660*/  FMUL.FTZ R106, R106, R105 ;  /* 0x000000696a6a7220 */ /* 0x000fe20000410000 */
[----:B------:R-:W-:Y:S01]  /*0670*/  @P0 HADD2.F32 R91, -RZ, R15.H0_H0 ;  /* 0x2000000fff5b0230 */ /* 0x000fe20000004100 */
[----:B------:R-:W-:Y:S01]  /*0680*/  @P0 FADD.FTZ R104, R104, R11 ;  /* 0x0000000b68680221 */ /* 0x000fe20000010000 */
[--C-:B------:R-:W-:Y:S01]  /*0690*/  @P0 HADD2.F32 R11, -RZ, R13.reuse.H0_H0 ;  /* 0x2000000dff0b0230 */ /* 0x100fe20000004100 */
[----:B------:R-:W-:Y:S01]  /*06a0*/  FMUL.FTZ R102, R38, R9 ;  /* 0x0000000926667220 */ /* 0x000fe20000410000 */
[----:B------:R-:W-:Y:S01]  /*06b0*/  @P0 HADD2.F32 R9, -RZ, R14.H1_H1 ;  /* 0x3000000eff090230 */ /* 0x000fe20000004100 */
[----:B------:R-:W-:Y:S01]  /*06c0*/  @P0 FADD.FTZ R99, R99, R88 ;  /* 0x0000005863630221 */ /* 0x000fe20000010000 */
[----:B------:R-:W-:Y:S01]  /*06d0*/  @P0 HADD2.F32 R88, -RZ, R13.H1_H1 ;  /* 0x3000000dff580230 */ /* 0x000fe20000004100 */
[----:B------:R-:W-:-:S02]  /*06e0*/  FMUL.FTZ R100, R34, R89 ;  /* 0x0000005922647220 */ /* 0x000fc40000410000 */
[----:B------:R-:W-:Y:S01]  /*06f0*/  @P0 FADD.FTZ R101, R101, R10 ;  /* 0x0000000a65650221 */ /* 0x000fe20000010000 */
[----:B------:R-:W-:Y:S01]  /*0700*/  SHF.L.U32 R10, R116, 0x4, RZ ;  /* 0x00000004740a7819 */ /* 0x000fe200000006ff */
[----:B------:R-:W-:Y:S02]  /*0710*/  FMUL.FTZ R98, R33, R90 ;  /* 0x0000005a21627220 */ /* 0x000fe40000410000 */
[----:B------:R-:W-:Y:S01]  /*0720*/  FMUL.FTZ R97, R39, R106 ;  /* 0x0000006a27617220 */ /* 0x000fe20000410000 */
[----:B------:R-:W-:Y:S01]  /*0730*/  IADD3 R108, P1, R10, c[0x0][0x188], RZ ;  /* 0x000062000a6c7a10 */ /* 0x000fe20007f3e0ff */
[----:B------:R-:W-:Y:S01]  /*0740*/  @P0 FADD.FTZ R102, R102, R11 ;  /* 0x0000000b66660221 */ /* 0x000fe20000010000 */
[----:B------:R-:W-:Y:S01]  /*0750*/  SHF.R.U32.HI R11, RZ, 0x1c, R116 ;  /* 0x0000001cff0b7819 */ /* 0x000fe20000011674 */
[----:B------:R-:W-:Y:S02]  /*0760*/  @P0 FADD.FTZ R100, R100, R91 ;  /* 0x0000005b64640221 */ /* 0x000fe40000010000 */
[----:B------:R-:W-:-:S02]  /*0770*/  @P0 FADD.FTZ R98, R98, R9 ;  /* 0x0000000962620221 */ /* 0x000fc40000010000 */
[----:B------:R-:W-:Y:S01]  /*0780*/  @P0 FADD.FTZ R97, R97, R88 ;  /* 0x0000005861610221 */ /* 0x000fe20000010000 */
[----:B------:R-:W-:Y:S01]  /*0790*/  IADD3.X R109, R11, c[0x0][0x18c], RZ, P1, !PT ;  /* 0x000063000b6d7a10 */ /* 0x000fe20000ffe4ff */
[----:B------:R-:W-:Y:S01]  /*07a0*/  IMAD.WIDE.U32 R92, R110, R125, c[0x0][0x170] ;  /* 0x00005c006e5c7625 */ /* 0x000fe200078e007d */
[----:B------:R-:W-:Y:S02]  /*07b0*/  F2FP.PACK_AB R91, R99, R100 ;  /* 0x00000064635b723e */ /* 0x000fe400000000ff */
[----:B------:R-:W-:Y:S02]  /*07c0*/  F2FP.PACK_AB R90, R98, R101 ;  /* 0x00000065625a723e */ /* 0x000fe400000000ff */
[----:B------:R-:W-:Y:S02]  /*07d0*/  F2FP.PACK_AB R89, R97, R102 ;  /* 0x000000666159723e */ /* 0x000fe400000000ff */
[----:B------:R-:W-:Y:S02]  /*07e0*/  F2FP.PACK_AB R88, R103, R104 ;  /* 0x000000686758723e */ /* 0x000fe400000000ff */
[----:B------:R-:W-:-:S03]  /*07f0*/  @P0 LEA R106, P1, R110, c[0x0][0x180], 0x4 ;  /* 0x000060006e6a0a11 */ /* 0x000fc600078220ff */
[----:B------:R0:W-:Y:S01]  /*0800*/  STG.E.128 [R108.64], R88 ;  /* 0x000000586c007986 */ /* 0x0001e2000c101d04 */
[----:B------:R-:W-:-:S03]  /*0810*/  @P0 LEA.HI.X R107, R110, c[0x0][0x184], RZ, 0x4, P1 ;  /* 0x000061006e6b0a11 */ /* 0x000fc600008f24ff */
[----:B------:R-:W2:Y:S04]  /*0820*/  LDG.E.128 R92, [R92.64] ;  /* 0x000000045c5c7981 */ /* 0x000ea8000c1e1d00 */
[----:B------:R-:W3:Y:S01]  /*0830*/  @P0 LDG.E.128 R12, [R106.64] ;  /* 0x000000046a0c0981 */ /* 0x000ee2000c1e1d00 */
[----:B------:R-:W-:Y:S01]  /*0840*/  IADD3 R116, R116, 0x100, RZ ;  /* 0x0000010074747810 */ /* 0x000fe20007ffe0ff */
[--C-:B--2---:R-:W-:Y:S02]  /*0850*/  HADD2.F32 R114, -RZ, R92.reuse.H1_H1 ;  /* 0x3000005cff727230 */ /* 0x104fe40000004100 */
[----:B------:R-:W-:Y:S02]  /*0860*/  HADD2.F32 R96, -RZ, R92.H0_H0 ;  /* 0x2000005cff607230 */ /* 0x000fe40000004100 */
[----:B------:R-:W-:Y:S01]  /*0870*/  HADD2.F32 R120, -RZ, R94.H0_H0 ;  /* 0x2000005eff787230 */ /* 0x000fe20000004100 */
[-C--:B------:R-:W-:Y:S01]  /*0880*/  FMUL.FTZ R114, R114, R105.reuse ;  /* 0x0000006972727220 */ /* 0x080fe20000410000 */
[----:B0-----:R-:W-:Y:S01]  /*0890*/  HADD2.F32 R90, -RZ, R95.H1_H1 ;  /* 0x3000005fff5a7230 */ /* 0x001fe20000004100 */
[-C--:B------:R-:W-:Y:S01]  /*08a0*/  FMUL.FTZ R9, R96, R105.reuse ;  /* 0x0000006960097220 */ /* 0x080fe20000410000 */
[----:B---3--:R-:W-:Y:S01]  /*08b0*/  @P0 HADD2.F32 R96, -RZ, R12.H1_H1 ;  /* 0x3000000cff600230 */ /* 0x008fe20000004100 */
[----:B------:R-:W-:Y:S01]  /*08c0*/  FMUL.FTZ R107, R29, R114 ;  /* 0x000000721d6b7220 */ /* 0x000fe20000410000 */
[--C-:B------:R-:W-:Y:S01]  /*08d0*/  HADD2.F32 R118, -RZ, R93.reuse.H0_H0 ;  /* 0x2000005dff767230 */ /* 0x100fe20000004100 */
[----:B------:R-:W-:Y:S01]  /*08e0*/  FMUL.FTZ R119, R120, R105 ;  /* 0x0000006978777220 */ /* 0x000fe20000410000 */
[----:B------:R-:W-:-:S02]  /*08f0*/  HADD2.F32 R112, -RZ, R93.H1_H1 ;  /* 0x3000005dff707230 */ /* 0x000fc40000004100 */
[----:B------:R-:W-:Y:S02]  /*0900*/  HADD2.F32 R94, -RZ, R94.H1_H1 ;  /* 0x3000005eff5e7230 */ /* 0x000fe40000004100 */
[----:B------:R-:W-:Y:S01]  /*0910*/  HADD2.F32 R88, -RZ, R95.H0_H0 ;  /* 0x2000005fff587230 */ /* 0x000fe20000004100 */
[----:B------:R-:W-:Y:S01]  /*0920*/  FMUL.FTZ R109, R28, R9 ;  /* 0x000000091c6d7220 */ /* 0x000fe20000410000 */
[----:B------:R-:W-:Y:S01]  /*0930*/  @P0 HADD2.F32 R92, -RZ, R12.H0_H0 ;  /* 0x2000000cff5c0230 */ /* 0x000fe20000004100 */
[----:B------:R-:W-:Y:S01]  /*0940*/  @P0 FADD.FTZ R107, R96, R107 ;  /* 0x0000006b606b0221 */ /* 0x000fe20000010000 */
[----:B------:R-:W-:Y:S01]  /*0950*/  @P0 HADD2.F32 R96, -RZ, R14.H0_H0 ;  /* 0x2000000eff600230 */ /* 0x000fe20000004100 */
[-C--:B------:R-:W-:Y:S02]  /*0960*/  FMUL.FTZ R90, R90, R105.reuse ;  /* 0x000000695a5a7220 */ /* 0x080fe40000410000 */
[-C--:B------:R-:W-:Y:S02]  /*0970*/  FMUL.FTZ R121, R118, R105.reuse ;  /* 0x0000006976797220 */ /* 0x080fe40000410000 */
[----:B------:R-:W-:-:S02]  /*0980*/  FMUL.FTZ R117, R88, R105 ;  /* 0x0000006958757220 */ /* 0x000fc40000410000 */
[----:B------:R-:W-:Y:S02]  /*0990*/  FMUL.FTZ R119, R24, R119 ;  /* 0x0000007718777220 */ /* 0x000fe40000410000 */
[-C--:B------:R-:W-:Y:S02]  /*09a0*/  FMUL.FTZ R94, R94, R105.reuse ;  /* 0x000000695e5e7220 */ /* 0x080fe40000410000 */
[----:B------:R-:W-:Y:S01]  /*09b0*/  FMUL.FTZ R112, R112, R105 ;  /* 0x0000006970707220 */ /* 0x000fe20000410000 */
[----:B------:R-:W-:Y:S01]  /*09c0*/  @P0 HADD2.F32 R106, -RZ, R15.H0_H0 ;  /* 0x2000000fff6a0230 */ /* 0x000fe20000004100 */
[----:B------:R-:W-:Y:S01]  /*09d0*/  @P0 FADD.FTZ R109, R92, R109 ;  /* 0x0000006d5c6d0221 */ /* 0x000fe20000010000 */
[----:B------:R-:W-:Y:S01]  /*09e0*/  @P0 HADD2.F32 R92, -RZ, R13.H0_H0 ;  /* 0x2000000dff5c0230 */ /* 0x000fe20000004100 */
[----:B------:R-:W-:Y:S01]  /*09f0*/  FMUL.FTZ R115, R27, R90 ;  /* 0x0000005a1b737220 */ /* 0x000fe20000410000 */
[----:B------:R-:W-:Y:S01]  /*0a00*/  @P0 HADD2.F32 R108, -RZ, R15.H1_H1 ;  /* 0x3000000fff6c0230 */ /* 0x000fe20000004100 */
[----:B------:R-:W-:Y:S01]  /*0a10*/  FMUL.FTZ R121, R30, R121 ;  /* 0x000000791e797220 */ /* 0x000fe20000410000 */
[----:B------:R-:W-:Y:S01]  /*0a20*/  @P0 HADD2.F32 R88, -RZ, R13.H1_H1 ;  /* 0x3000000dff580230 */ /* 0x000fe20000004100 */
[----:B------:R-:W-:Y:S01]  /*0a30*/  FMUL.FTZ R117, R26, R117 ;  /* 0x000000751a757220 */ /* 0x000fe20000410000 */
[----:B------:R-:W-:Y:S01]  /*0a40*/  @P0 HADD2.F32 R90, -RZ, R14.H1_H1 ;  /* 0x3000000eff5a0230 */ /* 0x000fe20000004100 */
[----:B------:R-:W-:Y:S01]  /*0a50*/  @P0 FADD.FTZ R119, R96, R119 ;  /* 0x0000007760770221 */ /* 0x000fe20000010000 */
[----:B------:R-:W-:Y:S01]  /*0a60*/  SHF.L.U32 R96, R110, 0x4, RZ ;  /* 0x000000046e607819 */ /* 0x000fe200000006ff */
[----:B------:R-:W-:-:S02]  /*0a70*/  FMUL.FTZ R113, R25, R94 ;  /* 0x0000005e19717220 */ /* 0x000fc40000410000 */
[----:B------:R-:W-:Y:S01]  /*0a80*/  FMUL.FTZ R111, R31, R112 ;  /* 0x000000701f6f7220 */ /* 0x000fe20000410000 */
[----:B------:R-:W-:Y:S01]  /*0a90*/  SHF.R.U32.HI R9, RZ, 0x1c, R110 ;  /* 0x0000001cff097819 */ /* 0x000fe2000001166e */
[----:B------:R-:W-:Y:S01]  /*0aa0*/  @P0 FADD.FTZ R121, R92, R121 ;  /* 0x000000795c790221 */ /* 0x000fe20000010000 */
[----:B------:R-:W-:Y:S01]  /*0ab0*/  IADD3 R122, P1, R96, c[0x0][0x188], RZ ;  /* 0x00006200607a7a10 */ /* 0x000fe20007f3e0ff */
[----:B------:R-:W-:Y:S02]  /*0ac0*/  @P0 FADD.FTZ R117, R106, R117 ;  /* 0x000000756a750221 */ /* 0x000fe40000010000 */
[----:B------:R-:W-:Y:S02]  /*0ad0*/  @P0 FADD.FTZ R115, R108, R115 ;  /* 0x000000736c730221 */ /* 0x000fe40000010000 */
[----:B------:R-:W-:Y:S02]  /*0ae0*/  @P0 FADD.FTZ R113, R90, R113 ;  /* 0x000000715a710221 */ /* 0x000fe40000010000 */
[----:B------:R-:W-:Y:S01]  /*0af0*/  @P0 FADD.FTZ R111, R88, R111 ;  /* 0x0000006f586f0221 */ /* 0x000fe20000010000 */
[----:B------:R-:W-:Y:S01]  /*0b00*/  IADD3.X R123, R9, c[0x0][0x18c], RZ, P1, !PT ;  /* 0x00006300097b7a10 */ /* 0x000fe20000ffe4ff */
[----:B------:R-:W-:Y:S01]  /*0b10*/  IMAD.WIDE.U32 R92, R116, R125, c[0x0][0x170] ;  /* 0x00005c00745c7625 */ /* 0x000fe200078e007d */
[----:B------:R-:W-:-:S02]  /*0b20*/  F2FP.PACK_AB R91, R115, R117 ;  /* 0x00000075735b723e */ /* 0x000fc400000000ff */
[----:B------:R-:W-:Y:S02]  /*0b30*/  F2FP.PACK_AB R90, R113, R119 ;  /* 0x00000077715a723e */ /* 0x000fe400000000ff */
[----:B------:R-:W-:Y:S02]  /*0b40*/  F2FP.PACK_AB R89, R111, R121 ;  /* 0x000000796f59723e */ /* 0x000fe400000000ff */
[----:B------:R-:W-:-:S05]  /*0b50*/  F2FP.PACK_AB R88, R107, R109 ;  /* 0x0000006d6b58723e */ /* 0x000fca00000000ff */
[----:B------:R0:W-:Y:S04]  /*0b60*/  STG.E.128 [R122.64], R88 ;  /* 0x000000587a007986 */ /* 0x0001e8000c101d04 */
[----:B------:R-:W2:Y:S01]  /*0b70*/  LDG.E.128 R92, [R92.64] ;  /* 0x000000045c5c7981 */ /* 0x000ea2000c1e1d00 */
[----:B------:R-:W-:-:S04]  /*0b80*/  @P0 LEA R124, P1, R116, c[0x0][0x180], 0x4 ;  /* 0x00006000747c0a11 */ /* 0x000fc800078220ff */
[----:B------:R-:W-:-:S05]  /*0b90*/  @P0 LEA.HI.X R125, R116, c[0x0][0x184], RZ, 0x4, P1 ;  /* 0x00006100747d0a11 */ /* 0x000fca00008f24ff */
[----:B------:R1:W3:Y:S01]  /*0ba0*/  @P0 LDG.E.128 R12, [R124.64] ;  /* 0x000000047c0c0981 */ /* 0x0002e2000c1e1d00 */
[--C-:B--2---:R-:W-:Y:S02]  /*0bb0*/  HADD2.F32 R110, -RZ, R93.reuse.H0_H0 ;  /* 0x2000005dff6e7230 */ /* 0x104fe40000004100 */
[----:B------:R-:W-:Y:S02]  /*0bc0*/  HADD2.F32 R114, -RZ, R94.H0_H0 ;  /* 0x2000005eff727230 */ /* 0x000fe40000004100 */
[--C-:B------:R-:W-:Y:S02]  /*0bd0*/  HADD2.F32 R106, -RZ, R92.reuse.H0_H0 ;  /* 0x2000005cff6a7230 */ /* 0x100fe40000004100 */
[----:B------:R-:W-:Y:S02]  /*0be0*/  HADD2.F32 R108, -RZ, R92.H1_H1 ;  /* 0x3000005cff6c7230 */ /* 0x000fe40000004100 */
[----:B------:R-:W-:Y:S02]  /*0bf0*/  HADD2.F32 R112, -RZ, R93.H1_H1 ;  /* 0x3000005dff707230 */ /* 0x000fe40000004100 */
[----:B------:R-:W-:-:S02]  /*0c00*/  HADD2.F32 R94, -RZ, R94.H1_H1 ;  /* 0x3000005eff5e7230 */ /* 0x000fc40000004100 */
[--C-:B0-----:R-:W-:Y:S02]  /*0c10*/  HADD2.F32 R88, -RZ, R95.reuse.H0_H0 ;  /* 0x2000005fff587230 */ /* 0x101fe40000004100 */
[----:B------:R-:W-:Y:S01]  /*0c20*/  HADD2.F32 R90, -RZ, R95.H1_H1 ;  /* 0x3000005fff5a7230 */ /* 0x000fe20000004100 */
[-C--:B-1----:R-:W-:Y:S02]  /*0c30*/  FMUL.FTZ R125, R110, R105.reuse ;  /* 0x000000696e7d7220 */ /* 0x082fe40000410000 */
[-C--:B------:R-:W-:Y:S02]  /*0c40*/  FMUL.FTZ R91, R114, R105.reuse ;  /* 0x00000069725b7220 */ /* 0x080fe40000410000 */
[-C--:B------:R-:W-:Y:S01]  /*0c50*/  FMUL.FTZ R95, R106, R105.reuse ;  /* 0x000000696a5f7220 */ /* 0x080fe20000410000 */
[----:B------:R-:W-:Y:S01]  /*0c60*/  SHF.L.U32 R106, R116, 0x4, RZ ;  /* 0x00000004746a7819 */ /* 0x000fe200000006ff */
[-C--:B------:R-:W-:Y:S02]  /*0c70*/  FMUL.FTZ R108, R108, R105.reuse ;  /* 0x000000696c6c7220 */ /* 0x080fe40000410000 */
[----:B------:R-:W-:-:S02]  /*0c80*/  FMUL.FTZ R112, R112, R105 ;  /* 0x0000006970707220 */ /* 0x000fc40000410000 */
[-C--:B------:R-:W-:Y:S02]  /*0c90*/  FMUL.FTZ R110, R94, R105.reuse ;  /* 0x000000695e6e7220 */ /* 0x080fe40000410000 */
[-C--:B------:R-:W-:Y:S02]  /*0ca0*/  FMUL.FTZ R89, R88, R105.reuse ;  /* 0x0000006958597220 */ /* 0x080fe40000410000 */
[----:B------:R-:W-:Y:S01]  /*0cb0*/  FMUL.FTZ R114, R90, R105 ;  /* 0x000000695a727220 */ /* 0x000fe20000410000 */
[----:B------:R-:W-:Y:S01]  /*0cc0*/  SHF.R.U32.HI R105, RZ, 0x1c, R116 ;  /* 0x0000001cff697819 */ /* 0x000fe20000011674 */
        /* <DEDUP_REMOVED lines=12> */
[----:B------:R-:W-:Y:S02]  /*0d90*/  FMUL.FTZ R123, R21, R108 ;  /* 0x0000006c157b7220 */ /* 0x000fe40000410000 */
[----:B------:R-:W-:Y:S01]  /*0da0*/  FADD.FTZ R116, R116, R119 ;  /* 0x0000007774747221 */ /* 0x000fe20000010000 */
[----:B---3--:R-:W-:Y:S01]  /*0db0*/  @P0 HADD2.F32 R88, -RZ, R12.H0_H0 ;  /* 0x2000000cff580230 */ /* 0x008fe20000004100 */
[----:B------:R-:W-:Y:S01]  /*0dc0*/  FMUL.FTZ R108, R16, R91 ;  /* 0x0000005b106c7220 */ /* 0x000fe20000410000 */
[----:B------:R-:W-:Y:S01]  /*0dd0*/  @P0 HADD2.F32 R93, -RZ, R13.H1_H1 ;  /* 0x3000000dff5d0230 */ /* 0x000fe20000004100 */
[----:B------:R-:W-:Y:S01]  /*0de0*/  FMUL.FTZ R95, R20, R95 ;  /* 0x0000005f145f7220 */ /* 0x000fe20000410000 */
[----:B------:R-:W-:Y:S01]  /*0df0*/  @P0 HADD2.F32 R91, -RZ, R14.H0_H0 ;  /* 0x2000000eff5b0230 */ /* 0x000fe20000004100 */
[----:B------:R-:W-:-:S02]  /*0e00*/  FMUL.FTZ R94, R23, R112 ;  /* 0x00000070175e7220 */ /* 0x000fc40000410000 */
[----:B------:R-:W-:Y:S01]  /*0e10*/  FADD.FTZ R116, R116, R113 ;  /* 0x0000007174747221 */ /* 0x000fe20000010000 */
[----:B------:R-:W-:Y:S01]  /*0e20*/  @P0 HADD2.F32 R90, -RZ, R12.H1_H1 ;  /* 0x3000000cff5a0230 */ /* 0x000fe20000004100 */
[----:B------:R-:W-:Y:S01]  /*0e30*/  @P0 FADD.FTZ R95, R88, R95 ;  /* 0x0000005f585f0221 */ /* 0x000fe20000010000 */
[----:B------:R-:W-:Y:S01]  /*0e40*/  @P0 HADD2.F32 R88, -RZ, R13.H0_H0 ;  /* 0x2000000dff580230 */ /* 0x000fe20000004100 */
[----:B------:R-:W-:Y:S01]  /*0e50*/  @P0 FADD.FTZ R94, R93, R94 ;  /* 0x0000005e5d5e0221 */ /* 0x000fe20000010000 */
[----:B------:R-:W-:Y:S01]  /*0e60*/  @P0 HADD2.F32 R93, -RZ, R14.H1_H1 ;  /* 0x3000000eff5d0230 */ /* 0x000fe20000004100 */
[----:B------:R-:W-:Y:S01]  /*0e70*/  @P0 FADD.FTZ R108, R91, R108 ;  /* 0x0000006c5b6c0221 */ /* 0x000fe20000010000 */
[--C-:B------:R-:W-:Y:S01]  /*0e80*/  @P0 HADD2.F32 R91, -RZ, R15.reuse.H1_H1 ;  /* 0x3000000fff5b0230 */ /* 0x100fe20000004100 */
[----:B------:R-:W-:Y:S01]  /*0e90*/  FMUL.FTZ R112, R18, R89 ;  /* 0x0000005912707220 */ /* 0x000fe20000410000 */
[----:B------:R-:W-:Y:S01]  /*0ea0*/  @P0 HADD2.F32 R89, -RZ, R15.H0_H0 ;  /* 0x2000000fff590230 */ /* 0x000fe20000004100 */
[----:B------:R-:W-:-:S02]  /*0eb0*/  FADD.FTZ R116, R116, R117 ;  /* 0x0000007574747221 */ /* 0x000fc40000010000 */
[----:B------:R-:W-:Y:S02]  /*0ec0*/  FMUL.FTZ R125, R22, R125 ;  /* 0x0000007d167d7220 */ /* 0x000fe40000410000 */
[----:B------:R-:W-:Y:S02]  /*0ed0*/  FMUL.FTZ R110, R17, R110 ;  /* 0x0000006e116e7220 */ /* 0x000fe40000410000 */
[----:B------:R-:W-:Y:S02]  /*0ee0*/  FMUL.FTZ R114, R19, R114 ;  /* 0x0000007213727220 */ /* 0x000fe40000410000 */
[----:B------:R-:W-:Y:S02]  /*0ef0*/  FADD.FTZ R116, R116, R115 ;  /* 0x0000007374747221 */ /* 0x000fe40000010000 */
[----:B------:R-:W-:Y:S02]  /*0f00*/  @P0 FADD.FTZ R123, R90, R123 ;  /* 0x0000007b5a7b0221 */ /* 0x000fe40000010000 */
[----:B------:R-:W-:-:S02]  /*0f10*/  @P0 FADD.FTZ R125, R88, R125 ;  /* 0x0000007d587d0221 */ /* 0x000fc40000010000 */
[----:B------:R-:W-:Y:S02]  /*0f20*/  @P0 FADD.FTZ R110, R93, R110 ;  /* 0x0000006e5d6e0221 */ /* 0x000fe40000010000 */
[----:B------:R-:W-:Y:S02]  /*0f30*/  @P0 FADD.FTZ R112, R89, R112 ;  /* 0x0000007059700221 */ /* 0x000fe40000010000 */
[----:B------:R-:W-:Y:S01]  /*0f40*/  @P0 FADD.FTZ R114, R91, R114 ;  /* 0x000000725b720221 */ /* 0x000fe20000010000 */
[----:B------:R-:W-:Y:S01]  /*0f50*/  IADD3 R92, P0, R106, c[0x0][0x188], RZ ;  /* 0x000062006a5c7a10 */ /* 0x000fe20007f1e0ff */
[----:B------:R-:W-:Y:S01]  /*0f60*/  FADD.FTZ R116, R116, R95 ;  /* 0x0000005f74747221 */ /* 0x000fe20000010000 */
[----:B------:R-:W-:Y:S02]  /*0f70*/  F2FP.PACK_AB R90, R110, R108 ;  /* 0x0000006c6e5a723e */ /* 0x000fe400000000ff */
[----:B------:R-:W-:Y:S02]  /*0f80*/  IADD3.X R93, R105, c[0x0][0x18c], RZ, P0, !PT ;  /* 0x00006300695d7a10 */ /* 0x000fe400007fe4ff */
[----:B------:R-:W-:-:S02]  /*0f90*/  F2FP.PACK_AB R91, R114, R112 ;  /* 0x00000070725b723e */ /* 0x000fc400000000ff */
[----:B------:R-:W-:Y:S02]  /*0fa0*/  F2FP.PACK_AB R89, R94, R125 ;  /* 0x0000007d5e59723e */ /* 0x000fe400000000ff */
[----:B------:R-:W-:Y:S01]  /*0fb0*/  F2FP.PACK_AB R88, R123, R95 ;  /* 0x0000005f7b58723e */ /* 0x000fe200000000ff */
        /* <DEDUP_REMOVED lines=12> */
.L_x_11451:
        /* <DEDUP_REMOVED lines=68> */
.L_x_11452:
        /* <DEDUP_REMOVED lines=67> */
[----:B------:R-:W-:Y:S02]  /*18f0*/  FADD.FTZ R95, -R92, R95 ;  /* 0x0000005f5c5f7221 */ /* 0x000fe40000010100 */
[----:B------:R-:W0:Y:S01]  /*1900*/  MUFU.RSQ R93, R93 ;  /* 0x0000005d005d7308 */ /* 0x000e220000001400 */
[C---:B------:R-:W-:Y:S01]  /*1910*/  @!P0 IMAD.WIDE R88, R5.reuse, R88, c[0x0][0x1a8] ;  /* 0x00006a0005588625 */ /* 0x040fe200078e0258 */
[----:B------:R-:W-:-:S03]  /*1920*/  IADD3 R5, R5, c[0x0][0x160], RZ ;  /* 0x0000580005057a10 */ /* 0x000fc60007ffe0ff */
[C---:B-1----:R-:W-:Y:S02]  /*1930*/  FADD.FTZ R90, -R92.reuse, R99 ;  /* 0x000000635c5a7221 */ /* 0x042fe40000010100 */
        /* <DEDUP_REMOVED lines=9> */
[----:B------:R-:W-:Y:S01]  /*19d0*/  FMUL.FTZ R97, R93, R102 ;  /* 0x000000665d617220 */ /* 0x000fe20000410000 */
[----:B------:R-:W-:Y:S01]  /*19e0*/  IADD3.X R11, R11, c[0x0][0x20c], RZ, P0, !PT ;  /* 0x000083000b0b7a10 */ /* 0x000fe200007fe4ff */
[----:B------:R-:W-:Y:S01]  /*19f0*/  FFMA.FTZ R91, R58, R91, R82 ;  /* 0x0000005b3a5b7223 */ /* 0x000fe20000010052 */
[----:B------:R-:W-:Y:S01]  /*1a00*/  ISETP.GE.AND P0, PT, R5, c[0x0][0x164], PT ;  /* 0x0000590005007a0c */ /* 0x000fe20003f06270 */
[----:B------:R-:W-:Y:S02]  /*1a10*/  FFMA.FTZ R90, R59, R90, R83 ;  /* 0x0000005a3b5a7223 */ /* 0x000fe40000010053 */
[C---:B------:R-:W-:Y:S02]  /*1a20*/  FMUL.FTZ R102, R93.reuse, R98 ;  /* 0x000000625d667220 */ /* 0x040fe40000410000 */
[----:B0-----:R-:W-:Y:S01]  /*1a30*/  FADD.FTZ R88, -R92, R107 ;  /* 0x0000006b5c587221 */ /* 0x001fe20000010100 */
[----:B------:R-:W-:Y:S01]  /*1a40*/  F2FP.PACK_AB R91, R90, R91 ;  /* 0x0000005b5a5b723e */ /* 0x000fe200000000ff */
[----:B------:R-:W-:-:S02]  /*1a50*/  FMUL.FTZ R101, R93, R120 ;  /* 0x000000785d657220 */ /* 0x000fc40000410000 */
[----:B------:R-:W-:Y:S02]  /*1a60*/  FMUL.FTZ R98, R93, R88 ;  /* 0x000000585d627220 */ /* 0x000fe40000410000 */
        /* <DEDUP_REMOVED lines=8> */
[C---:B------:R-:W-:Y:S02]  /*1af0*/  FMUL.FTZ R117, R93.reuse, R117 ;  /* 0x000000755d757220 */ /* 0x040fe40000410000 */
[----:B------:R-:W-:Y:S02]  /*1b00*/  FMUL.FTZ R88, R93, R115 ;  /* 0x000000735d587220 */ /* 0x000fe40000410000 */
[----:B------:R-:W-:-:S02]  /*1b10*/  FADD.FTZ R92, -R92, R114 ;  /* 0x000000725c5c7221 */ /* 0x000fc40000010100 */
[C---:B------:R-:W-:Y:S02]  /*1b20*/  FMUL.FTZ R103, R93.reuse, R95 ;  /* 0x0000005f5d677220 */ /* 0x040fe40000410000 */
[C---:B------:R-:W-:Y:S02]  /*1b30*/  FMUL.FTZ R89, R93.reuse, R104 ;  /* 0x000000685d597220 */ /* 0x040fe40000410000 */
[----:B------:R-:W-:Y:S02]  /*1b40*/  FMUL.FTZ R114, R93, R94 ;  /* 0x0000005e5d727220 */ /* 0x000fe40000410000 */
[----:B------:R-:W-:Y:S02]  /*1b50*/  FFMA.FTZ R90, R56, R101, R80 ;  /* 0x00000065385a7223 */ /* 0x000fe40000010050 */
[----:B------:R-:W-:Y:S02]  /*1b60*/  FFMA.FTZ R95, R57, R102, R81 ;  /* 0x00000066395f7223 */ /* 0x000fe40000010051 */
[----:B------:R-:W-:-:S02]  /*1b70*/  FMUL.FTZ R99, R93, R122 ;  /* 0x0000007a5d637220 */ /* 0x000fc40000410000 */
[----:B------:R-:W-:Y:S01]  /*1b80*/  FMUL.FTZ R104, R93, R111 ;  /* 0x0000006f5d687220 */ /* 0x000fe20000410000 */
[----:B------:R-:W-:Y:S01]  /*1b90*/  F2FP.PACK_AB R90, R95, R90 ;  /* 0x0000005a5f5a723e */ /* 0x000fe200000000ff */
[----:B------:R-:W-:Y:S02]  /*1ba0*/  FFMA.FTZ R117, R50, R117, R74 ;  /* 0x0000007532757223 */ /* 0x000fe4000001004a */
[----:B------:R-:W-:Y:S02]  /*1bb0*/  FFMA.FTZ R94, R51, R88, R75 ;  /* 0x00000058335e7223 */ /* 0x000fe4000001004b */
[C---:B------:R-:W-:Y:S02]  /*1bc0*/  FMUL.FTZ R116, R93.reuse, R116 ;  /* 0x000000745d747220 */ /* 0x040fe40000410000 */
[C---:B------:R-:W-:Y:S01]  /*1bd0*/  FMUL.FTZ R111, R93.reuse, R112 ;  /* 0x000000705d6f7220 */ /* 0x040fe20000410000 */
[----:B------:R-:W-:Y:S01]  /*1be0*/  F2FP.PACK_AB R95, R94, R117 ;  /* 0x000000755e5f723e */ /* 0x000fe200000000ff */
        /* <DEDUP_REMOVED lines=12> */
[----:B------:R-:W-:-:S02]  /*1cb0*/  FFMA.FTZ R116, R61, R116, R85 ;  /* 0x000000743d747223 */ /* 0x000fc40000010055 */
[----:B------:R-:W-:Y:S02]  /*1cc0*/  FFMA.FTZ R89, R62, R97, R86 ;  /* 0x000000613e597223 */ /* 0x000fe40000010056 */
[----:B------:R-:W-:Y:S01]  /*1cd0*/  FFMA.FTZ R111, R42, R111, R66 ;  /* 0x0000006f2a6f7223 */ /* 0x000fe20000010042 */
[----:B------:R-:W-:Y:S01]  /*1ce0*/  F2FP.PACK_AB R88, R116, R93 ;  /* 0x0000005d7458723e */ /* 0x000fe200000000ff */
        /* <DEDUP_REMOVED lines=11> */
[----:B------:R-:W-:Y:S01]  /*1da0*/  FFMA.FTZ R109, R40, R109, R64 ;  /* 0x0000006d286d7223 */ /* 0x000fe20000010040 */
[----:B------:R-:W-:Y:S01]  /*1db0*/  IADD3.X R107, R105, c[0x0][0x20c], RZ, P2, !PT ;  /* 0x00008300696b7a10 */ /* 0x000fe200017fe4ff */
[----:B------:R-:W-:Y:S01]  /*1dc0*/  FFMA.FTZ R110, R41, R110, R65 ;  /* 0x0000006e296e7223 */ /* 0x000fe20000010041 */
[----:B------:R-:W-:Y:S01]  /*1dd0*/  F2FP.PACK_AB R93, R104, R93 ;  /* 0x0000005d685d723e */ /* 0x000fe200000000ff */
[----:B------:R-:W-:Y:S01]  /*1de0*/  FFMA.FTZ R97, R46, R125, R70 ;  /* 0x0000007d2e617223 */ /* 0x000fe20000010046 */
[----:B------:R0:W-:Y:S01]  /*1df0*/  STG.E.128 [R10.64], R88 ;  /* 0x000000580a007986 */ /* 0x0001e2000c101d04 */
[----:B------:R-:W-:Y:S01]  /*1e00*/  FFMA.FTZ R114, R47, R114, R71 ;  /* 0x000000722f727223 */ /* 0x000fe20000010047 */
[----:B------:R-:W-:Y:S01]  /*1e10*/  F2FP.PACK_AB R98, R110, R109 ;  /* 0x0000006d6e62723e */ /* 0x000fe200000000ff */
[----:B------:R-:W-:Y:S01]  /*1e20*/  FFMA.FTZ R96, R44, R103, R68 ;  /* 0x000000672c607223 */ /* 0x000fe20000010044 */
[----:B------:R-:W-:Y:S01]  /*1e30*/  IADD3.X R103, R9, c[0x0][0x20c], RZ, P1, !PT ;  /* 0x0000830009677a10 */ /* 0x000fe20000ffe4ff */
[----:B------:R-:W-:Y:S01]  /*1e40*/  FFMA.FTZ R101, R45, R100, R69 ;  /* 0x000000642d657223 */ /* 0x000fe20000010045 */
[----:B------:R-:W-:-:S02]  /*1e50*/  F2FP.PACK_AB R97, R114, R97 ;  /* 0x000000617261723e */ /* 0x000fc400000000ff */
[----:B------:R-:W-:Y:S01]  /*1e60*/  LOP3.LUT P1, RZ, R2, 0xff, RZ, 0xc0, !PT ;  /* 0x000000ff02ff7812 */ /* 0x000fe2000782c0ff */
[----:B------:R0:W-:Y:S01]  /*1e70*/  STG.E.128 [R102.64], R92 ;  /* 0x0000005c66007986 */ /* 0x0001e2000c101d04 */
[----:B------:R-:W-:Y:S02]  /*1e80*/  F2FP.PACK_AB R96, R101, R96 ;  /* 0x000000606560723e */ /* 0x000fe400000000ff */
[----:B------:R-:W-:-:S03]  /*1e90*/  SEL R2, RZ, 0x1, P1 ;  /* 0x00000001ff027807 */ /* 0x000fc60000800000 */
[----:B------:R0:W-:Y:S02]  /*1ea0*/  STG.E.128 [R106.64], R96 ;  /* 0x000000606a007986 */ /* 0x0001e4000c101d04 */
[----:B0-----:R-:W-:Y:S01]  /*1eb0*/  @P0 CALL.REL.NOINC `(.L_x_11449) ;  /* 0x0000001000000944 */ /* 0x001fe20003c00000 */
[----:B------:R-:W-:Y:S05]  /*1ec0*/  BRA `(.L_x_11450) ;  /* 0xffffe4d000007947 */ /* 0x000fea000383ffff */
.L_x_11449:
[----:B------:R-:W-:Y:S05]  /*1ed0*/  EXIT ;  /* 0x000000000000794d */ /* 0x000fea0003800000 */
.L_x_11447:
[----:B------:R-:W-:Y:S01]  /*1ee0*/  HFMA2.MMA R89, -RZ, RZ, 0, 5.9604644775390625e-08 ;  /* 0x00000001ff597435 */ /* 0x000fe200000001ff */
[----:B------:R-:W-:Y:S02]  /*1ef0*/  MOV R116, R88 ;  /* 0x0000005800747202 */ /* 0x000fe40000000f00 */
[----:B------:R-:W-:Y:S02]  /*1f00*/  MOV R118, 0x1f ;  /* 0x0000001f00767802 */ /* 0x000fe40000000f00 */
[----:B------:R-:W-:Y:S02]  /*1f10*/  MOV R93, 0xffffffff ;  /* 0xffffffff005d7802 */ /* 0x000fe40000000f00 */
[----:B------:R-:W-:Y:S02]  /*1f20*/  MOV R90, 0x1f40 ;  /* 0x00001f40005a7802 */ /* 0x000fe40000000f00 */
[----:B------:R-:W-:Y:S05]  /*1f30*/  CALL.REL.NOINC `($__internal_85_$__cuda_sm70_shflsync_bfly_p) ;  /* 0x0000068000007944 */ /* 0x000fea0003c00000 */
[----:B01----:R-:W-:Y:S05]  /*1f40*/  BRA `(.L_x_11451) ;  /* 0xfffff13000007947 */ /* 0x003fea000383ffff */
.L_x_11448:
[----:B------:R-:W-:Y:S01]  /*1f50*/  HFMA2.MMA R89, -RZ, RZ, 0, 1.1920928955078125e-07 ;  /* 0x00000002ff597435 */ /* 0x000fe200000001ff */
[----:B------:R-:W-:-:S02]  /*1f60*/  MOV R118, 0x1f ;  /* 0x0000001f00767802 */ /* 0x000fc40000000f00 */
[----:B------:R-:W-:Y:S02]  /*1f70*/  MOV R93, 0xffffffff ;  /* 0xffffffff005d7802 */ /* 0x000fe40000000f00 */
[----:B------:R-:W-:Y:S02]  /*1f80*/  MOV R90, 0x1fa0 ;  /* 0x00001fa0005a7802 */ /* 0x000fe40000000f00 */
[----:B0-----:R-:W-:Y:S05]  /*1f90*/  CALL.REL.NOINC `($__internal_85_$__cuda_sm70_shflsync_bfly_p) ;  /* 0x0000062000007944 */ /* 0x001fea0003c00000 */
[----:B01----:R-:W-:Y:S01]  /*1fa0*/  FADD.FTZ R116, R116, R89 ;  /* 0x0000005974747221 */ /* 0x003fe20000010000 */
[----:B------:R-:W-:Y:S01]  /*1fb0*/  HFMA2.MMA R89, -RZ, RZ, 0, 2.384185791015625e-07 ;  /* 0x00000004ff597435 */ /* 0x000fe200000001ff */
[----:B------:R-:W-:Y:S02]  /*1fc0*/  MOV R118, 0x1f ;  /* 0x0000001f00767802 */ /* 0x000fe40000000f00 */
[----:B------:R-:W-:Y:S02]  /*1fd0*/  MOV R93, 0xffffffff ;  /* 0xffffffff005d7802 */ /* 0x000fe40000000f00 */
[----:B------:R-:W-:Y:S02]  /*1fe0*/  MOV R90, 0x2000 ;  /* 0x00002000005a7802 */ /* 0x000fe40000000f00 */
[----:B------:R-:W-:Y:S05]  /*1ff0*/  CALL.REL.NOINC `($__internal_85_$__cuda_sm70_shflsync_bfly_p) ;  /* 0x000005c000007944 */ /* 0x000fea0003c00000 */
[----:B01----:R-:W-:Y:S01]  /*2000*/  FADD.FTZ R116, R116, R89 ;  /* 0x0000005974747221 */ /* 0x003fe20000010000 */
[----:B------:R-:W-:Y:S01]  /*2010*/  HFMA2.MMA R89, -RZ, RZ, 0, 4.76837158203125e-07 ;  /* 0x00000008ff597435 */ /* 0x000fe200000001ff */
[----:B------:R-:W-:-:S02]  /*2020*/  MOV R118, 0x1f ;  /* 0x0000001f00767802 */ /* 0x000fc40000000f00 */
[----:B------:R-:W-:Y:S02]  /*2030*/  MOV R93, 0xffffffff ;  /* 0xffffffff005d7802 */ /* 0x000fe40000000f00 */
[----:B------:R-:W-:Y:S02]  /*2040*/  MOV R90, 0x2060 ;  /* 0x00002060005a7802 */ /* 0x000fe40000000f00 */
[----:B------:R-:W-:Y:S05]  /*2050*/  CALL.REL.NOINC `($__internal_85_$__cuda_sm70_shflsync_bfly_p) ;  /* 0x0000056000007944 */ /* 0x000fea0003c00000 */
[----:B01----:R-:W-:Y:S01]  /*2060*/  FADD.FTZ R116, R116, R89 ;  /* 0x0000005974747221 */ /* 0x003fe20000010000 */
[----:B------:R-:W-:Y:S01]  /*2070*/  HFMA2.MMA R89, -RZ, RZ, 0, 9.5367431640625e-07 ;  /* 0x00000010ff597435 */ /* 0x000fe200000001ff */
[----:B------:R-:W-:Y:S02]  /*2080*/  MOV R118, 0x1f ;  /* 0x0000001f00767802 */ /* 0x000fe40000000f00 */
[----:B------:R-:W-:Y:S02]  /*2090*/  MOV R93, 0xffffffff ;  /* 0xffffffff005d7802 */ /* 0x000fe40000000f00 */
[----:B------:R-:W-:Y:S02]  /*20a0*/  MOV R90, 0x20c0 ;  /* 0x000020c0005a7802 */ /* 0x000fe40000000f00 */
[----:B------:R-:W-:Y:S05]  /*20b0*/  CALL.REL.NOINC `($__internal_85_$__cuda_sm70_shflsync_bfly_p) ;  /* 0x0000050000007944 */ /* 0x000fea0003c00000 */
        /* <DEDUP_REMOVED lines=54> */
[----:B------:R-:W-:Y:S05]  /*2420*/  CALL.REL.NOINC `($__internal_85_$__cuda_sm70_shflsync_bfly_p) ;  /* 0x0000019000007944 */ /* 0x000fea0003c00000 */
[----:B01----:R-:W-:Y:S01]  /*2430*/  FADD.FTZ R116, R116, R89 ;  /* 0x0000005974747221 */ /* 0x003fe20000010000 */
[----:B------:R-:W-:Y:S01]  /*2440*/  HFMA2.MMA R89, -RZ, RZ, 0, 1.1920928955078125e-07 ;  /* 0x00000002ff597435 */ /* 0x000fe200000001ff */
[----:B------:R-:W-:Y:S02]  /*2450*/  MOV R118, 0x1f ;  /* 0x0000001f00767802 */ /* 0x000fe40000000f00 */
[----:B------:R-:W-:Y:S02]  /*2460*/  MOV R93, 0xffffffff ;  /* 0xffffffff005d7802 */ /* 0x000fe40000000f00 */
[----:B------:R-:W-:Y:S02]  /*2470*/  MOV R90, 0x2490 ;  /* 0x00002490005a7802 */ /* 0x000fe40000000f00 */
[----:B------:R-:W-:Y:S05]  /*2480*/  CALL.REL.NOINC `($__internal_85_$__cuda_sm70_shflsync_bfly_p) ;  /* 0x0000013000007944 */ /* 0x000fea0003c00000 */
[----:B01----:R-:W-:Y:S01]  /*2490*/  FADD.FTZ R116, R116, R89 ;  /* 0x0000005974747221 */ /* 0x003fe20000010000 */
[----:B------:R-:W-:Y:S01]  /*24a0*/  HFMA2.MMA R89, -RZ, RZ, 0, 2.384185791015625e-07 ;  /* 0x00000004ff597435 */ /* 0x000fe200000001ff */
[----:B------:R-:W-:Y:S02]  /*24b0*/  MOV R118, 0x1f ;  /* 0x0000001f00767802 */ /* 0x000fe40000000f00 */
[----:B------:R-:W-:-:S02]  /*24c0*/  MOV R93, 0xffffffff ;  /* 0xffffffff005d7802 */ /* 0x000fc40000000f00 */
[----:B------:R-:W-:Y:S02]  /*24d0*/  MOV R90, 0x24f0 ;  /* 0x000024f0005a7802 */ /* 0x000fe40000000f00 */
[----:B------:R-:W-:Y:S05]  /*24e0*/  CALL.REL.NOINC `($__internal_85_$__cuda_sm70_shflsync_bfly_p) ;  /* 0x000000d000007944 */ /* 0x000fea0003c00000 */
[----:B01----:R-:W-:Y:S01]  /*24f0*/  FADD.FTZ R116, R116, R89 ;  /* 0x0000005974747221 */ /* 0x003fe20000010000 */
[----:B------:R-:W-:Y:S01]  /*2500*/  HFMA2.MMA R89, -RZ, RZ, 0, 4.76837158203125e-07 ;  /* 0x00000008ff597435 */ /* 0x000fe200000001ff */
[----:B------:R-:W-:Y:S02]  /*2510*/  MOV R118, 0x1f ;  /* 0x0000001f00767802 */ /* 0x000fe40000000f00 */
[----:B------:R-:W-:Y:S02]  /*2520*/  MOV R93, 0xffffffff ;  /* 0xffffffff005d7802 */ /* 0x000fe40000000f00 */
[----:B------:R-:W-:Y:S02]  /*2530*/  MOV R90, 0x2550 ;  /* 0x00002550005a7802 */ /* 0x000fe40000000f00 */
[----:B------:R-:W-:Y:S05]  /*2540*/  CALL.REL.NOINC `($__internal_85_$__cuda_sm70_shflsync_bfly_p) ;  /* 0x0000007000007944 */ /* 0x000fea0003c00000 */
[----:B01----:R-:W-:Y:S01]  /*2550*/  FADD.FTZ R116, R116, R89 ;  /* 0x0000005974747221 */ /* 0x003fe20000010000 */
[----:B------:R-:W-:Y:S01]  /*2560*/  HFMA2.MMA R89, -RZ, RZ, 0, 9.5367431640625e-07 ;  /* 0x00000010ff597435 */ /* 0x000fe200000001ff */
[----:B------:R-:W-:Y:S02]  /*2570*/  MOV R118, 0x1f ;  /* 0x0000001f00767802 */ /* 0x000fe40000000f00 */
[----:B------:R-:W-:-:S02]  /*2580*/  MOV R93, 0xffffffff ;  /* 0xffffffff005d7802 */ /* 0x000fc40000000f00 */
[----:B------:R-:W-:Y:S02]  /*2590*/  MOV R90, 0x25b0 ;  /* 0x000025b0005a7802 */ /* 0x000fe40000000f00 */
[----:B------:R-:W-:Y:S05]  /*25a0*/  CALL.REL.NOINC `($__internal_85_$__cuda_sm70_shflsync_bfly_p) ;  /* 0x0000001000007944 */ /* 0x000fea0003c00000 */
[----:B01----:R-:W-:Y:S05]  /*25b0*/  BRA `(.L_x_11452) ;  /* 0xffffef0000007947 */ /* 0x003fea000383ffff */
        .weak           $__internal_85_$__cuda_sm70_shflsync_bfly_p
        .type           $__internal_85_$__cuda_sm70_shflsync_bfly_p,@function
        .size           $__internal_85_$__cuda_sm70_shflsync_bfly_p,(.L_x_22173 - $__internal_85_$__cuda_sm70_shflsync_bfly_p)
$__internal_85_$__cuda_sm70_shflsync_bfly_p:
[----:B------:R-:W-:Y:S01]  /*25c0*/  HFMA2.MMA R91, -RZ, RZ, 0, 0 ;  /* 0x00000000ff5b7435 */ /* 0x000fe200000001ff */
[----:B------:R-:W-:Y:S04]  /*25d0*/  WARPSYNC R93 ;  /* 0x0000005d00007348 */ /* 0x000fe80003800000 */
[----:B------:R0:W1:Y:S01]  /*25e0*/  SHFL.BFLY PT, R89, R116, R89, R118 ;  /* 0x0c00005974597389 */ /* 0x00006200000e0076 */
[----:B------:R-:W-:Y:S05]  /*25f0*/  RET.REL.NODEC R90 `(_ZN10layer_norm13ln_fwd_kernelINS_13Kernel_traitsIf6__halfS2_S2_fjLj3072ELj1ELj1ELj4ELj16ENS_18Kernel_traits_baseILj3072EfS2_S2_S2_fjLj128EEEEELb0ELb1ELb0ELb1EEEvNS_9FwdParamsE) ;  /* 0xffffda005a007950 */ /* 0x000fea0003c3ffff */
.L_x_11453:
        /* <DEDUP_REMOVED lines=16> */
.L_x_22173:


//--------------------- .text._ZN10layer_norm13ln_fwd_kernelINS_13Kernel_traitsIf6__halfS2_S2_fjLj3072ELj1ELj1ELj4ELj16ENS_18Kernel_traits_baseILj3072EfS2_S2_S2_fjLj128EEEEELb0ELb1ELb1ELb0EEEvNS_9FwdParamsE --------------------------
	.section	.text._ZN10layer_norm13ln_fwd_kernelINS_13Kernel_traitsIf6__halfS2_S2_fjLj3072ELj1ELj1ELj4ELj16ENS_18Kernel_traits_baseILj3072EfS2_S2_S2_fjLj128EEEEELb0ELb1ELb1ELb0EEEvNS_9FwdParamsE,"ax",@progbits
	.sectioninfo	@"SHI_REGISTERS=128"
	.align	128
        .global         _ZN10layer_norm13ln_fwd_kernelINS_13Kernel_traitsIf6__halfS2_S2_fjLj3072ELj1ELj1ELj4ELj16ENS_18Kernel_traits_baseILj3072EfS2_S2_S2_fjLj128EEEEELb0ELb1ELb1ELb0EEEvNS_9FwdParamsE
        .type           _ZN10layer_norm13ln_fwd_kernelINS_13Kernel_traitsIf6__halfS2_S2_fjLj3072ELj1ELj1ELj4ELj16ENS_18Kernel_traits_baseILj3072EfS2_S2_S2_fjLj128EEEEELb0ELb1ELb1ELb0EEEvNS_9FwdParamsE,@function
        .size           _ZN10layer_norm13ln_fwd_kernelINS_13Kernel_traitsIf6__halfS2_S2_fjLj3072ELj1ELj1ELj4ELj16ENS_18Kernel_traits_baseILj3072EfS2_S2_S2_fjLj128EEEEELb0ELb1ELb1ELb0EEEvNS_9FwdParamsE,(.L_x_22174 - _ZN10layer_norm13ln_fwd_kernelINS_13Kernel_traitsIf6__halfS2_S2_fjLj3072ELj1ELj1ELj4ELj16ENS_18Kernel_traits_baseILj3072EfS2_S2_S2_fjLj128EEEEELb0ELb1ELb1ELb0EEEvNS_9FwdParamsE)
        .other          _ZN10layer_norm13ln_fwd_kernelINS_13Kernel_traitsIf6__halfS2_S2_fjLj3072ELj1ELj1ELj4ELj16ENS_18Kernel_traits_baseILj3072EfS2_S2_S2_fjLj128EEEEELb0ELb1ELb1ELb0EEEvNS_9FwdParamsE,@"STO_CUDA_ENTRY STV_DEFAULT"
_ZN10layer_norm13ln_fwd_kernelINS_13Kernel_traitsIf6__halfS2_S2_fjLj3072ELj1ELj1ELj4ELj16ENS_18Kernel_traits_baseILj3072EfS2_S2_S2_fjLj128EEEEELb0ELb1ELb1ELb0EEEvNS_9FwdParamsE:
.text._ZN10layer_norm13ln_fwd_kernelINS_13Kernel_traitsIf6__halfS2_S2_fjLj3072ELj1ELj1ELj4ELj16ENS_18Kernel_traits_baseILj3072EfS2_S2_S2_fjLj128EEEEELb0ELb1ELb1ELb0EEEvNS_9FwdParamsE:
        /* <DEDUP_REMOVED lines=33> */
.L_x_11455:
[----:B------:R-:W-:Y:S05]  /*0210*/  BSYNC B0 ;  /* 0x0000000000007941 */ /* 0x000fea0003800000 */
.L_x_11454:
        /* <DEDUP_REMOVED lines=21> */
.L_x_11457:
[----:B------:R-:W-:Y:S05]  /*0370*/  BSYNC B0 ;  /* 0x0000000000007941 */ /* 0x000fea0003800000 */
.L_x_11456:
        /* <DEDUP_REMOVED lines=20> */
.L_x_11459:
[----:B------:R-:W-:Y:S05]  /*04c0*/  BSYNC B0 ;  /* 0x0000000000007941 */ /* 0x000fea0003800000 */
.L_x_11458:
        /* <DEDUP_REMOVED lines=25> */
.L_x_11547:
        /* <DEDUP_REMOVED lines=33> */
[----:B-----5:R-:W-:Y:S01]  /*0870*/  HADD2.F32 R0, -RZ, R88.H0_H0 ;  /* 0x20000058ff007230 */ /* 0x020fe20000004100 */
[----:B------:R-:W-:Y:S05]  /*0880*/  BRA `(.L_x_11464) ;  /* 0x0000005000007947 */ /* 0x000fea0003800000 */
.L_x_11463:
[----:B--2--5:R-:W-:Y:S02]  /*0890*/  HADD2.F32 R0, -RZ, R84.H0_H0 ;  /* 0x20000054ff007230 */ /* 0x024fe40000004100 */
[----:B------:R-:W-:-:S03]  /*08a0*/  @P0 HADD2.F32 R5, -RZ, R88.H0_H0 ;  /* 0x20000058ff050230 */ /* 0x000fc60000004100 */
[----:B------:R-:W-:-:S04]  /*08b0*/  FMUL.FTZ R3, R0, c[0x0][0x1ec] ;  /* 0x00007b0000037a20 */ /* 0x000fc80000410000 */
[----:B------:R-:W-:-:S04]  /*08c0*/  FMUL.FTZ R0, R32, R3 ;  /* 0x0000000320007220 */ /* 0x000fc80000410000 */
[----:B------:R-:W-:Y:S02]  /*08d0*/  @P0 FADD.FTZ R0, R5, R0 ;  /* 0x0000000005000221 */ /* 0x000fe40000010000 */
.L_x_11464:
[----:B------:R-:W-:Y:S05]  /*08e0*/  BSYNC B1 ;  /* 0x0000000000017941 */ /* 0x000fea0003800000 */
.L_x_11462:
[----:B------:R-:W-:Y:S01]  /*08f0*/  BSSY B1, `(.L_x_11465) ;  /* 0x000000b000017945 */ /* 0x000fe20003800000 */
[----:B------:R-:W-:Y:S05]  /*0900*/  @P5 BRA `(.L_x_11466) ;  /* 0x0000004000005947 */ /* 0x000fea0003800000 */
[----:B------:R-:W-:Y:S01]  /*0910*/  MOV R3, RZ ;  /* 0x000000ff00037202 */ /* 0x000fe20000000f00 */
[----:B------:R-:W-:Y:S05]  /*0920*/  @!P0 BRA `(.L_x_11467) ;  /* 0x0000007000008947 */ /* 0x000fea0003800000 */
[----:B-----5:R-:W-:Y:S01]  /*0930*/  HADD2.F32 R3, -RZ, R88.H1_H1 ;  /* 0x30000058ff037230 */ /* 0x020fe20000004100 */
[----:B------:R-:W-:Y:S05]  /*0940*/  BRA `(.L_x_11467) ;  /* 0x0000005000007947 */ /* 0x000fea0003800000 */
.L_x_11466:
[----:B-----5:R-:W-:Y:S02]  /*0950*/  HADD2.F32 R2, -RZ, R84.H1_H1 ;  /* 0x30000054ff027230 */ /* 0x020fe40000004100 */
[----:B------:R-:W-:-:S03]  /*0960*/  @P0 HADD2.F32 R4, -RZ, R88.H1_H1 ;  /* 0x30000058ff040230 */ /* 0x000fc60000004100 */
[----:B------:R-:W-:-:S04]  /*0970*/  FMUL.FTZ R2, R2, c[0x0][0x1ec] ;  /* 0x00007b0002027a20 */ /* 0x000fc80000410000 */
[----:B------:R-:W-:-:S04]  /*0980*/  FMUL.FTZ R3, R33, R2 ;  /* 0x0000000221037220 */ /* 0x000fc80000410000 */
[----:B------:R-:W-:Y:S02]  /*0990*/  @P0 FADD.FTZ R3, R4, R3 ;  /* 0x0000000304030221 */ /* 0x000fe40000010000 */
.L_x_11467:
[----:B------:R-:W-:Y:S05]  /*09a0*/  BSYNC B1 ;  /* 0x0000000000017941 */ /* 0x000fea0003800000 */
.L_x_11465:
[----:B------:R-:W-:Y:S01]  /*09b0*/  BSSY B1, `(.L_x_11468) ;  /* 0x000000b000017945 */ /* 0x000fe20003800000 */
[----:B------:R-:W-:Y:S05]  /*09c0*/  @P5 BRA `(.L_x_11469) ;  /* 0x0000004000005947 */ /* 0x000fea0003800000 */
[----:B------:R-:W-:Y:S01]  /*09d0*/  HFMA2.MMA R2, -RZ, RZ, 0, 0 ;  /* 0x00000000ff027435 */ /* 0x000fe200000001ff */
[----:B------:R-:W-:Y:S05]  /*09e0*/  @!P0 BRA `(.L_x_11470) ;  /* 0x0000007000008947 */ /* 0x000fea0003800000 */
[----:B-----5:R-:W-:Y:S01]  /*09f0*/  HADD2.F32 R2, -RZ, R89.H0_H0 ;  /* 0x20000059ff027230 */ /* 0x020fe20000004100 */
[----:B------:R-:W-:Y:S05]  /*0a00*/  BRA `(.L_x_11470) ;  /* 0x0000005000007947 */ /* 0x000fea0003800000 */
.L_x_11469:
[----:B-----5:R-:W-:Y:S02]  /*0a10*/  HADD2.F32 R2, -RZ, R85.H0_H0 ;  /* 0x20000055ff027230 */ /* 0x020fe40000004100 */
[----:B------:R-:W-:-:S03]  /*0a20*/  @P0 HADD2.F32 R7, -RZ, R89.H0_H0 ;  /* 0x20000059ff070230 */ /* 0x000fc60000004100 */
[----:B------:R-:W-:-:S04]  /*0a30*/  FMUL.FTZ R5, R2, c[0x0][0x1ec] ;  /* 0x00007b0002057a20 */ /* 0x000fc80000410000 */
[----:B------:R-:W-:-:S04]  /*0a40*/  FMUL.FTZ R2, R34, R5 ;  /* 0x0000000522027220 */ /* 0x000fc80000410000 */
[----:B------:R-:W-:Y:S02]  /*0a50*/  @P0 FADD.FTZ R2, R7, R2 ;  /* 0x0000000207020221 */ /* 0x000fe40000010000 */
.L_x_11470:
[----:B------:R-:W-:Y:S05]  /*0a60*/  BSYNC B1 ;  /* 0x0000000000017941 */ /* 0x000fea0003800000 */
.L_x_11468:
[----:B------:R-:W-:Y:S01]  /*0a70*/  BSSY B1, `(.L_x_11471) ;  /* 0x000000b000017945 */ /* 0x000fe20003800000 */
[----:B------:R-:W-:Y:S05]  /*0a80*/  @P5 BRA `(.L_x_11472) ;  /* 0x0000004000005947 */ /* 0x000fea0003800000 */
[----:B------:R-:W-:Y:S01]  /*0a90*/  MOV R5, RZ ;  /* 0x000000ff00057202 */ /* 0x000fe20000000f00 */
[----:B------:R-:W-:Y:S05]  /*0aa0*/  @!P0 BRA `(.L_x_11473) ;  /* 0x0000007000008947 */ /* 0x000fea0003800000 */
[----:B-----5:R-:W-:Y:S01]  /*0ab0*/  HADD2.F32 R5, -RZ, R89.H1_H1 ;  /* 0x30000059ff057230 */ /* 0x020fe20000004100 */
[----:B------:R-:W-:Y:S05]  /*0ac0*/  BRA `(.L_x_11473) ;  /* 0x0000005000007947 */ /* 0x000fea0003800000 */
.L_x_11472:
[----:B-----5:R-:W-:Y:S02]  /*0ad0*/  HADD2.F32 R4, -RZ, R85.H1_H1 ;  /* 0x30000055ff047230 */ /* 0x020fe40000004100 */
[----:B------:R-:W-:-:S03]  /*0ae0*/  @P0 HADD2.F32 R6, -RZ, R89.H1_H1 ;  /* 0x30000059ff060230 */ /* 0x000fc60000004100 */
[----:B------:R-:W-:-:S04]  /*0af0*/  FMUL.FTZ R4, R4, c[0x0][0x1ec] ;  /* 0x00007b0004047a20 */ /* 0x000fc80000410000 */
[----:B------:R-:W-:-:S04]  /*0b00*/  FMUL.FTZ R5, R35, R4 ;  /* 0x0000000423057220 */ /* 0x000fc80000410000 */
[----:B------:R-:W-:Y:S02]  /*0b10*/  @P0 FADD.FTZ R5, R6, R5 ;  /* 0x0000000506050221 */ /* 0x000fe40000010000 */
.L_x_11473:
[----:B------:R-:W-:Y:S05]  /*0b20*/  BSYNC B1 ;  /* 0x0000000000017941 */ /* 0x000fea0003800000 */
.L_x_11471:
[----:B------:R-:W-:Y:S01]  /*0b30*/  BSSY B1, `(.L_x_11474) ;  /* 0x000000b000017945 */ /* 0x000fe20003800000 */
[----:B------:R-:W-:Y:S05]  /*0b40*/  @P5 BRA `(.L_x_11475) ;  /* 0x0000004000005947 */ /* 0x000fea0003800000 */
[----:B------:R-:W-:Y:S01]  /*0b50*/  HFMA2.MMA R4, -RZ, RZ, 0, 0 ;  /* 0x00000000ff047435 */ /* 0x000fe200000001ff */
[----:B------:R-:W-:Y:S05]  /*0b60*/  @!P0 BRA `(.L_x_11476) ;  /* 0x0000007000008947 */ /* 0x000fea0003800000 */
[----:B-----5:R-:W-:Y:S01]  /*0b70*/  HADD2.F32 R4, -RZ, R90.H0_H0 ;  /* 0x2000005aff047230 */ /* 0x020fe20000004100 */
[----:B------:R-:W-:Y:S05]  /*0b80*/  BRA `(.L_x_11476) ;  /* 0x0000005000007947 */ /* 0x000fea0003800000 */
.L_x_11475:
[----:B-----5:R-:W-:Y:S02]  /*0b90*/  HADD2.F32 R4, -RZ, R86.H0_H0 ;  /* 0x20000056ff047230 */ /* 0x020fe40000004100 */
[----:B------:R-:W-:-:S03]  /*0ba0*/  @P0 HADD2.F32 R9, -RZ, R90.H0_H0 ;  /* 0x2000005aff090230 */ /* 0x000fc60000004100 */
[----:B------:R-:W-:-:S04]  /*0bb0*/  FMUL.FTZ R7, R4, c[0x0][0x1ec] ;  /* 0x00007b0004077a20 */ /* 0x000fc80000410000 */
[----:B------:R-:W-:-:S04]  /*0bc0*/  FMUL.FTZ R4, R28, R7 ;  /* 0x000000071c047220 */ /* 0x000fc80000410000 */
[----:B------:R-:W-:Y:S02]  /*0bd0*/  @P0 FADD.FTZ R4, R9, R4 ;  /* 0x0000000409040221 */ /* 0x000fe40000010000 */
.L_x_11476:
[----:B------:R-:W-:Y:S05]  /*0be0*/  BSYNC B1 ;  /* 0x0000000000017941 */ /* 0x000fea0003800000 */
.L_x_11474:
[----:B------:R-:W-:Y:S01]  /*0bf0*/  BSSY B1, `(.L_x_11477) ;  /* 0x000000b000017945 */ /* 0x000fe20003800000 */
[----:B------:R-:W-:Y:S05]  /*0c00*/  @P5 BRA `(.L_x_11478) ;  /* 0x0000004000005947 */ /* 0x000fea0003800000 */
[----:B------:R-:W-:Y:S01]  /*0c10*/  MOV R7, RZ ;  /* 0x000000ff00077202 */ /* 0x000fe20000000f00 */
[----:B------:R-:W-:Y:S05]  /*0c20*/  @!P0 BRA `(.L_x_11479) ;  /* 0x0000007000008947 */ /* 0x000fea0003800000 */
[----:B-----5:R-:W-:Y:S01]  /*0c30*/  HADD2.F32 R7, -RZ, R90.H1_H1 ;  /* 0x3000005aff077230 */ /* 0x020fe20000004100 */
[----:B------:R-:W-:Y:S05]  /*0c40*/  BRA `(.L_x_11479) ;  /* 0x0000005000007947 */ /* 0x000fea0003800000 */
.L_x_11478:
[----:B-----5:R-:W-:Y:S02]  /*0c50*/  HADD2.F32 R6, -RZ, R86.H1_H1 ;  /* 0x30000056ff067230 */ /* 0x020fe40000004100 */
[----:B------:R-:W-:-:S03]  /*0c60*/  @P0 HADD2.F32 R92, -RZ, R90.H1_H1 ;  /* 0x3000005aff5c0230 */ /* 0x000fc60000004100 */
[----:B------:R-:W-:-:S04]  /*0c70*/  FMUL.FTZ R6, R6, c[0x0][0x1ec] ;  /* 0x00007b0006067a20 */ /* 0x000fc80000410000 */
[----:B------:R-:W-:-:S04]  /*0c80*/  FMUL.FTZ R7, R29, R6 ;  /* 0x000000061d077220 */ /* 0x000fc80000410000 */
[----:B------:R-:W-:Y:S02]  /*0c90*/  @P0 FADD.FTZ R7, R92, R7 ;  /* 0x000000075c070221 */ /* 0x000fe40000010000 */
.L_x_11479:
[----:B------:R-:W-:Y:S05]  /*0ca0*/  BSYNC B1 ;  /* 0x0000000000017941 */ /* 0x000fea0003800000 */
.L_x_11477:
[----:B------:R-:W-:Y:S01]  /*0cb0*/  BSSY B1, `(.L_x_11480) ;  /* 0x000000b000017945 */ /* 0x000fe20003800000 */
[----:B------:R-:W-:Y:S05]  /*0cc0*/  @P5 BRA `(.L_x_11481) ;  /* 0x0000004000005947 */ /* 0x000fea0003800000 */
[----:B------:R-:W-:Y:S01]  /*0cd0*/  HFMA2.MMA R6, -RZ, RZ, 0, 0 ;  /* 0x00000000ff067435 */ /* 0x000fe200000001ff */
[----:B------:R-:W-:Y:S05]  /*0ce0*/  @!P0 BRA `(.L_x_11482) ;  /* 0x0000007000008947 */ /* 0x000fea0003800000 */
[----:B-----5:R-:W-:Y:S01]  /*0cf0*/  HADD2.F32 R6, -RZ, R91.H0_H0 ;  /* 0x2000005bff067230 */ /* 0x020fe20000004100 */
[----:B------:R-:W-:Y:S05]  /*0d00*/  BRA `(.L_x_11482) ;  /* 0x0000005000007947 */ /* 0x000fea0003800000 */
.L_x_11481:
[----:B-----5:R-:W-:-:S05]  /*0d10*/  HADD2.F32 R6, -RZ, R87.H0_H0 ;  /* 0x20000057ff067230 */ /* 0x020fca0000004100 */
[----:B------:R-:W-:-:S04]  /*0d20*/  FMUL.FTZ R9, R6, c[0x0][0x1ec] ;  /* 0x00007b0006097a20 */ /* 0x000fc80000410000 */
[----:B------:R-:W-:Y:S01]  /*0d30*/  FMUL.FTZ R6, R30, R9 ;  /* 0x000000091e067220 */ /* 0x000fe20000410000 */
[----:B------:R-:W-:-:S05]  /*0d40*/  @P0 HADD2.F32 R9, -RZ, R91.H0_H0 ;  /* 0x2000005bff090230 */ /* 0x000fca0000004100 */
[----:B------:R-:W-:Y:S02]  /*0d50*/  @P0 FADD.FTZ R6, R9, R6 ;  /* 0x0000000609060221 */ /* 0x000fe40000010000 */
.L_x_11482:
[----:B------:R-:W-:Y:S05]  /*0d60*/  BSYNC B1 ;  /* 0x0000000000017941 */ /* 0x000fea0003800000 */
.L_x_11480:
[----:B------:R-:W-:Y:S01]  /*0d70*/  BSSY B1, `(.L_x_11483) ;  /* 0x000000b000017945 */ /* 0x000fe20003800000 */
[----:B------:R-:W-:Y:S05]  /*0d80*/  @P5 BRA `(.L_x_11484) ;  /* 0x0000004000005947 */ /* 0x000fea0003800000 */
[----:B------:R-:W-:Y:S01]  /*0d90*/  MOV R9, RZ ;  /* 0x000000ff00097202 */ /* 0x000fe20000000f00 */
[----:B------:R-:W-:Y:S05]  /*0da0*/  @!P0 BRA `(.L_x_11485) ;  /* 0x0000007000008947 */ /* 0x000fea0003800000 */
[----:B-----5:R-:W-:Y:S01]  /*0db0*/  HADD2.F32 R9, -RZ, R91.H1_H1 ;  /* 0x3000005bff097230 */ /* 0x020fe20000004100 */
[----:B------:R-:W-:Y:S05]  /*0dc0*/  BRA `(.L_x_11485) ;  /* 0x0000005000007947 */ /* 0x000fea0003800000 */
.L_x_11484:
[----:B-----5:R-:W-:-:S05]  /*0dd0*/  HADD2.F32 R9, -RZ, R87.H1_H1 ;  /* 0x30000057ff097230 */ /* 0x020fca0000004100 */
[----:B------:R-:W-:-:S04]  /*0de0*/  FMUL.FTZ R92, R9, c[0x0][0x1ec] ;  /* 0x00007b00095c7a20 */ /* 0x000fc80000410000 */
[----:B------:R-:W-:Y:S01]  /*0df0*/  FMUL.FTZ R9, R31, R92 ;  /* 0x0000005c1f097220 */ /* 0x000fe20000410000 */
[----:B------:R-:W-:-:S05]  /*0e00*/  @P0 HADD2.F32 R92, -RZ, R91.H1_H1 ;  /* 0x3000005bff5c0230 */ /* 0x000fca0000004100 */
[----:B------:R-:W-:Y:S02]  /*0e10*/  @P0 FADD.FTZ R9, R92, R9 ;  /* 0x000000095c090221 */ /* 0x000fe40000010000 */
.L_x_11485:
[----:B------:R-:W-:Y:S05]  /*0e20*/  BSYNC B1 ;  /* 0x0000000000017941 */ /* 0x000fea0003800000 */
.L_x_11483:
        /* <DEDUP_REMOVED lines=9> */
.L_x_11461:
[----:B---3--:R-:W-:Y:S05]  /*0ec0*/  BSYNC B0 ;  /* 0x0000000000007941 */ /* 0x008fea0003800000 */
.L_x_11460:
        /* <DEDUP_REMOVED lines=17> */
.L_x_11489:
[----:B0----5:R-:W-:Y:S02]  /*0fe0*/  HADD2.F32 R8, -RZ, R84.H0_H0 ;  /* 0x20000054ff087230 */ /* 0x021fe40000004100 */
[----:B------:R-:W-:-:S03]  /*0ff0*/  @P0 HADD2.F32 R93, -RZ, R88.H0_H0 ;  /* 0x20000058ff5d0230 */ /* 0x000fc60000004100 */
[----:B------:R-:W-:-:S04]  /*1000*/  FMUL.FTZ R11, R8, c[0x0][0x1ec] ;  /* 0x00007b00080b7a20 */ /* 0x000fc80000410000 */
[----:B------:R-:W-:-:S04]  /*1010*/  FMUL.FTZ R8, R56, R11 ;  /* 0x0000000b38087220 */ /* 0x000fc80000410000 */
[----:B------:R-:W-:Y:S02]  /*1020*/  @P0 FADD.FTZ R8, R93, R8 ;  /* 0x000000085d080221 */ /* 0x000fe40000010000 */
.L_x_11490:
[----:B------:R-:W-:Y:S05]  /*1030*/  BSYNC B1 ;  /* 0x0000000000017941 */ /* 0x000fea0003800000 */
.L_x_11488:
[----:B------:R-:W-:Y:S01]  /*1040*/  BSSY B1, `(.L_x_11491) ;  /* 0x000000b000017945 */ /* 0x000fe20003800000 */
[----:B------:R-:W-:Y:S05]  /*1050*/  @P5 BRA `(.L_x_11492) ;  /* 0x0000004000005947 */ /* 0x000fea0003800000 */
[----:B------:R-:W-:Y:S01]  /*1060*/  MOV R11, RZ ;  /* 0x000000ff000b7202 */ /* 0x000fe20000000f00 */
[----:B------:R-:W-:Y:S05]  /*1070*/  @!P0 BRA `(.L_x_11493) ;  /* 0x0000007000008947 */ /* 0x000fea0003800000 */
[----:B-----5:R-:W-:Y:S01]  /*1080*/  HADD2.F32 R11, -RZ, R88.H1_H1 ;  /* 0x30000058ff0b7230 */ /* 0x020fe20000004100 */
[----:B------:R-:W-:Y:S05]  /*1090*/  BRA `(.L_x_11493) ;  /* 0x0000005000007947 */ /* 0x000fea0003800000 */
.L_x_11492:
[----:B-----5:R-:W-:Y:S02]  /*10a0*/  HADD2.F32 R10, -RZ, R84.H1_H1 ;  /* 0x30000054ff0a7230 */ /* 0x020fe40000004100 */
[----:B------:R-:W-:-:S03]  /*10b0*/  @P0 HADD2.F32 R92, -RZ, R88.H1_H1 ;  /* 0x30000058ff5c0230 */ /* 0x000fc60000004100 */
[----:B------:R-:W-:-:S04]  /*10c0*/  FMUL.FTZ R10, R10, c[0x0][0x1ec] ;  /* 0x00007b000a0a7a20 */ /* 0x000fc80000410000 */
[----:B------:R-:W-:-:S04]  /*10d0*/  FMUL.FTZ R11, R57, R10 ;  /* 0x0000000a390b7220 */ /* 0x000fc80000410000 */
[----:B------:R-:W-:Y:S02]  /*10e0*/  @P0 FADD.FTZ R11, R92, R11 ;  /* 0x0000000b5c0b0221 */ /* 0x000fe40000010000 */
.L_x_11493:
[----:B------:R-:W-:Y:S05]  /*10f0*/  BSYNC B1 ;  /* 0x0000000000017941 */ /* 0x000fea0003800000 */
.L_x_11491:
[----:B------:R-:W-:Y:S01]  /*1100*/  BSSY B1, `(.L_x_11494) ;  /* 0x000000b000017945 */ /* 0x000fe20003800000 */
[----:B------:R-:W-:Y:S05]  /*1110*/  @P5 BRA `(.L_x_11495) ;  /* 0x0000004000005947 */ /* 0x000fea0003800000 */
[----:B------:R-:W-:Y:S01]  /*1120*/  HFMA2.MMA R10, -RZ, RZ, 0, 0 ;  /* 0x00000000ff0a7435 */ /* 0x000fe200000001ff */
[----:B------:R-:W-:Y:S05]  /*1130*/  @!P0 BRA `(.L_x_11496) ;  /* 0x0000007000008947 */ /* 0x000fea0003800000 */
[----:B-----5:R-:W-:Y:S01]  /*1140*/  HADD2.F32 R10, -RZ, R89.H0_H0 ;  /* 0x20000059ff0a7230 */ /* 0x020fe20000004100 */
[----:B------:R-:W-:Y:S05]  /*1150*/  BRA `(.L_x_11496) ;  /* 0x0000005000007947 */ /* 0x000fea0003800000 */
.L_x_11495:
[----:B-----5:R-:W-:Y:S02]  /*1160*/  HADD2.F32 R10, -RZ, R85.H0_H0 ;  /* 0x20000055ff0a7230 */ /* 0x020fe40000004100 */
[----:B------:R-:W-:-:S03]  /*1170*/  @P0 HADD2.F32 R95, -RZ, R89.H0_H0 ;  /* 0x20000059ff5f0230 */ /* 0x000fc60000004100 */
[----:B------:R-:W-:-:S04]  /*1180*/  FMUL.FTZ R93, R10, c[0x0][0x1ec] ;  /* 0x00007b000a5d7a20 */ /* 0x000fc80000410000 */
[----:B------:R-:W-:-:S04]  /*1190*/  FMUL.FTZ R10, R58, R93 ;  /* 0x0000005d3a0a7220 */ /* 0x000fc80000410000 */
[----:B------:R-:W-:Y:S02]  /*11a0*/  @P0 FADD.FTZ R10, R95, R10 ;  /* 0x0000000a5f0a0221 */ /* 0x000fe40000010000 */
.L_x_11496:
[----:B------:R-:W-:Y:S05]  /*11b0*/  BSYNC B1 ;  /* 0x0000000000017941 */ /* 0x000fea0003800000 */
.L_x_11494:
[----:B------:R-:W-:Y:S01]  /*11c0*/  BSSY B1, `(.L_x_11497) ;  /* 0x000000b000017945 */ /* 0x000fe20003800000 */
[----:B------:R-:W-:Y:S05]  /*11d0*/  @P5 BRA `(.L_x_11498) ;  /* 0x0000004000005947 */ /* 0x000fea0003800000 */
[----:B------:R-:W-:Y:S01]  /*11e0*/  MOV R97, RZ ;  /* 0x000000ff00617202 */ /* 0x000fe20000000f00 */
[----:B------:R-:W-:Y:S05]  /*11f0*/  @!P0 BRA `(.L_x_11499) ;  /* 0x0000007000008947 */ /* 0x000fea0003800000 */
[----:B-----5:R-:W-:Y:S01]  /*1200*/  HADD2.F32 R97, -RZ, R89.H1_H1 ;  /* 0x30000059ff617230 */ /* 0x020fe20000004100 */
[----:B------:R-:W-:Y:S05]  /*1210*/  BRA `(.L_x_11499) ;  /* 0x0000005000007947 */ /* 0x000fea0003800000 */
.L_x_11498:
[----:B-----5:R-:W-:Y:S02]  /*1220*/  HADD2.F32 R92, -RZ, R85.H1_H1 ;  /* 0x30000055ff5c7230 */ /* 0x020fe40000004100 */
[----:B------:R-:W-:-:S03]  /*1230*/  @P0 HADD2.F32 R94, -RZ, R89.H1_H1 ;  /* 0x30000059ff5e0230 */ /* 0x000fc60000004100 */
[----:B------:R-:W-:-:S04]  /*1240*/  FMUL.FTZ R92, R92, c[0x0][0x1ec] ;  /* 0x00007b005c5c7a20 */ /* 0x000fc80000410000 */
[----:B------:R-:W-:-:S04]  /*1250*/  FMUL.FTZ R97, R59, R92 ;  /* 0x0000005c3b617220 */ /* 0x000fc80000410000 */
[----:B------:R-:W-:Y:S02]  /*1260*/  @P0 FADD.FTZ R97, R94, R97 ;  /* 0x000000615e610221 */ /* 0x000fe40000010000 */
.L_x_11499:
[----:B------:R-:W-:Y:S05]  /*1270*/  BSYNC B1 ;  /* 0x0000000000017941 */ /* 0x000fea0003800000 */
.L_x_11497:
[----:B------:R-:W-:Y:S01]  /*1280*/  BSSY B1, `(.L_x_11500) ;  /* 0x000000b000017945 */ /* 0x000fe20003800000 */
[----:B------:R-:W-:Y:S05]  /*1290*/  @P5 BRA `(.L_x_11501) ;  /* 0x0000004000005947 */ /* 0x000fea0003800000 */
[----:B------:R-:W-:Y:S01]  /*12a0*/  HFMA2.MMA R96, -RZ, RZ, 0, 0 ;  /* 0x00000000ff607435 */ /* 0x000fe200000001ff */
[----:B------:R-:W-:Y:S05]  /*12b0*/  @!P0 BRA `(.L_x_11502) ;  /* 0x0000007000008947 */ /* 0x000fea0003800000 */
[----:B-----5:R-:W-:Y:S01]  /*12c0*/  HADD2.F32 R96, -RZ, R90.H0_H0 ;  /* 0x2000005aff607230 */ /* 0x020fe20000004100 */
[----:B------:R-:W-:Y:S05]  /*12d0*/  BRA `(.L_x_11502) ;  /* 0x0000005000007947 */ /* 0x000fea0003800000 */
.L_x_11501:
[----:B-----5:R-:W-:Y:S02]  /*12e0*/  HADD2.F32 R92, -RZ, R86.H0_H0 ;  /* 0x20000056ff5c7230 */ /* 0x020fe40000004100 */
[----:B------:R-:W-:-:S03]  /*12f0*/  @P0 HADD2.F32 R95, -RZ, R90.H0_H0 ;  /* 0x2000005aff5f0230 */ /* 0x000fc60000004100 */
[----:B------:R-:W-:-:S04]  /*1300*/  FMUL.FTZ R93, R92, c[0x0][0x1ec] ;  /* 0x00007b005c5d7a20 */ /* 0x000fc80000410000 */
[----:B------:R-:W-:-:S04]  /*1310*/  FMUL.FTZ R96, R52, R93 ;  /* 0x0000005d34607220 */ /* 0x000fc80000410000 */
[----:B------:R-:W-:Y:S02]  /*1320*/  @P0 FADD.FTZ R96, R95, R96 ;  /* 0x000000605f600221 */ /* 0x000fe40000010000 */
.L_x_11502:
[----:B------:R-:W-:Y:S05]  /*1330*/  BSYNC B1 ;  /* 0x0000000000017941 */ /* 0x000fea0003800000 */
.L_x_11500:
[----:B------:R-:W-:Y:S01]  /*1340*/  BSSY B1, `(.L_x_11503) ;  /* 0x000000b000017945 */ /* 0x000fe20003800000 */
[----:B------:R-:W-:Y:S05]  /*1350*/  @P5 BRA `(.L_x_11504) ;  /* 0x0000004000005947 */ /* 0x000fea0003800000 */
[----:B------:R-:W-:Y:S01]  /*1360*/  MOV R99, RZ ;  /* 0x000000ff00637202 */ /* 0x000fe20000000f00 */
[----:B------:R-:W-:Y:S05]  /*1370*/  @!P0 BRA `(.L_x_11505) ;  /* 0x0000007000008947 */ /* 0x000fea0003800000 */
[----:B-----5:R-:W-:Y:S01]  /*1380*/  HADD2.F32 R99, -RZ, R90.H1_H1 ;  /* 0x3000005aff637230 */ /* 0x020fe20000004100 */
[----:B------:R-:W-:Y:S05]  /*1390*/  BRA `(.L_x_11505) ;  /* 0x0000005000007947 */ /* 0x000fea0003800000 */
.L_x_11504:
[----:B-----5:R-:W-:Y:S02]  /*13a0*/  HADD2.F32 R92, -RZ, R86.H1_H1 ;  /* 0x30000056ff5c7230 */ /* 0x020fe40000004100 */
[----:B------:R-:W-:-:S03]  /*13b0*/  @P0 HADD2.F32 R94, -RZ, R90.H1_H1 ;  /* 0x3000005aff5e0230 */ /* 0x000fc60000004100 */
[----:B------:R-:W-:-:S04]  /*13c0*/  FMUL.FTZ R92, R92, c[0x0][0x1ec] ;  /* 0x00007b005c5c7a20 */ /* 0x000fc80000410000 */
[----:B------:R-:W-:-:S04]  /*13d0*/  FMUL.FTZ R99, R53, R92 ;  /* 0x0000005c35637220 */ /* 0x000fc80000410000 */
[----:B------:R-:W-:Y:S02]  /*13e0*/  @P0 FADD.FTZ R99, R94, R99 ;  /* 0x000000635e630221 */ /* 0x000fe40000010000 */
.L_x_11505:
[----:B------:R-:W-:Y:S05]  /*13f0*/  BSYNC B1 ;  /* 0x0000000000017941 */ /* 0x000fea0003800000 */
.L_x_11503:
[----:B------:R-:W-:Y:S01]  /*1400*/  BSSY B1, `(.L_x_11506) ;  /* 0x000000b000017945 */ /* 0x000fe20003800000 */
[----:B------:R-:W-:Y:S05]  /*1410*/  @P5 BRA `(.L_x_11507) ;  /* 0x0000004000005947 */ /* 0x000fea0003800000 */
[----:B------:R-:W-:Y:S01]  /*1420*/  HFMA2.MMA R98, -RZ, RZ, 0, 0 ;  /* 0x00000000ff627435 */ /* 0x000fe200000001ff */
[----:B------:R-:W-:Y:S05]  /*1430*/  @!P0 BRA `(.L_x_11508) ;  /* 0x0000007000008947 */ /* 0x000fea0003800000 */
[----:B-----5:R-:W-:Y:S01]  /*1440*/  HADD2.F32 R98, -RZ, R91.H0_H0 ;  /* 0x2000005bff627230 */ /* 0x020fe20000004100 */
[----:B------:R-:W-:Y:S05]  /*1450*/  BRA `(.L_x_11508) ;  /* 0x0000005000007947 */ /* 0x000fea0003800000 */
.L_x_11507:
[----:B-----5:R-:W-:-:S05]  /*1460*/  HADD2.F32 R92, -RZ, R87.H0_H0 ;  /* 0x20000057ff5c7230 */ /* 0x020fca0000004100 */
[----:B------:R-:W-:-:S04]  /*1470*/  FMUL.FTZ R93, R92, c[0x0][0x1ec] ;  /* 0x00007b005c5d7a20 */ /* 0x000fc80000410000 */
[----:B------:R-:W-:Y:S01]  /*1480*/  FMUL.FTZ R98, R54, R93 ;  /* 0x0000005d36627220 */ /* 0x000fe20000410000 */
[----:B------:R-:W-:-:S05]  /*1490*/  @P0 HADD2.F32 R93, -RZ, R91.H0_H0 ;  /* 0x2000005bff5d0230 */ /* 0x000fca0000004100 */
[----:B------:R-:W-:Y:S02]  /*14a0*/  @P0 FADD.FTZ R98, R93, R98 ;  /* 0x000000625d620221 */ /* 0x000fe40000010000 */
.L_x_11508:
[----:B------:R-:W-:Y:S05]  /*14b0*/  BSYNC B1 ;  /* 0x0000000000017941 */ /* 0x000fea0003800000 */
.L_x_11506:
[----:B------:R-:W-:Y:S01]  /*14c0*/  BSSY B1, `(.L_x_11509) ;  /* 0x000000b000017945 */ /* 0x000fe20003800000 */
[----:B------:R-:W-:Y:S05]  /*14d0*/  @P5 BRA `(.L_x_11510) ;  /* 0x0000004000005947 */ /* 0x000fea0003800000 */
[----:B------:R-:W-:Y:S01]  /*14e0*/  MOV R101, RZ ;  /* 0x000000ff00657202 */ /* 0x000fe20000000f00 */
[----:B------:R-:W-:Y:S05]  /*14f0*/  @!P0 BRA `(.L_x_11511) ;  /* 0x0000007000008947 */ /* 0x000fea0003800000 */
[----:B-----5:R-:W-:Y:S01]  /*1500*/  HADD2.F32 R101, -RZ, R91.H1_H1 ;  /* 0x3000005bff657230 */ /* 0x020fe20000004100 */
[----:B------:R-:W-:Y:S05]  /*1510*/  BRA `(.L_x_11511) ;  /* 0x0000005000007947 */ /* 0x000fea0003800000 */
.L_x_11510:
[----:B-----5:R-:W-:-:S05]  /*1520*/  HADD2.F32 R92, -RZ, R87.H1_H1 ;  /* 0x30000057ff5c7230 */ /* 0x020fca0000004100 */
[----:B------:R-:W-:-:S04]  /*1530*/  FMUL.FTZ R92, R92, c[0x0][0x1ec] ;  /* 0x00007b005c5c7a20 */ /* 0x000fc80000410000 */
[----:B------:R-:W-:Y:S01]  /*1540*/  FMUL.FTZ R101, R55, R92 ;  /* 0x0000005c37657220 */ /* 0x000fe20000410000 */
[----:B------:R-:W-:-:S05]  /*1550*/  @P0 HADD2.F32 R92, -RZ, R91.H1_H1 ;  /* 0x3000005bff5c0230 */ /* 0x000fca0000004100 */
[----:B------:R-:W-:Y:S02]  /*1560*/  @P0 FADD.FTZ R101, R92, R101 ;  /* 0x000000655c650221 */ /* 0x000fe40000010000 */
.L_x_11511:
[----:B------:R-:W-:Y:S05]  /*1570*/  BSYNC B1 ;  /* 0x0000000000017941 */ /* 0x000fea0003800000 */
.L_x_11509:
        /* <DEDUP_REMOVED lines=9> */
.L_x_11487:
[----:B------:R-:W-:Y:S05]  /*1610*/  BSYNC B0 ;  /* 0x0000000000007941 */ /* 0x000fea0003800000 */
.L_x_11486:
        /* <DEDUP_REMOVED lines=17> */
.L_x_11515:
[----:B0----5:R-:W-:Y:S02]  /*1730*/  HADD2.F32 R92, -RZ, R84.H0_H0 ;  /* 0x20000054ff5c7230 */ /* 0x021fe40000004100 */
[----:B------:R-:W-:-:S03]  /*1740*/  @P0 HADD2.F32 R95, -RZ, R88.H0_H0 ;  /* 0x20000058ff5f0230 */ /* 0x000fc60000004100 */
[----:B------:R-:W-:-:S04]  /*1750*/  FMUL.FTZ R93, R92, c[0x0][0x1ec] ;  /* 0x00007b005c5d7a20 */ /* 0x000fc80000410000 */
[----:B------:R-:W-:-:S04]  /*1760*/  FMUL.FTZ R100, R80, R93 ;  /* 0x0000005d50647220 */ /* 0x000fc80000410000 */
[----:B------:R-:W-:Y:S02]  /*1770*/  @P0 FADD.FTZ R100, R95, R100 ;  /* 0x000000645f640221 */ /* 0x000fe40000010000 */
.L_x_11516:
[----:B------:R-:W-:Y:S05]  /*1780*/  BSYNC B1 ;  /* 0x0000000000017941 */ /* 0x000fea0003800000 */
.L_x_11514:
[----:B------:R-:W-:Y:S01]  /*1790*/  BSSY B1, `(.L_x_11517) ;  /* 0x000000b000017945 */ /* 0x000fe20003800000 */
[----:B------:R-:W-:Y:S05]  /*17a0*/  @P4 BRA `(.L_x_11518) ;  /* 0x0000004000004947 */ /* 0x000fea0003800000 */
[----:B------:R-:W-:Y:S01]  /*17b0*/  MOV R103, RZ ;  /* 0x000000ff00677202 */ /* 0x000fe20000000f00 */
[----:B------:R-:W-:Y:S05]  /*17c0*/  @!P0 BRA `(.L_x_11519) ;  /* 0x0000007000008947 */ /* 0x000fea0003800000 */
[----:B-----5:R-:W-:Y:S01]  /*17d0*/  HADD2.F32 R103, -RZ, R88.H1_H1 ;  /* 0x30000058ff677230 */ /* 0x020fe20000004100 */
[----:B------:R-:W-:Y:S05]  /*17e0*/  BRA `(.L_x_11519) ;  /* 0x0000005000007947 */ /* 0x000fea0003800000 */
.L_x_11518:
[----:B-----5:R-:W-:Y:S02]  /*17f0*/  HADD2.F32 R92, -RZ, R84.H1_H1 ;  /* 0x30000054ff5c7230 */ /* 0x020fe40000004100 */
[----:B------:R-:W-:-:S03]  /*1800*/  @P0 HADD2.F32 R94, -RZ, R88.H1_H1 ;  /* 0x30000058ff5e0230 */ /* 0x000fc60000004100 */
[----:B------:R-:W-:-:S04]  /*1810*/  FMUL.FTZ R92, R92, c[0x0][0x1ec] ;  /* 0x00007b005c5c7a20 */ /* 0x000fc80000410000 */
[----:B------:R-:W-:-:S04]  /*1820*/  FMUL.FTZ R103, R81, R92 ;  /* 0x0000005c51677220 */ /* 0x000fc80000410000 */
[----:B------:R-:W-:Y:S02]  /*1830*/  @P0 FADD.FTZ R103, R94, R103 ;  /* 0x000000675e670221 */ /* 0x000fe40000010000 */
.L_x_11519:
[----:B------:R-:W-:Y:S05]  /*1840*/  BSYNC B1 ;  /* 0x0000000000017941 */ /* 0x000fea0003800000 */
.L_x_11517:
[----:B------:R-:W-:Y:S01]  /*1850*/  BSSY B1, `(.L_x_11520) ;  /* 0x000000b000017945 */ /* 0x000fe20003800000 */
[----:B------:R-:W-:Y:S05]  /*1860*/  @P4 BRA `(.L_x_11521) ;  /* 0x0000004000004947 */ /* 0x000fea0003800000 */
[----:B------:R-:W-:Y:S01]  /*1870*/  HFMA2.MMA R102, -RZ, RZ, 0, 0 ;  /* 0x00000000ff667435 */ /* 0x000fe200000001ff */
[----:B------:R-:W-:Y:S05]  /*1880*/  @!P0 BRA `(.L_x_11522) ;  /* 0x0000007000008947 */ /* 0x000fea0003800000 */
[----:B-----5:R-:W-:Y:S01]  /*1890*/  HADD2.F32 R102, -RZ, R89.H0_H0 ;  /* 0x20000059ff667230 */ /* 0x020fe20000004100 */
[----:B------:R-:W-:Y:S05]  /*18a0*/  BRA `(.L_x_11522) ;  /* 0x0000005000007947 */ /* 0x000fea0003800000 */
.L_x_11521:
[----:B-----5:R-:W-:Y:S02]  /*18b0*/  HADD2.F32 R92, -RZ, R85.H0_H0 ;  /* 0x20000055ff5c7230 */ /* 0x020fe40000004100 */
[----:B------:R-:W-:-:S03]  /*18c0*/  @P0 HADD2.F32 R95, -RZ, R89.H0_H0 ;  /* 0x20000059ff5f0230 */ /* 0x000fc60000004100 */
[----:B------:R-:W-:-:S04]  /*18d0*/  FMUL.FTZ R93, R92, c[0x0][0x1ec] ;  /* 0x00007b005c5d7a20 */ /* 0x000fc80000410000 */
[----:B------:R-:W-:-:S04]  /*18e0*/  FMUL.FTZ R102, R82, R93 ;  /* 0x0000005d52667220 */ /* 0x000fc80000410000 */
[----:B------:R-:W-:Y:S02]  /*18f0*/  @P0 FADD.FTZ R102, R95, R102 ;  /* 0x000000665f660221 */ /* 0x000fe40000010000 */
.L_x_11522:
[----:B------:R-:W-:Y:S05]  /*1900*/  BSYNC B1 ;  /* 0x0000000000017941 */ /* 0x000fea0003800000 */
.L_x_11520:
[----:B------:R-:W-:Y:S01]  /*1910*/  BSSY B1, `(.L_x_11523) ;  /* 0x000000b000017945 */ /* 0x000fe20003800000 */
[----:B------:R-:W-:Y:S05]  /*1920*/  @P4 BRA `(.L_x_11524) ;  /* 0x0000004000004947 */ /* 0x000fea0003800000 */
[----:B------:R-:W-:Y:S01]  /*1930*/  MOV R105, RZ ;  /* 0x000000ff00697202 */ /* 0x000fe20000000f00 */
[----:B------:R-:W-:Y:S05]  /*1940*/  @!P0 BRA `(.L_x_11525) ;  /* 0x0000007000008947 */ /* 0x000fea0003800000 */
[----:B-----5:R-:W-:Y:S01]  /*1950*/  HADD2.F32 R105, -RZ, R89.H1_H1 ;  /* 0x30000059ff697230 */ /* 0x020fe20000004100 */
[----:B------:R-:W-:Y:S05]  /*1960*/  BRA `(.L_x_11525) ;  /* 0x0000005000007947 */ /* 0x000fea0003800000 */
.L_x_11524:
[----:B-----5:R-:W-:Y:S02]  /*1970*/  HADD2.F32 R92, -RZ, R85.H1_H1 ;  /* 0x30000055ff5c7230 */ /* 0x020fe40000004100 */
[----:B------:R-:W-:-:S03]  /*1980*/  @P0 HADD2.F32 R94, -RZ, R89.H1_H1 ;  /* 0x30000059ff5e0230 */ /* 0x000fc60000004100 */
[----:B------:R-:W-:-:S04]  /*1990*/  FMUL.FTZ R92, R92, c[0x0][0x1ec] ;  /* 0x00007b005c5c7a20 */ /* 0x000fc80000410000 */
[----:B------:R-:W-:-:S04]  /*19a0*/  FMUL.FTZ R105, R83, R92 ;  /* 0x0000005c53697220 */ /* 0x000fc80000410000 */
[----:B------:R-:W-:Y:S02]  /*19b0*/  @P0 FADD.FTZ R105, R94, R105 ;  /* 0x000000695e690221 */ /* 0x000fe40000010000 */
.L_x_11525:
[----:B------:R-:W-:Y:S05]  /*19c0*/  BSYNC B1 ;  /* 0x0000000000017941 */ /* 0x000fea0003800000 */
.L_x_11523:
[----:B------:R-:W-:Y:S01]  /*19d0*/  BSSY B1, `(.L_x_11526) ;  /* 0x000000b000017945 */ /* 0x000fe20003800000 */
[----:B------:R-:W-:Y:S05]  /*19e0*/  @P4 BRA `(.L_x_11527) ;  /* 0x0000004000004947 */ /* 0x000fea0003800000 */
[----:B------:R-:W-:Y:S01]  /*19f0*/  HFMA2.MMA R104, -RZ, RZ, 0, 0 ;  /* 0x00000000ff687435 */ /* 0x000fe200000001ff */
[----:B------:R-:W-:Y:S05]  /*1a00*/  @!P0 BRA `(.L_x_11528) ;  /* 0x0000007000008947 */ /* 0x000fea0003800000 */
[----:B-----5:R-:W-:Y:S01]  /*1a10*/  HADD2.F32 R104, -RZ, R90.H0_H0 ;  /* 0x2000005aff687230 */ /* 0x020fe20000004100 */
[----:B------:R-:W-:Y:S05]  /*1a20*/  BRA `(.L_x_11528) ;  /* 0x0000005000007947 */ /* 0x000fea0003800000 */
.L_x_11527:
[----:B-----5:R-:W-:Y:S02]  /*1a30*/  HADD2.F32 R92, -RZ, R86.H0_H0 ;  /* 0x20000056ff5c7230 */ /* 0x020fe40000004100 */
[----:B------:R-:W-:-:S03]  /*1a40*/  @P0 HADD2.F32 R95, -RZ, R90.H0_H0 ;  /* 0x2000005aff5f0230 */ /* 0x000fc60000004100 */
[----:B------:R-:W-:-:S04]  /*1a50*/  FMUL.FTZ R93, R92, c[0x0][0x1ec] ;  /* 0x00007b005c5d7a20 */ /* 0x000fc80000410000 */
[----:B------:R-:W-:-:S04]  /*1a60*/  FMUL.FTZ R104, R76, R93 ;  /* 0x0000005d4c687220 */ /* 0x000fc80000410000 */
[----:B------:R-:W-:Y:S02]  /*1a70*/  @P0 FADD.FTZ R104, R95, R104 ;  /* 0x000000685f680221 */ /* 0x000fe40000010000 */
.L_x_11528:
[----:B------:R-:W-:Y:S05]  /*1a80*/  BSYNC B1 ;  /* 0x0000000000017941 */ /* 0x000fea0003800000 */
.L_x_11526:
[----:B------:R-:W-:Y:S01]  /*1a90*/  BSSY B1, `(.L_x_11529) ;  /* 0x000000b000017945 */ /* 0x000fe20003800000 */
[----:B------:R-:W-:Y:S05]  /*1aa0*/  @P4 BRA `(.L_x_11530) ;  /* 0x0000004000004947 */ /* 0x000fea0003800000 */
[----:B------:R-:W-:Y:S01]  /*1ab0*/  MOV R107, RZ ;  /* 0x000000ff006b7202 */ /* 0x000fe20000000f00 */
[----:B------:R-:W-:Y:S05]  /*1ac0*/  @!P0 BRA `(.L_x_11531) ;  /* 0x0000007000008947 */ /* 0x000fea0003800000 */
[----:B-----5:R-:W-:Y:S01]  /*1ad0*/  HADD2.F32 R107, -RZ, R90.H1_H1 ;  /* 0x3000005aff6b7230 */ /* 0x020fe20000004100 */
[----:B------:R-:W-:Y:S05]  /*1ae0*/  BRA `(.L_x_11531) ;  /* 0x0000005000007947 */ /* 0x000fea0003800000 */
.L_x_11530:
[----:B-----5:R-:W-:Y:S02]  /*1af0*/  HADD2.F32 R92, -RZ, R86.H1_H1 ;  /* 0x30000056ff5c7230 */ /* 0x020fe40000004100 */
[----:B------:R-:W-:-:S03]  /*1b00*/  @P0 HADD2.F32 R94, -RZ, R90.H1_H1 ;  /* 0x3000005aff5e0230 */ /* 0x000fc60000004100 */
[----:B------:R-:W-:-:S04]  /*1b10*/  FMUL.FTZ R92, R92, c[0x0][0x1ec] ;  /* 0x00007b005c5c7a20 */ /* 0x000fc80000410000 */
[----:B------:R-:W-:-:S04]  /*1b20*/  FMUL.FTZ R107, R77, R92 ;  /* 0x0000005c4d6b7220 */ /* 0x000fc80000410000 */
[----:B------:R-:W-:Y:S02]  /*1b30*/  @P0 FADD.FTZ R107, R94, R107 ;  /* 0x0000006b5e6b0221 */ /* 0x000fe40000010000 */
.L_x_11531:
[----:B------:R-:W-:Y:S05]  /*1b40*/  BSYNC B1 ;  /* 0x0000000000017941 */ /* 0x000fea0003800000 */
.L_x_11529:
[----:B------:R-:W-:Y:S01]  /*1b50*/  BSSY B1, `(.L_x_11532) ;  /* 0x000000b000017945 */ /* 0x000fe20003800000 */
[----:B------:R-:W-:Y:S05]  /*1b60*/  @P4 BRA `(.L_x_11533) ;  /* 0x0000004000004947 */ /* 0x000fea0003800000 */
[----:B------:R-:W-:Y:S01]  /*1b70*/  HFMA2.MMA R109, -RZ, RZ, 0, 0 ;  /* 0x00000000ff6d7435 */ /* 0x000fe200000001ff */
[----:B------:R-:W-:Y:S05]  /*1b80*/  @!P0 BRA `(.L_x_11534) ;  /* 0x0000007000008947 */ /* 0x000fea0003800000 */
[----:B-----5:R-:W-:Y:S01]  /*1b90*/  HADD2.F32 R109, -RZ, R91.H0_H0 ;  /* 0x2000005bff6d7230 */ /* 0x020fe20000004100 */
[----:B------:R-:W-:Y:S05]  /*1ba0*/  BRA `(.L_x_11534) ;  /* 0x0000005000007947 */ /* 0x000fea0003800000 */
.L_x_11533:
[----:B-----5:R-:W-:-:S05]  /*1bb0*/  HADD2.F32 R92, -RZ, R87.H0_H0 ;  /* 0x20000057ff5c7230 */ /* 0x020fca0000004100 */
[----:B------:R-:W-:Y:S01]  /*1bc0*/  FMUL.FTZ R109, R92, c[0x0][0x1ec] ;  /* 0x00007b005c6d7a20 */ /* 0x000fe20000410000 */
[----:B------:R-:W-:-:S03]  /*1bd0*/  @P0 HADD2.F32 R92, -RZ, R91.H0_H0 ;  /* 0x2000005bff5c0230 */ /* 0x000fc60000004100 */
[----:B------:R-:W-:-:S04]  /*1be0*/  FMUL.FTZ R109, R78, R109 ;  /* 0x0000006d4e6d7220 */ /* 0x000fc80000410000 */
[----:B------:R-:W-:Y:S02]  /*1bf0*/  @P0 FADD.FTZ R109, R92, R109 ;  /* 0x0000006d5c6d0221 */ /* 0x000fe40000010000 */
.L_x_11534:
[----:B------:R-:W-:Y:S05]  /*1c00*/  BSYNC B1 ;  /* 0x0000000000017941 */ /* 0x000fea0003800000 */
.L_x_11532:
[----:B------:R-:W-:Y:S01]  /*1c10*/  BSSY B1, `(.L_x_11535) ;  /* 0x000000b000017945 */ /* 0x000fe20003800000 */
[----:B------:R-:W-:Y:S05]  /*1c20*/  @P4 BRA `(.L_x_11536) ;  /* 0x0000004000004947 */ /* 0x000fea0003800000 */
[----:B------:R-:W-:Y:S01]  /*1c30*/  MOV R111, RZ ;  /* 0x000000ff006f7202 */ /* 0x000fe20000000f00 */
[----:B------:R-:W-:Y:S05]  /*1c40*/  @!P0 BRA `(.L_x_11537) ;  /* 0x0000007000008947 */ /* 0x000fea0003800000 */
[----:B-----5:R-:W-:Y:S01]  /*1c50*/  HADD2.F32 R111, -RZ, R91.H1_H1 ;  /* 0x3000005bff6f7230 */ /* 0x020fe20000004100 */
[----:B------:R-:W-:Y:S05]  /*1c60*/  BRA `(.L_x_11537) ;  /* 0x0000005000007947 */ /* 0x000fea0003800000 */
.L_x_11536:
[----:B-----5:R-:W-:Y:S02]  /*1c70*/  HADD2.F32 R92, -RZ, R87.H1_H1 ;  /* 0x30000057ff5c7230 */ /* 0x020fe40000004100 */
[----:B------:R-:W-:-:S03]  /*1c80*/  @P0 HADD2.F32 R94, -RZ, R91.H1_H1 ;  /* 0x3000005bff5e0230 */ /* 0x000fc60000004100 */
[----:B------:R-:W-:-:S04]  /*1c90*/  FMUL.FTZ R92, R92, c[0x0][0x1ec] ;  /* 0x00007b005c5c7a20 */ /* 0x000fc80000410000 */
[----:B------:R-:W-:-:S04]  /*1ca0*/  FMUL.FTZ R111, R79, R92 ;  /* 0x0000005c4f6f7220 */ /* 0x000fc80000410000 */
[----:B------:R-:W-:Y:S02]  /*1cb0*/  @P0 FADD.FTZ R111, R94, R111 ;  /* 0x0000006f5e6f0221 */ /* 0x000fe40000010000 */
.L_x_11537:
[----:B------:R-:W-:Y:S05]  /*1cc0*/  BSYNC B1 ;  /* 0x0000000000017941 */ /* 0x000fea0003800000 */
.L_x_11535:
[----:B------:R-:W-:Y:S01]  /*1cd0*/  HFMA2.MMA R121, -RZ, RZ, 0, 9.5367431640625e-07 ;  /* 0x00000010ff797435 */ /* 0x000fe200000001ff */
[----:B------:R-:W-:Y:S02]  /*1ce0*/  F2FP.PACK_AB R95, R111, R109 ;  /* 0x0000006d6f5f723e */ /* 0x000fe400000000ff */
[----:B------:R-:W-:Y:S02]  /*1cf0*/  F2FP.PACK_AB R94, R107, R104 ;  /* 0x000000686b5e723e */ /* 0x000fe400000000ff */
[----:B------:R-:W-:Y:S02]  /*1d00*/  F2FP.PACK_AB R93, R105, R102 ;  /* 0x00000066695d723e */ /* 0x000fe400000000ff */
[----:B------:R-:W-:-:S03]  /*1d10*/  F2FP.PACK_AB R92, R103, R100 ;  /* 0x00000064675c723e */ /* 0x000fc600000000ff */
[----:B------:R-:W-:-:S05]  /*1d20*/  IMAD.WIDE.U32 R120, R120, R121, c[0x0][0x188] ;  /* 0x0000620078787625 */ /* 0x000fca00078e0079 */
[----:B------:R0:W-:Y:S02]  /*1d30*/  STG.E.128 [R120.64], R92 ;  /* 0x0000005c78007986 */ /* 0x0001e4000c101d04 */
.L_x_11513:
[----:B------:R-:W-:Y:S05]  /*1d40*/  BSYNC B0 ;  /* 0x0000000000007941 */ /* 0x000fea0003800000 */
.L_x_11512:
        /* <DEDUP_REMOVED lines=33> */
.L_x_11548:
        /* <DEDUP_REMOVED lines=69> */
.L_x_11549:
        /* <DEDUP_REMOVED lines=108> */
.L_x_11543:
[----:B------:R-:W-:Y:S05]  /*2a70*/  BSYNC B1 ;  /* 0x0000000000017941 */ /* 0x000fea0003800000 */
.L_x_11542:
        /* <DEDUP_REMOVED lines=34> */
.L_x_11545:
[----:B------:R-:W-:Y:S05]  /*2ca0*/  BSYNC B1 ;  /* 0x0000000000017941 */ /* 0x000fea0003800000 */
.L_x_11544:
        /* <DEDUP_REMOVED lines=19> */
[----:B------:R-:W-:Y:S01]  /*2de0*/  F2FP.PACK_AB R95, R116, R125 ;  /* 0x0000007d745f723e */ /* 0x000fe200000000ff */
[----:B------:R-:W-:-:S02]  /*2df0*/  FFMA.FTZ R93, R70, R121, R62 ;  /* 0x00000079465d7223 */ /* 0x000fc4000001003e */
[----:B------:R-:W-:Y:S02]  /*2e00*/  FFMA.FTZ R116, R71, R94, R63 ;  /* 0x0000005e47747223 */ /* 0x000fe4000001003f */
[----:B------:R-:W-:Y:S02]  /*2e10*/  FFMA.FTZ R117, R68, R117, R60 ;  /* 0x0000007544757223 */ /* 0x000fe4000001003c */
[----:B------:R-:W-:Y:S01]  /*2e20*/  FFMA.FTZ R92, R69, R92, R61 ;  /* 0x0000005c455c7223 */ /* 0x000fe2000001003d */
[----:B------:R-:W-:Y:S01]  /*2e30*/  F2FP.PACK_AB R93, R116, R93 ;  /* 0x0000005d745d723e */ /* 0x000fe200000000ff */
[----:B------:R-:W-:Y:S01]  /*2e40*/  HFMA2.MMA R116, -RZ, RZ, 0, 9.5367431640625e-07 ;  /* 0x00000010ff747435 */ /* 0x000fe200000001ff */
[----:B------:R-:W-:Y:S02]  /*2e50*/  FFMA.FTZ R119, R72, R119, R64 ;  /* 0x0000007748777223 */ /* 0x000fe40000010040 */
[----:B------:R-:W-:Y:S01]  /*2e60*/  FFMA.FTZ R118, R73, R118, R65 ;  /* 0x0000007649767223 */ /* 0x000fe20000010041 */
[----:B------:R-:W-:-:S04]  /*2e70*/  F2FP.PACK_AB R92, R92, R117 ;  /* 0x000000755c5c723e */ /* 0x000fc800000000ff */
[----:B------:R-:W-:Y:S02]  /*2e80*/  F2FP.PACK_AB R94, R118, R119 ;  /* 0x00000077765e723e */ /* 0x000fe400000000ff */
[----:B------:R-:W-:-:S05]  /*2e90*/  IMAD.WIDE.U32 R116, R115, R116, c[0x0][0x208] ;  /* 0x0000820073747625 */ /* 0x000fca00078e0074 */
[----:B------:R0:W-:Y:S02]  /*2ea0*/  STG.E.128 [R116.64], R92 ;  /* 0x0000005c74007986 */ /* 0x0001e4000c101d04 */
.L_x_11541:
[----:B0-----:R-:W-:Y:S05]  /*2eb0*/  BSYNC B0 ;  /* 0x0000000000007941 */ /* 0x001fea0003800000 */
.L_x_11540:
[----:B------:R-:W-:Y:S02]  /*2ec0*/  IADD3 R113, R113, c[0x0][0x160], RZ ;  /* 0x0000580071717a10 */ /* 0x000fe40007ffe0ff */
[----:B------:R-:W-:Y:S02]  /*2ed0*/  LOP3.LUT P4, RZ, R108, 0xff, RZ, 0xc0, !PT ;  /* 0x000000ff6cff7812 */ /* 0x000fe4000788c0ff */
[----:B------:R-:W-:Y:S02]  /*2ee0*/  ISETP.GE.AND P0, PT, R113, c[0x0][0x164], PT ;  /* 0x0000590071007a0c */ /* 0x000fe40003f06270 */
[----:B------:R-:W-:-:S11]  /*2ef0*/  SEL R108, RZ, 0x1, P4 ;  /* 0x00000001ff6c7807 */ /* 0x000fd60002000000 */
[----:B------:R-:W-:Y:S01]  /*2f00*/  @P0 CALL.REL.NOINC `(.L_x_11546) ;  /* 0x0000001000000944 */ /* 0x000fe20003c00000 */
[----:B------:R-:W-:Y:S05]  /*2f10*/  BRA `(.L_x_11547) ;  /* 0xffffd74000007947 */ /* 0x000fea000383ffff */
.L_x_11546:
[----:B------:R-:W-:Y:S05]  /*2f20*/  EXIT ;  /* 0x000000000000794d */ /* 0x000fea0003800000 */
.L_x_11538:
[----:B------:R-:W-:Y:S01]  /*2f30*/  HFMA2.MMA R119, -RZ, RZ, 0, 1.847743988037109375e-06 ;  /* 0x0000001fff777435 */ /* 0x000fe200000001ff */
[----:B------:R-:W-:Y:S02]  /*2f40*/  MOV R121, 0x1 ;  /* 0x0000000100797802 */ /* 0x000fe40000000f00 */
[----:B------:R-:W-:Y:S02]  /*2f50*/  MOV R120, 0xffffffff ;  /* 0xffffffff00787802 */ /* 0x000fe40000000f00 */
[----:B------:R-:W-:Y:S02]  /*2f60*/  MOV R94, 0x2f80 ;  /* 0x00002f80005e7802 */ /* 0x000fe40000000f00 */
[----:B-1---5:R-:W-:Y:S05]  /*2f70*/  CALL.REL.NOINC `($__internal_86_$__cuda_sm70_shflsync_bfly_p) ;  /* 0x000006a000007944 */ /* 0x022fea0003c00000 */
[----:B01----:R-:W-:Y:S05]  /*2f80*/  BRA `(.L_x_11548) ;  /* 0xffffefd000007947 */ /* 0x003fea000383ffff */
.L_x_11539:
[----:B------:R-:W-:Y:S01]  /*2f90*/  HFMA2.MMA R121, -RZ, RZ, 0, 1.1920928955078125e-07 ;  /* 0x00000002ff797435 */ /* 0x000fe200000001ff */
[----:B------:R-:W-:Y:S02]  /*2fa0*/  MOV R119, 0x1f ;  /* 0x0000001f00777802 */ /* 0x000fe40000000f00 */
[----:B------:R-:W-:Y:S02]  /*2fb0*/  MOV R120, 0xffffffff ;  /* 0xffffffff00787802 */ /* 0x000fe40000000f00 */
[----:B------:R-:W-:-:S02]  /*2fc0*/  MOV R94, 0x2fe0 ;  /* 0x00002fe0005e7802 */ /* 0x000fc40000000f00 */
[----:B-1---5:R-:W-:Y:S05]  /*2fd0*/  CALL.REL.NOINC `($__internal_86_$__cuda_sm70_shflsync_bfly_p) ;  /* 0x0000064000007944 */ /* 0x022fea0003c00000 */
[----:B0-----:R-:W-:Y:S01]  /*2fe0*/  HFMA2.MMA R121, -RZ, RZ, 0, 2.384185791015625e-07 ;  /* 0x00000004ff797435 */ /* 0x001fe200000001ff */
[----:B-1----:R-:W-:Y:S01]  /*2ff0*/  FADD.FTZ R93, R93, R120 ;  /* 0x000000785d5d7221 */ /* 0x002fe20000010000 */
[----:B------:R-:W-:-:S02]  /*3000*/  MOV R119, 0x1f ;  /* 0x0000001f00777802 */ /* 0x000fc40000000f00 */
[----:B------:R-:W-:Y:S02]  /*3010*/  MOV R120, 0xffffffff ;  /* 0xffffffff00787802 */ /* 0x000fe40000000f00 */
[----:B------:R-:W-:Y:S02]  /*3020*/  MOV R94, 0x3040 ;  /* 0x00003040005e7802 */ /* 0x000fe40000000f00 */
[----:B------:R-:W-:Y:S05]  /*3030*/  CALL.REL.NOINC `($__internal_86_$__cuda_sm70_shflsync_bfly_p) ;  /* 0x000005e000007944 */ /* 0x000fea0003c00000 */
[----:B0-----:R-:W-:Y:S01]  /*3040*/  HFMA2.MMA R121, -RZ, RZ, 0, 4.76837158203125e-07 ;  /* 0x00000008ff797435 */ /* 0x001fe200000001ff */
[----:B-1----:R-:W-:Y:S01]  /*3050*/  FADD.FTZ R93, R93, R120 ;  /* 0x000000785d5d7221 */ /* 0x002fe20000010000 */
[----:B------:R-:W-:Y:S02]  /*3060*/  MOV R119, 0x1f ;  /* 0x0000001f00777802 */ /* 0x000fe40000000f00 */
[----:B------:R-:W-:Y:S02]  /*3070*/  MOV R120, 0xffffffff ;  /* 0xffffffff00787802 */ /* 0x000fe40000000f00 */
[----:B------:R-:W-:Y:S02]  /*3080*/  MOV R94, 0x30a0 ;  /* 0x000030a0005e7802 */ /* 0x000fe40000000f00 */
[----:B------:R-:W-:Y:S05]  /*3090*/  CALL.REL.NOINC `($__internal_86_$__cuda_sm70_shflsync_bfly_p) ;  /* 0x0000058000007944 */ /* 0x000fea0003c00000 */
[----:B0-----:R-:W-:Y:S01]  /*30a0*/  HFMA2.MMA R121, -RZ, RZ, 0, 9.5367431640625e-07 ;  /* 0x00000010ff797435 */ /* 0x001fe200000001ff */
[----:B-1----:R-:W-:Y:S01]  /*30b0*/  FADD.FTZ R93, R93, R120 ;  /* 0x000000785d5d7221 */ /* 0x002fe20000010000 */
[----:B------:R-:W-:-:S02]  /*30c0*/  MOV R119, 0x1f ;  /* 0x0000001f00777802 */ /* 0x000fc40000000f00 */
[----:B------:R-:W-:Y:S02]  /*30d0*/  MOV R120, 0xffffffff ;  /* 0xffffffff00787802 */ /* 0x000fe40000000f00 */
[----:B------:R-:W-:Y:S02]  /*30e0*/  MOV R94, 0x3100 ;  /* 0x00003100005e7802 */ /* 0x000fe40000000f00 */
[----:B------:R-:W-:Y:S05]  /*30f0*/  CALL.REL.NOINC `($__internal_86_$__cuda_sm70_shflsync_bfly_p) ;  /* 0x0000052000007944 */ /* 0x000fea0003c00000 */
        /* <DEDUP_REMOVED lines=55> */
[----:B------:R-:W-:Y:S05]  /*3470*/  CALL.REL.NOINC `($__internal_86_$__cuda_sm70_shflsync_bfly_p) ;  /* 0x000001a000007944 */ /* 0x000fea0003c00000 */
[----:B0-----:R-:W-:Y:S01]  /*3480*/  HFMA2.MMA R121, -RZ, RZ, 0, 1.1920928955078125e-07 ;  /* 0x00000002ff797435 */ /* 0x001fe200000001ff */
[----:B-1----:R-:W-:Y:S01]  /*3490*/  FADD.FTZ R93, R93, R120 ;  /* 0x000000785d5d7221 */ /* 0x002fe20000010000 */
[----:B------:R-:W-:Y:S02]  /*34a0*/  MOV R119, 0x1f ;  /* 0x0000001f00777802 */ /* 0x000fe40000000f00 */
[----:B------:R-:W-:Y:S02]  /*34b0*/  MOV R120, 0xffffffff ;  /* 0xffffffff00787802 */ /* 0x000fe40000000f00 */
[----:B------:R-:W-:Y:S02]  /*34c0*/  MOV R94, 0x34e0 ;  /* 0x000034e0005e7802 */ /* 0x000fe40000000f00 */
[----:B------:R-:W-:Y:S05]  /*34d0*/  CALL.REL.NOINC `($__internal_86_$__cuda_sm70_shflsync_bfly_p) ;  /* 0x0000014000007944 */ /* 0x000fea0003c00000 */
[----:B0-----:R-:W-:Y:S01]  /*34e0*/  HFMA2.MMA R121, -RZ, RZ, 0, 2.384185791015625e-07 ;  /* 0x00000004ff797435 */ /* 0x001fe200000001ff */
[----:B-1----:R-:W-:Y:S01]  /*34f0*/  FADD.FTZ R93, R93, R120 ;  /* 0x000000785d5d7221 */ /* 0x002fe20000010000 */
[----:B------:R-:W-:Y:S02]  /*3500*/  MOV R119, 0x1f ;  /* 0x0000001f00777802 */ /* 0x000fe40000000f00 */
[----:B------:R-:W-:-:S02]  /*3510*/  MOV R120, 0xffffffff ;  /* 0xffffffff00787802 */ /* 0x000fc40000000f00 */
        /* <DEDUP_REMOVED lines=8> */
[----:B-1----:R-:W-:Y:S01]  /*35a0*/  FADD.FTZ R117, R93, R120 ;  /* 0x000000785d757221 */ /* 0x002fe20000010000 */
[----:B0-----:R-:W-:Y:S01]  /*35b0*/  HFMA2.MMA R121, -RZ, RZ, 0, 9.5367431640625e-07 ;  /* 0x00000010ff797435 */ /* 0x001fe200000001ff */
[----:B------:R-:W-:Y:S02]  /*35c0*/  MOV R119, 0x1f ;  /* 0x0000001f00777802 */ /* 0x000fe40000000f00 */
[----:B------:R-:W-:-:S02]  /*35d0*/  MOV R120, 0xffffffff ;  /* 0xffffffff00787802 */ /* 0x000fc40000000f00 */
[----:B------:R-:W-:Y:S02]  /*35e0*/  MOV R93, R117 ;  /* 0x00000075005d7202 */ /* 0x000fe40000000f00 */
[----:B------:R-:W-:Y:S02]  /*35f0*/  MOV R94, 0x3610 ;  /* 0x00003610005e7802 */ /* 0x000fe40000000f00 */
[----:B------:R-:W-:Y:S05]  /*3600*/  CALL.REL.NOINC `($__internal_86_$__cuda_sm70_shflsync_bfly_p) ;  /* 0x0000001000007944 */ /* 0x000fea0003c00000 */
[----:B01----:R-:W-:Y:S05]  /*3610*/  BRA `(.L_x_11549) ;  /* 0xffffed9000007947 */ /* 0x003fea000383ffff */
        .weak           $__internal_86_$__cuda_sm70_shflsync_bfly_p
        .type           $__internal_86_$__cuda_sm70_shflsync_bfly_p,@function
        .size           $__internal_86_$__cuda_sm70_shflsync_bfly_p,(.L_x_22174 - $__internal_86_$__cuda_sm70_shflsync_bfly_p)
$__internal_86_$__cuda_sm70_shflsync_bfly_p:
[----:B------:R-:W-:Y:S01]  /*3620*/  HFMA2.MMA R95, -RZ, RZ, 0, 0 ;  /* 0x00000000ff5f7435 */ /* 0x000fe200000001ff */
[----:B------:R-:W-:Y:S04]  /*3630*/  WARPSYNC R120 ;  /* 0x0000007800007348 */ /* 0x000fe80003800000 */
[----:B------:R0:W1:Y:S01]  /*3640*/  SHFL.BFLY PT, R120, R93, R121, R119 ;  /* 0x0c0000795d787389 */ /* 0x00006200000e0077 */
[----:B------:R-:W-:Y:S05]  /*3650*/  RET.REL.NODEC R94 `(_ZN10layer_norm13ln_fwd_kernelINS_13Kernel_traitsIf6__halfS2_S2_fjLj3072ELj1ELj1ELj4ELj16ENS_18Kernel_traits_baseILj3072EfS2_S2_S2_fjLj128EEEEELb0ELb1ELb1ELb0EEEvNS_9FwdParamsE) ;  /* 0xffffc9a05e007950 */ /* 0x000fea0003c3ffff */
.L_x_11550:
        /* <DEDUP_REMOVED lines=10> */
.L_x_22174:


//--------------------- .text._ZN10layer_norm13ln_fwd_kernelINS_13Kernel_traitsIf6__halfS2_S2_fjLj3072ELj1ELj1ELj4ELj16ENS_18Kernel_traits_baseILj3072EfS2_S2_S2_fjLj128EEEEELb0ELb1ELb1ELb1EEEvNS_9FwdParamsE --------------------------
	.section	.text._ZN10layer_norm13ln_fwd_kernelINS_13Kernel_traitsIf6__halfS2_S2_fjLj3072ELj1ELj1ELj4ELj16ENS_18Kernel_traits_baseILj3072EfS2_S2_S2_fjLj128EEEEELb0ELb1ELb1ELb1EEEvNS_9FwdParamsE,"ax",@progbits
	.sectioninfo	@"SHI_REGISTERS=128"
	.align	128
        .global         _ZN10layer_norm13ln_fwd_kernelINS_13Kernel_traitsIf6__halfS2_S2_fjLj3072ELj1ELj1ELj4ELj16ENS_18Kernel_traits_baseILj3072EfS2_S2_S2_fjLj128EEEEELb0ELb1ELb1ELb1EEEvNS_9FwdParamsE
        .type           _ZN10layer_norm13ln_fwd_kernelINS_13Kernel_traitsIf6__halfS2_S2_fjLj3072ELj1ELj1ELj4ELj16ENS_18Kernel_traits_baseILj3072EfS2_S2_S2_fjLj128EEEEELb0ELb1ELb1ELb1EEEvNS_9FwdParamsE,@function
        .size           _ZN10layer_norm13ln_fwd_kernelINS_13Kernel_traitsIf6__halfS2_S2_fjLj3072ELj1ELj1ELj4ELj16ENS_18Kernel_traits_baseILj3072EfS2_S2_S2_fjLj128EEEEELb0ELb1ELb1ELb1EEEvNS_9FwdParamsE,(.L_x_22175 - _ZN10layer_norm13ln_fwd_kernelINS_13Kernel_traitsIf6__halfS2_S2_fjLj3072ELj1ELj1ELj4ELj16ENS_18Kernel_traits_baseILj3072EfS2_S2_S2_fjLj128EEEEELb0ELb1ELb1ELb1EEEvNS_9FwdParamsE)
        .other          _ZN10layer_norm13ln_fwd_kernelINS_13Kernel_traitsIf6__halfS2_S2_fjLj3072ELj1ELj1ELj4ELj16ENS_18Kernel_traits_baseILj3072EfS2_S2_S2_fjLj128EEEEELb0ELb1ELb1ELb1EEEvNS_9FwdParamsE,@"STO_CUDA_ENTRY STV_DEFAULT"
_ZN10layer_norm13ln_fwd_kernelINS_13Kernel_traitsIf6__halfS2_S2_fjLj3072ELj1ELj1ELj4ELj16ENS_18Kernel_traits_baseILj3072EfS2_S2_S2_fjLj128EEEEELb0ELb1ELb1ELb1EEEvNS_9FwdParamsE:
.text._ZN10layer_norm13ln_fwd_kernelINS_13Kernel_traitsIf6__halfS2_S2_fjLj3072ELj1ELj1ELj4ELj16ENS_18Kernel_traits_baseILj3072EfS2_S2_S2_fjLj128EEEEELb0ELb1ELb1ELb1EEEvNS_9FwdParamsE:
        /* <DEDUP_REMOVED lines=58> */
.L_x_11628:
        /* <DEDUP_REMOVED lines=32> */
.L_x_11552:
[----:B0----5:R-:W-:-:S05]  /*05a0*/  HADD2.F32 R88, -RZ, R84.H0_H0 ;  /* 0x20000054ff587230 */ /* 0x021fca0000004100 */
[----:B------:R-:W-:Y:S01]  /*05b0*/  FMUL.FTZ R99, R88, c[0x0][0x1ec] ;  /* 0x00007b0058637a20 */ /* 0x000fe20000410000 */
[----:B------:R-:W-:-:S03]  /*05c0*/  @P0 HADD2.F32 R88, -RZ, R80.H0_H0 ;  /* 0x20000050ff580230 */ /* 0x000fc60000004100 */
[----:B------:R-:W-:-:S04]  /*05d0*/  FMUL.FTZ R99, R56, R99 ;  /* 0x0000006338637220 */ /* 0x000fc80000410000 */
[----:B------:R-:W-:Y:S02]  /*05e0*/  @P0 FADD.FTZ R99, R99, R88 ;  /* 0x0000005863630221 */ /* 0x000fe40000010000 */
.L_x_11553:
[----:B------:R-:W-:Y:S05]  /*05f0*/  BSYNC B0 ;  /* 0x0000000000007941 */ /* 0x000fea0003800000 */
.L_x_11551:
[----:B------:R-:W-:Y:S01]  /*0600*/  BSSY B0, `(.L_x_11554) ;  /* 0x000000b000007945 */ /* 0x000fe20003800000 */
[----:B------:R-:W-:Y:S05]  /*0610*/  @P2 BRA `(.L_x_11555) ;  /* 0x0000004000002947 */ /* 0x000fea0003800000 */
[----:B------:R-:W-:Y:S01]  /*0620*/  MOV R98, RZ ;  /* 0x000000ff00627202 */ /* 0x000fe20000000f00 */
[----:B------:R-:W-:Y:S05]  /*0630*/  @!P0 BRA `(.L_x_11556) ;  /* 0x0000007000008947 */ /* 0x000fea0003800000 */
[----:B-----5:R-:W-:Y:S01]  /*0640*/  HADD2.F32 R98, -RZ, R80.H1_H1 ;  /* 0x30000050ff627230 */ /* 0x020fe20000004100 */
[----:B------:R-:W-:Y:S05]  /*0650*/  BRA `(.L_x_11556) ;  /* 0x0000005000007947 */ /* 0x000fea0003800000 */
.L_x_11555:
[----:B-----5:R-:W-:Y:S02]  /*0660*/  HADD2.F32 R88, -RZ, R84.H1_H1 ;  /* 0x30000054ff587230 */ /* 0x020fe40000004100 */
[----:B------:R-:W-:-:S03]  /*0670*/  @P0 HADD2.F32 R89, -RZ, R80.H1_H1 ;  /* 0x30000050ff590230 */ /* 0x000fc60000004100 */
[----:B------:R-:W-:-:S04]  /*0680*/  FMUL.FTZ R88, R88, c[0x0][0x1ec] ;  /* 0x00007b0058587a20 */ /* 0x000fc80000410000 */
[----:B------:R-:W-:-:S04]  /*0690*/  FMUL.FTZ R98, R57, R88 ;  /* 0x0000005839627220 */ /* 0x000fc80000410000 */
[----:B------:R-:W-:Y:S02]  /*06a0*/  @P0 FADD.FTZ R98, R98, R89 ;  /* 0x0000005962620221 */ /* 0x000fe40000010000 */
.L_x_11556:
[----:B------:R-:W-:Y:S05]  /*06b0*/  BSYNC B0 ;  /* 0x0000000000007941 */ /* 0x000fea0003800000 */
.L_x_11554:
[----:B------:R-:W-:Y:S01]  /*06c0*/  BSSY B0, `(.L_x_11557) ;  /* 0x000000b000007945 */ /* 0x000fe20003800000 */
[----:B------:R-:W-:Y:S05]  /*06d0*/  @P2 BRA `(.L_x_11558) ;  /* 0x0000004000002947 */ /* 0x000fea0003800000 */
[----:B------:R-:W-:Y:S01]  /*06e0*/  HFMA2.MMA R97, -RZ, RZ, 0, 0 ;  /* 0x00000000ff617435 */ /* 0x000fe200000001ff */
[----:B------:R-:W-:Y:S05]  /*06f0*/  @!P0 BRA `(.L_x_11559) ;  /* 0x0000007000008947 */ /* 0x000fea0003800000 */
[----:B-----5:R-:W-:Y:S01]  /*0700*/  HADD2.F32 R97, -RZ, R81.H0_H0 ;  /* 0x20000051ff617230 */ /* 0x020fe20000004100 */
[----:B------:R-:W-:Y:S05]  /*0710*/  BRA `(.L_x_11559) ;  /* 0x0000005000007947 */ /* 0x000fea0003800000 */
.L_x_11558:
[----:B-----5:R-:W-:-:S05]  /*0720*/  HADD2.F32 R88, -RZ, R85.H0_H0 ;  /* 0x20000055ff587230 */ /* 0x020fca0000004100 */
[----:B------:R-:W-:Y:S01]  /*0730*/  FMUL.FTZ R97, R88, c[0x0][0x1ec] ;  /* 0x00007b0058617a20 */ /* 0x000fe20000410000 */
[----:B------:R-:W-:-:S03]  /*0740*/  @P0 HADD2.F32 R88, -RZ, R81.H0_H0 ;  /* 0x20000051ff580230 */ /* 0x000fc60000004100 */
[----:B------:R-:W-:-:S04]  /*0750*/  FMUL.FTZ R97, R58, R97 ;  /* 0x000000613a617220 */ /* 0x000fc80000410000 */
[----:B------:R-:W-:Y:S02]  /*0760*/  @P0 FADD.FTZ R97, R97, R88 ;  /* 0x0000005861610221 */ /* 0x000fe40000010000 */
.L_x_11559:
[----:B------:R-:W-:Y:S05]  /*0770*/  BSYNC B0 ;  /* 0x0000000000007941 */ /* 0x000fea0003800000 */
.L_x_11557:
[----:B------:R-:W-:Y:S01]  /*0780*/  BSSY B0, `(.L_x_11560) ;  /* 0x000000b000007945 */ /* 0x000fe20003800000 */
[----:B------:R-:W-:Y:S05]  /*0790*/  @P2 BRA `(.L_x_11561) ;  /* 0x0000004000002947 */ /* 0x000fea0003800000 */
[----:B------:R-:W-:Y:S01]  /*07a0*/  MOV R96, RZ ;  /* 0x000000ff00607202 */ /* 0x000fe20000000f00 */
[----:B------:R-:W-:Y:S05]  /*07b0*/  @!P0 BRA `(.L_x_11562) ;  /* 0x0000007000008947 */ /* 0x000fea0003800000 */
[----:B-----5:R-:W-:Y:S01]  /*07c0*/  HADD2.F32 R96, -RZ, R81.H1_H1 ;  /* 0x30000051ff607230 */ /* 0x020fe20000004100 */
[----:B------:R-:W-:Y:S05]  /*07d0*/  BRA `(.L_x_11562) ;  /* 0x0000005000007947 */ /* 0x000fea0003800000 */
.L_x_11561:
[----:B-----5:R-:W-:Y:S02]  /*07e0*/  HADD2.F32 R88, -RZ, R85.H1_H1 ;  /* 0x30000055ff587230 */ /* 0x020fe40000004100 */
[----:B------:R-:W-:-:S03]  /*07f0*/  @P0 HADD2.F32 R89, -RZ, R81.H1_H1 ;  /* 0x30000051ff590230 */ /* 0x000fc60000004100 */
[----:B------:R-:W-:-:S04]  /*0800*/  FMUL.FTZ R88, R88, c[0x0][0x1ec] ;  /* 0x00007b0058587a20 */ /* 0x000fc80000410000 */
[----:B------:R-:W-:-:S04]  /*0810*/  FMUL.FTZ R96, R59, R88 ;  /* 0x000000583b607220 */ /* 0x000fc80000410000 */
[----:B------:R-:W-:Y:S02]  /*0820*/  @P0 FADD.FTZ R96, R96, R89 ;  /* 0x0000005960600221 */ /* 0x000fe40000010000 */
.L_x_11562:
[----:B------:R-:W-:Y:S05]  /*0830*/  BSYNC B0 ;  /* 0x0000000000007941 */ /* 0x000fea0003800000 */
.L_x_11560:
[----:B------:R-:W-:Y:S01]  /*0840*/  BSSY B0, `(.L_x_11563) ;  /* 0x000000b000007945 */ /* 0x000fe20003800000 */
[----:B------:R-:W-:Y:S05]  /*0850*/  @P2 BRA `(.L_x_11564) ;  /* 0x0000004000002947 */ /* 0x000fea0003800000 */
[----:B------:R-:W-:Y:S01]  /*0860*/  HFMA2.MMA R91, -RZ, RZ, 0, 0 ;  /* 0x00000000ff5b7435 */ /* 0x000fe200000001ff */
[----:B------:R-:W-:Y:S05]  /*0870*/  @!P0 BRA `(.L_x_11565) ;  /* 0x0000007000008947 */ /* 0x000fea0003800000 */
[----:B-----5:R-:W-:Y:S01]  /*0880*/  HADD2.F32 R91, -RZ, R82.H0_H0 ;  /* 0x20000052ff5b7230 */ /* 0x020fe20000004100 */
[----:B------:R-:W-:Y:S05]  /*0890*/  BRA `(.L_x_11565) ;  /* 0x0000005000007947 */ /* 0x000fea0003800000 */
.L_x_11564:
[----:B-----5:R-:W-:-:S05]  /*08a0*/  HADD2.F32 R88, -RZ, R86.H0_H0 ;  /* 0x20000056ff587230 */ /* 0x020fca0000004100 */
[----:B------:R-:W-:Y:S01]  /*08b0*/  FMUL.FTZ R91, R88, c[0x0][0x1ec] ;  /* 0x00007b00585b7a20 */ /* 0x000fe20000410000 */
[----:B------:R-:W-:-:S03]  /*08c0*/  @P0 HADD2.F32 R88, -RZ, R82.H0_H0 ;  /* 0x20000052ff580230 */ /* 0x000fc60000004100 */
[----:B------:R-:W-:-:S04]  /*08d0*/  FMUL.FTZ R91, R60, R91 ;  /* 0x0000005b3c5b7220 */ /* 0x000fc80000410000 */
[----:B------:R-:W-:Y:S02]  /*08e0*/  @P0 FADD.FTZ R91, R91, R88 ;  /* 0x000000585b5b0221 */ /* 0x000fe40000010000 */
.L_x_11565:
[----:B------:R-:W-:Y:S05]  /*08f0*/  BSYNC B0 ;  /* 0x0000000000007941 */ /* 0x000fea0003800000 */
.L_x_11563:
[----:B------:R-:W-:Y:S01]  /*0900*/  BSSY B0, `(.L_x_11566) ;  /* 0x000000b000007945 */ /* 0x000fe20003800000 */
[----:B------:R-:W-:Y:S05]  /*0910*/  @P2 BRA `(.L_x_11567) ;  /* 0x0000004000002947 */ /* 0x000fea0003800000 */
[----:B------:R-:W-:Y:S01]  /*0920*/  MOV R90, RZ ;  /* 0x000000ff005a7202 */ /* 0x000fe20000000f00 */
[----:B------:R-:W-:Y:S05]  /*0930*/  @!P0 BRA `(.L_x_11568) ;  /* 0x0000007000008947 */ /* 0x000fea0003800000 */
[----:B-----5:R-:W-:Y:S01]  /*0940*/  HADD2.F32 R90, -RZ, R82.H1_H1 ;  /* 0x30000052ff5a7230 */ /* 0x020fe20000004100 */
[----:B------:R-:W-:Y:S05]  /*0950*/  BRA `(.L_x_11568) ;  /* 0x0000005000007947 */ /* 0x000fea0003800000 */
.L_x_11567:
[----:B-----5:R-:W-:Y:S02]  /*0960*/  HADD2.F32 R88, -RZ, R86.H1_H1 ;  /* 0x30000056ff587230 */ /* 0x020fe40000004100 */
[----:B------:R-:W-:-:S03]  /*0970*/  @P0 HADD2.F32 R89, -RZ, R82.H1_H1 ;  /* 0x30000052ff590230 */ /* 0x000fc60000004100 */
[----:B------:R-:W-:-:S04]  /*0980*/  FMUL.FTZ R88, R88, c[0x0][0x1ec] ;  /* 0x00007b0058587a20 */ /* 0x000fc80000410000 */
[----:B------:R-:W-:-:S04]  /*0990*/  FMUL.FTZ R90, R61, R88 ;  /* 0x000000583d5a7220 */ /* 0x000fc80000410000 */
[----:B------:R-:W-:Y:S02]  /*09a0*/  @P0 FADD.FTZ R90, R90, R89 ;  /* 0x000000595a5a0221 */ /* 0x000fe40000010000 */
.L_x_11568:
[----:B------:R-:W-:Y:S05]  /*09b0*/  BSYNC B0 ;  /* 0x0000000000007941 */ /* 0x000fea0003800000 */
.L_x_11566:
[----:B------:R-:W-:Y:S01]  /*09c0*/  BSSY B0, `(.L_x_11569) ;  /* 0x000000b000007945 */ /* 0x000fe20003800000 */
[----:B------:R-:W-:Y:S05]  /*09d0*/  @P2 BRA `(.L_x_11570) ;  /* 0x0000004000002947 */ /* 0x000fea0003800000 */
[----:B------:R-:W-:Y:S01]  /*09e0*/  HFMA2.MMA R89, -RZ, RZ, 0, 0 ;  /* 0x00000000ff597435 */ /* 0x000fe200000001ff */
[----:B------:R-:W-:Y:S05]  /*09f0*/  @!P0 BRA `(.L_x_11571) ;  /* 0x0000007000008947 */ /* 0x000fea0003800000 */
[----:B-----5:R-:W-:Y:S01]  /*0a00*/  HADD2.F32 R89, -RZ, R83.H0_H0 ;  /* 0x20000053ff597230 */ /* 0x020fe20000004100 */
[----:B------:R-:W-:Y:S05]  /*0a10*/  BRA `(.L_x_11571) ;  /* 0x0000005000007947 */ /* 0x000fea0003800000 */
.L_x_11570:
[----:B-----5:R-:W-:-:S05]  /*0a20*/  HADD2.F32 R88, -RZ, R87.H0_H0 ;  /* 0x20000057ff587230 */ /* 0x020fca0000004100 */
[----:B------:R-:W-:Y:S01]  /*0a30*/  FMUL.FTZ R89, R88, c[0x0][0x1ec] ;  /* 0x00007b0058597a20 */ /* 0x000fe20000410000 */
[----:B------:R-:W-:-:S03]  /*0a40*/  @P0 HADD2.F32 R88, -RZ, R83.H0_H0 ;  /* 0x20000053ff580230 */ /* 0x000fc60000004100 */
[----:B------:R-:W-:-:S04]  /*0a50*/  FMUL.FTZ R89, R62, R89 ;  /* 0x000000593e597220 */ /* 0x000fc80000410000 */
[----:B------:R-:W-:Y:S02]  /*0a60*/  @P0 FADD.FTZ R89, R89, R88 ;  /* 0x0000005859590221 */ /* 0x000fe40000010000 */
.L_x_11571:
[----:B------:R-:W-:Y:S05]  /*0a70*/  BSYNC B0 ;  /* 0x0000000000007941 */ /* 0x000fea0003800000 */
.L_x_11569:
[----:B------:R-:W-:Y:S01]  /*0a80*/  BSSY B0, `(.L_x_11572) ;  /* 0x000000b000007945 */ /* 0x000fe20003800000 */
[----:B------:R-:W-:Y:S05]  /*0a90*/  @P2 BRA `(.L_x_11573) ;  /* 0x0000004000002947 */ /* 0x000fea0003800000 */
[----:B------:R-:W-:Y:S01]  /*0aa0*/  MOV R88, RZ ;  /* 0x000000ff00587202 */ /* 0x000fe20000000f00 */
[----:B------:R-:W-:Y:S05]  /*0ab0*/  @!P0 BRA `(.L_x_11574) ;  /* 0x0000007000008947 */ /* 0x000fea0003800000 */
[----:B-----5:R-:W-:Y:S01]  /*0ac0*/  HADD2.F32 R88, -RZ, R83.H1_H1 ;  /* 0x30000053ff587230 */ /* 0x020fe20000004100 */
[----:B------:R-:W-:Y:S05]  /*0ad0*/  BRA `(.L_x_11574) ;  /* 0x0000005000007947 */ /* 0x000fea0003800000 */
.L_x_11573:
[----:B-----5:R-:W-:Y:S02]  /*0ae0*/  HADD2.F32 R88, -RZ, R87.H1_H1 ;  /* 0x30000057ff587230 */ /* 0x020fe40000004100 */
[----:B------:R-:W-:-:S03]  /*0af0*/  @P0 HADD2.F32 R93, -RZ, R83.H1_H1 ;  /* 0x30000053ff5d0230 */ /* 0x000fc60000004100 */
[----:B------:R-:W-:-:S04]  /*0b00*/  FMUL.FTZ R88, R88, c[0x0][0x1ec] ;  /* 0x00007b0058587a20 */ /* 0x000fc80000410000 */
[----:B------:R-:W-:-:S04]  /*0b10*/  FMUL.FTZ R88, R63, R88 ;  /* 0x000000583f587220 */ /* 0x000fc80000410000 */
[----:B------:R-:W-:Y:S02]  /*0b20*/  @P0 FADD.FTZ R88, R88, R93 ;  /* 0x0000005d58580221 */ /* 0x000fe40000010000 */
.L_x_11574:
[----:B------:R-:W-:Y:S05]  /*0b30*/  BSYNC B0 ;  /* 0x0000000000007941 */ /* 0x000fea0003800000 */
.L_x_11572:
        /* <DEDUP_REMOVED lines=19> */
.L_x_11576:
[----:B0----5:R-:W-:-:S05]  /*0c70*/  HADD2.F32 R92, -RZ, R84.H0_H0 ;  /* 0x20000054ff5c7230 */ /* 0x021fca0000004100 */
[----:B------:R-:W-:Y:S01]  /*0c80*/  FMUL.FTZ R117, R92, c[0x0][0x1ec] ;  /* 0x00007b005c757a20 */ /* 0x000fe20000410000 */
[----:B------:R-:W-:-:S03]  /*0c90*/  @P0 HADD2.F32 R92, -RZ, R80.H0_H0 ;  /* 0x20000050ff5c0230 */ /* 0x000fc60000004100 */
[----:B------:R-:W-:-:S04]  /*0ca0*/  FMUL.FTZ R117, R64, R117 ;  /* 0x0000007540757220 */ /* 0x000fc80000410000 */
[----:B------:R-:W-:Y:S02]  /*0cb0*/  @P0 FADD.FTZ R117, R92, R117 ;  /* 0x000000755c750221 */ /* 0x000fe40000010000 */
.L_x_11577:
[----:B------:R-:W-:Y:S05]  /*0cc0*/  BSYNC B0 ;  /* 0x0000000000007941 */ /* 0x000fea0003800000 */
.L_x_11575:
[----:B------:R-:W-:Y:S01]  /*0cd0*/  BSSY B0, `(.L_x_11578) ;  /* 0x000000b000007945 */ /* 0x000fe20003800000 */
[----:B------:R-:W-:Y:S05]  /*0ce0*/  @P2 BRA `(.L_x_11579) ;  /* 0x0000004000002947 */ /* 0x000fea0003800000 */
[----:B------:R-:W-:Y:S01]  /*0cf0*/  MOV R115, RZ ;  /* 0x000000ff00737202 */ /* 0x000fe20000000f00 */
[----:B------:R-:W-:Y:S05]  /*0d00*/  @!P0 BRA `(.L_x_11580) ;  /* 0x0000007000008947 */ /* 0x000fea0003800000 */
[----:B-----5:R-:W-:Y:S01]  /*0d10*/  HADD2.F32 R115, -RZ, R80.H1_H1 ;  /* 0x30000050ff737230 */ /* 0x020fe20000004100 */
[----:B------:R-:W-:Y:S05]  /*0d20*/  BRA `(.L_x_11580) ;  /* 0x0000005000007947 */ /* 0x000fea0003800000 */
.L_x_11579:
[----:B0----5:R-:W-:Y:S02]  /*0d30*/  HADD2.F32 R92, -RZ, R84.H1_H1 ;  /* 0x30000054ff5c7230 */ /* 0x021fe40000004100 */
[----:B------:R-:W-:-:S03]  /*0d40*/  @P0 HADD2.F32 R94, -RZ, R80.H1_H1 ;  /* 0x30000050ff5e0230 */ /* 0x000fc60000004100 */
[----:B------:R-:W-:-:S04]  /*0d50*/  FMUL.FTZ R92, R92, c[0x0][0x1ec] ;  /* 0x00007b005c5c7a20 */ /* 0x000fc80000410000 */
[----:B------:R-:W-:-:S04]  /*0d60*/  FMUL.FTZ R115, R65, R92 ;  /* 0x0000005c41737220 */ /* 0x000fc80000410000 */
[----:B------:R-:W-:Y:S02]  /*0d70*/  @P0 FADD.FTZ R115, R94, R115 ;  /* 0x000000735e730221 */ /* 0x000fe40000010000 */
.L_x_11580:
[----:B------:R-:W-:Y:S05]  /*0d80*/  BSYNC B0 ;  /* 0x0000000000007941 */ /* 0x000fea0003800000 */
.L_x_11578:
[----:B------:R-:W-:Y:S01]  /*0d90*/  BSSY B0, `(.L_x_11581) ;  /* 0x000000b000007945 */ /* 0x000fe20003800000 */
[----:B------:R-:W-:Y:S05]  /*0da0*/  @P2 BRA `(.L_x_11582) ;  /* 0x0000004000002947 */ /* 0x000fea0003800000 */
[----:B------:R-:W-:Y:S01]  /*0db0*/  HFMA2.MMA R113, -RZ, RZ, 0, 0 ;  /* 0x00000000ff717435 */ /* 0x000fe200000001ff */
[----:B------:R-:W-:Y:S05]  /*0dc0*/  @!P0 BRA `(.L_x_11583) ;  /* 0x0000007000008947 */ /* 0x000fea0003800000 */
[----:B-----5:R-:W-:Y:S01]  /*0dd0*/  HADD2.F32 R113, -RZ, R81.H0_H0 ;  /* 0x20000051ff717230 */ /* 0x020fe20000004100 */
[----:B------:R-:W-:Y:S05]  /*0de0*/  BRA `(.L_x_11583) ;  /* 0x0000005000007947 */ /* 0x000fea0003800000 */
.L_x_11582:
[----:B0----5:R-:W-:-:S05]  /*0df0*/  HADD2.F32 R92, -RZ, R85.H0_H0 ;  /* 0x20000055ff5c7230 */ /* 0x021fca0000004100 */
[----:B------:R-:W-:Y:S01]  /*0e00*/  FMUL.FTZ R113, R92, c[0x0][0x1ec] ;  /* 0x00007b005c717a20 */ /* 0x000fe20000410000 */
[----:B------:R-:W-:-:S03]  /*0e10*/  @P0 HADD2.F32 R92, -RZ, R81.H0_H0 ;  /* 0x20000051ff5c0230 */ /* 0x000fc60000004100 */
[----:B------:R-:W-:-:S04]  /*0e20*/  FMUL.FTZ R113, R66, R113 ;  /* 0x0000007142717220 */ /* 0x000fc80000410000 */
[----:B------:R-:W-:Y:S02]  /*0e30*/  @P0 FADD.FTZ R113, R92, R113 ;  /* 0x000000715c710221 */ /* 0x000fe40000010000 */
.L_x_11583:
[----:B------:R-:W-:Y:S05]  /*0e40*/  BSYNC B0 ;  /* 0x0000000000007941 */ /* 0x000fea0003800000 */
.L_x_11581:
[----:B------:R-:W-:Y:S01]  /*0e50*/  BSSY B0, `(.L_x_11584) ;  /* 0x000000b000007945 */ /* 0x000fe20003800000 */
[----:B------:R-:W-:Y:S05]  /*0e60*/  @P2 BRA `(.L_x_11585) ;  /* 0x0000004000002947 */ /* 0x000fea0003800000 */
[----:B------:R-:W-:Y:S01]  /*0e70*/  MOV R111, RZ ;  /* 0x000000ff006f7202 */ /* 0x000fe20000000f00 */
[----:B------:R-:W-:Y:S05]  /*0e80*/  @!P0 BRA `(.L_x_11586) ;  /* 0x0000007000008947 */ /* 0x000fea0003800000 */
[----:B-----5:R-:W-:Y:S01]  /*0e90*/  HADD2.F32 R111, -RZ, R81.H1_H1 ;  /* 0x30000051ff6f7230 */ /* 0x020fe20000004100 */
[----:B------:R-:W-:Y:S05]  /*0ea0*/  BRA `(.L_x_11586) ;  /* 0x0000005000007947 */ /* 0x000fea0003800000 */
.L_x_11585:
[----:B0----5:R-:W-:Y:S02]  /*0eb0*/  HADD2.F32 R92, -RZ, R85.H1_H1 ;  /* 0x30000055ff5c7230 */ /* 0x021fe40000004100 */
[----:B------:R-:W-:-:S03]  /*0ec0*/  @P0 HADD2.F32 R94, -RZ, R81.H1_H1 ;  /* 0x30000051ff5e0230 */ /* 0x000fc60000004100 */
[----:B------:R-:W-:-:S04]  /*0ed0*/  FMUL.FTZ R92, R92, c[0x0][0x1ec] ;  /* 0x00007b005c5c7a20 */ /* 0x000fc80000410000 */
[----:B------:R-:W-:-:S04]  /*0ee0*/  FMUL.FTZ R111, R67, R92 ;  /* 0x0000005c436f7220 */ /* 0x000fc80000410000 */
[----:B------:R-:W-:Y:S02]  /*0ef0*/  @P0 FADD.FTZ R111, R94, R111 ;  /* 0x0000006f5e6f0221 */ /* 0x000fe40000010000 */
.L_x_11586:
[----:B------:R-:W-:Y:S05]  /*0f00*/  BSYNC B0 ;  /* 0x0000000000007941 */ /* 0x000fea0003800000 */
.L_x_11584:
[----:B------:R-:W-:Y:S01]  /*0f10*/  BSSY B0, `(.L_x_11587) ;  /* 0x000000b000007945 */ /* 0x000fe20003800000 */
[----:B------:R-:W-:Y:S05]  /*0f20*/  @P2 BRA `(.L_x_11588) ;  /* 0x0000004000002947 */ /* 0x000fea0003800000 */
[----:B0-----:R-:W-:Y:S01]  /*0f30*/  HFMA2.MMA R109, -RZ, RZ, 0, 0 ;  /* 0x00000000ff6d7435 */ /* 0x001fe200000001ff */
[----:B------:R-:W-:Y:S05]  /*0f40*/  @!P0 BRA `(.L_x_11589) ;  /* 0x0000007000008947 */ /* 0x000fea0003800000 */
[----:B-----5:R-:W-:Y:S01]  /*0f50*/  HADD2.F32 R109, -RZ, R82.H0_H0 ;  /* 0x20000052ff6d7230 */ /* 0x020fe20000004100 */
[----:B------:R-:W-:Y:S05]  /*0f60*/  BRA `(.L_x_11589) ;  /* 0x0000005000007947 */ /* 0x000fea0003800000 */
.L_x_11588:
[----:B0----5:R-:W-:-:S05]  /*0f70*/  HADD2.F32 R92, -RZ, R86.H0_H0 ;  /* 0x20000056ff5c7230 */ /* 0x021fca0000004100 */
[----:B------:R-:W-:Y:S01]  /*0f80*/  FMUL.FTZ R109, R92, c[0x0][0x1ec] ;  /* 0x00007b005c6d7a20 */ /* 0x000fe20000410000 */
[----:B------:R-:W-:-:S03]  /*0f90*/  @P0 HADD2.F32 R92, -RZ, R82.H0_H0 ;  /* 0x20000052ff5c0230 */ /* 0x000fc60000004100 */
[----:B------:R-:W-:-:S04]  /*0fa0*/  FMUL.FTZ R109, R68, R109 ;  /* 0x0000006d446d7220 */ /* 0x000fc80000410000 */
[----:B------:R-:W-:Y:S02]  /*0fb0*/  @P0 FADD.FTZ R109, R92, R109 ;  /* 0x0000006d5c6d0221 */ /* 0x000fe40000010000 */
.L_x_11589:
[----:B------:R-:W-:Y:S05]  /*0fc0*/  BSYNC B0 ;  /* 0x0000000000007941 */ /* 0x000fea0003800000 */
.L_x_11587:
[----:B------:R-:W-:Y:S01]  /*0fd0*/  BSSY B0, `(.L_x_11590) ;  /* 0x000000b000007945 */ /* 0x000fe20003800000 */
[----:B------:R-:W-:Y:S05]  /*0fe0*/  @P2 BRA `(.L_x_11591) ;  /* 0x0000004000002947 */ /* 0x000fea0003800000 */
[----:B------:R-:W-:Y:S01]  /*0ff0*/  MOV R107, RZ ;  /* 0x000000ff006b7202 */ /* 0x000fe20000000f00 */
[----:B------:R-:W-:Y:S05]  /*1000*/  @!P0 BRA `(.L_x_11592) ;  /* 0x0000007000008947 */ /* 0x000fea0003800000 */
[----:B-----5:R-:W-:Y:S01]  /*1010*/  HADD2.F32 R107, -RZ, R82.H1_H1 ;  /* 0x30000052ff6b7230 */ /* 0x020fe20000004100 */
[----:B------:R-:W-:Y:S05]  /*1020*/  BRA `(.L_x_11592) ;  /* 0x0000005000007947 */ /* 0x000fea0003800000 */
.L_x_11591:
[----:B-----5:R-:W-:Y:S02]  /*1030*/  HADD2.F32 R92, -RZ, R86.H1_H1 ;  /* 0x30000056ff5c7230 */ /* 0x020fe40000004100 */
[----:B------:R-:W-:-:S03]  /*1040*/  @P0 HADD2.F32 R94, -RZ, R82.H1_H1 ;  /* 0x30000052ff5e0230 */ /* 0x000fc60000004100 */
[----:B------:R-:W-:-:S04]  /*1050*/  FMUL.FTZ R92, R92, c[0x0][0x1ec] ;  /* 0x00007b005c5c7a20 */ /* 0x000fc80000410000 */
[----:B------:R-:W-:-:S04]  /*1060*/  FMUL.FTZ R107, R69, R92 ;  /* 0x0000005c456b7220 */ /* 0x000fc80000410000 */
[----:B------:R-:W-:Y:S02]  /*1070*/  @P0 FADD.FTZ R107, R94, R107 ;  /* 0x0000006b5e6b0221 */ /* 0x000fe40000010000 */
.L_x_11592:
[----:B------:R-:W-:Y:S05]  /*1080*/  BSYNC B0 ;  /* 0x0000000000007941 */ /* 0x000fea0003800000 */
.L_x_11590:
[----:B------:R-:W-:Y:S01]  /*1090*/  BSSY B0, `(.L_x_11593) ;  /* 0x000000b000007945 */ /* 0x000fe20003800000 */
[----:B------:R-:W-:Y:S05]  /*10a0*/  @P2 BRA `(.L_x_11594) ;  /* 0x0000004000002947 */ /* 0x000fea0003800000 */
[----:B------:R-:W-:Y:S01]  /*10b0*/  HFMA2.MMA R106, -RZ, RZ, 0, 0 ;  /* 0x00000000ff6a7435 */ /* 0x000fe200000001ff */
[----:B------:R-:W-:Y:S05]  /*10c0*/  @!P0 BRA `(.L_x_11595) ;  /* 0x0000007000008947 */ /* 0x000fea0003800000 */
[----:B-----5:R-:W-:Y:S01]  /*10d0*/  HADD2.F32 R106, -RZ, R83.H0_H0 ;  /* 0x20000053ff6a7230 */ /* 0x020fe20000004100 */
[----:B------:R-:W-:Y:S05]  /*10e0*/  BRA `(.L_x_11595) ;  /* 0x0000005000007947 */ /* 0x000fea0003800000 */
.L_x_11594:
[----:B-----5:R-:W-:Y:S02]  /*10f0*/  HADD2.F32 R92, -RZ, R87.H0_H0 ;  /* 0x20000057ff5c7230 */ /* 0x020fe40000004100 */
[----:B------:R-:W-:-:S03]  /*1100*/  @P0 HADD2.F32 R95, -RZ, R83.H0_H0 ;  /* 0x20000053ff5f0230 */ /* 0x000fc60000004100 */
[----:B------:R-:W-:-:S04]  /*1110*/  FMUL.FTZ R93, R92, c[0x0][0x1ec] ;  /* 0x00007b005c5d7a20 */ /* 0x000fc80000410000 */
[----:B------:R-:W-:-:S04]  /*1120*/  FMUL.FTZ R106, R70, R93 ;  /* 0x0000005d466a7220 */ /* 0x000fc80000410000 */
[----:B------:R-:W-:Y:S02]  /*1130*/  @P0 FADD.FTZ R106, R95, R106 ;  /* 0x0000006a5f6a0221 */ /* 0x000fe40000010000 */
.L_x_11595:
[----:B------:R-:W-:Y:S05]  /*1140*/  BSYNC B0 ;  /* 0x0000000000007941 */ /* 0x000fea0003800000 */
.L_x_11593:
[----:B------:R-:W-:Y:S01]  /*1150*/  BSSY B0, `(.L_x_11596) ;  /* 0x000000b000007945 */ /* 0x000fe20003800000 */
[----:B------:R-:W-:Y:S05]  /*1160*/  @P2 BRA `(.L_x_11597) ;  /* 0x0000004000002947 */ /* 0x000fea0003800000 */
[----:B------:R-:W-:Y:S01]  /*1170*/  MOV R103, RZ ;  /* 0x000000ff00677202 */ /* 0x000fe20000000f00 */
[----:B------:R-:W-:Y:S05]  /*1180*/  @!P0 BRA `(.L_x_11598) ;  /* 0x0000007000008947 */ /* 0x000fea0003800000 */
[----:B-----5:R-:W-:Y:S01]  /*1190*/  HADD2.F32 R103, -RZ, R83.H1_H1 ;  /* 0x30000053ff677230 */ /* 0x020fe20000004100 */
[----:B------:R-:W-:Y:S05]  /*11a0*/  BRA `(.L_x_11598) ;  /* 0x0000005000007947 */ /* 0x000fea0003800000 */
.L_x_11597:
[----:B-----5:R-:W-:Y:S02]  /*11b0*/  HADD2.F32 R92, -RZ, R87.H1_H1 ;  /* 0x30000057ff5c7230 */ /* 0x020fe40000004100 */
[----:B------:R-:W-:-:S03]  /*11c0*/  @P0 HADD2.F32 R94, -RZ, R83.H1_H1 ;  /* 0x30000053ff5e0230 */ /* 0x000fc60000004100 */
[----:B------:R-:W-:-:S04]  /*11d0*/  FMUL.FTZ R92, R92, c[0x0][0x1ec] ;  /* 0x00007b005c5c7a20 */ /* 0x000fc80000410000 */
[----:B------:R-:W-:-:S04]  /*11e0*/  FMUL.FTZ R103, R71, R92 ;  /* 0x0000005c47677220 */ /* 0x000fc80000410000 */
[----:B------:R-:W-:Y:S02]  /*11f0*/  @P0 FADD.FTZ R103, R94, R103 ;  /* 0x000000675e670221 */ /* 0x000fe40000010000 */
.L_x_11598:
[----:B------:R-:W-:Y:S05]  /*1200*/  BSYNC B0 ;  /* 0x0000000000007941 */ /* 0x000fea0003800000 */
.L_x_11596:
[----:B------:R-:W-:Y:S01]  /*1210*/  IMAD.WIDE.U32 R104, R121, R116, c[0x0][0x188] ;  /* 0x0000620079687625 */ /* 0x000fe200078e0074 */
[----:B------:R-:W-:Y:S02]  /*1220*/  @P1 IADD3 R121, R110, 0x100, RZ ;  /* 0x000001006e791810 */ /* 0x000fe40007ffe0ff */
[----:B------:R-:W-:Y:S02]  /*1230*/  IADD3 R122, R119, 0x100, RZ ;  /* 0x00000100777a7810 */ /* 0x000fe40007ffe0ff */
        /* <DEDUP_REMOVED lines=15> */
.L_x_11600:
[----:B0----5:R-:W-:-:S05]  /*1330*/  HADD2.F32 R92, -RZ, R84.H0_H0 ;  /* 0x20000054ff5c7230 */ /* 0x021fca0000004100 */
[----:B------:R-:W-:Y:S01]  /*1340*/  FMUL.FTZ R119, R92, c[0x0][0x1ec] ;  /* 0x00007b005c777a20 */ /* 0x000fe20000410000 */
[----:B------:R-:W-:-:S03]  /*1350*/  @P0 HADD2.F32 R92, -RZ, R80.H0_H0 ;  /* 0x20000050ff5c0230 */ /* 0x000fc60000004100 */
[----:B------:R-:W-:-:S04]  /*1360*/  FMUL.FTZ R119, R72, R119 ;  /* 0x0000007748777220 */ /* 0x000fc80000410000 */
[----:B------:R-:W-:Y:S02]  /*1370*/  @P0 FADD.FTZ R119, R92, R119 ;  /* 0x000000775c770221 */ /* 0x000fe40000010000 */
.L_x_11601:
[----:B------:R-:W-:Y:S05]  /*1380*/  BSYNC B0 ;  /* 0x0000000000007941 */ /* 0x000fea0003800000 */
.L_x_11599:
[----:B------:R-:W-:Y:S01]  /*1390*/  BSSY B0, `(.L_x_11602) ;  /* 0x000000b000007945 */ /* 0x000fe20003800000 */
[----:B------:R-:W-:Y:S05]  /*13a0*/  @P2 BRA `(.L_x_11603) ;  /* 0x0000004000002947 */ /* 0x000fea0003800000 */
[----:B------:R-:W-:Y:S01]  /*13b0*/  MOV R121, RZ ;  /* 0x000000ff00797202 */ /* 0x000fe20000000f00 */
[----:B------:R-:W-:Y:S05]  /*13c0*/  @!P0 BRA `(.L_x_11604) ;  /* 0x0000007000008947 */ /* 0x000fea0003800000 */
[----:B-----5:R-:W-:Y:S01]  /*13d0*/  HADD2.F32 R121, -RZ, R80.H1_H1 ;  /* 0x30000050ff797230 */ /* 0x020fe20000004100 */
[----:B------:R-:W-:Y:S05]  /*13e0*/  BRA `(.L_x_11604) ;  /* 0x0000005000007947 */ /* 0x000fea0003800000 */
.L_x_11603:
[----:B-----5:R-:W-:Y:S02]  /*13f0*/  HADD2.F32 R92, -RZ, R84.H1_H1 ;  /* 0x30000054ff5c7230 */ /* 0x020fe40000004100 */
[----:B------:R-:W-:-:S03]  /*1400*/  @P0 HADD2.F32 R94, -RZ, R80.H1_H1 ;  /* 0x30000050ff5e0230 */ /* 0x000fc60000004100 */
[----:B------:R-:W-:-:S04]  /*1410*/  FMUL.FTZ R92, R92, c[0x0][0x1ec] ;  /* 0x00007b005c5c7a20 */ /* 0x000fc80000410000 */
[----:B------:R-:W-:-:S04]  /*1420*/  FMUL.FTZ R121, R73, R92 ;  /* 0x0000005c49797220 */ /* 0x000fc80000410000 */
[----:B------:R-:W-:Y:S02]  /*1430*/  @P0 FADD.FTZ R121, R94, R121 ;  /* 0x000000795e790221 */ /* 0x000fe40000010000 */
.L_x_11604:
[----:B------:R-:W-:Y:S05]  /*1440*/  BSYNC B0 ;  /* 0x0000000000007941 */ /* 0x000fea0003800000 */
.L_x_11602:
[----:B------:R-:W-:Y:S01]  /*1450*/  BSSY B0, `(.L_x_11605) ;  /* 0x000000b000007945 */ /* 0x000fe20003800000 */
[----:B------:R-:W-:Y:S05]  /*1460*/  @P2 BRA `(.L_x_11606) ;  /* 0x0000004000002947 */ /* 0x000fea0003800000 */
[----:B------:R-:W-:Y:S01]  /*1470*/  HFMA2.MMA R123, -RZ, RZ, 0, 0 ;  /* 0x00000000ff7b7435 */ /* 0x000fe200000001ff */
[----:B------:R-:W-:Y:S05]  /*1480*/  @!P0 BRA `(.L_x_11607) ;  /* 0x0000007000008947 */ /* 0x000fea0003800000 */
[----:B-----5:R-:W-:Y:S01]  /*1490*/  HADD2.F32 R123, -RZ, R81.H0_H0 ;  /* 0x20000051ff7b7230 */ /* 0x020fe20000004100 */
[----:B------:R-:W-:Y:S05]  /*14a0*/  BRA `(.L_x_11607) ;  /* 0x0000005000007947 */ /* 0x000fea0003800000 */
.L_x_11606:
[----:B-----5:R-:W-:-:S05]  /*14b0*/  HADD2.F32 R92, -RZ, R85.H0_H0 ;  /* 0x20000055ff5c7230 */ /* 0x020fca0000004100 */
[----:B------:R-:W-:Y:S01]  /*14c0*/  FMUL.FTZ R123, R92, c[0x0][0x1ec] ;  /* 0x00007b005c7b7a20 */ /* 0x000fe20000410000 */
[----:B------:R-:W-:-:S03]  /*14d0*/  @P0 HADD2.F32 R92, -RZ, R81.H0_H0 ;  /* 0x20000051ff5c0230 */ /* 0x000fc60000004100 */
[----:B------:R-:W-:-:S04]  /*14e0*/  FMUL.FTZ R123, R74, R123 ;  /* 0x0000007b4a7b7220 */ /* 0x000fc80000410000 */
[----:B------:R-:W-:Y:S02]  /*14f0*/  @P0 FADD.FTZ R123, R92, R123 ;  /* 0x0000007b5c7b0221 */ /* 0x000fe40000010000 */
.L_x_11607:
[----:B------:R-:W-:Y:S05]  /*1500*/  BSYNC B0 ;  /* 0x0000000000007941 */ /* 0x000fea0003800000 */
.L_x_11605:
[----:B------:R-:W-:Y:S01]  /*1510*/  BSSY B0, `(.L_x_11608) ;  /* 0x000000b000007945 */ /* 0x000fe20003800000 */
[----:B------:R-:W-:Y:S05]  /*1520*/  @P2 BRA `(.L_x_11609) ;  /* 0x0000004000002947 */ /* 0x000fea0003800000 */
[----:B------:R-:W-:Y:S01]  /*1530*/  MOV R125, RZ ;  /* 0x000000ff007d7202 */ /* 0x000fe20000000f00 */
[----:B------:R-:W-:Y:S05]  /*1540*/  @!P0 BRA `(.L_x_11610) ;  /* 0x0000007000008947 */ /* 0x000fea0003800000 */
[----:B-----5:R-:W-:Y:S01]  /*1550*/  HADD2.F32 R125, -RZ, R81.H1_H1 ;  /* 0x30000051ff7d7230 */ /* 0x020fe20000004100 */
[----:B------:R-:W-:Y:S05]  /*1560*/  BRA `(.L_x_11610) ;  /* 0x0000005000007947 */ /* 0x000fea0003800000 */
.L_x_11609:
[----:B-----5:R-:W-:Y:S02]  /*1570*/  HADD2.F32 R92, -RZ, R85.H1_H1 ;  /* 0x30000055ff5c7230 */ /* 0x020fe40000004100 */
[----:B------:R-:W-:-:S03]  /*1580*/  @P0 HADD2.F32 R94, -RZ, R81.H1_H1 ;  /* 0x30000051ff5e0230 */ /* 0x000fc60000004100 */
[----:B------:R-:W-:-:S04]  /*1590*/  FMUL.FTZ R92, R92, c[0x0][0x1ec] ;  /* 0x00007b005c5c7a20 */ /* 0x000fc80000410000 */
[----:B------:R-:W-:-:S04]  /*15a0*/  FMUL.FTZ R125, R75, R92 ;  /* 0x0000005c4b7d7220 */ /* 0x000fc80000410000 */
[----:B------:R-:W-:Y:S02]  /*15b0*/  @P0 FADD.FTZ R125, R94, R125 ;  /* 0x0000007d5e7d0221 */ /* 0x000fe40000010000 */
.L_x_11610:
[----:B------:R-:W-:Y:S05]  /*15c0*/  BSYNC B0 ;  /* 0x0000000000007941 */ /* 0x000fea0003800000 */
.L_x_11608:
[----:B------:R-:W-:Y:S01]  /*15d0*/  BSSY B0, `(.L_x_11611) ;  /* 0x000000b000007945 */ /* 0x000fe20003800000 */
[----:B------:R-:W-:Y:S05]  /*15e0*/  @P2 BRA `(.L_x_11612) ;  /* 0x0000004000002947 */ /* 0x000fea0003800000 */
[----:B------:R-:W-:Y:S01]  /*15f0*/  HFMA2.MMA R108, -RZ, RZ, 0, 0 ;  /* 0x00000000ff6c7435 */ /* 0x000fe200000001ff */
[----:B------:R-:W-:Y:S05]  /*1600*/  @!P0 BRA `(.L_x_11613) ;  /* 0x0000007000008947 */ /* 0x000fea0003800000 */
[----:B-----5:R-:W-:Y:S01]  /*1610*/  HADD2.F32 R108, -RZ, R82.H0_H0 ;  /* 0x20000052ff6c7230 */ /* 0x020fe20000004100 */
[----:B------:R-:W-:Y:S05]  /*1620*/  BRA `(.L_x_11613) ;  /* 0x0000005000007947 */ /* 0x000fea0003800000 */
.L_x_11612:
[----:B-----5:R-:W-:Y:S02]  /*1630*/  HADD2.F32 R92, -RZ, R86.H0_H0 ;  /* 0x20000056ff5c7230 */ /* 0x020fe40000004100 */
[----:B------:R-:W-:-:S03]  /*1640*/  @P0 HADD2.F32 R95, -RZ, R82.H0_H0 ;  /* 0x20000052ff5f0230 */ /* 0x000fc60000004100 */
[----:B------:R-:W-:-:S04]  /*1650*/  FMUL.FTZ R93, R92, c[0x0][0x1ec] ;  /* 0x00007b005c5d7a20 */ /* 0x000fc80000410000 */
[----:B------:R-:W-:-:S04]  /*1660*/  FMUL.FTZ R108, R76, R93 ;  /* 0x0000005d4c6c7220 */ /* 0x000fc80000410000 */
[----:B------:R-:W-:Y:S02]  /*1670*/  @P0 FADD.FTZ R108, R95, R108 ;  /* 0x0000006c5f6c0221 */ /* 0x000fe40000010000 */
.L_x_11613:
[----:B------:R-:W-:Y:S05]  /*1680*/  BSYNC B0 ;  /* 0x0000000000007941 */ /* 0x000fea0003800000 */
.L_x_11611:
[----:B------:R-:W-:Y:S01]  /*1690*/  BSSY B0, `(.L_x_11614) ;  /* 0x000000b000007945 */ /* 0x000fe20003800000 */
[----:B------:R-:W-:Y:S05]  /*16a0*/  @P2 BRA `(.L_x_11615) ;  /* 0x0000004000002947 */ /* 0x000fea0003800000 */
[----:B------:R-:W-:Y:S01]  /*16b0*/  MOV R110, RZ ;  /* 0x000000ff006e7202 */ /* 0x000fe20000000f00 */
[----:B------:R-:W-:Y:S05]  /*16c0*/  @!P0 BRA `(.L_x_11616) ;  /* 0x0000007000008947 */ /* 0x000fea0003800000 */
[----:B-----5:R-:W-:Y:S01]  /*16d0*/  HADD2.F32 R110, -RZ, R82.H1_H1 ;  /* 0x30000052ff6e7230 */ /* 0x020fe20000004100 */
[----:B------:R-:W-:Y:S05]  /*16e0*/  BRA `(.L_x_11616) ;  /* 0x0000005000007947 */ /* 0x000fea0003800000 */
.L_x_11615:
[----:B-----5:R-:W-:Y:S02]  /*16f0*/  HADD2.F32 R92, -RZ, R86.H1_H1 ;  /* 0x30000056ff5c7230 */ /* 0x020fe40000004100 */
[----:B------:R-:W-:-:S03]  /*1700*/  @P0 HADD2.F32 R93, -RZ, R82.H1_H1 ;  /* 0x30000052ff5d0230 */ /* 0x000fc60000004100 */
[----:B------:R-:W-:-:S04]  /*1710*/  FMUL.FTZ R92, R92, c[0x0][0x1ec] ;  /* 0x00007b005c5c7a20 */ /* 0x000fc80000410000 */
[----:B------:R-:W-:-:S04]  /*1720*/  FMUL.FTZ R110, R77, R92 ;  /* 0x0000005c4d6e7220 */ /* 0x000fc80000410000 */
[----:B------:R-:W-:Y:S02]  /*1730*/  @P0 FADD.FTZ R110, R93, R110 ;  /* 0x0000006e5d6e0221 */ /* 0x000fe40000010000 */
.L_x_11616:
[----:B------:R-:W-:Y:S05]  /*1740*/  BSYNC B0 ;  /* 0x0000000000007941 */ /* 0x000fea0003800000 */
.L_x_11614:
[----:B------:R-:W-:Y:S01]  /*1750*/  BSSY B0, `(.L_x_11617) ;  /* 0x000000b000007945 */ /* 0x000fe20003800000 */
[----:B------:R-:W-:Y:S05]  /*1760*/  @P2 BRA `(.L_x_11618) ;  /* 0x0000004000002947 */ /* 0x000fea0003800000 */
[----:B------:R-:W-:Y:S01]  /*1770*/  HFMA2.MMA R112, -RZ, RZ, 0, 0 ;  /* 0x00000000ff707435 */ /* 0x000fe200000001ff */
[----:B------:R-:W-:Y:S05]  /*1780*/  @!P0 BRA `(.L_x_11619) ;  /* 0x0000007000008947 */ /* 0x000fea0003800000 */
[----:B-----5:R-:W-:Y:S01]  /*1790*/  HADD2.F32 R112, -RZ, R83.H0_H0 ;  /* 0x20000053ff707230 */ /* 0x020fe20000004100 */
[----:B------:R-:W-:Y:S05]  /*17a0*/  BRA `(.L_x_11619) ;  /* 0x0000005000007947 */ /* 0x000fea0003800000 */
.L_x_11618:
[----:B-----5:R-:W-:-:S05]  /*17b0*/  HADD2.F32 R92, -RZ, R87.H0_H0 ;  /* 0x20000057ff5c7230 */ /* 0x020fca0000004100 */
[----:B------:R-:W-:-:S04]  /*17c0*/  FMUL.FTZ R93, R92, c[0x0][0x1ec] ;  /* 0x00007b005c5d7a20 */ /* 0x000fc80000410000 */
[----:B------:R-:W-:Y:S01]  /*17d0*/  FMUL.FTZ R112, R78, R93 ;  /* 0x0000005d4e707220 */ /* 0x000fe20000410000 */
[----:B------:R-:W-:-:S05]  /*17e0*/  @P0 HADD2.F32 R93, -RZ, R83.H0_H0 ;  /* 0x20000053ff5d0230 */ /* 0x000fca0000004100 */
[----:B------:R-:W-:Y:S02]  /*17f0*/  @P0 FADD.FTZ R112, R93, R112 ;  /* 0x000000705d700221 */ /* 0x000fe40000010000 */
.L_x_11619:
[----:B------:R-:W-:Y:S05]  /*1800*/  BSYNC B0 ;  /* 0x0000000000007941 */ /* 0x000fea0003800000 */
.L_x_11617:
[----:B------:R-:W-:Y:S01]  /*1810*/  BSSY B0, `(.L_x_11620) ;  /* 0x000000b000007945 */ /* 0x000fe20003800000 */
[----:B------:R-:W-:Y:S05]  /*1820*/  @P2 BRA `(.L_x_11621) ;  /* 0x0000004000002947 */ /* 0x000fea0003800000 */
[----:B------:R-:W-:Y:S01]  /*1830*/  MOV R114, RZ ;  /* 0x000000ff00727202 */ /* 0x000fe20000000f00 */
[----:B------:R-:W-:Y:S05]  /*1840*/  @!P0 BRA `(.L_x_11622) ;  /* 0x0000007000008947 */ /* 0x000fea0003800000 */
[----:B-----5:R-:W-:Y:S01]  /*1850*/  HADD2.F32 R114, -RZ, R83.H1_H1 ;  /* 0x30000053ff727230 */ /* 0x020fe20000004100 */
[----:B------:R-:W-:Y:S05]  /*1860*/  BRA `(.L_x_11622) ;  /* 0x0000005000007947 */ /* 0x000fea0003800000 */
.L_x_11621:
[----:B-----5:R-:W-:Y:S02]  /*1870*/  HADD2.F32 R92, -RZ, R87.H1_H1 ;  /* 0x30000057ff5c7230 */ /* 0x020fe40000004100 */
[----:B------:R-:W-:-:S03]  /*1880*/  @P0 HADD2.F32 R93, -RZ, R83.H1_H1 ;  /* 0x30000053ff5d0230 */ /* 0x000fc60000004100 */
[----:B------:R-:W-:-:S04]  /*1890*/  FMUL.FTZ R92, R92, c[0x0][0x1ec] ;  /* 0x00007b005c5c7a20 */ /* 0x000fc80000410000 */
[----:B------:R-:W-:-:S04]  /*18a0*/  FMUL.FTZ R114, R79, R92 ;  /* 0x0000005c4f727220 */ /* 0x000fc80000410000 */
[----:B------:R-:W-:Y:S02]  /*18b0*/  @P0 FADD.FTZ R114, R93, R114 ;  /* 0x000000725d720221 */ /* 0x000fe40000010000 */
.L_x_11622:
[----:B------:R-:W-:Y:S05]  /*18c0*/  BSYNC B0 ;  /* 0x0000000000007941 */ /* 0x000fea0003800000 */
.L_x_11620:
[----:B------:R-:W-:Y:S01]  /*18d0*/  IMAD.WIDE.U32 R104, R122, R116, c[0x0][0x188] ;  /* 0x000062007a687625 */ /* 0x000fe200078e0074 */
[----:B------:R-:W-:Y:S02]  /*18e0*/  F2FP.PACK_AB R95, R114, R112 ;  /* 0x00000070725f723e */ /* 0x000fe400000000ff */
[----:B------:R-:W-:Y:S01]  /*18f0*/  F2FP.PACK_AB R94, R110, R108 ;  /* 0x0000006c6e5e723e */ /* 0x000fe200000000ff */
[----:B------:R-:W-:Y:S01]  /*1900*/  FADD.FTZ R116, RZ, R99 ;  /* 0x00000063ff747221 */ /* 0x000fe20000010000 */
[----:B------:R-:W-:Y:S02]  /*1910*/  F2FP.PACK_AB R93, R125, R123 ;  /* 0x0000007b7d5d723e */ /* 0x000fe400000000ff */
[----:B------:R-:W-:Y:S01]  /*1920*/  F2FP.PACK_AB R92, R121, R119 ;  /* 0x00000077795c723e */ /* 0x000fe200000000ff */
        /* <DEDUP_REMOVED lines=28> */
.L_x_11629:
        /* <DEDUP_REMOVED lines=68> */
.L_x_11630:
        /* <DEDUP_REMOVED lines=136> */
[----:B------:R-:W-:Y:S01]  /*27b0*/  MOV R107, 0x10 ;  /* 0x00000010006b7802 */ /* 0x000fe20000000f00 */
[----:B------:R-:W-:-:S02]  /*27c0*/  FFMA.FTZ R98, R52, R103, R28 ;  /* 0x0000006734627223 */ /* 0x000fc4000001001c */
        /* <DEDUP_REMOVED lines=16> */
[----:B------:R-:W-:-:S02]  /*28d0*/  FFMA.FTZ R97, R50, R123, R26 ;  /* 0x0000007b32617223 */ /* 0x000fc4000001001a */
        /* <DEDUP_REMOVED lines=8> */
.L_x_11626:
[----:B-1----:R-:W-:Y:S05]  /*2960*/  BSYNC B0 ;  /* 0x0000000000007941 */ /* 0x002fea0003800000 */
.L_x_11625:
[----:B------:R-:W-:Y:S02]  /*2970*/  IADD3 R5, R5, c[0x0][0x160], RZ ;  /* 0x0000580005057a10 */ /* 0x000fe40007ffe0ff */
[----:B------:R-:W-:-:S02]  /*2980*/  LOP3.LUT P1, RZ, R2, 0xff, RZ, 0xc0, !PT ;  /* 0x000000ff02ff7812 */ /* 0x000fc4000782c0ff */
[----:B------:R-:W-:Y:S02]  /*2990*/  ISETP.GE.AND P0, PT, R5, c[0x0][0x164], PT ;  /* 0x0000590005007a0c */ /* 0x000fe40003f06270 */
[----:B------:R-:W-:-:S11]  /*29a0*/  SEL R2, RZ, 0x1, P1 ;  /* 0x00000001ff027807 */ /* 0x000fd60000800000 */
[----:B0----5:R-:W-:Y:S01]  /*29b0*/  @P0 CALL.REL.NOINC `(.L_x_11627) ;  /* 0x0000001000000944 */ /* 0x021fe20003c00000 */
[----:B------:R-:W-:Y:S05]  /*29c0*/  BRA `(.L_x_11628) ;  /* 0xffffd9d000007947 */ /* 0x000fea000383ffff */
.L_x_11627:
[----:B------:R-:W-:Y:S05]  /*29d0*/  EXIT ;  /* 0x000000000000794d */ /* 0x000fea0003800000 */
.L_x_11623:
[----:B------:R-:W-:Y:S01]  /*29e0*/  HFMA2.MMA R93, -RZ, RZ, 0, 5.9604644775390625e-08 ;  /* 0x00000001ff5d7435 */ /* 0x000fe200000001ff */
[----:B------:R-:W-:Y:S02]  /*29f0*/  MOV R116, R92 ;  /* 0x0000005c00747202 */ /* 0x000fe40000000f00 */
[----:B------:R-:W-:Y:S02]  /*2a00*/  MOV R118, 0x1f ;  /* 0x0000001f00767802 */ /* 0x000fe40000000f00 */
[----:B------:R-:W-:Y:S02]  /*2a10*/  MOV R105, 0xffffffff ;  /* 0xffffffff00697802 */ /* 0x000fe40000000f00 */
[----:B------:R-:W-:Y:S02]  /*2a20*/  MOV R94, 0x2a40 ;  /* 0x00002a40005e7802 */ /* 0x000fe40000000f00 */
[----:B-----5:R-:W-:Y:S05]  /*2a30*/  CALL.REL.NOINC `($__internal_87_$__cuda_sm70_shflsync_bfly_p) ;  /* 0x0000068000007944 */ /* 0x020fea0003c00000 */
[----:B01----:R-:W-:Y:S05]  /*2a40*/  BRA `(.L_x_11629) ;  /* 0xfffff0a000007947 */ /* 0x003fea000383ffff */
.L_x_11624:
[----:B------:R-:W-:Y:S01]  /*2a50*/  HFMA2.MMA R93, -RZ, RZ, 0, 1.1920928955078125e-07 ;  /* 0x00000002ff5d7435 */ /* 0x000fe200000001ff */
[----:B------:R-:W-:Y:S02]  /*2a60*/  MOV R118, 0x1f ;  /* 0x0000001f00767802 */ /* 0x000fe40000000f00 */
[----:B------:R-:W-:-:S02]  /*2a70*/  MOV R105, 0xffffffff ;  /* 0xffffffff00697802 */ /* 0x000fc40000000f00 */
[----:B------:R-:W-:Y:S02]  /*2a80*/  MOV R94, 0x2aa0 ;  /* 0x00002aa0005e7802 */ /* 0x000fe40000000f00 */
[----:B0----5:R-:W-:Y:S05]  /*2a90*/  CALL.REL.NOINC `($__internal_87_$__cuda_sm70_shflsync_bfly_p) ;  /* 0x0000062000007944 */ /* 0x021fea0003c00000 */
[----:B01----:R-:W-:Y:S01]  /*2aa0*/  FADD.FTZ R116, R116, R93 ;  /* 0x0000005d74747221 */ /* 0x003fe20000010000 */
[----:B------:R-:W-:Y:S01]  /*2ab0*/  HFMA2.MMA R93, -RZ, RZ, 0, 2.384185791015625e-07 ;  /* 0x00000004ff5d7435 */ /* 0x000fe200000001ff */
[----:B------:R-:W-:Y:S02]  /*2ac0*/  MOV R118, 0x1f ;  /* 0x0000001f00767802 */ /* 0x000fe40000000f00 */
[----:B------:R-:W-:Y:S02]  /*2ad0*/  MOV R105, 0xffffffff ;  /* 0xffffffff00697802 */ /* 0x000fe40000000f00 */
[----:B------:R-:W-:Y:S02]  /*2ae0*/  MOV R94, 0x2b00 ;  /* 0x00002b00005e7802 */ /* 0x000fe40000000f00 */
[----:B------:R-:W-:Y:S05]  /*2af0*/  CALL.REL.NOINC `($__internal_87_$__cuda_sm70_shflsync_bfly_p) ;  /* 0x000005c000007944 */ /* 0x000fea0003c00000 */
[----:B01----:R-:W-:Y:S01]  /*2b00*/  FADD.FTZ R116, R116, R93 ;  /* 0x0000005d74747221 */ /* 0x003fe20000010000 */
[----:B------:R-:W-:Y:S01]  /*2b10*/  HFMA2.MMA R93, -RZ, RZ, 0, 4.76837158203125e-07 ;  /* 0x00000008ff5d7435 */ /* 0x000fe200000001ff */
[----:B------:R-:W-:Y:S02]  /*2b20*/  MOV R118, 0x1f ;  /* 0x0000001f00767802 */ /* 0x000fe40000000f00 */
[----:B------:R-:W-:-:S02]  /*2b30*/  MOV R105, 0xffffffff ;  /* 0xffffffff00697802 */ /* 0x000fc40000000f00 */
[----:B------:R-:W-:Y:S02]  /*2b40*/  MOV R94, 0x2b60 ;  /* 0x00002b60005e7802 */ /* 0x000fe40000000f00 */
[----:B------:R-:W-:Y:S05]  /*2b50*/  CALL.REL.NOINC `($__internal_87_$__cuda_sm70_shflsync_bfly_p) ;  /* 0x0000056000007944 */ /* 0x000fea0003c00000 */
[----:B01----:R-:W-:Y:S01]  /*2b60*/  FADD.FTZ R116, R116, R93 ;  /* 0x0000005d74747221 */ /* 0x003fe20000010000 */
[----:B------:R-:W-:Y:S01]  /*2b70*/  HFMA2.MMA R93, -RZ, RZ, 0, 9.5367431640625e-07 ;  /* 0x00000010ff5d7435 */ /* 0x000fe200000001ff */
[----:B------:R-:W-:Y:S02]  /*2b80*/  MOV R118, 0x1f ;  /* 0x0000001f00767802 */ /* 0x000fe40000000f00 */
[----:B------:R-:W-:Y:S02]  /*2b90*/  MOV R105, 0xffffffff ;  /* 0xffffffff00697802 */ /* 0x000fe40000000f00 */
[----:B------:R-:W-:Y:S02]  /*2ba0*/  MOV R94, 0x2bc0 ;  /* 0x00002bc0005e7802 */ /* 0x000fe40000000f00 */
[----:B------:R-:W-:Y:S05]  /*2bb0*/  CALL.REL.NOINC `($__internal_87_$__cuda_sm70_shflsync_bfly_p) ;  /* 0x0000050000007944 */ /* 0x000fea0003c00000 */
        /* <DEDUP_REMOVED lines=54> */
[----:B------:R-:W-:Y:S05]  /*2f20*/  CALL.REL.NOINC `($__internal_87_$__cuda_sm70_shflsync_bfly_p) ;  /* 0x0000019000007944 */ /* 0x000fea0003c00000 */
[----:B01----:R-:W-:Y:S01]  /*2f30*/  FADD.FTZ R116, R116, R93 ;  /* 0x0000005d74747221 */ /* 0x003fe20000010000 */
[----:B------:R-:W-:Y:S01]  /*2f40*/  HFMA2.MMA R93, -RZ, RZ, 0, 1.1920928955078125e-07 ;  /* 0x00000002ff5d7435 */ /* 0x000fe200000001ff */
[----:B------:R-:W-:Y:S02]  /*2f50*/  MOV R118, 0x1f ;  /* 0x0000001f00767802 */ /* 0x000fe40000000f00 */
[----:B------:R-:W-:Y:S02]  /*2f60*/  MOV R105, 0xffffffff ;  /* 0xffffffff00697802 */ /* 0x000fe40000000f00 */
[----:B------:R-:W-:Y:S02]  /*2f70*/  MOV R94, 0x2f90 ;  /* 0x00002f90005e7802 */ /* 0x000fe40000000f00 */
[----:B------:R-:W-:Y:S05]  /*2f80*/  CALL.REL.NOINC `($__internal_87_$__cuda_sm70_shflsync_bfly_p) ;  /* 0x0000013000007944 */ /* 0x000fea0003c00000 */
[----:B01----:R-:W-:Y:S01]  /*2f90*/  FADD.FTZ R116, R116, R93 ;  /* 0x0000005d74747221 */ /* 0x003fe20000010000 */
[----:B------:R-:W-:Y:S01]  /*2fa0*/  HFMA2.MMA R93, -RZ, RZ, 0, 2.384185791015625e-07 ;  /* 0x00000004ff5d7435 */ /* 0x000fe200000001ff */
[----:B------:R-:W-:Y:S02]  /*2fb0*/  MOV R118, 0x1f ;  /* 0x0000001f00767802 */ /* 0x000fe40000000f00 */
[----:B------:R-:W-:-:S02]  /*2fc0*/  MOV R105, 0xffffffff ;  /* 0xffffffff00697802 */ /* 0x000fc40000000f00 */
[----:B------:R-:W-:Y:S02]  /*2fd0*/  MOV R94, 0x2ff0 ;  /* 0x00002ff0005e7802 */ /* 0x000fe40000000f00 */
[----:B------:R-:W-:Y:S05]  /*2fe0*/  CALL.REL.NOINC `($__internal_87_$__cuda_sm70_shflsync_bfly_p) ;  /* 0x000000d000007944 */ /* 0x000fea0003c00000 */
[----:B01----:R-:W-:Y:S01]  /*2ff0*/  FADD.FTZ R116, R116, R93 ;  /* 0x0000005d74747221 */ /* 0x003fe20000010000 */
[----:B------:R-:W-:Y:S01]  /*3000*/  HFMA2.MMA R93, -RZ, RZ, 0, 4.76837158203125e-07 ;  /* 0x00000008ff5d7435 */ /* 0x000fe200000001ff */
[----:B------:R-:W-:Y:S02]  /*3010*/  MOV R118, 0x1f ;  /* 0x0000001f00767802 */ /* 0x000fe40000000f00 */
[----:B------:R-:W-:Y:S02]  /*3020*/  MOV R105, 0xffffffff ;  /* 0xffffffff00697802 */ /* 0x000fe40000000f00 */
[----:B------:R-:W-:Y:S02]  /*3030*/  MOV R94, 0x3050 ;  /* 0x00003050005e7802 */ /* 0x000fe40000000f00 */
[----:B------:R-:W-:Y:S05]  /*3040*/  CALL.REL.NOINC `($__internal_87_$__cuda_sm70_shflsync_bfly_p) ;  /* 0x0000007000007944 */ /* 0x000fea0003c00000 */
[----:B01----:R-:W-:Y:S01]  /*3050*/  FADD.FTZ R116, R116, R93 ;  /* 0x0000005d74747221 */ /* 0x003fe20000010000 */
[----:B------:R-:W-:Y:S01]  /*3060*/  HFMA2.MMA R93, -RZ, RZ, 0, 9.5367431640625e-07 ;  /* 0x00000010ff5d7435 */ /* 0x000fe200000001ff */
[----:B------:R-:W-:Y:S02]  /*3070*/  MOV R118, 0x1f ;  /* 0x0000001f00767802 */ /* 0x000fe40000000f00 */
[----:B------:R-:W-:-:S02]  /*3080*/  MOV R105, 0xffffffff ;  /* 0xffffffff00697802 */ /* 0x000fc40000000f00 */
[----:B------:R-:W-:Y:S02]  /*3090*/  MOV R94, 0x30b0 ;  /* 0x000030b0005e7802 */ /* 0x000fe40000000f00 */
[----:B------:R-:W-:Y:S05]  /*30a0*/  CALL.REL.NOINC `($__internal_87_$__cuda_sm70_shflsync_bfly_p) ;  /* 0x0000001000007944 */ /* 0x000fea0003c00000 */
[----:B01----:R-:W-:Y:S05]  /*30b0*/  BRA `(.L_x_11630) ;  /* 0xffffee7000007947 */ /* 0x003fea000383ffff */
        .weak           $__internal_87_$__cuda_sm70_shflsync_bfly_p
        .type           $__internal_87_$__cuda_sm70_shflsync_bfly_p,@function
        .size           $__internal_87_$__cuda_sm70_shflsync_bfly_p,(.L_x_22175 - $__internal_87_$__cuda_sm70_shflsync_bfly_p)
$__internal_87_$__cuda_sm70_shflsync_bfly_p:
[----:B------:R-:W-:Y:S01]  /*30c0*/  HFMA2.MMA R95, -RZ, RZ, 0, 0 ;  /* 0x00000000ff5f7435 */ /* 0x000fe200000001ff */
[----:B------:R-:W-:Y:S04]  /*30d0*/  WARPSYNC R105 ;  /* 0x0000006900007348 */ /* 0x000fe80003800000 */
[----:B------:R0:W1:Y:S01]  /*30e0*/  SHFL.BFLY PT, R93, R116, R93, R118 ;  /* 0x0c00005d745d7389 */ /* 0x00006200000e0076 */
[----:B------:R-:W-:Y:S05]  /*30f0*/  RET.REL.NODEC R94 `(_ZN10layer_norm13ln_fwd_kernelINS_13Kernel_traitsIf6__halfS2_S2_fjLj3072ELj1ELj1ELj4ELj16ENS_18Kernel_traits_baseILj3072EfS2_S2_S2_fjLj128EEEEELb0ELb1ELb1ELb1EEEvNS_9FwdParamsE) ;  /* 0xffffcf005e007950 */ /* 0x000fea0003c3ffff */
.L_x_11631:
        /* <DEDUP_REMOVED lines=16> */
.L_x_22175:


//--------------------- .text._ZN10layer_norm13ln_fwd_kernelINS_13Kernel_traitsIf6__halfS2_S2_fjLj3072ELj1ELj1ELj4ELj16ENS_18Kernel_traits_baseILj3072EfS2_S2_S2_fjLj128EEEEELb1ELb0ELb0ELb0EEEvNS_9FwdParamsE --------------------------
	.section	.text._ZN10layer_norm13ln_fwd_kernelINS_13Kernel_traitsIf6__halfS2_S2_fjLj3072ELj1ELj1ELj4ELj16ENS_18Kernel_traits_baseILj3072EfS2_S2_S2_fjLj128EEEEELb1ELb0ELb0ELb0EEEvNS_9FwdParamsE,"ax",@progbits
	.sectioninfo	@"SHI_REGISTERS=120"
	.align	128
        .global         _ZN10layer_norm13ln_fwd_kernelINS_13Kernel_traitsIf6__halfS2_S2_fjLj3072ELj1ELj1ELj4ELj16ENS_18Kernel_traits_baseILj3072EfS2_S2_S2_fjLj128EEEEELb1ELb0ELb0ELb0EEEvNS_9FwdParamsE
        .type           _ZN10layer_norm13ln_fwd_kernelINS_13Kernel_traitsIf6__halfS2_S2_fjLj3072ELj1ELj1ELj4ELj16ENS_18Kernel_traits_baseILj3072EfS2_S2_S2_fjLj128EEEEELb1ELb0ELb0ELb0EEEvNS_9FwdParamsE,@function
        .size           _ZN10layer_norm13ln_fwd_kernelINS_13Kernel_traitsIf6__halfS2_S2_fjLj3072ELj1ELj1ELj4ELj16ENS_18Kernel_traits_baseILj3072EfS2_S2_S2_fjLj128EEEEELb1ELb0ELb0ELb0EEEvNS_9FwdParamsE,(.L_x_22176 - _ZN10layer_norm13ln_fwd_kernelINS_13Kernel_traitsIf6__halfS2_S2_fjLj3072ELj1ELj1ELj4ELj16ENS_18Kernel_traits_baseILj3072EfS2_S2_S2_fjLj128EEEEELb1ELb0ELb0ELb0EEEvNS_9FwdParamsE)
        .other          _ZN10layer_norm13ln_fwd_kernelINS_13Kernel_traitsIf6__halfS2_S2_fjLj3072ELj1ELj1ELj4ELj16ENS_18Kernel_traits_baseILj3072EfS2_S2_S2_fjLj128EEEEELb1ELb0ELb0ELb0EEEvNS_9FwdParamsE,@"STO_CUDA_ENTRY STV_DEFAULT"
_ZN10layer_norm13ln_fwd_kernelINS_13Kernel_traitsIf6__halfS2_S2_fjLj3072ELj1ELj1ELj4ELj16ENS_18Kernel_traits_baseILj3072EfS2_S2_S2_fjLj128EEEEELb1ELb0ELb0ELb0EEEvNS_9FwdParamsE:
.text._ZN10layer_norm13ln_fwd_kernelINS_13Kernel_traitsIf6__halfS2_S2_fjLj3072ELj1ELj1ELj4ELj16ENS_18Kernel_traits_baseILj3072EfS2_S2_S2_fjLj128EEEEELb1ELb0ELb0ELb0EEEvNS_9FwdParamsE:
        /* <DEDUP_REMOVED lines=102> */
.L_x_11633:
[----:B------:R-:W-:Y:S05]  /*0660*/  BSYNC B0 ;  /* 0x0000000000007941 */ /* 0x000fea0003800000 */
.L_x_11632:
        /* <DEDUP_REMOVED lines=17> */
.L_x_11635:
[----:B------:R-:W-:Y:S05]  /*0780*/  BSYNC B0 ;  /* 0x0000000000007941 */ /* 0x000fea0003800000 */
.L_x_11634:
        /* <DEDUP_REMOVED lines=16> */
.L_x_11637:
[----:B------:R-:W-:Y:S05]  /*0890*/  BSYNC B0 ;  /* 0x0000000000007941 */ /* 0x000fea0003800000 */
.L_x_11636:
        /* <DEDUP_REMOVED lines=35> */
.L_x_11821:
        /* <DEDUP_REMOVED lines=28> */
[----:B-1----:R-:W-:Y:S02]  /*0c90*/  ISETP.NE.AND P1, PT, R10, 0x2, PT ;  /* 0x000000020a00780c */ /* 0x002fe40003f25270 */
[----:B------:R-:W-:-:S11]  /*0ca0*/  MOV R79, R9 ;  /* 0x00000009004f7202 */ /* 0x000fd60000000f00 */
[----:B------:R-:W-:Y:S05]  /*0cb0*/  @!P1 BRA `(.L_x_11642) ;  /* 0x0000006000009947 */ /* 0x000fea0003800000 */
[----:B------:R-:W-:Y:S01]  /*0cc0*/  ISETP.NE.AND P1, PT, R10, 0x3, PT ;  /* 0x000000030a00780c */ /* 0x000fe20003f25270 */
[----:B------:R-:W-:-:S12]  /*0cd0*/  IMAD.MOV.U32 R79, RZ, RZ, R7 ;  /* 0x000000ffff4f7224 */ /* 0x000fd800078e0007 */
[----:B------:R-:W-:Y:S05]  /*0ce0*/  @P1 BRA `(.L_x_11642) ;  /* 0x0000003000001947 */ /* 0x000fea0003800000 */
[----:B------:R-:W-:Y:S01]  /*0cf0*/  IMAD.MOV.U32 R79, RZ, RZ, R14 ;  /* 0x000000ffff4f7224 */ /* 0x000fe200078e000e */
[----:B------:R-:W-:Y:S05]  /*0d00*/  BRA `(.L_x_11642) ;  /* 0x0000001000007947 */ /* 0x000fea0003800000 */
.L_x_11641:
[----:B-1----:R-:W-:Y:S02]  /*0d10*/  IMAD.MOV.U32 R79, RZ, RZ, R12 ;  /* 0x000000ffff4f7224 */ /* 0x002fe400078e000c */
.L_x_11642:
[----:B------:R-:W-:Y:S05]  /*0d20*/  BSYNC B1 ;  /* 0x0000000000017941 */ /* 0x000fea0003800000 */
.L_x_11640:
        /* <DEDUP_REMOVED lines=16> */
.L_x_11646:
[----:B------:R-:W-:Y:S05]  /*0e30*/  BSYNC B2 ;  /* 0x0000000000027941 */ /* 0x000fea0003800000 */
.L_x_11645:
        /* <DEDUP_REMOVED lines=44> */
.L_x_11644:
[----:B------:R-:W-:Y:S05]  /*1100*/  BSYNC B1 ;  /* 0x0000000000017941 */ /* 0x000fea0003800000 */
.L_x_11643:
[----:B------:R-:W1:Y:S01]  /*1110*/  I2F.U32 R79, R79 ;  /* 0x0000004f004f7306 */ /* 0x000e620000201000 */
[----:B-----5:R-:W-:Y:S01]  /*1120*/  HADD2.F32 R85, -RZ, R72.H0_H0 ;  /* 0x20000048ff557230 */ /* 0x020fe20000004100 */
[----:B------:R-:W-:Y:S01]  /*1130*/  IMAD.MOV.U32 R96, RZ, RZ, 0x2f800000 ;  /* 0x2f800000ff607424 */ /* 0x000fe200078e00ff */
[----:B------:R-:W-:Y:S01]  /*1140*/  ISETP.NE.AND P1, PT, R80, 0x1, PT ;  /* 0x000000015000780c */ /* 0x000fe20003f25270 */
[----:B------:R-:W-:Y:S01]  /*1150*/  @P0 HADD2.F32 R87, -RZ, R20.H0_H0 ;  /* 0x20000014ff570230 */ /* 0x000fe20000004100 */
[----:B------:R-:W-:Y:S01]  /*1160*/  BSSY B1, `(.L_x_11647) ;  /* 0x0000013000017945 */ /* 0x000fe20003800000 */
        /* <DEDUP_REMOVED lines=17> */
.L_x_11648:
[----:B------:R-:W-:Y:S02]  /*1280*/  IMAD.MOV.U32 R10, RZ, RZ, R12 ;  /* 0x000000ffff0a7224 */ /* 0x000fe400078e000c */
.L_x_11649:
[----:B------:R-:W-:Y:S05]  /*1290*/  BSYNC B1 ;  /* 0x0000000000017941 */ /* 0x000fea0003800000 */
.L_x_11647:
        /* <DEDUP_REMOVED lines=16> */
.L_x_11653:
[----:B------:R-:W-:Y:S05]  /*13a0*/  BSYNC B2 ;  /* 0x0000000000027941 */ /* 0x000fea0003800000 */
.L_x_11652:
        /* <DEDUP_REMOVED lines=44> */
.L_x_11651:
[----:B------:R-:W-:Y:S05]  /*1670*/  BSYNC B1 ;  /* 0x0000000000017941 */ /* 0x000fea0003800000 */
.L_x_11650:
[----:B------:R-:W1:Y:S01]  /*1680*/  I2F.U32 R79, R10 ;  /* 0x0000000a004f7306 */ /* 0x000e620000201000 */
[----:B------:R-:W-:Y:S01]  /*1690*/  HADD2.F32 R87, -RZ, R72.H1_H1 ;  /* 0x30000048ff577230 */ /* 0x000fe20000004100 */
[----:B------:R-:W-:Y:S01]  /*16a0*/  ISETP.NE.AND P1, PT, R85, 0x1, PT ;  /* 0x000000015500780c */ /* 0x000fe20003f25270 */
[----:B------:R-:W-:Y:S01]  /*16b0*/  @P0 HADD2.F32 R72, -RZ, R20.H1_H1 ;  /* 0x30000014ff480230 */ /* 0x000fe20000004100 */
[----:B------:R-:W-:Y:S02]  /*16c0*/  BSSY B1, `(.L_x_11654) ;  /* 0x0000013000017945 */ /* 0x000fe40003800000 */
        /* <DEDUP_REMOVED lines=17> */
.L_x_11655:
[----:B------:R-:W-:Y:S02]  /*17e0*/  MOV R10, R12 ;  /* 0x0000000c000a7202 */ /* 0x000fe40000000f00 */
.L_x_11656:
[----:B------:R-:W-:Y:S05]  /*17f0*/  BSYNC B1 ;  /* 0x0000000000017941 */ /* 0x000fea0003800000 */
.L_x_11654:
        /* <DEDUP_REMOVED lines=16> */
.L_x_11660:
[----:B------:R-:W-:Y:S05]  /*1900*/  BSYNC B2 ;  /* 0x0000000000027941 */ /* 0x000fea0003800000 */
.L_x_11659:
        /* <DEDUP_REMOVED lines=44> */
.L_x_11658:
[----:B------:R-:W-:Y:S05]  /*1bd0*/  BSYNC B1 ;  /* 0x0000000000017941 */ /* 0x000fea0003800000 */
.L_x_11657:
[----:B------:R-:W1:Y:S01]  /*1be0*/  I2F.U32 R85, R10 ;  /* 0x0000000a00557306 */ /* 0x000e620000201000 */
[----:B------:R-:W-:Y:S01]  /*1bf0*/  HADD2.F32 R93, -RZ, R73.H0_H0 ;  /* 0x20000049ff5d7230 */ /* 0x000fe20000004100 */
[C---:B------:R-:W-:Y:S01]  /*1c00*/  ISETP.NE.AND P2, PT, R87.reuse, 0x1, PT ;  /* 0x000000015700780c */ /* 0x040fe20003f45270 */
[----:B------:R-:W-:Y:S01]  /*1c10*/  BSSY B1, `(.L_x_11661) ;  /* 0x0000013000017945 */ /* 0x000fe20003800000 */
[----:B------:R-:W-:Y:S02]  /*1c20*/  IADD3 R72, R87, 0x1, RZ ;  /* 0x0000000157487810 */ /* 0x000fe40007ffe0ff */
[----:B------:R-:W-:-:S04]  /*1c30*/  FMUL.FTZ R93, R93, R92 ;  /* 0x0000005c5d5d7220 */ /* 0x000fc80000410000 */
[----:B------:R-:W-:Y:S02]  /*1c40*/  FMUL.FTZ R93, R93, c[0x0][0x1e8] ;  /* 0x00007a005d5d7a20 */ /* 0x000fe40000410000 */
[----:B-1----:R-:W-:-:S05]  /*1c50*/  FFMA.FTZ R85, R85, R96, 1.1641532182693481445e-10 ;  /* 0x2f00000055557423 */ /* 0x002fca0000010060 */
        /* <DEDUP_REMOVED lines=13> */
.L_x_11662:
[----:B------:R-:W-:Y:S02]  /*1d30*/  IMAD.MOV.U32 R10, RZ, RZ, R12 ;  /* 0x000000ffff0a7224 */ /* 0x000fe400078e000c */
.L_x_11663:
[----:B------:R-:W-:Y:S05]  /*1d40*/  BSYNC B1 ;  /* 0x0000000000017941 */ /* 0x000fea0003800000 */
.L_x_11661:
        /* <DEDUP_REMOVED lines=16> */
.L_x_11667:
[----:B------:R-:W-:Y:S05]  /*1e50*/  BSYNC B2 ;  /* 0x0000000000027941 */ /* 0x000fea0003800000 */
.L_x_11666:
        /* <DEDUP_REMOVED lines=44> */
.L_x_11665:
[----:B------:R-:W-:Y:S05]  /*2120*/  BSYNC B1 ;  /* 0x0000000000017941 */ /* 0x000fea0003800000 */
.L_x_11664:
        /* <DEDUP_REMOVED lines=21> */
.L_x_11669:
[----:B------:R-:W-:Y:S02]  /*2280*/  MOV R10, R12 ;  /* 0x0000000c000a7202 */ /* 0x000fe40000000f00 */
.L_x_11670:
[----:B------:R-:W-:Y:S05]  /*2290*/  BSYNC B1 ;  /* 0x0000000000017941 */ /* 0x000fea0003800000 */
.L_x_11668:
        /* <DEDUP_REMOVED lines=16> */
.L_x_11674:
[----:B------:R-:W-:Y:S05]  /*23a0*/  BSYNC B2 ;  /* 0x0000000000027941 */ /* 0x000fea0003800000 */
.L_x_11673:
        /* <DEDUP_REMOVED lines=44> */
.L_x_11672:
[----:B------:R-:W-:Y:S05]  /*2670*/  BSYNC B1 ;  /* 0x0000000000017941 */ /* 0x000fea0003800000 */
.L_x_11671:
[----:B------:R-:W1:Y:S01]  /*2680*/  I2F.U32 R85, R10 ;  /* 0x0000000a00557306 */ /* 0x000e620000201000 */
[----:B------:R-:W-:Y:S01]  /*2690*/  HADD2.F32 R93, -RZ, R74.H0_H0 ;  /* 0x2000004aff5d7230 */ /* 0x000fe20000004100 */
[C---:B------:R-:W-:Y:S01]  /*26a0*/  ISETP.NE.AND P4, PT, R73.reuse, 0x1, PT ;  /* 0x000000014900780c */ /* 0x040fe20003f85270 */
[----:B------:R-:W-:Y:S01]  /*26b0*/  @P0 HADD2.F32 R72, -RZ, R22.H0_H0 ;  /* 0x20000016ff480230 */ /* 0x000fe20000004100 */
[----:B------:R-:W-:Y:S01]  /*26c0*/  BSSY B1, `(.L_x_11675) ;  /* 0x0000012000017945 */ /* 0x000fe20003800000 */
        /* <DEDUP_REMOVED lines=16> */
.L_x_11676:
[----:B------:R-:W-:Y:S02]  /*27d0*/  IMAD.MOV.U32 R10, RZ, RZ, R12 ;  /* 0x000000ffff0a7224 */ /* 0x000fe400078e000c */
.L_x_11677:
[----:B------:R-:W-:Y:S05]  /*27e0*/  BSYNC B1 ;  /* 0x0000000000017941 */ /* 0x000fea0003800000 */
.L_x_11675:
        /* <DEDUP_REMOVED lines=16> */
.L_x_11681:
[----:B------:R-:W-:Y:S05]  /*28f0*/  BSYNC B2 ;  /* 0x0000000000027941 */ /* 0x000fea0003800000 */
.L_x_11680:
        /* <DEDUP_REMOVED lines=44> */
.L_x_11679:
[----:B------:R-:W-:Y:S05]  /*2bc0*/  BSYNC B1 ;  /* 0x0000000000017941 */ /* 0x000fea0003800000 */
.L_x_11678:
        /* <DEDUP_REMOVED lines=21> */
.L_x_11683:
[----:B------:R-:W-:Y:S02]  /*2d20*/  MOV R74, R12 ;  /* 0x0000000c004a7202 */ /* 0x000fe40000000f00 */
.L_x_11684:
[----:B------:R-:W-:Y:S05]  /*2d30*/  BSYNC B1 ;  /* 0x0000000000017941 */ /* 0x000fea0003800000 */
.L_x_11682:
        /* <DEDUP_REMOVED lines=16> */
.L_x_11688:
[----:B------:R-:W-:Y:S05]  /*2e40*/  BSYNC B2 ;  /* 0x0000000000027941 */ /* 0x000fea0003800000 */
.L_x_11687:
        /* <DEDUP_REMOVED lines=44> */
.L_x_11686:
[----:B------:R-:W-:Y:S05]  /*3110*/  BSYNC B1 ;  /* 0x0000000000017941 */ /* 0x000fea0003800000 */
.L_x_11685:
        /* <DEDUP_REMOVED lines=21> */
.L_x_11690:
[----:B------:R-:W-:Y:S02]  /*3270*/  IMAD.MOV.U32 R74, RZ, RZ, R12 ;  /* 0x000000ffff4a7224 */ /* 0x000fe400078e000c */
.L_x_11691:
[----:B------:R-:W-:Y:S05]  /*3280*/  BSYNC B1 ;  /* 0x0000000000017941 */ /* 0x000fea0003800000 */
.L_x_11689:
        /* <DEDUP_REMOVED lines=18> */
.L_x_11695:
[----:B------:R-:W-:Y:S05]  /*33b0*/  BSYNC B2 ;  /* 0x0000000000027941 */ /* 0x000fea0003800000 */
.L_x_11694:
        /* <DEDUP_REMOVED lines=44> */
.L_x_11693:
[----:B------:R-:W-:Y:S05]  /*3680*/  BSYNC B1 ;  /* 0x0000000000017941 */ /* 0x000fea0003800000 */
.L_x_11692:
[----:B------:R-:W1:Y:S01]  /*3690*/  I2F.U32 R73, R74 ;  /* 0x0000004a00497306 */ /* 0x000e620000201000 */
[----:B------:R-:W-:Y:S01]  /*36a0*/  HADD2.F32 R75, -RZ, R75.H1_H1 ;  /* 0x3000004bff4b7230 */ /* 0x000fe20000004100 */
[----:B------:R-:W-:Y:S02]  /*36b0*/  SEL R111, RZ, 0x10000, P5 ;  /* 0x00010000ff6f7807 */ /* 0x000fe40002800000 */
[----:B------:R-:W-:Y:S02]  /*36c0*/  ISETP.NE.AND P5, PT, R98, RZ, PT ;  /* 0x000000ff6200720c */ /* 0x000fe40003fa5270 */
[----:B------:R-:W-:Y:S01]  /*36d0*/  FMUL.FTZ R75, R75, R92 ;  /* 0x0000005c4b4b7220 */ /* 0x000fe20000410000 */
[----:B------:R-:W-:Y:S02]  /*36e0*/  SEL R72, RZ, 0x1, P2 ;  /* 0x00000001ff487807 */ /* 0x000fe40001000000 */
[----:B------:R-:W-:Y:S01]  /*36f0*/  SEL R114, RZ, 0x1, P1 ;  /* 0x00000001ff727807 */ /* 0x000fe20000800000 */
[----:B------:R-:W-:Y:S01]  /*3700*/  FMUL.FTZ R75, R75, c[0x0][0x1e8] ;  /* 0x00007a004b4b7a20 */ /* 0x000fe20000410000 */
[----:B------:R-:W-:-:S02]  /*3710*/  SEL R112, RZ, 0x1, P5 ;  /* 0x00000001ff707807 */ /* 0x000fc40002800000 */
[----:B------:R-:W-:Y:S01]  /*3720*/  ISETP.NE.AND P6, PT, R94, RZ, PT ;  /* 0x000000ff5e00720c */ /* 0x000fe20003fc5270 */
[----:B------:R-:W-:Y:S01]  /*3730*/  IMAD.WIDE.U32 R114, R114, 0x10000, RZ ;  /* 0x0001000072727825 */ /* 0x000fe200078e00ff */
[----:B------:R-:W-:Y:S01]  /*3740*/  SEL R98, RZ, 0x100, P4 ;  /* 0x00000100ff627807 */ /* 0x000fe20002000000 */
[----:B------:R-:W-:Y:S01]  /*3750*/  @P0 HADD2.F32 R94, -RZ, R23.H1_H1 ;  /* 0x30000017ff5e0230 */ /* 0x000fe20000004100 */
[----:B------:R-:W-:Y:S01]  /*3760*/  SEL R117, RZ, 0x1, P3 ;  /* 0x00000001ff757807 */ /* 0x000fe20001800000 */
[----:B-1----:R-:W-:Y:S01]  /*3770*/  FFMA.FTZ R73, R73, R96, 1.1641532182693481445e-10 ;  /* 0x2f00000049497423 */ /* 0x002fe20000010060 */
        /* <DEDUP_REMOVED lines=18> */
[----:B------:R-:W-:Y:S02]  /*38a0*/  LEA.HI.X R109, R17, c[0x0][0x194], RZ, 0x3, P1 ;  /* 0x00006500116d7a11 */ /* 0x000fe400008f1cff */
[----:B------:R-:W-:Y:S01]  /*38b0*/  LOP3.LUT R113, R113, R117, R115, 0xfe, !PT ;  /* 0x0000007571717212 */ /* 0x000fe200078efe73 */
[----:B------:R1:W-:Y:S01]  /*38c0*/  STG.E.128 [R110.64], R72 ;  /* 0x000000486e007986 */ /* 0x0003e2000c101d06 */
[----:B------:R-:W-:-:S03]  /*38d0*/  IADD3 R94, R17, 0x80, RZ ;  /* 0x00000080115e7810 */ /* 0x000fc60007ffe0ff */
[----:B------:R1:W-:Y:S04]  /*38e0*/  STG.E.64 [R108.64], R112 ;  /* 0x000000706c007986 */ /* 0x0003e8000c101b06 */
.L_x_11639:
[----:B------:R-:W-:Y:S05]  /*38f0*/  BSYNC B0 ;  /* 0x0000000000007941 */ /* 0x000fea0003800000 */
.L_x_11638:
        /* <DEDUP_REMOVED lines=23> */
.L_x_11699:
[----:B-1----:R-:W-:Y:S02]  /*3a70*/  IMAD.MOV.U32 R81, RZ, RZ, R12 ;  /* 0x000000ffff517224 */ /* 0x002fe400078e000c */
.L_x_11700:
[----:B------:R-:W-:Y:S05]  /*3a80*/  BSYNC B1 ;  /* 0x0000000000017941 */ /* 0x000fea0003800000 */
.L_x_11698:
        /* <DEDUP_REMOVED lines=16> */
.L_x_11704:
[----:B------:R-:W-:Y:S05]  /*3b90*/  BSYNC B2 ;  /* 0x0000000000027941 */ /* 0x000fea0003800000 */
.L_x_11703:
        /* <DEDUP_REMOVED lines=44> */
.L_x_11702:
[----:B------:R-:W-:Y:S05]  /*3e60*/  BSYNC B1 ;  /* 0x0000000000017941 */ /* 0x000fea0003800000 */
.L_x_11701:
[----:B------:R-:W1:Y:S01]  /*3e70*/  I2F.U32 R81, R81 ;  /* 0x0000005100517306 */ /* 0x000e620000201000 */
[----:B------:R-:W-:Y:S01]  /*3e80*/  HFMA2.MMA R96, -RZ, RZ, 0.1171875, 0 ;  /* 0x2f800000ff607435 */ /* 0x000fe200000001ff */
[----:B-----5:R-:W-:Y:S01]  /*3e90*/  HADD2.F32 R89, -RZ, R72.H0_H0 ;  /* 0x20000048ff597230 */ /* 0x020fe20000004100 */
        /* <DEDUP_REMOVED lines=20> */
.L_x_11706:
[----:B------:R-:W-:Y:S02]  /*3fe0*/  MOV R10, R12 ;  /* 0x0000000c000a7202 */ /* 0x000fe40000000f00 */
.L_x_11707:
[----:B------:R-:W-:Y:S05]  /*3ff0*/  BSYNC B1 ;  /* 0x0000000000017941 */ /* 0x000fea0003800000 */
.L_x_11705:
        /* <DEDUP_REMOVED lines=16> */
.L_x_11711:
[----:B------:R-:W-:Y:S05]  /*4100*/  BSYNC B2 ;  /* 0x0000000000027941 */ /* 0x000fea0003800000 */
.L_x_11710:
        /* <DEDUP_REMOVED lines=44> */
.L_x_11709:
[----:B------:R-:W-:Y:S05]  /*43d0*/  BSYNC B1 ;  /* 0x0000000000017941 */ /* 0x000fea0003800000 */
.L_x_11708:
[----:B------:R-:W1:Y:S01]  /*43e0*/  I2F.U32 R81, R10 ;  /* 0x0000000a00517306 */ /* 0x000e620000201000 */
[----:B------:R-:W-:Y:S01]  /*43f0*/  HADD2.F32 R89, -RZ, R72.H1_H1 ;  /* 0x30000048ff597230 */ /* 0x000fe20000004100 */
[C---:B------:R-:W-:Y:S01]  /*4400*/  ISETP.NE.AND P1, PT, R86.reuse, 0x1, PT ;  /* 0x000000015600780c */ /* 0x040fe20003f25270 */
[----:B------:R-:W-:Y:S01]  /*4410*/  @P0 HADD2.F32 R82, -RZ, R20.H1_H1 ;  /* 0x30000014ff520230 */ /* 0x000fe20000004100 */
        /* <DEDUP_REMOVED lines=18> */
.L_x_11713:
[----:B------:R-:W-:Y:S02]  /*4540*/  IMAD.MOV.U32 R10, RZ, RZ, R12 ;  /* 0x000000ffff0a7224 */ /* 0x000fe400078e000c */
.L_x_11714:
[----:B------:R-:W-:Y:S05]  /*4550*/  BSYNC B1 ;  /* 0x0000000000017941 */ /* 0x000fea0003800000 */
.L_x_11712:
        /* <DEDUP_REMOVED lines=16> */
.L_x_11718:
[----:B------:R-:W-:Y:S05]  /*4660*/  BSYNC B2 ;  /* 0x0000000000027941 */ /* 0x000fea0003800000 */
.L_x_11717:
        /* <DEDUP_REMOVED lines=44> */
.L_x_11716:
[----:B------:R-:W-:Y:S05]  /*4930*/  BSYNC B1 ;  /* 0x0000000000017941 */ /* 0x000fea0003800000 */
.L_x_11715:
        /* <DEDUP_REMOVED lines=21> */
.L_x_11720:
[----:B------:R-:W-:Y:S02]  /*4a90*/  IMAD.MOV.U32 R10, RZ, RZ, R12 ;  /* 0x000000ffff0a7224 */ /* 0x000fe400078e000c */
.L_x_11721:
[----:B------:R-:W-:Y:S05]  /*4aa0*/  BSYNC B1 ;  /* 0x0000000000017941 */ /* 0x000fea0003800000 */
.L_x_11719:
        /* <DEDUP_REMOVED lines=16> */
.L_x_11725:
[----:B------:R-:W-:Y:S05]  /*4bb0*/  BSYNC B2 ;  /* 0x0000000000027941 */ /* 0x000fea0003800000 */
.L_x_11724:
        /* <DEDUP_REMOVED lines=44> */
.L_x_11723:
[----:B------:R-:W-:Y:S05]  /*4e80*/  BSYNC B1 ;  /* 0x0000000000017941 */ /* 0x000fea0003800000 */
.L_x_11722:
        /* <DEDUP_REMOVED lines=21> */
.L_x_11727:
[----:B------:R-:W-:Y:S02]  /*4fe0*/  MOV R10, R12 ;  /* 0x0000000c000a7202 */ /* 0x000fe40000000f00 */
.L_x_11728:
[----:B------:R-:W-:Y:S05]  /*4ff0*/  BSYNC B1 ;  /* 0x0000000000017941 */ /* 0x000fea0003800000 */
.L_x_11726:
        /* <DEDUP_REMOVED lines=16> */
.L_x_11732:
[----:B------:R-:W-:Y:S05]  /*5100*/  BSYNC B2 ;  /* 0x0000000000027941 */ /* 0x000fea0003800000 */
.L_x_11731:
        /* <DEDUP_REMOVED lines=44> */
.L_x_11730:
[----:B------:R-:W-:Y:S05]  /*53d0*/  BSYNC B1 ;  /* 0x0000000000017941 */ /* 0x000fea0003800000 */
.L_x_11729:
[----:B------:R-:W1:Y:S01]  /*53e0*/  I2F.U32 R73, R10 ;  /* 0x0000000a00497306 */ /* 0x000e620000201000 */
[----:B------:R-:W-:Y:S01]  /*53f0*/  HADD2.F32 R95, -RZ, R74.H0_H0 ;  /* 0x2000004aff5f7230 */ /* 0x000fe20000004100 */
[----:B------:R-:W-:Y:S01]  /*5400*/  ISETP.NE.AND P4, PT, R72, 0x1, PT ;  /* 0x000000014800780c */ /* 0x000fe20003f85270 */
[----:B------:R-:W-:Y:S01]  /*5410*/  @P0 HADD2.F32 R97, -RZ, R22.H0_H0 ;  /* 0x20000016ff610230 */ /* 0x000fe20000004100 */
        /* <DEDUP_REMOVED lines=17> */
.L_x_11734:
[----:B------:R-:W-:Y:S02]  /*5530*/  IMAD.MOV.U32 R10, RZ, RZ, R12 ;  /* 0x000000ffff0a7224 */ /* 0x000fe400078e000c */
.L_x_11735:
[----:B------:R-:W-:Y:S05]  /*5540*/  BSYNC B1 ;  /* 0x0000000000017941 */ /* 0x000fea0003800000 */
.L_x_11733:
        /* <DEDUP_REMOVED lines=16> */
.L_x_11739:
[----:B------:R-:W-:Y:S05]  /*5650*/  BSYNC B2 ;  /* 0x0000000000027941 */ /* 0x000fea0003800000 */
.L_x_11738:
        /* <DEDUP_REMOVED lines=44> */
.L_x_11737:
[----:B------:R-:W-:Y:S05]  /*5920*/  BSYNC B1 ;  /* 0x0000000000017941 */ /* 0x000fea0003800000 */
.L_x_11736:
        /* <DEDUP_REMOVED lines=21> */
.L_x_11741:
[----:B------:R-:W-:Y:S02]  /*5a80*/  IMAD.MOV.U32 R74, RZ, RZ, R12 ;  /* 0x000000ffff4a7224 */ /* 0x000fe400078e000c */
.L_x_11742:
[----:B------:R-:W-:Y:S05]  /*5a90*/  BSYNC B1 ;  /* 0x0000000000017941 */ /* 0x000fea0003800000 */
.L_x_11740:
        /* <DEDUP_REMOVED lines=16> */
.L_x_11746:
[----:B------:R-:W-:Y:S05]  /*5ba0*/  BSYNC B2 ;  /* 0x0000000000027941 */ /* 0x000fea0003800000 */
.L_x_11745:
        /* <DEDUP_REMOVED lines=44> */
.L_x_11744:
[----:B------:R-:W-:Y:S05]  /*5e70*/  BSYNC B1 ;  /* 0x0000000000017941 */ /* 0x000fea0003800000 */
.L_x_11743:
        /* <DEDUP_REMOVED lines=21> */
.L_x_11748:
[----:B------:R-:W-:Y:S02]  /*5fd0*/  MOV R74, R12 ;  /* 0x0000000c004a7202 */ /* 0x000fe40000000f00 */
.L_x_11749:
[----:B------:R-:W-:Y:S05]  /*5fe0*/  BSYNC B1 ;  /* 0x0000000000017941 */ /* 0x000fea0003800000 */
.L_x_11747:
        /* <DEDUP_REMOVED lines=18> */
.L_x_11753:
[----:B------:R-:W-:Y:S05]  /*6110*/  BSYNC B2 ;  /* 0x0000000000027941 */ /* 0x000fea0003800000 */
.L_x_11752:
        /* <DEDUP_REMOVED lines=44> */
.L_x_11751:
[----:B------:R-:W-:Y:S05]  /*63e0*/  BSYNC B1 ;  /* 0x0000000000017941 */ /* 0x000fea0003800000 */
.L_x_11750:
        /* <DEDUP_REMOVED lines=11> */
[----:B------:R-:W-:Y:S02]  /*64a0*/  SEL R98, RZ, 0x100, P4 ;  /* 0x00000100ff627807 */ /* 0x000fe40002000000 */
[----:B------:R-:W-:Y:S01]  /*64b0*/  SEL R117, RZ, 0x1, P3 ;  /* 0x00000001ff757807 */ /* 0x000fe20001800000 */
[----:B-1----:R-:W-:Y:S01]  /*64c0*/  FFMA.FTZ R73, R73, R96, 1.1641532182693481445e-10 ;  /* 0x2f00000049497423 */ /* 0x002fe20000010060 */
[----:B------:R-:W-:Y:S01]  /*64d0*/  @P0 HADD2.F32 R96, -RZ, R23.H1_H1 ;  /* 0x30000017ff600230 */ /* 0x000fe20000004100 */
        /* <DEDUP_REMOVED lines=23> */
.L_x_11697:
[----:B------:R-:W-:Y:S05]  /*6650*/  BSYNC B0 ;  /* 0x0000000000007941 */ /* 0x000fea0003800000 */
.L_x_11696:
        /* <DEDUP_REMOVED lines=23> */
.L_x_11757:
[----:B-1----:R-:W-:Y:S02]  /*67d0*/  IMAD.MOV.U32 R83, RZ, RZ, R12 ;  /* 0x000000ffff537224 */ /* 0x002fe400078e000c */
.L_x_11758:
[----:B------:R-:W-:Y:S05]  /*67e0*/  BSYNC B1 ;  /* 0x0000000000017941 */ /* 0x000fea0003800000 */
.L_x_11756:
        /* <DEDUP_REMOVED lines=16> */
.L_x_11762:
[----:B------:R-:W-:Y:S05]  /*68f0*/  BSYNC B2 ;  /* 0x0000000000027941 */ /* 0x000fea0003800000 */
.L_x_11761:
        /* <DEDUP_REMOVED lines=44> */
.L_x_11760:
[----:B------:R-:W-:Y:S05]  /*6bc0*/  BSYNC B1 ;  /* 0x0000000000017941 */ /* 0x000fea0003800000 */
.L_x_11759:
        /* <DEDUP_REMOVED lines=23> */
.L_x_11764:
[----:B------:R-:W-:Y:S02]  /*6d40*/  IMAD.MOV.U32 R10, RZ, RZ, R12 ;  /* 0x000000ffff0a7224 */ /* 0x000fe400078e000c */
.L_x_11765:
[----:B------:R-:W-:Y:S05]  /*6d50*/  BSYNC B1 ;  /* 0x0000000000017941 */ /* 0x000fea0003800000 */
.L_x_11763:
        /* <DEDUP_REMOVED lines=16> */
.L_x_11769:
[----:B------:R-:W-:Y:S05]  /*6e60*/  BSYNC B2 ;  /* 0x0000000000027941 */ /* 0x000fea0003800000 */
.L_x_11768:
        /* <DEDUP_REMOVED lines=44> */
.L_x_11767:
[----:B------:R-:W-:Y:S05]  /*7130*/  BSYNC B1 ;  /* 0x0000000000017941 */ /* 0x000fea0003800000 */
.L_x_11766:
        /* <DEDUP_REMOVED lines=22> */
.L_x_11771:
[----:B------:R-:W-:Y:S02]  /*72a0*/  IMAD.MOV.U32 R10, RZ, RZ, R12 ;  /* 0x000000ffff0a7224 */ /* 0x000fe400078e000c */
.L_x_11772:
[----:B------:R-:W-:Y:S05]  /*72b0*/  BSYNC B1 ;  /* 0x0000000000017941 */ /* 0x000fea0003800000 */
.L_x_11770:
        /* <DEDUP_REMOVED lines=16> */
.L_x_11776:
[----:B------:R-:W-:Y:S05]  /*73c0*/  BSYNC B2 ;  /* 0x0000000000027941 */ /* 0x000fea0003800000 */
.L_x_11775:
        /* <DEDUP_REMOVED lines=44> */
.L_x_11774:
[----:B------:R-:W-:Y:S05]  /*7690*/  BSYNC B1 ;  /* 0x0000000000017941 */ /* 0x000fea0003800000 */
.L_x_11773:
        /* <DEDUP_REMOVED lines=21> */
.L_x_11778:
[----:B------:R-:W-:Y:S02]  /*77f0*/  MOV R10, R12 ;  /* 0x0000000c000a7202 */ /* 0x000fe40000000f00 */
.L_x_11779:
[----:B------:R-:W-:Y:S05]  /*7800*/  BSYNC B1 ;  /* 0x0000000000017941 */ /* 0x000fea0003800000 */
.L_x_11777:
        /* <DEDUP_REMOVED lines=16> */
.L_x_11783:
[----:B------:R-:W-:Y:S05]  /*7910*/  BSYNC B2 ;  /* 0x0000000000027941 */ /* 0x000fea0003800000 */
.L_x_11782:
        /* <DEDUP_REMOVED lines=44> */
.L_x_11781:
[----:B------:R-:W-:Y:S05]  /*7be0*/  BSYNC B1 ;  /* 0x0000000000017941 */ /* 0x000fea0003800000 */
.L_x_11780:
        /* <DEDUP_REMOVED lines=21> */
.L_x_11785:
[----:B------:R-:W-:Y:S02]  /*7d40*/  IMAD.MOV.U32 R10, RZ, RZ, R12 ;  /* 0x000000ffff0a7224 */ /* 0x000fe400078e000c */
.L_x_11786:
[----:B------:R-:W-:Y:S05]  /*7d50*/  BSYNC B1 ;  /* 0x0000000000017941 */ /* 0x000fea0003800000 */
.L_x_11784:
        /* <DEDUP_REMOVED lines=16> */
.L_x_11790:
[----:B------:R-:W-:Y:S05]  /*7e60*/  BSYNC B2 ;  /* 0x0000000000027941 */ /* 0x000fea0003800000 */
.L_x_11789:
        /* <DEDUP_REMOVED lines=44> */
.L_x_11788:
[----:B------:R-:W-:Y:S05]  /*8130*/  BSYNC B1 ;  /* 0x0000000000017941 */ /* 0x000fea0003800000 */
.L_x_11787:
        /* <DEDUP_REMOVED lines=21> */
.L_x_11792:
[----:B------:R-:W-:Y:S02]  /*8290*/  IMAD.MOV.U32 R10, RZ, RZ, R12 ;  /* 0x000000ffff0a7224 */ /* 0x000fe400078e000c */
.L_x_11793:
[----:B------:R-:W-:Y:S05]  /*82a0*/  BSYNC B1 ;  /* 0x0000000000017941 */ /* 0x000fea0003800000 */
.L_x_11791:
        /* <DEDUP_REMOVED lines=16> */
.L_x_11797:
[----:B------:R-:W-:Y:S05]  /*83b0*/  BSYNC B2 ;  /* 0x0000000000027941 */ /* 0x000fea0003800000 */
.L_x_11796:
        /* <DEDUP_REMOVED lines=44> */
.L_x_11795:
[----:B------:R-:W-:Y:S05]  /*8680*/  BSYNC B1 ;  /* 0x0000000000017941 */ /* 0x000fea0003800000 */
.L_x_11794:
        /* <DEDUP_REMOVED lines=21> */
.L_x_11799:
[----:B------:R-:W-:Y:S02]  /*87e0*/  MOV R74, R12 ;  /* 0x0000000c004a7202 */ /* 0x000fe40000000f00 */
.L_x_11800:
[----:B------:R-:W-:Y:S05]  /*87f0*/  BSYNC B1 ;  /* 0x0000000000017941 */ /* 0x000fea0003800000 */
.L_x_11798:
        /* <DEDUP_REMOVED lines=16> */
.L_x_11804:
[----:B------:R-:W-:Y:S05]  /*8900*/  BSYNC B2 ;  /* 0x0000000000027941 */ /* 0x000fea0003800000 */
.L_x_11803:
        /* <DEDUP_REMOVED lines=44> */
.L_x_11802:
[----:B------:R-:W-:Y:S05]  /*8bd0*/  BSYNC B1 ;  /* 0x0000000000017941 */ /* 0x000fea0003800000 */
.L_x_11801:
        /* <DEDUP_REMOVED lines=21> */
.L_x_11806:
[----:B------:R-:W-:Y:S02]  /*8d30*/  IMAD.MOV.U32 R74, RZ, RZ, R12 ;  /* 0x000000ffff4a7224 */ /* 0x000fe400078e000c */
.L_x_11807:
[----:B------:R-:W-:Y:S05]  /*8d40*/  BSYNC B1 ;  /* 0x0000000000017941 */ /* 0x000fea0003800000 */
.L_x_11805:
        /* <DEDUP_REMOVED lines=18> */
.L_x_11811:
[----:B------:R-:W-:Y:S05]  /*8e70*/  BSYNC B2 ;  /* 0x0000000000027941 */ /* 0x000fea0003800000 */
.L_x_11810:
        /* <DEDUP_REMOVED lines=44> */
.L_x_11809:
[----:B------:R-:W-:Y:S05]  /*9140*/  BSYNC B1 ;  /* 0x0000000000017941 */ /* 0x000fea0003800000 */
.L_x_11808:
[----:B------:R-:W1:Y:S01]  /*9150*/  I2F.U32 R73, R74 ;  /* 0x0000004a00497306 */ /* 0x000e620000201000 */
[----:B------:R-:W-:Y:S01]  /*9160*/  HADD2.F32 R75, -RZ, R75.H1_H1 ;  /* 0x3000004bff4b7230 */ /* 0x000fe20000004100 */
[----:B------:R-:W-:Y:S02]  /*9170*/  SEL R111, RZ, 0x10000, P5 ;  /* 0x00010000ff6f7807 */ /* 0x000fe40002800000 */
[----:B------:R-:W-:Y:S02]  /*9180*/  ISETP.NE.AND P5, PT, R100, RZ, PT ;  /* 0x000000ff6400720c */ /* 0x000fe40003fa5270 */
[----:B------:R-:W-:Y:S01]  /*9190*/  FMUL.FTZ R75, R75, R92 ;  /* 0x0000005c4b4b7220 */ /* 0x000fe20000410000 */
[----:B------:R-:W-:Y:S01]  /*91a0*/  SEL R72, RZ, 0x1, P2 ;  /* 0x00000001ff487807 */ /* 0x000fe20001000000 */
[----:B------:R-:W-:Y:S01]  /*91b0*/  @P0 HADD2.F32 R92, -RZ, R23.H1_H1 ;  /* 0x30000017ff5c0230 */ /* 0x000fe20000004100 */
        /* <DEDUP_REMOVED lines=28> */
[----:B------:R1:W-:Y:S04]  /*9380*/  STG.E.128 [R110.64], R72 ;  /* 0x000000486e007986 */ /* 0x0003e8000c101d06 */
[----:B------:R1:W-:Y:S02]  /*9390*/  STG.E.64 [R108.64], R112 ;  /* 0x000000706c007986 */ /* 0x0003e4000c101b06 */
.L_x_11755:
[----:B------:R-:W-:Y:S05]  /*93a0*/  BSYNC B0 ;  /* 0x0000000000007941 */ /* 0x000fea0003800000 */
.L_x_11754:
        /* <DEDUP_REMOVED lines=34> */
.L_x_11822:
        /* <DEDUP_REMOVED lines=70> */
.L_x_11823:
        /* <DEDUP_REMOVED lines=13> */
[----:B------:R-:W-:Y:S01]  /*9b00*/  ISETP.NE.AND P1, PT, RZ, UR8, PT ;  /* 0x00000008ff007c0c */ /* 0x000fe2000bf25270 */
[----:B------:R-:W-:Y:S01]  /*9b10*/  @!P0 IMAD.MOV.U32 R92, RZ, RZ, R15 ;  /* 0x000000ffff5c8224 */ /* 0x000fe200078e000f */
[----:B------:R-:W-:Y:S01]  /*9b20*/  ISETP.NE.AND P2, PT, R16, RZ, PT ;  /* 0x000000ff1000720c */ /* 0x000fe20003f45270 */
[----:B------:R-:W-:Y:S02]  /*9b30*/  BSSY B0, `(.L_x_11814) ;  /* 0x0000054000007945 */ /* 0x000fe40003800000 */
[----:B------:R-:W-:Y:S01]  /*9b40*/  I2F R100, R92 ;  /* 0x0000005c00647306 */ /* 0x000fe20000201400 */
[----:B------:R-:W0:Y:S04]  /*9b50*/  SHFL.DOWN PT, R111, R92, 0x2, 0x1f ;  /* 0x08401f005c6f7f89 */ /* 0x000e2800000e0000 */
[----:B------:R-:W1:Y:S01]  /*9b60*/  @!P0 LDS.64 R72, [R109.X8] ;  /* 0x000000006d488984 */ /* 0x000e620000008a00 */
[----:B------:R-:W-:-:S02]  /*9b70*/  LOP3.LUT P0, RZ, R75, 0x1f, R0, 0xf8, !PT ;  /* 0x0000001f4bff7812 */ /* 0x000fc4000780f800 */
[----:B0-----:R-:W-:Y:S01]  /*9b80*/  IADD3 R96, R111, R92, RZ ;  /* 0x0000005c6f607210 */ /* 0x001fe20007ffe0ff */
[----:B------:R-:W-:Y:S10]  /*9b90*/  I2F R102, R111 ;  /* 0x0000006f00667306 */ /* 0x000ff40000201400 */
[----:B------:R-:W-:Y:S01]  /*9ba0*/  @!P0 MOV R75, 0x4 ;  /* 0x00000004004b8802 */ /* 0x000fe20000000f00 */
        /* <DEDUP_REMOVED lines=25> */
[----:B------:R-:W-:Y:S02]  /*9d40*/  IMAD.MOV.U32 R94, RZ, RZ, c[0x0][0x1e0] ;  /* 0x00007800ff5e7624 */ /* 0x000fe400078e00ff */
[----:B--2---:R-:W-:-:S02]  /*9d50*/  FADD.FTZ R92, R109, R92 ;  /* 0x0000005c6d5c7221 */ /* 0x004fc40000010000 */
[----:B------:R-:W-:Y:S02]  /*9d60*/  FMUL.FTZ R111, R111, R117 ;  /* 0x000000756f6f7220 */ /* 0x000fe40000410000 */
        /* <DEDUP_REMOVED lines=43> */
[----:B------:R-:W-:-:S03]  /*a020*/  IMAD.MOV.U32 R108, RZ, RZ, 0x10 ;  /* 0x00000010ff6c7424 */ /* 0x000fc600078e00ff */
[----:B------:R-:W-:Y:S01]  /*a030*/  F2FP.PACK_AB R75, R104, R113 ;  /* 0x00000071684b723e */ /* 0x000fe200000000ff */
[C---:B------:R-:W-:Y:S01]  /*a040*/  IMAD.WIDE.U32 R108, R17.reuse, R108, c[0x0][0x208] ;  /* 0x00008200116c7625 */ /* 0x040fe200078e006c */
[----:B------:R-:W-:-:S04]  /*a050*/  IADD3 R17, R17, 0x80, RZ ;  /* 0x0000008011117810 */ /* 0x000fc80007ffe0ff */
[----:B------:R0:W-:Y:S03]  /*a060*/  STG.E.128 [R108.64], R72 ;  /* 0x000000486c007986 */ /* 0x0001e6000c101d06 */
.L_x_11815:
[----:B------:R-:W-:Y:S05]  /*a070*/  BSYNC B0 ;  /* 0x0000000000007941 */ /* 0x000fea0003800000 */
.L_x_11814:
        /* <DEDUP_REMOVED lines=35> */
.L_x_11817:
[----:B------:R-:W-:Y:S05]  /*a2b0*/  BSYNC B0 ;  /* 0x0000000000007941 */ /* 0x000fea0003800000 */
.L_x_11816:
        /* <DEDUP_REMOVED lines=29> */
[----:B------:R-:W-:Y:S01]  /*a490*/  IMAD.MOV.U32 R108, RZ, RZ, 0x10 ;  /* 0x00000010ff6c7424 */ /* 0x000fe200078e00ff */
[----:B------:R-:W-:-:S02]  /*a4a0*/  F2FP.PACK_AB R74, R111, R92 ;  /* 0x0000005c6f4a723e */ /* 0x000fc400000000ff */
[----:B------:R-:W-:Y:S01]  /*a4b0*/  F2FP.PACK_AB R73, R96, R73 ;  /* 0x000000496049723e */ /* 0x000fe200000000ff */
[----:B------:R-:W-:-:S05]  /*a4c0*/  IMAD.WIDE.U32 R108, R17, R108, c[0x0][0x208] ;  /* 0x00008200116c7625 */ /* 0x000fca00078e006c */
[----:B------:R0:W-:Y:S02]  /*a4d0*/  STG.E.128 [R108.64], R72 ;  /* 0x000000486c007986 */ /* 0x0001e4000c101d06 */
.L_x_11819:
[----:B------:R-:W-:Y:S05]  /*a4e0*/  BSYNC B0 ;  /* 0x0000000000007941 */ /* 0x000fea0003800000 */
.L_x_11818:
[----:B------:R-:W-:Y:S02]  /*a4f0*/  IADD3 R6, R6, c[0x0][0x160], RZ ;  /* 0x0000580006067a10 */ /* 0x000fe40007ffe0ff */
[----:B------:R-:W-:Y:S02]  /*a500*/  LOP3.LUT P1, RZ, R13, 0xff, RZ, 0xc0, !PT ;  /* 0x000000ff0dff7812 */ /* 0x000fe4000782c0ff */
[----:B------:R-:W-:Y:S02]  /*a510*/  ISETP.GE.AND P0, PT, R6, c[0x0][0x164], PT ;  /* 0x0000590006007a0c */ /* 0x000fe40003f06270 */
[----:B------:R-:W-:-:S11]  /*a520*/  SEL R13, RZ, 0x1, P1 ;  /* 0x00000001ff0d7807 */ /* 0x000fd60000800000 */
[----:B01---5:R-:W-:Y:S01]  /*a530*/  @P0 CALL.REL.NOINC `(.L_x_11820) ;  /* 0x0000001000000944 */ /* 0x023fe20003c00000 */
[----:B------:R-:W-:Y:S05]  /*a540*/  BRA `(.L_x_11821) ;  /* 0xffff658000007947 */ /* 0x000fea000383ffff */
.L_x_11820:
[----:B------:R-:W-:Y:S05]  /*a550*/  EXIT ;  /* 0x000000000000794d */ /* 0x000fea0003800000 */
.L_x_11812:
[----:B------:R-:W-:Y:S01]  /*a560*/  IMAD.MOV.U32 R96, RZ, RZ, 0x1 ;  /* 0x00000001ff607424 */ /* 0x000fe200078e00ff */
[----:B------:R-:W-:Y:S01]  /*a570*/  MOV R94, 0x1f ;  /* 0x0000001f005e7802 */ /* 0x000fe20000000f00 */
[----:B------:R-:W-:Y:S01]  /*a580*/  IMAD.MOV.U32 R111, RZ, RZ, -0x1 ;  /* 0xffffffffff6f7424 */ /* 0x000fe200078e00ff */
[----:B------:R-:W-:Y:S02]  /*a590*/  MOV R74, 0xa5b0 ;  /* 0x0000a5b0004a7802 */ /* 0x000fe40000000f00 */
[----:B0----5:R-:W-:Y:S05]  /*a5a0*/  CALL.REL.NOINC `($__internal_88_$__cuda_sm70_shflsync_bfly_p) ;  /* 0x000006c000007944 */ /* 0x021fea0003c00000 */
[----:B-1----:R-:W-:Y:S01]  /*a5b0*/  IMAD.MOV.U32 R72, RZ, RZ, R96 ;  /* 0x000000ffff487224 */ /* 0x002fe200078e0060 */
[----:B0-----:R-:W-:Y:S05]  /*a5c0*/  BRA `(.L_x_11822) ;  /* 0xfffff00000007947 */ /* 0x001fea000383ffff */
.L_x_11813:
[----:B------:R-:W-:Y:S01]  /*a5d0*/  HFMA2.MMA R96, -RZ, RZ, 0, 1.1920928955078125e-07 ;  /* 0x00000002ff607435 */ /* 0x000fe200000001ff */
[----:B------:R-:W-:Y:S01]  /*a5e0*/  IMAD.MOV.U32 R94, RZ, RZ, 0x1f ;  /* 0x0000001fff5e7424 */ /* 0x000fe200078e00ff */
[----:B------:R-:W-:Y:S01]  /*a5f0*/  MOV R74, 0xa620 ;  /* 0x0000a620004a7802 */ /* 0x000fe20000000f00 */
[----:B------:R-:W-:-:S03]  /*a600*/  IMAD.MOV.U32 R111, RZ, RZ, -0x1 ;  /* 0xffffffffff6f7424 */ /* 0x000fc600078e00ff */
[----:B0----5:R-:W-:Y:S05]  /*a610*/  CALL.REL.NOINC `($__internal_88_$__cuda_sm70_shflsync_bfly_p) ;  /* 0x0000065000007944 */ /* 0x021fea0003c00000 */
[----:B01----:R-:W-:Y:S01]  /*a620*/  FADD.FTZ R73, R73, R96 ;  /* 0x0000006049497221 */ /* 0x003fe20000010000 */
[----:B------:R-:W-:Y:S01]  /*a630*/  MOV R96, 0x4 ;  /* 0x0000000400607802 */ /* 0x000fe20000000f00 */
[----:B------:R-:W-:Y:S01]  /*a640*/  IMAD.MOV.U32 R94, RZ, RZ, 0x1f ;  /* 0x0000001fff5e7424 */ /* 0x000fe200078e00ff */
[----:B------:R-:W-:Y:S01]  /*a650*/  MOV R74, 0xa680 ;  /* 0x0000a680004a7802 */ /* 0x000fe20000000f00 */
[----:B------:R-:W-:-:S02]  /*a660*/  IMAD.MOV.U32 R111, RZ, RZ, -0x1 ;  /* 0xffffffffff6f7424 */ /* 0x000fc400078e00ff */
[----:B------:R-:W-:Y:S05]  /*a670*/  CALL.REL.NOINC `($__internal_88_$__cuda_sm70_shflsync_bfly_p) ;  /* 0x000005f000007944 */ /* 0x000fea0003c00000 */
[----:B01----:R-:W-:Y:S01]  /*a680*/  FADD.FTZ R73, R73, R96 ;  /* 0x0000006049497221 */ /* 0x003fe20000010000 */
[----:B------:R-:W-:Y:S01]  /*a690*/  HFMA2.MMA R96, -RZ, RZ, 0, 4.76837158203125e-07 ;  /* 0x00000008ff607435 */ /* 0x000fe200000001ff */
[----:B------:R-:W-:Y:S01]  /*a6a0*/  IMAD.MOV.U32 R94, RZ, RZ, 0x1f ;  /* 0x0000001fff5e7424 */ /* 0x000fe200078e00ff */
[----:B------:R-:W-:Y:S01]  /*a6b0*/  MOV R74, 0xa6e0 ;  /* 0x0000a6e0004a7802 */ /* 0x000fe20000000f00 */
[----:B------:R-:W-:-:S03]  /*a6c0*/  IMAD.MOV.U32 R111, RZ, RZ, -0x1 ;  /* 0xffffffffff6f7424 */ /* 0x000fc600078e00ff */
[----:B------:R-:W-:Y:S05]  /*a6d0*/  CALL.REL.NOINC `($__internal_88_$__cuda_sm70_shflsync_bfly_p) ;  /* 0x0000059000007944 */ /* 0x000fea0003c00000 */
[----:B01----:R-:W-:Y:S01]  /*a6e0*/  FADD.FTZ R73, R73, R96 ;  /* 0x0000006049497221 */ /* 0x003fe20000010000 */
[----:B------:R-:W-:Y:S01]  /*a6f0*/  MOV R96, 0x10 ;  /* 0x0000001000607802 */ /* 0x000fe20000000f00 */
[----:B------:R-:W-:Y:S01]  /*a700*/  IMAD.MOV.U32 R94, RZ, RZ, 0x1f ;  /* 0x0000001fff5e7424 */ /* 0x000fe200078e00ff */
[----:B------:R-:W-:Y:S01]  /*a710*/  MOV R74, 0xa740 ;  /* 0x0000a740004a7802 */ /* 0x000fe20000000f00 */
[----:B------:R-:W-:-:S02]  /*a720*/  IMAD.MOV.U32 R111, RZ, RZ, -0x1 ;  /* 0xffffffffff6f7424 */ /* 0x000fc400078e00ff */
[----:B------:R-:W-:Y:S05]  /*a730*/  CALL.REL.NOINC `($__internal_88_$__cuda_sm70_shflsync_bfly_p) ;  /* 0x0000053000007944 */ /* 0x000fea0003c00000 */
        /* <DEDUP_REMOVED lines=56> */
[----:B------:R-:W-:Y:S05]  /*aac0*/  CALL.REL.NOINC `($__internal_88_$__cuda_sm70_shflsync_bfly_p) ;  /* 0x000001a000007944 */ /* 0x000fea0003c00000 */
[----:B01----:R-:W-:Y:S01]  /*aad0*/  FADD.FTZ R73, R73, R96 ;  /* 0x0000006049497221 */ /* 0x003fe20000010000 */
[----:B------:R-:W-:Y:S01]  /*aae0*/  MOV R96, 0x2 ;  /* 0x0000000200607802 */ /* 0x000fe20000000f00 */
[----:B------:R-:W-:Y:S01]  /*aaf0*/  IMAD.MOV.U32 R94, RZ, RZ, 0x1f ;  /* 0x0000001fff5e7424 */ /* 0x000fe200078e00ff */
[----:B------:R-:W-:Y:S01]  /*ab00*/  MOV R74, 0xab30 ;  /* 0x0000ab30004a7802 */ /* 0x000fe20000000f00 */
[----:B------:R-:W-:Y:S02]  /*ab10*/  IMAD.MOV.U32 R111, RZ, RZ, -0x1 ;  /* 0xffffffffff6f7424 */ /* 0x000fe400078e00ff */
[----:B------:R-:W-:Y:S05]  /*ab20*/  CALL.REL.NOINC `($__internal_88_$__cuda_sm70_shflsync_bfly_p) ;  /* 0x0000014000007944 */ /* 0x000fea0003c00000 */
[----:B01----:R-:W-:Y:S01]  /*ab30*/  FADD.FTZ R73, R73, R96 ;  /* 0x0000006049497221 */ /* 0x003fe20000010000 */
[----:B------:R-:W-:Y:S01]  /*ab40*/  HFMA2.MMA R96, -RZ, RZ, 0, 2.384185791015625e-07 ;  /* 0x00000004ff607435 */ /* 0x000fe200000001ff */
        /* <DEDUP_REMOVED lines=10> */
[----:B-1----:R-:W-:Y:S01]  /*abf0*/  FADD.FTZ R109, R73, R96 ;  /* 0x00000060496d7221 */ /* 0x002fe20000010000 */
[----:B------:R-:W-:Y:S01]  /*ac00*/  HFMA2.MMA R96, -RZ, RZ, 0, 9.5367431640625e-07 ;  /* 0x00000010ff607435 */ /* 0x000fe200000001ff */
[----:B0-----:R-:W-:Y:S01]  /*ac10*/  IMAD.MOV.U32 R94, RZ, RZ, 0x1f ;  /* 0x0000001fff5e7424 */ /* 0x001fe200078e00ff */
[----:B------:R-:W-:Y:S01]  /*ac20*/  MOV R74, 0xac60 ;  /* 0x0000ac60004a7802 */ /* 0x000fe20000000f00 */
[----:B------:R-:W-:Y:S01]  /*ac30*/  IMAD.MOV.U32 R111, RZ, RZ, -0x1 ;  /* 0xffffffffff6f7424 */ /* 0x000fe200078e00ff */
[----:B------:R-:W-:-:S02]  /*ac40*/  MOV R73, R109 ;  /* 0x0000006d00497202 */ /* 0x000fc40000000f00 */
[----:B------:R-:W-:Y:S05]  /*ac50*/  CALL.REL.NOINC `($__internal_88_$__cuda_sm70_shflsync_bfly_p) ;  /* 0x0000001000007944 */ /* 0x000fea0003c00000 */
[----:B01----:R-:W-:Y:S05]  /*ac60*/  BRA `(.L_x_11823) ;  /* 0xffffedc000007947 */ /* 0x003fea000383ffff */
        .weak           $__internal_88_$__cuda_sm70_shflsync_bfly_p
        .type           $__internal_88_$__cuda_sm70_shflsync_bfly_p,@function
        .size           $__internal_88_$__cuda_sm70_shflsync_bfly_p,(.L_x_22176 - $__internal_88_$__cuda_sm70_shflsync_bfly_p)
$__internal_88_$__cuda_sm70_shflsync_bfly_p:
[----:B------:R-:W-:Y:S01]  /*ac70*/  IMAD.MOV.U32 R75, RZ, RZ, 0x0 ;  /* 0x00000000ff4b7424 */ /* 0x000fe200078e00ff */
[----:B------:R-:W-:Y:S04]  /*ac80*/  WARPSYNC R111 ;  /* 0x0000006f00007348 */ /* 0x000fe80003800000 */
[----:B------:R0:W1:Y:S01]  /*ac90*/  SHFL.BFLY PT, R96, R73, R96, R94 ;  /* 0x0c00006049607389 */ /* 0x00006200000e005e */
[----:B------:R-:W-:Y:S05]  /*aca0*/  RET.REL.NODEC R74 `(_ZN10layer_norm13ln_fwd_kernelINS_13Kernel_traitsIf6__halfS2_S2_fjLj3072ELj1ELj1ELj4ELj16ENS_18Kernel_traits_baseILj3072EfS2_S2_S2_fjLj128EEEEELb1ELb0ELb0ELb0EEEvNS_9FwdParamsE) ;  /* 0xffff53504a007950 */ /* 0x000fea0003c3ffff */
.L_x_11824:
        /* <DEDUP_REMOVED lines=13> */
.L_x_22176:


//--------------------- .text._ZN10layer_norm13ln_fwd_kernelINS_13Kernel_traitsIf6__halfS2_S2_fjLj3072ELj1ELj1ELj4ELj16ENS_18Kernel_traits_baseILj3072EfS2_S2_S2_fjLj128EEEEELb1ELb0ELb0ELb1EEEvNS_9FwdParamsE --------------------------
	.section	.text._ZN10layer_norm13ln_fwd_kernelINS_13Kernel_traitsIf6__halfS2_S2_fjLj3072ELj1ELj1ELj4ELj16ENS_18Kernel_traits_baseILj3072EfS2_S2_S2_fjLj128EEEEELb1ELb0ELb0ELb1EEEvNS_9FwdParamsE,"ax",@progbits
	.sectioninfo	@"SHI_REGISTERS=125"
	.align	128
        .global         _ZN10layer_norm13ln_fwd_kernelINS_13Kernel_traitsIf6__halfS2_S2_fjLj3072ELj1ELj1ELj4ELj16ENS_18Kernel_traits_baseILj3072EfS2_S2_S2_fjLj128EEEEELb1ELb0ELb0ELb1EEEvNS_9FwdParamsE
        .type           _ZN10layer_norm13ln_fwd_kernelINS_13Kernel_traitsIf6__halfS2_S2_fjLj3072ELj1ELj1ELj4ELj16ENS_18Kernel_traits_baseILj3072EfS2_S2_S2_fjLj128EEEEELb1ELb0ELb0ELb1EEEvNS_9FwdParamsE,@function
        .size           _ZN10layer_norm13ln_fwd_kernelINS_13Kernel_traitsIf6__halfS2_S2_fjLj3072ELj1ELj1ELj4ELj16ENS_18Kernel_traits_baseILj3072EfS2_S2_S2_fjLj128EEEEELb1ELb0ELb0ELb1EEEvNS_9FwdParamsE,(.L_x_22177 - _ZN10layer_norm13ln_fwd_kernelINS_13Kernel_traitsIf6__halfS2_S2_fjLj3072ELj1ELj1ELj4ELj16ENS_18Kernel_traits_baseILj3072EfS2_S2_S2_fjLj128EEEEELb1ELb0ELb0ELb1EEEvNS_9FwdParamsE)
        .other          _ZN10layer_norm13ln_fwd_kernelINS_13Kernel_traitsIf6__halfS2_S2_fjLj3072ELj1ELj1ELj4ELj16ENS_18Kernel_traits_baseILj3072EfS2_S2_S2_fjLj128EEEEELb1ELb0ELb0ELb1EEEvNS_9FwdParamsE,@"STO_CUDA_ENTRY STV_DEFAULT"
_ZN10layer_norm13ln_fwd_kernelINS_13Kernel_traitsIf6__halfS2_S2_fjLj3072ELj1ELj1ELj4ELj16ENS_18Kernel_traits_baseILj3072EfS2_S2_S2_fjLj128EEEEELb1ELb0ELb0ELb1EEEvNS_9FwdParamsE:
.text._ZN10layer_norm13ln_fwd_kernelINS_13Kernel_traitsIf6__halfS2_S2_fjLj3072ELj1ELj1ELj4ELj16ENS_18Kernel_traits_baseILj3072EfS2_S2_S2_fjLj128EEEEELb1ELb0ELb0ELb1EEEvNS_9FwdParamsE:
[----:B------:R-:W-:Y:S02]  /*0000*/  IMAD.MOV.U32 R1, RZ, RZ, c[0x0][0x28] ;  /* 0x00000a00ff017624 */ /* 0x000fe400078e00ff */
[----:B------:R-:W-:Y:S02]  /*0010*/  ULDC.U8 UR4, c[0x0][0x244] ;  /* 0x0000910000047ab9 */ /* 0x000fe40000000000 */
[----:B------:R-:W-:Y:S01]  /*0020*/  ISETP.NE.AND P0, PT, RZ, UR4, PT ;  /* 0x00000004ff007c0c */ /* 0x000fe2000bf05270 */
[----:B------:R-:W-:Y:S02]  /*0030*/  ULDC.64 UR4, c[0x0][0x230] ;  /* 0x00008c0000047ab9 */ /* 0x000fe40000000a00 */
[----:B------:R-:W-:Y:S01]  /*0040*/  IMAD.U32 R2, RZ, RZ, UR4 ;  /* 0x00000004ff027e24 */ /* 0x000fe2000f8e00ff */
[----:B------:R-:W-:Y:S01]  /*0050*/  MOV R3, UR5 ;  /* 0x0000000500037c02 */ /* 0x000fe20008000f00 */
[----:B------:R-:W-:Y:S01]  /*0060*/  ULDC.64 UR6, c[0x0][0x118] ;  /* 0x0000460000067ab9 */ /* 0x000fe20000000a00 */
[----:B------:R-:W-:Y:S02]  /*0070*/  IMAD.MOV.U32 R6, RZ, RZ, c[0x0][0x238] ;  /* 0x00008e00ff067624 */ /* 0x000fe400078e00ff */
[----:B------:R-:W-:-:S05]  /*0080*/  IMAD.MOV.U32 R7, RZ, RZ, c[0x0][0x23c] ;  /* 0x00008f00ff077624 */ /* 0x000fca00078e00ff */
        /* <DEDUP_REMOVED lines=83> */
[----:B------:R-:W-:Y:S02]  /*05c0*/  ISETP.GE.AND P1, PT, R2, c[0x0][0x164], PT ;  /* 0x0000590002007a0c */ /* 0x000fe40003f26270 */
[----:B------:R-:W-:Y:S02]  /*05d0*/  IADD3.X R5, RZ, c[0x0][0x1b4], RZ, P2, !PT ;  /* 0x00006d00ff057a10 */ /* 0x000fe400017fe4ff */
        /* <DEDUP_REMOVED lines=29> */
.L_x_11996:
[----:B------:R-:W-:Y:S01]  /*07b0*/  ISETP.NE.U32.AND P1, PT, RZ, c[0x0][0x1c0], PT ;  /* 0x00007000ff007a0c */ /* 0x000fe20003f25070 */
[----:B0-----:R-:W-:Y:S01]  /*07c0*/  IMAD R8, R2, c[0x0][0x168], RZ ;  /* 0x00005a0002087a24 */ /* 0x001fe200078e02ff */
[----:B------:R-:W-:Y:S01]  /*07d0*/  ISETP.NE.U32.AND P0, PT, RZ, c[0x0][0x180], PT ;  /* 0x00006000ff007a0c */ /* 0x000fe20003f05070 */
[----:B------:R-:W-:Y:S01]  /*07e0*/  IMAD.MOV.U32 R15, RZ, RZ, 0x10 ;  /* 0x00000010ff0f7424 */ /* 0x000fe200078e00ff */
[----:B------:R-:W-:Y:S02]  /*07f0*/  ISETP.NE.AND.EX P1, PT, RZ, c[0x0][0x1c4], PT, P1 ;  /* 0x00007100ff007a0c */ /* 0x000fe40003f25310 */
[----:B------:R-:W-:Y:S02]  /*0800*/  SHF.R.S32.HI R9, RZ, 0x1f, R8 ;  /* 0x0000001fff097819 */ /* 0x000fe40000011408 */
[----:B------:R-:W-:-:S02]  /*0810*/  ISETP.NE.AND.EX P0, PT, RZ, c[0x0][0x184], PT, P0 ;  /* 0x00006100ff007a0c */ /* 0x000fc40003f05300 */
[----:B------:R-:W-:Y:S02]  /*0820*/  LEA.HI R8, R9, R8, RZ, 0x3 ;  /* 0x0000000809087211 */ /* 0x000fe400078f18ff */
[----:B------:R-:W-:-:S04]  /*0830*/  LOP3.LUT R9, R0, 0x7f, RZ, 0xc0, !PT ;  /* 0x0000007f00097812 */ /* 0x000fc800078ec0ff */
[----:B------:R-:W-:Y:S02]  /*0840*/  LEA.HI.SX32 R8, R8, R9, 0x1d ;  /* 0x0000000908087211 */ /* 0x000fe400078feaff */
        /* <DEDUP_REMOVED lines=21> */
.L_x_11826:
[----:B0-----:R-:W-:Y:S02]  /*09a0*/  MOV R10, R102 ;  /* 0x00000066000a7202 */ /* 0x001fe40000000f00 */
.L_x_11827:
[----:B------:R-:W-:Y:S05]  /*09b0*/  BSYNC B0 ;  /* 0x0000000000007941 */ /* 0x000fea0003800000 */
.L_x_11825:
        /* <DEDUP_REMOVED lines=16> */
.L_x_11831:
[----:B------:R-:W-:Y:S05]  /*0ac0*/  BSYNC B1 ;  /* 0x0000000000017941 */ /* 0x000fea0003800000 */
.L_x_11830:
        /* <DEDUP_REMOVED lines=42> */
.L_x_11829:
[----:B------:R-:W-:Y:S05]  /*0d70*/  BSYNC B0 ;  /* 0x0000000000007941 */ /* 0x000fea0003800000 */
.L_x_11828:
[----:B------:R-:W0:Y:S01]  /*0d80*/  I2F.U32 R9, R10 ;  /* 0x0000000a00097306 */ /* 0x000e220000201000 */
[----:B-----5:R-:W-:Y:S01]  /*0d90*/  HADD2.F32 R11, -RZ, R72.H0_H0 ;  /* 0x20000048ff0b7230 */ /* 0x020fe20000004100 */
[----:B------:R-:W-:Y:S01]  /*0da0*/  IMAD.MOV.U32 R16, RZ, RZ, 0x2f800000 ;  /* 0x2f800000ff107424 */ /* 0x000fe200078e00ff */
[----:B------:R-:W-:Y:S01]  /*0db0*/  ISETP.NE.AND P1, PT, R17, 0x1, PT ;  /* 0x000000011100780c */ /* 0x000fe20003f25270 */
        /* <DEDUP_REMOVED lines=19> */
.L_x_11833:
[----:B------:R-:W-:Y:S02]  /*0ef0*/  MOV R11, R102 ;  /* 0x00000066000b7202 */ /* 0x000fe40000000f00 */
.L_x_11834:
[----:B------:R-:W-:Y:S05]  /*0f00*/  BSYNC B0 ;  /* 0x0000000000007941 */ /* 0x000fea0003800000 */
.L_x_11832:
        /* <DEDUP_REMOVED lines=16> */
.L_x_11838:
[----:B------:R-:W-:Y:S05]  /*1010*/  BSYNC B1 ;  /* 0x0000000000017941 */ /* 0x000fea0003800000 */
.L_x_11837:
        /* <DEDUP_REMOVED lines=42> */
.L_x_11836:
[----:B------:R-:W-:Y:S05]  /*12c0*/  BSYNC B0 ;  /* 0x0000000000007941 */ /* 0x000fea0003800000 */
.L_x_11835:
        /* <DEDUP_REMOVED lines=22> */
.L_x_11840:
[----:B------:R-:W-:Y:S02]  /*1430*/  IMAD.MOV.U32 R12, RZ, RZ, R102 ;  /* 0x000000ffff0c7224 */ /* 0x000fe400078e0066 */
.L_x_11841:
[----:B------:R-:W-:Y:S05]  /*1440*/  BSYNC B0 ;  /* 0x0000000000007941 */ /* 0x000fea0003800000 */
.L_x_11839:
        /* <DEDUP_REMOVED lines=16> */
.L_x_11845:
[----:B------:R-:W-:Y:S05]  /*1550*/  BSYNC B1 ;  /* 0x0000000000017941 */ /* 0x000fea0003800000 */
.L_x_11844:
        /* <DEDUP_REMOVED lines=42> */
.L_x_11843:
[----:B------:R-:W-:Y:S05]  /*1800*/  BSYNC B0 ;  /* 0x0000000000007941 */ /* 0x000fea0003800000 */
.L_x_11842:
        /* <DEDUP_REMOVED lines=21> */
.L_x_11847:
[----:B------:R-:W-:Y:S02]  /*1960*/  IMAD.MOV.U32 R13, RZ, RZ, R102 ;  /* 0x000000ffff0d7224 */ /* 0x000fe400078e0066 */
.L_x_11848:
[----:B------:R-:W-:Y:S05]  /*1970*/  BSYNC B0 ;  /* 0x0000000000007941 */ /* 0x000fea0003800000 */
.L_x_11846:
        /* <DEDUP_REMOVED lines=16> */
.L_x_11852:
[----:B------:R-:W-:Y:S05]  /*1a80*/  BSYNC B1 ;  /* 0x0000000000017941 */ /* 0x000fea0003800000 */
.L_x_11851:
        /* <DEDUP_REMOVED lines=42> */
.L_x_11850:
[----:B------:R-:W-:Y:S05]  /*1d30*/  BSYNC B0 ;  /* 0x0000000000007941 */ /* 0x000fea0003800000 */
.L_x_11849:
        /* <DEDUP_REMOVED lines=21> */
.L_x_11854:
[----:B------:R-:W-:Y:S02]  /*1e90*/  MOV R17, R102 ;  /* 0x0000006600117202 */ /* 0x000fe40000000f00 */
.L_x_11855:
[----:B------:R-:W-:Y:S05]  /*1ea0*/  BSYNC B0 ;  /* 0x0000000000007941 */ /* 0x000fea0003800000 */
.L_x_11853:
        /* <DEDUP_REMOVED lines=16> */
.L_x_11859:
[----:B------:R-:W-:Y:S05]  /*1fb0*/  BSYNC B1 ;  /* 0x0000000000017941 */ /* 0x000fea0003800000 */
.L_x_11858:
        /* <DEDUP_REMOVED lines=42> */
.L_x_11857:
[----:B------:R-:W-:Y:S05]  /*2260*/  BSYNC B0 ;  /* 0x0000000000007941 */ /* 0x000fea0003800000 */
.L_x_11856:
        /* <DEDUP_REMOVED lines=21> */
.L_x_11861:
[----:B------:R-:W-:Y:S02]  /*23c0*/  IMAD.MOV.U32 R17, RZ, RZ, R102 ;  /* 0x000000ffff117224 */ /* 0x000fe400078e0066 */
.L_x_11862:
[----:B------:R-:W-:Y:S05]  /*23d0*/  BSYNC B0 ;  /* 0x0000000000007941 */ /* 0x000fea0003800000 */
.L_x_11860:
        /* <DEDUP_REMOVED lines=16> */
.L_x_11866:
[----:B------:R-:W-:Y:S05]  /*24e0*/  BSYNC B1 ;  /* 0x0000000000017941 */ /* 0x000fea0003800000 */
.L_x_11865:
        /* <DEDUP_REMOVED lines=42> */
.L_x_11864:
[----:B------:R-:W-:Y:S05]  /*2790*/  BSYNC B0 ;  /* 0x0000000000007941 */ /* 0x000fea0003800000 */
.L_x_11863:
        /* <DEDUP_REMOVED lines=21> */
.L_x_11868:
[----:B------:R-:W-:Y:S02]  /*28f0*/  IMAD.MOV.U32 R19, RZ, RZ, R102 ;  /* 0x000000ffff137224 */ /* 0x000fe400078e0066 */
.L_x_11869:
[----:B------:R-:W-:Y:S05]  /*2900*/  BSYNC B0 ;  /* 0x0000000000007941 */ /* 0x000fea0003800000 */
.L_x_11867:
        /* <DEDUP_REMOVED lines=16> */
.L_x_11873:
[----:B------:R-:W-:Y:S05]  /*2a10*/  BSYNC B1 ;  /* 0x0000000000017941 */ /* 0x000fea0003800000 */
.L_x_11872:
        /* <DEDUP_REMOVED lines=42> */
.L_x_11871:
[----:B------:R-:W-:Y:S05]  /*2cc0*/  BSYNC B0 ;  /* 0x0000000000007941 */ /* 0x000fea0003800000 */
.L_x_11870:
        /* <DEDUP_REMOVED lines=21> */
.L_x_11875:
[----:B------:R-:W-:Y:S02]  /*2e20*/  MOV R19, R102 ;  /* 0x0000006600137202 */ /* 0x000fe40000000f00 */
.L_x_11876:
[----:B------:R-:W-:Y:S05]  /*2e30*/  BSYNC B0 ;  /* 0x0000000000007941 */ /* 0x000fea0003800000 */
.L_x_11874:
        /* <DEDUP_REMOVED lines=18> */
.L_x_11880:
[----:B------:R-:W-:Y:S05]  /*2f60*/  BSYNC B1 ;  /* 0x0000000000017941 */ /* 0x000fea0003800000 */
.L_x_11879:
        /* <DEDUP_REMOVED lines=42> */
.L_x_11878:
[----:B------:R-:W-:Y:S05]  /*3210*/  BSYNC B0 ;  /* 0x0000000000007941 */ /* 0x000fea0003800000 */
.L_x_11877:
[----:B------:R-:W0:Y:S01]  /*3220*/  I2F.U32 R19, R19 ;  /* 0x0000001300137306 */ /* 0x000e220000201000 */
[----:B------:R-:W-:Y:S01]  /*3230*/  SEL R76, RZ, 0x1, P2 ;  /* 0x00000001ff4c7807 */ /* 0x000fe20001000000 */
[----:B------:R-:W-:Y:S01]  /*3240*/  HADD2.F32 R75, -RZ, R75.H1_H1 ;  /* 0x3000004bff4b7230 */ /* 0x000fe20000004100 */
[----:B------:R-:W-:Y:S01]  /*3250*/  ISETP.NE.AND P2, PT, R72, RZ, PT ;  /* 0x000000ff4800720c */ /* 0x000fe20003f45270 */
[----:B------:R-:W-:Y:S01]  /*3260*/  @P0 HADD2.F32 R79, -RZ, R23.H1_H1 ;  /* 0x30000017ff4f0230 */ /* 0x000fe20000004100 */
[----:B------:R-:W-:Y:S01]  /*3270*/  SEL R73, RZ, 0x1, P1 ;  /* 0x00000001ff497807 */ /* 0x000fe20000800000 */
[----:B------:R-:W-:Y:S01]  /*3280*/  IMAD.WIDE.U32 R76, R76, 0x1000000, RZ ;  /* 0x010000004c4c7825 */ /* 0x000fe200078e00ff */
[----:B------:R-:W-:Y:S02]  /*3290*/  SEL R74, RZ, 0x1, P2 ;  /* 0x00000001ff4a7807 */ /* 0x000fe40001000000 */
[----:B------:R-:W-:Y:S01]  /*32a0*/  ISETP.NE.AND P6, PT, R80, RZ, PT ;  /* 0x000000ff5000720c */ /* 0x000fe20003fc5270 */
[----:B------:R-:W-:Y:S01]  /*32b0*/  FMUL.FTZ R78, R75, R14 ;  /* 0x0000000e4b4e7220 */ /* 0x000fe20000410000 */
[----:B------:R-:W-:Y:S01]  /*32c0*/  SEL R84, RZ, 0x10000, P5 ;  /* 0x00010000ff547807 */ /* 0x000fe20002800000 */
[----:B------:R-:W-:Y:S01]  /*32d0*/  IMAD.WIDE.U32 R74, R74, 0x100, RZ ;  /* 0x000001004a4a7825 */ /* 0x000fe200078e00ff */
[----:B------:R-:W-:-:S02]  /*32e0*/  SEL R83, RZ, 0x1, P6 ;  /* 0x00000001ff537807 */ /* 0x000fc40003000000 */
[----:B------:R-:W-:Y:S01]  /*32f0*/  IADD3 R100, R8, 0x80, RZ ;  /* 0x0000008008647810 */ /* 0x000fe20007ffe0ff */
[----:B0-----:R-:W-:Y:S01]  /*3300*/  FFMA.FTZ R72, R19, R16, 1.1641532182693481445e-10 ;  /* 0x2f00000013487423 */ /* 0x001fe20000010010 */
[----:B------:R-:W-:Y:S01]  /*3310*/  SEL R19, RZ, 0x100, P4 ;  /* 0x00000100ff137807 */ /* 0x000fe20002000000 */
[----:B------:R-:W-:Y:S02]  /*3320*/  FMUL.FTZ R78, R78, c[0x0][0x1e8] ;  /* 0x00007a004e4e7a20 */ /* 0x000fe40000410000 */
[----:B------:R-:W-:Y:S01]  /*3330*/  @P0 IMAD.WIDE.U32 R88, R100, R15, c[0x0][0x180] ;  /* 0x0000600064580625 */ /* 0x000fe200078e000f */
[----:B------:R-:W-:-:S03]  /*3340*/  FSETP.GTU.FTZ.AND P1, PT, R72, c[0x0][0x1e4], PT ;  /* 0x0000790048007a0b */ /* 0x000fc60003f3c000 */
[----:B------:R-:W-:Y:S01]  /*3350*/  IMAD.WIDE.U32 R72, R73, 0x10000, RZ ;  /* 0x0001000049487825 */ /* 0x000fe200078e00ff */
[----:B------:R-:W-:Y:S02]  /*3360*/  SEL R85, RZ, 0x1000000, P1 ;  /* 0x01000000ff557807 */ /* 0x000fe40000800000 */
[----:B------:R-:W-:Y:S02]  /*3370*/  FSEL R80, R78, RZ, !P1 ;  /* 0x000000ff4e507208 */ /* 0x000fe40004800000 */
[----:B------:R-:W-:Y:S02]  /*3380*/  LOP3.LUT R82, R74, R76, R72, 0xfe, !PT ;  /* 0x0000004c4a527212 */ /* 0x000fe400078efe48 */
[----:B------:R-:W-:Y:S01]  /*3390*/  LOP3.LUT R76, R19, R85, R84, 0xfe, !PT ;  /* 0x00000055134c7212 */ /* 0x000fe200078efe54 */
[----:B------:R-:W-:Y:S01]  /*33a0*/  @P0 FADD.FTZ R80, R80, R79 ;  /* 0x0000004f50500221 */ /* 0x000fe20000010000 */
[----:B------:R-:W-:Y:S01]  /*33b0*/  SEL R19, RZ, 0x1, P3 ;  /* 0x00000001ff137807 */ /* 0x000fe20001800000 */
[----:B------:R-:W-:Y:S01]  /*33c0*/  IMAD.WIDE.U32 R84, R8, R15, c[0x0][0x188] ;  /* 0x0000620008547625 */ /* 0x000fe200078e000f */
[----:B------:R-:W-:-:S02]  /*33d0*/  LOP3.LUT R82, R82, R83, RZ, 0xfc, !PT ;  /* 0x0000005352527212 */ /* 0x000fc400078efcff */
[----:B------:R-:W-:Y:S01]  /*33e0*/  LOP3.LUT R83, R77, R76, R19, 0xfe, !PT ;  /* 0x0000004c4d537212 */ /* 0x000fe200078efe13 */
[----:B------:R-:W-:Y:S01]  /*33f0*/  IMAD.MOV.U32 R19, RZ, RZ, 0x8 ;  /* 0x00000008ff137424 */ /* 0x000fe200078e00ff */
[----:B------:R-:W-:Y:S02]  /*3400*/  F2FP.PACK_AB R78, R18, R13 ;  /* 0x0000000d124e723e */ /* 0x000fe400000000ff */
[----:B------:R-:W-:Y:S01]  /*3410*/  F2FP.PACK_AB R77, R12, R11 ;  /* 0x0000000b0c4d723e */ /* 0x000fe200000000ff */
[----:B------:R-:W-:Y:S01]  /*3420*/  IMAD.WIDE.U32 R86, R8, R19, c[0x0][0x190] ;  /* 0x0000640008567625 */ /* 0x000fe200078e0013 */
[----:B------:R-:W-:Y:S02]  /*3430*/  F2FP.PACK_AB R76, R10, R9 ;  /* 0x000000090a4c723e */ /* 0x000fe400000000ff */
[----:B------:R-:W-:Y:S02]  /*3440*/  F2FP.PACK_AB R79, R80, R17 ;  /* 0x00000011504f723e */ /* 0x000fe400000000ff */
        /* <DEDUP_REMOVED lines=18> */
.L_x_11882:
[----:B0-----:R-:W-:Y:S02]  /*3570*/  MOV R76, R102 ;  /* 0x00000066004c7202 */ /* 0x001fe40000000f00 */
.L_x_11883:
[----:B------:R-:W-:Y:S05]  /*3580*/  BSYNC B0 ;  /* 0x0000000000007941 */ /* 0x000fea0003800000 */
.L_x_11881:
        /* <DEDUP_REMOVED lines=16> */
.L_x_11887:
[----:B------:R-:W-:Y:S05]  /*3690*/  BSYNC B1 ;  /* 0x0000000000017941 */ /* 0x000fea0003800000 */
.L_x_11886:
        /* <DEDUP_REMOVED lines=42> */
.L_x_11885:
[----:B------:R-:W-:Y:S05]  /*3940*/  BSYNC B0 ;  /* 0x0000000000007941 */ /* 0x000fea0003800000 */
.L_x_11884:
        /* <DEDUP_REMOVED lines=22> */
.L_x_11889:
[----:B------:R-:W-:Y:S02]  /*3ab0*/  IMAD.MOV.U32 R76, RZ, RZ, R102 ;  /* 0x000000ffff4c7224 */ /* 0x000fe400078e0066 */
.L_x_11890:
[----:B------:R-:W-:Y:S05]  /*3ac0*/  BSYNC B0 ;  /* 0x0000000000007941 */ /* 0x000fea0003800000 */
.L_x_11888:
        /* <DEDUP_REMOVED lines=16> */
.L_x_11894:
[----:B------:R-:W-:Y:S05]  /*3bd0*/  BSYNC B1 ;  /* 0x0000000000017941 */ /* 0x000fea0003800000 */
.L_x_11893:
        /* <DEDUP_REMOVED lines=42> */
.L_x_11892:
[----:B------:R-:W-:Y:S05]  /*3e80*/  BSYNC B0 ;  /* 0x0000000000007941 */ /* 0x000fea0003800000 */
.L_x_11891:
        /* <DEDUP_REMOVED lines=8> */
[----:B------:R-:W-:Y:S01]  /*3f10*/  FSETP.GTU.FTZ.AND P2, PT, R79, c[0x0][0x1e4], PT ;  /* 0x000079004f007a0b */ /* 0x000fe20003f5c000 */
[----:B------:R-:W-:-:S03]  /*3f20*/  @P0 HADD2.F32 R79, -RZ, R20.H1_H1 ;  /* 0x30000014ff4f0230 */ /* 0x000fc60000004100 */
        /* <DEDUP_REMOVED lines=12> */
.L_x_11896:
[----:B------:R-:W-:Y:S02]  /*3ff0*/  IMAD.MOV.U32 R72, RZ, RZ, R102 ;  /* 0x000000ffff487224 */ /* 0x000fe400078e0066 */
.L_x_11897:
[----:B------:R-:W-:Y:S05]  /*4000*/  BSYNC B0 ;  /* 0x0000000000007941 */ /* 0x000fea0003800000 */
.L_x_11895:
        /* <DEDUP_REMOVED lines=16> */
.L_x_11901:
[----:B------:R-:W-:Y:S05]  /*4110*/  BSYNC B1 ;  /* 0x0000000000017941 */ /* 0x000fea0003800000 */
.L_x_11900:
        /* <DEDUP_REMOVED lines=42> */
.L_x_11899:
[----:B------:R-:W-:Y:S05]  /*43c0*/  BSYNC B0 ;  /* 0x0000000000007941 */ /* 0x000fea0003800000 */
.L_x_11898:
        /* <DEDUP_REMOVED lines=21> */
.L_x_11903:
[----:B------:R-:W-:Y:S02]  /*4520*/  MOV R72, R102 ;  /* 0x0000006600487202 */ /* 0x000fe40000000f00 */
.L_x_11904:
[----:B------:R-:W-:Y:S05]  /*4530*/  BSYNC B0 ;  /* 0x0000000000007941 */ /* 0x000fea0003800000 */
.L_x_11902:
        /* <DEDUP_REMOVED lines=16> */
.L_x_11908:
[----:B------:R-:W-:Y:S05]  /*4640*/  BSYNC B1 ;  /* 0x0000000000017941 */ /* 0x000fea0003800000 */
.L_x_11907:
        /* <DEDUP_REMOVED lines=42> */
.L_x_11906:
[----:B------:R-:W-:Y:S05]  /*48f0*/  BSYNC B0 ;  /* 0x0000000000007941 */ /* 0x000fea0003800000 */
.L_x_11905:
        /* <DEDUP_REMOVED lines=21> */
.L_x_11910:
[----:B------:R-:W-:Y:S02]  /*4a50*/  IMAD.MOV.U32 R72, RZ, RZ, R102 ;  /* 0x000000ffff487224 */ /* 0x000fe400078e0066 */
.L_x_11911:
[----:B------:R-:W-:Y:S05]  /*4a60*/  BSYNC B0 ;  /* 0x0000000000007941 */ /* 0x000fea0003800000 */
.L_x_11909:
        /* <DEDUP_REMOVED lines=16> */
.L_x_11915:
[----:B------:R-:W-:Y:S05]  /*4b70*/  BSYNC B1 ;  /* 0x0000000000017941 */ /* 0x000fea0003800000 */
.L_x_11914:
        /* <DEDUP_REMOVED lines=42> */
.L_x_11913:
[----:B------:R-:W-:Y:S05]  /*4e20*/  BSYNC B0 ;  /* 0x0000000000007941 */ /* 0x000fea0003800000 */
.L_x_11912:
        /* <DEDUP_REMOVED lines=21> */
.L_x_11917:
[----:B------:R-:W-:Y:S02]  /*4f80*/  IMAD.MOV.U32 R72, RZ, RZ, R102 ;  /* 0x000000ffff487224 */ /* 0x000fe400078e0066 */
.L_x_11918:
[----:B------:R-:W-:Y:S05]  /*4f90*/  BSYNC B0 ;  /* 0x0000000000007941 */ /* 0x000fea0003800000 */
.L_x_11916:
        /* <DEDUP_REMOVED lines=16> */
.L_x_11922:
[----:B------:R-:W-:Y:S05]  /*50a0*/  BSYNC B1 ;  /* 0x0000000000017941 */ /* 0x000fea0003800000 */
.L_x_11921:
        /* <DEDUP_REMOVED lines=42> */
.L_x_11920:
[----:B------:R-:W-:Y:S05]  /*5350*/  BSYNC B0 ;  /* 0x0000000000007941 */ /* 0x000fea0003800000 */
.L_x_11919:
        /* <DEDUP_REMOVED lines=21> */
.L_x_11924:
[----:B------:R-:W-:Y:S02]  /*54b0*/  MOV R74, R102 ;  /* 0x00000066004a7202 */ /* 0x000fe40000000f00 */
.L_x_11925:
[----:B------:R-:W-:Y:S05]  /*54c0*/  BSYNC B0 ;  /* 0x0000000000007941 */ /* 0x000fea0003800000 */
.L_x_11923:
        /* <DEDUP_REMOVED lines=16> */
.L_x_11929:
[----:B------:R-:W-:Y:S05]  /*55d0*/  BSYNC B1 ;  /* 0x0000000000017941 */ /* 0x000fea0003800000 */
.L_x_11928:
        /* <DEDUP_REMOVED lines=42> */
.L_x_11927:
[----:B------:R-:W-:Y:S05]  /*5880*/  BSYNC B0 ;  /* 0x0000000000007941 */ /* 0x000fea0003800000 */
.L_x_11926:
        /* <DEDUP_REMOVED lines=21> */
.L_x_11931:
[----:B------:R-:W-:Y:S02]  /*59e0*/  IMAD.MOV.U32 R96, RZ, RZ, R102 ;  /* 0x000000ffff607224 */ /* 0x000fe400078e0066 */
.L_x_11932:
[----:B------:R-:W-:Y:S05]  /*59f0*/  BSYNC B0 ;  /* 0x0000000000007941 */ /* 0x000fea0003800000 */
.L_x_11930:
        /* <DEDUP_REMOVED lines=18> */
.L_x_11936:
[----:B------:R-:W-:Y:S05]  /*5b20*/  BSYNC B1 ;  /* 0x0000000000017941 */ /* 0x000fea0003800000 */
.L_x_11935:
        /* <DEDUP_REMOVED lines=42> */
.L_x_11934:
[----:B------:R-:W-:Y:S05]  /*5dd0*/  BSYNC B0 ;  /* 0x0000000000007941 */ /* 0x000fea0003800000 */
.L_x_11933:
        /* <DEDUP_REMOVED lines=13> */
[----:B------:R-:W-:Y:S01]  /*5eb0*/  SEL R97, RZ, 0x1, P6 ;  /* 0x00000001ff617807 */ /* 0x000fe20003000000 */
[----:B0-----:R-:W-:Y:S02]  /*5ec0*/  FFMA.FTZ R73, R73, R16, 1.1641532182693481445e-10 ;  /* 0x2f00000049497423 */ /* 0x001fe40000010010 */
[----:B------:R-:W-:Y:S02]  /*5ed0*/  FMUL.FTZ R78, R78, c[0x0][0x1e8] ;  /* 0x00007a004e4e7a20 */ /* 0x000fe40000410000 */
[----:B------:R-:W-:Y:S01]  /*5ee0*/  IMAD.WIDE.U32 R106, R100, R15, c[0x0][0x188] ;  /* 0x00006200646a7625 */ /* 0x000fe200078e000f */
[----:B------:R-:W-:-:S03]  /*5ef0*/  FSETP.GTU.FTZ.AND P1, PT, R73, c[0x0][0x1e4], PT ;  /* 0x0000790049007a0b */ /* 0x000fc60003f3c000 */
[----:B------:R-:W-:Y:S01]  /*5f00*/  IMAD.WIDE.U32 R72, R72, 0x100, RZ ;  /* 0x0000010048487825 */ /* 0x000fe200078e00ff */
[----:B------:R-:W-:Y:S02]  /*5f10*/  SEL R89, RZ, 0x1000000, P1 ;  /* 0x01000000ff597807 */ /* 0x000fe40000800000 */
[----:B------:R-:W-:Y:S01]  /*5f20*/  FSEL R88, R78, RZ, !P1 ;  /* 0x000000ff4e587208 */ /* 0x000fe20004800000 */
[----:B------:R-:W-:Y:S01]  /*5f30*/  IMAD.WIDE.U32 R100, R100, R19, c[0x0][0x190] ;  /* 0x0000640064647625 */ /* 0x000fe200078e0013 */
[----:B------:R-:W-:Y:S02]  /*5f40*/  LOP3.LUT R96, R72, R76, R74, 0xfe, !PT ;  /* 0x0000004c48607212 */ /* 0x000fe400078efe4a */
[----:B------:R-:W-:Y:S01]  /*5f50*/  LOP3.LUT R76, R79, R89, R90, 0xfe, !PT ;  /* 0x000000594f4c7212 */ /* 0x000fe200078efe5a */
[----:B------:R-:W-:Y:S01]  /*5f60*/  @P0 FADD.FTZ R88, R91, R88 ;  /* 0x000000585b580221 */ /* 0x000fe20000010000 */
[----:B------:R-:W-:Y:S02]  /*5f70*/  SEL R89, RZ, 0x1, P3 ;  /* 0x00000001ff597807 */ /* 0x000fe40001800000 */
[----:B------:R-:W-:-:S02]  /*5f80*/  IADD3 R90, R8, 0x100, RZ ;  /* 0x00000100085a7810 */ /* 0x000fc40007ffe0ff */
[----:B------:R-:W-:Y:S02]  /*5f90*/  LOP3.LUT R89, R77, R76, R89, 0xfe, !PT ;  /* 0x0000004c4d597212 */ /* 0x000fe400078efe59 */
[----:B------:R-:W-:Y:S01]  /*5fa0*/  LOP3.LUT R96, R96, R97, RZ, 0xfc, !PT ;  /* 0x0000006160607212 */ /* 0x000fe200078efcff */
[----:B------:R-:W-:Y:S01]  /*5fb0*/  @P0 IMAD.WIDE.U32 R98, R15, R90, c[0x0][0x180] ;  /* 0x000060000f620625 */ /* 0x000fe200078e005a */
[----:B------:R-:W-:Y:S02]  /*5fc0*/  F2FP.PACK_AB R78, R86, R85 ;  /* 0x00000055564e723e */ /* 0x000fe400000000ff */
[----:B------:R-:W-:Y:S02]  /*5fd0*/  F2FP.PACK_AB R77, R84, R83 ;  /* 0x00000053544d723e */ /* 0x000fe400000000ff */
[----:B------:R-:W-:Y:S02]  /*5fe0*/  F2FP.PACK_AB R76, R82, R81 ;  /* 0x00000051524c723e */ /* 0x000fe400000000ff */
[----:B------:R-:W-:-:S02]  /*5ff0*/  F2FP.PACK_AB R79, R88, R87 ;  /* 0x00000057584f723e */ /* 0x000fc400000000ff */
        /* <DEDUP_REMOVED lines=18> */
.L_x_11938:
[----:B0-----:R-:W-:Y:S02]  /*6120*/  IMAD.MOV.U32 R89, RZ, RZ, R102 ;  /* 0x000000ffff597224 */ /* 0x001fe400078e0066 */
.L_x_11939:
[----:B------:R-:W-:Y:S05]  /*6130*/  BSYNC B0 ;  /* 0x0000000000007941 */ /* 0x000fea0003800000 */
.L_x_11937:
        /* <DEDUP_REMOVED lines=16> */
.L_x_11943:
[----:B------:R-:W-:Y:S05]  /*6240*/  BSYNC B1 ;  /* 0x0000000000017941 */ /* 0x000fea0003800000 */
.L_x_11942:
        /* <DEDUP_REMOVED lines=42> */
.L_x_11941:
[----:B------:R-:W-:Y:S05]  /*64f0*/  BSYNC B0 ;  /* 0x0000000000007941 */ /* 0x000fea0003800000 */
.L_x_11940:
[----:B------:R-:W0:Y:S01]  /*6500*/  I2F.U32 R77, R89 ;  /* 0x00000059004d7306 */ /* 0x000e220000201000 */
        /* <DEDUP_REMOVED lines=21> */
.L_x_11945:
[----:B------:R-:W-:Y:S02]  /*6660*/  MOV R77, R102 ;  /* 0x00000066004d7202 */ /* 0x000fe40000000f00 */
.L_x_11946:
[----:B------:R-:W-:Y:S05]  /*6670*/  BSYNC B0 ;  /* 0x0000000000007941 */ /* 0x000fea0003800000 */
.L_x_11944:
        /* <DEDUP_REMOVED lines=16> */
.L_x_11950:
[----:B------:R-:W-:Y:S05]  /*6780*/  BSYNC B1 ;  /* 0x0000000000017941 */ /* 0x000fea0003800000 */
.L_x_11949:
        /* <DEDUP_REMOVED lines=42> */
.L_x_11948:
[----:B------:R-:W-:Y:S05]  /*6a30*/  BSYNC B0 ;  /* 0x0000000000007941 */ /* 0x000fea0003800000 */
.L_x_11947:
        /* <DEDUP_REMOVED lines=22> */
.L_x_11952:
[----:B------:R-:W-:Y:S02]  /*6ba0*/  IMAD.MOV.U32 R72, RZ, RZ, R102 ;  /* 0x000000ffff487224 */ /* 0x000fe400078e0066 */
.L_x_11953:
[----:B------:R-:W-:Y:S05]  /*6bb0*/  BSYNC B0 ;  /* 0x0000000000007941 */ /* 0x000fea0003800000 */
.L_x_11951:
        /* <DEDUP_REMOVED lines=16> */
.L_x_11957:
[----:B------:R-:W-:Y:S05]  /*6cc0*/  BSYNC B1 ;  /* 0x0000000000017941 */ /* 0x000fea0003800000 */
.L_x_11956:
        /* <DEDUP_REMOVED lines=42> */
.L_x_11955:
[----:B------:R-:W-:Y:S05]  /*6f70*/  BSYNC B0 ;  /* 0x0000000000007941 */ /* 0x000fea0003800000 */
.L_x_11954:
        /* <DEDUP_REMOVED lines=21> */
.L_x_11959:
[----:B------:R-:W-:Y:S02]  /*70d0*/  IMAD.MOV.U32 R72, RZ, RZ, R102 ;  /* 0x000000ffff487224 */ /* 0x000fe400078e0066 */
.L_x_11960:
[----:B------:R-:W-:Y:S05]  /*70e0*/  BSYNC B0 ;  /* 0x0000000000007941 */ /* 0x000fea0003800000 */
.L_x_11958:
        /* <DEDUP_REMOVED lines=16> */
.L_x_11964:
[----:B------:R-:W-:Y:S05]  /*71f0*/  BSYNC B1 ;  /* 0x0000000000017941 */ /* 0x000fea0003800000 */
.L_x_11963:
        /* <DEDUP_REMOVED lines=42> */
.L_x_11962:
[----:B------:R-:W-:Y:S05]  /*74a0*/  BSYNC B0 ;  /* 0x0000000000007941 */ /* 0x000fea0003800000 */
.L_x_11961:
        /* <DEDUP_REMOVED lines=21> */
.L_x_11966:
[----:B------:R-:W-:Y:S02]  /*7600*/  MOV R97, R102 ;  /* 0x0000006600617202 */ /* 0x000fe40000000f00 */
.L_x_11967:
[----:B------:R-:W-:Y:S05]  /*7610*/  BSYNC B0 ;  /* 0x0000000000007941 */ /* 0x000fea0003800000 */
.L_x_11965:
        /* <DEDUP_REMOVED lines=16> */
.L_x_11971:
[----:B------:R-:W-:Y:S05]  /*7720*/  BSYNC B1 ;  /* 0x0000000000017941 */ /* 0x000fea0003800000 */
.L_x_11970:
        /* <DEDUP_REMOVED lines=42> */
.L_x_11969:
[----:B------:R-:W-:Y:S05]  /*79d0*/  BSYNC B0 ;  /* 0x0000000000007941 */ /* 0x000fea0003800000 */
.L_x_11968:
        /* <DEDUP_REMOVED lines=21> */
.L_x_11973:
[----:B------:R-:W-:Y:S02]  /*7b30*/  MOV R97, R102 ;  /* 0x0000006600617202 */ /* 0x000fe40000000f00 */
.L_x_11974:
[----:B------:R-:W-:Y:S05]  /*7b40*/  BSYNC B0 ;  /* 0x0000000000007941 */ /* 0x000fea0003800000 */
.L_x_11972:
        /* <DEDUP_REMOVED lines=16> */
.L_x_11978:
[----:B------:R-:W-:Y:S05]  /*7c50*/  BSYNC B1 ;  /* 0x0000000000017941 */ /* 0x000fea0003800000 */
.L_x_11977:
        /* <DEDUP_REMOVED lines=43> */
.L_x_11976:
[----:B------:R-:W-:Y:S05]  /*7f10*/  BSYNC B0 ;  /* 0x0000000000007941 */ /* 0x000fea0003800000 */
.L_x_11975:
        /* <DEDUP_REMOVED lines=21> */
.L_x_11980:
[----:B------:R-:W-:Y:S02]  /*8070*/  IMAD.MOV.U32 R74, RZ, RZ, R102 ;  /* 0x000000ffff4a7224 */ /* 0x000fe400078e0066 */
.L_x_11981:
[----:B------:R-:W-:Y:S05]  /*8080*/  BSYNC B0 ;  /* 0x0000000000007941 */ /* 0x000fea0003800000 */
.L_x_11979:
        /* <DEDUP_REMOVED lines=16> */
.L_x_11985:
[----:B------:R-:W-:Y:S05]  /*8190*/  BSYNC B1 ;  /* 0x0000000000017941 */ /* 0x000fea0003800000 */
.L_x_11984:
        /* <DEDUP_REMOVED lines=43> */
.L_x_11983:
[----:B------:R-:W-:Y:S05]  /*8450*/  BSYNC B0 ;  /* 0x0000000000007941 */ /* 0x000fea0003800000 */
.L_x_11982:
        /* <DEDUP_REMOVED lines=21> */
.L_x_11987:
[----:B------:R-:W-:Y:S02]  /*85b0*/  MOV R74, R102 ;  /* 0x00000066004a7202 */ /* 0x000fe40000000f00 */
.L_x_11988:
[----:B------:R-:W-:Y:S05]  /*85c0*/  BSYNC B0 ;  /* 0x0000000000007941 */ /* 0x000fea0003800000 */
.L_x_11986:
        /* <DEDUP_REMOVED lines=18> */
.L_x_11992:
[----:B------:R-:W-:Y:S05]  /*86f0*/  BSYNC B1 ;  /* 0x0000000000017941 */ /* 0x000fea0003800000 */
.L_x_11991:
        /* <DEDUP_REMOVED lines=40> */
[----:B------:R-:W-:Y:S02]  /*8980*/  LOP3.LUT R92, R73, UR25, R92, 0x96, !PT ;  /* 0x00000019495c7c12 */ /* 0x000fe4000f8e965c */
[----:B------:R-:W-:Y:S01]  /*8990*/  MOV R102, R72 ;  /* 0x0000004800667202 */ /* 0x000fe20000000f00 */
[----:B------:R-:W-:Y:S01]  /*89a0*/  IMAD.MOV.U32 R104, RZ, RZ, R78 ;  /* 0x000000ffff687224 */ /* 0x000fe200078e004e */
[----:B------:R-:W-:Y:S02]  /*89b0*/  LOP3.LUT R94, R79, UR26, R94, 0x96, !PT ;  /* 0x0000001a4f5e7c12 */ /* 0x000fe4000f8e965e */
.L_x_11990:
[----:B------:R-:W-:Y:S05]  /*89c0*/  BSYNC B0 ;  /* 0x0000000000007941 */ /* 0x000fea0003800000 */
.L_x_11989:
[----:B------:R-:W-:Y:S01]  /*89d0*/  FADD.FTZ R73, RZ, R9 ;  /* 0x00000009ff497221 */ /* 0x000fe20000010000 */
[----:B------:R-:W-:Y:S01]  /*89e0*/  HADD2.F32 R75, -RZ, R75.H1_H1 ;  /* 0x3000004bff4b7230 */ /* 0x000fe20000004100 */
[----:B------:R-:W-:Y:S01]  /*89f0*/  ISETP.NE.AND P6, PT, R99, RZ, PT ;  /* 0x000000ff6300720c */ /* 0x000fe20003fc5270 */
[----:B------:R-:W-:Y:S01]  /*8a00*/  @P0 HADD2.F32 R106, -RZ, R23.H1_H1 ;  /* 0x30000017ff6a0230 */ /* 0x000fe20000004100 */
[----:B------:R-:W-:Y:S01]  /*8a10*/  FADD.FTZ R72, R73, R10 ;  /* 0x0000000a49487221 */ /* 0x000fe20000010000 */
[----:B------:R-:W-:Y:S01]  /*8a20*/  SEL R99, RZ, 0x10000, P5 ;  /* 0x00010000ff637807 */ /* 0x000fe20002800000 */
[----:B------:R-:W-:Y:S01]  /*8a30*/  FMUL.FTZ R75, R75, R14 ;  /* 0x0000000e4b4b7220 */ /* 0x000fe20000410000 */
[----:B------:R-:W-:Y:S01]  /*8a40*/  ISETP.NE.AND P5, PT, R100, RZ, PT ;  /* 0x000000ff6400720c */ /* 0x000fe20003fa5270 */
[----:B------:R-:W-:Y:S01]  /*8a50*/  FADD.FTZ R73, R72, R11 ;  /* 0x0000000b48497221 */ /* 0x000fe20000010000 */
[----:B------:R-:W-:Y:S01]  /*8a60*/  SEL R100, RZ, 0x1, P1 ;  /* 0x00000001ff647807 */ /* 0x000fe20000800000 */
[----:B------:R-:W-:Y:S01]  /*8a70*/  FMUL.FTZ R75, R75, c[0x0][0x1e8] ;  /* 0x00007a004b4b7a20 */ /* 0x000fe20000410000 */
[----:B------:R-:W-:Y:S01]  /*8a80*/  SEL R78, RZ, 0x1, P5 ;  /* 0x00000001ff4e7807 */ /* 0x000fe20002800000 */
[----:B------:R-:W-:Y:S01]  /*8a90*/  FADD.FTZ R72, R73, R12 ;  /* 0x0000000c49487221 */ /* 0x000fe20000010000 */
[----:B------:R-:W-:Y:S01]  /*8aa0*/  SEL R103, RZ, 0x1, P6 ;  /* 0x00000001ff677807 */ /* 0x000fe20003000000 */
[----:B------:R-:W0:Y:S01]  /*8ab0*/  I2F.U32 R73, R74 ;  /* 0x0000004a00497306 */ /* 0x000e220000201000 */
[----:B------:R-:W-:Y:S01]  /*8ac0*/  IMAD.WIDE.U32 R100, R100, 0x10000, RZ ;  /* 0x0001000064647825 */ /* 0x000fe200078e00ff */
[----:B------:R-:W-:-:S03]  /*8ad0*/  LOP3.LUT P1, RZ, R7, 0xff, RZ, 0xc0, !PT ;  /* 0x000000ff07ff7812 */ /* 0x000fc6000782c0ff */
[----:B------:R-:W-:-:S04]  /*8ae0*/  FADD.FTZ R79, R72, R13 ;  /* 0x0000000d484f7221 */ /* 0x000fc80000010000 */
[----:B------:R-:W-:-:S04]  /*8af0*/  FADD.FTZ R72, R79, R18 ;  /* 0x000000124f487221 */ /* 0x000fc80000010000 */
[----:B------:R-:W-:Y:S02]  /*8b00*/  FADD.FTZ R79, R72, R17 ;  /* 0x00000011484f7221 */ /* 0x000fe40000010000 */
[----:B0-----:R-:W-:Y:S01]  /*8b10*/  FFMA.FTZ R73, R73, R16, 1.1641532182693481445e-10 ;  /* 0x2f00000049497423 */ /* 0x001fe20000010010 */
[----:B------:R-:W-:Y:S01]  /*8b20*/  SEL R16, RZ, 0x100, P4 ;  /* 0x00000100ff107807 */ /* 0x000fe20002000000 */
[----:B------:R-:W-:-:S04]  /*8b30*/  FADD.FTZ R72, R79, R80 ;  /* 0x000000504f487221 */ /* 0x000fc80000010000 */
[----:B------:R-:W-:Y:S01]  /*8b40*/  FADD.FTZ R79, R72, R81 ;  /* 0x00000051484f7221 */ /* 0x000fe20000010000 */
[----:B------:R-:W-:Y:S02]  /*8b50*/  SEL R72, RZ, 0x1, P2 ;  /* 0x00000001ff487807 */ /* 0x000fe40001000000 */
[----:B------:R-:W-:Y:S01]  /*8b60*/  FSETP.GTU.FTZ.AND P2, PT, R73, c[0x0][0x1e4], PT ;  /* 0x0000790049007a0b */ /* 0x000fe20003f5c000 */
[----:B------:R-:W-:Y:S02]  /*8b70*/  FADD.FTZ R14, R79, R82 ;  /* 0x000000524f0e7221 */ /* 0x000fe40000010000 */
[----:B------:R-:W-:Y:S01]  /*8b80*/  IMAD.WIDE.U32 R78, R78, 0x100, RZ ;  /* 0x000001004e4e7825 */ /* 0x000fe200078e00ff */
[----:B------:R-:W-:-:S03]  /*8b90*/  SEL R74, RZ, 0x1000000, P2 ;  /* 0x01000000ff4a7807 */ /* 0x000fc60001000000 */
[----:B------:R-:W-:-:S04]  /*8ba0*/  FADD.FTZ R73, R14, R83 ;  /* 0x000000530e497221 */ /* 0x000fc80000010000 */
[----:B------:R-:W-:Y:S02]  /*8bb0*/  FADD.FTZ R14, R73, R84 ;  /* 0x00000054490e7221 */ /* 0x000fe40000010000 */
[----:B------:R-:W-:-:S04]  /*8bc0*/  IMAD.WIDE.U32 R72, R72, 0x1000000, RZ ;  /* 0x0100000048487825 */ /* 0x000fc800078e00ff */
[----:B------:R-:W-:Y:S01]  /*8bd0*/  FADD.FTZ R95, R14, R85 ;  /* 0x000000550e5f7221 */ /* 0x000fe20000010000 */
[----:B------:R-:W-:Y:S02]  /*8be0*/  LOP3.LUT R78, R78, R72, R100, 0xfe, !PT ;  /* 0x000000484e4e7212 */ /* 0x000fe400078efe64 */
[----:B------:R-:W-:Y:S01]  /*8bf0*/  LOP3.LUT R72, R16, R74, R99, 0xfe, !PT ;  /* 0x0000004a10487212 */ /* 0x000fe200078efe63 */
[----:B------:R-:W-:Y:S01]  /*8c00*/  FADD.FTZ R14, R95, R86 ;  /* 0x000000565f0e7221 */ /* 0x000fe20000010000 */
[----:B------:R-:W-:Y:S02]  /*8c10*/  FSEL R95, R75, RZ, !P2 ;  /* 0x000000ff4b5f7208 */ /* 0x000fe40005000000 */
[----:B------:R-:W-:Y:S01]  /*8c20*/  SEL R99, RZ, 0x1, P3 ;  /* 0x00000001ff637807 */ /* 0x000fe20001800000 */
[----:B------:R-:W-:Y:S01]  /*8c30*/  FADD.FTZ R75, R14, R87 ;  /* 0x000000570e4b7221 */ /* 0x000fe20000010000 */
[----:B------:R-:W-:Y:S01]  /*8c40*/  F2FP.PACK_AB R74, R98, R91 ;  /* 0x0000005b624a723e */ /* 0x000fe200000000ff */
[----:B------:R-:W-:Y:S01]  /*8c50*/  @P0 FADD.FTZ R95, R106, R95 ;  /* 0x0000005f6a5f0221 */ /* 0x000fe20000010000 */
[----:B------:R-:W-:Y:S01]  /*8c60*/  LOP3.LUT R99, R73, R72, R99, 0xfe, !PT ;  /* 0x0000004849637212 */ /* 0x000fe200078efe63 */
[----:B------:R-:W-:Y:S01]  /*8c70*/  FADD.FTZ R75, R75, R88 ;  /* 0x000000584b4b7221 */ /* 0x000fe20000010000 */
[----:B------:R-:W-:Y:S01]  /*8c80*/  F2FP.PACK_AB R73, R96, R77 ;  /* 0x0000004d6049723e */ /* 0x000fe200000000ff */
[----:B------:R-:W-:Y:S01]  /*8c90*/  IMAD.WIDE.U32 R14, R90, R15, c[0x0][0x188] ;  /* 0x000062005a0e7625 */ /* 0x000fe200078e000f */
[----:B------:R-:W-:-:S02]  /*8ca0*/  F2FP.PACK_AB R72, R89, R76 ;  /* 0x0000004c5948723e */ /* 0x000fc400000000ff */
[----:B------:R-:W-:Y:S01]  /*8cb0*/  LOP3.LUT R79, R79, R99, R101, 0xfe, !PT ;  /* 0x000000634f4f7212 */ /* 0x000fe200078efe65 */
[----:B------:R-:W-:Y:S01]  /*8cc0*/  FADD.FTZ R16, R75, R76 ;  /* 0x0000004c4b107221 */ /* 0x000fe20000010000 */
[----:B------:R-:W-:Y:S01]  /*8cd0*/  F2FP.PACK_AB R75, R95, R97 ;  /* 0x000000615f4b723e */ /* 0x000fe200000000ff */
[----:B------:R-:W-:Y:S01]  /*8ce0*/  IMAD.WIDE.U32 R100, R90, R19, c[0x0][0x190] ;  /* 0x000064005a647625 */ /* 0x000fe200078e0013 */
[----:B------:R-:W-:Y:S02]  /*8cf0*/  LOP3.LUT R78, R78, R103, RZ, 0xfc, !PT ;  /* 0x000000674e4e7212 */ /* 0x000fe400078efcff */
[----:B------:R-:W-:Y:S01]  /*8d00*/  LOP3.LUT P0, RZ, R0, 0x1f, RZ, 0xc0, !PT ;  /* 0x0000001f00ff7812 */ /* 0x000fe2000780c0ff */
[----:B------:R-:W-:Y:S01]  /*8d10*/  FADD.FTZ R16, R16, R89 ;  /* 0x0000005910107221 */ /* 0x000fe20000010000 */
        /* <DEDUP_REMOVED lines=13> */
.L_x_11997:
        /* <DEDUP_REMOVED lines=68> */
.L_x_11998:
        /* <DEDUP_REMOVED lines=12> */
[----:B------:R-:W-:Y:S02]  /*92f0*/  @!P1 MOV R16, 0x300 ;  /* 0x0000030000109802 */ /* 0x000fe40000000f00 */
[----:B------:R-:W-:-:S02]  /*9300*/  LOP3.LUT P0, RZ, R19, 0x1f, R0, 0xf8, !PT ;  /* 0x0000001f13ff7812 */ /* 0x000fc4000780f800 */
[----:B------:R-:W-:Y:S01]  /*9310*/  I2F R101, R16 ;  /* 0x0000001000657306 */ /* 0x000fe20000201400 */
[----:B------:R-:W0:Y:S01]  /*9320*/  SHFL.DOWN PT, R79, R16, 0x2, 0x1f ;  /* 0x08401f00104f7f89 */ /* 0x000e2200000e0000 */
[----:B------:R-:W-:-:S03]  /*9330*/  MOV R19, c[0x0][0x1e0] ;  /* 0x0000780000137a02 */ /* 0x000fc60000000f00 */
[----:B------:R-:W1:Y:S01]  /*9340*/  @!P1 LDS.64 R72, [R75.X8] ;  /* 0x000000004b489984 */ /* 0x000e620000008a00 */
[----:B------:R-:W-:Y:S01]  /*9350*/  ISETP.NE.AND P1, PT, RZ, UR8, PT ;  /* 0x00000008ff007c0c */ /* 0x000fe2000bf25270 */
[----:B0-----:R-:W-:Y:S01]  /*9360*/  IMAD.IADD R78, R79, 0x1, R16 ;  /* 0x000000014f4e7824 */ /* 0x001fe200078e0210 */
        /* <DEDUP_REMOVED lines=8> */
[----:B------:R-:W-:Y:S01]  /*93f0*/  FFMA.FTZ R106, R101, R72, R75 ;  /* 0x00000048656a7223 */ /* 0x000fe2000001004b */
[----:B------:R-:W-:Y:S01]  /*9400*/  IADD3 R72, R78, R103, RZ ;  /* 0x000000674e487210 */ /* 0x000fe20007ffe0ff */
[----:B------:R-:W-:Y:S01]  /*9410*/  FMUL.FTZ R99, R99, R99 ;  /* 0x0000006363637220 */ /* 0x000fe20000410000 */
[----:B------:R-:W-:Y:S01]  /*9420*/  I2F R103, R103 ;  /* 0x0000006700677306 */ /* 0x000fe20000201400 */
[----:B0-----:R-:W-:Y:S02]  /*9430*/  FMUL.FTZ R75, R15, R106 ;  /* 0x0000006a0f4b7220 */ /* 0x001fe40000410000 */
        /* <DEDUP_REMOVED lines=16> */
[----:B------:R-:W0:Y:S03]  /*9540*/  SHFL.IDX PT, R75, R74, RZ, 0x1f ;  /* 0x00001fff4a4b7589 */ /* 0x000e2600000e0000 */
        /* <DEDUP_REMOVED lines=11> */
[----:B------:R-:W-:Y:S02]  /*9600*/  @!P0 IMAD.MOV.U32 R19, RZ, RZ, 0x4 ;  /* 0x00000004ff138424 */ /* 0x000fe400078e00ff */
[----:B------:R-:W-:Y:S02]  /*9610*/  FADD.FTZ R16, R14, R15 ;  /* 0x0000000f0e107221 */ /* 0x000fe40000010000 */
[----:B------:R-:W-:Y:S02]  /*9620*/  FADD.FTZ R18, -R74, R18 ;  /* 0x000000124a127221 */ /* 0x000fe40000010100 */
[----:B------:R-:W1:Y:S01]  /*9630*/  MUFU.RSQ R9, R16 ;  /* 0x0000001000097308 */ /* 0x000e620000001400 */
[C---:B------:R-:W-:Y:S01]  /*9640*/  @!P0 IMAD.WIDE R14, R2.reuse, R19, c[0x0][0x1a8] ;  /* 0x00006a00020e8625 */ /* 0x040fe200078e0213 */
[----:B------:R-:W-:-:S03]  /*9650*/  IADD3 R2, R2, c[0x0][0x160], RZ ;  /* 0x0000580002027a10 */ /* 0x000fc60007ffe0ff */
[C---:B0-----:R-:W-:Y:S02]  /*9660*/  FADD.FTZ R72, -R74.reuse, R81 ;  /* 0x000000514a487221 */ /* 0x041fe40000010100 */
[C---:B------:R-:W-:Y:S02]  /*9670*/  FADD.FTZ R10, -R74.reuse, R10 ;  /* 0x0000000a4a0a7221 */ /* 0x040fe40000010100 */
[C---:B------:R-:W-:Y:S02]  /*9680*/  FADD.FTZ R100, -R74.reuse, R11 ;  /* 0x0000000b4a647221 */ /* 0x040fe40000010100 */
[C---:B------:R-:W-:Y:S02]  /*9690*/  FADD.FTZ R12, -R74.reuse, R12 ;  /* 0x0000000c4a0c7221 */ /* 0x040fe40000010100 */
        /* <DEDUP_REMOVED lines=37> */
[C---:B------:R-:W-:Y:S02]  /*98f0*/  FMUL.FTZ R75, R9.reuse, R118 ;  /* 0x00000076094b7220 */ /* 0x040fe40000410000 */
[C---:B------:R-:W-:Y:S02]  /*9900*/  FMUL.FTZ R74, R9.reuse, R96 ;  /* 0x00000060094a7220 */ /* 0x040fe40000410000 */
[C---:B------:R-:W-:Y:S02]  /*9910*/  FMUL.FTZ R85, R9.reuse, R16 ;  /* 0x0000001009557220 */ /* 0x040fe40000410000 */
[----:B------:R-:W-:-:S02]  /*9920*/  FMUL.FTZ R98, R9, R98 ;  /* 0x0000006209627220 */ /* 0x000fc40000410000 */
[C---:B------:R-:W-:Y:S02]  /*9930*/  FMUL.FTZ R87, R9.reuse, R120 ;  /* 0x0000007809577220 */ /* 0x040fe40000410000 */
[----:B------:R-:W-:Y:S02]  /*9940*/  FMUL.FTZ R122, R9, R122 ;  /* 0x0000007a097a7220 */ /* 0x000fe40000410000 */
[----:B0-----:R-:W-:Y:S02]  /*9950*/  FFMA.FTZ R14, R40, R17, R64 ;  /* 0x00000011280e7223 */ /* 0x001fe40000010040 */
[----:B------:R-:W-:Y:S02]  /*9960*/  FFMA.FTZ R9, R41, R18, R65 ;  /* 0x0000001229097223 */ /* 0x000fe40000010041 */
[----:B------:R-:W-:Y:S02]  /*9970*/  FFMA.FTZ R13, R46, R13, R70 ;  /* 0x0000000d2e0d7223 */ /* 0x000fe40000010046 */
[----:B------:R-:W-:Y:S01]  /*9980*/  FFMA.FTZ R12, R47, R12, R71 ;  /* 0x0000000c2f0c7223 */ /* 0x000fe20000010047 */
[----:B------:R-:W-:Y:S01]  /*9990*/  F2FP.PACK_AB R14, R9, R14 ;  /* 0x0000000e090e723e */ /* 0x000fe200000000ff */
[----:B------:R-:W-:-:S02]  /*99a0*/  FFMA.FTZ R11, R44, R11, R68 ;  /* 0x0000000b2c0b7223 */ /* 0x000fc40000010044 */
[----:B------:R-:W-:Y:S01]  /*99b0*/  FFMA.FTZ R10, R45, R10, R69 ;  /* 0x0000000a2d0a7223 */ /* 0x000fe20000010045 */
[----:B------:R-:W-:Y:S01]  /*99c0*/  F2FP.PACK_AB R13, R12, R13 ;  /* 0x0000000d0c0d723e */ /* 0x000fe200000000ff */
[----:B------:R-:W-:Y:S01]  /*99d0*/  FFMA.FTZ R9, R37, R82, R61 ;  /* 0x0000005225097223 */ /* 0x000fe2000001003d */
[----:B------:R-:W-:Y:S01]  /*99e0*/  HFMA2.MMA R82, -RZ, RZ, 0, 9.5367431640625e-07 ;  /* 0x00000010ff527435 */ /* 0x000fe200000001ff */
        /* <DEDUP_REMOVED lines=11> */
[----:B------:R-:W-:Y:S01]  /*9aa0*/  F2FP.PACK_AB R10, R77, R10 ;  /* 0x0000000a4d0a723e */ /* 0x000fe200000000ff */
[----:B------:R-:W-:Y:S01]  /*9ab0*/  FFMA.FTZ R88, R35, R88, R59 ;  /* 0x0000005823587223 */ /* 0x000fe2000001003b */
[----:B------:R-:W-:Y:S01]  /*9ac0*/  LEA.HI.X R77, R8, c[0x0][0x20c], RZ, 0x4, P0 ;  /* 0x00008300084d7a11 */ /* 0x000fe200000f24ff */
[----:B------:R-:W-:Y:S01]  /*9ad0*/  FFMA.FTZ R17, R38, R79, R62 ;  /* 0x0000004f26117223 */ /* 0x000fe2000001003e */
[----:B------:R-:W-:Y:S01]  /*9ae0*/  ISETP.GE.AND P0, PT, R2, c[0x0][0x164], PT ;  /* 0x0000590002007a0c */ /* 0x000fe20003f06270 */
[----:B------:R-:W-:Y:S01]  /*9af0*/  FFMA.FTZ R84, R39, R84, R63 ;  /* 0x0000005427547223 */ /* 0x000fe2000001003f */
[----:B------:R-:W-:Y:S01]  /*9b00*/  F2FP.PACK_AB R19, R88, R19 ;  /* 0x000000135813723e */ /* 0x000fe200000000ff */
[----:B------:R-:W-:Y:S01]  /*9b10*/  FFMA.FTZ R11, R33, R86, R57 ;  /* 0x00000056210b7223 */ /* 0x000fe20000010039 */
[----:B------:R0:W-:Y:S01]  /*9b20*/  STG.E.128 [R76.64], R12 ;  /* 0x0000000c4c007986 */ /* 0x0001e2000c101d06 */
[----:B------:R-:W-:Y:S01]  /*9b30*/  FFMA.FTZ R87, R26, R87, R50 ;  /* 0x000000571a577223 */ /* 0x000fe20000010032 */
[----:B------:R-:W-:Y:S01]  /*9b40*/  F2FP.PACK_AB R17, R84, R17 ;  /* 0x000000115411723e */ /* 0x000fe200000000ff */
[----:B------:R-:W-:Y:S01]  /*9b50*/  FFMA.FTZ R122, R27, R122, R51 ;  /* 0x0000007a1b7a7223 */ /* 0x000fe20000010033 */
[----:B------:R-:W-:Y:S01]  /*9b60*/  F2FP.PACK_AB R18, R11, R18 ;  /* 0x000000120b12723e */ /* 0x000fe200000000ff */
[----:B------:R-:W-:-:S02]  /*9b70*/  FFMA.FTZ R9, R30, R75, R54 ;  /* 0x0000004b1e097223 */ /* 0x000fc40000010036 */
[----:B------:R-:W-:Y:S01]  /*9b80*/  FFMA.FTZ R80, R31, R74, R55 ;  /* 0x0000004a1f507223 */ /* 0x000fe20000010037 */
[----:B------:R-:W-:Y:S01]  /*9b90*/  LEA R74, P1, R90, c[0x0][0x208], 0x4 ;  /* 0x000082005a4a7a11 */ /* 0x000fe200078220ff */
[----:B------:R-:W-:Y:S01]  /*9ba0*/  FFMA.FTZ R78, R28, R73, R52 ;  /* 0x000000491c4e7223 */ /* 0x000fe20000010034 */
[----:B------:R-:W-:Y:S01]  /*9bb0*/  F2FP.PACK_AB R11, R122, R87 ;  /* 0x000000577a0b723e */ /* 0x000fe200000000ff */
[----:B------:R-:W-:Y:S01]  /*9bc0*/  FFMA.FTZ R79, R29, R72, R53 ;  /* 0x000000481d4f7223 */ /* 0x000fe20000010035 */
[----:B------:R-:W-:Y:S01]  /*9bd0*/  F2FP.PACK_AB R9, R80, R9 ;  /* 0x000000095009723e */ /* 0x000fe200000000ff */
[----:B------:R-:W-:Y:S01]  /*9be0*/  IMAD.WIDE.U32 R72, R81, R82, c[0x0][0x208] ;  /* 0x0000820051487625 */ /* 0x000fe200078e0052 */
[----:B------:R-:W-:Y:S02]  /*9bf0*/  LEA.HI.X R75, R90, c[0x0][0x20c], RZ, 0x4, P1 ;  /* 0x000083005a4b7a11 */ /* 0x000fe400008f24ff */
[----:B------:R-:W-:Y:S02]  /*9c00*/  F2FP.PACK_AB R8, R79, R78 ;  /* 0x0000004e4f08723e */ /* 0x000fe400000000ff */
[----:B------:R0:W-:Y:S01]  /*9c10*/  STG.E.128 [R72.64], R16 ;  /* 0x0000001048007986 */ /* 0x0001e2000c101d06 */
[----:B------:R-:W-:-:S03]  /*9c20*/  LOP3.LUT P1, RZ, R7, 0xff, RZ, 0xc0, !PT ;  /* 0x000000ff07ff7812 */ /* 0x000fc6000782c0ff */
[----:B------:R0:W-:Y:S01]  /*9c30*/  STG.E.128 [R74.64], R8 ;  /* 0x000000084a007986 */ /* 0x0001e2000c101d06 */
[----:B------:R-:W-:Y:S01]  /*9c40*/  SEL R7, RZ, 0x1, P1 ;  /* 0x00000001ff077807 */ /* 0x000fe20000800000 */
[----:B0-----:R-:W-:Y:S01]  /*9c50*/  @P0 CALL.REL.NOINC `(.L_x_11995) ;  /* 0x0000001000000944 */ /* 0x001fe20003c00000 */
[----:B------:R-:W-:Y:S05]  /*9c60*/  BRA `(.L_x_11996) ;  /* 0xffff6b4000007947 */ /* 0x000fea000383ffff */
.L_x_11995:
[----:B------:R-:W-:Y:S05]  /*9c70*/  EXIT ;  /* 0x000000000000794d */ /* 0x000fea0003800000 */
.L_x_11993:
[----:B-1----:R-:W-:Y:S01]  /*9c80*/  IMAD.MOV.U32 R78, RZ, RZ, 0x1 ;  /* 0x00000001ff4e7424 */ /* 0x002fe200078e00ff */
[----:B------:R-:W-:Y:S01]  /*9c90*/  MOV R15, 0x1f ;  /* 0x0000001f000f7802 */ /* 0x000fe20000000f00 */
[----:B------:R-:W-:Y:S01]  /*9ca0*/  IMAD.MOV.U32 R74, RZ, RZ, -0x1 ;  /* 0xffffffffff4a7424 */ /* 0x000fe200078e00ff */
[----:B------:R-:W-:Y:S02]  /*9cb0*/  MOV R72, 0x9cd0 ;  /* 0x00009cd000487802 */ /* 0x000fe40000000f00 */
[----:B------:R-:W-:Y:S05]  /*9cc0*/  CALL.REL.NOINC `($__internal_89_$__cuda_sm70_shflsync_bfly_p) ;  /* 0x0000069000007944 */ /* 0x000fea0003c00000 */
[----:B-1----:R-:W-:Y:S01]  /*9cd0*/  MOV R14, R78 ;  /* 0x0000004e000e7202 */ /* 0x002fe20000000f00 */
[----:B0-----:R-:W-:Y:S05]  /*9ce0*/  BRA `(.L_x_11997) ;  /* 0xfffff10000007947 */ /* 0x001fea000383ffff */
.L_x_11994:
[----:B------:R-:W-:Y:S01]  /*9cf0*/  HFMA2.MMA R15, -RZ, RZ, 0, 1.847743988037109375e-06 ;  /* 0x0000001fff0f7435 */ /* 0x000fe200000001ff */
[----:B------:R-:W-:Y:S01]  /*9d00*/  IMAD.MOV.U32 R78, RZ, RZ, 0x2 ;  /* 0x00000002ff4e7424 */ /* 0x000fe200078e00ff */
[----:B------:R-:W-:Y:S01]  /*9d10*/  MOV R72, 0x9d40 ;  /* 0x00009d4000487802 */ /* 0x000fe20000000f00 */
[----:B------:R-:W-:-:S03]  /*9d20*/  IMAD.MOV.U32 R74, RZ, RZ, -0x1 ;  /* 0xffffffffff4a7424 */ /* 0x000fc600078e00ff */
[----:B------:R-:W-:Y:S05]  /*9d30*/  CALL.REL.NOINC `($__internal_89_$__cuda_sm70_shflsync_bfly_p) ;  /* 0x0000062000007944 */ /* 0x000fea0003c00000 */
[----:B01----:R-:W-:Y:S01]  /*9d40*/  FADD.FTZ R75, R75, R78 ;  /* 0x0000004e4b4b7221 */ /* 0x003fe20000010000 */
[----:B------:R-:W-:Y:S01]  /*9d50*/  MOV R78, 0x4 ;  /* 0x00000004004e7802 */ /* 0x000fe20000000f00 */
[----:B------:R-:W-:Y:S01]  /*9d60*/  IMAD.MOV.U32 R15, RZ, RZ, 0x1f ;  /* 0x0000001fff0f7424 */ /* 0x000fe200078e00ff */
[----:B------:R-:W-:-:S02]  /*9d70*/  MOV R74, 0xffffffff ;  /* 0xffffffff004a7802 */ /* 0x000fc40000000f00 */
[----:B------:R-:W-:Y:S02]  /*9d80*/  MOV R72, 0x9da0 ;  /* 0x00009da000487802 */ /* 0x000fe40000000f00 */
[----:B------:R-:W-:Y:S05]  /*9d90*/  CALL.REL.NOINC `($__internal_89_$__cuda_sm70_shflsync_bfly_p) ;  /* 0x000005c000007944 */ /* 0x000fea0003c00000 */
[----:B0-----:R-:W-:Y:S01]  /*9da0*/  HFMA2.MMA R15, -RZ, RZ, 0, 1.847743988037109375e-06 ;  /* 0x0000001fff0f7435 */ /* 0x001fe200000001ff */
[----:B-1----:R-:W-:Y:S01]  /*9db0*/  FADD.FTZ R75, R75, R78 ;  /* 0x0000004e4b4b7221 */ /* 0x002fe20000010000 */
[----:B------:R-:W-:Y:S01]  /*9dc0*/  MOV R72, 0x9e00 ;  /* 0x00009e0000487802 */ /* 0x000fe20000000f00 */
[----:B------:R-:W-:Y:S02]  /*9dd0*/  IMAD.MOV.U32 R78, RZ, RZ, 0x8 ;  /* 0x00000008ff4e7424 */ /* 0x000fe400078e00ff */
[----:B------:R-:W-:Y:S02]  /*9de0*/  IMAD.MOV.U32 R74, RZ, RZ, -0x1 ;  /* 0xffffffffff4a7424 */ /* 0x000fe400078e00ff */
[----:B------:R-:W-:Y:S05]  /*9df0*/  CALL.REL.NOINC `($__internal_89_$__cuda_sm70_shflsync_bfly_p) ;  /* 0x0000056000007944 */ /* 0x000fea0003c00000 */
[----:B01----:R-:W-:Y:S01]  /*9e00*/  FADD.FTZ R75, R75, R78 ;  /* 0x0000004e4b4b7221 */ /* 0x003fe20000010000 */
[----:B------:R-:W-:Y:S01]  /*9e10*/  MOV R78, 0x10 ;  /* 0x00000010004e7802 */ /* 0x000fe20000000f00 */
[----:B------:R-:W-:Y:S01]  /*9e20*/  IMAD.MOV.U32 R15, RZ, RZ, 0x1f ;  /* 0x0000001fff0f7424 */ /* 0x000fe200078e00ff */
[----:B------:R-:W-:Y:S02]  /*9e30*/  MOV R74, 0xffffffff ;  /* 0xffffffff004a7802 */ /* 0x000fe40000000f00 */
[----:B------:R-:W-:-:S02]  /*9e40*/  MOV R72, 0x9e60 ;  /* 0x00009e6000487802 */ /* 0x000fc40000000f00 */
[----:B------:R-:W-:Y:S05]  /*9e50*/  CALL.REL.NOINC `($__internal_89_$__cuda_sm70_shflsync_bfly_p) ;  /* 0x0000050000007944 */ /* 0x000fea0003c00000 */
        /* <DEDUP_REMOVED lines=54> */
[----:B------:R-:W-:Y:S05]  /*a1c0*/  CALL.REL.NOINC `($__internal_89_$__cuda_sm70_shflsync_bfly_p) ;  /* 0x0000019000007944 */ /* 0x000fea0003c00000 */
[----:B01----:R-:W-:Y:S01]  /*a1d0*/  FADD.FTZ R75, R75, R78 ;  /* 0x0000004e4b4b7221 */ /* 0x003fe20000010000 */
[----:B------:R-:W-:Y:S01]  /*a1e0*/  MOV R78, 0x2 ;  /* 0x00000002004e7802 */ /* 0x000fe20000000f00 */
[----:B------:R-:W-:Y:S01]  /*a1f0*/  IMAD.MOV.U32 R15, RZ, RZ, 0x1f ;  /* 0x0000001fff0f7424 */ /* 0x000fe200078e00ff */
[----:B------:R-:W-:Y:S02]  /*a200*/  MOV R74, 0xffffffff ;  /* 0xffffffff004a7802 */ /* 0x000fe40000000f00 */
[----:B------:R-:W-:Y:S02]  /*a210*/  MOV R72, 0xa230 ;  /* 0x0000a23000487802 */ /* 0x000fe40000000f00 */
[----:B------:R-:W-:Y:S05]  /*a220*/  CALL.REL.NOINC `($__internal_89_$__cuda_sm70_shflsync_bfly_p) ;  /* 0x0000013000007944 */ /* 0x000fea0003c00000 */
[----:B0-----:R-:W-:Y:S01]  /*a230*/  HFMA2.MMA R15, -RZ, RZ, 0, 1.847743988037109375e-06 ;  /* 0x0000001fff0f7435 */ /* 0x001fe200000001ff */
[----:B-1----:R-:W-:Y:S01]  /*a240*/  FADD.FTZ R75, R75, R78 ;  /* 0x0000004e4b4b7221 */ /* 0x002fe20000010000 */
[----:B------:R-:W-:Y:S01]  /*a250*/  MOV R72, 0xa290 ;  /* 0x0000a29000487802 */ /* 0x000fe20000000f00 */
[----:B------:R-:W-:-:S02]  /*a260*/  IMAD.MOV.U32 R78, RZ, RZ, 0x4 ;  /* 0x00000004ff4e7424 */ /* 0x000fc400078e00ff */
[----:B------:R-:W-:Y:S02]  /*a270*/  IMAD.MOV.U32 R74, RZ, RZ, -0x1 ;  /* 0xffffffffff4a7424 */ /* 0x000fe400078e00ff */
        /* <DEDUP_REMOVED lines=10> */
[----:B------:R-:W-:Y:S02]  /*a320*/  IMAD.MOV.U32 R78, RZ, RZ, 0x10 ;  /* 0x00000010ff4e7424 */ /* 0x000fe400078e00ff */
[----:B------:R-:W-:-:S02]  /*a330*/  IMAD.MOV.U32 R74, RZ, RZ, -0x1 ;  /* 0xffffffffff4a7424 */ /* 0x000fc400078e00ff */
[----:B------:R-:W-:Y:S05]  /*a340*/  CALL.REL.NOINC `($__internal_89_$__cuda_sm70_shflsync_bfly_p) ;  /* 0x0000001000007944 */ /* 0x000fea0003c00000 */
[----:B01----:R-:W-:Y:S05]  /*a350*/  BRA `(.L_x_11998) ;  /* 0xffffeed000007947 */ /* 0x003fea000383ffff */
        .weak           $__internal_89_$__cuda_sm70_shflsync_bfly_p
        .type           $__internal_89_$__cuda_sm70_shflsync_bfly_p,@function
        .size           $__internal_89_$__cuda_sm70_shflsync_bfly_p,(.L_x_22177 - $__internal_89_$__cuda_sm70_shflsync_bfly_p)
$__internal_89_$__cuda_sm70_shflsync_bfly_p:
[----:B------:R-:W-:Y:S01]  /*a360*/  MOV R73, 0x0 ;  /* 0x0000000000497802 */ /* 0x000fe20000000f00 */
[----:B------:R-:W-:Y:S04]  /*a370*/  WARPSYNC R74 ;  /* 0x0000004a00007348 */ /* 0x000fe80003800000 */
[----:B------:R0:W1:Y:S01]  /*a380*/  SHFL.BFLY PT, R78, R75, R78, R15 ;  /* 0x0c00004e4b4e7389 */ /* 0x00006200000e000f */
[----:B------:R-:W-:Y:S05]  /*a390*/  RET.REL.NODEC R72 `(_ZN10layer_norm13ln_fwd_kernelINS_13Kernel_traitsIf6__halfS2_S2_fjLj3072ELj1ELj1ELj4ELj16ENS_18Kernel_traits_baseILj3072EfS2_S2_S2_fjLj128EEEEELb1ELb0ELb0ELb1EEEvNS_9FwdParamsE) ;  /* 0xffff5c6048007950 */ /* 0x000fea0003c3ffff */
.L_x_11999:
        /* <DEDUP_REMOVED lines=14> */
.L_x_22177:


//--------------------- .text._ZN10layer_norm13ln_fwd_kernelINS_13Kernel_traitsIf6__halfS2_S2_fjLj3072ELj1ELj1ELj4ELj16ENS_18Kernel_traits_baseILj3072EfS2_S2_S2_fjLj128EEEEELb1ELb0ELb1ELb0EEEvNS_9FwdParamsE --------------------------
	.section	.text._ZN10layer_norm13ln_fwd_kernelINS_13Kernel_traitsIf6__halfS2_S2_fjLj3072ELj1ELj1ELj4ELj16ENS_18Kernel_traits_baseILj3072EfS2_S2_S2_fjLj128EEEEELb1ELb0ELb1ELb0EEEvNS_9FwdParamsE,"ax",@progbits
	.sectioninfo	@"SHI_REGISTERS=123"
	.align	128
        .global         _ZN10layer_norm13ln_fwd_kernelINS_13Kernel_traitsIf6__halfS2_S2_fjLj3072ELj1ELj1ELj4ELj16ENS_18Kernel_traits_baseILj3072EfS2_S2_S2_fjLj128EEEEELb1ELb0ELb1ELb0EEEvNS_9FwdParamsE
        .type           _ZN10layer_norm13ln_fwd_kernelINS_13Kernel_traitsIf6__halfS2_S2_fjLj3072ELj1ELj1ELj4ELj16ENS_18Kernel_traits_baseILj3072EfS2_S2_S2_fjLj128EEEEELb1ELb0ELb1ELb0EEEvNS_9FwdParamsE,@function
        .size           _ZN10layer_norm13ln_fwd_kernelINS_13Kernel_traitsIf6__halfS2_S2_fjLj3072ELj1ELj1ELj4ELj16ENS_18Kernel_traits_baseILj3072EfS2_S2_S2_fjLj128EEEEELb1ELb0ELb1ELb0EEEvNS_9FwdParamsE,(.L_x_22178 - _ZN10layer_norm13ln_fwd_kernelINS_13Kernel_traitsIf6__halfS2_S2_fjLj3072ELj1ELj1ELj4ELj16ENS_18Kernel_traits_baseILj3072EfS2_S2_S2_fjLj128EEEEELb1ELb0ELb1ELb0EEEvNS_9FwdParamsE)
        .other          _ZN10layer_norm13ln_fwd_kernelINS_13Kernel_traitsIf6__halfS2_S2_fjLj3072ELj1ELj1ELj4ELj16ENS_18Kernel_traits_baseILj3072EfS2_S2_S2_fjLj128EEEEELb1ELb0ELb1ELb0EEEvNS_9FwdParamsE,@"STO_CUDA_ENTRY STV_DEFAULT"
_ZN10layer_norm13ln_fwd_kernelINS_13Kernel_traitsIf6__halfS2_S2_fjLj3072ELj1ELj1ELj4ELj16ENS_18Kernel_traits_baseILj3072EfS2_S2_S2_fjLj128EEEEELb1ELb0ELb1ELb0EEEvNS_9FwdParamsE:
.text._ZN10layer_norm13ln_fwd_kernelINS_13Kernel_traitsIf6__halfS2_S2_fjLj3072ELj1ELj1ELj4ELj16ENS_18Kernel_traits_baseILj3072EfS2_S2_S2_fjLj128EEEEELb1ELb0ELb1ELb0EEEvNS_9FwdParamsE:
        /* <DEDUP_REMOVED lines=9> */
[----:B------:R-:W2:Y:S01]  /*0090*/  @P0 LDG.E.64 R2, [R2.64] ;  /* 0x0000000602020981 */ /* 0x000ea2000c1e1b00 */
[----:B------:R-:W-:-:S05]  /*00a0*/  @P0 MOV R10, R0 ;  /* 0x00000000000a0202 */ /* 0x000fca0000000f00 */
        /* <DEDUP_REMOVED lines=90> */
.L_x_12001:
[----:B------:R-:W-:Y:S05]  /*0650*/  BSYNC B0 ;  /* 0x0000000000007941 */ /* 0x000fea0003800000 */
.L_x_12000:
        /* <DEDUP_REMOVED lines=17> */
.L_x_12003:
[----:B------:R-:W-:Y:S05]  /*0770*/  BSYNC B0 ;  /* 0x0000000000007941 */ /* 0x000fea0003800000 */
.L_x_12002:
        /* <DEDUP_REMOVED lines=16> */
.L_x_12005:
[----:B------:R-:W-:Y:S05]  /*0880*/  BSYNC B0 ;  /* 0x0000000000007941 */ /* 0x000fea0003800000 */
.L_x_12004:
        /* <DEDUP_REMOVED lines=12> */
[----:B------:R-:W-:Y:S02]  /*0950*/  IADD3 R3, R2, -R3, RZ ;  /* 0x8000000302037210 */ /* 0x000fe40007ffe0ff */
[----:B------:R-:W-:-:S02]  /*0960*/  LOP3.LUT R14, R14, 0x3fffffe0, RZ, 0xc0, !PT ;  /* 0x3fffffe00e0e7812 */ /* 0x000fc400078ec0ff */
[----:B------:R-:W-:Y:S02]  /*0970*/  IMNMX R3, RZ, R3, !PT ;  /* 0x00000003ff037217 */ /* 0x000fe40007800200 */
[----:B------:R-:W-:Y:S02]  /*0980*/  SHF.L.U32 R4, R9, 0x5, RZ ;  /* 0x0000000509047819 */ /* 0x000fe400000006ff */
[----:B------:R-:W-:Y:S02]  /*0990*/  IMNMX R3, R3, 0x20, PT ;  /* 0x0000002003037817 */ /* 0x000fe40003800200 */
[----:B------:R-:W-:Y:S01]  /*09a0*/  LOP3.LUT R5, R4, 0x3e0, RZ, 0xc0, !PT ;  /* 0x000003e004057812 */ /* 0x000fe200078ec0ff */
[----:B------:R-:W-:Y:S02]  /*09b0*/  IMAD R4, R64, -0x326172a9, RZ ;  /* 0xcd9e8d5740047824 */ /* 0x000fe400078e02ff */
[----:B------:R-:W-:Y:S02]  /*09c0*/  IMAD.IADD R3, R3, 0x1, R14 ;  /* 0x0000000103037824 */ /* 0x000fe400078e020e */
[----:B------:R-:W-:Y:S01]  /*09d0*/  IMAD.IADD R5, R2, 0x1, -R5 ;  /* 0x0000000102057824 */ /* 0x000fe200078e0a05 */
[----:B------:R-:W-:Y:S01]  /*09e0*/  LOP3.LUT R7, R7, UR25, R4, 0x96, !PT ;  /* 0x0000001907077c12 */ /* 0x000fe2000f8e9604 */
[----:B------:R-:W-:-:S02]  /*09f0*/  IMAD.SHL.U32 R3, R3, 0x8, RZ ;  /* 0x0000000803037824 */ /* 0x000fc400078e00ff */
[C---:B------:R-:W-:Y:S01]  /*0a00*/  IMAD.HI.U32 R2, R65.reuse, -0x2daee0ad, RZ ;  /* 0xd2511f5341027827 */ /* 0x040fe200078e00ff */
[----:B------:R-:W-:Y:S01]  /*0a10*/  IMNMX R5, RZ, R5, !PT ;  /* 0x00000005ff057217 */ /* 0x000fe20007800200 */
[----:B------:R0:W1:Y:S02]  /*0a20*/  I2F.U32 R96, R3 ;  /* 0x0000000300607306 */ /* 0x0000640000201000 */
[----:B------:R-:W-:Y:S01]  /*0a30*/  IMAD R4, R65, -0x2daee0ad, RZ ;  /* 0xd2511f5341047824 */ /* 0x000fe200078e02ff */
[----:B------:R-:W-:Y:S02]  /*0a40*/  IMNMX R11, R5, 0x20, PT ;  /* 0x00000020050b7817 */ /* 0x000fe40003800200 */
[----:B------:R-:W-:Y:S01]  /*0a50*/  LOP3.LUT R5, R2, UR26, R13, 0x96, !PT ;  /* 0x0000001a02057c12 */ /* 0x000fe2000f8e960d */
[----:B------:R-:W-:Y:S02]  /*0a60*/  IMAD.MOV.U32 R2, RZ, RZ, RZ ;  /* 0x000000ffff027224 */ /* 0x000fe400078e00ff */
[----:B------:R-:W-:Y:S01]  /*0a70*/  IMAD.IADD R11, R14, 0x1, R11 ;  /* 0x000000010e0b7824 */ /* 0x000fe200078e020b */
[----:B0-----:R-:W-:-:S02]  /*0a80*/  LOP3.LUT R3, R0, 0x3, RZ, 0xc0, !PT ;  /* 0x0000000300037812 */ /* 0x001fc400078ec0ff */
[----:B------:R-:W-:Y:S01]  /*0a90*/  MOV R0, 0x1 ;  /* 0x0000000100007802 */ /* 0x000fe20000000f00 */
[----:B------:R-:W-:Y:S01]  /*0aa0*/  IMAD.SHL.U32 R94, R11, 0x8, RZ ;  /* 0x000000080b5e7824 */ /* 0x000fe200078e00ff */
[----:B-1----:R-:W0:Y:S06]  /*0ab0*/  MUFU.RCP R96, R96 ;  /* 0x0000006000607308 */ /* 0x002e2c0000001000 */
.L_x_12265:
        /* <DEDUP_REMOVED lines=34> */
[----:B------:R-:W-:Y:S01]  /*0ce0*/  MOV R14, R3 ;  /* 0x00000003000e7202 */ /* 0x000fe20000000f00 */
[----:B-----5:R-:W-:Y:S01]  /*0cf0*/  HADD2.F32 R10, -RZ, R68.H0_H0 ;  /* 0x20000044ff0a7230 */ /* 0x020fe20000004100 */
[----:B------:R-:W-:Y:S05]  /*0d00*/  BRA `(.L_x_12010) ;  /* 0x0000055000007947 */ /* 0x000fea0003800000 */
.L_x_12009:
        /* <DEDUP_REMOVED lines=12> */
.L_x_12012:
[----:B------:R-:W-:Y:S02]  /*0dd0*/  IMAD.MOV.U32 R13, RZ, RZ, R6 ;  /* 0x000000ffff0d7224 */ /* 0x000fe400078e0006 */
.L_x_12013:
[----:B------:R-:W-:Y:S05]  /*0de0*/  BSYNC B2 ;  /* 0x0000000000027941 */ /* 0x000fea0003800000 */
.L_x_12011:
        /* <DEDUP_REMOVED lines=16> */
.L_x_12017:
[----:B------:R-:W-:Y:S05]  /*0ef0*/  BSYNC B3 ;  /* 0x0000000000037941 */ /* 0x000fea0003800000 */
.L_x_12016:
        /* <DEDUP_REMOVED lines=42> */
.L_x_12015:
[----:B------:R-:W-:Y:S05]  /*11a0*/  BSYNC B2 ;  /* 0x0000000000027941 */ /* 0x000fea0003800000 */
.L_x_12014:
[----:B------:R-:W1:Y:S01]  /*11b0*/  I2F.U32 R3, R13 ;  /* 0x0000000d00037306 */ /* 0x000e620000201000 */
[----:B------:R-:W-:Y:S01]  /*11c0*/  HFMA2.MMA R72, -RZ, RZ, 0.1171875, 0 ;  /* 0x2f800000ff487435 */ /* 0x000fe200000001ff */
[----:B-----5:R-:W-:-:S05]  /*11d0*/  HADD2.F32 R10, -RZ, R64.H0_H0 ;  /* 0x20000040ff0a7230 */ /* 0x020fca0000004100 */
[----:B------:R-:W-:-:S04]  /*11e0*/  FMUL.FTZ R10, R10, c[0x0][0x1ec] ;  /* 0x00007b000a0a7a20 */ /* 0x000fc80000410000 */
[----:B------:R-:W-:Y:S02]  /*11f0*/  FMUL.FTZ R10, R10, c[0x0][0x1e8] ;  /* 0x00007a000a0a7a20 */ /* 0x000fe40000410000 */
[----:B-1----:R-:W-:-:S05]  /*1200*/  FFMA.FTZ R3, R3, R72, 1.1641532182693481445e-10 ;  /* 0x2f00000003037423 */ /* 0x002fca0000010048 */
[----:B------:R-:W-:Y:S01]  /*1210*/  FSETP.GTU.FTZ.AND P5, PT, R3, c[0x0][0x1e4], PT ;  /* 0x0000790003007a0b */ /* 0x000fe20003fbc000 */
[----:B------:R-:W-:-:S03]  /*1220*/  @P3 HADD2.F32 R3, -RZ, R68.H0_H0 ;  /* 0x20000044ff033230 */ /* 0x000fc60000004100 */
[----:B------:R-:W-:Y:S02]  /*1230*/  FSEL R10, R10, RZ, !P5 ;  /* 0x000000ff0a0a7208 */ /* 0x000fe40006800000 */
[----:B------:R-:W-:-:S03]  /*1240*/  SEL R11, RZ, 0x1, P5 ;  /* 0x00000001ff0b7807 */ /* 0x000fc60002800000 */
[----:B------:R-:W-:Y:S02]  /*1250*/  @P3 FADD.FTZ R10, R3, R10 ;  /* 0x0000000a030a3221 */ /* 0x000fe40000010000 */
.L_x_12010:
[----:B------:R-:W-:Y:S05]  /*1260*/  BSYNC B1 ;  /* 0x0000000000017941 */ /* 0x000fea0003800000 */
.L_x_12008:
        /* <DEDUP_REMOVED lines=8> */
.L_x_12019:
        /* <DEDUP_REMOVED lines=12> */
.L_x_12022:
[----:B------:R-:W-:Y:S02]  /*13b0*/  IMAD.MOV.U32 R3, RZ, RZ, R6 ;  /* 0x000000ffff037224 */ /* 0x000fe400078e0006 */
.L_x_12023:
[----:B------:R-:W-:Y:S05]  /*13c0*/  BSYNC B2 ;  /* 0x0000000000027941 */ /* 0x000fea0003800000 */
.L_x_12021:
        /* <DEDUP_REMOVED lines=16> */
.L_x_12027:
[----:B------:R-:W-:Y:S05]  /*14d0*/  BSYNC B3 ;  /* 0x0000000000037941 */ /* 0x000fea0003800000 */
.L_x_12026:
        /* <DEDUP_REMOVED lines=42> */
.L_x_12025:
[----:B------:R-:W-:Y:S05]  /*1780*/  BSYNC B2 ;  /* 0x0000000000027941 */ /* 0x000fea0003800000 */
.L_x_12024:
[----:B------:R-:W1:Y:S01]  /*1790*/  I2F.U32 R3, R3 ;  /* 0x0000000300037306 */ /* 0x000e620000201000 */
[----:B------:R-:W-:Y:S01]  /*17a0*/  HFMA2.MMA R12, -RZ, RZ, 0.1171875, 0 ;  /* 0x2f800000ff0c7435 */ /* 0x000fe200000001ff */
[----:B-----5:R-:W-:Y:S02]  /*17b0*/  HADD2.F32 R13, -RZ, R64.H1_H1 ;  /* 0x30000040ff0d7230 */ /* 0x020fe40000004100 */
[----:B------:R-:W-:-:S03]  /*17c0*/  @P3 HADD2.F32 R14, -RZ, R68.H1_H1 ;  /* 0x30000044ff0e3230 */ /* 0x000fc60000004100 */
[----:B------:R-:W-:-:S04]  /*17d0*/  FMUL.FTZ R13, R13, c[0x0][0x1ec] ;  /* 0x00007b000d0d7a20 */ /* 0x000fc80000410000 */
[----:B------:R-:W-:Y:S02]  /*17e0*/  FMUL.FTZ R13, R13, c[0x0][0x1e8] ;  /* 0x00007a000d0d7a20 */ /* 0x000fe40000410000 */
[----:B-1----:R-:W-:-:S05]  /*17f0*/  FFMA.FTZ R12, R3, R12, 1.1641532182693481445e-10 ;  /* 0x2f000000030c7423 */ /* 0x002fca000001000c */
[----:B------:R-:W-:-:S04]  /*1800*/  FSETP.GTU.FTZ.AND P5, PT, R12, c[0x0][0x1e4], PT ;  /* 0x000079000c007a0b */ /* 0x000fc80003fbc000 */
[----:B------:R-:W-:Y:S02]  /*1810*/  FSEL R13, R13, RZ, !P5 ;  /* 0x000000ff0d0d7208 */ /* 0x000fe40006800000 */
[----:B------:R-:W-:-:S03]  /*1820*/  SEL R12, RZ, 0x1, P5 ;  /* 0x00000001ff0c7807 */ /* 0x000fc60002800000 */
[----:B------:R-:W-:Y:S02]  /*1830*/  @P3 FADD.FTZ R13, R14, R13 ;  /* 0x0000000d0e0d3221 */ /* 0x000fe40000010000 */
.L_x_12020:
[----:B------:R-:W-:Y:S05]  /*1840*/  BSYNC B1 ;  /* 0x0000000000017941 */ /* 0x000fea0003800000 */
.L_x_12018:
        /* <DEDUP_REMOVED lines=8> */
.L_x_12029:
        /* <DEDUP_REMOVED lines=12> */
.L_x_12032:
[----:B------:R-:W-:Y:S02]  /*1990*/  IMAD.MOV.U32 R3, RZ, RZ, R6 ;  /* 0x000000ffff037224 */ /* 0x000fe400078e0006 */
.L_x_12033:
[----:B------:R-:W-:Y:S05]  /*19a0*/  BSYNC B2 ;  /* 0x0000000000027941 */ /* 0x000fea0003800000 */
.L_x_12031:
        /* <DEDUP_REMOVED lines=16> */
.L_x_12037:
[----:B------:R-:W-:Y:S05]  /*1ab0*/  BSYNC B3 ;  /* 0x0000000000037941 */ /* 0x000fea0003800000 */
.L_x_12036:
        /* <DEDUP_REMOVED lines=42> */
.L_x_12035:
[----:B------:R-:W-:Y:S05]  /*1d60*/  BSYNC B2 ;  /* 0x0000000000027941 */ /* 0x000fea0003800000 */
.L_x_12034:
[----:B------:R-:W1:Y:S01]  /*1d70*/  I2F.U32 R3, R3 ;  /* 0x0000000300037306 */ /* 0x000e620000201000 */
[----:B------:R-:W-:Y:S01]  /*1d80*/  HFMA2.MMA R14, -RZ, RZ, 0.1171875, 0 ;  /* 0x2f800000ff0e7435 */ /* 0x000fe200000001ff */
[----:B-----5:R-:W-:Y:S02]  /*1d90*/  HADD2.F32 R15, -RZ, R65.H0_H0 ;  /* 0x20000041ff0f7230 */ /* 0x020fe40000004100 */
[----:B------:R-:W-:-:S03]  /*1da0*/  @P3 HADD2.F32 R75, -RZ, R69.H0_H0 ;  /* 0x20000045ff4b3230 */ /* 0x000fc60000004100 */
[----:B------:R-:W-:-:S04]  /*1db0*/  FMUL.FTZ R15, R15, c[0x0][0x1ec] ;  /* 0x00007b000f0f7a20 */ /* 0x000fc80000410000 */
[----:B------:R-:W-:Y:S02]  /*1dc0*/  FMUL.FTZ R15, R15, c[0x0][0x1e8] ;  /* 0x00007a000f0f7a20 */ /* 0x000fe40000410000 */
[----:B-1----:R-:W-:-:S05]  /*1dd0*/  FFMA.FTZ R14, R3, R14, 1.1641532182693481445e-10 ;  /* 0x2f000000030e7423 */ /* 0x002fca000001000e */
[----:B------:R-:W-:-:S04]  /*1de0*/  FSETP.GTU.FTZ.AND P5, PT, R14, c[0x0][0x1e4], PT ;  /* 0x000079000e007a0b */ /* 0x000fc80003fbc000 */
[----:B------:R-:W-:Y:S02]  /*1df0*/  FSEL R14, R15, RZ, !P5 ;  /* 0x000000ff0f0e7208 */ /* 0x000fe40006800000 */
[----:B------:R-:W-:-:S03]  /*1e00*/  SEL R15, RZ, 0x1, P5 ;  /* 0x00000001ff0f7807 */ /* 0x000fc60002800000 */
[----:B------:R-:W-:Y:S02]  /*1e10*/  @P3 FADD.FTZ R14, R75, R14 ;  /* 0x0000000e4b0e3221 */ /* 0x000fe40000010000 */
.L_x_12030:
[----:B------:R-:W-:Y:S05]  /*1e20*/  BSYNC B1 ;  /* 0x0000000000017941 */ /* 0x000fea0003800000 */
.L_x_12028:
        /* <DEDUP_REMOVED lines=8> */
.L_x_12039:
        /* <DEDUP_REMOVED lines=12> */
.L_x_12042:
[----:B------:R-:W-:Y:S02]  /*1f70*/  IMAD.MOV.U32 R3, RZ, RZ, R6 ;  /* 0x000000ffff037224 */ /* 0x000fe400078e0006 */
.L_x_12043:
[----:B------:R-:W-:Y:S05]  /*1f80*/  BSYNC B2 ;  /* 0x0000000000027941 */ /* 0x000fea0003800000 */
.L_x_12041:
        /* <DEDUP_REMOVED lines=16> */
.L_x_12047:
[----:B------:R-:W-:Y:S05]  /*2090*/  BSYNC B3 ;  /* 0x0000000000037941 */ /* 0x000fea0003800000 */
.L_x_12046:
        /* <DEDUP_REMOVED lines=42> */
.L_x_12045:
[----:B------:R-:W-:Y:S05]  /*2340*/  BSYNC B2 ;  /* 0x0000000000027941 */ /* 0x000fea0003800000 */
.L_x_12044:
        /* <DEDUP_REMOVED lines=11> */
.L_x_12040:
[----:B------:R-:W-:Y:S05]  /*2400*/  BSYNC B1 ;  /* 0x0000000000017941 */ /* 0x000fea0003800000 */
.L_x_12038:
        /* <DEDUP_REMOVED lines=8> */
.L_x_12049:
        /* <DEDUP_REMOVED lines=12> */
.L_x_12052:
[----:B------:R-:W-:Y:S02]  /*2550*/  IMAD.MOV.U32 R3, RZ, RZ, R6 ;  /* 0x000000ffff037224 */ /* 0x000fe400078e0006 */
.L_x_12053:
[----:B------:R-:W-:Y:S05]  /*2560*/  BSYNC B2 ;  /* 0x0000000000027941 */ /* 0x000fea0003800000 */
.L_x_12051:
        /* <DEDUP_REMOVED lines=16> */
.L_x_12057:
[----:B------:R-:W-:Y:S05]  /*2670*/  BSYNC B3 ;  /* 0x0000000000037941 */ /* 0x000fea0003800000 */
.L_x_12056:
        /* <DEDUP_REMOVED lines=42> */
.L_x_12055:
[----:B------:R-:W-:Y:S05]  /*2920*/  BSYNC B2 ;  /* 0x0000000000027941 */ /* 0x000fea0003800000 */
.L_x_12054:
        /* <DEDUP_REMOVED lines=11> */
.L_x_12050:
[----:B------:R-:W-:Y:S05]  /*29e0*/  BSYNC B1 ;  /* 0x0000000000017941 */ /* 0x000fea0003800000 */
.L_x_12048:
        /* <DEDUP_REMOVED lines=8> */
.L_x_12059:
        /* <DEDUP_REMOVED lines=12> */
.L_x_12062:
[----:B------:R-:W-:Y:S02]  /*2b30*/  IMAD.MOV.U32 R3, RZ, RZ, R6 ;  /* 0x000000ffff037224 */ /* 0x000fe400078e0006 */
.L_x_12063:
[----:B------:R-:W-:Y:S05]  /*2b40*/  BSYNC B2 ;  /* 0x0000000000027941 */ /* 0x000fea0003800000 */
.L_x_12061:
        /* <DEDUP_REMOVED lines=16> */
.L_x_12067:
[----:B------:R-:W-:Y:S05]  /*2c50*/  BSYNC B3 ;  /* 0x0000000000037941 */ /* 0x000fea0003800000 */
.L_x_12066:
        /* <DEDUP_REMOVED lines=42> */
.L_x_12065:
[----:B------:R-:W-:Y:S05]  /*2f00*/  BSYNC B2 ;  /* 0x0000000000027941 */ /* 0x000fea0003800000 */
.L_x_12064:
        /* <DEDUP_REMOVED lines=11> */
.L_x_12060:
[----:B------:R-:W-:Y:S05]  /*2fc0*/  BSYNC B1 ;  /* 0x0000000000017941 */ /* 0x000fea0003800000 */
.L_x_12058:
        /* <DEDUP_REMOVED lines=8> */
.L_x_12069:
        /* <DEDUP_REMOVED lines=12> */
.L_x_12072:
[----:B------:R-:W-:Y:S02]  /*3110*/  IMAD.MOV.U32 R3, RZ, RZ, R6 ;  /* 0x000000ffff037224 */ /* 0x000fe400078e0006 */
.L_x_12073:
[----:B------:R-:W-:Y:S05]  /*3120*/  BSYNC B2 ;  /* 0x0000000000027941 */ /* 0x000fea0003800000 */
.L_x_12071:
        /* <DEDUP_REMOVED lines=16> */
.L_x_12077:
[----:B------:R-:W-:Y:S05]  /*3230*/  BSYNC B3 ;  /* 0x0000000000037941 */ /* 0x000fea0003800000 */
.L_x_12076:
        /* <DEDUP_REMOVED lines=42> */
.L_x_12075:
[----:B------:R-:W-:Y:S05]  /*34e0*/  BSYNC B2 ;  /* 0x0000000000027941 */ /* 0x000fea0003800000 */
.L_x_12074:
        /* <DEDUP_REMOVED lines=11> */
.L_x_12070:
[----:B------:R-:W-:Y:S05]  /*35a0*/  BSYNC B1 ;  /* 0x0000000000017941 */ /* 0x000fea0003800000 */
.L_x_12068:
        /* <DEDUP_REMOVED lines=8> */
.L_x_12079:
        /* <DEDUP_REMOVED lines=12> */
.L_x_12082:
[----:B------:R-:W-:Y:S02]  /*36f0*/  IMAD.MOV.U32 R84, RZ, RZ, R6 ;  /* 0x000000ffff547224 */ /* 0x000fe400078e0006 */
.L_x_12083:
[----:B------:R-:W-:Y:S05]  /*3700*/  BSYNC B2 ;  /* 0x0000000000027941 */ /* 0x000fea0003800000 */
.L_x_12081:
        /* <DEDUP_REMOVED lines=16> */
.L_x_12087:
[----:B------:R-:W-:Y:S05]  /*3810*/  BSYNC B3 ;  /* 0x0000000000037941 */ /* 0x000fea0003800000 */
.L_x_12086:
        /* <DEDUP_REMOVED lines=42> */
.L_x_12085:
[----:B------:R-:W-:Y:S05]  /*3ac0*/  BSYNC B2 ;  /* 0x0000000000027941 */ /* 0x000fea0003800000 */
.L_x_12084:
        /* <DEDUP_REMOVED lines=12> */
.L_x_12080:
[----:B------:R-:W-:Y:S05]  /*3b90*/  BSYNC B1 ;  /* 0x0000000000017941 */ /* 0x000fea0003800000 */
.L_x_12078:
[----:B------:R-:W-:Y:S01]  /*3ba0*/  IMAD.MOV.U32 R115, RZ, RZ, 0x10 ;  /* 0x00000010ff737424 */ /* 0x000fe200078e00ff */
[----:B------:R-:W-:Y:S01]  /*3bb0*/  F2FP.PACK_AB R75, R85, R82 ;  /* 0x00000052554b723e */ /* 0x000fe200000000ff */
[----:B------:R-:W-:Y:S01]  /*3bc0*/  BSSY B1, `(.L_x_12088) ;  /* 0x000001b000017945 */ /* 0x000fe20003800000 */
[----:B------:R-:W-:Y:S01]  /*3bd0*/  F2FP.PACK_AB R74, R81, R78 ;  /* 0x0000004e514a723e */ /* 0x000fe200000000ff */
[----:B------:R-:W-:Y:S01]  /*3be0*/  IMAD.WIDE.U32 R114, R112, R115, c[0x0][0x188] ;  /* 0x0000620070727625 */ /* 0x000fe200078e0073 */
[----:B------:R-:W-:Y:S02]  /*3bf0*/  F2FP.PACK_AB R73, R77, R14 ;  /* 0x0000000e4d49723e */ /* 0x000fe400000000ff */
[----:B------:R-:W-:-:S05]  /*3c00*/  F2FP.PACK_AB R72, R13, R10 ;  /* 0x0000000a0d48723e */ /* 0x000fca00000000ff */
        /* <DEDUP_REMOVED lines=22> */
.L_x_12089:
[----:B------:R-:W-:Y:S05]  /*3d70*/  BSYNC B1 ;  /* 0x0000000000017941 */ /* 0x000fea0003800000 */
.L_x_12088:
[----:B------:R-:W-:Y:S02]  /*3d80*/  IADD3 R112, R112, 0x80, RZ ;  /* 0x0000008070707810 */ /* 0x000fe40007ffe0ff */
[----:B------:R-:W-:Y:S02]  /*3d90*/  IADD3 R110, R110, 0x80, RZ ;  /* 0x000000806e6e7810 */ /* 0x000fe40007ffe0ff */
.L_x_12007:
[----:B---3--:R-:W-:Y:S05]  /*3da0*/  BSYNC B0 ;  /* 0x0000000000007941 */ /* 0x008fea0003800000 */
.L_x_12006:
        /* <DEDUP_REMOVED lines=18> */
[----:B-----5:R-:W-:Y:S01]  /*3ed0*/  HADD2.F32 R86, -RZ, R68.H0_H0 ;  /* 0x20000044ff567230 */ /* 0x020fe20000004100 */
[----:B------:R-:W-:Y:S05]  /*3ee0*/  BRA `(.L_x_12094) ;  /* 0x0000056000007947 */ /* 0x000fea0003800000 */
.L_x_12093:
        /* <DEDUP_REMOVED lines=12> */
.L_x_12096:
[----:B------:R-:W-:Y:S02]  /*3fb0*/  MOV R11, R6 ;  /* 0x00000006000b7202 */ /* 0x000fe40000000f00 */
.L_x_12097:
[----:B------:R-:W-:Y:S05]  /*3fc0*/  BSYNC B2 ;  /* 0x0000000000027941 */ /* 0x000fea0003800000 */
.L_x_12095:
        /* <DEDUP_REMOVED lines=16> */
.L_x_12101:
[----:B------:R-:W-:Y:S05]  /*40d0*/  BSYNC B3 ;  /* 0x0000000000037941 */ /* 0x000fea0003800000 */
.L_x_12100:
        /* <DEDUP_REMOVED lines=42> */
.L_x_12099:
[----:B------:R-:W-:Y:S05]  /*4380*/  BSYNC B2 ;  /* 0x0000000000027941 */ /* 0x000fea0003800000 */
.L_x_12098:
[----:B------:R-:W1:Y:S01]  /*4390*/  I2F.U32 R3, R11 ;  /* 0x0000000b00037306 */ /* 0x000e620000201000 */
[----:B-----5:R-:W-:Y:S01]  /*43a0*/  HADD2.F32 R73, -RZ, R64.H0_H0 ;  /* 0x20000040ff497230 */ /* 0x020fe20000004100 */
[----:B------:R-:W-:Y:S01]  /*43b0*/  IMAD.MOV.U32 R74, RZ, RZ, 0x2f800000 ;  /* 0x2f800000ff4a7424 */ /* 0x000fe200078e00ff */
[----:B------:R-:W-:-:S03]  /*43c0*/  @P3 HADD2.F32 R75, -RZ, R68.H0_H0 ;  /* 0x20000044ff4b3230 */ /* 0x000fc60000004100 */
        /* <DEDUP_REMOVED lines=8> */
.L_x_12094:
[----:B------:R-:W-:Y:S05]  /*4450*/  BSYNC B1 ;  /* 0x0000000000017941 */ /* 0x000fea0003800000 */
.L_x_12092:
        /* <DEDUP_REMOVED lines=8> */
.L_x_12103:
        /* <DEDUP_REMOVED lines=12> */
.L_x_12106:
[----:B------:R-:W-:Y:S02]  /*45a0*/  MOV R3, R6 ;  /* 0x0000000600037202 */ /* 0x000fe40000000f00 */
.L_x_12107:
[----:B------:R-:W-:Y:S05]  /*45b0*/  BSYNC B2 ;  /* 0x0000000000027941 */ /* 0x000fea0003800000 */
.L_x_12105:
        /* <DEDUP_REMOVED lines=16> */
.L_x_12111:
[----:B------:R-:W-:Y:S05]  /*46c0*/  BSYNC B3 ;  /* 0x0000000000037941 */ /* 0x000fea0003800000 */
.L_x_12110:
        /* <DEDUP_REMOVED lines=42> */
.L_x_12109:
[----:B------:R-:W-:Y:S05]  /*4970*/  BSYNC B2 ;  /* 0x0000000000027941 */ /* 0x000fea0003800000 */
.L_x_12108:
[----:B------:R-:W1:Y:S01]  /*4980*/  I2F.U32 R3, R3 ;  /* 0x0000000300037306 */ /* 0x000e620000201000 */
[----:B-----5:R-:W-:Y:S01]  /*4990*/  HADD2.F32 R72, -RZ, R64.H1_H1 ;  /* 0x30000040ff487230 */ /* 0x020fe20000004100 */
[----:B------:R-:W-:Y:S01]  /*49a0*/  IMAD.MOV.U32 R12, RZ, RZ, 0x2f800000 ;  /* 0x2f800000ff0c7424 */ /* 0x000fe200078e00ff */
        /* <DEDUP_REMOVED lines=8> */
.L_x_12104:
[----:B------:R-:W-:Y:S05]  /*4a30*/  BSYNC B1 ;  /* 0x0000000000017941 */ /* 0x000fea0003800000 */
.L_x_12102:
        /* <DEDUP_REMOVED lines=8> */
.L_x_12113:
        /* <DEDUP_REMOVED lines=12> */
.L_x_12116:
[----:B------:R-:W-:Y:S02]  /*4b80*/  MOV R3, R6 ;  /* 0x0000000600037202 */ /* 0x000fe40000000f00 */
.L_x_12117:
[----:B------:R-:W-:Y:S05]  /*4b90*/  BSYNC B2 ;  /* 0x0000000000027941 */ /* 0x000fea0003800000 */
.L_x_12115:
        /* <DEDUP_REMOVED lines=16> */
.L_x_12121:
[----:B------:R-:W-:Y:S05]  /*4ca0*/  BSYNC B3 ;  /* 0x0000000000037941 */ /* 0x000fea0003800000 */
.L_x_12120:
        /* <DEDUP_REMOVED lines=42> */
.L_x_12119:
[----:B------:R-:W-:Y:S05]  /*4f50*/  BSYNC B2 ;  /* 0x0000000000027941 */ /* 0x000fea0003800000 */
.L_x_12118:
        /* <DEDUP_REMOVED lines=11> */
.L_x_12114:
[----:B------:R-:W-:Y:S05]  /*5010*/  BSYNC B1 ;  /* 0x0000000000017941 */ /* 0x000fea0003800000 */
.L_x_12112:
        /* <DEDUP_REMOVED lines=8> */
.L_x_12123:
        /* <DEDUP_REMOVED lines=12> */
.L_x_12126:
[----:B------:R-:W-:Y:S02]  /*5160*/  MOV R3, R6 ;  /* 0x0000000600037202 */ /* 0x000fe40000000f00 */
.L_x_12127:
[----:B------:R-:W-:Y:S05]  /*5170*/  BSYNC B2 ;  /* 0x0000000000027941 */ /* 0x000fea0003800000 */
.L_x_12125:
        /* <DEDUP_REMOVED lines=16> */
.L_x_12131:
[----:B------:R-:W-:Y:S05]  /*5280*/  BSYNC B3 ;  /* 0x0000000000037941 */ /* 0x000fea0003800000 */
.L_x_12130:
        /* <DEDUP_REMOVED lines=42> */
.L_x_12129:
[----:B------:R-:W-:Y:S05]  /*5530*/  BSYNC B2 ;  /* 0x0000000000027941 */ /* 0x000fea0003800000 */
.L_x_12128:
[----:B------:R-:W1:Y:S01]  /*5540*/  I2F.U32 R3, R3 ;  /* 0x0000000300037306 */ /* 0x000e620000201000 */
[----:B-----5:R-:W-:Y:S01]  /*5550*/  HADD2.F32 R74, -RZ, R65.H1_H1 ;  /* 0x30000041ff4a7230 */ /* 0x020fe20000004100 */
[----:B------:R-:W-:-:S04]  /*5560*/  IMAD.MOV.U32 R72, RZ, RZ, 0x2f800000 ;  /* 0x2f800000ff487424 */ /* 0x000fc800078e00ff */
[----:B------:R-:W-:-:S04]  /*5570*/  FMUL.FTZ R74, R74, c[0x0][0x1ec] ;  /* 0x00007b004a4a7a20 */ /* 0x000fc80000410000 */
[----:B------:R-:W-:Y:S02]  /*5580*/  FMUL.FTZ R74, R74, c[0x0][0x1e8] ;  /* 0x00007a004a4a7a20 */ /* 0x000fe40000410000 */
[----:B-1----:R-:W-:-:S05]  /*5590*/  FFMA.FTZ R72, R3, R72, 1.1641532182693481445e-10 ;  /* 0x2f00000003487423 */ /* 0x002fca0000010048 */
[----:B------:R-:W-:Y:S01]  /*55a0*/  FSETP.GTU.FTZ.AND P5, PT, R72, c[0x0][0x1e4], PT ;  /* 0x0000790048007a0b */ /* 0x000fe20003fbc000 */
[----:B------:R-:W-:-:S03]  /*55b0*/  @P3 HADD2.F32 R72, -RZ, R69.H1_H1 ;  /* 0x30000045ff483230 */ /* 0x000fc60000004100 */
[----:B------:R-:W-:Y:S02]  /*55c0*/  FSEL R89, R74, RZ, !P5 ;  /* 0x000000ff4a597208 */ /* 0x000fe40006800000 */
[----:B------:R-:W-:-:S03]  /*55d0*/  SEL R76, RZ, 0x1, P5 ;  /* 0x00000001ff4c7807 */ /* 0x000fc60002800000 */
[----:B------:R-:W-:Y:S02]  /*55e0*/  @P3 FADD.FTZ R89, R72, R89 ;  /* 0x0000005948593221 */ /* 0x000fe40000010000 */
.L_x_12124:
[----:B------:R-:W-:Y:S05]  /*55f0*/  BSYNC B1 ;  /* 0x0000000000017941 */ /* 0x000fea0003800000 */
.L_x_12122:
        /* <DEDUP_REMOVED lines=8> */
.L_x_12133:
        /* <DEDUP_REMOVED lines=12> */
.L_x_12136:
[----:B------:R-:W-:Y:S02]  /*5740*/  MOV R3, R6 ;  /* 0x0000000600037202 */ /* 0x000fe40000000f00 */
.L_x_12137:
[----:B------:R-:W-:Y:S05]  /*5750*/  BSYNC B2 ;  /* 0x0000000000027941 */ /* 0x000fea0003800000 */
.L_x_12135:
        /* <DEDUP_REMOVED lines=16> */
.L_x_12141:
[----:B------:R-:W-:Y:S05]  /*5860*/  BSYNC B3 ;  /* 0x0000000000037941 */ /* 0x000fea0003800000 */
.L_x_12140:
        /* <DEDUP_REMOVED lines=42> */
.L_x_12139:
[----:B------:R-:W-:Y:S05]  /*5b10*/  BSYNC B2 ;  /* 0x0000000000027941 */ /* 0x000fea0003800000 */
.L_x_12138:
[----:B------:R-:W1:Y:S01]  /*5b20*/  I2F.U32 R3, R3 ;  /* 0x0000000300037306 */ /* 0x000e620000201000 */
[----:B-----5:R-:W-:Y:S01]  /*5b30*/  HADD2.F32 R75, -RZ, R66.H0_H0 ;  /* 0x20000042ff4b7230 */ /* 0x020fe20000004100 */
[----:B------:R-:W-:-:S04]  /*5b40*/  IMAD.MOV.U32 R74, RZ, RZ, 0x2f800000 ;  /* 0x2f800000ff4a7424 */ /* 0x000fc800078e00ff */
        /* <DEDUP_REMOVED lines=8> */
.L_x_12134:
[----:B------:R-:W-:Y:S05]  /*5bd0*/  BSYNC B1 ;  /* 0x0000000000017941 */ /* 0x000fea0003800000 */
.L_x_12132:
        /* <DEDUP_REMOVED lines=8> */
.L_x_12143:
        /* <DEDUP_REMOVED lines=12> */
.L_x_12146:
[----:B------:R-:W-:Y:S02]  /*5d20*/  MOV R3, R6 ;  /* 0x0000000600037202 */ /* 0x000fe40000000f00 */
.L_x_12147:
[----:B------:R-:W-:Y:S05]  /*5d30*/  BSYNC B2 ;  /* 0x0000000000027941 */ /* 0x000fea0003800000 */
.L_x_12145:
        /* <DEDUP_REMOVED lines=16> */
.L_x_12151:
[----:B------:R-:W-:Y:S05]  /*5e40*/  BSYNC B3 ;  /* 0x0000000000037941 */ /* 0x000fea0003800000 */
.L_x_12150:
        /* <DEDUP_REMOVED lines=42> */
.L_x_12149:
[----:B------:R-:W-:Y:S05]  /*60f0*/  BSYNC B2 ;  /* 0x0000000000027941 */ /* 0x000fea0003800000 */
.L_x_12148:
        /* <DEDUP_REMOVED lines=11> */
.L_x_12144:
[----:B------:R-:W-:Y:S05]  /*61b0*/  BSYNC B1 ;  /* 0x0000000000017941 */ /* 0x000fea0003800000 */
.L_x_12142:
        /* <DEDUP_REMOVED lines=8> */
.L_x_12153:
        /* <DEDUP_REMOVED lines=12> */
.L_x_12156:
[----:B------:R-:W-:Y:S02]  /*6300*/  MOV R3, R6 ;  /* 0x0000000600037202 */ /* 0x000fe40000000f00 */
.L_x_12157:
[----:B------:R-:W-:Y:S05]  /*6310*/  BSYNC B2 ;  /* 0x0000000000027941 */ /* 0x000fea0003800000 */
.L_x_12155:
        /* <DEDUP_REMOVED lines=16> */
.L_x_12161:
[----:B------:R-:W-:Y:S05]  /*6420*/  BSYNC B3 ;  /* 0x0000000000037941 */ /* 0x000fea0003800000 */
.L_x_12160:
        /* <DEDUP_REMOVED lines=42> */
.L_x_12159:
[----:B------:R-:W-:Y:S05]  /*66d0*/  BSYNC B2 ;  /* 0x0000000000027941 */ /* 0x000fea0003800000 */
.L_x_12158:
        /* <DEDUP_REMOVED lines=11> */
.L_x_12154:
[----:B------:R-:W-:Y:S05]  /*6790*/  BSYNC B1 ;  /* 0x0000000000017941 */ /* 0x000fea0003800000 */
.L_x_12152:
        /* <DEDUP_REMOVED lines=8> */
.L_x_12163:
        /* <DEDUP_REMOVED lines=12> */
.L_x_12166:
[----:B------:R-:W-:Y:S02]  /*68e0*/  MOV R84, R6 ;  /* 0x0000000600547202 */ /* 0x000fe40000000f00 */
.L_x_12167:
[----:B------:R-:W-:Y:S05]  /*68f0*/  BSYNC B2 ;  /* 0x0000000000027941 */ /* 0x000fea0003800000 */
.L_x_12165:
        /* <DEDUP_REMOVED lines=16> */
.L_x_12171:
[----:B------:R-:W-:Y:S05]  /*6a00*/  BSYNC B3 ;  /* 0x0000000000037941 */ /* 0x000fea0003800000 */
.L_x_12170:
        /* <DEDUP_REMOVED lines=42> */
.L_x_12169:
[----:B------:R-:W-:Y:S05]  /*6cb0*/  BSYNC B2 ;  /* 0x0000000000027941 */ /* 0x000fea0003800000 */
.L_x_12168:
        /* <DEDUP_REMOVED lines=12> */
.L_x_12164:
[----:B------:R-:W-:Y:S05]  /*6d80*/  BSYNC B1 ;  /* 0x0000000000017941 */ /* 0x000fea0003800000 */
.L_x_12162:
        /* <DEDUP_REMOVED lines=29> */
.L_x_12173:
[----:B------:R-:W-:Y:S05]  /*6f60*/  BSYNC B1 ;  /* 0x0000000000017941 */ /* 0x000fea0003800000 */
.L_x_12172:
[----:B------:R-:W-:Y:S02]  /*6f70*/  IADD3 R112, R112, 0x80, RZ ;  /* 0x0000008070707810 */ /* 0x000fe40007ffe0ff */
[----:B------:R-:W-:Y:S02]  /*6f80*/  IADD3 R110, R110, 0x80, RZ ;  /* 0x000000806e6e7810 */ /* 0x000fe40007ffe0ff */
.L_x_12091:
[----:B------:R-:W-:Y:S05]  /*6f90*/  BSYNC B0 ;  /* 0x0000000000007941 */ /* 0x000fea0003800000 */
.L_x_12090:
        /* <DEDUP_REMOVED lines=17> */
[----:B-----5:R-:W-:Y:S01]  /*70b0*/  HADD2.F32 R95, -RZ, R68.H0_H0 ;  /* 0x20000044ff5f7230 */ /* 0x020fe20000004100 */
[----:B------:R-:W-:Y:S05]  /*70c0*/  BRA `(.L_x_12178) ;  /* 0x0000056000007947 */ /* 0x000fea0003800000 */
.L_x_12177:
        /* <DEDUP_REMOVED lines=12> */
.L_x_12180:
[----:B------:R-:W-:Y:S02]  /*7190*/  IMAD.MOV.U32 R11, RZ, RZ, R6 ;  /* 0x000000ffff0b7224 */ /* 0x000fe400078e0006 */
.L_x_12181:
[----:B------:R-:W-:Y:S05]  /*71a0*/  BSYNC B2 ;  /* 0x0000000000027941 */ /* 0x000fea0003800000 */
.L_x_12179:
        /* <DEDUP_REMOVED lines=16> */
.L_x_12185:
[----:B------:R-:W-:Y:S05]  /*72b0*/  BSYNC B3 ;  /* 0x0000000000037941 */ /* 0x000fea0003800000 */
.L_x_12184:
        /* <DEDUP_REMOVED lines=42> */
.L_x_12183:
[----:B------:R-:W-:Y:S05]  /*7560*/  BSYNC B2 ;  /* 0x0000000000027941 */ /* 0x000fea0003800000 */
.L_x_12182:
[----:B------:R-:W1:Y:S01]  /*7570*/  I2F.U32 R3, R11 ;  /* 0x0000000b00037306 */ /* 0x000e620000201000 */
[----:B-----5:R-:W-:Y:S01]  /*7580*/  HADD2.F32 R73, -RZ, R64.H0_H0 ;  /* 0x20000040ff497230 */ /* 0x020fe20000004100 */
[----:B------:R-:W-:-:S04]  /*7590*/  IMAD.MOV.U32 R74, RZ, RZ, 0x2f800000 ;  /* 0x2f800000ff4a7424 */ /* 0x000fc800078e00ff */
[----:B------:R-:W-:-:S04]  /*75a0*/  FMUL.FTZ R73, R73, c[0x0][0x1ec] ;  /* 0x00007b0049497a20 */ /* 0x000fc80000410000 */
[----:B------:R-:W-:Y:S02]  /*75b0*/  FMUL.FTZ R73, R73, c[0x0][0x1e8] ;  /* 0x00007a0049497a20 */ /* 0x000fe40000410000 */
[----:B-1----:R-:W-:Y:S01]  /*75c0*/  FFMA.FTZ R3, R3, R74, 1.1641532182693481445e-10 ;  /* 0x2f00000003037423 */ /* 0x002fe2000001004a */
[----:B------:R-:W-:-:S04]  /*75d0*/  @P3 HADD2.F32 R74, -RZ, R68.H0_H0 ;  /* 0x20000044ff4a3230 */ /* 0x000fc80000004100 */
[----:B------:R-:W-:-:S04]  /*75e0*/  FSETP.GTU.FTZ.AND P5, PT, R3, c[0x0][0x1e4], PT ;  /* 0x0000790003007a0b */ /* 0x000fc80003fbc000 */
[----:B------:R-:W-:Y:S02]  /*75f0*/  FSEL R95, R73, RZ, !P5 ;  /* 0x000000ff495f7208 */ /* 0x000fe40006800000 */
[----:B------:R-:W-:-:S03]  /*7600*/  SEL R3, RZ, 0x1, P5 ;  /* 0x00000001ff037807 */ /* 0x000fc60002800000 */
[----:B------:R-:W-:Y:S01]  /*7610*/  @P3 FADD.FTZ R95, R74, R95 ;  /* 0x0000005f4a5f3221 */ /* 0x000fe20000010000 */
[----:B------:R-:W-:Y:S02]  /*7620*/  PRMT R11, R3, 0x7610, R11 ;  /* 0x00007610030b7816 */ /* 0x000fe4000000000b */
.L_x_12178:
[----:B------:R-:W-:Y:S05]  /*7630*/  BSYNC B1 ;  /* 0x0000000000017941 */ /* 0x000fea0003800000 */
.L_x_12176:
        /* <DEDUP_REMOVED lines=8> */
.L_x_12187:
        /* <DEDUP_REMOVED lines=12> */
.L_x_12190:
[----:B------:R-:W-:Y:S02]  /*7780*/  IMAD.MOV.U32 R3, RZ, RZ, R6 ;  /* 0x000000ffff037224 */ /* 0x000fe400078e0006 */
.L_x_12191:
[----:B------:R-:W-:Y:S05]  /*7790*/  BSYNC B2 ;  /* 0x0000000000027941 */ /* 0x000fea0003800000 */
.L_x_12189:
        /* <DEDUP_REMOVED lines=16> */
.L_x_12195:
[----:B------:R-:W-:Y:S05]  /*78a0*/  BSYNC B3 ;  /* 0x0000000000037941 */ /* 0x000fea0003800000 */
.L_x_12194:
        /* <DEDUP_REMOVED lines=42> */
.L_x_12193:
[----:B------:R-:W-:Y:S05]  /*7b50*/  BSYNC B2 ;  /* 0x0000000000027941 */ /* 0x000fea0003800000 */
.L_x_12192:
        /* <DEDUP_REMOVED lines=11> */
.L_x_12188:
[----:B------:R-:W-:Y:S05]  /*7c10*/  BSYNC B1 ;  /* 0x0000000000017941 */ /* 0x000fea0003800000 */
.L_x_12186:
        /* <DEDUP_REMOVED lines=8> */
.L_x_12197:
        /* <DEDUP_REMOVED lines=12> */
.L_x_12200:
[----:B------:R-:W-:Y:S02]  /*7d60*/  IMAD.MOV.U32 R3, RZ, RZ, R6 ;  /* 0x000000ffff037224 */ /* 0x000fe400078e0006 */
.L_x_12201:
[----:B------:R-:W-:Y:S05]  /*7d70*/  BSYNC B2 ;  /* 0x0000000000027941 */ /* 0x000fea0003800000 */
.L_x_12199:
        /* <DEDUP_REMOVED lines=16> */
.L_x_12205:
[----:B------:R-:W-:Y:S05]  /*7e80*/  BSYNC B3 ;  /* 0x0000000000037941 */ /* 0x000fea0003800000 */
.L_x_12204:
        /* <DEDUP_REMOVED lines=42> */
.L_x_12203:
[----:B------:R-:W-:Y:S05]  /*8130*/  BSYNC B2 ;  /* 0x0000000000027941 */ /* 0x000fea0003800000 */
.L_x_12202:
        /* <DEDUP_REMOVED lines=10> */
[----:B------:R-:W-:Y:S02]  /*81e0*/  @P3 FADD.FTZ R99, R74, R99 ;  /* 0x000000634a633221 */ /* 0x000fe40000010000 */
.L_x_12198:
[----:B------:R-:W-:Y:S05]  /*81f0*/  BSYNC B1 ;  /* 0x0000000000017941 */ /* 0x000fea0003800000 */
.L_x_12196:
        /* <DEDUP_REMOVED lines=8> */
.L_x_12207:
        /* <DEDUP_REMOVED lines=12> */
.L_x_12210:
[----:B------:R-:W-:Y:S02]  /*8340*/  IMAD.MOV.U32 R3, RZ, RZ, R6 ;  /* 0x000000ffff037224 */ /* 0x000fe400078e0006 */
.L_x_12211:
[----:B------:R-:W-:Y:S05]  /*8350*/  BSYNC B2 ;  /* 0x0000000000027941 */ /* 0x000fea0003800000 */
.L_x_12209:
        /* <DEDUP_REMOVED lines=16> */
.L_x_12215:
[----:B------:R-:W-:Y:S05]  /*8460*/  BSYNC B3 ;  /* 0x0000000000037941 */ /* 0x000fea0003800000 */
.L_x_12214:
        /* <DEDUP_REMOVED lines=42> */
.L_x_12213:
[----:B------:R-:W-:Y:S05]  /*8710*/  BSYNC B2 ;  /* 0x0000000000027941 */ /* 0x000fea0003800000 */
.L_x_12212:
        /* <DEDUP_REMOVED lines=11> */
.L_x_12208:
[----:B------:R-:W-:Y:S05]  /*87d0*/  BSYNC B1 ;  /* 0x0000000000017941 */ /* 0x000fea0003800000 */
.L_x_12206:
        /* <DEDUP_REMOVED lines=8> */
.L_x_12217:
        /* <DEDUP_REMOVED lines=12> */
.L_x_12220:
[----:B------:R-:W-:Y:S02]  /*8920*/  IMAD.MOV.U32 R3, RZ, RZ, R6 ;  /* 0x000000ffff037224 */ /* 0x000fe400078e0006 */
.L_x_12221:
[----:B------:R-:W-:Y:S05]  /*8930*/  BSYNC B2 ;  /* 0x0000000000027941 */ /* 0x000fea0003800000 */
.L_x_12219:
        /* <DEDUP_REMOVED lines=16> */
.L_x_12225:
[----:B------:R-:W-:Y:S05]  /*8a40*/  BSYNC B3 ;  /* 0x0000000000037941 */ /* 0x000fea0003800000 */
.L_x_12224:
        /* <DEDUP_REMOVED lines=42> */
.L_x_12223:
[----:B------:R-:W-:Y:S05]  /*8cf0*/  BSYNC B2 ;  /* 0x0000000000027941 */ /* 0x000fea0003800000 */
.L_x_12222:
        /* <DEDUP_REMOVED lines=11> */
.L_x_12218:
[----:B------:R-:W-:Y:S05]  /*8db0*/  BSYNC B1 ;  /* 0x0000000000017941 */ /* 0x000fea0003800000 */
.L_x_12216:
        /* <DEDUP_REMOVED lines=8> */
.L_x_12227:
        /* <DEDUP_REMOVED lines=12> */
.L_x_12230:
[----:B------:R-:W-:Y:S02]  /*8f00*/  IMAD.MOV.U32 R3, RZ, RZ, R6 ;  /* 0x000000ffff037224 */ /* 0x000fe400078e0006 */
.L_x_12231:
[----:B------:R-:W-:Y:S05]  /*8f10*/  BSYNC B2 ;  /* 0x0000000000027941 */ /* 0x000fea0003800000 */
.L_x_12229:
        /* <DEDUP_REMOVED lines=16> */
.L_x_12235:
[----:B------:R-:W-:Y:S05]  /*9020*/  BSYNC B3 ;  /* 0x0000000000037941 */ /* 0x000fea0003800000 */
.L_x_12234:
        /* <DEDUP_REMOVED lines=42> */
.L_x_12233:
[----:B------:R-:W-:Y:S05]  /*92d0*/  BSYNC B2 ;  /* 0x0000000000027941 */ /* 0x000fea0003800000 */
.L_x_12232:
        /* <DEDUP_REMOVED lines=11> */
.L_x_12228:
[----:B------:R-:W-:Y:S05]  /*9390*/  BSYNC B1 ;  /* 0x0000000000017941 */ /* 0x000fea0003800000 */
.L_x_12226:
        /* <DEDUP_REMOVED lines=8> */
.L_x_12237:
        /* <DEDUP_REMOVED lines=12> */
.L_x_12240:
[----:B------:R-:W-:Y:S02]  /*94e0*/  IMAD.MOV.U32 R3, RZ, RZ, R6 ;  /* 0x000000ffff037224 */ /* 0x000fe400078e0006 */
.L_x_12241:
[----:B------:R-:W-:Y:S05]  /*94f0*/  BSYNC B2 ;  /* 0x0000000000027941 */ /* 0x000fea0003800000 */
.L_x_12239:
        /* <DEDUP_REMOVED lines=16> */
.L_x_12245:
[----:B------:R-:W-:Y:S05]  /*9600*/  BSYNC B3 ;  /* 0x0000000000037941 */ /* 0x000fea0003800000 */
.L_x_12244:
        /* <DEDUP_REMOVED lines=42> */
.L_x_12243:
[----:B------:R-:W-:Y:S05]  /*98b0*/  BSYNC B2 ;  /* 0x0000000000027941 */ /* 0x000fea0003800000 */
.L_x_12242:
        /* <DEDUP_REMOVED lines=11> */
.L_x_12238:
[----:B------:R-:W-:Y:S05]  /*9970*/  BSYNC B1 ;  /* 0x0000000000017941 */ /* 0x000fea0003800000 */
.L_x_12236:
        /* <DEDUP_REMOVED lines=8> */
.L_x_12247:
        /* <DEDUP_REMOVED lines=12> */
.L_x_12250:
[----:B------:R-:W-:Y:S02]  /*9ac0*/  IMAD.MOV.U32 R84, RZ, RZ, R6 ;  /* 0x000000ffff547224 */ /* 0x000fe400078e0006 */
.L_x_12251:
[----:B------:R-:W-:Y:S05]  /*9ad0*/  BSYNC B2 ;  /* 0x0000000000027941 */ /* 0x000fea0003800000 */
.L_x_12249:
        /* <DEDUP_REMOVED lines=16> */
.L_x_12255:
[----:B------:R-:W-:Y:S05]  /*9be0*/  BSYNC B3 ;  /* 0x0000000000037941 */ /* 0x000fea0003800000 */
.L_x_12254:
        /* <DEDUP_REMOVED lines=42> */
.L_x_12253:
[----:B------:R-:W-:Y:S05]  /*9e90*/  BSYNC B2 ;  /* 0x0000000000027941 */ /* 0x000fea0003800000 */
.L_x_12252:
        /* <DEDUP_REMOVED lines=12> */
.L_x_12248:
[----:B------:R-:W-:Y:S05]  /*9f60*/  BSYNC B1 ;  /* 0x0000000000017941 */ /* 0x000fea0003800000 */
.L_x_12246:
[----:B------:R-:W-:Y:S01]  /*9f70*/  IMAD.MOV.U32 R113, RZ, RZ, 0x10 ;  /* 0x00000010ff717424 */ /* 0x000fe200078e00ff */
[----:B------:R-:W-:Y:S02]  /*9f80*/  F2FP.PACK_AB R75, R109, R107 ;  /* 0x0000006b6d4b723e */ /* 0x000fe400000000ff */
[----:B------:R-:W-:Y:S01]  /*9f90*/  F2FP.PACK_AB R74, R105, R103 ;  /* 0x00000067694a723e */ /* 0x000fe200000000ff */
[----:B------:R-:W-:Y:S01]  /*9fa0*/  IMAD.WIDE.U32 R112, R112, R113, c[0x0][0x188] ;  /* 0x0000620070707625 */ /* 0x000fe200078e0071 */
[----:B------:R-:W-:Y:S02]  /*9fb0*/  F2FP.PACK_AB R73, R101, R99 ;  /* 0x000000636549723e */ /* 0x000fe400000000ff */
[----:B------:R-:W-:-:S05]  /*9fc0*/  F2FP.PACK_AB R72, R97, R95 ;  /* 0x0000005f6148723e */ /* 0x000fca00000000ff */
        /* <DEDUP_REMOVED lines=22> */
.L_x_12175:
[----:B------:R-:W-:Y:S05]  /*a130*/  BSYNC B0 ;  /* 0x0000000000007941 */ /* 0x000fea0003800000 */
.L_x_12174:
        /* <DEDUP_REMOVED lines=33> */
.L_x_12266:
        /* <DEDUP_REMOVED lines=69> */
.L_x_12267:
        /* <DEDUP_REMOVED lines=19> */
[----:B------:R-:W-:-:S02]  /*a8d0*/  ISETP.NE.AND P2, PT, RZ, UR8, PT ;  /* 0x00000008ff007c0c */ /* 0x000fc4000bf45270 */
[----:B0-----:R-:W-:Y:S02]  /*a8e0*/  IADD3 R110, R115, R114, RZ ;  /* 0x00000072736e7210 */ /* 0x001fe40007ffe0ff */
        /* <DEDUP_REMOVED lines=56> */
[----:B------:R-:W-:Y:S01]  /*ac70*/  MOV R115, 0x10 ;  /* 0x0000001000737802 */ /* 0x000fe20000000f00 */
        /* <DEDUP_REMOVED lines=25> */
[----:B------:R-:W-:-:S04]  /*ae10*/  F2FP.PACK_AB R73, R110, R73 ;  /* 0x000000496e49723e */ /* 0x000fc800000000ff */
[----:B------:R-:W-:Y:S01]  /*ae20*/  F2FP.PACK_AB R75, R120, R111 ;  /* 0x0000006f784b723e */ /* 0x000fe200000000ff */
[C---:B------:R-:W-:Y:S01]  /*ae30*/  IMAD.WIDE.U32 R110, R108.reuse, R115, c[0x0][0x208] ;  /* 0x000082006c6e7625 */ /* 0x040fe200078e0073 */
[----:B------:R-:W-:-:S04]  /*ae40*/  IADD3 R108, R108, 0x80, RZ ;  /* 0x000000806c6c7810 */ /* 0x000fc80007ffe0ff */
[----:B------:R0:W-:Y:S03]  /*ae50*/  STG.E.128 [R110.64], R72 ;  /* 0x000000486e007986 */ /* 0x0001e6000c101d06 */
.L_x_12261:
[----:B------:R-:W-:Y:S05]  /*ae60*/  BSYNC B1 ;  /* 0x0000000000017941 */ /* 0x000fea0003800000 */
.L_x_12260:
        /* <DEDUP_REMOVED lines=35> */
.L_x_12263:
[----:B------:R-:W-:Y:S05]  /*b0a0*/  BSYNC B1 ;  /* 0x0000000000017941 */ /* 0x000fea0003800000 */
.L_x_12262:
        /* <DEDUP_REMOVED lines=32> */
.L_x_12259:
[----:B-1----:R-:W-:Y:S05]  /*b2b0*/  BSYNC B0 ;  /* 0x0000000000007941 */ /* 0x002fea0003800000 */
.L_x_12258:
[----:B------:R-:W-:Y:S02]  /*b2c0*/  IADD3 R104, R104, c[0x0][0x160], RZ ;  /* 0x0000580068687a10 */ /* 0x000fe40007ffe0ff */
[----:B------:R-:W-:Y:S02]  /*b2d0*/  LOP3.LUT P3, RZ, R0, 0xff, RZ, 0xc0, !PT ;  /* 0x000000ff00ff7812 */ /* 0x000fe4000786c0ff */
[----:B------:R-:W-:Y:S02]  /*b2e0*/  ISETP.GE.AND P2, PT, R104, c[0x0][0x164], PT ;  /* 0x0000590068007a0c */ /* 0x000fe40003f46270 */
[----:B------:R-:W-:-:S11]  /*b2f0*/  SEL R0, RZ, 0x1, P3 ;  /* 0x00000001ff007807 */ /* 0x000fd60001800000 */
[----:B0-----:R-:W-:Y:S01]  /*b300*/  @P2 CALL.REL.NOINC `(.L_x_12264) ;  /* 0x0000001000002944 */ /* 0x001fe20003c00000 */
[----:B------:R-:W-:Y:S05]  /*b310*/  BRA `(.L_x_12265) ;  /* 0xffff57a000007947 */ /* 0x000fea000383ffff */
.L_x_12264:
[----:B------:R-:W-:Y:S05]  /*b320*/  EXIT ;  /* 0x000000000000794d */ /* 0x000fea0003800000 */
.L_x_12256:
[----:B------:R-:W-:Y:S01]  /*b330*/  MOV R73, R72 ;  /* 0x0000004800497202 */ /* 0x000fe20000000f00 */
[----:B------:R-:W-:Y:S01]  /*b340*/  IMAD.MOV.U32 R114, RZ, RZ, 0x1 ;  /* 0x00000001ff727424 */ /* 0x000fe200078e00ff */
[----:B------:R-:W-:Y:S01]  /*b350*/  MOV R115, 0xffffffff ;  /* 0xffffffff00737802 */ /* 0x000fe20000000f00 */
[----:B------:R-:W-:Y:S01]  /*b360*/  IMAD.MOV.U32 R112, RZ, RZ, 0x1f ;  /* 0x0000001fff707424 */ /* 0x000fe200078e00ff */
[----:B------:R-:W-:Y:S02]  /*b370*/  MOV R74, 0xb390 ;  /* 0x0000b390004a7802 */ /* 0x000fe40000000f00 */
[----:B0----5:R-:W-:Y:S05]  /*b380*/  CALL.REL.NOINC `($__internal_90_$__cuda_sm70_shflsync_bfly_p) ;  /* 0x000006b000007944 */ /* 0x021fea0003c00000 */
[----:B01----:R-:W-:Y:S01]  /*b390*/  IMAD.MOV.U32 R73, RZ, RZ, R114 ;  /* 0x000000ffff497224 */ /* 0x003fe200078e0072 */
[----:B------:R-:W-:Y:S05]  /*b3a0*/  BRA `(.L_x_12266) ;  /* 0xffffefa000007947 */ /* 0x000fea000383ffff */
.L_x_12257:
[----:B------:R-:W-:Y:S01]  /*b3b0*/  HFMA2.MMA R112, -RZ, RZ, 0, 1.847743988037109375e-06 ;  /* 0x0000001fff707435 */ /* 0x000fe200000001ff */
[----:B------:R-:W-:Y:S01]  /*b3c0*/  IMAD.MOV.U32 R114, RZ, RZ, 0x2 ;  /* 0x00000002ff727424 */ /* 0x000fe200078e00ff */
[----:B------:R-:W-:Y:S01]  /*b3d0*/  MOV R74, 0xb400 ;  /* 0x0000b400004a7802 */ /* 0x000fe20000000f00 */
[----:B------:R-:W-:-:S03]  /*b3e0*/  IMAD.MOV.U32 R115, RZ, RZ, -0x1 ;  /* 0xffffffffff737424 */ /* 0x000fc600078e00ff */
[----:B01---5:R-:W-:Y:S05]  /*b3f0*/  CALL.REL.NOINC `($__internal_90_$__cuda_sm70_shflsync_bfly_p) ;  /* 0x0000064000007944 */ /* 0x023fea0003c00000 */
[----:B01----:R-:W-:Y:S01]  /*b400*/  FADD.FTZ R73, R73, R114 ;  /* 0x0000007249497221 */ /* 0x003fe20000010000 */
[----:B------:R-:W-:Y:S01]  /*b410*/  MOV R112, 0x1f ;  /* 0x0000001f00707802 */ /* 0x000fe20000000f00 */
[----:B------:R-:W-:Y:S01]  /*b420*/  IMAD.MOV.U32 R114, RZ, RZ, 0x4 ;  /* 0x00000004ff727424 */ /* 0x000fe200078e00ff */
[----:B------:R-:W-:Y:S01]  /*b430*/  MOV R74, 0xb460 ;  /* 0x0000b460004a7802 */ /* 0x000fe20000000f00 */
[----:B------:R-:W-:-:S02]  /*b440*/  IMAD.MOV.U32 R115, RZ, RZ, -0x1 ;  /* 0xffffffffff737424 */ /* 0x000fc400078e00ff */
[----:B------:R-:W-:Y:S05]  /*b450*/  CALL.REL.NOINC `($__internal_90_$__cuda_sm70_shflsync_bfly_p) ;  /* 0x000005e000007944 */ /* 0x000fea0003c00000 */
[----:B0-----:R-:W-:Y:S01]  /*b460*/  HFMA2.MMA R112, -RZ, RZ, 0, 1.847743988037109375e-06 ;  /* 0x0000001fff707435 */ /* 0x001fe200000001ff */
[----:B-1----:R-:W-:Y:S01]  /*b470*/  FADD.FTZ R73, R73, R114 ;  /* 0x0000007249497221 */ /* 0x002fe20000010000 */
[----:B------:R-:W-:Y:S01]  /*b480*/  MOV R74, 0xb4c0 ;  /* 0x0000b4c0004a7802 */ /* 0x000fe20000000f00 */
[----:B------:R-:W-:-:S02]  /*b490*/  IMAD.MOV.U32 R114, RZ, RZ, 0x8 ;  /* 0x00000008ff727424 */ /* 0x000fc400078e00ff */
[----:B------:R-:W-:Y:S02]  /*b4a0*/  IMAD.MOV.U32 R115, RZ, RZ, -0x1 ;  /* 0xffffffffff737424 */ /* 0x000fe400078e00ff */
[----:B------:R-:W-:Y:S05]  /*b4b0*/  CALL.REL.NOINC `($__internal_90_$__cuda_sm70_shflsync_bfly_p) ;  /* 0x0000058000007944 */ /* 0x000fea0003c00000 */
[----:B01----:R-:W-:Y:S01]  /*b4c0*/  FADD.FTZ R73, R73, R114 ;  /* 0x0000007249497221 */ /* 0x003fe20000010000 */
[----:B------:R-:W-:Y:S01]  /*b4d0*/  MOV R112, 0x1f ;  /* 0x0000001f00707802 */ /* 0x000fe20000000f00 */
[----:B------:R-:W-:Y:S01]  /*b4e0*/  IMAD.MOV.U32 R114, RZ, RZ, 0x10 ;  /* 0x00000010ff727424 */ /* 0x000fe200078e00ff */
[----:B------:R-:W-:Y:S01]  /*b4f0*/  MOV R74, 0xb520 ;  /* 0x0000b520004a7802 */ /* 0x000fe20000000f00 */
[----:B------:R-:W-:Y:S02]  /*b500*/  IMAD.MOV.U32 R115, RZ, RZ, -0x1 ;  /* 0xffffffffff737424 */ /* 0x000fe400078e00ff */
[----:B------:R-:W-:Y:S05]  /*b510*/  CALL.REL.NOINC `($__internal_90_$__cuda_sm70_shflsync_bfly_p) ;  /* 0x0000052000007944 */ /* 0x000fea0003c00000 */
[----:B01----:R-:W-:Y:S02]  /*b520*/  FADD.FTZ R73, R73, R114 ;  /* 0x0000007249497221 */ /* 0x003fe40000010000 */
[----:B------:R-:W-:Y:S02]  /*b530*/  IMAD.MOV.U32 R114, RZ, RZ, 0x1 ;  /* 0x00000001ff727424 */ /* 0x000fe400078e00ff */
[----:B------:R-:W-:Y:S02]  /*b540*/  FMUL.FTZ R72, R96, R73 ;  /* 0x0000004960487220 */ /* 0x000fe40000410000 */
[----:B------:R-:W-:-:S02]  /*b550*/  IMAD.MOV.U32 R115, RZ, RZ, -0x1 ;  /* 0xffffffffff737424 */ /* 0x000fc400078e00ff */
        /* <DEDUP_REMOVED lines=50> */
[----:B------:R-:W-:-:S06]  /*b880*/  HFMA2.MMA R112, -RZ, RZ, 0, 1.847743988037109375e-06 ;  /* 0x0000001fff707435 */ /* 0x000fcc00000001ff */
[----:B------:R-:W-:Y:S05]  /*b890*/  CALL.REL.NOINC `($__internal_90_$__cuda_sm70_shflsync_bfly_p) ;  /* 0x000001a000007944 */ /* 0x000fea0003c00000 */
[----:B01----:R-:W-:Y:S01]  /*b8a0*/  FADD.FTZ R73, R73, R114 ;  /* 0x0000007249497221 */ /* 0x003fe20000010000 */
[----:B------:R-:W-:Y:S01]  /*b8b0*/  MOV R112, 0x1f ;  /* 0x0000001f00707802 */ /* 0x000fe20000000f00 */
[----:B------:R-:W-:Y:S01]  /*b8c0*/  IMAD.MOV.U32 R114, RZ, RZ, 0x2 ;  /* 0x00000002ff727424 */ /* 0x000fe200078e00ff */
[----:B------:R-:W-:Y:S01]  /*b8d0*/  MOV R74, 0xb900 ;  /* 0x0000b900004a7802 */ /* 0x000fe20000000f00 */
[----:B------:R-:W-:Y:S02]  /*b8e0*/  IMAD.MOV.U32 R115, RZ, RZ, -0x1 ;  /* 0xffffffffff737424 */ /* 0x000fe400078e00ff */
[----:B------:R-:W-:Y:S05]  /*b8f0*/  CALL.REL.NOINC `($__internal_90_$__cuda_sm70_shflsync_bfly_p) ;  /* 0x0000014000007944 */ /* 0x000fea0003c00000 */
[----:B0-----:R-:W-:Y:S01]  /*b900*/  HFMA2.MMA R112, -RZ, RZ, 0, 1.847743988037109375e-06 ;  /* 0x0000001fff707435 */ /* 0x001fe200000001ff */
[----:B-1----:R-:W-:Y:S01]  /*b910*/  FADD.FTZ R73, R73, R114 ;  /* 0x0000007249497221 */ /* 0x002fe20000010000 */
[----:B------:R-:W-:Y:S01]  /*b920*/  MOV R74, 0xb960 ;  /* 0x0000b960004a7802 */ /* 0x000fe20000000f00 */
[----:B------:R-:W-:Y:S02]  /*b930*/  IMAD.MOV.U32 R114, RZ, RZ, 0x4 ;  /* 0x00000004ff727424 */ /* 0x000fe400078e00ff */
[----:B------:R-:W-:-:S02]  /*b940*/  IMAD.MOV.U32 R115, RZ, RZ, -0x1 ;  /* 0xffffffffff737424 */ /* 0x000fc400078e00ff */
[----:B------:R-:W-:Y:S05]  /*b950*/  CALL.REL.NOINC `($__internal_90_$__cuda_sm70_shflsync_bfly_p) ;  /* 0x000000e000007944 */ /* 0x000fea0003c00000 */
[----:B01----:R-:W-:Y:S01]  /*b960*/  FADD.FTZ R73, R73, R114 ;  /* 0x0000007249497221 */ /* 0x003fe20000010000 */
[----:B------:R-:W-:Y:S01]  /*b970*/  MOV R112, 0x1f ;  /* 0x0000001f00707802 */ /* 0x000fe20000000f00 */
[----:B------:R-:W-:Y:S01]  /*b980*/  IMAD.MOV.U32 R114, RZ, RZ, 0x8 ;  /* 0x00000008ff727424 */ /* 0x000fe200078e00ff */
[----:B------:R-:W-:Y:S01]  /*b990*/  MOV R74, 0xb9c0 ;  /* 0x0000b9c0004a7802 */ /* 0x000fe20000000f00 */
[----:B------:R-:W-:-:S02]  /*b9a0*/  IMAD.MOV.U32 R115, RZ, RZ, -0x1 ;  /* 0xffffffffff737424 */ /* 0x000fc400078e00ff */
[----:B------:R-:W-:Y:S05]  /*b9b0*/  CALL.REL.NOINC `($__internal_90_$__cuda_sm70_shflsync_bfly_p) ;  /* 0x0000008000007944 */ /* 0x000fea0003c00000 */
[----:B-1----:R-:W-:Y:S01]  /*b9c0*/  FADD.FTZ R113, R73, R114 ;  /* 0x0000007249717221 */ /* 0x002fe20000010000 */
[----:B------:R-:W-:Y:S01]  /*b9d0*/  HFMA2.MMA R114, -RZ, RZ, 0, 9.5367431640625e-07 ;  /* 0x00000010ff727435 */ /* 0x000fe200000001ff */
[----:B0-----:R-:W-:Y:S01]  /*b9e0*/  IMAD.MOV.U32 R112, RZ, RZ, 0x1f ;  /* 0x0000001fff707424 */ /* 0x001fe200078e00ff */
[----:B------:R-:W-:Y:S01]  /*b9f0*/  MOV R115, 0xffffffff ;  /* 0xffffffff00737802 */ /* 0x000fe20000000f00 */
[----:B------:R-:W-:Y:S01]  /*ba00*/  IMAD.MOV.U32 R73, RZ, RZ, R113 ;  /* 0x000000ffff497224 */ /* 0x000fe200078e0071 */
[----:B------:R-:W-:-:S02]  /*ba10*/  MOV R74, 0xba30 ;  /* 0x0000ba30004a7802 */ /* 0x000fc40000000f00 */
[----:B------:R-:W-:Y:S05]  /*ba20*/  CALL.REL.NOINC `($__internal_90_$__cuda_sm70_shflsync_bfly_p) ;  /* 0x0000001000007944 */ /* 0x000fea0003c00000 */
[----:B01----:R-:W-:Y:S05]  /*ba30*/  BRA `(.L_x_12267) ;  /* 0xffffed6000007947 */ /* 0x003fea000383ffff */
        .weak           $__internal_90_$__cuda_sm70_shflsync_bfly_p
        .type           $__internal_90_$__cuda_sm70_shflsync_bfly_p,@function
        .size           $__internal_90_$__cuda_sm70_shflsync_bfly_p,(.L_x_22178 - $__internal_90_$__cuda_sm70_shflsync_bfly_p)
$__internal_90_$__cuda_sm70_shflsync_bfly_p:
[----:B------:R-:W-:Y:S01]  /*ba40*/  HFMA2.MMA R75, -RZ, RZ, 0, 0 ;  /* 0x00000000ff4b7435 */ /* 0x000fe200000001ff */
[----:B------:R-:W-:Y:S04]  /*ba50*/  WARPSYNC R115 ;  /* 0x0000007300007348 */ /* 0x000fe80003800000 */
[----:B------:R0:W1:Y:S01]  /*ba60*/  SHFL.BFLY PT, R114, R73, R114, R112 ;  /* 0x0c00007249727389 */ /* 0x00006200000e0070 */
[----:B------:R-:W-:Y:S05]  /*ba70*/  RET.REL.NODEC R74 `(_ZN10layer_norm13ln_fwd_kernelINS_13Kernel_traitsIf6__halfS2_S2_fjLj3072ELj1ELj1ELj4ELj16ENS_18Kernel_traits_baseILj3072EfS2_S2_S2_fjLj128EEEEELb1ELb0ELb1ELb0EEEvNS_9FwdParamsE) ;  /* 0xffff45804a007950 */ /* 0x000fea0003c3ffff */
.L_x_12268:
        /* <DEDUP_REMOVED lines=16> */
.L_x_22178:


//--------------------- .text._ZN10layer_norm13ln_fwd_kernelINS_13Kernel_traitsIf6__halfS2_S2_fjLj3072ELj1ELj1ELj4ELj16ENS_18Kernel_traits_baseILj3072EfS2_S2_S2_fjLj128EEEEELb1ELb0ELb1ELb1EEEvNS_9FwdParamsE --------------------------
	.section	.text._ZN10layer_norm13ln_fwd_kernelINS_13Kernel_traitsIf6__halfS2_S2_fjLj3072ELj1ELj1ELj4ELj16ENS_18Kernel_traits_baseILj3072EfS2_S2_S2_fjLj128EEEEELb1ELb0ELb1ELb1EEEvNS_9FwdParamsE,"ax",@progbits
	.sectioninfo	@"SHI_REGISTERS=128"
	.align	128
        .global         _ZN10layer_norm13ln_fwd_kernelINS_13Kernel_traitsIf6__halfS2_S2_fjLj3072ELj1ELj1ELj4ELj16ENS_18Kernel_traits_baseILj3072EfS2_S2_S2_fjLj128EEEEELb1ELb0ELb1ELb1EEEvNS_9FwdParamsE
        .type           _ZN10layer_norm13ln_fwd_kernelINS_13Kernel_traitsIf6__halfS2_S2_fjLj3072ELj1ELj1ELj4ELj16ENS_18Kernel_traits_baseILj3072EfS2_S2_S2_fjLj128EEEEELb1ELb0ELb1ELb1EEEvNS_9FwdParamsE,@function
        .size           _ZN10layer_norm13ln_fwd_kernelINS_13Kernel_traitsIf6__halfS2_S2_fjLj3072ELj1ELj1ELj4ELj16ENS_18Kernel_traits_baseILj3072EfS2_S2_S2_fjLj128EEEEELb1ELb0ELb1ELb1EEEvNS_9FwdParamsE,(.L_x_22179 - _ZN10layer_norm13ln_fwd_kernelINS_13Kernel_traitsIf6__halfS2_S2_fjLj3072ELj1ELj1ELj4ELj16ENS_18Kernel_traits_baseILj3072EfS2_S2_S2_fjLj128EEEEELb1ELb0ELb1ELb1EEEvNS_9FwdParamsE)
        .other          _ZN10layer_norm13ln_fwd_kernelINS_13Kernel_traitsIf6__halfS2_S2_fjLj3072ELj1ELj1ELj4ELj16ENS_18Kernel_traits_baseILj3072EfS2_S2_S2_fjLj128EEEEELb1ELb0ELb1ELb1EEEvNS_9FwdParamsE,@"STO_CUDA_ENTRY STV_DEFAULT"
_ZN10layer_norm13ln_fwd_kernelINS_13Kernel_traitsIf6__halfS2_S2_fjLj3072ELj1ELj1ELj4ELj16ENS_18Kernel_traits_baseILj3072EfS2_S2_S2_fjLj128EEEEELb1ELb0ELb1ELb1EEEvNS_9FwdParamsE:
.text._ZN10layer_norm13ln_fwd_kernelINS_13Kernel_traitsIf6__halfS2_S2_fjLj3072ELj1ELj1ELj4ELj16ENS_18Kernel_traits_baseILj3072EfS2_S2_S2_fjLj128EEEEELb1ELb0ELb1ELb1EEEvNS_9FwdParamsE:
        /* <DEDUP_REMOVED lines=65> */
[----:B------:R-:W-:Y:S01]  /*0410*/  UIADD3 UR23, UR4, -0xe443238, URZ ;  /* 0xf1bbcdc804177890 */ /* 0x000fe2000fffe03f */
        /* <DEDUP_REMOVED lines=57> */
.L_x_12520:
        /* <DEDUP_REMOVED lines=12> */
[----:B------:R-:W-:Y:S02]  /*0870*/  @P1 IADD3 R75, R78, -0x1, RZ ;  /* 0xffffffff4e4b1810 */ /* 0x000fe40007ffe0ff */
[----:B------:R-:W-:-:S03]  /*0880*/  @P1 MOV R73, 0x10 ;  /* 0x0000001000491802 */ /* 0x000fc60000000f00 */
        /* <DEDUP_REMOVED lines=18> */
[----:B------:R-:W-:Y:S01]  /*09b0*/  MOV R72, R88 ;  /* 0x0000005800487202 */ /* 0x000fe20000000f00 */
[----:B-----5:R-:W-:Y:S01]  /*09c0*/  HADD2.F32 R83, -RZ, R64.H0_H0 ;  /* 0x20000040ff537230 */ /* 0x020fe20000004100 */
[----:B------:R-:W-:Y:S05]  /*09d0*/  BRA `(.L_x_12271) ;  /* 0x0000058000007947 */ /* 0x000fea0003800000 */
.L_x_12270:
        /* <DEDUP_REMOVED lines=12> */
.L_x_12273:
[----:B------:R-:W-:Y:S02]  /*0aa0*/  IMAD.MOV.U32 R8, RZ, RZ, R12 ;  /* 0x000000ffff087224 */ /* 0x000fe400078e000c */
.L_x_12274:
[----:B------:R-:W-:Y:S05]  /*0ab0*/  BSYNC B1 ;  /* 0x0000000000017941 */ /* 0x000fea0003800000 */
.L_x_12272:
        /* <DEDUP_REMOVED lines=16> */
.L_x_12278:
[----:B------:R-:W-:Y:S05]  /*0bc0*/  BSYNC B2 ;  /* 0x0000000000027941 */ /* 0x000fea0003800000 */
.L_x_12277:
        /* <DEDUP_REMOVED lines=44> */
.L_x_12276:
[----:B------:R-:W-:Y:S05]  /*0e90*/  BSYNC B1 ;  /* 0x0000000000017941 */ /* 0x000fea0003800000 */
.L_x_12275:
        /* <DEDUP_REMOVED lines=12> */
.L_x_12271:
[----:B------:R-:W-:Y:S05]  /*0f60*/  BSYNC B0 ;  /* 0x0000000000007941 */ /* 0x000fea0003800000 */
.L_x_12269:
        /* <DEDUP_REMOVED lines=8> */
.L_x_12280:
        /* <DEDUP_REMOVED lines=12> */
.L_x_12283:
[----:B------:R-:W-:Y:S02]  /*10b0*/  MOV R7, R12 ;  /* 0x0000000c00077202 */ /* 0x000fe40000000f00 */
.L_x_12284:
[----:B------:R-:W-:Y:S05]  /*10c0*/  BSYNC B1 ;  /* 0x0000000000017941 */ /* 0x000fea0003800000 */
.L_x_12282:
        /* <DEDUP_REMOVED lines=16> */
.L_x_12288:
[----:B------:R-:W-:Y:S05]  /*11d0*/  BSYNC B2 ;  /* 0x0000000000027941 */ /* 0x000fea0003800000 */
.L_x_12287:
        /* <DEDUP_REMOVED lines=44> */
.L_x_12286:
[----:B------:R-:W-:Y:S05]  /*14a0*/  BSYNC B1 ;  /* 0x0000000000017941 */ /* 0x000fea0003800000 */
.L_x_12285:
        /* <DEDUP_REMOVED lines=12> */
.L_x_12281:
[----:B------:R-:W-:Y:S05]  /*1570*/  BSYNC B0 ;  /* 0x0000000000007941 */ /* 0x000fea0003800000 */
.L_x_12279:
        /* <DEDUP_REMOVED lines=8> */
.L_x_12290:
        /* <DEDUP_REMOVED lines=12> */
.L_x_12293:
[----:B------:R-:W-:Y:S02]  /*16c0*/  IMAD.MOV.U32 R6, RZ, RZ, R12 ;  /* 0x000000ffff067224 */ /* 0x000fe400078e000c */
.L_x_12294:
[----:B------:R-:W-:Y:S05]  /*16d0*/  BSYNC B1 ;  /* 0x0000000000017941 */ /* 0x000fea0003800000 */
.L_x_12292:
        /* <DEDUP_REMOVED lines=16> */
.L_x_12298:
[----:B------:R-:W-:Y:S05]  /*17e0*/  BSYNC B2 ;  /* 0x0000000000027941 */ /* 0x000fea0003800000 */
.L_x_12297:
        /* <DEDUP_REMOVED lines=44> */
.L_x_12296:
[----:B------:R-:W-:Y:S05]  /*1ab0*/  BSYNC B1 ;  /* 0x0000000000017941 */ /* 0x000fea0003800000 */
.L_x_12295:
        /* <DEDUP_REMOVED lines=12> */
.L_x_12291:
[----:B------:R-:W-:Y:S05]  /*1b80*/  BSYNC B0 ;  /* 0x0000000000007941 */ /* 0x000fea0003800000 */
.L_x_12289:
        /* <DEDUP_REMOVED lines=8> */
.L_x_12300:
        /* <DEDUP_REMOVED lines=12> */
.L_x_12303:
[----:B------:R-:W-:Y:S02]  /*1cd0*/  IMAD.MOV.U32 R5, RZ, RZ, R12 ;  /* 0x000000ffff057224 */ /* 0x000fe400078e000c */
.L_x_12304:
[----:B------:R-:W-:Y:S05]  /*1ce0*/  BSYNC B1 ;  /* 0x0000000000017941 */ /* 0x000fea0003800000 */
.L_x_12302:
        /* <DEDUP_REMOVED lines=16> */
.L_x_12308:
[----:B------:R-:W-:Y:S05]  /*1df0*/  BSYNC B2 ;  /* 0x0000000000027941 */ /* 0x000fea0003800000 */
.L_x_12307:
        /* <DEDUP_REMOVED lines=44> */
.L_x_12306:
[----:B------:R-:W-:Y:S05]  /*20c0*/  BSYNC B1 ;  /* 0x0000000000017941 */ /* 0x000fea0003800000 */
.L_x_12305:
        /* <DEDUP_REMOVED lines=12> */
.L_x_12301:
[----:B------:R-:W-:Y:S05]  /*2190*/  BSYNC B0 ;  /* 0x0000000000007941 */ /* 0x000fea0003800000 */
.L_x_12299:
        /* <DEDUP_REMOVED lines=8> */
.L_x_12310:
        /* <DEDUP_REMOVED lines=12> */
.L_x_12313:
[----:B------:R-:W-:Y:S02]  /*22e0*/  MOV R4, R12 ;  /* 0x0000000c00047202 */ /* 0x000fe40000000f00 */
.L_x_12314:
[----:B------:R-:W-:Y:S05]  /*22f0*/  BSYNC B1 ;  /* 0x0000000000017941 */ /* 0x000fea0003800000 */
.L_x_12312:
        /* <DEDUP_REMOVED lines=16> */
.L_x_12318:
[----:B------:R-:W-:Y:S05]  /*2400*/  BSYNC B2 ;  /* 0x0000000000027941 */ /* 0x000fea0003800000 */
.L_x_12317:
        /* <DEDUP_REMOVED lines=44> */
.L_x_12316:
[----:B------:R-:W-:Y:S05]  /*26d0*/  BSYNC B1 ;  /* 0x0000000000017941 */ /* 0x000fea0003800000 */
.L_x_12315:
        /* <DEDUP_REMOVED lines=12> */
.L_x_12311:
[----:B------:R-:W-:Y:S05]  /*27a0*/  BSYNC B0 ;  /* 0x0000000000007941 */ /* 0x000fea0003800000 */
.L_x_12309:
        /* <DEDUP_REMOVED lines=8> */
.L_x_12320:
        /* <DEDUP_REMOVED lines=12> */
.L_x_12323:
[----:B------:R-:W-:Y:S02]  /*28f0*/  IMAD.MOV.U32 R3, RZ, RZ, R12 ;  /* 0x000000ffff037224 */ /* 0x000fe400078e000c */
.L_x_12324:
[----:B------:R-:W-:Y:S05]  /*2900*/  BSYNC B1 ;  /* 0x0000000000017941 */ /* 0x000fea0003800000 */
.L_x_12322:
        /* <DEDUP_REMOVED lines=16> */
.L_x_12328:
[----:B------:R-:W-:Y:S05]  /*2a10*/  BSYNC B2 ;  /* 0x0000000000027941 */ /* 0x000fea0003800000 */
.L_x_12327:
        /* <DEDUP_REMOVED lines=40> */
[----:B------:R-:W-:Y:S02]  /*2ca0*/  MOV R12, R84 ;  /* 0x00000054000c7202 */ /* 0x000fe40000000f00 */
[----:B------:R-:W-:Y:S01]  /*2cb0*/  LOP3.LUT R85, R85, UR25, R76, 0x96, !PT ;  /* 0x0000001955557c12 */ /* 0x000fe2000f8e964c */
[----:B------:R-:W-:Y:S01]  /*2cc0*/  IMAD.MOV.U32 R84, RZ, RZ, R74 ;  /* 0x000000ffff547224 */ /* 0x000fe200078e004a */
[----:B------:R-:W-:Y:S02]  /*2cd0*/  LOP3.LUT R15, R75, UR26, R72, 0x96, !PT ;  /* 0x0000001a4b0f7c12 */ /* 0x000fe4000f8e9648 */
.L_x_12326:
[----:B------:R-:W-:Y:S05]  /*2ce0*/  BSYNC B1 ;  /* 0x0000000000017941 */ /* 0x000fea0003800000 */
.L_x_12325:
        /* <DEDUP_REMOVED lines=12> */
.L_x_12321:
[----:B------:R-:W-:Y:S05]  /*2db0*/  BSYNC B0 ;  /* 0x0000000000007941 */ /* 0x000fea0003800000 */
.L_x_12319:
        /* <DEDUP_REMOVED lines=8> */
.L_x_12330:
        /* <DEDUP_REMOVED lines=12> */
.L_x_12333:
[----:B------:R-:W-:Y:S02]  /*2f00*/  IMAD.MOV.U32 R2, RZ, RZ, R12 ;  /* 0x000000ffff027224 */ /* 0x000fe400078e000c */
.L_x_12334:
[----:B------:R-:W-:Y:S05]  /*2f10*/  BSYNC B1 ;  /* 0x0000000000017941 */ /* 0x000fea0003800000 */
.L_x_12332:
        /* <DEDUP_REMOVED lines=16> */
.L_x_12338:
[----:B------:R-:W-:Y:S05]  /*3020*/  BSYNC B2 ;  /* 0x0000000000027941 */ /* 0x000fea0003800000 */
.L_x_12337:
        /* <DEDUP_REMOVED lines=44> */
.L_x_12336:
[----:B------:R-:W-:Y:S05]  /*32f0*/  BSYNC B1 ;  /* 0x0000000000017941 */ /* 0x000fea0003800000 */
.L_x_12335:
        /* <DEDUP_REMOVED lines=12> */
.L_x_12331:
[----:B------:R-:W-:Y:S05]  /*33c0*/  BSYNC B0 ;  /* 0x0000000000007941 */ /* 0x000fea0003800000 */
.L_x_12329:
        /* <DEDUP_REMOVED lines=8> */
.L_x_12340:
        /* <DEDUP_REMOVED lines=12> */
.L_x_12343:
[----:B------:R-:W-:Y:S02]  /*3510*/  MOV R0, R12 ;  /* 0x0000000c00007202 */ /* 0x000fe40000000f00 */
.L_x_12344:
[----:B------:R-:W-:Y:S05]  /*3520*/  BSYNC B1 ;  /* 0x0000000000017941 */ /* 0x000fea0003800000 */
.L_x_12342:
        /* <DEDUP_REMOVED lines=16> */
.L_x_12348:
[----:B------:R-:W-:Y:S05]  /*3630*/  BSYNC B2 ;  /* 0x0000000000027941 */ /* 0x000fea0003800000 */
.L_x_12347:
        /* <DEDUP_REMOVED lines=44> */
.L_x_12346:
[----:B------:R-:W-:Y:S05]  /*3900*/  BSYNC B1 ;  /* 0x0000000000017941 */ /* 0x000fea0003800000 */
.L_x_12345:
        /* <DEDUP_REMOVED lines=12> */
.L_x_12341:
[----:B------:R-:W-:Y:S05]  /*39d0*/  BSYNC B0 ;  /* 0x0000000000007941 */ /* 0x000fea0003800000 */
.L_x_12339:
[----:B------:R-:W-:Y:S01]  /*39e0*/  IMAD.MOV.U32 R123, RZ, RZ, 0x10 ;  /* 0x00000010ff7b7424 */ /* 0x000fe200078e00ff */
[----:B------:R-:W-:Y:S01]  /*39f0*/  F2FP.PACK_AB R75, R76, R77 ;  /* 0x0000004d4c4b723e */ /* 0x000fe200000000ff */
[----:B------:R-:W-:Y:S01]  /*3a00*/  BSSY B0, `(.L_x_12349) ;  /* 0x000001f000007945 */ /* 0x000fe20003800000 */
[----:B------:R-:W-:Y:S01]  /*3a10*/  F2FP.PACK_AB R74, R78, R79 ;  /* 0x0000004f4e4a723e */ /* 0x000fe200000000ff */
[----:B------:R-:W-:Y:S01]  /*3a20*/  IMAD.WIDE.U32 R100, R98, R123, c[0x0][0x188] ;  /* 0x0000620062647625 */ /* 0x000fe200078e007b */
        /* <DEDUP_REMOVED lines=28> */
.L_x_12350:
[----:B------:R-:W-:Y:S05]  /*3bf0*/  BSYNC B0 ;  /* 0x0000000000007941 */ /* 0x000fea0003800000 */
.L_x_12349:
        /* <DEDUP_REMOVED lines=8> */
[----:B-----5:R-:W-:Y:S01]  /*3c80*/  HADD2.F32 R105, -RZ, R64.H0_H0 ;  /* 0x20000040ff697230 */ /* 0x020fe20000004100 */
[----:B------:R-:W-:Y:S05]  /*3c90*/  BRA `(.L_x_12353) ;  /* 0x0000058000007947 */ /* 0x000fea0003800000 */
.L_x_12352:
        /* <DEDUP_REMOVED lines=12> */
.L_x_12355:
[----:B------:R-:W-:Y:S02]  /*3d60*/  IMAD.MOV.U32 R8, RZ, RZ, R12 ;  /* 0x000000ffff087224 */ /* 0x000fe400078e000c */
.L_x_12356:
[----:B------:R-:W-:Y:S05]  /*3d70*/  BSYNC B1 ;  /* 0x0000000000017941 */ /* 0x000fea0003800000 */
.L_x_12354:
        /* <DEDUP_REMOVED lines=16> */
.L_x_12360:
[----:B------:R-:W-:Y:S05]  /*3e80*/  BSYNC B2 ;  /* 0x0000000000027941 */ /* 0x000fea0003800000 */
.L_x_12359:
        /* <DEDUP_REMOVED lines=44> */
.L_x_12358:
[----:B------:R-:W-:Y:S05]  /*4150*/  BSYNC B1 ;  /* 0x0000000000017941 */ /* 0x000fea0003800000 */
.L_x_12357:
[----:B------:R-:W0:Y:S01]  /*4160*/  I2F.U32 R8, R8 ;  /* 0x0000000800087306 */ /* 0x000e220000201000 */
[----:B------:R-:W-:Y:S01]  /*4170*/  HFMA2.MMA R73, -RZ, RZ, 0.1171875, 0 ;  /* 0x2f800000ff497435 */ /* 0x000fe200000001ff */
[----:B-----5:R-:W-:Y:S02]  /*4180*/  HADD2.F32 R74, -RZ, R68.H0_H0 ;  /* 0x20000044ff4a7230 */ /* 0x020fe40000004100 */
[----:B-1----:R-:W-:-:S03]  /*4190*/  @P0 HADD2.F32 R92, -RZ, R64.H0_H0 ;  /* 0x20000040ff5c0230 */ /* 0x002fc60000004100 */
        /* <DEDUP_REMOVED lines=8> */
.L_x_12353:
[----:B------:R-:W-:Y:S05]  /*4220*/  BSYNC B0 ;  /* 0x0000000000007941 */ /* 0x000fea0003800000 */
.L_x_12351:
        /* <DEDUP_REMOVED lines=8> */
.L_x_12362:
        /* <DEDUP_REMOVED lines=12> */
.L_x_12365:
[----:B------:R-:W-:Y:S02]  /*4370*/  IMAD.MOV.U32 R7, RZ, RZ, R12 ;  /* 0x000000ffff077224 */ /* 0x000fe400078e000c */
.L_x_12366:
[----:B------:R-:W-:Y:S05]  /*4380*/  BSYNC B1 ;  /* 0x0000000000017941 */ /* 0x000fea0003800000 */
.L_x_12364:
        /* <DEDUP_REMOVED lines=16> */
.L_x_12370:
[----:B------:R-:W-:Y:S05]  /*4490*/  BSYNC B2 ;  /* 0x0000000000027941 */ /* 0x000fea0003800000 */
.L_x_12369:
        /* <DEDUP_REMOVED lines=44> */
.L_x_12368:
[----:B------:R-:W-:Y:S05]  /*4760*/  BSYNC B1 ;  /* 0x0000000000017941 */ /* 0x000fea0003800000 */
.L_x_12367:
        /* <DEDUP_REMOVED lines=12> */
.L_x_12363:
[----:B------:R-:W-:Y:S05]  /*4830*/  BSYNC B0 ;  /* 0x0000000000007941 */ /* 0x000fea0003800000 */
.L_x_12361:
        /* <DEDUP_REMOVED lines=8> */
.L_x_12372:
        /* <DEDUP_REMOVED lines=12> */
.L_x_12375:
[----:B------:R-:W-:Y:S02]  /*4980*/  MOV R6, R12 ;  /* 0x0000000c00067202 */ /* 0x000fe40000000f00 */
.L_x_12376:
[----:B------:R-:W-:Y:S05]  /*4990*/  BSYNC B1 ;  /* 0x0000000000017941 */ /* 0x000fea0003800000 */
.L_x_12374:
        /* <DEDUP_REMOVED lines=16> */
.L_x_12380:
[----:B------:R-:W-:Y:S05]  /*4aa0*/  BSYNC B2 ;  /* 0x0000000000027941 */ /* 0x000fea0003800000 */
.L_x_12379:
        /* <DEDUP_REMOVED lines=44> */
.L_x_12378:
[----:B------:R-:W-:Y:S05]  /*4d70*/  BSYNC B1 ;  /* 0x0000000000017941 */ /* 0x000fea0003800000 */
.L_x_12377:
[----:B------:R-:W0:Y:S01]  /*4d80*/  I2F.U32 R6, R6 ;  /* 0x0000000600067306 */ /* 0x000e220000201000 */
[----:B-----5:R-:W-:Y:S01]  /*4d90*/  HADD2.F32 R74, -RZ, R69.H0_H0 ;  /* 0x20000045ff4a7230 */ /* 0x020fe20000004100 */
[----:B------:R-:W-:Y:S01]  /*4da0*/  IMAD.MOV.U32 R73, RZ, RZ, 0x2f800000 ;  /* 0x2f800000ff497424 */ /* 0x000fe200078e00ff */
        /* <DEDUP_REMOVED lines=9> */
.L_x_12373:
[----:B------:R-:W-:Y:S05]  /*4e40*/  BSYNC B0 ;  /* 0x0000000000007941 */ /* 0x000fea0003800000 */
.L_x_12371:
        /* <DEDUP_REMOVED lines=8> */
.L_x_12382:
        /* <DEDUP_REMOVED lines=12> */
.L_x_12385:
[----:B------:R-:W-:Y:S02]  /*4f90*/  IMAD.MOV.U32 R5, RZ, RZ, R12 ;  /* 0x000000ffff057224 */ /* 0x000fe400078e000c */
.L_x_12386:
[----:B------:R-:W-:Y:S05]  /*4fa0*/  BSYNC B1 ;  /* 0x0000000000017941 */ /* 0x000fea0003800000 */
.L_x_12384:
        /* <DEDUP_REMOVED lines=16> */
.L_x_12390:
[----:B------:R-:W-:Y:S05]  /*50b0*/  BSYNC B2 ;  /* 0x0000000000027941 */ /* 0x000fea0003800000 */
.L_x_12389:
        /* <DEDUP_REMOVED lines=44> */
.L_x_12388:
[----:B------:R-:W-:Y:S05]  /*5380*/  BSYNC B1 ;  /* 0x0000000000017941 */ /* 0x000fea0003800000 */
.L_x_12387:
        /* <DEDUP_REMOVED lines=12> */
.L_x_12383:
[----:B------:R-:W-:Y:S05]  /*5450*/  BSYNC B0 ;  /* 0x0000000000007941 */ /* 0x000fea0003800000 */
.L_x_12381:
        /* <DEDUP_REMOVED lines=8> */
.L_x_12392:
        /* <DEDUP_REMOVED lines=12> */
.L_x_12395:
[----:B------:R-:W-:Y:S02]  /*55a0*/  IMAD.MOV.U32 R4, RZ, RZ, R12 ;  /* 0x000000ffff047224 */ /* 0x000fe400078e000c */
.L_x_12396:
[----:B------:R-:W-:Y:S05]  /*55b0*/  BSYNC B1 ;  /* 0x0000000000017941 */ /* 0x000fea0003800000 */
.L_x_12394:
        /* <DEDUP_REMOVED lines=16> */
.L_x_12400:
[----:B------:R-:W-:Y:S05]  /*56c0*/  BSYNC B2 ;  /* 0x0000000000027941 */ /* 0x000fea0003800000 */
.L_x_12399:
        /* <DEDUP_REMOVED lines=44> */
.L_x_12398:
[----:B------:R-:W-:Y:S05]  /*5990*/  BSYNC B1 ;  /* 0x0000000000017941 */ /* 0x000fea0003800000 */
.L_x_12397:
        /* <DEDUP_REMOVED lines=12> */
.L_x_12393:
[----:B------:R-:W-:Y:S05]  /*5a60*/  BSYNC B0 ;  /* 0x0000000000007941 */ /* 0x000fea0003800000 */
.L_x_12391:
        /* <DEDUP_REMOVED lines=8> */
.L_x_12402:
        /* <DEDUP_REMOVED lines=12> */
.L_x_12405:
[----:B------:R-:W-:Y:S02]  /*5bb0*/  MOV R3, R12 ;  /* 0x0000000c00037202 */ /* 0x000fe40000000f00 */
.L_x_12406:
[----:B------:R-:W-:Y:S05]  /*5bc0*/  BSYNC B1 ;  /* 0x0000000000017941 */ /* 0x000fea0003800000 */
.L_x_12404:
        /* <DEDUP_REMOVED lines=16> */
.L_x_12410:
[----:B------:R-:W-:Y:S05]  /*5cd0*/  BSYNC B2 ;  /* 0x0000000000027941 */ /* 0x000fea0003800000 */
.L_x_12409:
        /* <DEDUP_REMOVED lines=44> */
.L_x_12408:
[----:B------:R-:W-:Y:S05]  /*5fa0*/  BSYNC B1 ;  /* 0x0000000000017941 */ /* 0x000fea0003800000 */
.L_x_12407:
        /* <DEDUP_REMOVED lines=12> */
.L_x_12403:
[----:B------:R-:W-:Y:S05]  /*6070*/  BSYNC B0 ;  /* 0x0000000000007941 */ /* 0x000fea0003800000 */
.L_x_12401:
        /* <DEDUP_REMOVED lines=8> */
.L_x_12412:
        /* <DEDUP_REMOVED lines=12> */
.L_x_12415:
[----:B------:R-:W-:Y:S02]  /*61c0*/  IMAD.MOV.U32 R2, RZ, RZ, R12 ;  /* 0x000000ffff027224 */ /* 0x000fe400078e000c */
.L_x_12416:
[----:B------:R-:W-:Y:S05]  /*61d0*/  BSYNC B1 ;  /* 0x0000000000017941 */ /* 0x000fea0003800000 */
.L_x_12414:
        /* <DEDUP_REMOVED lines=16> */
.L_x_12420:
[----:B------:R-:W-:Y:S05]  /*62e0*/  BSYNC B2 ;  /* 0x0000000000027941 */ /* 0x000fea0003800000 */
.L_x_12419:
        /* <DEDUP_REMOVED lines=44> */
.L_x_12418:
[----:B------:R-:W-:Y:S05]  /*65b0*/  BSYNC B1 ;  /* 0x0000000000017941 */ /* 0x000fea0003800000 */
.L_x_12417:
        /* <DEDUP_REMOVED lines=12> */
.L_x_12413:
[----:B------:R-:W-:Y:S05]  /*6680*/  BSYNC B0 ;  /* 0x0000000000007941 */ /* 0x000fea0003800000 */
.L_x_12411:
        /* <DEDUP_REMOVED lines=8> */
.L_x_12422:
        /* <DEDUP_REMOVED lines=12> */
.L_x_12425:
[----:B------:R-:W-:Y:S02]  /*67d0*/  IMAD.MOV.U32 R0, RZ, RZ, R12 ;  /* 0x000000ffff007224 */ /* 0x000fe400078e000c */
.L_x_12426:
[----:B------:R-:W-:Y:S05]  /*67e0*/  BSYNC B1 ;  /* 0x0000000000017941 */ /* 0x000fea0003800000 */
.L_x_12424:
        /* <DEDUP_REMOVED lines=16> */
.L_x_12430:
[----:B------:R-:W-:Y:S05]  /*68f0*/  BSYNC B2 ;  /* 0x0000000000027941 */ /* 0x000fea0003800000 */
.L_x_12429:
        /* <DEDUP_REMOVED lines=44> */
.L_x_12428:
[----:B------:R-:W-:Y:S05]  /*6bc0*/  BSYNC B1 ;  /* 0x0000000000017941 */ /* 0x000fea0003800000 */
.L_x_12427:
        /* <DEDUP_REMOVED lines=12> */
.L_x_12423:
[----:B------:R-:W-:Y:S05]  /*6c90*/  BSYNC B0 ;  /* 0x0000000000007941 */ /* 0x000fea0003800000 */
.L_x_12421:
        /* <DEDUP_REMOVED lines=32> */
.L_x_12432:
[----:B------:R-:W-:Y:S05]  /*6ea0*/  BSYNC B0 ;  /* 0x0000000000007941 */ /* 0x000fea0003800000 */
.L_x_12431:
        /* <DEDUP_REMOVED lines=10> */
.L_x_12434:
        /* <DEDUP_REMOVED lines=12> */
.L_x_12437:
[----:B------:R-:W-:Y:S02]  /*7010*/  IMAD.MOV.U32 R8, RZ, RZ, R12 ;  /* 0x000000ffff087224 */ /* 0x000fe400078e000c */
.L_x_12438:
[----:B------:R-:W-:Y:S05]  /*7020*/  BSYNC B1 ;  /* 0x0000000000017941 */ /* 0x000fea0003800000 */
.L_x_12436:
        /* <DEDUP_REMOVED lines=16> */
.L_x_12442:
[----:B------:R-:W-:Y:S05]  /*7130*/  BSYNC B2 ;  /* 0x0000000000027941 */ /* 0x000fea0003800000 */
.L_x_12441:
        /* <DEDUP_REMOVED lines=44> */
.L_x_12440:
[----:B------:R-:W-:Y:S05]  /*7400*/  BSYNC B1 ;  /* 0x0000000000017941 */ /* 0x000fea0003800000 */
.L_x_12439:
        /* <DEDUP_REMOVED lines=8> */
[----:B-1----:R-:W-:Y:S02]  /*7490*/  FSEL R107, R74, RZ, !P3 ;  /* 0x000000ff4a6b7208 */ /* 0x002fe40005800000 */
[----:B------:R-:W-:-:S03]  /*74a0*/  SEL R73, RZ, 0x1, P3 ;  /* 0x00000001ff497807 */ /* 0x000fc60001800000 */
[----:B------:R-:W-:Y:S01]  /*74b0*/  @P0 FADD.FTZ R107, R88, R107 ;  /* 0x0000006b586b0221 */ /* 0x000fe20000010000 */
[----:B------:R-:W-:Y:S02]  /*74c0*/  PRMT R8, R73, 0x7610, R8 ;  /* 0x0000761049087816 */ /* 0x000fe40000000008 */
.L_x_12435:
[----:B------:R-:W-:Y:S05]  /*74d0*/  BSYNC B0 ;  /* 0x0000000000007941 */ /* 0x000fea0003800000 */
.L_x_12433:
        /* <DEDUP_REMOVED lines=8> */
.L_x_12444:
        /* <DEDUP_REMOVED lines=12> */
.L_x_12447:
[----:B------:R-:W-:Y:S02]  /*7620*/  IMAD.MOV.U32 R7, RZ, RZ, R12 ;  /* 0x000000ffff077224 */ /* 0x000fe400078e000c */
.L_x_12448:
[----:B------:R-:W-:Y:S05]  /*7630*/  BSYNC B1 ;  /* 0x0000000000017941 */ /* 0x000fea0003800000 */
.L_x_12446:
        /* <DEDUP_REMOVED lines=16> */
.L_x_12452:
[----:B------:R-:W-:Y:S05]  /*7740*/  BSYNC B2 ;  /* 0x0000000000027941 */ /* 0x000fea0003800000 */
.L_x_12451:
        /* <DEDUP_REMOVED lines=44> */
.L_x_12450:
[----:B------:R-:W-:Y:S05]  /*7a10*/  BSYNC B1 ;  /* 0x0000000000017941 */ /* 0x000fea0003800000 */
.L_x_12449:
        /* <DEDUP_REMOVED lines=12> */
.L_x_12445:
[----:B------:R-:W-:Y:S05]  /*7ae0*/  BSYNC B0 ;  /* 0x0000000000007941 */ /* 0x000fea0003800000 */
.L_x_12443:
        /* <DEDUP_REMOVED lines=8> */
.L_x_12454:
        /* <DEDUP_REMOVED lines=12> */
.L_x_12457:
[----:B------:R-:W-:Y:S02]  /*7c30*/  MOV R6, R12 ;  /* 0x0000000c00067202 */ /* 0x000fe40000000f00 */
.L_x_12458:
[----:B------:R-:W-:Y:S05]  /*7c40*/  BSYNC B1 ;  /* 0x0000000000017941 */ /* 0x000fea0003800000 */
.L_x_12456:
        /* <DEDUP_REMOVED lines=16> */
.L_x_12462:
[----:B------:R-:W-:Y:S05]  /*7d50*/  BSYNC B2 ;  /* 0x0000000000027941 */ /* 0x000fea0003800000 */
.L_x_12461:
        /* <DEDUP_REMOVED lines=44> */
.L_x_12460:
[----:B------:R-:W-:Y:S05]  /*8020*/  BSYNC B1 ;  /* 0x0000000000017941 */ /* 0x000fea0003800000 */
.L_x_12459:
        /* <DEDUP_REMOVED lines=12> */
.L_x_12455:
[----:B------:R-:W-:Y:S05]  /*80f0*/  BSYNC B0 ;  /* 0x0000000000007941 */ /* 0x000fea0003800000 */
.L_x_12453:
        /* <DEDUP_REMOVED lines=8> */
.L_x_12464:
        /* <DEDUP_REMOVED lines=12> */
.L_x_12467:
[----:B------:R-:W-:Y:S02]  /*8240*/  IMAD.MOV.U32 R5, RZ, RZ, R12 ;  /* 0x000000ffff057224 */ /* 0x000fe400078e000c */
.L_x_12468:
[----:B------:R-:W-:Y:S05]  /*8250*/  BSYNC B1 ;  /* 0x0000000000017941 */ /* 0x000fea0003800000 */
.L_x_12466:
        /* <DEDUP_REMOVED lines=16> */
.L_x_12472:
[----:B------:R-:W-:Y:S05]  /*8360*/  BSYNC B2 ;  /* 0x0000000000027941 */ /* 0x000fea0003800000 */
.L_x_12471:
        /* <DEDUP_REMOVED lines=44> */
.L_x_12470:
[----:B------:R-:W-:Y:S05]  /*8630*/  BSYNC B1 ;  /* 0x0000000000017941 */ /* 0x000fea0003800000 */
.L_x_12469:
        /* <DEDUP_REMOVED lines=12> */
.L_x_12465:
[----:B------:R-:W-:Y:S05]  /*8700*/  BSYNC B0 ;  /* 0x0000000000007941 */ /* 0x000fea0003800000 */
.L_x_12463:
        /* <DEDUP_REMOVED lines=8> */
.L_x_12474:
        /* <DEDUP_REMOVED lines=12> */
.L_x_12477:
[----:B------:R-:W-:Y:S02]  /*8850*/  IMAD.MOV.U32 R4, RZ, RZ, R12 ;  /* 0x000000ffff047224 */ /* 0x000fe400078e000c */
.L_x_12478:
[----:B------:R-:W-:Y:S05]  /*8860*/  BSYNC B1 ;  /* 0x0000000000017941 */ /* 0x000fea0003800000 */
.L_x_12476:
        /* <DEDUP_REMOVED lines=16> */
.L_x_12482:
[----:B------:R-:W-:Y:S05]  /*8970*/  BSYNC B2 ;  /* 0x0000000000027941 */ /* 0x000fea0003800000 */
.L_x_12481:
        /* <DEDUP_REMOVED lines=44> */
.L_x_12480:
[----:B------:R-:W-:Y:S05]  /*8c40*/  BSYNC B1 ;  /* 0x0000000000017941 */ /* 0x000fea0003800000 */
.L_x_12479:
        /* <DEDUP_REMOVED lines=12> */
.L_x_12475:
[----:B------:R-:W-:Y:S05]  /*8d10*/  BSYNC B0 ;  /* 0x0000000000007941 */ /* 0x000fea0003800000 */
.L_x_12473:
        /* <DEDUP_REMOVED lines=8> */
.L_x_12484:
        /* <DEDUP_REMOVED lines=12> */
.L_x_12487:
[----:B------:R-:W-:Y:S02]  /*8e60*/  IMAD.MOV.U32 R3, RZ, RZ, R12 ;  /* 0x000000ffff037224 */ /* 0x000fe400078e000c */
.L_x_12488:
[----:B------:R-:W-:Y:S05]  /*8e70*/  BSYNC B1 ;  /* 0x0000000000017941 */ /* 0x000fea0003800000 */
.L_x_12486:
        /* <DEDUP_REMOVED lines=16> */
.L_x_12492:
[----:B------:R-:W-:Y:S05]  /*8f80*/  BSYNC B2 ;  /* 0x0000000000027941 */ /* 0x000fea0003800000 */
.L_x_12491:
        /* <DEDUP_REMOVED lines=44> */
.L_x_12490:
[----:B------:R-:W-:Y:S05]  /*9250*/  BSYNC B1 ;  /* 0x0000000000017941 */ /* 0x000fea0003800000 */
.L_x_12489:
        /* <DEDUP_REMOVED lines=12> */
.L_x_12485:
[----:B------:R-:W-:Y:S05]  /*9320*/  BSYNC B0 ;  /* 0x0000000000007941 */ /* 0x000fea0003800000 */
.L_x_12483:
        /* <DEDUP_REMOVED lines=8> */
.L_x_12494:
        /* <DEDUP_REMOVED lines=12> */
.L_x_12497:
[----:B------:R-:W-:Y:S02]  /*9470*/  IMAD.MOV.U32 R2, RZ, RZ, R12 ;  /* 0x000000ffff027224 */ /* 0x000fe400078e000c */
.L_x_12498:
[----:B------:R-:W-:Y:S05]  /*9480*/  BSYNC B1 ;  /* 0x0000000000017941 */ /* 0x000fea0003800000 */
.L_x_12496:
        /* <DEDUP_REMOVED lines=16> */
.L_x_12502:
[----:B------:R-:W-:Y:S05]  /*9590*/  BSYNC B2 ;  /* 0x0000000000027941 */ /* 0x000fea0003800000 */
.L_x_12501:
        /* <DEDUP_REMOVED lines=44> */
.L_x_12500:
[----:B------:R-:W-:Y:S05]  /*9860*/  BSYNC B1 ;  /* 0x0000000000017941 */ /* 0x000fea0003800000 */
.L_x_12499:
        /* <DEDUP_REMOVED lines=12> */
.L_x_12495:
[----:B------:R-:W-:Y:S05]  /*9930*/  BSYNC B0 ;  /* 0x0000000000007941 */ /* 0x000fea0003800000 */
.L_x_12493:
        /* <DEDUP_REMOVED lines=8> */
.L_x_12504:
        /* <DEDUP_REMOVED lines=12> */
.L_x_12507:
[----:B------:R-:W-:Y:S02]  /*9a80*/  IMAD.MOV.U32 R0, RZ, RZ, R12 ;  /* 0x000000ffff007224 */ /* 0x000fe400078e000c */
.L_x_12508:
[----:B------:R-:W-:Y:S05]  /*9a90*/  BSYNC B1 ;  /* 0x0000000000017941 */ /* 0x000fea0003800000 */
.L_x_12506:
        /* <DEDUP_REMOVED lines=16> */
.L_x_12512:
[----:B------:R-:W-:Y:S05]  /*9ba0*/  BSYNC B2 ;  /* 0x0000000000027941 */ /* 0x000fea0003800000 */
.L_x_12511:
        /* <DEDUP_REMOVED lines=44> */
.L_x_12510:
[----:B------:R-:W-:Y:S05]  /*9e70*/  BSYNC B1 ;  /* 0x0000000000017941 */ /* 0x000fea0003800000 */
.L_x_12509:
        /* <DEDUP_REMOVED lines=12> */
.L_x_12505:
[----:B------:R-:W-:Y:S05]  /*9f40*/  BSYNC B0 ;  /* 0x0000000000007941 */ /* 0x000fea0003800000 */
.L_x_12503:
        /* <DEDUP_REMOVED lines=55> */
.L_x_12514:
[----:B------:R-:W-:Y:S05]  /*a2c0*/  BSYNC B0 ;  /* 0x0000000000007941 */ /* 0x000fea0003800000 */
.L_x_12513:
[----:B------:R-:W-:Y:S01]  /*a2d0*/  @!P2 IADD3 R98, R98, 0x4, RZ ;  /* 0x000000046262a810 */ /* 0x000fe20007ffe0ff */
[----:B------:R-:W-:Y:S01]  /*a2e0*/  FADD.FTZ R96, R100, R121 ;  /* 0x0000007964607221 */ /* 0x000fe20000010000 */
[----:B------:R-:W-:Y:S05]  /*a2f0*/  BRA.DIV ~URZ, `(.L_x_12515) ;  /* 0x00000f327f007947 */ /* 0x000fea000b800000 */
[----:B0-----:R0:W1:Y:S02]  /*a300*/  SHFL.BFLY PT, R72, R96, 0x1, 0x1f ;  /* 0x0c201f0060487f89 */ /* 0x00106400000e0000 */
.L_x_12521:
        /* <DEDUP_REMOVED lines=68> */
.L_x_12522:
        /* <DEDUP_REMOVED lines=17> */
[----:B------:R2:W3:Y:S01]  /*a860*/  @!P0 LDS.64 R72, [R93.X8] ;  /* 0x000000005d488984 */ /* 0x0004e20000008a00 */
[----:B------:R-:W-:Y:S01]  /*a870*/  LOP3.LUT P0, RZ, R74, 0x1f, R87, 0xf8, !PT ;  /* 0x0000001f4aff7812 */ /* 0x000fe2000780f857 */
[----:B-1----:R-:W-:Y:S01]  /*a880*/  IMAD.IADD R98, R123, 0x1, R92 ;  /* 0x000000017b627824 */ /* 0x002fe200078e025c */
[----:B------:R-:W-:Y:S04]  /*a890*/  I2F R102, R123 ;  /* 0x0000007b00667306 */ /* 0x000fe80000201400 */
[----:B------:R-:W-:Y:S07]  /*a8a0*/  SHFL.DOWN PT, R106, R98, 0x1, 0x1f ;  /* 0x08201f00626a7f89 */ /* 0x000fee00000e0000 */
[----:B------:R-:W-:Y:S01]  /*a8b0*/  @!P0 LEA R74, P3, R86, c[0x0][0x1a8], 0x2 ;  /* 0x00006a00564a8a11 */ /* 0x000fe200078610ff */
        /* <DEDUP_REMOVED lines=78> */
[C---:B------:R-:W-:Y:S02]  /*ada0*/  FMUL.FTZ R78, R93.reuse, R76 ;  /* 0x0000004c5d4e7220 */ /* 0x040fe40000410000 */
[----:B------:R-:W-:Y:S01]  /*adb0*/  FMUL.FTZ R99, R93, R90 ;  /* 0x0000005a5d637220 */ /* 0x000fe20000410000 */
[----:B------:R-:W-:Y:S01]  /*adc0*/  LEA.HI.SX32 R90, R95, R79, 0x1d ;  /* 0x0000004f5f5a7211 */ /* 0x000fe200078feaff */
[C---:B------:R-:W-:Y:S02]  /*add0*/  FMUL.FTZ R96, R93.reuse, R96 ;  /* 0x000000605d607220 */ /* 0x040fe40000410000 */
[C---:B------:R-:W-:Y:S02]  /*ade0*/  FMUL.FTZ R97, R93.reuse, R118 ;  /* 0x000000765d617220 */ /* 0x040fe40000410000 */
[C---:B------:R-:W-:Y:S02]  /*adf0*/  FMUL.FTZ R116, R93.reuse, R116 ;  /* 0x000000745d747220 */ /* 0x040fe40000410000 */
[----:B------:R-:W-:-:S02]  /*ae00*/  FMUL.FTZ R76, R93, R72 ;  /* 0x000000485d4c7220 */ /* 0x000fc40000410000 */
[----:B------:R-:W-:Y:S02]  /*ae10*/  FFMA.FTZ R72, R36, R73, R60 ;  /* 0x0000004924487223 */ /* 0x000fe4000001003c */
[----:B------:R-:W-:Y:S02]  /*ae20*/  FFMA.FTZ R73, R38, R75, R62 ;  /* 0x0000004b26497223 */ /* 0x000fe4000001003e */
[C---:B------:R-:W-:Y:S02]  /*ae30*/  FMUL.FTZ R77, R93.reuse, R108 ;  /* 0x0000006c5d4d7220 */ /* 0x040fe40000410000 */
[C---:B------:R-:W-:Y:S02]  /*ae40*/  FMUL.FTZ R102, R93.reuse, R102 ;  /* 0x000000665d667220 */ /* 0x040fe40000410000 */
[C---:B------:R-:W-:Y:S02]  /*ae50*/  FMUL.FTZ R81, R93.reuse, R104 ;  /* 0x000000685d517220 */ /* 0x040fe40000410000 */
[----:B------:R-:W-:-:S02]  /*ae60*/  FMUL.FTZ R98, R93, R98 ;  /* 0x000000625d627220 */ /* 0x000fc40000410000 */
[C---:B------:R-:W-:Y:S02]  /*ae70*/  FMUL.FTZ R83, R93.reuse, R106 ;  /* 0x0000006a5d537220 */ /* 0x040fe40000410000 */
[C---:B------:R-:W-:Y:S02]  /*ae80*/  FMUL.FTZ R100, R93.reuse, R100 ;  /* 0x000000645d647220 */ /* 0x040fe40000410000 */
[C---:B------:R-:W-:Y:S01]  /*ae90*/  FMUL.FTZ R105, R93.reuse, R94 ;  /* 0x0000005e5d697220 */ /* 0x040fe20000410000 */
[----:B------:R-:W-:Y:S01]  /*aea0*/  IADD3 R94, R90, 0x100, RZ ;  /* 0x000001005a5e7810 */ /* 0x000fe20007ffe0ff */
        /* <DEDUP_REMOVED lines=22> */
[----:B------:R-:W-:Y:S01]  /*b010*/  HFMA2.MMA R95, -RZ, RZ, 0, 9.5367431640625e-07 ;  /* 0x00000010ff5f7435 */ /* 0x000fe200000001ff */
        /* <DEDUP_REMOVED lines=14> */
[----:B------:R-:W-:Y:S01]  /*b100*/  F2FP.PACK_AB R77, R98, R77 ;  /* 0x0000004d624d723e */ /* 0x000fe200000000ff */
[----:B------:R-:W-:-:S02]  /*b110*/  FFMA.FTZ R122, R23, R122, R47 ;  /* 0x0000007a177a7223 */ /* 0x000fc4000001002f */
        /* <DEDUP_REMOVED lines=9> */
.L_x_12518:
[----:B-1----:R-:W-:Y:S05]  /*b1b0*/  BSYNC B0 ;  /* 0x0000000000007941 */ /* 0x002fea0003800000 */
.L_x_12517:
[----:B------:R-:W-:Y:S02]  /*b1c0*/  IADD3 R86, R86, c[0x0][0x160], RZ ;  /* 0x0000580056567a10 */ /* 0x000fe40007ffe0ff */
[----:B------:R-:W-:-:S02]  /*b1d0*/  LOP3.LUT P1, RZ, R9, 0xff, RZ, 0xc0, !PT ;  /* 0x000000ff09ff7812 */ /* 0x000fc4000782c0ff */
[----:B------:R-:W-:Y:S02]  /*b1e0*/  ISETP.GE.AND P0, PT, R86, c[0x0][0x164], PT ;  /* 0x0000590056007a0c */ /* 0x000fe40003f06270 */
[----:B------:R-:W-:-:S11]  /*b1f0*/  SEL R9, RZ, 0x1, P1 ;  /* 0x00000001ff097807 */ /* 0x000fd60000800000 */
[----:B0----5:R-:W-:Y:S01]  /*b200*/  @P0 CALL.REL.NOINC `(.L_x_12519) ;  /* 0x0000001000000944 */ /* 0x021fe20003c00000 */
[----:B------:R-:W-:Y:S05]  /*b210*/  BRA `(.L_x_12520) ;  /* 0xffff559000007947 */ /* 0x000fea000383ffff */
.L_x_12519:
[----:B------:R-:W-:Y:S05]  /*b220*/  EXIT ;  /* 0x000000000000794d */ /* 0x000fea0003800000 */
.L_x_12515:
[----:B0-----:R-:W-:Y:S01]  /*b230*/  IMAD.MOV.U32 R93, RZ, RZ, 0x1 ;  /* 0x00000001ff5d7424 */ /* 0x001fe200078e00ff */
[----:B------:R-:W-:Y:S01]  /*b240*/  MOV R73, 0x1f ;  /* 0x0000001f00497802 */ /* 0x000fe20000000f00 */
[----:B------:R-:W-:Y:S01]  /*b250*/  IMAD.MOV.U32 R92, RZ, RZ, -0x1 ;  /* 0xffffffffff5c7424 */ /* 0x000fe200078e00ff */
[----:B------:R-:W-:Y:S02]  /*b260*/  MOV R74, 0xb280 ;  /* 0x0000b280004a7802 */ /* 0x000fe40000000f00 */
[----:B-----5:R-:W-:Y:S05]  /*b270*/  CALL.REL.NOINC `($__internal_91_$__cuda_sm70_shflsync_bfly_p) ;  /* 0x0000069000007944 */ /* 0x020fea0003c00000 */
[----:B-1----:R-:W-:Y:S01]  /*b280*/  MOV R72, R93 ;  /* 0x0000005d00487202 */ /* 0x002fe20000000f00 */
[----:B0-----:R-:W-:Y:S05]  /*b290*/  BRA `(.L_x_12521) ;  /* 0xfffff07000007947 */ /* 0x001fea000383ffff */
.L_x_12516:
[----:B------:R-:W-:Y:S01]  /*b2a0*/  HFMA2.MMA R73, -RZ, RZ, 0, 1.847743988037109375e-06 ;  /* 0x0000001fff497435 */ /* 0x000fe200000001ff */
[----:B------:R-:W-:Y:S01]  /*b2b0*/  IMAD.MOV.U32 R93, RZ, RZ, 0x2 ;  /* 0x00000002ff5d7424 */ /* 0x000fe200078e00ff */
[----:B------:R-:W-:Y:S01]  /*b2c0*/  MOV R74, 0xb2f0 ;  /* 0x0000b2f0004a7802 */ /* 0x000fe20000000f00 */
[----:B------:R-:W-:-:S03]  /*b2d0*/  IMAD.MOV.U32 R92, RZ, RZ, -0x1 ;  /* 0xffffffffff5c7424 */ /* 0x000fc600078e00ff */
[----:B-----5:R-:W-:Y:S05]  /*b2e0*/  CALL.REL.NOINC `($__internal_91_$__cuda_sm70_shflsync_bfly_p) ;  /* 0x0000062000007944 */ /* 0x020fea0003c00000 */
[----:B01----:R-:W-:Y:S01]  /*b2f0*/  FADD.FTZ R96, R96, R93 ;  /* 0x0000005d60607221 */ /* 0x003fe20000010000 */
[----:B------:R-:W-:Y:S01]  /*b300*/  MOV R93, 0x4 ;  /* 0x00000004005d7802 */ /* 0x000fe20000000f00 */
[----:B------:R-:W-:Y:S01]  /*b310*/  IMAD.MOV.U32 R73, RZ, RZ, 0x1f ;  /* 0x0000001fff497424 */ /* 0x000fe200078e00ff */
[----:B------:R-:W-:-:S02]  /*b320*/  MOV R92, 0xffffffff ;  /* 0xffffffff005c7802 */ /* 0x000fc40000000f00 */
[----:B------:R-:W-:Y:S02]  /*b330*/  MOV R74, 0xb350 ;  /* 0x0000b350004a7802 */ /* 0x000fe40000000f00 */
[----:B------:R-:W-:Y:S05]  /*b340*/  CALL.REL.NOINC `($__internal_91_$__cuda_sm70_shflsync_bfly_p) ;  /* 0x000005c000007944 */ /* 0x000fea0003c00000 */
[----:B0-----:R-:W-:Y:S01]  /*b350*/  HFMA2.MMA R73, -RZ, RZ, 0, 1.847743988037109375e-06 ;  /* 0x0000001fff497435 */ /* 0x001fe200000001ff */
[----:B-1----:R-:W-:Y:S01]  /*b360*/  FADD.FTZ R96, R96, R93 ;  /* 0x0000005d60607221 */ /* 0x002fe20000010000 */
[----:B------:R-:W-:Y:S01]  /*b370*/  MOV R74, 0xb3b0 ;  /* 0x0000b3b0004a7802 */ /* 0x000fe20000000f00 */
[----:B------:R-:W-:Y:S02]  /*b380*/  IMAD.MOV.U32 R93, RZ, RZ, 0x8 ;  /* 0x00000008ff5d7424 */ /* 0x000fe400078e00ff */
[----:B------:R-:W-:Y:S02]  /*b390*/  IMAD.MOV.U32 R92, RZ, RZ, -0x1 ;  /* 0xffffffffff5c7424 */ /* 0x000fe400078e00ff */
[----:B------:R-:W-:Y:S05]  /*b3a0*/  CALL.REL.NOINC `($__internal_91_$__cuda_sm70_shflsync_bfly_p) ;  /* 0x0000056000007944 */ /* 0x000fea0003c00000 */
[----:B01----:R-:W-:Y:S01]  /*b3b0*/  FADD.FTZ R96, R96, R93 ;  /* 0x0000005d60607221 */ /* 0x003fe20000010000 */
[----:B------:R-:W-:Y:S01]  /*b3c0*/  MOV R93, 0x10 ;  /* 0x00000010005d7802 */ /* 0x000fe20000000f00 */
[----:B------:R-:W-:Y:S01]  /*b3d0*/  IMAD.MOV.U32 R73, RZ, RZ, 0x1f ;  /* 0x0000001fff497424 */ /* 0x000fe200078e00ff */
[----:B------:R-:W-:Y:S02]  /*b3e0*/  MOV R92, 0xffffffff ;  /* 0xffffffff005c7802 */ /* 0x000fe40000000f00 */
[----:B------:R-:W-:-:S02]  /*b3f0*/  MOV R74, 0xb410 ;  /* 0x0000b410004a7802 */ /* 0x000fc40000000f00 */
[----:B------:R-:W-:Y:S05]  /*b400*/  CALL.REL.NOINC `($__internal_91_$__cuda_sm70_shflsync_bfly_p) ;  /* 0x0000050000007944 */ /* 0x000fea0003c00000 */
        /* <DEDUP_REMOVED lines=54> */
[----:B------:R-:W-:Y:S05]  /*b770*/  CALL.REL.NOINC `($__internal_91_$__cuda_sm70_shflsync_bfly_p) ;  /* 0x0000019000007944 */ /* 0x000fea0003c00000 */
[----:B01----:R-:W-:Y:S01]  /*b780*/  FADD.FTZ R96, R96, R93 ;  /* 0x0000005d60607221 */ /* 0x003fe20000010000 */
[----:B------:R-:W-:Y:S01]  /*b790*/  MOV R93, 0x2 ;  /* 0x00000002005d7802 */ /* 0x000fe20000000f00 */
[----:B------:R-:W-:Y:S01]  /*b7a0*/  IMAD.MOV.U32 R73, RZ, RZ, 0x1f ;  /* 0x0000001fff497424 */ /* 0x000fe200078e00ff */
[----:B------:R-:W-:Y:S02]  /*b7b0*/  MOV R92, 0xffffffff ;  /* 0xffffffff005c7802 */ /* 0x000fe40000000f00 */
[----:B------:R-:W-:Y:S02]  /*b7c0*/  MOV R74, 0xb7e0 ;  /* 0x0000b7e0004a7802 */ /* 0x000fe40000000f00 */
[----:B------:R-:W-:Y:S05]  /*b7d0*/  CALL.REL.NOINC `($__internal_91_$__cuda_sm70_shflsync_bfly_p) ;  /* 0x0000013000007944 */ /* 0x000fea0003c00000 */
[----:B0-----:R-:W-:Y:S01]  /*b7e0*/  HFMA2.MMA R73, -RZ, RZ, 0, 1.847743988037109375e-06 ;  /* 0x0000001fff497435 */ /* 0x001fe200000001ff */
[----:B-1----:R-:W-:Y:S01]  /*b7f0*/  FADD.FTZ R96, R96, R93 ;  /* 0x0000005d60607221 */ /* 0x002fe20000010000 */
[----:B------:R-:W-:Y:S01]  /*b800*/  MOV R74, 0xb840 ;  /* 0x0000b840004a7802 */ /* 0x000fe20000000f00 */
[----:B------:R-:W-:-:S02]  /*b810*/  IMAD.MOV.U32 R93, RZ, RZ, 0x4 ;  /* 0x00000004ff5d7424 */ /* 0x000fc400078e00ff */
[----:B------:R-:W-:Y:S02]  /*b820*/  IMAD.MOV.U32 R92, RZ, RZ, -0x1 ;  /* 0xffffffffff5c7424 */ /* 0x000fe400078e00ff */
        /* <DEDUP_REMOVED lines=10> */
[----:B------:R-:W-:Y:S02]  /*b8d0*/  IMAD.MOV.U32 R93, RZ, RZ, 0x10 ;  /* 0x00000010ff5d7424 */ /* 0x000fe400078e00ff */
[----:B------:R-:W-:-:S02]  /*b8e0*/  IMAD.MOV.U32 R92, RZ, RZ, -0x1 ;  /* 0xffffffffff5c7424 */ /* 0x000fc400078e00ff */
[----:B------:R-:W-:Y:S05]  /*b8f0*/  CALL.REL.NOINC `($__internal_91_$__cuda_sm70_shflsync_bfly_p) ;  /* 0x0000001000007944 */ /* 0x000fea0003c00000 */
[----:B01----:R-:W-:Y:S05]  /*b900*/  BRA `(.L_x_12522) ;  /* 0xffffee4000007947 */ /* 0x003fea000383ffff */
        .weak           $__internal_91_$__cuda_sm70_shflsync_bfly_p
        .type           $__internal_91_$__cuda_sm70_shflsync_bfly_p,@function
        .size           $__internal_91_$__cuda_sm70_shflsync_bfly_p,(.L_x_22179 - $__internal_91_$__cuda_sm70_shflsync_bfly_p)
$__internal_91_$__cuda_sm70_shflsync_bfly_p:
[----:B------:R-:W-:Y:S01]  /*b910*/  MOV R75, 0x0 ;  /* 0x00000000004b7802 */ /* 0x000fe20000000f00 */
[----:B------:R-:W-:Y:S04]  /*b920*/  WARPSYNC R92 ;  /* 0x0000005c00007348 */ /* 0x000fe80003800000 */
[----:B------:R0:W1:Y:S01]  /*b930*/  SHFL.BFLY PT, R93, R96, R93, R73 ;  /* 0x0c00005d605d7389 */ /* 0x00006200000e0049 */
[----:B------:R-:W-:Y:S05]  /*b940*/  RET.REL.NODEC R74 `(_ZN10layer_norm13ln_fwd_kernelINS_13Kernel_traitsIf6__halfS2_S2_fjLj3072ELj1ELj1ELj4ELj16ENS_18Kernel_traits_baseILj3072EfS2_S2_S2_fjLj128EEEEELb1ELb0ELb1ELb1EEEvNS_9FwdParamsE) ;  /* 0xffff46b04a007950 */ /* 0x000fea0003c3ffff */
.L_x_12523:
        /* <DEDUP_REMOVED lines=11> */
.L_x_22179:


//--------------------- .text._ZN10layer_norm13ln_fwd_kernelINS_13Kernel_traitsIf6__halfS2_S2_fjLj3072ELj1ELj1ELj4ELj16ENS_18Kernel_traits_baseILj3072EfS2_S2_S2_fjLj128EEEEELb1ELb1ELb0ELb0EEEvNS_9FwdParamsE --------------------------
	.section	.text._ZN10layer_norm13ln_fwd_kernelINS_13Kernel_traitsIf6__halfS2_S2_fjLj3072ELj1ELj1ELj4ELj16ENS_18Kernel_traits_baseILj3072EfS2_S2_S2_fjLj128EEEEELb1ELb1ELb0ELb0EEEvNS_9FwdParamsE,"ax",@progbits
	.sectioninfo	@"SHI_REGISTERS=140"
	.align	128
        .global         _ZN10layer_norm13ln_fwd_kernelINS_13Kernel_traitsIf6__halfS2_S2_fjLj3072ELj1ELj1ELj4ELj16ENS_18Kernel_traits_baseILj3072EfS2_S2_S2_fjLj128EEEEELb1ELb1ELb0ELb0EEEvNS_9FwdParamsE
        .type           _ZN10layer_norm13ln_fwd_kernelINS_13Kernel_traitsIf6__halfS2_S2_fjLj3072ELj1ELj1ELj4ELj16ENS_18Kernel_traits_baseILj3072EfS2_S2_S2_fjLj128EEEEELb1ELb1ELb0ELb0EEEvNS_9FwdParamsE,@function
        .size           _ZN10layer_norm13ln_fwd_kernelINS_13Kernel_traitsIf6__halfS2_S2_fjLj3072ELj1ELj1ELj4ELj16ENS_18Kernel_traits_baseILj3072EfS2_S2_S2_fjLj128EEEEELb1ELb1ELb0ELb0EEEvNS_9FwdParamsE,(.L_x_22180 - _ZN10layer_norm13ln_fwd_kernelINS_13Kernel_traitsIf6__halfS2_S2_fjLj3072ELj1ELj1ELj4ELj16ENS_18Kernel_traits_baseILj3072EfS2_S2_S2_fjLj128EEEEELb1ELb1ELb0ELb0EEEvNS_9FwdParamsE)
        .other          _ZN10layer_norm13ln_fwd_kernelINS_13Kernel_traitsIf6__halfS2_S2_fjLj3072ELj1ELj1ELj4ELj16ENS_18Kernel_traits_baseILj3072EfS2_S2_S2_fjLj128EEEEELb1ELb1ELb0ELb0EEEvNS_9FwdParamsE,@"STO_CUDA_ENTRY STV_DEFAULT"
_ZN10layer_norm13ln_fwd_kernelINS_13Kernel_traitsIf6__halfS2_S2_fjLj3072ELj1ELj1ELj4ELj16ENS_18Kernel_traits_baseILj3072EfS2_S2_S2_fjLj128EEEEELb1ELb1ELb0ELb0EEEvNS_9FwdParamsE:
.text._ZN10layer_norm13ln_fwd_kernelINS_13Kernel_traitsIf6__halfS2_S2_fjLj3072ELj1ELj1ELj4ELj16ENS_18Kernel_traits_baseILj3072EfS2_S2_S2_fjLj128EEEEELb1ELb1ELb0ELb0EEEvNS_9FwdParamsE:
        /* <DEDUP_REMOVED lines=106> */
.L_x_12525:
[----:B------:R-:W-:Y:S05]  /*06a0*/  BSYNC B0 ;  /* 0x0000000000007941 */ /* 0x000fea0003800000 */
.L_x_12524:
        /* <DEDUP_REMOVED lines=21> */
.L_x_12527:
[----:B------:R-:W-:Y:S05]  /*0800*/  BSYNC B0 ;  /* 0x0000000000007941 */ /* 0x000fea0003800000 */
.L_x_12526:
        /* <DEDUP_REMOVED lines=20> */
.L_x_12529:
[----:B------:R-:W-:Y:S05]  /*0950*/  BSYNC B0 ;  /* 0x0000000000007941 */ /* 0x000fea0003800000 */
.L_x_12528:
        /* <DEDUP_REMOVED lines=11> */
[----:B------:R-:W-:Y:S01]  /*0a10*/  IMAD.MOV.U32 R13, RZ, RZ, 0x1 ;  /* 0x00000001ff0d7424 */ /* 0x000fe200078e00ff */
[----:B------:R-:W-:Y:S01]  /*0a20*/  LOP3.LUT R12, R11, 0x3e0, RZ, 0xc0, !PT ;  /* 0x000003e00b0c7812 */ /* 0x000fe200078ec0ff */
[----:B------:R-:W-:Y:S01]  /*0a30*/  IMAD.IADD R8, R7, 0x1, -R8 ;  /* 0x0000000107087824 */ /* 0x000fe200078e0a08 */
[----:B------:R-:W-:Y:S01]  /*0a40*/  LOP3.LUT R19, R19, 0x3fffffe0, RZ, 0xc0, !PT ;  /* 0x3fffffe013137812 */ /* 0x000fe200078ec0ff */
[----:B------:R-:W-:Y:S01]  /*0a50*/  IMAD.HI.U32 R11, R17, -0x2daee0ad, RZ ;  /* 0xd2511f53110b7827 */ /* 0x000fe200078e00ff */
[----:B------:R-:W-:Y:S01]  /*0a60*/  LOP3.LUT R10, R10, 0x3, RZ, 0xc0, !PT ;  /* 0x000000030a0a7812 */ /* 0x000fe200078ec0ff */
[----:B------:R-:W-:Y:S01]  /*0a70*/  ULDC.U8 UR8, c[0x0][0x1f0] ;  /* 0x00007c0000087ab9 */ /* 0x000fe20000000000 */
[----:B------:R-:W-:Y:S01]  /*0a80*/  IMNMX R8, RZ, R8, !PT ;  /* 0x00000008ff087217 */ /* 0x000fe20007800200 */
[----:B------:R-:W-:-:S02]  /*0a90*/  IMAD.IADD R12, R7, 0x1, -R12 ;  /* 0x00000001070c7824 */ /* 0x000fc400078e0a0c */
[----:B------:R-:W-:Y:S01]  /*0aa0*/  IMAD.HI.U32 R7, R23, -0x326172a9, RZ ;  /* 0xcd9e8d5717077827 */ /* 0x000fe200078e00ff */
        /* <DEDUP_REMOVED lines=8> */
[----:B------:R0:W1:Y:S02]  /*0b30*/  I2F.U32 R8, R9 ;  /* 0x0000000900087306 */ /* 0x0000640000201000 */
[----:B------:R-:W-:Y:S01]  /*0b40*/  IMAD.SHL.U32 R15, R15, 0x8, RZ ;  /* 0x000000080f0f7824 */ /* 0x000fe200078e00ff */
[----:B0-----:R-:W-:Y:S01]  /*0b50*/  LOP3.LUT R9, R11, UR26, R14, 0x96, !PT ;  /* 0x0000001a0b097c12 */ /* 0x001fe2000f8e960e */
[----:B------:R-:W-:Y:S02]  /*0b60*/  IMAD R14, R17, -0x2daee0ad, RZ ;  /* 0xd2511f53110e7824 */ /* 0x000fe400078e02ff */
[----:B------:R-:W-:Y:S02]  /*0b70*/  IMAD.MOV.U32 R11, RZ, RZ, RZ ;  /* 0x000000ffff0b7224 */ /* 0x000fe400078e00ff */
[----:B-1----:R-:W0:Y:S05]  /*0b80*/  MUFU.RCP R8, R8 ;  /* 0x0000000800087308 */ /* 0x002e2a0000001000 */
.L_x_12713:
[----:B------:R-:W-:Y:S02]  /*0b90*/  ISETP.NE.U32.AND P0, PT, RZ, c[0x0][0x1c0], PT ;  /* 0x00007000ff007a0c */ /* 0x000fe40003f05070 */
[----:B------:R-:W-:-:S02]  /*0ba0*/  ISETP.NE.AND P1, PT, R16, RZ, PT ;  /* 0x000000ff1000720c */ /* 0x000fc40003f25270 */
[----:B------:R-:W-:-:S13]  /*0bb0*/  ISETP.NE.AND.EX P0, PT, RZ, c[0x0][0x1c4], PT, P0 ;  /* 0x00007100ff007a0c */ /* 0x000fda0003f05300 */
[----:B------:R-:W-:-:S05]  /*0bc0*/  @P0 MOV R101, 0x2 ;  /* 0x0000000200650802 */ /* 0x000fca0000000f00 */
[----:B------:R-:W-:-:S06]  /*0bd0*/  @P0 IMAD.WIDE R100, R6, R101, c[0x0][0x1c0] ;  /* 0x0000700006640625 */ /* 0x000fcc00078e0265 */
[----:B------:R-:W2:Y:S01]  /*0be0*/  @P0 LDG.E.U16 R100, [R100.64] ;  /* 0x0000000664640981 */ /* 0x000ea2000c1e1500 */
[----:B------:R-:W-:Y:S01]  /*0bf0*/  IMAD R22, R6, c[0x0][0x168], RZ ;  /* 0x00005a0006167a24 */ /* 0x000fe200078e02ff */
[----:B------:R-:W-:Y:S01]  /*0c00*/  BSSY B0, `(.L_x_12530) ;  /* 0x00002e3000007945 */ /* 0x000fe20003800000 */
[----:B------:R-:W-:-:S03]  /*0c10*/  IMAD.MOV.U32 R121, RZ, RZ, 0x3f800000 ;  /* 0x3f800000ff797424 */ /* 0x000fc600078e00ff */
[----:B------:R-:W-:-:S04]  /*0c20*/  SHF.R.S32.HI R103, RZ, 0x1f, R22 ;  /* 0x0000001fff677819 */ /* 0x000fc80000011416 */
[----:B------:R-:W-:Y:S02]  /*0c30*/  LEA.HI R22, R103, R22, RZ, 0x3 ;  /* 0x0000001667167211 */ /* 0x000fe400078f18ff */
[----:B------:R-:W-:-:S04]  /*0c40*/  LOP3.LUT R103, R0, 0x7f, RZ, 0xc0, !PT ;  /* 0x0000007f00677812 */ /* 0x000fc800078ec0ff */
        /* <DEDUP_REMOVED lines=24> */
.L_x_12533:
[----:B-1----:R-:W-:Y:S02]  /*0dd0*/  IMAD.MOV.U32 R23, RZ, RZ, R12 ;  /* 0x000000ffff177224 */ /* 0x002fe400078e000c */
.L_x_12534:
[----:B------:R-:W-:Y:S05]  /*0de0*/  BSYNC B1 ;  /* 0x0000000000017941 */ /* 0x000fea0003800000 */
.L_x_12532:
        /* <DEDUP_REMOVED lines=16> */
.L_x_12538:
[----:B------:R-:W-:Y:S05]  /*0ef0*/  BSYNC B2 ;  /* 0x0000000000027941 */ /* 0x000fea0003800000 */
.L_x_12537:
        /* <DEDUP_REMOVED lines=41> */
[----:B------:R-:W-:-:S03]  /*1190*/  MOV R12, R128 ;  /* 0x00000080000c7202 */ /* 0x000fc60000000f00 */
[----:B------:R-:W-:Y:S01]  /*11a0*/  IMAD.MOV.U32 R14, RZ, RZ, R126 ;  /* 0x000000ffff0e7224 */ /* 0x000fe200078e007e */
[----:B------:R-:W-:Y:S02]  /*11b0*/  LOP3.LUT R9, R127, UR26, R124, 0x96, !PT ;  /* 0x0000001a7f097c12 */ /* 0x000fe4000f8e967c */
.L_x_12536:
[----:B------:R-:W-:Y:S05]  /*11c0*/  BSYNC B1 ;  /* 0x0000000000017941 */ /* 0x000fea0003800000 */
.L_x_12535:
[----:B------:R-:W1:Y:S01]  /*11d0*/  I2F.U32 R17, R23 ;  /* 0x0000001700117306 */ /* 0x000e620000201000 */
[----:B------:R-:W-:Y:S01]  /*11e0*/  HFMA2.MMA R128, -RZ, RZ, 0.1171875, 0 ;  /* 0x2f800000ff807435 */ /* 0x000fe200000001ff */
[----:B-----5:R-:W-:Y:S01]  /*11f0*/  HADD2.F32 R10, -RZ, R100.H0_H0 ;  /* 0x20000064ff0a7230 */ /* 0x020fe20000004100 */
[----:B------:R-:W-:Y:S01]  /*1200*/  BSSY B1, `(.L_x_12539) ;  /* 0x0000016000017945 */ /* 0x000fe20003800000 */
[----:B------:R-:W-:-:S03]  /*1210*/  IADD3 R109, R104, 0x1, RZ ;  /* 0x00000001686d7810 */ /* 0x000fc60007ffe0ff */
[----:B------:R-:W-:-:S04]  /*1220*/  FMUL.FTZ R10, R10, R121 ;  /* 0x000000790a0a7220 */ /* 0x000fc80000410000 */
[----:B------:R-:W-:Y:S02]  /*1230*/  FMUL.FTZ R10, R10, c[0x0][0x1e8] ;  /* 0x00007a000a0a7a20 */ /* 0x000fe40000410000 */
[----:B-1----:R-:W-:-:S05]  /*1240*/  FFMA.FTZ R17, R17, R128, 1.1641532182693481445e-10 ;  /* 0x2f00000011117423 */ /* 0x002fca0000010080 */
[----:B------:R-:W-:-:S04]  /*1250*/  FSETP.GTU.FTZ.AND P1, PT, R17, c[0x0][0x1e4], PT ;  /* 0x0000790011007a0b */ /* 0x000fc80003f3c000 */
[----:B------:R-:W-:Y:S02]  /*1260*/  P2R R129, PR, RZ, 0x2 ;  /* 0x00000002ff817803 */ /* 0x000fe40000000000 */
[----:B------:R-:W-:Y:S01]  /*1270*/  FSEL R17, R10, RZ, !P1 ;  /* 0x000000ff0a117208 */ /* 0x000fe20004800000 */
[----:B------:R-:W-:Y:S01]  /*1280*/  @P0 HADD2.F32 R10, -RZ, R24.H0_H0 ;  /* 0x20000018ff0a0230 */ /* 0x000fe20000004100 */
        /* <DEDUP_REMOVED lines=12> */
.L_x_12540:
[----:B------:R-:W-:Y:S02]  /*1350*/  IMAD.MOV.U32 R10, RZ, RZ, R12 ;  /* 0x000000ffff0a7224 */ /* 0x000fe400078e000c */
.L_x_12541:
[----:B------:R-:W-:Y:S05]  /*1360*/  BSYNC B1 ;  /* 0x0000000000017941 */ /* 0x000fea0003800000 */
.L_x_12539:
        /* <DEDUP_REMOVED lines=16> */
.L_x_12545:
[----:B------:R-:W-:Y:S05]  /*1470*/  BSYNC B2 ;  /* 0x0000000000027941 */ /* 0x000fea0003800000 */
.L_x_12544:
        /* <DEDUP_REMOVED lines=44> */
.L_x_12543:
[----:B------:R-:W-:Y:S05]  /*1740*/  BSYNC B1 ;  /* 0x0000000000017941 */ /* 0x000fea0003800000 */
.L_x_12542:
[----:B------:R-:W1:Y:S01]  /*1750*/  I2F.U32 R23, R10 ;  /* 0x0000000a00177306 */ /* 0x000e620000201000 */
[----:B------:R-:W-:Y:S01]  /*1760*/  HADD2.F32 R100, -RZ, R100.H1_H1 ;  /* 0x30000064ff647230 */ /* 0x000fe20000004100 */
[----:B------:R-:W-:Y:S01]  /*1770*/  BSSY B1, `(.L_x_12546) ;  /* 0x0000016000017945 */ /* 0x000fe20003800000 */
[----:B------:R-:W-:-:S03]  /*1780*/  IADD3 R110, R109, 0x1, RZ ;  /* 0x000000016d6e7810 */ /* 0x000fc60007ffe0ff */
[----:B------:R-:W-:-:S04]  /*1790*/  FMUL.FTZ R100, R100, R121 ;  /* 0x0000007964647220 */ /* 0x000fc80000410000 */
[----:B------:R-:W-:Y:S02]  /*17a0*/  FMUL.FTZ R100, R100, c[0x0][0x1e8] ;  /* 0x00007a0064647a20 */ /* 0x000fe40000410000 */
[----:B-1----:R-:W-:-:S05]  /*17b0*/  FFMA.FTZ R23, R23, R128, 1.1641532182693481445e-10 ;  /* 0x2f00000017177423 */ /* 0x002fca0000010080 */
[----:B------:R-:W-:Y:S01]  /*17c0*/  FSETP.GTU.FTZ.AND P1, PT, R23, c[0x0][0x1e4], PT ;  /* 0x0000790017007a0b */ /* 0x000fe20003f3c000 */
[----:B------:R-:W-:-:S03]  /*17d0*/  @P0 HADD2.F32 R23, -RZ, R24.H1_H1 ;  /* 0x30000018ff170230 */ /* 0x000fc60000004100 */
        /* <DEDUP_REMOVED lines=14> */
.L_x_12547:
[----:B------:R-:W-:Y:S02]  /*18c0*/  IMAD.MOV.U32 R10, RZ, RZ, R12 ;  /* 0x000000ffff0a7224 */ /* 0x000fe400078e000c */
.L_x_12548:
[----:B------:R-:W-:Y:S05]  /*18d0*/  BSYNC B1 ;  /* 0x0000000000017941 */ /* 0x000fea0003800000 */
.L_x_12546:
        /* <DEDUP_REMOVED lines=16> */
.L_x_12552:
[----:B------:R-:W-:Y:S05]  /*19e0*/  BSYNC B2 ;  /* 0x0000000000027941 */ /* 0x000fea0003800000 */
.L_x_12551:
        /* <DEDUP_REMOVED lines=43> */
[----:B------:R-:W-:Y:S02]  /*1ca0*/  LOP3.LUT R9, R127, UR26, R124, 0x96, !PT ;  /* 0x0000001a7f097c12 */ /* 0x000fe4000f8e967c */
.L_x_12550:
[----:B------:R-:W-:Y:S05]  /*1cb0*/  BSYNC B1 ;  /* 0x0000000000017941 */ /* 0x000fea0003800000 */
.L_x_12549:
[----:B------:R-:W1:Y:S01]  /*1cc0*/  I2F.U32 R23, R10 ;  /* 0x0000000a00177306 */ /* 0x000e620000201000 */
[----:B------:R-:W-:Y:S01]  /*1cd0*/  HADD2.F32 R100, -RZ, R101.H0_H0 ;  /* 0x20000065ff647230 */ /* 0x000fe20000004100 */
[----:B------:R-:W-:Y:S01]  /*1ce0*/  ISETP.NE.AND P2, PT, R110, 0x1, PT ;  /* 0x000000016e00780c */ /* 0x000fe20003f45270 */
[----:B------:R-:W-:Y:S03]  /*1cf0*/  BSSY B1, `(.L_x_12553) ;  /* 0x0000014000017945 */ /* 0x000fe60003800000 */
[----:B------:R-:W-:-:S04]  /*1d00*/  FMUL.FTZ R100, R100, R121 ;  /* 0x0000007964647220 */ /* 0x000fc80000410000 */
[----:B------:R-:W-:Y:S02]  /*1d10*/  FMUL.FTZ R100, R100, c[0x0][0x1e8] ;  /* 0x00007a0064647a20 */ /* 0x000fe40000410000 */
[----:B-1----:R-:W-:-:S05]  /*1d20*/  FFMA.FTZ R23, R23, R128, 1.1641532182693481445e-10 ;  /* 0x2f00000017177423 */ /* 0x002fca0000010080 */
[----:B------:R-:W-:-:S04]  /*1d30*/  FSETP.GTU.FTZ.AND P1, PT, R23, c[0x0][0x1e4], PT ;  /* 0x0000790017007a0b */ /* 0x000fc80003f3c000 */
[----:B------:R-:W-:Y:S01]  /*1d40*/  FSEL R23, R100, RZ, !P1 ;  /* 0x000000ff64177208 */ /* 0x000fe20004800000 */
[----:B------:R-:W-:-:S04]  /*1d50*/  @P0 HADD2.F32 R100, -RZ, R25.H0_H0 ;  /* 0x20000019ff640230 */ /* 0x000fc80000004100 */
        /* <DEDUP_REMOVED lines=12> */
.L_x_12554:
[----:B------:R-:W-:Y:S02]  /*1e20*/  MOV R10, R12 ;  /* 0x0000000c000a7202 */ /* 0x000fe40000000f00 */
.L_x_12555:
[----:B------:R-:W-:Y:S05]  /*1e30*/  BSYNC B1 ;  /* 0x0000000000017941 */ /* 0x000fea0003800000 */
.L_x_12553:
        /* <DEDUP_REMOVED lines=16> */
.L_x_12559:
[----:B------:R-:W-:Y:S05]  /*1f40*/  BSYNC B2 ;  /* 0x0000000000027941 */ /* 0x000fea0003800000 */
.L_x_12558:
        /* <DEDUP_REMOVED lines=44> */
.L_x_12557:
[----:B------:R-:W-:Y:S05]  /*2210*/  BSYNC B1 ;  /* 0x0000000000017941 */ /* 0x000fea0003800000 */
.L_x_12556:
        /* <DEDUP_REMOVED lines=22> */
.L_x_12561:
[----:B------:R-:W-:Y:S02]  /*2380*/  IMAD.MOV.U32 R10, RZ, RZ, R12 ;  /* 0x000000ffff0a7224 */ /* 0x000fe400078e000c */
.L_x_12562:
[----:B------:R-:W-:Y:S05]  /*2390*/  BSYNC B1 ;  /* 0x0000000000017941 */ /* 0x000fea0003800000 */
.L_x_12560:
        /* <DEDUP_REMOVED lines=16> */
.L_x_12566:
[----:B------:R-:W-:Y:S05]  /*24a0*/  BSYNC B2 ;  /* 0x0000000000027941 */ /* 0x000fea0003800000 */
.L_x_12565:
        /* <DEDUP_REMOVED lines=44> */
.L_x_12564:
[----:B------:R-:W-:Y:S05]  /*2770*/  BSYNC B1 ;  /* 0x0000000000017941 */ /* 0x000fea0003800000 */
.L_x_12563:
        /* <DEDUP_REMOVED lines=22> */
.L_x_12568:
[----:B------:R-:W-:Y:S02]  /*28e0*/  IMAD.MOV.U32 R10, RZ, RZ, R12 ;  /* 0x000000ffff0a7224 */ /* 0x000fe400078e000c */
.L_x_12569:
[----:B------:R-:W-:Y:S05]  /*28f0*/  BSYNC B1 ;  /* 0x0000000000017941 */ /* 0x000fea0003800000 */
.L_x_12567:
        /* <DEDUP_REMOVED lines=16> */
.L_x_12573:
[----:B------:R-:W-:Y:S05]  /*2a00*/  BSYNC B2 ;  /* 0x0000000000027941 */ /* 0x000fea0003800000 */
.L_x_12572:
        /* <DEDUP_REMOVED lines=44> */
.L_x_12571:
[----:B------:R-:W-:Y:S05]  /*2cd0*/  BSYNC B1 ;  /* 0x0000000000017941 */ /* 0x000fea0003800000 */
.L_x_12570:
[----:B------:R-:W1:Y:S01]  /*2ce0*/  I2F.U32 R101, R10 ;  /* 0x0000000a00657306 */ /* 0x000e620000201000 */
[----:B------:R-:W-:Y:S01]  /*2cf0*/  HADD2.F32 R102, -RZ, R102.H1_H1 ;  /* 0x30000066ff667230 */ /* 0x000fe20000004100 */
[----:B------:R-:W-:Y:S01]  /*2d00*/  ISETP.NE.AND P5, PT, R100, 0x1, PT ;  /* 0x000000016400780c */ /* 0x000fe20003fa5270 */
[----:B------:R-:W-:Y:S03]  /*2d10*/  BSSY B1, `(.L_x_12574) ;  /* 0x0000014000017945 */ /* 0x000fe60003800000 */
[----:B------:R-:W-:-:S04]  /*2d20*/  FMUL.FTZ R102, R102, R121 ;  /* 0x0000007966667220 */ /* 0x000fc80000410000 */
[----:B------:R-:W-:Y:S02]  /*2d30*/  FMUL.FTZ R102, R102, c[0x0][0x1e8] ;  /* 0x00007a0066667a20 */ /* 0x000fe40000410000 */
[----:B-1----:R-:W-:-:S05]  /*2d40*/  FFMA.FTZ R101, R101, R128, 1.1641532182693481445e-10 ;  /* 0x2f00000065657423 */ /* 0x002fca0000010080 */
[----:B------:R-:W-:Y:S01]  /*2d50*/  FSETP.GTU.FTZ.AND P4, PT, R101, c[0x0][0x1e4], PT ;  /* 0x0000790065007a0b */ /* 0x000fe20003f9c000 */
[----:B------:R-:W-:-:S03]  /*2d60*/  @P0 HADD2.F32 R101, -RZ, R26.H1_H1 ;  /* 0x3000001aff650230 */ /* 0x000fc60000004100 */
        /* <DEDUP_REMOVED lines=13> */
.L_x_12575:
[----:B------:R-:W-:Y:S02]  /*2e40*/  MOV R102, R12 ;  /* 0x0000000c00667202 */ /* 0x000fe40000000f00 */
.L_x_12576:
[----:B------:R-:W-:Y:S05]  /*2e50*/  BSYNC B1 ;  /* 0x0000000000017941 */ /* 0x000fea0003800000 */
.L_x_12574:
        /* <DEDUP_REMOVED lines=16> */
.L_x_12580:
[----:B------:R-:W-:Y:S05]  /*2f60*/  BSYNC B2 ;  /* 0x0000000000027941 */ /* 0x000fea0003800000 */
.L_x_12579:
        /* <DEDUP_REMOVED lines=44> */
.L_x_12578:
[----:B------:R-:W-:Y:S05]  /*3230*/  BSYNC B1 ;  /* 0x0000000000017941 */ /* 0x000fea0003800000 */
.L_x_12577:
        /* <DEDUP_REMOVED lines=22> */
.L_x_12582:
[----:B------:R-:W-:Y:S02]  /*33a0*/  IMAD.MOV.U32 R102, RZ, RZ, R12 ;  /* 0x000000ffff667224 */ /* 0x000fe400078e000c */
.L_x_12583:
[----:B------:R-:W-:Y:S05]  /*33b0*/  BSYNC B1 ;  /* 0x0000000000017941 */ /* 0x000fea0003800000 */
.L_x_12581:
        /* <DEDUP_REMOVED lines=18> */
.L_x_12587:
[----:B------:R-:W-:Y:S05]  /*34e0*/  BSYNC B2 ;  /* 0x0000000000027941 */ /* 0x000fea0003800000 */
.L_x_12586:
        /* <DEDUP_REMOVED lines=44> */
.L_x_12585:
[----:B------:R-:W-:Y:S05]  /*37b0*/  BSYNC B1 ;  /* 0x0000000000017941 */ /* 0x000fea0003800000 */
.L_x_12584:
[----:B------:R1:W2:Y:S01]  /*37c0*/  I2F.U32 R101, R102 ;  /* 0x0000006600657306 */ /* 0x0002a20000201000 */
[----:B------:R-:W-:Y:S01]  /*37d0*/  HADD2.F32 R100, -RZ, R103.H1_H1 ;  /* 0x30000067ff647230 */ /* 0x000fe20000004100 */
[----:B------:R-:W-:Y:S02]  /*37e0*/  SEL R132, RZ, 0x10000, P5 ;  /* 0x00010000ff847807 */ /* 0x000fe40002800000 */
[----:B------:R-:W-:Y:S02]  /*37f0*/  ISETP.NE.AND P5, PT, R123, RZ, PT ;  /* 0x000000ff7b00720c */ /* 0x000fe40003fa5270 */
[----:B------:R-:W-:Y:S01]  /*3800*/  FMUL.FTZ R100, R100, R121 ;  /* 0x0000007964647220 */ /* 0x000fe20000410000 */
[----:B------:R-:W-:Y:S02]  /*3810*/  SEL R123, RZ, 0x100, P4 ;  /* 0x00000100ff7b7807 */ /* 0x000fe40002000000 */
[----:B------:R-:W-:Y:S01]  /*3820*/  SEL R126, RZ, 0x1, P2 ;  /* 0x00000001ff7e7807 */ /* 0x000fe20001000000 */
[----:B------:R-:W-:Y:S01]  /*3830*/  FMUL.FTZ R100, R100, c[0x0][0x1e8] ;  /* 0x00007a0064647a20 */ /* 0x000fe20000410000 */
[----:B-1----:R-:W-:Y:S01]  /*3840*/  F2FP.PACK_AB R102, R118, R109 ;  /* 0x0000006d7666723e */ /* 0x002fe200000000ff */
[----:B--2---:R-:W-:-:S05]  /*3850*/  FFMA.FTZ R101, R101, R128, 1.1641532182693481445e-10 ;  /* 0x2f00000065657423 */ /* 0x004fca0000010080 */
[----:B------:R-:W-:Y:S01]  /*3860*/  FSETP.GTU.FTZ.AND P6, PT, R101, c[0x0][0x1e4], PT ;  /* 0x0000790065007a0b */ /* 0x000fe20003fdc000 */
[----:B------:R-:W-:-:S03]  /*3870*/  @P0 HADD2.F32 R101, -RZ, R27.H1_H1 ;  /* 0x3000001bff650230 */ /* 0x000fc60000004100 */
[----:B------:R-:W-:Y:S02]  /*3880*/  FSEL R100, R100, RZ, !P6 ;  /* 0x000000ff64647208 */ /* 0x000fe40007000000 */
[----:B------:R-:W-:-:S03]  /*3890*/  SEL R127, RZ, 0x1000000, P6 ;  /* 0x01000000ff7f7807 */ /* 0x000fc60003000000 */
[----:B------:R-:W-:Y:S01]  /*38a0*/  FMUL.FTZ R128, R79, R100 ;  /* 0x000000644f807220 */ /* 0x000fe20000410000 */
[----:B------:R-:W-:Y:S01]  /*38b0*/  LOP3.LUT R123, R123, R127, R132, 0xfe, !PT ;  /* 0x0000007f7b7b7212 */ /* 0x000fe200078efe84 */
[----:B------:R-:W-:Y:S01]  /*38c0*/  IMAD.WIDE.U32 R126, R126, 0x1000000, RZ ;  /* 0x010000007e7e7825 */ /* 0x000fe200078e00ff */
[----:B------:R-:W-:-:S03]  /*38d0*/  F2FP.PACK_AB R100, R104, R17 ;  /* 0x000000116864723e */ /* 0x000fc600000000ff */
[----:B------:R-:W-:Y:S01]  /*38e0*/  @P0 FADD.FTZ R128, R101, R128 ;  /* 0x0000008065800221 */ /* 0x000fe20000010000 */
[----:B------:R-:W-:Y:S02]  /*38f0*/  LEA R124, P0, R22, c[0x0][0x188], 0x4 ;  /* 0x00006200167c7a11 */ /* 0x000fe400078020ff */
[----:B------:R-:W-:Y:S02]  /*3900*/  F2FP.PACK_AB R101, R110, R23 ;  /* 0x000000176e65723e */ /* 0x000fe400000000ff */
[----:B------:R-:W-:Y:S02]  /*3910*/  LEA.HI.X R125, R22, c[0x0][0x18c], RZ, 0x4, P0 ;  /* 0x00006300167d7a11 */ /* 0x000fe400000f24ff */
[----:B------:R-:W-:Y:S02]  /*3920*/  ISETP.NE.AND P0, PT, R129, RZ, PT ;  /* 0x000000ff8100720c */ /* 0x000fe40003f05270 */
[----:B------:R-:W-:Y:S02]  /*3930*/  SEL R129, RZ, 0x1, P3 ;  /* 0x00000001ff817807 */ /* 0x000fe40001800000 */
[----:B------:R-:W-:-:S02]  /*3940*/  F2FP.PACK_AB R103, R128, R117 ;  /* 0x000000758067723e */ /* 0x000fc400000000ff */
        /* <DEDUP_REMOVED lines=14> */
.L_x_12531:
[----:B------:R-:W-:Y:S05]  /*3a30*/  BSYNC B0 ;  /* 0x0000000000007941 */ /* 0x000fea0003800000 */
.L_x_12530:
        /* <DEDUP_REMOVED lines=23> */
.L_x_12591:
[----:B-1----:R-:W-:Y:S02]  /*3bb0*/  MOV R105, R12 ;  /* 0x0000000c00697202 */ /* 0x002fe40000000f00 */
.L_x_12592:
[----:B------:R-:W-:Y:S05]  /*3bc0*/  BSYNC B1 ;  /* 0x0000000000017941 */ /* 0x000fea0003800000 */
.L_x_12590:
        /* <DEDUP_REMOVED lines=16> */
.L_x_12596:
[----:B------:R-:W-:Y:S05]  /*3cd0*/  BSYNC B2 ;  /* 0x0000000000027941 */ /* 0x000fea0003800000 */
.L_x_12595:
        /* <DEDUP_REMOVED lines=44> */
.L_x_12594:
[----:B------:R-:W-:Y:S05]  /*3fa0*/  BSYNC B1 ;  /* 0x0000000000017941 */ /* 0x000fea0003800000 */
.L_x_12593:
[----:B------:R-:W1:Y:S01]  /*3fb0*/  I2F.U32 R10, R105 ;  /* 0x00000069000a7306 */ /* 0x000e620000201000 */
[----:B-----5:R-:W-:Y:S01]  /*3fc0*/  HADD2.F32 R112, -RZ, R100.H0_H0 ;  /* 0x20000064ff707230 */ /* 0x020fe20000004100 */
[----:B------:R-:W-:Y:S01]  /*3fd0*/  IMAD.MOV.U32 R129, RZ, RZ, 0x2f800000 ;  /* 0x2f800000ff817424 */ /* 0x000fe200078e00ff */
[----:B------:R-:W-:Y:S01]  /*3fe0*/  BSSY B1, `(.L_x_12597) ;  /* 0x0000016000017945 */ /* 0x000fe20003800000 */
[----:B------:R-:W-:Y:S02]  /*3ff0*/  IADD3 R111, R106, 0x1, RZ ;  /* 0x000000016a6f7810 */ /* 0x000fe40007ffe0ff */
[----:B------:R-:W-:-:S04]  /*4000*/  FMUL.FTZ R112, R112, R121 ;  /* 0x0000007970707220 */ /* 0x000fc80000410000 */
[----:B------:R-:W-:Y:S02]  /*4010*/  FMUL.FTZ R112, R112, c[0x0][0x1e8] ;  /* 0x00007a0070707a20 */ /* 0x000fe40000410000 */
[----:B-1----:R-:W-:-:S05]  /*4020*/  FFMA.FTZ R10, R10, R129, 1.1641532182693481445e-10 ;  /* 0x2f0000000a0a7423 */ /* 0x002fca0000010081 */
[----:B------:R-:W-:Y:S01]  /*4030*/  FSETP.GTU.FTZ.AND P1, PT, R10, c[0x0][0x1e4], PT ;  /* 0x000079000a007a0b */ /* 0x000fe20003f3c000 */
[----:B------:R-:W-:-:S03]  /*4040*/  @P0 HADD2.F32 R10, -RZ, R24.H0_H0 ;  /* 0x20000018ff0a0230 */ /* 0x000fc60000004100 */
        /* <DEDUP_REMOVED lines=14> */
.L_x_12598:
[----:B------:R-:W-:Y:S02]  /*4130*/  IMAD.MOV.U32 R10, RZ, RZ, R12 ;  /* 0x000000ffff0a7224 */ /* 0x000fe400078e000c */
.L_x_12599:
[----:B------:R-:W-:Y:S05]  /*4140*/  BSYNC B1 ;  /* 0x0000000000017941 */ /* 0x000fea0003800000 */
.L_x_12597:
        /* <DEDUP_REMOVED lines=16> */
.L_x_12603:
[----:B------:R-:W-:Y:S05]  /*4250*/  BSYNC B2 ;  /* 0x0000000000027941 */ /* 0x000fea0003800000 */
.L_x_12602:
        /* <DEDUP_REMOVED lines=44> */
.L_x_12601:
[----:B------:R-:W-:Y:S05]  /*4520*/  BSYNC B1 ;  /* 0x0000000000017941 */ /* 0x000fea0003800000 */
.L_x_12600:
[----:B------:R-:W1:Y:S01]  /*4530*/  I2F.U32 R10, R10 ;  /* 0x0000000a000a7306 */ /* 0x000e620000201000 */
[----:B------:R-:W-:Y:S01]  /*4540*/  HADD2.F32 R106, -RZ, R100.H1_H1 ;  /* 0x30000064ff6a7230 */ /* 0x000fe20000004100 */
[----:B------:R-:W-:Y:S01]  /*4550*/  BSSY B1, `(.L_x_12604) ;  /* 0x0000016000017945 */ /* 0x000fe20003800000 */
[----:B------:R-:W-:Y:S01]  /*4560*/  @P0 HADD2.F32 R105, -RZ, R24.H1_H1 ;  /* 0x30000018ff690230 */ /* 0x000fe20000004100 */
[----:B------:R-:W-:Y:S02]  /*4570*/  IADD3 R115, R111, 0x1, RZ ;  /* 0x000000016f737810 */ /* 0x000fe40007ffe0ff */
[----:B------:R-:W-:-:S04]  /*4580*/  FMUL.FTZ R106, R106, R121 ;  /* 0x000000796a6a7220 */ /* 0x000fc80000410000 */
        /* <DEDUP_REMOVED lines=17> */
.L_x_12605:
[----:B------:R-:W-:Y:S02]  /*46a0*/  MOV R10, R12 ;  /* 0x0000000c000a7202 */ /* 0x000fe40000000f00 */
.L_x_12606:
[----:B------:R-:W-:Y:S05]  /*46b0*/  BSYNC B1 ;  /* 0x0000000000017941 */ /* 0x000fea0003800000 */
.L_x_12604:
        /* <DEDUP_REMOVED lines=16> */
.L_x_12610:
[----:B------:R-:W-:Y:S05]  /*47c0*/  BSYNC B2 ;  /* 0x0000000000027941 */ /* 0x000fea0003800000 */
.L_x_12609:
        /* <DEDUP_REMOVED lines=44> */
.L_x_12608:
[----:B------:R-:W-:Y:S05]  /*4a90*/  BSYNC B1 ;  /* 0x0000000000017941 */ /* 0x000fea0003800000 */
.L_x_12607:
[----:B------:R-:W1:Y:S01]  /*4aa0*/  I2F.U32 R10, R10 ;  /* 0x0000000a000a7306 */ /* 0x000e620000201000 */
[----:B------:R-:W-:Y:S01]  /*4ab0*/  HADD2.F32 R112, -RZ, R101.H0_H0 ;  /* 0x20000065ff707230 */ /* 0x000fe20000004100 */
[----:B------:R-:W-:Y:S01]  /*4ac0*/  ISETP.NE.AND P2, PT, R115, 0x1, PT ;  /* 0x000000017300780c */ /* 0x000fe20003f45270 */
[----:B------:R-:W-:Y:S03]  /*4ad0*/  BSSY B1, `(.L_x_12611) ;  /* 0x0000014000017945 */ /* 0x000fe60003800000 */
[----:B------:R-:W-:-:S04]  /*4ae0*/  FMUL.FTZ R112, R112, R121 ;  /* 0x0000007970707220 */ /* 0x000fc80000410000 */
[----:B------:R-:W-:Y:S02]  /*4af0*/  FMUL.FTZ R112, R112, c[0x0][0x1e8] ;  /* 0x00007a0070707a20 */ /* 0x000fe40000410000 */
[----:B-1----:R-:W-:-:S05]  /*4b00*/  FFMA.FTZ R100, R10, R129, 1.1641532182693481445e-10 ;  /* 0x2f0000000a647423 */ /* 0x002fca0000010081 */
[----:B------:R-:W-:Y:S01]  /*4b10*/  FSETP.GTU.FTZ.AND P1, PT, R100, c[0x0][0x1e4], PT ;  /* 0x0000790064007a0b */ /* 0x000fe20003f3c000 */
[----:B------:R-:W-:-:S03]  /*4b20*/  @P0 HADD2.F32 R100, -RZ, R25.H0_H0 ;  /* 0x20000019ff640230 */ /* 0x000fc60000004100 */
        /* <DEDUP_REMOVED lines=13> */
.L_x_12612:
[----:B------:R-:W-:Y:S02]  /*4c00*/  IMAD.MOV.U32 R10, RZ, RZ, R12 ;  /* 0x000000ffff0a7224 */ /* 0x000fe400078e000c */
.L_x_12613:
[----:B------:R-:W-:Y:S05]  /*4c10*/  BSYNC B1 ;  /* 0x0000000000017941 */ /* 0x000fea0003800000 */
.L_x_12611:
        /* <DEDUP_REMOVED lines=16> */
.L_x_12617:
[----:B------:R-:W-:Y:S05]  /*4d20*/  BSYNC B2 ;  /* 0x0000000000027941 */ /* 0x000fea0003800000 */
.L_x_12616:
        /* <DEDUP_REMOVED lines=44> */
.L_x_12615:
[----:B------:R-:W-:Y:S05]  /*4ff0*/  BSYNC B1 ;  /* 0x0000000000017941 */ /* 0x000fea0003800000 */
.L_x_12614:
        /* <DEDUP_REMOVED lines=22> */
.L_x_12619:
[----:B------:R-:W-:Y:S02]  /*5160*/  IMAD.MOV.U32 R10, RZ, RZ, R12 ;  /* 0x000000ffff0a7224 */ /* 0x000fe400078e000c */
.L_x_12620:
[----:B------:R-:W-:Y:S05]  /*5170*/  BSYNC B1 ;  /* 0x0000000000017941 */ /* 0x000fea0003800000 */
.L_x_12618:
        /* <DEDUP_REMOVED lines=16> */
.L_x_12624:
[----:B------:R-:W-:Y:S05]  /*5280*/  BSYNC B2 ;  /* 0x0000000000027941 */ /* 0x000fea0003800000 */
.L_x_12623:
        /* <DEDUP_REMOVED lines=44> */
.L_x_12622:
[----:B------:R-:W-:Y:S05]  /*5550*/  BSYNC B1 ;  /* 0x0000000000017941 */ /* 0x000fea0003800000 */
.L_x_12621:
        /* <DEDUP_REMOVED lines=22> */
.L_x_12626:
[----:B------:R-:W-:Y:S02]  /*56c0*/  MOV R10, R12 ;  /* 0x0000000c000a7202 */ /* 0x000fe40000000f00 */
.L_x_12627:
[----:B------:R-:W-:Y:S05]  /*56d0*/  BSYNC B1 ;  /* 0x0000000000017941 */ /* 0x000fea0003800000 */
.L_x_12625:
        /* <DEDUP_REMOVED lines=16> */
.L_x_12631:
[----:B------:R-:W-:Y:S05]  /*57e0*/  BSYNC B2 ;  /* 0x0000000000027941 */ /* 0x000fea0003800000 */
.L_x_12630:
        /* <DEDUP_REMOVED lines=40> */
[----:B------:R-:W-:Y:S01]  /*5a70*/  IMAD.WIDE.U32 R124, R125, -0x326172a9, RZ ;  /* 0xcd9e8d577d7c7825 */ /* 0x000fe200078e00ff */
[----:B------:R-:W-:-:S03]  /*5a80*/  HFMA2.MMA R100, -RZ, RZ, 0, 0 ;  /* 0x00000000ff647435 */ /* 0x000fc600000001ff */
[----:B------:R-:W-:Y:S01]  /*5a90*/  IMAD.MOV.U32 R12, RZ, RZ, R124 ;  /* 0x000000ffff0c7224 */ /* 0x000fe200078e007c */
[----:B------:R-:W-:Y:S02]  /*5aa0*/  LOP3.LUT R7, R125, UR25, R130, 0x96, !PT ;  /* 0x000000197d077c12 */ /* 0x000fe4000f8e9682 */
.L_x_12629:
[----:B------:R-:W-:Y:S05]  /*5ab0*/  BSYNC B1 ;  /* 0x0000000000017941 */ /* 0x000fea0003800000 */
.L_x_12628:
        /* <DEDUP_REMOVED lines=22> */
.L_x_12633:
[----:B------:R-:W-:Y:S02]  /*5c20*/  IMAD.MOV.U32 R102, RZ, RZ, R12 ;  /* 0x000000ffff667224 */ /* 0x000fe400078e000c */
.L_x_12634:
[----:B------:R-:W-:Y:S05]  /*5c30*/  BSYNC B1 ;  /* 0x0000000000017941 */ /* 0x000fea0003800000 */
.L_x_12632:
        /* <DEDUP_REMOVED lines=16> */
.L_x_12638:
[----:B------:R-:W-:Y:S05]  /*5d40*/  BSYNC B2 ;  /* 0x0000000000027941 */ /* 0x000fea0003800000 */
.L_x_12637:
        /* <DEDUP_REMOVED lines=44> */
.L_x_12636:
[----:B------:R-:W-:Y:S05]  /*6010*/  BSYNC B1 ;  /* 0x0000000000017941 */ /* 0x000fea0003800000 */
.L_x_12635:
        /* <DEDUP_REMOVED lines=22> */
.L_x_12640:
[----:B------:R-:W-:Y:S02]  /*6180*/  IMAD.MOV.U32 R102, RZ, RZ, R12 ;  /* 0x000000ffff667224 */ /* 0x000fe400078e000c */
.L_x_12641:
[----:B------:R-:W-:Y:S05]  /*6190*/  BSYNC B1 ;  /* 0x0000000000017941 */ /* 0x000fea0003800000 */
.L_x_12639:
        /* <DEDUP_REMOVED lines=18> */
.L_x_12645:
[----:B------:R-:W-:Y:S05]  /*62c0*/  BSYNC B2 ;  /* 0x0000000000027941 */ /* 0x000fea0003800000 */
.L_x_12644:
        /* <DEDUP_REMOVED lines=39> */
[----:B------:R-:W-:Y:S02]  /*6540*/  LOP3.LUT R9, R101, UR26, R130, 0x96, !PT ;  /* 0x0000001a65097c12 */ /* 0x000fe4000f8e9682 */
[----:B------:R-:W-:Y:S01]  /*6550*/  MOV R14, R100 ;  /* 0x00000064000e7202 */ /* 0x000fe20000000f00 */
[----:B------:R-:W-:-:S04]  /*6560*/  IMAD.WIDE.U32 R100, R7, -0x326172a9, RZ ;  /* 0xcd9e8d5707647825 */ /* 0x000fc800078e00ff */
[----:B------:R-:W-:Y:S01]  /*6570*/  IMAD.MOV.U32 R12, RZ, RZ, R100 ;  /* 0x000000ffff0c7224 */ /* 0x000fe200078e0064 */
[----:B------:R-:W-:Y:S02]  /*6580*/  LOP3.LUT R7, R101, UR25, R124, 0x96, !PT ;  /* 0x0000001965077c12 */ /* 0x000fe4000f8e967c */
.L_x_12643:
[----:B------:R-:W-:Y:S05]  /*6590*/  BSYNC B1 ;  /* 0x0000000000017941 */ /* 0x000fea0003800000 */
.L_x_12642:
[----:B------:R1:W2:Y:S01]  /*65a0*/  I2F.U32 R100, R102 ;  /* 0x0000006600647306 */ /* 0x0002a20000201000 */
[----:B------:R-:W-:Y:S01]  /*65b0*/  HADD2.F32 R124, -RZ, R103.H1_H1 ;  /* 0x30000067ff7c7230 */ /* 0x000fe20000004100 */
[----:B------:R-:W-:Y:S01]  /*65c0*/  SEL R132, RZ, 0x10000, P5 ;  /* 0x00010000ff847807 */ /* 0x000fe20002800000 */
[----:B------:R-:W-:Y:S01]  /*65d0*/  @P0 HADD2.F32 R101, -RZ, R27.H1_H1 ;  /* 0x3000001bff650230 */ /* 0x000fe20000004100 */
[----:B------:R-:W-:Y:S02]  /*65e0*/  ISETP.NE.AND P5, PT, R126, RZ, PT ;  /* 0x000000ff7e00720c */ /* 0x000fe40003fa5270 */
[----:B------:R-:W-:Y:S01]  /*65f0*/  FMUL.FTZ R124, R124, R121 ;  /* 0x000000797c7c7220 */ /* 0x000fe20000410000 */
[----:B------:R-:W-:Y:S02]  /*6600*/  SEL R131, RZ, 0x1, P3 ;  /* 0x00000001ff837807 */ /* 0x000fe40001800000 */
[----:B-1----:R-:W-:Y:S01]  /*6610*/  F2FP.PACK_AB R102, R116, R111 ;  /* 0x0000006f7466723e */ /* 0x002fe200000000ff */
[----:B------:R-:W-:-:S02]  /*6620*/  FMUL.FTZ R124, R124, c[0x0][0x1e8] ;  /* 0x00007a007c7c7a20 */ /* 0x000fc40000410000 */
[----:B--2---:R-:W-:Y:S01]  /*6630*/  FFMA.FTZ R100, R100, R129, 1.1641532182693481445e-10 ;  /* 0x2f00000064647423 */ /* 0x004fe20000010081 */
[----:B------:R-:W-:-:S04]  /*6640*/  SEL R129, RZ, 0x100, P4 ;  /* 0x00000100ff817807 */ /* 0x000fc80002000000 */
[----:B------:R-:W-:Y:S02]  /*6650*/  FSETP.GTU.FTZ.AND P6, PT, R100, c[0x0][0x1e4], PT ;  /* 0x0000790064007a0b */ /* 0x000fe40003fdc000 */
[----:B------:R-:W-:Y:S02]  /*6660*/  F2FP.PACK_AB R100, R106, R19 ;  /* 0x000000136a64723e */ /* 0x000fe400000000ff */
[----:B------:R-:W-:Y:S02]  /*6670*/  FSEL R124, R124, RZ, !P6 ;  /* 0x000000ff7c7c7208 */ /* 0x000fe40007000000 */
[----:B------:R-:W-:-:S03]  /*6680*/  SEL R126, RZ, 0x1000000, P6 ;  /* 0x01000000ff7e7807 */ /* 0x000fc60003000000 */
[----:B------:R-:W-:Y:S01]  /*6690*/  FMUL.FTZ R130, R55, R124 ;  /* 0x0000007c37827220 */ /* 0x000fe20000410000 */
[----:B------:R-:W-:Y:S02]  /*66a0*/  LOP3.LUT R129, R129, R126, R132, 0xfe, !PT ;  /* 0x0000007e81817212 */ /* 0x000fe400078efe84 */
[----:B------:R-:W-:Y:S01]  /*66b0*/  SEL R126, RZ, 0x1, P2 ;  /* 0x00000001ff7e7807 */ /* 0x000fe20001000000 */
[----:B------:R-:W-:Y:S01]  /*66c0*/  @P0 FADD.FTZ R130, R101, R130 ;  /* 0x0000008265820221 */ /* 0x000fe20000010000 */
[C---:B------:R-:W-:Y:S02]  /*66d0*/  LEA R124, P0, R123.reuse, c[0x0][0x188], 0x4 ;  /* 0x000062007b7c7a11 */ /* 0x040fe400078020ff */
[----:B------:R-:W-:Y:S02]  /*66e0*/  F2FP.PACK_AB R101, R112, R105 ;  /* 0x000000697065723e */ /* 0x000fe400000000ff */
[----:B------:R-:W-:Y:S02]  /*66f0*/  LEA.HI.X R125, R123, c[0x0][0x18c], RZ, 0x4, P0 ;  /* 0x000063007b7d7a11 */ /* 0x000fe400000f24ff */
[----:B------:R-:W-:Y:S01]  /*6700*/  ISETP.NE.AND P0, PT, R127, RZ, PT ;  /* 0x000000ff7f00720c */ /* 0x000fe20003f05270 */
[----:B------:R-:W-:Y:S01]  /*6710*/  IMAD.WIDE.U32 R126, R126, 0x1000000, RZ ;  /* 0x010000007e7e7825 */ /* 0x000fe200078e00ff */
[----:B------:R-:W-:-:S04]  /*6720*/  F2FP.PACK_AB R103, R130, R115 ;  /* 0x000000738267723e */ /* 0x000fc800000000ff */
[----:B------:R-:W-:Y:S01]  /*6730*/  LOP3.LUT R131, R127, R129, R131, 0xfe, !PT ;  /* 0x000000817f837212 */ /* 0x000fe200078efe83 */
[----:B------:R1:W-:Y:S01]  /*6740*/  STG.E.128 [R124.64], R100 ;  /* 0x000000647c007986 */ /* 0x0003e2000c101d06 */
        /* <DEDUP_REMOVED lines=12> */
.L_x_12589:
[----:B------:R-:W-:Y:S05]  /*6810*/  BSYNC B0 ;  /* 0x0000000000007941 */ /* 0x000fea0003800000 */
.L_x_12588:
        /* <DEDUP_REMOVED lines=23> */
.L_x_12649:
[----:B-1----:R-:W-:Y:S02]  /*6990*/  IMAD.MOV.U32 R107, RZ, RZ, R12 ;  /* 0x000000ffff6b7224 */ /* 0x002fe400078e000c */
.L_x_12650:
[----:B------:R-:W-:Y:S05]  /*69a0*/  BSYNC B1 ;  /* 0x0000000000017941 */ /* 0x000fea0003800000 */
.L_x_12648:
        /* <DEDUP_REMOVED lines=16> */
.L_x_12654:
[----:B------:R-:W-:Y:S05]  /*6ab0*/  BSYNC B2 ;  /* 0x0000000000027941 */ /* 0x000fea0003800000 */
.L_x_12653:
        /* <DEDUP_REMOVED lines=44> */
.L_x_12652:
[----:B------:R-:W-:Y:S05]  /*6d80*/  BSYNC B1 ;  /* 0x0000000000017941 */ /* 0x000fea0003800000 */
.L_x_12651:
        /* <DEDUP_REMOVED lines=24> */
.L_x_12656:
[----:B------:R-:W-:Y:S02]  /*6f10*/  MOV R10, R12 ;  /* 0x0000000c000a7202 */ /* 0x000fe40000000f00 */
.L_x_12657:
[----:B------:R-:W-:Y:S05]  /*6f20*/  BSYNC B1 ;  /* 0x0000000000017941 */ /* 0x000fea0003800000 */
.L_x_12655:
        /* <DEDUP_REMOVED lines=16> */
.L_x_12661:
[----:B------:R-:W-:Y:S05]  /*7030*/  BSYNC B2 ;  /* 0x0000000000027941 */ /* 0x000fea0003800000 */
.L_x_12660:
        /* <DEDUP_REMOVED lines=44> */
.L_x_12659:
[----:B------:R-:W-:Y:S05]  /*7300*/  BSYNC B1 ;  /* 0x0000000000017941 */ /* 0x000fea0003800000 */
.L_x_12658:
        /* <DEDUP_REMOVED lines=23> */
.L_x_12663:
[----:B------:R-:W-:Y:S02]  /*7480*/  IMAD.MOV.U32 R10, RZ, RZ, R12 ;  /* 0x000000ffff0a7224 */ /* 0x000fe400078e000c */
.L_x_12664:
[----:B------:R-:W-:Y:S05]  /*7490*/  BSYNC B1 ;  /* 0x0000000000017941 */ /* 0x000fea0003800000 */
.L_x_12662:
        /* <DEDUP_REMOVED lines=16> */
.L_x_12668:
[----:B------:R-:W-:Y:S05]  /*75a0*/  BSYNC B2 ;  /* 0x0000000000027941 */ /* 0x000fea0003800000 */
.L_x_12667:
        /* <DEDUP_REMOVED lines=44> */
.L_x_12666:
[----:B------:R-:W-:Y:S05]  /*7870*/  BSYNC B1 ;  /* 0x0000000000017941 */ /* 0x000fea0003800000 */
.L_x_12665:
        /* <DEDUP_REMOVED lines=22> */
.L_x_12670:
[----:B------:R-:W-:Y:S02]  /*79e0*/  IMAD.MOV.U32 R10, RZ, RZ, R12 ;  /* 0x000000ffff0a7224 */ /* 0x000fe400078e000c */
.L_x_12671:
[----:B------:R-:W-:Y:S05]  /*79f0*/  BSYNC B1 ;  /* 0x0000000000017941 */ /* 0x000fea0003800000 */
.L_x_12669:
        /* <DEDUP_REMOVED lines=16> */
.L_x_12675:
[----:B------:R-:W-:Y:S05]  /*7b00*/  BSYNC B2 ;  /* 0x0000000000027941 */ /* 0x000fea0003800000 */
.L_x_12674:
        /* <DEDUP_REMOVED lines=44> */
.L_x_12673:
[----:B------:R-:W-:Y:S05]  /*7dd0*/  BSYNC B1 ;  /* 0x0000000000017941 */ /* 0x000fea0003800000 */
.L_x_12672:
        /* <DEDUP_REMOVED lines=22> */
.L_x_12677:
[----:B------:R-:W-:Y:S02]  /*7f40*/  MOV R10, R12 ;  /* 0x0000000c000a7202 */ /* 0x000fe40000000f00 */
.L_x_12678:
[----:B------:R-:W-:Y:S05]  /*7f50*/  BSYNC B1 ;  /* 0x0000000000017941 */ /* 0x000fea0003800000 */
.L_x_12676:
        /* <DEDUP_REMOVED lines=16> */
.L_x_12682:
[----:B------:R-:W-:Y:S05]  /*8060*/  BSYNC B2 ;  /* 0x0000000000027941 */ /* 0x000fea0003800000 */
.L_x_12681:
        /* <DEDUP_REMOVED lines=44> */
.L_x_12680:
[----:B------:R-:W-:Y:S05]  /*8330*/  BSYNC B1 ;  /* 0x0000000000017941 */ /* 0x000fea0003800000 */
.L_x_12679:
        /* <DEDUP_REMOVED lines=22> */
.L_x_12684:
[----:B------:R-:W-:Y:S02]  /*84a0*/  IMAD.MOV.U32 R10, RZ, RZ, R12 ;  /* 0x000000ffff0a7224 */ /* 0x000fe400078e000c */
.L_x_12685:
[----:B------:R-:W-:Y:S05]  /*84b0*/  BSYNC B1 ;  /* 0x0000000000017941 */ /* 0x000fea0003800000 */
.L_x_12683:
        /* <DEDUP_REMOVED lines=16> */
.L_x_12689:
[----:B------:R-:W-:Y:S05]  /*85c0*/  BSYNC B2 ;  /* 0x0000000000027941 */ /* 0x000fea0003800000 */
.L_x_12688:
        /* <DEDUP_REMOVED lines=44> */
.L_x_12687:
[----:B------:R-:W-:Y:S05]  /*8890*/  BSYNC B1 ;  /* 0x0000000000017941 */ /* 0x000fea0003800000 */
.L_x_12686:
        /* <DEDUP_REMOVED lines=22> */
.L_x_12691:
[----:B------:R-:W-:Y:S02]  /*8a00*/  IMAD.MOV.U32 R102, RZ, RZ, R12 ;  /* 0x000000ffff667224 */ /* 0x000fe400078e000c */
.L_x_12692:
[----:B------:R-:W-:Y:S05]  /*8a10*/  BSYNC B1 ;  /* 0x0000000000017941 */ /* 0x000fea0003800000 */
.L_x_12690:
        /* <DEDUP_REMOVED lines=16> */
.L_x_12696:
[----:B------:R-:W-:Y:S05]  /*8b20*/  BSYNC B2 ;  /* 0x0000000000027941 */ /* 0x000fea0003800000 */
.L_x_12695:
        /* <DEDUP_REMOVED lines=41> */
[----:B------:R-:W-:Y:S01]  /*8dc0*/  IMAD.MOV.U32 R101, RZ, RZ, RZ ;  /* 0x000000ffff657224 */ /* 0x000fe200078e00ff */
[----:B------:R-:W-:Y:S02]  /*8dd0*/  LOP3.LUT R7, R125, UR25, R132, 0x96, !PT ;  /* 0x000000197d077c12 */ /* 0x000fe4000f8e9684 */
[----:B------:R-:W-:Y:S02]  /*8de0*/  MOV R12, R124 ;  /* 0x0000007c000c7202 */ /* 0x000fe40000000f00 */
.L_x_12694:
[----:B------:R-:W-:Y:S05]  /*8df0*/  BSYNC B1 ;  /* 0x0000000000017941 */ /* 0x000fea0003800000 */
.L_x_12693:
        /* <DEDUP_REMOVED lines=22> */
.L_x_12698:
[----:B------:R-:W-:Y:S02]  /*8f60*/  MOV R102, R12 ;  /* 0x0000000c00667202 */ /* 0x000fe40000000f00 */
.L_x_12699:
[----:B------:R-:W-:Y:S05]  /*8f70*/  BSYNC B1 ;  /* 0x0000000000017941 */ /* 0x000fea0003800000 */
.L_x_12697:
        /* <DEDUP_REMOVED lines=18> */
.L_x_12703:
[----:B------:R-:W-:Y:S05]  /*90a0*/  BSYNC B2 ;  /* 0x0000000000027941 */ /* 0x000fea0003800000 */
.L_x_12702:
[----:B------:R-:W-:Y:S01]  /*90b0*/  LOP3.LUT R10, R10, UR5, R11, 0x96, !PT ;  /* 0x000000050a0a7c12 */ /* 0x000fe2000f8e960b */
[----:B------:R-:W-:-:S04]  /*90c0*/  IMAD.HI.U32 R7, R2, -0x326172a9, RZ ;  /* 0xcd9e8d5702077827 */ /* 0x000fc800078e00ff */
[----:B------:R-:W-:Y:S01]  /*90d0*/  IMAD R9, R2, -0x326172a9, RZ ;  /* 0xcd9e8d5702097824 */ /* 0x000fe200078e02ff */
[----:B------:R-:W-:Y:S01]  /*90e0*/  LOP3.LUT R7, R7, UR4, R4, 0x96, !PT ;  /* 0x0000000407077c12 */ /* 0x000fe2000f8e9604 */
[----:B------:R-:W-:Y:S01]  /*90f0*/  IMAD.WIDE.U32 R100, R10, -0x326172a9, RZ ;  /* 0xcd9e8d570a647825 */ /* 0x000fe200078e00ff */
[----:B------:R-:W-:-:S03]  /*9100*/  HFMA2.MMA R10, -RZ, RZ, 0, 0 ;  /* 0x00000000ff0a7435 */ /* 0x000fc600000001ff */
        /* <DEDUP_REMOVED lines=38> */
.L_x_12701:
[----:B------:R-:W-:Y:S05]  /*9370*/  BSYNC B1 ;  /* 0x0000000000017941 */ /* 0x000fea0003800000 */
.L_x_12700:
        /* <DEDUP_REMOVED lines=9> */
[----:B-1----:R-:W-:Y:S01]  /*9410*/  F2FP.PACK_AB R102, R120, R113 ;  /* 0x000000717866723e */ /* 0x002fe200000000ff */
[----:B--2---:R-:W-:-:S05]  /*9420*/  FFMA.FTZ R101, R101, R122, 1.1641532182693481445e-10 ;  /* 0x2f00000065657423 */ /* 0x004fca000001007a */
[----:B------:R-:W-:Y:S01]  /*9430*/  FSETP.GTU.FTZ.AND P6, PT, R101, c[0x0][0x1e4], PT ;  /* 0x0000790065007a0b */ /* 0x000fe20003fdc000 */
[----:B------:R-:W-:-:S03]  /*9440*/  @P0 HADD2.F32 R101, -RZ, R27.H1_H1 ;  /* 0x3000001bff650230 */ /* 0x000fc60000004100 */
[----:B------:R-:W-:-:S05]  /*9450*/  FSEL R100, R100, RZ, !P6 ;  /* 0x000000ff64647208 */ /* 0x000fca0007000000 */
[----:B------:R-:W-:Y:S01]  /*9460*/  FMUL.FTZ R122, R31, R100 ;  /* 0x000000641f7a7220 */ /* 0x000fe20000410000 */
[----:B------:R-:W-:-:S03]  /*9470*/  F2FP.PACK_AB R100, R108, R21 ;  /* 0x000000156c64723e */ /* 0x000fc600000000ff */
        /* <DEDUP_REMOVED lines=22> */
.L_x_12647:
[----:B------:R-:W-:Y:S05]  /*95e0*/  BSYNC B0 ;  /* 0x0000000000007941 */ /* 0x000fea0003800000 */
.L_x_12646:
        /* <DEDUP_REMOVED lines=34> */
.L_x_12714:
        /* <DEDUP_REMOVED lines=70> */
.L_x_12715:
        /* <DEDUP_REMOVED lines=21> */
[----:B01----:R-:W-:Y:S02]  /*9dc0*/  IMAD.IADD R125, R102, 0x1, R103 ;  /* 0x00000001667d7824 */ /* 0x003fe400078e0267 */
        /* <DEDUP_REMOVED lines=13> */
[----:B0-----:R-:W-:Y:S01]  /*9ea0*/  FFMA.FTZ R121, R103, R121, R124 ;  /* 0x0000007967797223 */ /* 0x001fe2000001007c */
[----:B--2---:R-:W-:Y:S01]  /*9eb0*/  IADD3 R123, R125, R102, RZ ;  /* 0x000000667d7b7210 */ /* 0x004fe20007ffe0ff */
[----:B------:R-:W-:Y:S01]  /*9ec0*/  FMUL.FTZ R103, R103, R126 ;  /* 0x0000007e67677220 */ /* 0x000fe20000410000 */
[----:B------:R-:W0:Y:S04]  /*9ed0*/  I2F R102, R102 ;  /* 0x0000006600667306 */ /* 0x000e280000201400 */
[----:B------:R-:W1:Y:S04]  /*9ee0*/  SHFL.DOWN PT, R124, R103, 0x1, 0x1f ;  /* 0x08201f00677c7f89 */ /* 0x000e6800000e0000 */
        /* <DEDUP_REMOVED lines=36> */
[----:B------:R-:W-:Y:S01]  /*a130*/  F2FP.PACK_AB R100, R101, R100 ;  /* 0x000000646564723e */ /* 0x000fe200000000ff */
[C---:B------:R-:W-:Y:S02]  /*a140*/  FMUL.FTZ R101, R121.reuse, R102 ;  /* 0x0000006679657220 */ /* 0x040fe40000410000 */
[----:B------:R-:W-:-:S02]  /*a150*/  FMUL.FTZ R124, R121, R124 ;  /* 0x0000007c797c7220 */ /* 0x000fc40000410000 */
[----:B------:R-:W-:Y:S02]  /*a160*/  FFMA.FTZ R101, R90, R101, R98 ;  /* 0x000000655a657223 */ /* 0x000fe40000010062 */
[----:B------:R-:W-:Y:S02]  /*a170*/  FFMA.FTZ R124, R91, R124, R99 ;  /* 0x0000007c5b7c7223 */ /* 0x000fe40000010063 */
[--C-:B------:R-:W-:Y:S02]  /*a180*/  FADD.FTZ R102, R109, -R123.reuse ;  /* 0x8000007b6d667221 */ /* 0x100fe40000010000 */
[--C-:B------:R-:W-:Y:S01]  /*a190*/  FADD.FTZ R126, R128, -R123.reuse ;  /* 0x8000007b807e7221 */ /* 0x100fe20000010000 */
[----:B------:R-:W-:Y:S01]  /*a1a0*/  F2FP.PACK_AB R101, R124, R101 ;  /* 0x000000657c65723e */ /* 0x000fe200000000ff */
[----:B------:R-:W-:Y:S02]  /*a1b0*/  FADD.FTZ R124, R118, -R123 ;  /* 0x8000007b767c7221 */ /* 0x000fe40000010000 */
[----:B------:R-:W-:-:S02]  /*a1c0*/  FMUL.FTZ R103, R121, R102 ;  /* 0x0000006679677220 */ /* 0x000fc40000410000 */
[----:B------:R-:W-:Y:S02]  /*a1d0*/  FMUL.FTZ R124, R121, R124 ;  /* 0x0000007c797c7220 */ /* 0x000fe40000410000 */
[----:B------:R-:W-:Y:S02]  /*a1e0*/  FFMA.FTZ R102, R84, R103, R92 ;  /* 0x0000006754667223 */ /* 0x000fe4000001005c */
[----:B------:R-:W-:Y:S02]  /*a1f0*/  FFMA.FTZ R103, R85, R124, R93 ;  /* 0x0000007c55677223 */ /* 0x000fe4000001005d */
[----:B------:R-:W-:Y:S02]  /*a200*/  FADD.FTZ R124, R117, -R123 ;  /* 0x8000007b757c7221 */ /* 0x000fe40000010000 */
[----:B------:R-:W-:Y:S01]  /*a210*/  FMUL.FTZ R126, R121, R126 ;  /* 0x0000007e797e7220 */ /* 0x000fe20000410000 */
[----:B------:R-:W-:Y:S01]  /*a220*/  F2FP.PACK_AB R102, R103, R102 ;  /* 0x000000666766723e */ /* 0x000fe200000000ff */
[----:B------:R-:W-:-:S02]  /*a230*/  FMUL.FTZ R103, R121, R124 ;  /* 0x0000007c79677220 */ /* 0x000fc40000410000 */
[----:B------:R-:W-:Y:S02]  /*a240*/  FFMA.FTZ R126, R87, R126, R95 ;  /* 0x0000007e577e7223 */ /* 0x000fe4000001005f */
[----:B------:R-:W-:Y:S02]  /*a250*/  FFMA.FTZ R103, R86, R103, R94 ;  /* 0x0000006756677223 */ /* 0x000fe4000001005e */
[----:B------:R-:W-:-:S03]  /*a260*/  IMAD.MOV.U32 R125, RZ, RZ, 0x10 ;  /* 0x00000010ff7d7424 */ /* 0x000fc600078e00ff */
[----:B------:R-:W-:Y:S01]  /*a270*/  F2FP.PACK_AB R103, R126, R103 ;  /* 0x000000677e67723e */ /* 0x000fe200000000ff */
[C---:B------:R-:W-:Y:S01]  /*a280*/  IMAD.WIDE.U32 R124, R22.reuse, R125, c[0x0][0x208] ;  /* 0x00008200167c7625 */ /* 0x040fe200078e007d */
[----:B------:R-:W-:-:S04]  /*a290*/  IADD3 R22, R22, 0x80, RZ ;  /* 0x0000008016167810 */ /* 0x000fc80007ffe0ff */
[----:B------:R0:W-:Y:S03]  /*a2a0*/  STG.E.128 [R124.64], R100 ;  /* 0x000000647c007986 */ /* 0x0001e6000c101d06 */
.L_x_12707:
[----:B------:R-:W-:Y:S05]  /*a2b0*/  BSYNC B0 ;  /* 0x0000000000007941 */ /* 0x000fea0003800000 */
.L_x_12706:
        /* <DEDUP_REMOVED lines=35> */
.L_x_12709:
[----:B------:R-:W-:Y:S05]  /*a4f0*/  BSYNC B0 ;  /* 0x0000000000007941 */ /* 0x000fea0003800000 */
.L_x_12708:
        /* <DEDUP_REMOVED lines=11> */
[C---:B------:R-:W-:Y:S02]  /*a5b0*/  FMUL.FTZ R103, R121.reuse, R100 ;  /* 0x0000006479677220 */ /* 0x040fe40000410000 */
[----:B------:R-:W-:Y:S02]  /*a5c0*/  FADD.FTZ R100, R122, -R123 ;  /* 0x8000007b7a647221 */ /* 0x000fe40000010000 */
[----:B-----5:R-:W-:Y:S02]  /*a5d0*/  FFMA.FTZ R103, R38, R103, R46 ;  /* 0x0000006726677223 */ /* 0x020fe4000001002e */
[----:B------:R-:W-:-:S02]  /*a5e0*/  FMUL.FTZ R100, R121, R100 ;  /* 0x0000006479647220 */ /* 0x000fc40000410000 */
[----:B------:R-:W-:Y:S02]  /*a5f0*/  FADD.FTZ R126, R113, -R123 ;  /* 0x8000007b717e7221 */ /* 0x000fe40000010000 */
[----:B------:R-:W-:Y:S02]  /*a600*/  FFMA.FTZ R100, R39, R100, R47 ;  /* 0x0000006427647223 */ /* 0x000fe4000001002f */
[----:B------:R-:W-:Y:S02]  /*a610*/  FADD.FTZ R132, R120, -R123 ;  /* 0x8000007b78847221 */ /* 0x000fe40000010000 */
[C---:B------:R-:W-:Y:S01]  /*a620*/  FMUL.FTZ R102, R121.reuse, R102 ;  /* 0x0000006679667220 */ /* 0x040fe20000410000 */
[----:B------:R-:W-:Y:S01]  /*a630*/  F2FP.PACK_AB R103, R100, R103 ;  /* 0x000000676467723e */ /* 0x000fe200000000ff */
[----:B------:R-:W-:Y:S02]  /*a640*/  FFMA.FTZ R100, R40, R101, R48 ;  /* 0x0000006528647223 */ /* 0x000fe40000010030 */
[----:B------:R-:W-:Y:S01]  /*a650*/  FFMA.FTZ R101, R42, R125, R50 ;  /* 0x0000007d2a657223 */ /* 0x000fe20000010032 */
[----:B------:R-:W-:Y:S01]  /*a660*/  HFMA2.MMA R125, -RZ, RZ, 0, 9.5367431640625e-07 ;  /* 0x00000010ff7d7435 */ /* 0x000fe200000001ff */
[----:B------:R-:W-:-:S02]  /*a670*/  FMUL.FTZ R127, R121, R126 ;  /* 0x0000007e797f7220 */ /* 0x000fc40000410000 */
[----:B------:R-:W-:Y:S02]  /*a680*/  FMUL.FTZ R132, R121, R132 ;  /* 0x0000008479847220 */ /* 0x000fe40000410000 */
[----:B------:R-:W-:Y:S02]  /*a690*/  FFMA.FTZ R124, R43, R124, R51 ;  /* 0x0000007c2b7c7223 */ /* 0x000fe40000010033 */
        /* <DEDUP_REMOVED lines=8> */
.L_x_12711:
[----:B------:R-:W-:Y:S05]  /*a720*/  BSYNC B0 ;  /* 0x0000000000007941 */ /* 0x000fea0003800000 */
.L_x_12710:
[----:B------:R-:W-:Y:S02]  /*a730*/  IADD3 R6, R6, c[0x0][0x160], RZ ;  /* 0x0000580006067a10 */ /* 0x000fe40007ffe0ff */
[----:B------:R-:W-:Y:S02]  /*a740*/  LOP3.LUT P1, RZ, R13, 0xff, RZ, 0xc0, !PT ;  /* 0x000000ff0dff7812 */ /* 0x000fe4000782c0ff */
[----:B------:R-:W-:Y:S02]  /*a750*/  ISETP.GE.AND P0, PT, R6, c[0x0][0x164], PT ;  /* 0x0000590006007a0c */ /* 0x000fe40003f06270 */
[----:B------:R-:W-:-:S11]  /*a760*/  SEL R13, RZ, 0x1, P1 ;  /* 0x00000001ff0d7807 */ /* 0x000fd60000800000 */
[----:B01---5:R-:W-:Y:S01]  /*a770*/  @P0 CALL.REL.NOINC `(.L_x_12712) ;  /* 0x0000001000000944 */ /* 0x023fe20003c00000 */
[----:B------:R-:W-:Y:S05]  /*a780*/  BRA `(.L_x_12713) ;  /* 0xffff640000007947 */ /* 0x000fea000383ffff */
.L_x_12712:
[----:B------:R-:W-:Y:S05]  /*a790*/  EXIT ;  /* 0x000000000000794d */ /* 0x000fea0003800000 */
.L_x_12704:
[----:B------:R-:W-:Y:S01]  /*a7a0*/  IMAD.MOV.U32 R124, RZ, RZ, R100 ;  /* 0x000000ffff7c7224 */ /* 0x000fe200078e0064 */
[----:B------:R-:W-:Y:S01]  /*a7b0*/  MOV R123, 0x1f ;  /* 0x0000001f007b7802 */ /* 0x000fe20000000f00 */
[----:B------:R-:W-:Y:S01]  /*a7c0*/  IMAD.MOV.U32 R101, RZ, RZ, 0x1 ;  /* 0x00000001ff657424 */ /* 0x000fe200078e00ff */
[----:B------:R-:W-:Y:S01]  /*a7d0*/  MOV R102, 0xa800 ;  /* 0x0000a80000667802 */ /* 0x000fe20000000f00 */
[----:B------:R-:W-:Y:S02]  /*a7e0*/  IMAD.MOV.U32 R126, RZ, RZ, -0x1 ;  /* 0xffffffffff7e7424 */ /* 0x000fe400078e00ff */
[----:B0----5:R-:W-:Y:S05]  /*a7f0*/  CALL.REL.NOINC `($__internal_92_$__cuda_sm70_shflsync_bfly_p) ;  /* 0x000006c000007944 */ /* 0x021fea0003c00000 */
[----:B01----:R-:W-:Y:S05]  /*a800*/  BRA `(.L_x_12714) ;  /* 0xfffff00000007947 */ /* 0x003fea000383ffff */
.L_x_12705:
[----:B------:R-:W-:Y:S01]  /*a810*/  HFMA2.MMA R123, -RZ, RZ, 0, 1.847743988037109375e-06 ;  /* 0x0000001fff7b7435 */ /* 0x000fe200000001ff */
[----:B------:R-:W-:Y:S01]  /*a820*/  IMAD.MOV.U32 R101, RZ, RZ, 0x2 ;  /* 0x00000002ff657424 */ /* 0x000fe200078e00ff */
[----:B------:R-:W-:Y:S01]  /*a830*/  MOV R102, 0xa860 ;  /* 0x0000a86000667802 */ /* 0x000fe20000000f00 */
[----:B------:R-:W-:-:S03]  /*a840*/  IMAD.MOV.U32 R126, RZ, RZ, -0x1 ;  /* 0xffffffffff7e7424 */ /* 0x000fc600078e00ff */
[----:B01---5:R-:W-:Y:S05]  /*a850*/  CALL.REL.NOINC `($__internal_92_$__cuda_sm70_shflsync_bfly_p) ;  /* 0x0000066000007944 */ /* 0x023fea0003c00000 */
[----:B01----:R-:W-:Y:S01]  /*a860*/  FADD.FTZ R124, R124, R101 ;  /* 0x000000657c7c7221 */ /* 0x003fe20000010000 */
[----:B------:R-:W-:Y:S01]  /*a870*/  MOV R123, 0x1f ;  /* 0x0000001f007b7802 */ /* 0x000fe20000000f00 */
[----:B------:R-:W-:Y:S01]  /*a880*/  IMAD.MOV.U32 R101, RZ, RZ, 0x4 ;  /* 0x00000004ff657424 */ /* 0x000fe200078e00ff */
[----:B------:R-:W-:Y:S01]  /*a890*/  MOV R102, 0xa8c0 ;  /* 0x0000a8c000667802 */ /* 0x000fe20000000f00 */
[----:B------:R-:W-:-:S02]  /*a8a0*/  IMAD.MOV.U32 R126, RZ, RZ, -0x1 ;  /* 0xffffffffff7e7424 */ /* 0x000fc400078e00ff */
[----:B------:R-:W-:Y:S05]  /*a8b0*/  CALL.REL.NOINC `($__internal_92_$__cuda_sm70_shflsync_bfly_p) ;  /* 0x0000060000007944 */ /* 0x000fea0003c00000 */
[----:B0-----:R-:W-:Y:S01]  /*a8c0*/  HFMA2.MMA R123, -RZ, RZ, 0, 1.847743988037109375e-06 ;  /* 0x0000001fff7b7435 */ /* 0x001fe200000001ff */
[----:B-1----:R-:W-:Y:S01]  /*a8d0*/  FADD.FTZ R124, R124, R101 ;  /* 0x000000657c7c7221 */ /* 0x002fe20000010000 */
[----:B------:R-:W-:Y:S01]  /*a8e0*/  MOV R102, 0xa920 ;  /* 0x0000a92000667802 */ /* 0x000fe20000000f00 */
[----:B------:R-:W-:-:S02]  /*a8f0*/  IMAD.MOV.U32 R101, RZ, RZ, 0x8 ;  /* 0x00000008ff657424 */ /* 0x000fc400078e00ff */
[----:B------:R-:W-:Y:S02]  /*a900*/  IMAD.MOV.U32 R126, RZ, RZ, -0x1 ;  /* 0xffffffffff7e7424 */ /* 0x000fe400078e00ff */
[----:B------:R-:W-:Y:S05]  /*a910*/  CALL.REL.NOINC `($__internal_92_$__cuda_sm70_shflsync_bfly_p) ;  /* 0x000005a000007944 */ /* 0x000fea0003c00000 */
[----:B01----:R-:W-:Y:S01]  /*a920*/  FADD.FTZ R124, R124, R101 ;  /* 0x000000657c7c7221 */ /* 0x003fe20000010000 */
[----:B------:R-:W-:Y:S01]  /*a930*/  MOV R123, 0x1f ;  /* 0x0000001f007b7802 */ /* 0x000fe20000000f00 */
[----:B------:R-:W-:Y:S01]  /*a940*/  IMAD.MOV.U32 R101, RZ, RZ, 0x10 ;  /* 0x00000010ff657424 */ /* 0x000fe200078e00ff */
[----:B------:R-:W-:Y:S01]  /*a950*/  MOV R102, 0xa980 ;  /* 0x0000a98000667802 */ /* 0x000fe20000000f00 */
[----:B------:R-:W-:Y:S02]  /*a960*/  IMAD.MOV.U32 R126, RZ, RZ, -0x1 ;  /* 0xffffffffff7e7424 */ /* 0x000fe400078e00ff */
[----:B------:R-:W-:Y:S05]  /*a970*/  CALL.REL.NOINC `($__internal_92_$__cuda_sm70_shflsync_bfly_p) ;  /* 0x0000054000007944 */ /* 0x000fea0003c00000 */
        /* <DEDUP_REMOVED lines=56> */
[----:B------:R-:W-:Y:S05]  /*ad00*/  CALL.REL.NOINC `($__internal_92_$__cuda_sm70_shflsync_bfly_p) ;  /* 0x000001b000007944 */ /* 0x000fea0003c00000 */
[----:B01----:R-:W-:Y:S01]  /*ad10*/  FADD.FTZ R124, R124, R101 ;  /* 0x000000657c7c7221 */ /* 0x003fe20000010000 */
[----:B------:R-:W-:Y:S01]  /*ad20*/  MOV R123, 0x1f ;  /* 0x0000001f007b7802 */ /* 0x000fe20000000f00 */
[----:B------:R-:W-:Y:S01]  /*ad30*/  IMAD.MOV.U32 R101, RZ, RZ, 0x2 ;  /* 0x00000002ff657424 */ /* 0x000fe200078e00ff */
[----:B------:R-:W-:Y:S01]  /*ad40*/  MOV R102, 0xad70 ;  /* 0x0000ad7000667802 */ /* 0x000fe20000000f00 */
[----:B------:R-:W-:Y:S02]  /*ad50*/  IMAD.MOV.U32 R126, RZ, RZ, -0x1 ;  /* 0xffffffffff7e7424 */ /* 0x000fe400078e00ff */
[----:B------:R-:W-:Y:S05]  /*ad60*/  CALL.REL.NOINC `($__internal_92_$__cuda_sm70_shflsync_bfly_p) ;  /* 0x0000015000007944 */ /* 0x000fea0003c00000 */
[----:B0-----:R-:W-:Y:S01]  /*ad70*/  HFMA2.MMA R123, -RZ, RZ, 0, 1.847743988037109375e-06 ;  /* 0x0000001fff7b7435 */ /* 0x001fe200000001ff */
[----:B-1----:R-:W-:Y:S01]  /*ad80*/  FADD.FTZ R124, R124, R101 ;  /* 0x000000657c7c7221 */ /* 0x002fe20000010000 */
[----:B------:R-:W-:Y:S01]  /*ad90*/  MOV R102, 0xadd0 ;  /* 0x0000add000667802 */ /* 0x000fe20000000f00 */
[----:B------:R-:W-:Y:S02]  /*ada0*/  IMAD.MOV.U32 R101, RZ, RZ, 0x4 ;  /* 0x00000004ff657424 */ /* 0x000fe400078e00ff */
[----:B------:R-:W-:-:S02]  /*adb0*/  IMAD.MOV.U32 R126, RZ, RZ, -0x1 ;  /* 0xffffffffff7e7424 */ /* 0x000fc400078e00ff */
[----:B------:R-:W-:Y:S05]  /*adc0*/  CALL.REL.NOINC `($__internal_92_$__cuda_sm70_shflsync_bfly_p) ;  /* 0x000000f000007944 */ /* 0x000fea0003c00000 */
[----:B01----:R-:W-:Y:S01]  /*add0*/  FADD.FTZ R124, R124, R101 ;  /* 0x000000657c7c7221 */ /* 0x003fe20000010000 */
[----:B------:R-:W-:Y:S01]  /*ade0*/  MOV R123, 0x1f ;  /* 0x0000001f007b7802 */ /* 0x000fe20000000f00 */
[----:B------:R-:W-:Y:S01]  /*adf0*/  IMAD.MOV.U32 R101, RZ, RZ, 0x8 ;  /* 0x00000008ff657424 */ /* 0x000fe200078e00ff */
[----:B------:R-:W-:Y:S01]  /*ae00*/  MOV R102, 0xae30 ;  /* 0x0000ae3000667802 */ /* 0x000fe20000000f00 */
[----:B------:R-:W-:-:S02]  /*ae10*/  IMAD.MOV.U32 R126, RZ, RZ, -0x1 ;  /* 0xffffffffff7e7424 */ /* 0x000fc400078e00ff */
[----:B------:R-:W-:Y:S05]  /*ae20*/  CALL.REL.NOINC `($__internal_92_$__cuda_sm70_shflsync_bfly_p) ;  /* 0x0000009000007944 */ /* 0x000fea0003c00000 */
[----:B-1----:R-:W-:Y:S01]  /*ae30*/  FADD.FTZ R125, R124, R101 ;  /* 0x000000657c7d7221 */ /* 0x002fe20000010000 */
[----:B0-----:R-:W-:Y:S01]  /*ae40*/  HFMA2.MMA R123, -RZ, RZ, 0, 1.847743988037109375e-06 ;  /* 0x0000001fff7b7435 */ /* 0x001fe200000001ff */
[----:B------:R-:W-:Y:S01]  /*ae50*/  IMAD.MOV.U32 R101, RZ, RZ, 0x10 ;  /* 0x00000010ff657424 */ /* 0x000fe200078e00ff */
[----:B------:R-:W-:Y:S01]  /*ae60*/  MOV R102, 0xaea0 ;  /* 0x0000aea000667802 */ /* 0x000fe20000000f00 */
[----:B------:R-:W-:-:S02]  /*ae70*/  IMAD.MOV.U32 R126, RZ, RZ, -0x1 ;  /* 0xffffffffff7e7424 */ /* 0x000fc400078e00ff */
[----:B------:R-:W-:Y:S02]  /*ae80*/  IMAD.MOV.U32 R124, RZ, RZ, R125 ;  /* 0x000000ffff7c7224 */ /* 0x000fe400078e007d */
[----:B------:R-:W-:Y:S05]  /*ae90*/  CALL.REL.NOINC `($__internal_92_$__cuda_sm70_shflsync_bfly_p) ;  /* 0x0000002000007944 */ /* 0x000fea0003c00000 */
[----:B01----:R-:W-:Y:S01]  /*aea0*/  MOV R126, R101 ;  /* 0x00000065007e7202 */ /* 0x003fe20000000f00 */
[----:B------:R-:W-:Y:S05]  /*aeb0*/  BRA `(.L_x_12715) ;  /* 0xffffedb000007947 */ /* 0x000fea000383ffff */
        .weak           $__internal_92_$__cuda_sm70_shflsync_bfly_p
        .type           $__internal_92_$__cuda_sm70_shflsync_bfly_p,@function
        .size           $__internal_92_$__cuda_sm70_shflsync_bfly_p,(.L_x_22180 - $__internal_92_$__cuda_sm70_shflsync_bfly_p)
$__internal_92_$__cuda_sm70_shflsync_bfly_p:
[----:B------:R-:W-:Y:S01]  /*aec0*/  IMAD.MOV.U32 R103, RZ, RZ, 0x0 ;  /* 0x00000000ff677424 */ /* 0x000fe200078e00ff */
[----:B------:R-:W-:Y:S04]  /*aed0*/  WARPSYNC R126 ;  /* 0x0000007e00007348 */ /* 0x000fe80003800000 */
[----:B------:R0:W1:Y:S01]  /*aee0*/  SHFL.BFLY PT, R101, R124, R101, R123 ;  /* 0x0c0000657c657389 */ /* 0x00006200000e007b */
[----:B------:R-:W-:Y:S05]  /*aef0*/  RET.REL.NODEC R102 `(_ZN10layer_norm13ln_fwd_kernelINS_13Kernel_traitsIf6__halfS2_S2_fjLj3072ELj1ELj1ELj4ELj16ENS_18Kernel_traits_baseILj3072EfS2_S2_S2_fjLj128EEEEELb1ELb1ELb0ELb0EEEvNS_9FwdParamsE) ;  /* 0xffff510066007950 */ /* 0x000fea0003c3ffff */
.L_x_12716:
        /* <DEDUP_REMOVED lines=16> */
.L_x_22180:


//--------------------- .text._ZN10layer_norm13ln_fwd_kernelINS_13Kernel_traitsIf6__halfS2_S2_fjLj3072ELj1ELj1ELj4ELj16ENS_18Kernel_traits_baseILj3072EfS2_S2_S2_fjLj128EEEEELb1ELb1ELb0ELb1EEEvNS_9FwdParamsE --------------------------
	.section	.text._ZN10layer_norm13ln_fwd_kernelINS_13Kernel_traitsIf6__halfS2_S2_fjLj3072ELj1ELj1ELj4ELj16ENS_18Kernel_traits_baseILj3072EfS2_S2_S2_fjLj128EEEEELb1ELb1ELb0ELb1EEEvNS_9FwdParamsE,"ax",@progbits
	.sectioninfo	@"SHI_REGISTERS=143"
	.align	128
        .global         _ZN10layer_norm13ln_fwd_kernelINS_13Kernel_traitsIf6__halfS2_S2_fjLj3072ELj1ELj1ELj4ELj16ENS_18Kernel_traits_baseILj3072EfS2_S2_S2_fjLj128EEEEELb1ELb1ELb0ELb1EEEvNS_9FwdParamsE
        .type           _ZN10layer_norm13ln_fwd_kernelINS_13Kernel_traitsIf6__halfS2_S2_fjLj3072ELj1ELj1ELj4ELj16ENS_18Kernel_traits_baseILj3072EfS2_S2_S2_fjLj128EEEEELb1ELb1ELb0ELb1EEEvNS_9FwdParamsE,@function
        .size           _ZN10layer_norm13ln_fwd_kernelINS_13Kernel_traitsIf6__halfS2_S2_fjLj3072ELj1ELj1ELj4ELj16ENS_18Kernel_traits_baseILj3072EfS2_S2_S2_fjLj128EEEEELb1ELb1ELb0ELb1EEEvNS_9FwdParamsE,(.L_x_22181 - _ZN10layer_norm13ln_fwd_kernelINS_13Kernel_traitsIf6__halfS2_S2_fjLj3072ELj1ELj1ELj4ELj16ENS_18Kernel_traits_baseILj3072EfS2_S2_S2_fjLj128EEEEELb1ELb1ELb0ELb1EEEvNS_9FwdParamsE)
        .other          _ZN10layer_norm13ln_fwd_kernelINS_13Kernel_traitsIf6__halfS2_S2_fjLj3072ELj1ELj1ELj4ELj16ENS_18Kernel_traits_baseILj3072EfS2_S2_S2_fjLj128EEEEELb1ELb1ELb0ELb1EEEvNS_9FwdParamsE,@"STO_CUDA_ENTRY STV_DEFAULT"
_ZN10layer_norm13ln_fwd_kernelINS_13Kernel_traitsIf6__halfS2_S2_fjLj3072ELj1ELj1ELj4ELj16ENS_18Kernel_traits_baseILj3072EfS2_S2_S2_fjLj128EEEEELb1ELb1ELb0ELb1EEEvNS_9FwdParamsE:
.text._ZN10layer_norm13ln_fwd_kernelINS_13Kernel_traitsIf6__halfS2_S2_fjLj3072ELj1ELj1ELj4ELj16ENS_18Kernel_traits_baseILj3072EfS2_S2_S2_fjLj128EEEEELb1ELb1ELb0ELb1EEEvNS_9FwdParamsE:
        /* <DEDUP_REMOVED lines=133> */
.L_x_12888:
        /* <DEDUP_REMOVED lines=19> */
[----:B------:R-:W-:Y:S01]  /*0980*/  IADD3 R98, R103, 0x1, RZ ;  /* 0x0000000167627810 */ /* 0x000fe20007ffe0ff */
[----:B--2---:R-:W-:-:S08]  /*0990*/  @P1 HADD2.F32 R108, -RZ, R92.H0_H0 ;  /* 0x2000005cff6c1230 */ /* 0x004fd00000004100 */
        /* <DEDUP_REMOVED lines=9> */
.L_x_12718:
[----:B0-----:R-:W-:Y:S02]  /*0a30*/  IMAD.MOV.U32 R92, RZ, RZ, R4 ;  /* 0x000000ffff5c7224 */ /* 0x001fe400078e0004 */
.L_x_12719:
[----:B------:R-:W-:Y:S05]  /*0a40*/  BSYNC B0 ;  /* 0x0000000000007941 */ /* 0x000fea0003800000 */
.L_x_12717:
        /* <DEDUP_REMOVED lines=16> */
.L_x_12723:
[----:B------:R-:W-:Y:S05]  /*0b50*/  BSYNC B1 ;  /* 0x0000000000017941 */ /* 0x000fea0003800000 */
.L_x_12722:
        /* <DEDUP_REMOVED lines=44> */
.L_x_12721:
[----:B------:R-:W-:Y:S05]  /*0e20*/  BSYNC B0 ;  /* 0x0000000000007941 */ /* 0x000fea0003800000 */
.L_x_12720:
[----:B------:R-:W0:Y:S01]  /*0e30*/  I2F.U32 R93, R92 ;  /* 0x0000005c005d7306 */ /* 0x000e220000201000 */
[----:B-----5:R-:W-:Y:S01]  /*0e40*/  HADD2.F32 R95, -RZ, R88.H0_H0 ;  /* 0x20000058ff5f7230 */ /* 0x020fe20000004100 */
[----:B------:R-:W-:Y:S01]  /*0e50*/  IMAD.MOV.U32 R106, RZ, RZ, 0x2f800000 ;  /* 0x2f800000ff6a7424 */ /* 0x000fe200078e00ff */
[----:B------:R-:W-:Y:S01]  /*0e60*/  @P0 HADD2.F32 R94, -RZ, R84.H0_H0 ;  /* 0x20000054ff5e0230 */ /* 0x000fe20000004100 */
        /* <DEDUP_REMOVED lines=20> */
.L_x_12725:
[----:B------:R-:W-:Y:S02]  /*0fb0*/  MOV R93, R4 ;  /* 0x00000004005d7202 */ /* 0x000fe40000000f00 */
.L_x_12726:
[----:B------:R-:W-:Y:S05]  /*0fc0*/  BSYNC B0 ;  /* 0x0000000000007941 */ /* 0x000fea0003800000 */
.L_x_12724:
        /* <DEDUP_REMOVED lines=16> */
.L_x_12730:
[----:B------:R-:W-:Y:S05]  /*10d0*/  BSYNC B1 ;  /* 0x0000000000017941 */ /* 0x000fea0003800000 */
.L_x_12729:
        /* <DEDUP_REMOVED lines=44> */
.L_x_12728:
[----:B------:R-:W-:Y:S05]  /*13a0*/  BSYNC B0 ;  /* 0x0000000000007941 */ /* 0x000fea0003800000 */
.L_x_12727:
[----:B------:R-:W0:Y:S01]  /*13b0*/  I2F.U32 R93, R93 ;  /* 0x0000005d005d7306 */ /* 0x000e220000201000 */
[----:B------:R-:W-:Y:S01]  /*13c0*/  HADD2.F32 R95, -RZ, R88.H1_H1 ;  /* 0x30000058ff5f7230 */ /* 0x000fe20000004100 */
[----:B------:R-:W-:Y:S01]  /*13d0*/  BSSY B0, `(.L_x_12731) ;  /* 0x0000016000007945 */ /* 0x000fe20003800000 */
[----:B------:R-:W-:-:S03]  /*13e0*/  IADD3 R94, R99, 0x1, RZ ;  /* 0x00000001635e7810 */ /* 0x000fc60007ffe0ff */
[----:B------:R-:W-:-:S04]  /*13f0*/  FMUL.FTZ R95, R95, R108 ;  /* 0x0000006c5f5f7220 */ /* 0x000fc80000410000 */
[----:B------:R-:W-:Y:S02]  /*1400*/  FMUL.FTZ R95, R95, c[0x0][0x1e8] ;  /* 0x00007a005f5f7a20 */ /* 0x000fe40000410000 */
[----:B0-----:R-:W-:-:S05]  /*1410*/  FFMA.FTZ R88, R93, R106, 1.1641532182693481445e-10 ;  /* 0x2f0000005d587423 */ /* 0x001fca000001006a */
[----:B------:R-:W-:-:S04]  /*1420*/  FSETP.GTU.FTZ.AND P1, PT, R88, c[0x0][0x1e4], PT ;  /* 0x0000790058007a0b */ /* 0x000fc80003f3c000 */
[----:B------:R-:W-:Y:S02]  /*1430*/  P2R R93, PR, RZ, 0x2 ;  /* 0x00000002ff5d7803 */ /* 0x000fe40000000000 */
[----:B------:R-:W-:Y:S01]  /*1440*/  FSEL R100, R95, RZ, !P1 ;  /* 0x000000ff5f647208 */ /* 0x000fe20004800000 */
[----:B------:R-:W-:Y:S01]  /*1450*/  @P0 HADD2.F32 R95, -RZ, R84.H1_H1 ;  /* 0x30000054ff5f0230 */ /* 0x000fe20000004100 */
        /* <DEDUP_REMOVED lines=12> */
.L_x_12732:
[----:B------:R-:W-:Y:S02]  /*1520*/  IMAD.MOV.U32 R88, RZ, RZ, R4 ;  /* 0x000000ffff587224 */ /* 0x000fe400078e0004 */
.L_x_12733:
[----:B------:R-:W-:Y:S05]  /*1530*/  BSYNC B0 ;  /* 0x0000000000007941 */ /* 0x000fea0003800000 */
.L_x_12731:
        /* <DEDUP_REMOVED lines=16> */
.L_x_12737:
[----:B------:R-:W-:Y:S05]  /*1640*/  BSYNC B1 ;  /* 0x0000000000017941 */ /* 0x000fea0003800000 */
.L_x_12736:
        /* <DEDUP_REMOVED lines=44> */
.L_x_12735:
[----:B------:R-:W-:Y:S05]  /*1910*/  BSYNC B0 ;  /* 0x0000000000007941 */ /* 0x000fea0003800000 */
.L_x_12734:
        /* <DEDUP_REMOVED lines=22> */
.L_x_12739:
[----:B------:R-:W-:Y:S02]  /*1a80*/  IMAD.MOV.U32 R88, RZ, RZ, R4 ;  /* 0x000000ffff587224 */ /* 0x000fe400078e0004 */
.L_x_12740:
[----:B------:R-:W-:Y:S05]  /*1a90*/  BSYNC B0 ;  /* 0x0000000000007941 */ /* 0x000fea0003800000 */
.L_x_12738:
        /* <DEDUP_REMOVED lines=16> */
.L_x_12744:
[----:B------:R-:W-:Y:S05]  /*1ba0*/  BSYNC B1 ;  /* 0x0000000000017941 */ /* 0x000fea0003800000 */
.L_x_12743:
        /* <DEDUP_REMOVED lines=44> */
.L_x_12742:
[----:B------:R-:W-:Y:S05]  /*1e70*/  BSYNC B0 ;  /* 0x0000000000007941 */ /* 0x000fea0003800000 */
.L_x_12741:
        /* <DEDUP_REMOVED lines=22> */
.L_x_12746:
[----:B------:R-:W-:Y:S02]  /*1fe0*/  MOV R104, R4 ;  /* 0x0000000400687202 */ /* 0x000fe40000000f00 */
.L_x_12747:
[----:B------:R-:W-:Y:S05]  /*1ff0*/  BSYNC B0 ;  /* 0x0000000000007941 */ /* 0x000fea0003800000 */
.L_x_12745:
        /* <DEDUP_REMOVED lines=16> */
.L_x_12751:
[----:B------:R-:W-:Y:S05]  /*2100*/  BSYNC B1 ;  /* 0x0000000000017941 */ /* 0x000fea0003800000 */
.L_x_12750:
        /* <DEDUP_REMOVED lines=44> */
.L_x_12749:
[----:B------:R-:W-:Y:S05]  /*23d0*/  BSYNC B0 ;  /* 0x0000000000007941 */ /* 0x000fea0003800000 */
.L_x_12748:
        /* <DEDUP_REMOVED lines=22> */
.L_x_12753:
[----:B------:R-:W-:Y:S02]  /*2540*/  IMAD.MOV.U32 R105, RZ, RZ, R4 ;  /* 0x000000ffff697224 */ /* 0x000fe400078e0004 */
.L_x_12754:
[----:B------:R-:W-:Y:S05]  /*2550*/  BSYNC B0 ;  /* 0x0000000000007941 */ /* 0x000fea0003800000 */
.L_x_12752:
        /* <DEDUP_REMOVED lines=16> */
.L_x_12758:
[----:B------:R-:W-:Y:S05]  /*2660*/  BSYNC B1 ;  /* 0x0000000000017941 */ /* 0x000fea0003800000 */
.L_x_12757:
        /* <DEDUP_REMOVED lines=44> */
.L_x_12756:
[----:B------:R-:W-:Y:S05]  /*2930*/  BSYNC B0 ;  /* 0x0000000000007941 */ /* 0x000fea0003800000 */
.L_x_12755:
        /* <DEDUP_REMOVED lines=22> */
.L_x_12760:
[----:B------:R-:W-:Y:S02]  /*2aa0*/  IMAD.MOV.U32 R90, RZ, RZ, R4 ;  /* 0x000000ffff5a7224 */ /* 0x000fe400078e0004 */
.L_x_12761:
[----:B------:R-:W-:Y:S05]  /*2ab0*/  BSYNC B0 ;  /* 0x0000000000007941 */ /* 0x000fea0003800000 */
.L_x_12759:
        /* <DEDUP_REMOVED lines=16> */
.L_x_12765:
[----:B------:R-:W-:Y:S05]  /*2bc0*/  BSYNC B1 ;  /* 0x0000000000017941 */ /* 0x000fea0003800000 */
.L_x_12764:
        /* <DEDUP_REMOVED lines=44> */
.L_x_12763:
[----:B------:R-:W-:Y:S05]  /*2e90*/  BSYNC B0 ;  /* 0x0000000000007941 */ /* 0x000fea0003800000 */
.L_x_12762:
[----:B------:R-:W0:Y:S01]  /*2ea0*/  I2F.U32 R89, R90 ;  /* 0x0000005a00597306 */ /* 0x000e220000201000 */
[----:B------:R-:W-:Y:S01]  /*2eb0*/  HADD2.F32 R95, -RZ, R91.H0_H0 ;  /* 0x2000005bff5f7230 */ /* 0x000fe20000004100 */
[C---:B------:R-:W-:Y:S01]  /*2ec0*/  ISETP.NE.AND P6, PT, R88.reuse, 0x1, PT ;  /* 0x000000015800780c */ /* 0x040fe20003fc5270 */
[----:B------:R-:W-:Y:S01]  /*2ed0*/  BSSY B0, `(.L_x_12766) ;  /* 0x0000014000007945 */ /* 0x000fe20003800000 */
[----:B------:R-:W-:-:S02]  /*2ee0*/  IADD3 R111, R88, 0x1, RZ ;  /* 0x00000001586f7810 */ /* 0x000fc40007ffe0ff */
[----:B------:R-:W-:-:S04]  /*2ef0*/  FMUL.FTZ R95, R95, R108 ;  /* 0x0000006c5f5f7220 */ /* 0x000fc80000410000 */
[----:B------:R-:W-:Y:S02]  /*2f00*/  FMUL.FTZ R95, R95, c[0x0][0x1e8] ;  /* 0x00007a005f5f7a20 */ /* 0x000fe40000410000 */
[----:B0-----:R-:W-:-:S05]  /*2f10*/  FFMA.FTZ R89, R89, R106, 1.1641532182693481445e-10 ;  /* 0x2f00000059597423 */ /* 0x001fca000001006a */
[----:B------:R-:W-:Y:S01]  /*2f20*/  FSETP.GTU.FTZ.AND P5, PT, R89, c[0x0][0x1e4], PT ;  /* 0x0000790059007a0b */ /* 0x000fe20003fbc000 */
[----:B------:R-:W-:-:S03]  /*2f30*/  @P0 HADD2.F32 R89, -RZ, R87.H0_H0 ;  /* 0x20000057ff590230 */ /* 0x000fc60000004100 */
        /* <DEDUP_REMOVED lines=12> */
.L_x_12767:
[----:B------:R-:W-:Y:S02]  /*3000*/  MOV R90, R4 ;  /* 0x00000004005a7202 */ /* 0x000fe40000000f00 */
.L_x_12768:
[----:B------:R-:W-:Y:S05]  /*3010*/  BSYNC B0 ;  /* 0x0000000000007941 */ /* 0x000fea0003800000 */
.L_x_12766:
        /* <DEDUP_REMOVED lines=18> */
.L_x_12772:
[----:B------:R-:W-:Y:S05]  /*3140*/  BSYNC B1 ;  /* 0x0000000000017941 */ /* 0x000fea0003800000 */
.L_x_12771:
        /* <DEDUP_REMOVED lines=44> */
.L_x_12770:
[----:B------:R-:W-:Y:S05]  /*3410*/  BSYNC B0 ;  /* 0x0000000000007941 */ /* 0x000fea0003800000 */
.L_x_12769:
[----:B------:R-:W0:Y:S01]  /*3420*/  I2F.U32 R89, R90 ;  /* 0x0000005a00597306 */ /* 0x000e220000201000 */
[----:B------:R-:W-:Y:S01]  /*3430*/  HADD2.F32 R91, -RZ, R91.H1_H1 ;  /* 0x3000005bff5b7230 */ /* 0x000fe20000004100 */
[----:B------:R-:W-:Y:S01]  /*3440*/  SEL R95, RZ, 0x100, P4 ;  /* 0x00000100ff5f7807 */ /* 0x000fe20002000000 */
[----:B------:R-:W-:Y:S01]  /*3450*/  @P0 HADD2.F32 R94, -RZ, R87.H1_H1 ;  /* 0x30000057ff5e0230 */ /* 0x000fe20000004100 */
[----:B------:R-:W-:Y:S01]  /*3460*/  ISETP.NE.AND P6, PT, R92, RZ, PT ;  /* 0x000000ff5c00720c */ /* 0x000fe20003fc5270 */
[----:B------:R-:W-:Y:S01]  /*3470*/  IMAD.MOV.U32 R107, RZ, RZ, 0x8 ;  /* 0x00000008ff6b7424 */ /* 0x000fe200078e00ff */
[----:B------:R-:W-:Y:S01]  /*3480*/  SEL R92, RZ, 0x10000, P5 ;  /* 0x00010000ff5c7807 */ /* 0x000fe20002800000 */
[----:B------:R-:W-:Y:S01]  /*3490*/  FMUL.FTZ R91, R91, R108 ;  /* 0x0000006c5b5b7220 */ /* 0x000fe20000410000 */
[----:B------:R-:W-:Y:S01]  /*34a0*/  ISETP.NE.AND P5, PT, R93, RZ, PT ;  /* 0x000000ff5d00720c */ /* 0x000fe20003fa5270 */
[----:B------:R-:W-:Y:S01]  /*34b0*/  IMAD.WIDE.U32 R118, R96, R109, c[0x0][0x188] ;  /* 0x0000620060767625 */ /* 0x000fe200078e006d */
[----:B------:R-:W-:-:S02]  /*34c0*/  SEL R88, RZ, 0x1, P2 ;  /* 0x00000001ff587807 */ /* 0x000fc40001000000 */
[----:B------:R-:W-:Y:S01]  /*34d0*/  SEL R112, RZ, 0x1, P5 ;  /* 0x00000001ff707807 */ /* 0x000fe20002800000 */
[----:B------:R-:W-:Y:S01]  /*34e0*/  FMUL.FTZ R91, R91, c[0x0][0x1e8] ;  /* 0x00007a005b5b7a20 */ /* 0x000fe20000410000 */
[----:B------:R-:W-:Y:S01]  /*34f0*/  SEL R93, RZ, 0x1, P3 ;  /* 0x00000001ff5d7807 */ /* 0x000fe20001800000 */
[C---:B------:R-:W-:Y:S01]  /*3500*/  IMAD.WIDE.U32 R116, R96.reuse, R107, c[0x0][0x190] ;  /* 0x0000640060747625 */ /* 0x040fe200078e006b */
[----:B------:R-:W-:-:S03]  /*3510*/  IADD3 R110, R96, 0x80, RZ ;  /* 0x00000080606e7810 */ /* 0x000fc60007ffe0ff */
[----:B0-----:R-:W-:Y:S02]  /*3520*/  FFMA.FTZ R89, R89, R106, 1.1641532182693481445e-10 ;  /* 0x2f00000059597423 */ /* 0x001fe4000001006a */
[----:B------:R-:W-:-:S03]  /*3530*/  IMAD.WIDE.U32 R112, R112, 0x100, RZ ;  /* 0x0000010070707825 */ /* 0x000fc600078e00ff */
[----:B------:R-:W-:Y:S01]  /*3540*/  FSETP.GTU.FTZ.AND P4, PT, R89, c[0x0][0x1e4], PT ;  /* 0x0000790059007a0b */ /* 0x000fe20003f9c000 */
[----:B------:R-:W-:-:S03]  /*3550*/  @P0 IMAD.WIDE.U32 R114, R110, R109, c[0x0][0x180] ;  /* 0x000060006e720625 */ /* 0x000fc600078e006d */
[----:B------:R-:W-:-:S04]  /*3560*/  SEL R89, RZ, 0x1000000, P4 ;  /* 0x01000000ff597807 */ /* 0x000fc80002000000 */
[----:B------:R-:W-:Y:S02]  /*3570*/  LOP3.LUT R95, R95, R89, R92, 0xfe, !PT ;  /* 0x000000595f5f7212 */ /* 0x000fe400078efe5c */
[----:B------:R-:W-:Y:S02]  /*3580*/  SEL R89, RZ, 0x1, P1 ;  /* 0x00000001ff597807 */ /* 0x000fe40000800000 */
[----:B------:R-:W-:Y:S01]  /*3590*/  FSEL R92, R91, RZ, !P4 ;  /* 0x000000ff5b5c7208 */ /* 0x000fe20006000000 */
[----:B------:R-:W-:-:S04]  /*35a0*/  IMAD.WIDE.U32 R90, R88, 0x1000000, RZ ;  /* 0x01000000585a7825 */ /* 0x000fc800078e00ff */
[----:B------:R-:W-:Y:S01]  /*35b0*/  IMAD.WIDE.U32 R88, R89, 0x10000, RZ ;  /* 0x0001000059587825 */ /* 0x000fe200078e00ff */
[----:B------:R-:W-:Y:S02]  /*35c0*/  LOP3.LUT R91, R91, R95, R93, 0xfe, !PT ;  /* 0x0000005f5b5b7212 */ /* 0x000fe400078efe5d */
[----:B------:R-:W-:Y:S01]  /*35d0*/  F2FP.PACK_AB R93, R101, R98 ;  /* 0x00000062655d723e */ /* 0x000fe200000000ff */
[----:B------:R-:W-:Y:S01]  /*35e0*/  FMUL.FTZ R105, R31, R92 ;  /* 0x0000005c1f697220 */ /* 0x000fe20000410000 */
[----:B------:R-:W-:Y:S02]  /*35f0*/  LOP3.LUT R113, R113, R91, R89, 0xfe, !PT ;  /* 0x0000005b71717212 */ /* 0x000fe400078efe59 */
[----:B------:R-:W-:Y:S01]  /*3600*/  LOP3.LUT R90, R112, R90, R88, 0xfe, !PT ;  /* 0x0000005a705a7212 */ /* 0x000fe200078efe58 */
[----:B------:R-:W-:Y:S01]  /*3610*/  @P0 FADD.FTZ R105, R105, R94 ;  /* 0x0000005e69690221 */ /* 0x000fe20000010000 */
[----:B------:R-:W-:Y:S02]  /*3620*/  SEL R89, RZ, 0x1, P6 ;  /* 0x00000001ff597807 */ /* 0x000fe40003000000 */
[----:B------:R-:W-:-:S02]  /*3630*/  F2FP.PACK_AB R94, R104, R99 ;  /* 0x00000063685e723e */ /* 0x000fc400000000ff */
[----:B------:R-:W-:Y:S02]  /*3640*/  F2FP.PACK_AB R92, R100, R97 ;  /* 0x00000061645c723e */ /* 0x000fe400000000ff */
[----:B------:R-:W-:Y:S02]  /*3650*/  F2FP.PACK_AB R95, R105, R102 ;  /* 0x00000066695f723e */ /* 0x000fe400000000ff */
        /* <DEDUP_REMOVED lines=18> */
.L_x_12774:
[----:B0-----:R-:W-:Y:S02]  /*3780*/  IMAD.MOV.U32 R103, RZ, RZ, R4 ;  /* 0x000000ffff677224 */ /* 0x001fe400078e0004 */
.L_x_12775:
[----:B------:R-:W-:Y:S05]  /*3790*/  BSYNC B0 ;  /* 0x0000000000007941 */ /* 0x000fea0003800000 */
.L_x_12773:
        /* <DEDUP_REMOVED lines=16> */
.L_x_12779:
[----:B------:R-:W-:Y:S05]  /*38a0*/  BSYNC B1 ;  /* 0x0000000000017941 */ /* 0x000fea0003800000 */
.L_x_12778:
        /* <DEDUP_REMOVED lines=44> */
.L_x_12777:
[----:B------:R-:W-:Y:S05]  /*3b70*/  BSYNC B0 ;  /* 0x0000000000007941 */ /* 0x000fea0003800000 */
.L_x_12776:
[----:B------:R-:W0:Y:S01]  /*3b80*/  I2F.U32 R93, R103 ;  /* 0x00000067005d7306 */ /* 0x000e220000201000 */
[----:B-----5:R-:W-:Y:S01]  /*3b90*/  HADD2.F32 R95, -RZ, R88.H0_H0 ;  /* 0x20000058ff5f7230 */ /* 0x020fe20000004100 */
[----:B------:R-:W-:Y:S01]  /*3ba0*/  BSSY B0, `(.L_x_12780) ;  /* 0x0000016000007945 */ /* 0x000fe20003800000 */
[----:B------:R-:W-:-:S03]  /*3bb0*/  IADD3 R94, R120, 0x1, RZ ;  /* 0x00000001785e7810 */ /* 0x000fc60007ffe0ff */
[----:B------:R-:W-:-:S04]  /*3bc0*/  FMUL.FTZ R95, R95, R108 ;  /* 0x0000006c5f5f7220 */ /* 0x000fc80000410000 */
[----:B------:R-:W-:Y:S02]  /*3bd0*/  FMUL.FTZ R95, R95, c[0x0][0x1e8] ;  /* 0x00007a005f5f7a20 */ /* 0x000fe40000410000 */
[----:B0-----:R-:W-:-:S05]  /*3be0*/  FFMA.FTZ R93, R93, R106, 1.1641532182693481445e-10 ;  /* 0x2f0000005d5d7423 */ /* 0x001fca000001006a */
        /* <DEDUP_REMOVED lines=16> */
.L_x_12781:
[----:B------:R-:W-:Y:S02]  /*3cf0*/  MOV R93, R4 ;  /* 0x00000004005d7202 */ /* 0x000fe40000000f00 */
.L_x_12782:
[----:B------:R-:W-:Y:S05]  /*3d00*/  BSYNC B0 ;  /* 0x0000000000007941 */ /* 0x000fea0003800000 */
.L_x_12780:
        /* <DEDUP_REMOVED lines=16> */
.L_x_12786:
[----:B------:R-:W-:Y:S05]  /*3e10*/  BSYNC B1 ;  /* 0x0000000000017941 */ /* 0x000fea0003800000 */
.L_x_12785:
        /* <DEDUP_REMOVED lines=44> */
.L_x_12784:
[----:B------:R-:W-:Y:S05]  /*40e0*/  BSYNC B0 ;  /* 0x0000000000007941 */ /* 0x000fea0003800000 */
.L_x_12783:
        /* <DEDUP_REMOVED lines=23> */
.L_x_12788:
[----:B------:R-:W-:Y:S02]  /*4260*/  IMAD.MOV.U32 R88, RZ, RZ, R4 ;  /* 0x000000ffff587224 */ /* 0x000fe400078e0004 */
.L_x_12789:
[----:B------:R-:W-:Y:S05]  /*4270*/  BSYNC B0 ;  /* 0x0000000000007941 */ /* 0x000fea0003800000 */
.L_x_12787:
        /* <DEDUP_REMOVED lines=16> */
.L_x_12793:
[----:B------:R-:W-:Y:S05]  /*4380*/  BSYNC B1 ;  /* 0x0000000000017941 */ /* 0x000fea0003800000 */
.L_x_12792:
        /* <DEDUP_REMOVED lines=44> */
.L_x_12791:
[----:B------:R-:W-:Y:S05]  /*4650*/  BSYNC B0 ;  /* 0x0000000000007941 */ /* 0x000fea0003800000 */
.L_x_12790:
        /* <DEDUP_REMOVED lines=22> */
.L_x_12795:
[----:B------:R-:W-:Y:S02]  /*47c0*/  MOV R88, R4 ;  /* 0x0000000400587202 */ /* 0x000fe40000000f00 */
.L_x_12796:
[----:B------:R-:W-:Y:S05]  /*47d0*/  BSYNC B0 ;  /* 0x0000000000007941 */ /* 0x000fea0003800000 */
.L_x_12794:
        /* <DEDUP_REMOVED lines=16> */
.L_x_12800:
[----:B------:R-:W-:Y:S05]  /*48e0*/  BSYNC B1 ;  /* 0x0000000000017941 */ /* 0x000fea0003800000 */
.L_x_12799:
        /* <DEDUP_REMOVED lines=42> */
[----:B------:R-:W-:Y:S01]  /*4b90*/  IMAD.MOV.U32 R8, RZ, RZ, R114 ;  /* 0x000000ffff087224 */ /* 0x000fe200078e0072 */
[----:B------:R-:W-:-:S06]  /*4ba0*/  HFMA2.MMA R114, -RZ, RZ, 0, 0 ;  /* 0x00000000ff727435 */ /* 0x000fcc00000001ff */
.L_x_12798:
[----:B------:R-:W-:Y:S05]  /*4bb0*/  BSYNC B0 ;  /* 0x0000000000007941 */ /* 0x000fea0003800000 */
.L_x_12797:
        /* <DEDUP_REMOVED lines=22> */
.L_x_12802:
[----:B------:R-:W-:Y:S02]  /*4d20*/  MOV R94, R4 ;  /* 0x00000004005e7202 */ /* 0x000fe40000000f00 */
.L_x_12803:
[----:B------:R-:W-:Y:S05]  /*4d30*/  BSYNC B0 ;  /* 0x0000000000007941 */ /* 0x000fea0003800000 */
.L_x_12801:
        /* <DEDUP_REMOVED lines=16> */
.L_x_12807:
[----:B------:R-:W-:Y:S05]  /*4e40*/  BSYNC B1 ;  /* 0x0000000000017941 */ /* 0x000fea0003800000 */
.L_x_12806:
        /* <DEDUP_REMOVED lines=42> */
[----:B------:R-:W-:Y:S01]  /*50f0*/  HFMA2.MMA R89, -RZ, RZ, 0, 0 ;  /* 0x00000000ff597435 */ /* 0x000fe200000001ff */
[----:B------:R-:W-:-:S05]  /*5100*/  IMAD.MOV.U32 R8, RZ, RZ, R88 ;  /* 0x000000ffff087224 */ /* 0x000fca00078e0058 */
.L_x_12805:
[----:B------:R-:W-:Y:S05]  /*5110*/  BSYNC B0 ;  /* 0x0000000000007941 */ /* 0x000fea0003800000 */
.L_x_12804:
        /* <DEDUP_REMOVED lines=22> */
.L_x_12809:
[----:B------:R-:W-:Y:S02]  /*5280*/  MOV R94, R4 ;  /* 0x00000004005e7202 */ /* 0x000fe40000000f00 */
.L_x_12810:
[----:B------:R-:W-:Y:S05]  /*5290*/  BSYNC B0 ;  /* 0x0000000000007941 */ /* 0x000fea0003800000 */
.L_x_12808:
        /* <DEDUP_REMOVED lines=16> */
.L_x_12814:
[----:B------:R-:W-:Y:S05]  /*53a0*/  BSYNC B1 ;  /* 0x0000000000017941 */ /* 0x000fea0003800000 */
.L_x_12813:
        /* <DEDUP_REMOVED lines=44> */
.L_x_12812:
[----:B------:R-:W-:Y:S05]  /*5670*/  BSYNC B0 ;  /* 0x0000000000007941 */ /* 0x000fea0003800000 */
.L_x_12811:
        /* <DEDUP_REMOVED lines=22> */
.L_x_12816:
[----:B------:R-:W-:Y:S02]  /*57e0*/  MOV R90, R4 ;  /* 0x00000004005a7202 */ /* 0x000fe40000000f00 */
.L_x_12817:
[----:B------:R-:W-:Y:S05]  /*57f0*/  BSYNC B0 ;  /* 0x0000000000007941 */ /* 0x000fea0003800000 */
.L_x_12815:
        /* <DEDUP_REMOVED lines=16> */
.L_x_12821:
[----:B------:R-:W-:Y:S05]  /*5900*/  BSYNC B1 ;  /* 0x0000000000017941 */ /* 0x000fea0003800000 */
.L_x_12820:
        /* <DEDUP_REMOVED lines=44> */
.L_x_12819:
[----:B------:R-:W-:Y:S05]  /*5bd0*/  BSYNC B0 ;  /* 0x0000000000007941 */ /* 0x000fea0003800000 */
.L_x_12818:
        /* <DEDUP_REMOVED lines=22> */
.L_x_12823:
[----:B------:R-:W-:Y:S02]  /*5d40*/  MOV R90, R4 ;  /* 0x00000004005a7202 */ /* 0x000fe40000000f00 */
.L_x_12824:
[----:B------:R-:W-:Y:S05]  /*5d50*/  BSYNC B0 ;  /* 0x0000000000007941 */ /* 0x000fea0003800000 */
.L_x_12822:
        /* <DEDUP_REMOVED lines=18> */
.L_x_12828:
[----:B------:R-:W-:Y:S05]  /*5e80*/  BSYNC B1 ;  /* 0x0000000000017941 */ /* 0x000fea0003800000 */
.L_x_12827:
        /* <DEDUP_REMOVED lines=44> */
.L_x_12826:
[----:B------:R-:W-:Y:S05]  /*6150*/  BSYNC B0 ;  /* 0x0000000000007941 */ /* 0x000fea0003800000 */
.L_x_12825:
[----:B------:R0:W1:Y:S01]  /*6160*/  I2F.U32 R89, R90 ;  /* 0x0000005a00597306 */ /* 0x0000620000201000 */
[----:B------:R-:W-:Y:S01]  /*6170*/  HADD2.F32 R91, -RZ, R91.H1_H1 ;  /* 0x3000005bff5b7230 */ /* 0x000fe20000004100 */
[----:B------:R-:W-:Y:S01]  /*6180*/  ISETP.NE.AND P6, PT, R103, RZ, PT ;  /* 0x000000ff6700720c */ /* 0x000fe20003fc5270 */
[----:B------:R-:W-:Y:S01]  /*6190*/  @P0 HADD2.F32 R114, -RZ, R87.H1_H1 ;  /* 0x30000057ff720230 */ /* 0x000fe20000004100 */
[----:B------:R-:W-:Y:S01]  /*61a0*/  SEL R103, RZ, 0x10000, P5 ;  /* 0x00010000ff677807 */ /* 0x000fe20002800000 */
[----:B------:R-:W-:Y:S01]  /*61b0*/  IMAD.WIDE.U32 R126, R110, R109, c[0x0][0x188] ;  /* 0x000062006e7e7625 */ /* 0x000fe200078e006d */
[----:B------:R-:W-:-:S02]  /*61c0*/  ISETP.NE.AND P5, PT, R112, RZ, PT ;  /* 0x000000ff7000720c */ /* 0x000fc40003fa5270 */
[----:B------:R-:W-:Y:S01]  /*61d0*/  SEL R112, RZ, 0x100, P4 ;  /* 0x00000100ff707807 */ /* 0x000fe20002000000 */
[----:B------:R-:W-:Y:S01]  /*61e0*/  FMUL.FTZ R91, R91, R108 ;  /* 0x0000006c5b5b7220 */ /* 0x000fe20000410000 */
[----:B------:R-:W-:Y:S02]  /*61f0*/  SEL R124, RZ, 0x1, P2 ;  /* 0x00000001ff7c7807 */ /* 0x000fe40001000000 */
[----:B------:R-:W-:Y:S01]  /*6200*/  SEL R122, RZ, 0x1, P1 ;  /* 0x00000001ff7a7807 */ /* 0x000fe20000800000 */
[----:B------:R-:W-:Y:S01]  /*6210*/  FMUL.FTZ R91, R91, c[0x0][0x1e8] ;  /* 0x00007a005b5b7a20 */ /* 0x000fe20000410000 */
[----:B------:R-:W-:Y:S01]  /*6220*/  SEL R120, RZ, 0x1, P5 ;  /* 0x00000001ff787807 */ /* 0x000fe20002800000 */
[----:B------:R-:W-:Y:S01]  /*6230*/  IMAD.WIDE.U32 R124, R124, 0x1000000, RZ ;  /* 0x010000007c7c7825 */ /* 0x000fe200078e00ff */
[----:B0-----:R-:W-:-:S03]  /*6240*/  F2FP.PACK_AB R90, R117, R111 ;  /* 0x0000006f755a723e */ /* 0x001fc600000000ff */
[----:B-1----:R-:W-:Y:S02]  /*6250*/  FFMA.FTZ R89, R89, R106, 1.1641532182693481445e-10 ;  /* 0x2f00000059597423 */ /* 0x002fe4000001006a */
[----:B------:R-:W-:-:S03]  /*6260*/  IMAD.WIDE.U32 R122, R122, 0x10000, RZ ;  /* 0x000100007a7a7825 */ /* 0x000fc600078e00ff */
[----:B------:R-:W-:Y:S01]  /*6270*/  FSETP.GTU.FTZ.AND P4, PT, R89, c[0x0][0x1e4], PT ;  /* 0x0000790059007a0b */ /* 0x000fe20003f9c000 */
[----:B------:R-:W-:Y:S01]  /*6280*/  IMAD.WIDE.U32 R120, R120, 0x100, RZ ;  /* 0x0000010078787825 */ /* 0x000fe200078e00ff */
[----:B------:R-:W-:Y:S02]  /*6290*/  F2FP.PACK_AB R89, R113, R93 ;  /* 0x0000005d7159723e */ /* 0x000fe400000000ff */
[----:B------:R-:W-:Y:S02]  /*62a0*/  FSEL R88, R91, RZ, !P4 ;  /* 0x000000ff5b587208 */ /* 0x000fe40006000000 */
[----:B------:R-:W-:-:S03]  /*62b0*/  LOP3.LUT R124, R120, R124, R122, 0xfe, !PT ;  /* 0x0000007c787c7212 */ /* 0x000fc600078efe7a */
[----:B------:R-:W-:Y:S01]  /*62c0*/  FMUL.FTZ R119, R23, R88 ;  /* 0x0000005817777220 */ /* 0x000fe20000410000 */
[----:B------:R-:W-:-:S03]  /*62d0*/  F2FP.PACK_AB R88, R95, R92 ;  /* 0x0000005c5f58723e */ /* 0x000fc600000000ff */
[----:B------:R-:W-:Y:S01]  /*62e0*/  @P0 FADD.FTZ R119, R114, R119 ;  /* 0x0000007772770221 */ /* 0x000fe20000010000 */
[----:B------:R-:W-:-:S04]  /*62f0*/  SEL R114, RZ, 0x1000000, P4 ;  /* 0x01000000ff727807 */ /* 0x000fc80002000000 */
[----:B------:R-:W-:Y:S02]  /*6300*/  F2FP.PACK_AB R91, R119, R115 ;  /* 0x00000073775b723e */ /* 0x000fe400000000ff */
[----:B------:R-:W-:Y:S02]  /*6310*/  LOP3.LUT R112, R112, R114, R103, 0xfe, !PT ;  /* 0x0000007270707212 */ /* 0x000fe400078efe67 */
[----:B------:R-:W-:Y:S01]  /*6320*/  SEL R103, RZ, 0x1, P3 ;  /* 0x00000001ff677807 */ /* 0x000fe20001800000 */
[----:B------:R0:W-:Y:S03]  /*6330*/  STG.E.128 [R126.64], R88 ;  /* 0x000000587e007986 */ /* 0x0001e6000c101d06 */
[----:B------:R-:W-:-:S04]  /*6340*/  LOP3.LUT R103, R125, R112, R103, 0xfe, !PT ;  /* 0x000000707d677212 */ /* 0x000fc800078efe67 */
        /* <DEDUP_REMOVED lines=22> */
.L_x_12830:
[----:B0-----:R-:W-:Y:S02]  /*64b0*/  MOV R103, R4 ;  /* 0x0000000400677202 */ /* 0x001fe40000000f00 */
.L_x_12831:
[----:B------:R-:W-:Y:S05]  /*64c0*/  BSYNC B0 ;  /* 0x0000000000007941 */ /* 0x000fea0003800000 */
.L_x_12829:
        /* <DEDUP_REMOVED lines=16> */
.L_x_12835:
[----:B------:R-:W-:Y:S05]  /*65d0*/  BSYNC B1 ;  /* 0x0000000000017941 */ /* 0x000fea0003800000 */
.L_x_12834:
        /* <DEDUP_REMOVED lines=44> */
.L_x_12833:
[----:B------:R-:W-:Y:S05]  /*68a0*/  BSYNC B0 ;  /* 0x0000000000007941 */ /* 0x000fea0003800000 */
.L_x_12832:
        /* <DEDUP_REMOVED lines=23> */
.L_x_12837:
[----:B------:R-:W-:Y:S02]  /*6a20*/  MOV R94, R4 ;  /* 0x00000004005e7202 */ /* 0x000fe40000000f00 */
.L_x_12838:
[----:B------:R-:W-:Y:S05]  /*6a30*/  BSYNC B0 ;  /* 0x0000000000007941 */ /* 0x000fea0003800000 */
.L_x_12836:
        /* <DEDUP_REMOVED lines=16> */
.L_x_12842:
[----:B------:R-:W-:Y:S05]  /*6b40*/  BSYNC B1 ;  /* 0x0000000000017941 */ /* 0x000fea0003800000 */
.L_x_12841:
        /* <DEDUP_REMOVED lines=44> */
.L_x_12840:
[----:B------:R-:W-:Y:S05]  /*6e10*/  BSYNC B0 ;  /* 0x0000000000007941 */ /* 0x000fea0003800000 */
.L_x_12839:
[----:B------:R0:W1:Y:S01]  /*6e20*/  I2F.U32 R103, R94 ;  /* 0x0000005e00677306 */ /* 0x0000620000201000 */
[----:B------:R-:W-:Y:S01]  /*6e30*/  HADD2.F32 R123, -RZ, R88.H1_H1 ;  /* 0x30000058ff7b7230 */ /* 0x000fe20000004100 */
        /* <DEDUP_REMOVED lines=10> */
[----:B------:R-:W-:-:S05]  /*6ee0*/  @P0 HADD2.F32 R88, -RZ, R84.H1_H1 ;  /* 0x30000054ff580230 */ /* 0x000fca0000004100 */
[----:B------:R-:W-:-:S04]  /*6ef0*/  @P0 FADD.FTZ R125, R88, R125 ;  /* 0x0000007d587d0221 */ /* 0x000fc80000010000 */
        /* <DEDUP_REMOVED lines=9> */
.L_x_12844:
[----:B------:R-:W-:Y:S02]  /*6f90*/  MOV R88, R4 ;  /* 0x0000000400587202 */ /* 0x000fe40000000f00 */
.L_x_12845:
[----:B------:R-:W-:Y:S05]  /*6fa0*/  BSYNC B0 ;  /* 0x0000000000007941 */ /* 0x000fea0003800000 */
.L_x_12843:
        /* <DEDUP_REMOVED lines=16> */
.L_x_12849:
[----:B------:R-:W-:Y:S05]  /*70b0*/  BSYNC B1 ;  /* 0x0000000000017941 */ /* 0x000fea0003800000 */
.L_x_12848:
        /* <DEDUP_REMOVED lines=44> */
.L_x_12847:
[----:B------:R-:W-:Y:S05]  /*7380*/  BSYNC B0 ;  /* 0x0000000000007941 */ /* 0x000fea0003800000 */
.L_x_12846:
        /* <DEDUP_REMOVED lines=22> */
.L_x_12851:
[----:B------:R-:W-:Y:S02]  /*74f0*/  MOV R88, R4 ;  /* 0x0000000400587202 */ /* 0x000fe40000000f00 */
.L_x_12852:
[----:B------:R-:W-:Y:S05]  /*7500*/  BSYNC B0 ;  /* 0x0000000000007941 */ /* 0x000fea0003800000 */
.L_x_12850:
        /* <DEDUP_REMOVED lines=16> */
.L_x_12856:
[----:B------:R-:W-:Y:S05]  /*7610*/  BSYNC B1 ;  /* 0x0000000000017941 */ /* 0x000fea0003800000 */
.L_x_12855:
        /* <DEDUP_REMOVED lines=44> */
.L_x_12854:
[----:B------:R-:W-:Y:S05]  /*78e0*/  BSYNC B0 ;  /* 0x0000000000007941 */ /* 0x000fea0003800000 */
.L_x_12853:
[----:B------:R0:W1:Y:S01]  /*78f0*/  I2F.U32 R103, R88 ;  /* 0x0000005800677306 */ /* 0x0000620000201000 */
[----:B------:R-:W-:Y:S01]  /*7900*/  HADD2.F32 R89, -RZ, R89.H1_H1 ;  /* 0x30000059ff597230 */ /* 0x000fe20000004100 */
[C---:B------:R-:W-:Y:S01]  /*7910*/  ISETP.NE.AND P3, PT, R114.reuse, 0x1, PT ;  /* 0x000000017200780c */ /* 0x040fe20003f65270 */
[----:B------:R-:W-:Y:S03]  /*7920*/  BSSY B0, `(.L_x_12857) ;  /* 0x0000014000007945 */ /* 0x000fe60003800000 */
[----:B------:R-:W-:Y:S01]  /*7930*/  FMUL.FTZ R89, R89, R108 ;  /* 0x0000006c59597220 */ /* 0x000fe20000410000 */
[----:B0-----:R-:W-:-:S03]  /*7940*/  IADD3 R88, R114, 0x1, RZ ;  /* 0x0000000172587810 */ /* 0x001fc60007ffe0ff */
[----:B------:R-:W-:Y:S02]  /*7950*/  FMUL.FTZ R89, R89, c[0x0][0x1e8] ;  /* 0x00007a0059597a20 */ /* 0x000fe40000410000 */
[----:B-1----:R-:W-:-:S05]  /*7960*/  FFMA.FTZ R103, R103, R106, 1.1641532182693481445e-10 ;  /* 0x2f00000067677423 */ /* 0x002fca000001006a */
[----:B------:R-:W-:-:S04]  /*7970*/  FSETP.GTU.FTZ.AND P2, PT, R103, c[0x0][0x1e4], PT ;  /* 0x0000790067007a0b */ /* 0x000fc80003f5c000 */
[----:B------:R-:W-:Y:S01]  /*7980*/  FSEL R112, R89, RZ, !P2 ;  /* 0x000000ff59707208 */ /* 0x000fe20005000000 */
[----:B------:R-:W-:-:S04]  /*7990*/  @P0 HADD2.F32 R89, -RZ, R85.H1_H1 ;  /* 0x30000055ff590230 */ /* 0x000fc80000004100 */
        /* <DEDUP_REMOVED lines=11> */
.L_x_12858:
[----:B------:R-:W-:Y:S02]  /*7a50*/  MOV R103, R4 ;  /* 0x0000000400677202 */ /* 0x000fe40000000f00 */
.L_x_12859:
[----:B------:R-:W-:Y:S05]  /*7a60*/  BSYNC B0 ;  /* 0x0000000000007941 */ /* 0x000fea0003800000 */
.L_x_12857:
        /* <DEDUP_REMOVED lines=16> */
.L_x_12863:
[----:B------:R-:W-:Y:S05]  /*7b70*/  BSYNC B1 ;  /* 0x0000000000017941 */ /* 0x000fea0003800000 */
.L_x_12862:
        /* <DEDUP_REMOVED lines=42> */
[----:B------:R-:W-:Y:S01]  /*7e20*/  IMAD.MOV.U32 R8, RZ, RZ, R88 ;  /* 0x000000ffff087224 */ /* 0x000fe200078e0058 */
[----:B------:R-:W-:-:S06]  /*7e30*/  HFMA2.MMA R88, -RZ, RZ, 0, 0 ;  /* 0x00000000ff587435 */ /* 0x000fcc00000001ff */
.L_x_12861:
[----:B------:R-:W-:Y:S05]  /*7e40*/  BSYNC B0 ;  /* 0x0000000000007941 */ /* 0x000fea0003800000 */
.L_x_12860:
        /* <DEDUP_REMOVED lines=22> */
.L_x_12865:
[----:B------:R-:W-:Y:S02]  /*7fb0*/  MOV R103, R4 ;  /* 0x0000000400677202 */ /* 0x000fe40000000f00 */
.L_x_12866:
[----:B------:R-:W-:Y:S05]  /*7fc0*/  BSYNC B0 ;  /* 0x0000000000007941 */ /* 0x000fea0003800000 */
.L_x_12864:
        /* <DEDUP_REMOVED lines=16> */
.L_x_12870:
[----:B------:R-:W-:Y:S05]  /*80d0*/  BSYNC B1 ;  /* 0x0000000000017941 */ /* 0x000fea0003800000 */
.L_x_12869:
        /* <DEDUP_REMOVED lines=44> */
.L_x_12868:
[----:B------:R-:W-:Y:S05]  /*83a0*/  BSYNC B0 ;  /* 0x0000000000007941 */ /* 0x000fea0003800000 */
.L_x_12867:
        /* <DEDUP_REMOVED lines=22> */
.L_x_12872:
[----:B------:R-:W-:Y:S02]  /*8510*/  MOV R90, R4 ;  /* 0x00000004005a7202 */ /* 0x000fe40000000f00 */
.L_x_12873:
[----:B------:R-:W-:Y:S05]  /*8520*/  BSYNC B0 ;  /* 0x0000000000007941 */ /* 0x000fea0003800000 */
.L_x_12871:
        /* <DEDUP_REMOVED lines=16> */
.L_x_12877:
[----:B------:R-:W-:Y:S05]  /*8630*/  BSYNC B1 ;  /* 0x0000000000017941 */ /* 0x000fea0003800000 */
.L_x_12876:
        /* <DEDUP_REMOVED lines=44> */
.L_x_12875:
[----:B------:R-:W-:Y:S05]  /*8900*/  BSYNC B0 ;  /* 0x0000000000007941 */ /* 0x000fea0003800000 */
.L_x_12874:
        /* <DEDUP_REMOVED lines=22> */
.L_x_12879:
[----:B------:R-:W-:Y:S02]  /*8a70*/  MOV R90, R4 ;  /* 0x00000004005a7202 */ /* 0x000fe40000000f00 */
.L_x_12880:
[----:B------:R-:W-:Y:S05]  /*8a80*/  BSYNC B0 ;  /* 0x0000000000007941 */ /* 0x000fea0003800000 */
.L_x_12878:
        /* <DEDUP_REMOVED lines=18> */
.L_x_12884:
[----:B------:R-:W-:Y:S05]  /*8bb0*/  BSYNC B1 ;  /* 0x0000000000017941 */ /* 0x000fea0003800000 */
.L_x_12883:
        /* <DEDUP_REMOVED lines=43> */
.L_x_12882:
[----:B------:R-:W-:Y:S05]  /*8e70*/  BSYNC B0 ;  /* 0x0000000000007941 */ /* 0x000fea0003800000 */
.L_x_12881:
[----:B------:R0:W1:Y:S01]  /*8e80*/  I2F.U32 R89, R90 ;  /* 0x0000005a00597306 */ /* 0x0000620000201000 */
[----:B------:R-:W-:Y:S01]  /*8e90*/  HADD2.F32 R91, -RZ, R91.H1_H1 ;  /* 0x3000005bff5b7230 */ /* 0x000fe20000004100 */
[----:B------:R-:W-:Y:S02]  /*8ea0*/  SEL R127, RZ, 0x10000, P5 ;  /* 0x00010000ff7f7807 */ /* 0x000fe40002800000 */
[----:B------:R-:W-:Y:S02]  /*8eb0*/  ISETP.NE.AND P5, PT, R118, RZ, PT ;  /* 0x000000ff7600720c */ /* 0x000fe40003fa5270 */
[----:B------:R-:W-:Y:S01]  /*8ec0*/  FMUL.FTZ R91, R91, R108 ;  /* 0x0000006c5b5b7220 */ /* 0x000fe20000410000 */
[----:B------:R-:W-:Y:S01]  /*8ed0*/  SEL R118, RZ, 0x100, P4 ;  /* 0x00000100ff767807 */ /* 0x000fe20002000000 */
[----:B------:R-:W-:Y:S01]  /*8ee0*/  IMAD.WIDE.U32 R108, R110, R109, c[0x0][0x188] ;  /* 0x000062006e6c7625 */ /* 0x000fe200078e006d */
[----:B------:R-:W-:-:S02]  /*8ef0*/  SEL R126, RZ, 0x1, P2 ;  /* 0x00000001ff7e7807 */ /* 0x000fc40001000000 */
[----:B------:R-:W-:Y:S01]  /*8f00*/  SEL R129, RZ, 0x1, P3 ;  /* 0x00000001ff817807 */ /* 0x000fe20001800000 */
[----:B------:R-:W-:Y:S01]  /*8f10*/  FMUL.FTZ R91, R91, c[0x0][0x1e8] ;  /* 0x00007a005b5b7a20 */ /* 0x000fe20000410000 */
[----:B0-----:R-:W-:Y:S02]  /*8f20*/  F2FP.PACK_AB R90, R116, R94 ;  /* 0x0000005e745a723e */ /* 0x001fe400000000ff */
[----:B------:R-:W-:Y:S01]  /*8f30*/  F2FP.PACK_AB R88, R125, R121 ;  /* 0x000000797d58723e */ /* 0x000fe200000000ff */
[----:B-1----:R-:W-:-:S05]  /*8f40*/  FFMA.FTZ R89, R89, R106, 1.1641532182693481445e-10 ;  /* 0x2f00000059597423 */ /* 0x002fca000001006a */
[----:B------:R-:W-:Y:S01]  /*8f50*/  FSETP.GTU.FTZ.AND P6, PT, R89, c[0x0][0x1e4], PT ;  /* 0x0000790059007a0b */ /* 0x000fe20003fdc000 */
[----:B------:R-:W-:-:S03]  /*8f60*/  @P0 HADD2.F32 R89, -RZ, R87.H1_H1 ;  /* 0x30000057ff590230 */ /* 0x000fc60000004100 */
[----:B------:R-:W-:-:S05]  /*8f70*/  FSEL R106, R91, RZ, !P6 ;  /* 0x000000ff5b6a7208 */ /* 0x000fca0007000000 */
[----:B------:R-:W-:-:S04]  /*8f80*/  FMUL.FTZ R106, R15, R106 ;  /* 0x0000006a0f6a7220 */ /* 0x000fc80000410000 */
[----:B------:R-:W-:Y:S01]  /*8f90*/  @P0 FADD.FTZ R106, R89, R106 ;  /* 0x0000006a596a0221 */ /* 0x000fe20000010000 */
[----:B------:R-:W-:Y:S02]  /*8fa0*/  ISETP.NE.AND P0, PT, R120, RZ, PT ;  /* 0x000000ff7800720c */ /* 0x000fe40003f05270 */
[----:B------:R-:W-:Y:S02]  /*8fb0*/  SEL R120, RZ, 0x1000000, P6 ;  /* 0x01000000ff787807 */ /* 0x000fe40003000000 */
[----:B------:R-:W-:Y:S02]  /*8fc0*/  F2FP.PACK_AB R89, R112, R123 ;  /* 0x0000007b7059723e */ /* 0x000fe400000000ff */
[----:B------:R-:W-:Y:S01]  /*8fd0*/  LOP3.LUT R118, R118, R120, R127, 0xfe, !PT ;  /* 0x0000007876767212 */ /* 0x000fe200078efe7f */
[----:B------:R-:W-:Y:S01]  /*8fe0*/  IMAD.WIDE.U32 R126, R126, 0x1000000, RZ ;  /* 0x010000007e7e7825 */ /* 0x000fe200078e00ff */
[----:B------:R-:W-:Y:S02]  /*8ff0*/  F2FP.PACK_AB R91, R106, R114 ;  /* 0x000000726a5b723e */ /* 0x000fe400000000ff */
        /* <DEDUP_REMOVED lines=44> */
.L_x_12889:
        /* <DEDUP_REMOVED lines=68> */
.L_x_12890:
[----:B------:R-:W2:Y:S01]  /*9700*/  S2R R108, SR_TID.X ;  /* 0x00000000006c7919 */ /* 0x000ea20000002100 */
[----:B------:R-:W-:Y:S01]  /*9710*/  @!P0 SHF.R.U32.HI R90, RZ, 0x5, R89 ;  /* 0x00000005ff5a8819 */ /* 0x000fe20000011659 */
[----:B-1----:R-:W-:Y:S01]  /*9720*/  FADD.FTZ R89, R120, R109 ;  /* 0x0000006d78597221 */ /* 0x002fe20000010000 */
[----:B------:R-:W-:Y:S01]  /*9730*/  WARPSYNC 0xffffffff ;  /* 0xffffffff00007948 */ /* 0x000fe20003800000 */
[----:B------:R-:W-:Y:S01]  /*9740*/  HFMA2.MMA R120, -RZ, RZ, 0, 0 ;  /* 0x00000000ff787435 */ /* 0x000fe200000001ff */
[----:B------:R-:W-:-:S04]  /*9750*/  @!P0 LOP3.LUT R90, R90, 0x3, RZ, 0xc0, !PT ;  /* 0x000000035a5a8812 */ /* 0x000fc800078ec0ff */
[----:B------:R-:W-:Y:S02]  /*9760*/  @!P0 IADD3 R118, R107, R90, RZ ;  /* 0x0000005a6b768210 */ /* 0x000fe40007ffe0ff */
        /* <DEDUP_REMOVED lines=8> */
[----:B------:R-:W-:Y:S02]  /*97f0*/  @!P1 IMAD.IADD R122, R107, 0x1, R122 ;  /* 0x000000016b7a9824 */ /* 0x000fe400078e027a */
        /* <DEDUP_REMOVED lines=33> */
[----:B--2---:R-:W-:-:S02]  /*9a10*/  FADD.FTZ R127, R90, R127 ;  /* 0x0000007f5a7f7221 */ /* 0x004fc40000010000 */
[----:B------:R-:W-:Y:S01]  /*9a20*/  FMUL.FTZ R118, R118, R107 ;  /* 0x0000006b76767220 */ /* 0x000fe20000410000 */
[----:B------:R-:W0:Y:S01]  /*9a30*/  SHFL.IDX PT, R109, R109, RZ, 0x1f ;  /* 0x00001fff6d6d7589 */ /* 0x000e2200000e0000 */
[----:B------:R-:W-:Y:S02]  /*9a40*/  @!P0 IMAD.MOV.U32 R90, RZ, RZ, 0x4 ;  /* 0x00000004ff5a8424 */ /* 0x000fe400078e00ff */
[----:B------:R-:W-:Y:S01]  /*9a50*/  FFMA.FTZ R118, R88, R118, R127 ;  /* 0x0000007658767223 */ /* 0x000fe2000001007f */
[----:B------:R-:W-:-:S04]  /*9a60*/  MOV R88, c[0x0][0x1e0] ;  /* 0x0000780000587a02 */ /* 0x000fc80000000f00 */
        /* <DEDUP_REMOVED lines=8> */
[----:B------:R-:W-:Y:S01]  /*9af0*/  @!P0 MOV R88, 0x4 ;  /* 0x0000000400588802 */ /* 0x000fe20000000f00 */
[----:B------:R0:W-:Y:S01]  /*9b00*/  @!P0 STG.E [R90.64], R109 ;  /* 0x0000006d5a008986 */ /* 0x0001e2000c101906 */
[C---:B------:R-:W-:Y:S02]  /*9b10*/  FADD.FTZ R118, -R108.reuse, R97 ;  /* 0x000000616c767221 */ /* 0x040fe40000010100 */
[----:B------:R-:W-:Y:S01]  /*9b20*/  FADD.FTZ R98, -R108, R98 ;  /* 0x000000626c627221 */ /* 0x000fe20000010100 */
[----:B------:R-:W1:Y:S01]  /*9b30*/  MUFU.RSQ R107, R107 ;  /* 0x0000006b006b7308 */ /* 0x000e620000001400 */
[C---:B------:R-:W-:Y:S01]  /*9b40*/  @!P0 IMAD.WIDE R88, R11.reuse, R88, c[0x0][0x1a8] ;  /* 0x00006a000b588625 */ /* 0x040fe200078e0258 */
[----:B------:R-:W-:-:S03]  /*9b50*/  IADD3 R11, R11, c[0x0][0x160], RZ ;  /* 0x000058000b0b7a10 */ /* 0x000fc60007ffe0ff */
[C---:B------:R-:W-:Y:S02]  /*9b60*/  FADD.FTZ R122, -R108.reuse, R99 ;  /* 0x000000636c7a7221 */ /* 0x040fe40000010100 */
[C---:B------:R-:W-:Y:S02]  /*9b70*/  FADD.FTZ R104, -R108.reuse, R104 ;  /* 0x000000686c687221 */ /* 0x040fe40000010100 */
[C---:B0-----:R-:W-:Y:S02]  /*9b80*/  FADD.FTZ R90, -R108.reuse, R105 ;  /* 0x000000696c5a7221 */ /* 0x041fe40000010100 */
        /* <DEDUP_REMOVED lines=8> */
[C---:B------:R-:W-:Y:S02]  /*9c10*/  FMUL.FTZ R93, R107.reuse, R98 ;  /* 0x000000626b5d7220 */ /* 0x040fe40000410000 */
[----:B------:R-:W-:Y:S01]  /*9c20*/  FMUL.FTZ R104, R107, R104 ;  /* 0x000000686b687220 */ /* 0x000fe20000410000 */
[----:B------:R-:W-:Y:S01]  /*9c30*/  F2FP.PACK_AB R91, R90, R91 ;  /* 0x0000005b5a5b723e */ /* 0x000fe200000000ff */
[----:B0-----:R-:W-:-:S02]  /*9c40*/  FADD.FTZ R88, -R108, R95 ;  /* 0x0000005f6c587221 */ /* 0x001fc40000010100 */
[C---:B------:R-:W-:Y:S02]  /*9c50*/  FMUL.FTZ R89, R107.reuse, R118 ;  /* 0x000000766b597220 */ /* 0x040fe40000410000 */
[C---:B------:R-:W-:Y:S02]  /*9c60*/  FMUL.FTZ R95, R107.reuse, R122 ;  /* 0x0000007a6b5f7220 */ /* 0x040fe40000410000 */
[C---:B------:R-:W-:Y:S02]  /*9c70*/  FMUL.FTZ R97, R107.reuse, R92 ;  /* 0x0000005c6b617220 */ /* 0x040fe40000410000 */
        /* <DEDUP_REMOVED lines=23> */
[----:B------:R-:W-:Y:S01]  /*9df0*/  F2FP.PACK_AB R90, R93, R90 ;  /* 0x0000005a5d5a723e */ /* 0x000fe200000000ff */
        /* <DEDUP_REMOVED lines=17> */
[----:B------:R-:W-:Y:S01]  /*9f10*/  F2FP.PACK_AB R88, R107, R88 ;  /* 0x000000586b58723e */ /* 0x000fe200000000ff */
        /* <DEDUP_REMOVED lines=17> */
[----:B------:R-:W-:Y:S01]  /*a030*/  IMAD.MOV.U32 R107, RZ, RZ, 0x10 ;  /* 0x00000010ff6b7424 */ /* 0x000fe200078e00ff */
[----:B------:R-:W-:Y:S01]  /*a040*/  F2FP.PACK_AB R95, R134, R95 ;  /* 0x0000005f865f723e */ /* 0x000fe200000000ff */
[----:B------:R-:W-:Y:S01]  /*a050*/  FFMA.FTZ R97, R42, R105, R66 ;  /* 0x000000692a617223 */ /* 0x000fe20000010042 */
[----:B------:R-:W-:Y:S01]  /*a060*/  F2FP.PACK_AB R93, R126, R93 ;  /* 0x0000005d7e5d723e */ /* 0x000fe200000000ff */
[----:B------:R-:W-:Y:S01]  /*a070*/  FFMA.FTZ R112, R43, R112, R67 ;  /* 0x000000702b707223 */ /* 0x000fe20000010043 */
[----:B------:R-:W-:Y:S01]  /*a080*/  LEA.HI.X R105, R110, c[0x0][0x20c], RZ, 0x4, P1 ;  /* 0x000083006e697a11 */ /* 0x000fe200008f24ff */
[----:B------:R-:W-:Y:S01]  /*a090*/  FFMA.FTZ R102, R40, R101, R64 ;  /* 0x0000006528667223 */ /* 0x000fe20000010040 */
[----:B------:R-:W-:Y:S01]  /*a0a0*/  LEA.HI.X R101, R96, c[0x0][0x20c], RZ, 0x4, P0 ;  /* 0x0000830060657a11 */ /* 0x000fe200000f24ff */
[----:B------:R-:W-:Y:S01]  /*a0b0*/  FFMA.FTZ R109, R41, R138, R65 ;  /* 0x0000008a296d7223 */ /* 0x000fe20000010041 */
[----:B------:R-:W-:Y:S01]  /*a0c0*/  F2FP.PACK_AB R97, R112, R97 ;  /* 0x000000617061723e */ /* 0x000fe200000000ff */
[----:B------:R-:W-:Y:S01]  /*a0d0*/  IMAD.WIDE.U32 R106, R106, R107, c[0x0][0x208] ;  /* 0x000082006a6a7625 */ /* 0x000fe200078e006b */
[----:B------:R-:W-:Y:S01]  /*a0e0*/  ISETP.GE.AND P0, PT, R11, c[0x0][0x164], PT ;  /* 0x000059000b007a0c */ /* 0x000fe20003f06270 */
[----:B------:R0:W-:Y:S01]  /*a0f0*/  STG.E.128 [R100.64], R88 ;  /* 0x0000005864007986 */ /* 0x0001e2000c101d06 */
[----:B------:R-:W-:-:S02]  /*a100*/  F2FP.PACK_AB R96, R109, R102 ;  /* 0x000000666d60723e */ /* 0x000fc400000000ff */
[----:B------:R-:W-:Y:S01]  /*a110*/  LOP3.LUT P1, RZ, R0, 0xff, RZ, 0xc0, !PT ;  /* 0x000000ff00ff7812 */ /* 0x000fe2000782c0ff */
[----:B------:R0:W-:Y:S03]  /*a120*/  STG.E.128 [R106.64], R92 ;  /* 0x0000005c6a007986 */ /* 0x0001e6000c101d06 */
[----:B------:R-:W-:Y:S01]  /*a130*/  SEL R0, RZ, 0x1, P1 ;  /* 0x00000001ff007807 */ /* 0x000fe20000800000 */
[----:B------:R0:W-:Y:S04]  /*a140*/  STG.E.128 [R104.64], R96 ;  /* 0x0000006068007986 */ /* 0x0001e8000c101d06 */
[----:B0-----:R-:W-:Y:S01]  /*a150*/  @P0 CALL.REL.NOINC `(.L_x_12887) ;  /* 0x0000001000000944 */ /* 0x001fe20003c00000 */
[----:B------:R-:W-:Y:S05]  /*a160*/  BRA `(.L_x_12888) ;  /* 0xffff66e000007947 */ /* 0x000fea000383ffff */
.L_x_12887:
[----:B------:R-:W-:Y:S05]  /*a170*/  EXIT ;  /* 0x000000000000794d */ /* 0x000fea0003800000 */
.L_x_12885:
[----:B------:R-:W-:Y:S01]  /*a180*/  HFMA2.MMA R118, -RZ, RZ, 0, 1.847743988037109375e-06 ;  /* 0x0000001fff767435 */ /* 0x000fe200000001ff */
[----:B------:R-:W-:Y:S01]  /*a190*/  MOV R109, R88 ;  /* 0x00000058006d7202 */ /* 0x000fe20000000f00 */
[----:B------:R-:W-:Y:S01]  /*a1a0*/  IMAD.MOV.U32 R120, RZ, RZ, 0x1 ;  /* 0x00000001ff787424 */ /* 0x000fe200078e00ff */
[----:B------:R-:W-:Y:S01]  /*a1b0*/  MOV R90, 0xa1e0 ;  /* 0x0000a1e0005a7802 */ /* 0x000fe20000000f00 */
[----:B------:R-:W-:-:S02]  /*a1c0*/  IMAD.MOV.U32 R108, RZ, RZ, -0x1 ;  /* 0xffffffffff6c7424 */ /* 0x000fc400078e00ff */
[----:B------:R-:W-:Y:S05]  /*a1d0*/  CALL.REL.NOINC `($__internal_93_$__cuda_sm70_shflsync_bfly_p) ;  /* 0x0000069000007944 */ /* 0x000fea0003c00000 */
[----:B01----:R-:W-:Y:S05]  /*a1e0*/  BRA `(.L_x_12889) ;  /* 0xfffff0d000007947 */ /* 0x003fea000383ffff */
.L_x_12886:
[----:B------:R-:W-:Y:S01]  /*a1f0*/  MOV R120, 0x2 ;  /* 0x0000000200787802 */ /* 0x000fe20000000f00 */
[----:B------:R-:W-:Y:S01]  /*a200*/  IMAD.MOV.U32 R118, RZ, RZ, 0x1f ;  /* 0x0000001fff767424 */ /* 0x000fe200078e00ff */
[----:B------:R-:W-:-:S02]  /*a210*/  MOV R108, 0xffffffff ;  /* 0xffffffff006c7802 */ /* 0x000fc40000000f00 */
[----:B------:R-:W-:Y:S02]  /*a220*/  MOV R90, 0xa240 ;  /* 0x0000a240005a7802 */ /* 0x000fe40000000f00 */
[----:B0-----:R-:W-:Y:S05]  /*a230*/  CALL.REL.NOINC `($__internal_93_$__cuda_sm70_shflsync_bfly_p) ;  /* 0x0000063000007944 */ /* 0x001fea0003c00000 */
[----:B0-----:R-:W-:Y:S01]  /*a240*/  HFMA2.MMA R118, -RZ, RZ, 0, 1.847743988037109375e-06 ;  /* 0x0000001fff767435 */ /* 0x001fe200000001ff */
[----:B-1----:R-:W-:Y:S01]  /*a250*/  FADD.FTZ R109, R109, R108 ;  /* 0x0000006c6d6d7221 */ /* 0x002fe20000010000 */
[----:B------:R-:W-:Y:S01]  /*a260*/  MOV R90, 0xa2a0 ;  /* 0x0000a2a0005a7802 */ /* 0x000fe20000000f00 */
[----:B------:R-:W-:Y:S02]  /*a270*/  IMAD.MOV.U32 R120, RZ, RZ, 0x4 ;  /* 0x00000004ff787424 */ /* 0x000fe400078e00ff */
[----:B------:R-:W-:Y:S02]  /*a280*/  IMAD.MOV.U32 R108, RZ, RZ, -0x1 ;  /* 0xffffffffff6c7424 */ /* 0x000fe400078e00ff */
[----:B------:R-:W-:Y:S05]  /*a290*/  CALL.REL.NOINC `($__internal_93_$__cuda_sm70_shflsync_bfly_p) ;  /* 0x000005d000007944 */ /* 0x000fea0003c00000 */
[----:B01----:R-:W-:Y:S01]  /*a2a0*/  FADD.FTZ R109, R109, R108 ;  /* 0x0000006c6d6d7221 */ /* 0x003fe20000010000 */
[----:B------:R-:W-:Y:S01]  /*a2b0*/  MOV R120, 0x8 ;  /* 0x0000000800787802 */ /* 0x000fe20000000f00 */
[----:B------:R-:W-:Y:S01]  /*a2c0*/  IMAD.MOV.U32 R118, RZ, RZ, 0x1f ;  /* 0x0000001fff767424 */ /* 0x000fe200078e00ff */
[----:B------:R-:W-:Y:S02]  /*a2d0*/  MOV R108, 0xffffffff ;  /* 0xffffffff006c7802 */ /* 0x000fe40000000f00 */
[----:B------:R-:W-:-:S02]  /*a2e0*/  MOV R90, 0xa300 ;  /* 0x0000a300005a7802 */ /* 0x000fc40000000f00 */
[----:B------:R-:W-:Y:S05]  /*a2f0*/  CALL.REL.NOINC `($__internal_93_$__cuda_sm70_shflsync_bfly_p) ;  /* 0x0000057000007944 */ /* 0x000fea0003c00000 */
[----:B0-----:R-:W-:Y:S01]  /*a300*/  HFMA2.MMA R118, -RZ, RZ, 0, 1.847743988037109375e-06 ;  /* 0x0000001fff767435 */ /* 0x001fe200000001ff */
[----:B-1----:R-:W-:Y:S01]  /*a310*/  FADD.FTZ R109, R109, R108 ;  /* 0x0000006c6d6d7221 */ /* 0x002fe20000010000 */
[----:B------:R-:W-:Y:S01]  /*a320*/  MOV R90, 0xa360 ;  /* 0x0000a360005a7802 */ /* 0x000fe20000000f00 */
[----:B------:R-:W-:-:S02]  /*a330*/  IMAD.MOV.U32 R120, RZ, RZ, 0x10 ;  /* 0x00000010ff787424 */ /* 0x000fc400078e00ff */
[----:B------:R-:W-:Y:S02]  /*a340*/  IMAD.MOV.U32 R108, RZ, RZ, -0x1 ;  /* 0xffffffffff6c7424 */ /* 0x000fe400078e00ff */
[----:B------:R-:W-:Y:S05]  /*a350*/  CALL.REL.NOINC `($__internal_93_$__cuda_sm70_shflsync_bfly_p) ;  /* 0x0000051000007944 */ /* 0x000fea0003c00000 */
        /* <DEDUP_REMOVED lines=54> */
[----:B------:R-:W-:Y:S05]  /*a6c0*/  CALL.REL.NOINC `($__internal_93_$__cuda_sm70_shflsync_bfly_p) ;  /* 0x000001a000007944 */ /* 0x000fea0003c00000 */
        /* <DEDUP_REMOVED lines=18> */
[----:B01----:R-:W-:Y:S01]  /*a7f0*/  FADD.FTZ R109, R109, R108 ;  /* 0x0000006c6d6d7221 */ /* 0x003fe20000010000 */
[----:B------:R-:W-:Y:S01]  /*a800*/  MOV R120, 0x10 ;  /* 0x0000001000787802 */ /* 0x000fe20000000f00 */
[----:B------:R-:W-:Y:S01]  /*a810*/  IMAD.MOV.U32 R118, RZ, RZ, 0x1f ;  /* 0x0000001fff767424 */ /* 0x000fe200078e00ff */
[----:B------:R-:W-:Y:S02]  /*a820*/  MOV R108, 0xffffffff ;  /* 0xffffffff006c7802 */ /* 0x000fe40000000f00 */
[----:B------:R-:W-:Y:S02]  /*a830*/  MOV R90, 0xa850 ;  /* 0x0000a850005a7802 */ /* 0x000fe40000000f00 */
[----:B------:R-:W-:Y:S05]  /*a840*/  CALL.REL.NOINC `($__internal_93_$__cuda_sm70_shflsync_bfly_p) ;  /* 0x0000002000007944 */ /* 0x000fea0003c00000 */
[----:B01----:R-:W-:Y:S01]  /*a850*/  IMAD.MOV.U32 R120, RZ, RZ, R108 ;  /* 0x000000ffff787224 */ /* 0x003fe200078e006c */
[----:B------:R-:W-:Y:S05]  /*a860*/  BRA `(.L_x_12890) ;  /* 0xffffee9000007947 */ /* 0x000fea000383ffff */
        .weak           $__internal_93_$__cuda_sm70_shflsync_bfly_p
        .type           $__internal_93_$__cuda_sm70_shflsync_bfly_p,@function
        .size           $__internal_93_$__cuda_sm70_shflsync_bfly_p,(.L_x_22181 - $__internal_93_$__cuda_sm70_shflsync_bfly_p)
$__internal_93_$__cuda_sm70_shflsync_bfly_p:
[----:B------:R-:W-:Y:S01]  /*a870*/  HFMA2.MMA R91, -RZ, RZ, 0, 0 ;  /* 0x00000000ff5b7435 */ /* 0x000fe200000001ff */
[----:B------:R-:W-:Y:S04]  /*a880*/  WARPSYNC R108 ;  /* 0x0000006c00007348 */ /* 0x000fe80003800000 */
[----:B------:R0:W1:Y:S01]  /*a890*/  SHFL.BFLY PT, R108, R109, R120, R118 ;  /* 0x0c0000786d6c7389 */ /* 0x00006200000e0076 */
[----:B------:R-:W-:Y:S05]  /*a8a0*/  RET.REL.NODEC R90 `(_ZN10layer_norm13ln_fwd_kernelINS_13Kernel_traitsIf6__halfS2_S2_fjLj3072ELj1ELj1ELj4ELj16ENS_18Kernel_traits_baseILj3072EfS2_S2_S2_fjLj128EEEEELb1ELb1ELb0ELb1EEEvNS_9FwdParamsE) ;  /* 0xffff57505a007950 */ /* 0x000fea0003c3ffff */
.L_x_12891:
        /* <DEDUP_REMOVED lines=13> */
.L_x_22181:


//--------------------- .text._ZN10layer_norm13ln_fwd_kernelINS_13Kernel_traitsIf6__halfS2_S2_fjLj3072ELj1ELj1ELj4ELj16ENS_18Kernel_traits_baseILj3072EfS2_S2_S2_fjLj128EEEEELb1ELb1ELb1ELb0EEEvNS_9FwdParamsE --------------------------
	.section	.text._ZN10layer_norm13ln_fwd_kernelINS_13Kernel_traitsIf6__halfS2_S2_fjLj3072ELj1ELj1ELj4ELj16ENS_18Kernel_traits_baseILj3072EfS2_S2_S2_fjLj128EEEEELb1ELb1ELb1ELb0EEEvNS_9FwdParamsE,"ax",@progbits
	.sectioninfo	@"SHI_REGISTERS=152"
	.align	128
        .global         _ZN10layer_norm13ln_fwd_kernelINS_13Kernel_traitsIf6__halfS2_S2_fjLj3072ELj1ELj1ELj4ELj16ENS_18Kernel_traits_baseILj3072EfS2_S2_S2_fjLj128EEEEELb1ELb1ELb1ELb0EEEvNS_9FwdParamsE
        .type           _ZN10layer_norm13ln_fwd_kernelINS_13Kernel_traitsIf6__halfS2_S2_fjLj3072ELj1ELj1ELj4ELj16ENS_18Kernel_traits_baseILj3072EfS2_S2_S2_fjLj128EEEEELb1ELb1ELb1ELb0EEEvNS_9FwdParamsE,@function
        .size           _ZN10layer_norm13ln_fwd_kernelINS_13Kernel_traitsIf6__halfS2_S2_fjLj3072ELj1ELj1ELj4ELj16ENS_18Kernel_traits_baseILj3072EfS2_S2_S2_fjLj128EEEEELb1ELb1ELb1ELb0EEEvNS_9FwdParamsE,(.L_x_22182 - _ZN10layer_norm13ln_fwd_kernelINS_13Kernel_traitsIf6__halfS2_S2_fjLj3072ELj1ELj1ELj4ELj16ENS_18Kernel_traits_baseILj3072EfS2_S2_S2_fjLj128EEEEELb1ELb1ELb1ELb0EEEvNS_9FwdParamsE)
        .other          _ZN10layer_norm13ln_fwd_kernelINS_13Kernel_traitsIf6__halfS2_S2_fjLj3072ELj1ELj1ELj4ELj16ENS_18Kernel_traits_baseILj3072EfS2_S2_S2_fjLj128EEEEELb1ELb1ELb1ELb0EEEvNS_9FwdParamsE,@"STO_CUDA_ENTRY STV_DEFAULT"
_ZN10layer_norm13ln_fwd_kernelINS_13Kernel_traitsIf6__halfS2_S2_fjLj3072ELj1ELj1ELj4ELj16ENS_18Kernel_traits_baseILj3072EfS2_S2_S2_fjLj128EEEEELb1ELb1ELb1ELb0EEEvNS_9FwdParamsE:
.text._ZN10layer_norm13ln_fwd_kernelINS_13Kernel_traitsIf6__halfS2_S2_fjLj3072ELj1ELj1ELj4ELj16ENS_18Kernel_traits_baseILj3072EfS2_S2_S2_fjLj128EEEEELb1ELb1ELb1ELb0EEEvNS_9FwdParamsE:
        /* <DEDUP_REMOVED lines=18> */
[----:B------:R-:W-:Y:S01]  /*0120*/  @P0 IADD3.X R11, RZ, R3, RZ, P1, !PT ;  /* 0x00000003ff0b0210 */ /* 0x000fe20000ffe4ff */
        /* <DEDUP_REMOVED lines=85> */
.L_x_12893:
[----:B------:R-:W-:Y:S05]  /*0680*/  BSYNC B0 ;  /* 0x0000000000007941 */ /* 0x000fea0003800000 */
.L_x_12892:
        /* <DEDUP_REMOVED lines=21> */
.L_x_12895:
[----:B------:R-:W-:Y:S05]  /*07e0*/  BSYNC B0 ;  /* 0x0000000000007941 */ /* 0x000fea0003800000 */
.L_x_12894:
        /* <DEDUP_REMOVED lines=20> */
.L_x_12897:
[----:B------:R-:W-:Y:S05]  /*0930*/  BSYNC B0 ;  /* 0x0000000000007941 */ /* 0x000fea0003800000 */
.L_x_12896:
        /* <DEDUP_REMOVED lines=22> */
[----:B------:R-:W-:Y:S02]  /*0aa0*/  IADD3 R8, R8, R11, RZ ;  /* 0x0000000b08087210 */ /* 0x000fe40007ffe0ff */
[----:B------:R-:W-:Y:S01]  /*0ab0*/  LOP3.LUT R7, R7, UR25, R16, 0x96, !PT ;  /* 0x0000001907077c12 */ /* 0x000fe2000f8e9610 */
[----:B------:R-:W-:Y:S01]  /*0ac0*/  IMAD.IADD R15, R11, 0x1, R12 ;  /* 0x000000010b0f7824 */ /* 0x000fe200078e020c */
[----:B------:R-:W-:Y:S01]  /*0ad0*/  LOP3.LUT R10, R10, 0x3, RZ, 0xc0, !PT ;  /* 0x000000030a0a7812 */ /* 0x000fe200078ec0ff */
[----:B------:R-:W-:Y:S01]  /*0ae0*/  IMAD.SHL.U32 R9, R8, 0x8, RZ ;  /* 0x0000000808097824 */ /* 0x000fe200078e00ff */
[----:B------:R-:W-:Y:S01]  /*0af0*/  MOV R11, RZ ;  /* 0x000000ff000b7202 */ /* 0x000fe20000000f00 */
[----:B------:R-:W-:-:S02]  /*0b00*/  IMAD R12, R17, -0x326172a9, RZ ;  /* 0xcd9e8d57110c7824 */ /* 0x000fc400078e02ff */
[----:B------:R0:W1:Y:S01]  /*0b10*/  I2F.U32 R8, R9 ;  /* 0x0000000900087306 */ /* 0x0000620000201000 */
[----:B------:R-:W-:Y:S01]  /*0b20*/  IMAD.SHL.U32 R15, R15, 0x8, RZ ;  /* 0x000000080f0f7824 */ /* 0x000fe200078e00ff */
[----:B0-----:R-:W-:Y:S01]  /*0b30*/  LOP3.LUT R9, R13, UR26, R14, 0x96, !PT ;  /* 0x0000001a0d097c12 */ /* 0x001fe2000f8e960e */
[----:B------:R-:W-:Y:S02]  /*0b40*/  IMAD.MOV.U32 R13, RZ, RZ, 0x1 ;  /* 0x00000001ff0d7424 */ /* 0x000fe400078e00ff */
[----:B------:R-:W-:-:S03]  /*0b50*/  IMAD R14, R93, -0x2daee0ad, RZ ;  /* 0xd2511f535d0e7824 */ /* 0x000fc600078e02ff */
[----:B-1----:R-:W0:Y:S04]  /*0b60*/  MUFU.RCP R8, R8 ;  /* 0x0000000800087308 */ /* 0x002e280000001000 */
.L_x_13157:
        /* <DEDUP_REMOVED lines=15> */
[----:B------:R-:W-:Y:S01]  /*0c60*/  HFMA2.MMA R130, -RZ, RZ, 0, 0 ;  /* 0x00000000ff827435 */ /* 0x000fe200000001ff */
[----:B------:R-:W-:-:S05]  /*0c70*/  LEA.HI.SX32 R132, R125, R102, 0x1d ;  /* 0x000000667d847211 */ /* 0x000fca00078feaff */
        /* <DEDUP_REMOVED lines=18> */
[----:B-----5:R-:W-:Y:S01]  /*0da0*/  HADD2.F32 R16, -RZ, R96.H0_H0 ;  /* 0x20000060ff107230 */ /* 0x020fe20000004100 */
[----:B------:R-:W-:Y:S05]  /*0db0*/  BRA `(.L_x_12902) ;  /* 0x0000058000007947 */ /* 0x000fea0003800000 */
.L_x_12901:
        /* <DEDUP_REMOVED lines=12> */
.L_x_12904:
[----:B------:R-:W-:Y:S02]  /*0e80*/  MOV R19, R12 ;  /* 0x0000000c00137202 */ /* 0x000fe40000000f00 */
.L_x_12905:
[----:B------:R-:W-:Y:S05]  /*0e90*/  BSYNC B2 ;  /* 0x0000000000027941 */ /* 0x000fea0003800000 */
.L_x_12903:
        /* <DEDUP_REMOVED lines=16> */
.L_x_12909:
[----:B------:R-:W-:Y:S05]  /*0fa0*/  BSYNC B3 ;  /* 0x0000000000037941 */ /* 0x000fea0003800000 */
.L_x_12908:
        /* <DEDUP_REMOVED lines=44> */
.L_x_12907:
[----:B------:R-:W-:Y:S05]  /*1270*/  BSYNC B2 ;  /* 0x0000000000027941 */ /* 0x000fea0003800000 */
.L_x_12906:
        /* <DEDUP_REMOVED lines=12> */
.L_x_12902:
[----:B------:R-:W-:Y:S05]  /*1340*/  BSYNC B1 ;  /* 0x0000000000017941 */ /* 0x000fea0003800000 */
.L_x_12900:
        /* <DEDUP_REMOVED lines=8> */
.L_x_12911:
        /* <DEDUP_REMOVED lines=12> */
.L_x_12914:
[----:B------:R-:W-:Y:S02]  /*1490*/  IMAD.MOV.U32 R10, RZ, RZ, R12 ;  /* 0x000000ffff0a7224 */ /* 0x000fe400078e000c */
.L_x_12915:
[----:B------:R-:W-:Y:S05]  /*14a0*/  BSYNC B2 ;  /* 0x0000000000027941 */ /* 0x000fea0003800000 */
.L_x_12913:
        /* <DEDUP_REMOVED lines=16> */
.L_x_12919:
[----:B------:R-:W-:Y:S05]  /*15b0*/  BSYNC B3 ;  /* 0x0000000000037941 */ /* 0x000fea0003800000 */
.L_x_12918:
        /* <DEDUP_REMOVED lines=44> */
.L_x_12917:
[----:B------:R-:W-:Y:S05]  /*1880*/  BSYNC B2 ;  /* 0x0000000000027941 */ /* 0x000fea0003800000 */
.L_x_12916:
        /* <DEDUP_REMOVED lines=12> */
.L_x_12912:
[----:B------:R-:W-:Y:S05]  /*1950*/  BSYNC B1 ;  /* 0x0000000000017941 */ /* 0x000fea0003800000 */
.L_x_12910:
        /* <DEDUP_REMOVED lines=8> */
.L_x_12921:
        /* <DEDUP_REMOVED lines=12> */
.L_x_12924:
[----:B------:R-:W-:Y:S02]  /*1aa0*/  IMAD.MOV.U32 R10, RZ, RZ, R12 ;  /* 0x000000ffff0a7224 */ /* 0x000fe400078e000c */
.L_x_12925:
[----:B------:R-:W-:Y:S05]  /*1ab0*/  BSYNC B2 ;  /* 0x0000000000027941 */ /* 0x000fea0003800000 */
.L_x_12923:
        /* <DEDUP_REMOVED lines=16> */
.L_x_12929:
[----:B------:R-:W-:Y:S05]  /*1bc0*/  BSYNC B3 ;  /* 0x0000000000037941 */ /* 0x000fea0003800000 */
.L_x_12928:
        /* <DEDUP_REMOVED lines=44> */
.L_x_12927:
[----:B------:R-:W-:Y:S05]  /*1e90*/  BSYNC B2 ;  /* 0x0000000000027941 */ /* 0x000fea0003800000 */
.L_x_12926:
        /* <DEDUP_REMOVED lines=12> */
.L_x_12922:
[----:B------:R-:W-:Y:S05]  /*1f60*/  BSYNC B1 ;  /* 0x0000000000017941 */ /* 0x000fea0003800000 */
.L_x_12920:
        /* <DEDUP_REMOVED lines=8> */
.L_x_12931:
        /* <DEDUP_REMOVED lines=12> */
.L_x_12934:
[----:B------:R-:W-:Y:S02]  /*20b0*/  MOV R10, R12 ;  /* 0x0000000c000a7202 */ /* 0x000fe40000000f00 */
.L_x_12935:
[----:B------:R-:W-:Y:S05]  /*20c0*/  BSYNC B2 ;  /* 0x0000000000027941 */ /* 0x000fea0003800000 */
.L_x_12933:
        /* <DEDUP_REMOVED lines=16> */
.L_x_12939:
[----:B------:R-:W-:Y:S05]  /*21d0*/  BSYNC B3 ;  /* 0x0000000000037941 */ /* 0x000fea0003800000 */
.L_x_12938:
        /* <DEDUP_REMOVED lines=44> */
.L_x_12937:
[----:B------:R-:W-:Y:S05]  /*24a0*/  BSYNC B2 ;  /* 0x0000000000027941 */ /* 0x000fea0003800000 */
.L_x_12936:
        /* <DEDUP_REMOVED lines=10> */
[----:B------:R-:W-:-:S04]  /*2550*/  FMUL.FTZ R107, R43, R102 ;  /* 0x000000662b6b7220 */ /* 0x000fc80000410000 */
[----:B------:R-:W-:Y:S02]  /*2560*/  @P3 FADD.FTZ R107, R100, R107 ;  /* 0x0000006b646b3221 */ /* 0x000fe40000010000 */
.L_x_12932:
[----:B------:R-:W-:Y:S05]  /*2570*/  BSYNC B1 ;  /* 0x0000000000017941 */ /* 0x000fea0003800000 */
.L_x_12930:
        /* <DEDUP_REMOVED lines=8> */
.L_x_12941:
        /* <DEDUP_REMOVED lines=12> */
.L_x_12944:
[----:B------:R-:W-:Y:S02]  /*26c0*/  IMAD.MOV.U32 R10, RZ, RZ, R12 ;  /* 0x000000ffff0a7224 */ /* 0x000fe400078e000c */
.L_x_12945:
[----:B------:R-:W-:Y:S05]  /*26d0*/  BSYNC B2 ;  /* 0x0000000000027941 */ /* 0x000fea0003800000 */
.L_x_12943:
        /* <DEDUP_REMOVED lines=16> */
.L_x_12949:
[----:B------:R-:W-:Y:S05]  /*27e0*/  BSYNC B3 ;  /* 0x0000000000037941 */ /* 0x000fea0003800000 */
.L_x_12948:
        /* <DEDUP_REMOVED lines=44> */
.L_x_12947:
[----:B------:R-:W-:Y:S05]  /*2ab0*/  BSYNC B2 ;  /* 0x0000000000027941 */ /* 0x000fea0003800000 */
.L_x_12946:
        /* <DEDUP_REMOVED lines=12> */
.L_x_12942:
[----:B------:R-:W-:Y:S05]  /*2b80*/  BSYNC B1 ;  /* 0x0000000000017941 */ /* 0x000fea0003800000 */
.L_x_12940:
        /* <DEDUP_REMOVED lines=8> */
.L_x_12951:
        /* <DEDUP_REMOVED lines=12> */
.L_x_12954:
[----:B------:R-:W-:Y:S02]  /*2cd0*/  IMAD.MOV.U32 R10, RZ, RZ, R12 ;  /* 0x000000ffff0a7224 */ /* 0x000fe400078e000c */
.L_x_12955:
[----:B------:R-:W-:Y:S05]  /*2ce0*/  BSYNC B2 ;  /* 0x0000000000027941 */ /* 0x000fea0003800000 */
.L_x_12953:
        /* <DEDUP_REMOVED lines=16> */
.L_x_12959:
[----:B------:R-:W-:Y:S05]  /*2df0*/  BSYNC B3 ;  /* 0x0000000000037941 */ /* 0x000fea0003800000 */
.L_x_12958:
        /* <DEDUP_REMOVED lines=44> */
.L_x_12957:
[----:B------:R-:W-:Y:S05]  /*30c0*/  BSYNC B2 ;  /* 0x0000000000027941 */ /* 0x000fea0003800000 */
.L_x_12956:
        /* <DEDUP_REMOVED lines=12> */
.L_x_12952:
[----:B------:R-:W-:Y:S05]  /*3190*/  BSYNC B1 ;  /* 0x0000000000017941 */ /* 0x000fea0003800000 */
.L_x_12950:
        /* <DEDUP_REMOVED lines=8> */
.L_x_12961:
        /* <DEDUP_REMOVED lines=12> */
.L_x_12964:
[----:B------:R-:W-:Y:S02]  /*32e0*/  MOV R10, R12 ;  /* 0x0000000c000a7202 */ /* 0x000fe40000000f00 */
.L_x_12965:
[----:B------:R-:W-:Y:S05]  /*32f0*/  BSYNC B2 ;  /* 0x0000000000027941 */ /* 0x000fea0003800000 */
.L_x_12963:
        /* <DEDUP_REMOVED lines=16> */
.L_x_12969:
[----:B------:R-:W-:Y:S05]  /*3400*/  BSYNC B3 ;  /* 0x0000000000037941 */ /* 0x000fea0003800000 */
.L_x_12968:
        /* <DEDUP_REMOVED lines=44> */
.L_x_12967:
[----:B------:R-:W-:Y:S05]  /*36d0*/  BSYNC B2 ;  /* 0x0000000000027941 */ /* 0x000fea0003800000 */
.L_x_12966:
        /* <DEDUP_REMOVED lines=12> */
.L_x_12962:
[----:B------:R-:W-:Y:S05]  /*37a0*/  BSYNC B1 ;  /* 0x0000000000017941 */ /* 0x000fea0003800000 */
.L_x_12960:
        /* <DEDUP_REMOVED lines=8> */
.L_x_12971:
        /* <DEDUP_REMOVED lines=12> */
.L_x_12974:
[----:B------:R-:W-:Y:S02]  /*38f0*/  IMAD.MOV.U32 R136, RZ, RZ, R12 ;  /* 0x000000ffff887224 */ /* 0x000fe400078e000c */
.L_x_12975:
[----:B------:R-:W-:Y:S05]  /*3900*/  BSYNC B2 ;  /* 0x0000000000027941 */ /* 0x000fea0003800000 */
.L_x_12973:
        /* <DEDUP_REMOVED lines=16> */
.L_x_12979:
[----:B------:R-:W-:Y:S05]  /*3a10*/  BSYNC B3 ;  /* 0x0000000000037941 */ /* 0x000fea0003800000 */
.L_x_12978:
        /* <DEDUP_REMOVED lines=44> */
.L_x_12977:
[----:B------:R-:W-:Y:S05]  /*3ce0*/  BSYNC B2 ;  /* 0x0000000000027941 */ /* 0x000fea0003800000 */
.L_x_12976:
        /* <DEDUP_REMOVED lines=12> */
.L_x_12972:
[----:B------:R-:W-:Y:S05]  /*3db0*/  BSYNC B1 ;  /* 0x0000000000017941 */ /* 0x000fea0003800000 */
.L_x_12970:
        /* <DEDUP_REMOVED lines=29> */
.L_x_12981:
[----:B------:R-:W-:Y:S05]  /*3f90*/  BSYNC B1 ;  /* 0x0000000000017941 */ /* 0x000fea0003800000 */
.L_x_12980:
[----:B------:R-:W-:Y:S02]  /*3fa0*/  IADD3 R132, R132, 0x80, RZ ;  /* 0x0000008084847810 */ /* 0x000fe40007ffe0ff */
[----:B------:R-:W-:Y:S02]  /*3fb0*/  IADD3 R130, R130, 0x80, RZ ;  /* 0x0000008082827810 */ /* 0x000fe40007ffe0ff */
.L_x_12899:
[----:B---3--:R-:W-:Y:S05]  /*3fc0*/  BSYNC B0 ;  /* 0x0000000000007941 */ /* 0x008fea0003800000 */
.L_x_12898:
        /* <DEDUP_REMOVED lines=20> */
.L_x_12985:
        /* <DEDUP_REMOVED lines=12> */
.L_x_12988:
[----:B------:R-:W-:Y:S02]  /*41d0*/  MOV R17, R12 ;  /* 0x0000000c00117202 */ /* 0x000fe40000000f00 */
.L_x_12989:
[----:B------:R-:W-:Y:S05]  /*41e0*/  BSYNC B2 ;  /* 0x0000000000027941 */ /* 0x000fea0003800000 */
.L_x_12987:
        /* <DEDUP_REMOVED lines=16> */
.L_x_12993:
[----:B------:R-:W-:Y:S05]  /*42f0*/  BSYNC B3 ;  /* 0x0000000000037941 */ /* 0x000fea0003800000 */
.L_x_12992:
        /* <DEDUP_REMOVED lines=44> */
.L_x_12991:
[----:B------:R-:W-:Y:S05]  /*45c0*/  BSYNC B2 ;  /* 0x0000000000027941 */ /* 0x000fea0003800000 */
.L_x_12990:
[----:B------:R-:W1:Y:S01]  /*45d0*/  I2F.U32 R10, R17 ;  /* 0x00000011000a7306 */ /* 0x000e620000201000 */
[----:B-----5:R-:W-:Y:S01]  /*45e0*/  HADD2.F32 R102, -RZ, R92.H0_H0 ;  /* 0x2000005cff667230 */ /* 0x020fe20000004100 */
[----:B------:R-:W-:-:S04]  /*45f0*/  IMAD.MOV.U32 R101, RZ, RZ, 0x2f800000 ;  /* 0x2f800000ff657424 */ /* 0x000fc800078e00ff */
[----:B------:R-:W-:-:S04]  /*4600*/  FMUL.FTZ R102, R102, c[0x0][0x1ec] ;  /* 0x00007b0066667a20 */ /* 0x000fc80000410000 */
[----:B------:R-:W-:Y:S02]  /*4610*/  FMUL.FTZ R102, R102, c[0x0][0x1e8] ;  /* 0x00007a0066667a20 */ /* 0x000fe40000410000 */
[----:B-1----:R-:W-:-:S05]  /*4620*/  FFMA.FTZ R10, R10, R101, 1.1641532182693481445e-10 ;  /* 0x2f0000000a0a7423 */ /* 0x002fca0000010065 */
[----:B------:R-:W-:-:S04]  /*4630*/  FSETP.GTU.FTZ.AND P5, PT, R10, c[0x0][0x1e4], PT ;  /* 0x000079000a007a0b */ /* 0x000fc80003fbc000 */
[----:B------:R-:W-:Y:S01]  /*4640*/  FSEL R117, R102, RZ, !P5 ;  /* 0x000000ff66757208 */ /* 0x000fe20006800000 */
[----:B------:R-:W-:Y:S01]  /*4650*/  @P3 HADD2.F32 R102, -RZ, R96.H0_H0 ;  /* 0x20000060ff663230 */ /* 0x000fe20000004100 */
[----:B------:R-:W-:-:S03]  /*4660*/  SEL R10, RZ, 0x1, P5 ;  /* 0x00000001ff0a7807 */ /* 0x000fc60002800000 */
[----:B------:R-:W-:Y:S01]  /*4670*/  FMUL.FTZ R117, R64, R117 ;  /* 0x0000007540757220 */ /* 0x000fe20000410000 */
[----:B------:R-:W-:-:S03]  /*4680*/  PRMT R17, R10, 0x7610, R17 ;  /* 0x000076100a117816 */ /* 0x000fc60000000011 */
[----:B------:R-:W-:Y:S02]  /*4690*/  @P3 FADD.FTZ R117, R102, R117 ;  /* 0x0000007566753221 */ /* 0x000fe40000010000 */
.L_x_12986:
[----:B------:R-:W-:Y:S05]  /*46a0*/  BSYNC B1 ;  /* 0x0000000000017941 */ /* 0x000fea0003800000 */
.L_x_12984:
        /* <DEDUP_REMOVED lines=8> */
.L_x_12995:
        /* <DEDUP_REMOVED lines=12> */
.L_x_12998:
[----:B------:R-:W-:Y:S02]  /*47f0*/  IMAD.MOV.U32 R10, RZ, RZ, R12 ;  /* 0x000000ffff0a7224 */ /* 0x000fe400078e000c */
.L_x_12999:
[----:B------:R-:W-:Y:S05]  /*4800*/  BSYNC B2 ;  /* 0x0000000000027941 */ /* 0x000fea0003800000 */
.L_x_12997:
        /* <DEDUP_REMOVED lines=16> */
.L_x_13003:
[----:B------:R-:W-:Y:S05]  /*4910*/  BSYNC B3 ;  /* 0x0000000000037941 */ /* 0x000fea0003800000 */
.L_x_13002:
        /* <DEDUP_REMOVED lines=44> */
.L_x_13001:
[----:B------:R-:W-:Y:S05]  /*4be0*/  BSYNC B2 ;  /* 0x0000000000027941 */ /* 0x000fea0003800000 */
.L_x_13000:
[----:B------:R-:W1:Y:S01]  /*4bf0*/  I2F.U32 R10, R10 ;  /* 0x0000000a000a7306 */ /* 0x000e620000201000 */
[----:B------:R-:W-:Y:S01]  /*4c00*/  HFMA2.MMA R103, -RZ, RZ, 0.1171875, 0 ;  /* 0x2f800000ff677435 */ /* 0x000fe200000001ff */
[----:B-----5:R-:W-:-:S05]  /*4c10*/  HADD2.F32 R100, -RZ, R92.H1_H1 ;  /* 0x3000005cff647230 */ /* 0x020fca0000004100 */
[----:B------:R-:W-:-:S04]  /*4c20*/  FMUL.FTZ R100, R100, c[0x0][0x1ec] ;  /* 0x00007b0064647a20 */ /* 0x000fc80000410000 */
[----:B------:R-:W-:Y:S02]  /*4c30*/  FMUL.FTZ R100, R100, c[0x0][0x1e8] ;  /* 0x00007a0064647a20 */ /* 0x000fe40000410000 */
[----:B-1----:R-:W-:Y:S01]  /*4c40*/  FFMA.FTZ R18, R10, R103, 1.1641532182693481445e-10 ;  /* 0x2f0000000a127423 */ /* 0x002fe20000010067 */
[----:B------:R-:W-:-:S04]  /*4c50*/  @P3 HADD2.F32 R103, -RZ, R96.H1_H1 ;  /* 0x30000060ff673230 */ /* 0x000fc80000004100 */
[----:B------:R-:W-:-:S04]  /*4c60*/  FSETP.GTU.FTZ.AND P5, PT, R18, c[0x0][0x1e4], PT ;  /* 0x0000790012007a0b */ /* 0x000fc80003fbc000 */
[----:B------:R-:W-:Y:S02]  /*4c70*/  FSEL R118, R100, RZ, !P5 ;  /* 0x000000ff64767208 */ /* 0x000fe40006800000 */
[----:B------:R-:W-:-:S03]  /*4c80*/  SEL R18, RZ, 0x1, P5 ;  /* 0x00000001ff127807 */ /* 0x000fc60002800000 */
[----:B------:R-:W-:-:S04]  /*4c90*/  FMUL.FTZ R118, R65, R118 ;  /* 0x0000007641767220 */ /* 0x000fc80000410000 */
[----:B------:R-:W-:Y:S02]  /*4ca0*/  @P3 FADD.FTZ R118, R103, R118 ;  /* 0x0000007667763221 */ /* 0x000fe40000010000 */
.L_x_12996:
[----:B------:R-:W-:Y:S05]  /*4cb0*/  BSYNC B1 ;  /* 0x0000000000017941 */ /* 0x000fea0003800000 */
.L_x_12994:
        /* <DEDUP_REMOVED lines=8> */
.L_x_13005:
        /* <DEDUP_REMOVED lines=12> */
.L_x_13008:
[----:B------:R-:W-:Y:S02]  /*4e00*/  IMAD.MOV.U32 R10, RZ, RZ, R12 ;  /* 0x000000ffff0a7224 */ /* 0x000fe400078e000c */
.L_x_13009:
[----:B------:R-:W-:Y:S05]  /*4e10*/  BSYNC B2 ;  /* 0x0000000000027941 */ /* 0x000fea0003800000 */
.L_x_13007:
        /* <DEDUP_REMOVED lines=16> */
.L_x_13013:
[----:B------:R-:W-:Y:S05]  /*4f20*/  BSYNC B3 ;  /* 0x0000000000037941 */ /* 0x000fea0003800000 */
.L_x_13012:
        /* <DEDUP_REMOVED lines=44> */
.L_x_13011:
[----:B------:R-:W-:Y:S05]  /*51f0*/  BSYNC B2 ;  /* 0x0000000000027941 */ /* 0x000fea0003800000 */
.L_x_13010:
        /* <DEDUP_REMOVED lines=10> */
[----:B------:R-:W-:-:S04]  /*52a0*/  FMUL.FTZ R119, R66, R119 ;  /* 0x0000007742777220 */ /* 0x000fc80000410000 */
[----:B------:R-:W-:Y:S02]  /*52b0*/  @P3 FADD.FTZ R119, R102, R119 ;  /* 0x0000007766773221 */ /* 0x000fe40000010000 */
.L_x_13006:
[----:B------:R-:W-:Y:S05]  /*52c0*/  BSYNC B1 ;  /* 0x0000000000017941 */ /* 0x000fea0003800000 */
.L_x_13004:
        /* <DEDUP_REMOVED lines=8> */
.L_x_13015:
        /* <DEDUP_REMOVED lines=12> */
.L_x_13018:
[----:B------:R-:W-:Y:S02]  /*5410*/  MOV R10, R12 ;  /* 0x0000000c000a7202 */ /* 0x000fe40000000f00 */
.L_x_13019:
[----:B------:R-:W-:Y:S05]  /*5420*/  BSYNC B2 ;  /* 0x0000000000027941 */ /* 0x000fea0003800000 */
.L_x_13017:
        /* <DEDUP_REMOVED lines=16> */
.L_x_13023:
[----:B------:R-:W-:Y:S05]  /*5530*/  BSYNC B3 ;  /* 0x0000000000037941 */ /* 0x000fea0003800000 */
.L_x_13022:
        /* <DEDUP_REMOVED lines=44> */
.L_x_13021:
[----:B------:R-:W-:Y:S05]  /*5800*/  BSYNC B2 ;  /* 0x0000000000027941 */ /* 0x000fea0003800000 */
.L_x_13020:
[----:B------:R-:W1:Y:S01]  /*5810*/  I2F.U32 R10, R10 ;  /* 0x0000000a000a7306 */ /* 0x000e620000201000 */
[----:B-----5:R-:W-:Y:S01]  /*5820*/  HADD2.F32 R102, -RZ, R93.H1_H1 ;  /* 0x3000005dff667230 */ /* 0x020fe20000004100 */
[----:B------:R-:W-:-:S04]  /*5830*/  IMAD.MOV.U32 R103, RZ, RZ, 0x2f800000 ;  /* 0x2f800000ff677424 */ /* 0x000fc800078e00ff */
        /* <DEDUP_REMOVED lines=9> */
.L_x_13016:
[----:B------:R-:W-:Y:S05]  /*58d0*/  BSYNC B1 ;  /* 0x0000000000017941 */ /* 0x000fea0003800000 */
.L_x_13014:
        /* <DEDUP_REMOVED lines=8> */
.L_x_13025:
        /* <DEDUP_REMOVED lines=12> */
.L_x_13028:
[----:B------:R-:W-:Y:S02]  /*5a20*/  IMAD.MOV.U32 R10, RZ, RZ, R12 ;  /* 0x000000ffff0a7224 */ /* 0x000fe400078e000c */
.L_x_13029:
[----:B------:R-:W-:Y:S05]  /*5a30*/  BSYNC B2 ;  /* 0x0000000000027941 */ /* 0x000fea0003800000 */
.L_x_13027:
        /* <DEDUP_REMOVED lines=16> */
.L_x_13033:
[----:B------:R-:W-:Y:S05]  /*5b40*/  BSYNC B3 ;  /* 0x0000000000037941 */ /* 0x000fea0003800000 */
.L_x_13032:
        /* <DEDUP_REMOVED lines=44> */
.L_x_13031:
[----:B------:R-:W-:Y:S05]  /*5e10*/  BSYNC B2 ;  /* 0x0000000000027941 */ /* 0x000fea0003800000 */
.L_x_13030:
[----:B------:R-:W1:Y:S01]  /*5e20*/  I2F.U32 R10, R10 ;  /* 0x0000000a000a7306 */ /* 0x000e620000201000 */
[----:B------:R-:W-:Y:S01]  /*5e30*/  HFMA2.MMA R101, -RZ, RZ, 0.1171875, 0 ;  /* 0x2f800000ff657435 */ /* 0x000fe200000001ff */
[----:B-----5:R-:W-:-:S05]  /*5e40*/  HADD2.F32 R102, -RZ, R94.H0_H0 ;  /* 0x2000005eff667230 */ /* 0x020fca0000004100 */
        /* <DEDUP_REMOVED lines=9> */
.L_x_13026:
[----:B------:R-:W-:Y:S05]  /*5ee0*/  BSYNC B1 ;  /* 0x0000000000017941 */ /* 0x000fea0003800000 */
.L_x_13024:
        /* <DEDUP_REMOVED lines=8> */
.L_x_13035:
        /* <DEDUP_REMOVED lines=12> */
.L_x_13038:
[----:B------:R-:W-:Y:S02]  /*6030*/  IMAD.MOV.U32 R10, RZ, RZ, R12 ;  /* 0x000000ffff0a7224 */ /* 0x000fe400078e000c */
.L_x_13039:
[----:B------:R-:W-:Y:S05]  /*6040*/  BSYNC B2 ;  /* 0x0000000000027941 */ /* 0x000fea0003800000 */
.L_x_13037:
        /* <DEDUP_REMOVED lines=16> */
.L_x_13043:
[----:B------:R-:W-:Y:S05]  /*6150*/  BSYNC B3 ;  /* 0x0000000000037941 */ /* 0x000fea0003800000 */
.L_x_13042:
        /* <DEDUP_REMOVED lines=44> */
.L_x_13041:
[----:B------:R-:W-:Y:S05]  /*6420*/  BSYNC B2 ;  /* 0x0000000000027941 */ /* 0x000fea0003800000 */
.L_x_13040:
        /* <DEDUP_REMOVED lines=12> */
.L_x_13036:
[----:B------:R-:W-:Y:S05]  /*64f0*/  BSYNC B1 ;  /* 0x0000000000017941 */ /* 0x000fea0003800000 */
.L_x_13034:
        /* <DEDUP_REMOVED lines=8> */
.L_x_13045:
        /* <DEDUP_REMOVED lines=12> */
.L_x_13048:
[----:B------:R-:W-:Y:S02]  /*6640*/  MOV R10, R12 ;  /* 0x0000000c000a7202 */ /* 0x000fe40000000f00 */
.L_x_13049:
[----:B------:R-:W-:Y:S05]  /*6650*/  BSYNC B2 ;  /* 0x0000000000027941 */ /* 0x000fea0003800000 */
.L_x_13047:
        /* <DEDUP_REMOVED lines=16> */
.L_x_13053:
[----:B------:R-:W-:Y:S05]  /*6760*/  BSYNC B3 ;  /* 0x0000000000037941 */ /* 0x000fea0003800000 */
.L_x_13052:
        /* <DEDUP_REMOVED lines=44> */
.L_x_13051:
[----:B------:R-:W-:Y:S05]  /*6a30*/  BSYNC B2 ;  /* 0x0000000000027941 */ /* 0x000fea0003800000 */
.L_x_13050:
        /* <DEDUP_REMOVED lines=12> */
.L_x_13046:
[----:B------:R-:W-:Y:S05]  /*6b00*/  BSYNC B1 ;  /* 0x0000000000017941 */ /* 0x000fea0003800000 */
.L_x_13044:
        /* <DEDUP_REMOVED lines=8> */
.L_x_13055:
        /* <DEDUP_REMOVED lines=12> */
.L_x_13058:
[----:B------:R-:W-:Y:S02]  /*6c50*/  IMAD.MOV.U32 R114, RZ, RZ, R12 ;  /* 0x000000ffff727224 */ /* 0x000fe400078e000c */
.L_x_13059:
[----:B------:R-:W-:Y:S05]  /*6c60*/  BSYNC B2 ;  /* 0x0000000000027941 */ /* 0x000fea0003800000 */
.L_x_13057:
        /* <DEDUP_REMOVED lines=16> */
.L_x_13063:
[----:B------:R-:W-:Y:S05]  /*6d70*/  BSYNC B3 ;  /* 0x0000000000037941 */ /* 0x000fea0003800000 */
.L_x_13062:
        /* <DEDUP_REMOVED lines=44> */
.L_x_13061:
[----:B------:R-:W-:Y:S05]  /*7040*/  BSYNC B2 ;  /* 0x0000000000027941 */ /* 0x000fea0003800000 */
.L_x_13060:
        /* <DEDUP_REMOVED lines=10> */
[----:B------:R-:W-:Y:S01]  /*70f0*/  FMUL.FTZ R126, R63, R126 ;  /* 0x0000007e3f7e7220 */ /* 0x000fe20000410000 */
[----:B------:R-:W-:-:S03]  /*7100*/  PRMT R114, R100, 0x7610, R114 ;  /* 0x0000761064727816 */ /* 0x000fc60000000072 */
[----:B------:R-:W-:Y:S02]  /*7110*/  @P3 FADD.FTZ R126, R101, R126 ;  /* 0x0000007e657e3221 */ /* 0x000fe40000010000 */
.L_x_13056:
[----:B------:R-:W-:Y:S05]  /*7120*/  BSYNC B1 ;  /* 0x0000000000017941 */ /* 0x000fea0003800000 */
.L_x_13054:
        /* <DEDUP_REMOVED lines=29> */
.L_x_13065:
[----:B------:R-:W-:Y:S05]  /*7300*/  BSYNC B1 ;  /* 0x0000000000017941 */ /* 0x000fea0003800000 */
.L_x_13064:
[----:B------:R-:W-:Y:S02]  /*7310*/  IADD3 R132, R132, 0x80, RZ ;  /* 0x0000008084847810 */ /* 0x000fe40007ffe0ff */
[----:B------:R-:W-:Y:S02]  /*7320*/  IADD3 R130, R130, 0x80, RZ ;  /* 0x0000008082827810 */ /* 0x000fe40007ffe0ff */
.L_x_12983:
[----:B------:R-:W-:Y:S05]  /*7330*/  BSYNC B0 ;  /* 0x0000000000007941 */ /* 0x000fea0003800000 */
.L_x_12982:
        /* <DEDUP_REMOVED lines=19> */
.L_x_13069:
        /* <DEDUP_REMOVED lines=12> */
.L_x_13072:
[----:B------:R-:W-:Y:S02]  /*7530*/  MOV R17, R12 ;  /* 0x0000000c00117202 */ /* 0x000fe40000000f00 */
.L_x_13073:
[----:B------:R-:W-:Y:S05]  /*7540*/  BSYNC B2 ;  /* 0x0000000000027941 */ /* 0x000fea0003800000 */
.L_x_13071:
        /* <DEDUP_REMOVED lines=16> */
.L_x_13077:
[----:B------:R-:W-:Y:S05]  /*7650*/  BSYNC B3 ;  /* 0x0000000000037941 */ /* 0x000fea0003800000 */
.L_x_13076:
        /* <DEDUP_REMOVED lines=44> */
.L_x_13075:
[----:B------:R-:W-:Y:S05]  /*7920*/  BSYNC B2 ;  /* 0x0000000000027941 */ /* 0x000fea0003800000 */
.L_x_13074:
        /* <DEDUP_REMOVED lines=13> */
.L_x_13070:
[----:B------:R-:W-:Y:S05]  /*7a00*/  BSYNC B1 ;  /* 0x0000000000017941 */ /* 0x000fea0003800000 */
.L_x_13068:
        /* <DEDUP_REMOVED lines=8> */
.L_x_13079:
        /* <DEDUP_REMOVED lines=12> */
.L_x_13082:
[----:B------:R-:W-:Y:S02]  /*7b50*/  IMAD.MOV.U32 R10, RZ, RZ, R12 ;  /* 0x000000ffff0a7224 */ /* 0x000fe400078e000c */
.L_x_13083:
[----:B------:R-:W-:Y:S05]  /*7b60*/  BSYNC B2 ;  /* 0x0000000000027941 */ /* 0x000fea0003800000 */
.L_x_13081:
        /* <DEDUP_REMOVED lines=16> */
.L_x_13087:
[----:B------:R-:W-:Y:S05]  /*7c70*/  BSYNC B3 ;  /* 0x0000000000037941 */ /* 0x000fea0003800000 */
.L_x_13086:
        /* <DEDUP_REMOVED lines=44> */
.L_x_13085:
[----:B------:R-:W-:Y:S05]  /*7f40*/  BSYNC B2 ;  /* 0x0000000000027941 */ /* 0x000fea0003800000 */
.L_x_13084:
        /* <DEDUP_REMOVED lines=12> */
.L_x_13080:
[----:B------:R-:W-:Y:S05]  /*8010*/  BSYNC B1 ;  /* 0x0000000000017941 */ /* 0x000fea0003800000 */
.L_x_13078:
        /* <DEDUP_REMOVED lines=8> */
.L_x_13089:
        /* <DEDUP_REMOVED lines=12> */
.L_x_13092:
[----:B------:R-:W-:Y:S02]  /*8160*/  IMAD.MOV.U32 R10, RZ, RZ, R12 ;  /* 0x000000ffff0a7224 */ /* 0x000fe400078e000c */
.L_x_13093:
[----:B------:R-:W-:Y:S05]  /*8170*/  BSYNC B2 ;  /* 0x0000000000027941 */ /* 0x000fea0003800000 */
.L_x_13091:
        /* <DEDUP_REMOVED lines=16> */
.L_x_13097:
[----:B------:R-:W-:Y:S05]  /*8280*/  BSYNC B3 ;  /* 0x0000000000037941 */ /* 0x000fea0003800000 */
.L_x_13096:
        /* <DEDUP_REMOVED lines=44> */
.L_x_13095:
[----:B------:R-:W-:Y:S05]  /*8550*/  BSYNC B2 ;  /* 0x0000000000027941 */ /* 0x000fea0003800000 */
.L_x_13094:
        /* <DEDUP_REMOVED lines=12> */
.L_x_13090:
[----:B------:R-:W-:Y:S05]  /*8620*/  BSYNC B1 ;  /* 0x0000000000017941 */ /* 0x000fea0003800000 */
.L_x_13088:
        /* <DEDUP_REMOVED lines=8> */
.L_x_13099:
        /* <DEDUP_REMOVED lines=12> */
.L_x_13102:
[----:B------:R-:W-:Y:S02]  /*8770*/  MOV R10, R12 ;  /* 0x0000000c000a7202 */ /* 0x000fe40000000f00 */
.L_x_13103:
[----:B------:R-:W-:Y:S05]  /*8780*/  BSYNC B2 ;  /* 0x0000000000027941 */ /* 0x000fea0003800000 */
.L_x_13101:
        /* <DEDUP_REMOVED lines=16> */
.L_x_13107:
[----:B------:R-:W-:Y:S05]  /*8890*/  BSYNC B3 ;  /* 0x0000000000037941 */ /* 0x000fea0003800000 */
.L_x_13106:
        /* <DEDUP_REMOVED lines=43> */
[----:B------:R-:W-:-:S06]  /*8b50*/  HFMA2.MMA R101, -RZ, RZ, 0, 0 ;  /* 0x00000000ff657435 */ /* 0x000fcc00000001ff */
.L_x_13105:
[----:B------:R-:W-:Y:S05]  /*8b60*/  BSYNC B2 ;  /* 0x0000000000027941 */ /* 0x000fea0003800000 */
.L_x_13104:
[----:B------:R-:W1:Y:S01]  /*8b70*/  I2F.U32 R10, R10 ;  /* 0x0000000a000a7306 */ /* 0x000e620000201000 */
[----:B-----5:R-:W-:Y:S01]  /*8b80*/  HADD2.F32 R102, -RZ, R93.H1_H1 ;  /* 0x3000005dff667230 */ /* 0x020fe20000004100 */
[----:B------:R-:W-:-:S04]  /*8b90*/  IMAD.MOV.U32 R103, RZ, RZ, 0x2f800000 ;  /* 0x2f800000ff677424 */ /* 0x000fc800078e00ff */
[----:B------:R-:W-:-:S04]  /*8ba0*/  FMUL.FTZ R102, R102, c[0x0][0x1ec] ;  /* 0x00007b0066667a20 */ /* 0x000fc80000410000 */
[----:B------:R-:W-:Y:S02]  /*8bb0*/  FMUL.FTZ R102, R102, c[0x0][0x1e8] ;  /* 0x00007a0066667a20 */ /* 0x000fe40000410000 */
[----:B-1----:R-:W-:-:S05]  /*8bc0*/  FFMA.FTZ R100, R10, R103, 1.1641532182693481445e-10 ;  /* 0x2f0000000a647423 */ /* 0x002fca0000010067 */
[----:B------:R-:W-:-:S04]  /*8bd0*/  FSETP.GTU.FTZ.AND P5, PT, R100, c[0x0][0x1e4], PT ;  /* 0x0000790064007a0b */ /* 0x000fc80003fbc000 */
[----:B------:R-:W-:Y:S01]  /*8be0*/  FSEL R100, R102, RZ, !P5 ;  /* 0x000000ff66647208 */ /* 0x000fe20006800000 */
[----:B------:R-:W-:Y:S01]  /*8bf0*/  @P3 HADD2.F32 R102, -RZ, R97.H1_H1 ;  /* 0x30000061ff663230 */ /* 0x000fe20000004100 */
[----:B------:R-:W-:-:S03]  /*8c00*/  SEL R106, RZ, 0x1, P5 ;  /* 0x00000001ff6a7807 */ /* 0x000fc60002800000 */
[----:B------:R-:W-:-:S04]  /*8c10*/  FMUL.FTZ R133, R91, R100 ;  /* 0x000000645b857220 */ /* 0x000fc80000410000 */
[----:B------:R-:W-:Y:S02]  /*8c20*/  @P3 FADD.FTZ R133, R102, R133 ;  /* 0x0000008566853221 */ /* 0x000fe40000010000 */
.L_x_13100:
[----:B------:R-:W-:Y:S05]  /*8c30*/  BSYNC B1 ;  /* 0x0000000000017941 */ /* 0x000fea0003800000 */
.L_x_13098:
[----:B------:R-:W-:Y:S01]  /*8c40*/  BSSY B1, `(.L_x_13108) ;  /* 0x0000060000017945 */ /* 0x000fe20003800000 */
[----:B------:R-:W-:Y:S05]  /*8c50*/  @P4 BRA `(.L_x_13109) ;  /* 0x0000006000004947 */ /* 0x000fea0003800000 */
[----:B------:R-:W-:Y:S01]  /*8c60*/  MOV R135, RZ ;  /* 0x000000ff00877202 */ /* 0x000fe20000000f00 */
[----:B------:R-:W-:Y:S01]  /*8c70*/  IMAD.MOV.U32 R100, RZ, RZ, R101 ;  /* 0x000000ffff647224 */ /* 0x000fe200078e0065 */
[----:B------:R-:W-:Y:S05]  /*8c80*/  @!P3 BRA `(.L_x_13110) ;  /* 0x000005b00000b947 */ /* 0x000fea0003800000 */
[----:B------:R-:W-:Y:S01]  /*8c90*/  MOV R100, R101 ;  /* 0x0000006500647202 */ /* 0x000fe20000000f00 */
[----:B-----5:R-:W-:Y:S01]  /*8ca0*/  HADD2.F32 R135, -RZ, R98.H0_H0 ;  /* 0x20000062ff877230 */ /* 0x020fe20000004100 */
[----:B------:R-:W-:Y:S05]  /*8cb0*/  BRA `(.L_x_13110) ;  /* 0x0000058000007947 */ /* 0x000fea0003800000 */
.L_x_13109:
        /* <DEDUP_REMOVED lines=12> */
.L_x_13112:
[----:B------:R-:W-:Y:S02]  /*8d80*/  MOV R10, R12 ;  /* 0x0000000c000a7202 */ /* 0x000fe40000000f00 */
.L_x_13113:
[----:B------:R-:W-:Y:S05]  /*8d90*/  BSYNC B2 ;  /* 0x0000000000027941 */ /* 0x000fea0003800000 */
.L_x_13111:
        /* <DEDUP_REMOVED lines=16> */
.L_x_13117:
[----:B------:R-:W-:Y:S05]  /*8ea0*/  BSYNC B3 ;  /* 0x0000000000037941 */ /* 0x000fea0003800000 */
.L_x_13116:
        /* <DEDUP_REMOVED lines=42> */
[----:B------:R-:W-:Y:S01]  /*9150*/  HFMA2.MMA R100, -RZ, RZ, 0, 0 ;  /* 0x00000000ff647435 */ /* 0x000fe200000001ff */
[----:B------:R-:W-:-:S05]  /*9160*/  LOP3.LUT R9, R101, UR26, R102, 0x96, !PT ;  /* 0x0000001a65097c12 */ /* 0x000fca000f8e9666 */
.L_x_13115:
[----:B------:R-:W-:Y:S05]  /*9170*/  BSYNC B2 ;  /* 0x0000000000027941 */ /* 0x000fea0003800000 */
.L_x_13114:
        /* <DEDUP_REMOVED lines=12> */
.L_x_13110:
[----:B------:R-:W-:Y:S05]  /*9240*/  BSYNC B1 ;  /* 0x0000000000017941 */ /* 0x000fea0003800000 */
.L_x_13108:
        /* <DEDUP_REMOVED lines=8> */
.L_x_13119:
        /* <DEDUP_REMOVED lines=12> */
.L_x_13122:
[----:B------:R-:W-:Y:S02]  /*9390*/  MOV R10, R12 ;  /* 0x0000000c000a7202 */ /* 0x000fe40000000f00 */
.L_x_13123:
[----:B------:R-:W-:Y:S05]  /*93a0*/  BSYNC B2 ;  /* 0x0000000000027941 */ /* 0x000fea0003800000 */
.L_x_13121:
        /* <DEDUP_REMOVED lines=16> */
.L_x_13127:
[----:B------:R-:W-:Y:S05]  /*94b0*/  BSYNC B3 ;  /* 0x0000000000037941 */ /* 0x000fea0003800000 */
.L_x_13126:
        /* <DEDUP_REMOVED lines=44> */
.L_x_13125:
[----:B------:R-:W-:Y:S05]  /*9780*/  BSYNC B2 ;  /* 0x0000000000027941 */ /* 0x000fea0003800000 */
.L_x_13124:
        /* <DEDUP_REMOVED lines=12> */
.L_x_13120:
[----:B------:R-:W-:Y:S05]  /*9850*/  BSYNC B1 ;  /* 0x0000000000017941 */ /* 0x000fea0003800000 */
.L_x_13118:
        /* <DEDUP_REMOVED lines=8> */
.L_x_13129:
        /* <DEDUP_REMOVED lines=12> */
.L_x_13132:
[----:B------:R-:W-:Y:S02]  /*99a0*/  MOV R10, R12 ;  /* 0x0000000c000a7202 */ /* 0x000fe40000000f00 */
.L_x_13133:
[----:B------:R-:W-:Y:S05]  /*99b0*/  BSYNC B2 ;  /* 0x0000000000027941 */ /* 0x000fea0003800000 */
.L_x_13131:
        /* <DEDUP_REMOVED lines=16> */
.L_x_13137:
[----:B------:R-:W-:Y:S05]  /*9ac0*/  BSYNC B3 ;  /* 0x0000000000037941 */ /* 0x000fea0003800000 */
.L_x_13136:
        /* <DEDUP_REMOVED lines=44> */
.L_x_13135:
[----:B------:R-:W-:Y:S05]  /*9d90*/  BSYNC B2 ;  /* 0x0000000000027941 */ /* 0x000fea0003800000 */
.L_x_13134:
        /* <DEDUP_REMOVED lines=12> */
.L_x_13130:
[----:B------:R-:W-:Y:S05]  /*9e60*/  BSYNC B1 ;  /* 0x0000000000017941 */ /* 0x000fea0003800000 */
.L_x_13128:
        /* <DEDUP_REMOVED lines=8> */
.L_x_13139:
        /* <DEDUP_REMOVED lines=12> */
.L_x_13142:
[----:B------:R-:W-:Y:S02]  /*9fb0*/  MOV R114, R12 ;  /* 0x0000000c00727202 */ /* 0x000fe40000000f00 */
.L_x_13143:
[----:B------:R-:W-:Y:S05]  /*9fc0*/  BSYNC B2 ;  /* 0x0000000000027941 */ /* 0x000fea0003800000 */
.L_x_13141:
        /* <DEDUP_REMOVED lines=16> */
.L_x_13147:
[----:B------:R-:W-:Y:S05]  /*a0d0*/  BSYNC B3 ;  /* 0x0000000000037941 */ /* 0x000fea0003800000 */
.L_x_13146:
        /* <DEDUP_REMOVED lines=44> */
.L_x_13145:
[----:B------:R-:W-:Y:S05]  /*a3a0*/  BSYNC B2 ;  /* 0x0000000000027941 */ /* 0x000fea0003800000 */
.L_x_13144:
        /* <DEDUP_REMOVED lines=10> */
[----:B------:R-:W-:Y:S01]  /*a450*/  FMUL.FTZ R141, R87, R102 ;  /* 0x00000066578d7220 */ /* 0x000fe20000410000 */
[----:B------:R-:W-:-:S03]  /*a460*/  PRMT R114, R100, 0x7610, R114 ;  /* 0x0000761064727816 */ /* 0x000fc60000000072 */
[----:B------:R-:W-:Y:S02]  /*a470*/  @P3 FADD.FTZ R141, R124, R141 ;  /* 0x0000008d7c8d3221 */ /* 0x000fe40000010000 */
.L_x_13140:
[----:B------:R-:W-:Y:S05]  /*a480*/  BSYNC B1 ;  /* 0x0000000000017941 */ /* 0x000fea0003800000 */
.L_x_13138:
        /* <DEDUP_REMOVED lines=8> */
[----:B-1----:R-:W-:Y:S01]  /*a510*/  IMAD.U32 R101, R113, 0x10000, RZ ;  /* 0x0001000071657824 */ /* 0x002fe200078e00ff */
        /* <DEDUP_REMOVED lines=19> */
.L_x_13067:
[----:B------:R-:W-:Y:S05]  /*a650*/  BSYNC B0 ;  /* 0x0000000000007941 */ /* 0x000fea0003800000 */
.L_x_13066:
        /* <DEDUP_REMOVED lines=33> */
.L_x_13158:
        /* <DEDUP_REMOVED lines=69> */
.L_x_13159:
        /* <DEDUP_REMOVED lines=108> */
.L_x_13153:
[----:B------:R-:W-:Y:S05]  /*b380*/  BSYNC B1 ;  /* 0x0000000000017941 */ /* 0x000fea0003800000 */
.L_x_13152:
        /* <DEDUP_REMOVED lines=35> */
.L_x_13155:
[----:B------:R-:W-:Y:S05]  /*b5c0*/  BSYNC B1 ;  /* 0x0000000000017941 */ /* 0x000fea0003800000 */
.L_x_13154:
        /* <DEDUP_REMOVED lines=32> */
.L_x_13151:
[----:B-1----:R-:W-:Y:S05]  /*b7d0*/  BSYNC B0 ;  /* 0x0000000000007941 */ /* 0x002fea0003800000 */
.L_x_13150:
[----:B------:R-:W-:Y:S02]  /*b7e0*/  IADD3 R6, R6, c[0x0][0x160], RZ ;  /* 0x0000580006067a10 */ /* 0x000fe40007ffe0ff */
[----:B------:R-:W-:Y:S02]  /*b7f0*/  LOP3.LUT P3, RZ, R13, 0xff, RZ, 0xc0, !PT ;  /* 0x000000ff0dff7812 */ /* 0x000fe4000786c0ff */
[----:B------:R-:W-:Y:S02]  /*b800*/  ISETP.GE.AND P2, PT, R6, c[0x0][0x164], PT ;  /* 0x0000590006007a0c */ /* 0x000fe40003f46270 */
[----:B------:R-:W-:-:S11]  /*b810*/  SEL R13, RZ, 0x1, P3 ;  /* 0x00000001ff0d7807 */ /* 0x000fd60001800000 */
[----:B0-----:R-:W-:Y:S01]  /*b820*/  @P2 CALL.REL.NOINC `(.L_x_13156) ;  /* 0x0000001000002944 */ /* 0x001fe20003c00000 */
[----:B------:R-:W-:Y:S05]  /*b830*/  BRA `(.L_x_13157) ;  /* 0xffff533000007947 */ /* 0x000fea000383ffff */
.L_x_13156:
[----:B------:R-:W-:Y:S05]  /*b840*/  EXIT ;  /* 0x000000000000794d */ /* 0x000fea0003800000 */
.L_x_13148:
[----:B------:R-:W-:Y:S01]  /*b850*/  HFMA2.MMA R130, -RZ, RZ, 0, 5.9604644775390625e-08 ;  /* 0x00000001ff827435 */ /* 0x000fe200000001ff */
[----:B------:R-:W-:Y:S01]  /*b860*/  IMAD.MOV.U32 R101, RZ, RZ, R100 ;  /* 0x000000ffff657224 */ /* 0x000fe200078e0064 */
[----:B------:R-:W-:Y:S01]  /*b870*/  MOV R134, 0xffffffff ;  /* 0xffffffff00867802 */ /* 0x000fe20000000f00 */
[----:B------:R-:W-:Y:S01]  /*b880*/  IMAD.MOV.U32 R145, RZ, RZ, 0x1f ;  /* 0x0000001fff917424 */ /* 0x000fe200078e00ff */
[----:B------:R-:W-:Y:S02]  /*b890*/  MOV R102, 0xb8b0 ;  /* 0x0000b8b000667802 */ /* 0x000fe40000000f00 */
[----:B0----5:R-:W-:Y:S05]  /*b8a0*/  CALL.REL.NOINC `($__internal_94_$__cuda_sm70_shflsync_bfly_p) ;  /* 0x000006b000007944 */ /* 0x021fea0003c00000 */
[----:B01----:R-:W-:Y:S01]  /*b8b0*/  IMAD.MOV.U32 R101, RZ, RZ, R145 ;  /* 0x000000ffff657224 */ /* 0x003fe200078e0091 */
[----:B------:R-:W-:Y:S05]  /*b8c0*/  BRA `(.L_x_13158) ;  /* 0xffffefa000007947 */ /* 0x000fea000383ffff */
.L_x_13149:
[----:B------:R-:W-:Y:S01]  /*b8d0*/  HFMA2.MMA R130, -RZ, RZ, 0, 1.1920928955078125e-07 ;  /* 0x00000002ff827435 */ /* 0x000fe200000001ff */
[----:B------:R-:W-:Y:S01]  /*b8e0*/  IMAD.MOV.U32 R145, RZ, RZ, 0x1f ;  /* 0x0000001fff917424 */ /* 0x000fe200078e00ff */
[----:B------:R-:W-:Y:S02]  /*b8f0*/  MOV R134, 0xffffffff ;  /* 0xffffffff00867802 */ /* 0x000fe40000000f00 */
[----:B------:R-:W-:Y:S02]  /*b900*/  MOV R102, 0xb920 ;  /* 0x0000b92000667802 */ /* 0x000fe40000000f00 */
[----:B01---5:R-:W-:Y:S05]  /*b910*/  CALL.REL.NOINC `($__internal_94_$__cuda_sm70_shflsync_bfly_p) ;  /* 0x0000064000007944 */ /* 0x023fea0003c00000 */
[----:B01----:R-:W-:Y:S01]  /*b920*/  FADD.FTZ R101, R101, R145 ;  /* 0x0000009165657221 */ /* 0x003fe20000010000 */
[----:B------:R-:W-:Y:S01]  /*b930*/  HFMA2.MMA R145, -RZ, RZ, 0, 1.847743988037109375e-06 ;  /* 0x0000001fff917435 */ /* 0x000fe200000001ff */
[----:B------:R-:W-:Y:S01]  /*b940*/  IMAD.MOV.U32 R130, RZ, RZ, 0x4 ;  /* 0x00000004ff827424 */ /* 0x000fe200078e00ff */
[----:B------:R-:W-:Y:S01]  /*b950*/  MOV R102, 0xb980 ;  /* 0x0000b98000667802 */ /* 0x000fe20000000f00 */
[----:B------:R-:W-:-:S03]  /*b960*/  IMAD.MOV.U32 R134, RZ, RZ, -0x1 ;  /* 0xffffffffff867424 */ /* 0x000fc600078e00ff */
[----:B------:R-:W-:Y:S05]  /*b970*/  CALL.REL.NOINC `($__internal_94_$__cuda_sm70_shflsync_bfly_p) ;  /* 0x000005e000007944 */ /* 0x000fea0003c00000 */
[----:B01----:R-:W-:Y:S01]  /*b980*/  FADD.FTZ R101, R101, R145 ;  /* 0x0000009165657221 */ /* 0x003fe20000010000 */
[----:B------:R-:W-:Y:S01]  /*b990*/  MOV R130, 0x8 ;  /* 0x0000000800827802 */ /* 0x000fe20000000f00 */
[----:B------:R-:W-:Y:S01]  /*b9a0*/  IMAD.MOV.U32 R145, RZ, RZ, 0x1f ;  /* 0x0000001fff917424 */ /* 0x000fe200078e00ff */
[----:B------:R-:W-:-:S02]  /*b9b0*/  MOV R134, 0xffffffff ;  /* 0xffffffff00867802 */ /* 0x000fc40000000f00 */
[----:B------:R-:W-:Y:S02]  /*b9c0*/  MOV R102, 0xb9e0 ;  /* 0x0000b9e000667802 */ /* 0x000fe40000000f00 */
[----:B------:R-:W-:Y:S05]  /*b9d0*/  CALL.REL.NOINC `($__internal_94_$__cuda_sm70_shflsync_bfly_p) ;  /* 0x0000058000007944 */ /* 0x000fea0003c00000 */
[----:B01----:R-:W-:Y:S01]  /*b9e0*/  FADD.FTZ R101, R101, R145 ;  /* 0x0000009165657221 */ /* 0x003fe20000010000 */
[----:B------:R-:W-:Y:S01]  /*b9f0*/  HFMA2.MMA R145, -RZ, RZ, 0, 1.847743988037109375e-06 ;  /* 0x0000001fff917435 */ /* 0x000fe200000001ff */
[----:B------:R-:W-:Y:S01]  /*ba00*/  IMAD.MOV.U32 R130, RZ, RZ, 0x10 ;  /* 0x00000010ff827424 */ /* 0x000fe200078e00ff */
[----:B------:R-:W-:Y:S01]  /*ba10*/  MOV R102, 0xba40 ;  /* 0x0000ba4000667802 */ /* 0x000fe20000000f00 */
[----:B------:R-:W-:-:S03]  /*ba20*/  IMAD.MOV.U32 R134, RZ, RZ, -0x1 ;  /* 0xffffffffff867424 */ /* 0x000fc600078e00ff */
[----:B------:R-:W-:Y:S05]  /*ba30*/  CALL.REL.NOINC `($__internal_94_$__cuda_sm70_shflsync_bfly_p) ;  /* 0x0000052000007944 */ /* 0x000fea0003c00000 */
[----:B-1----:R-:W-:Y:S01]  /*ba40*/  FADD.FTZ R145, R101, R145 ;  /* 0x0000009165917221 */ /* 0x002fe20000010000 */
[----:B0-----:R-:W-:-:S03]  /*ba50*/  MOV R134, 0xffffffff ;  /* 0xffffffff00867802 */ /* 0x001fc60000000f00 */
[----:B------:R-:W-:Y:S02]  /*ba60*/  FMUL.FTZ R100, R8, R145 ;  /* 0x0000009108647220 */ /* 0x000fe40000410000 */
[----:B------:R-:W-:Y:S02]  /*ba70*/  IMAD.MOV.U32 R145, RZ, RZ, 0x1f ;  /* 0x0000001fff917424 */ /* 0x000fe400078e00ff */
        /* <DEDUP_REMOVED lines=61> */
[----:B------:R-:W-:Y:S02]  /*be50*/  MOV R134, 0xffffffff ;  /* 0xffffffff00867802 */ /* 0x000fe40000000f00 */
[----:B------:R-:W-:-:S02]  /*be60*/  MOV R102, 0xbe80 ;  /* 0x0000be8000667802 */ /* 0x000fc40000000f00 */
        /* <DEDUP_REMOVED lines=8> */
[----:B0-----:R-:W-:Y:S01]  /*bef0*/  MOV R130, 0x10 ;  /* 0x0000001000827802 */ /* 0x001fe20000000f00 */
[----:B------:R-:W-:Y:S01]  /*bf00*/  IMAD.MOV.U32 R145, RZ, RZ, 0x1f ;  /* 0x0000001fff917424 */ /* 0x000fe200078e00ff */
[----:B------:R-:W-:Y:S01]  /*bf10*/  MOV R134, 0xffffffff ;  /* 0xffffffff00867802 */ /* 0x000fe20000000f00 */
[----:B------:R-:W-:Y:S01]  /*bf20*/  IMAD.MOV.U32 R101, RZ, RZ, R132 ;  /* 0x000000ffff657224 */ /* 0x000fe200078e0084 */
[----:B------:R-:W-:-:S02]  /*bf30*/  MOV R102, 0xbf50 ;  /* 0x0000bf5000667802 */ /* 0x000fc40000000f00 */
[----:B------:R-:W-:Y:S05]  /*bf40*/  CALL.REL.NOINC `($__internal_94_$__cuda_sm70_shflsync_bfly_p) ;  /* 0x0000001000007944 */ /* 0x000fea0003c00000 */
[----:B01----:R-:W-:Y:S05]  /*bf50*/  BRA `(.L_x_13159) ;  /* 0xffffed6000007947 */ /* 0x003fea000383ffff */
        .weak           $__internal_94_$__cuda_sm70_shflsync_bfly_p
        .type           $__internal_94_$__cuda_sm70_shflsync_bfly_p,@function
        .size           $__internal_94_$__cuda_sm70_shflsync_bfly_p,(.L_x_22182 - $__internal_94_$__cuda_sm70_shflsync_bfly_p)
$__internal_94_$__cuda_sm70_shflsync_bfly_p:
[----:B------:R-:W-:Y:S01]  /*bf60*/  HFMA2.MMA R103, -RZ, RZ, 0, 0 ;  /* 0x00000000ff677435 */ /* 0x000fe200000001ff */
[----:B------:R-:W-:Y:S04]  /*bf70*/  WARPSYNC R134 ;  /* 0x0000008600007348 */ /* 0x000fe80003800000 */
[----:B------:R0:W1:Y:S01]  /*bf80*/  SHFL.BFLY PT, R145, R101, R130, R145 ;  /* 0x0c00008265917389 */ /* 0x00006200000e0091 */
[----:B------:R-:W-:Y:S05]  /*bf90*/  RET.REL.NODEC R102 `(_ZN10layer_norm13ln_fwd_kernelINS_13Kernel_traitsIf6__halfS2_S2_fjLj3072ELj1ELj1ELj4ELj16ENS_18Kernel_traits_baseILj3072EfS2_S2_S2_fjLj128EEEEELb1ELb1ELb1ELb0EEEvNS_9FwdParamsE) ;  /* 0xffff406066007950 */ /* 0x000fea0003c3ffff */
.L_x_13160:
        /* <DEDUP_REMOVED lines=14> */
.L_x_22182:


//--------------------- .text._ZN10layer_norm13ln_fwd_kernelINS_13Kernel_traitsIf6__halfS2_S2_fjLj3072ELj1ELj1ELj4ELj16ENS_18Kernel_traits_baseILj3072EfS2_S2_S2_fjLj128EEEEELb1ELb1ELb1ELb1EEEvNS_9FwdParamsE --------------------------
	.section	.text._ZN10layer_norm13ln_fwd_kernelINS_13Kernel_traitsIf6__halfS2_S2_fjLj3072ELj1ELj1ELj4ELj16ENS_18Kernel_traits_baseILj3072EfS2_S2_S2_fjLj128EEEEELb1ELb1ELb1ELb1EEEvNS_9FwdParamsE,"ax",@progbits
	.sectioninfo	@"SHI_REGISTERS=153"
	.align	128
        .global         _ZN10layer_norm13ln_fwd_kernelINS_13Kernel_traitsIf6__halfS2_S2_fjLj3072ELj1ELj1ELj4ELj16ENS_18Kernel_traits_baseILj3072EfS2_S2_S2_fjLj128EEEEELb1ELb1ELb1ELb1EEEvNS_9FwdParamsE
        .type           _ZN10layer_norm13ln_fwd_kernelINS_13Kernel_traitsIf6__halfS2_S2_fjLj3072ELj1ELj1ELj4ELj16ENS_18Kernel_traits_baseILj3072EfS2_S2_S2_fjLj128EEEEELb1ELb1ELb1ELb1EEEvNS_9FwdParamsE,@function
        .size           _ZN10layer_norm13ln_fwd_kernelINS_13Kernel_traitsIf6__halfS2_S2_fjLj3072ELj1ELj1ELj4ELj16ENS_18Kernel_traits_baseILj3072EfS2_S2_S2_fjLj128EEEEELb1ELb1ELb1ELb1EEEvNS_9FwdParamsE,(.L_x_22183 - _ZN10layer_norm13ln_fwd_kernelINS_13Kernel_traitsIf6__halfS2_S2_fjLj3072ELj1ELj1ELj4ELj16ENS_18Kernel_traits_baseILj3072EfS2_S2_S2_fjLj128EEEEELb1ELb1ELb1ELb1EEEvNS_9FwdParamsE)
        .other          _ZN10layer_norm13ln_fwd_kernelINS_13Kernel_traitsIf6__halfS2_S2_fjLj3072ELj1ELj1ELj4ELj16ENS_18Kernel_traits_baseILj3072EfS2_S2_S2_fjLj128EEEEELb1ELb1ELb1ELb1EEEvNS_9FwdParamsE,@"STO_CUDA_ENTRY STV_DEFAULT"
_ZN10layer_norm13ln_fwd_kernelINS_13Kernel_traitsIf6__halfS2_S2_fjLj3072ELj1ELj1ELj4ELj16ENS_18Kernel_traits_baseILj3072EfS2_S2_S2_fjLj128EEEEELb1ELb1ELb1ELb1EEEvNS_9FwdParamsE:
.text._ZN10layer_norm13ln_fwd_kernelINS_13Kernel_traitsIf6__halfS2_S2_fjLj3072ELj1ELj1ELj4ELj16ENS_18Kernel_traits_baseILj3072EfS2_S2_S2_fjLj128EEEEELb1ELb1ELb1ELb1EEEvNS_9FwdParamsE:
        /* <DEDUP_REMOVED lines=109> */
[----:B0-----:R-:W-:Y:S01]  /*06d0*/  IMAD.WIDE.U32 R6, R17, -0x2daee0ad, RZ ;  /* 0xd2511f5311067825 */ /* 0x001fe200078e00ff */
[----:B------:R0:W5:Y:S03]  /*06e0*/  LDG.E.128 R44, [R4.64] ;  /* 0x00000006042c7981 */ /* 0x000166000c1e1d00 */
[----:B------:R-:W-:Y:S01]  /*06f0*/  IMAD R12, R16, -0x326172a9, RZ ;  /* 0xcd9e8d57100c7824 */ /* 0x000fe200078e02ff */
[----:B------:R0:W5:Y:S01]  /*0700*/  LDG.E.128 R48, [R4.64+0x10] ;  /* 0x0000100604307981 */ /* 0x000162000c1e1d00 */
[----:B------:R-:W-:Y:S01]  /*0710*/  IMAD.HI.U32 R3, R18, -0x326172a9, RZ ;  /* 0xcd9e8d5712037827 */ /* 0x000fe200078e00ff */
[----:B------:R-:W-:-:S02]  /*0720*/  LOP3.LUT R128, R128, 0x3, RZ, 0xc0, !PT ;  /* 0x0000000380807812 */ /* 0x000fc400078ec0ff */
[----:B------:R0:W5:Y:S02]  /*0730*/  LDG.E.128 R52, [R4.64+0x1000] ;  /* 0x0010000604347981 */ /* 0x000164000c1e1d00 */
[----:B------:R-:W-:Y:S02]  /*0740*/  LOP3.LUT R3, R3, UR25, R12, 0x96, !PT ;  /* 0x0000001903037c12 */ /* 0x000fe4000f8e960c */
[----:B------:R0:W5:Y:S04]  /*0750*/  LDG.E.128 R56, [R4.64+0x1010] ;  /* 0x0010100604387981 */ /* 0x000168000c1e1d00 */
[----:B------:R0:W5:Y:S04]  /*0760*/  LDG.E.128 R60, [R4.64+0x2000] ;  /* 0x00200006043c7981 */ /* 0x000168000c1e1d00 */
[----:B------:R0:W5:Y:S04]  /*0770*/  LDG.E.128 R64, [R4.64+0x2010] ;  /* 0x0020100604407981 */ /* 0x000168000c1e1d00 */
[----:B------:R1:W5:Y:S04]  /*0780*/  LDG.E.128 R68, [R8.64] ;  /* 0x0000000608447981 */ /* 0x000368000c1e1d00 */
[----:B------:R1:W5:Y:S01]  /*0790*/  LDG.E.128 R72, [R8.64+0x10] ;  /* 0x0000100608487981 */ /* 0x000362000c1e1d00 */
[----:B0-----:R-:W-:Y:S01]  /*07a0*/  LOP3.LUT R4, R7, UR26, R11, 0x96, !PT ;  /* 0x0000001a07047c12 */ /* 0x001fe2000f8e960b */
[----:B------:R-:W-:-:S02]  /*07b0*/  IMAD.MOV.U32 R5, RZ, RZ, R10 ;  /* 0x000000ffff057224 */ /* 0x000fc400078e000a */
[----:B------:R1:W5:Y:S01]  /*07c0*/  LDG.E.128 R76, [R8.64+0x1000] ;  /* 0x00100006084c7981 */ /* 0x000362000c1e1d00 */
[----:B------:R-:W-:Y:S02]  /*07d0*/  IMAD.MOV.U32 R7, RZ, RZ, R14 ;  /* 0x000000ffff077224 */ /* 0x000fe400078e000e */
[----:B------:R-:W-:Y:S01]  /*07e0*/  IMAD.MOV.U32 R11, RZ, RZ, 0x1 ;  /* 0x00000001ff0b7424 */ /* 0x000fe200078e00ff */
[----:B------:R1:W5:Y:S01]  /*07f0*/  LDG.E.128 R80, [R8.64+0x1010] ;  /* 0x0010100608507981 */ /* 0x000362000c1e1d00 */
[----:B------:R-:W-:-:S03]  /*0800*/  IMAD R10, R18, -0x326172a9, RZ ;  /* 0xcd9e8d57120a7824 */ /* 0x000fc600078e02ff */
[----:B------:R1:W5:Y:S04]  /*0810*/  LDG.E.128 R84, [R8.64+0x2000] ;  /* 0x0020000608547981 */ /* 0x000368000c1e1d00 */
[----:B------:R1:W5:Y:S01]  /*0820*/  LDG.E.128 R88, [R8.64+0x2010] ;  /* 0x0020100608587981 */ /* 0x000362000c1e1d00 */
[----:B------:R-:W-:Y:S01]  /*0830*/  ULDC.U8 UR8, c[0x0][0x1f0] ;  /* 0x00007c0000087ab9 */ /* 0x000fe20000000000 */
[----:B-1----:R-:W-:Y:S01]  /*0840*/  MOV R8, R13 ;  /* 0x0000000d00087202 */ /* 0x002fe20000000f00 */
[----:B------:R-:W-:Y:S02]  /*0850*/  IMAD.MOV.U32 R9, RZ, RZ, RZ ;  /* 0x000000ffff097224 */ /* 0x000fe400078e00ff */
.L_x_13412:
[----:B------:R-:W-:-:S10]  /*0860*/  HFMA2.MMA R107, -RZ, RZ, 0, 2.384185791015625e-07 ;  /* 0x00000004ff6b7435 */ /* 0x000fd400000001ff */
[----:B------:R-:W-:-:S05]  /*0870*/  IMAD.WIDE R100, R0, R107, c[0x0][0x1d0] ;  /* 0x0000740000647625 */ /* 0x000fca00078e026b */
[----:B------:R0:W2:Y:S01]  /*0880*/  LDG.E R108, [R100.64] ;  /* 0x00000006646c7981 */ /* 0x0000a2000c1e1900 */
[----:B------:R-:W-:Y:S01]  /*0890*/  ISETP.NE.U32.AND P0, PT, RZ, c[0x0][0x180], PT ;  /* 0x00006000ff007a0c */ /* 0x000fe20003f05070 */
[C---:B------:R-:W-:Y:S02]  /*08a0*/  IMAD R102, R0.reuse, c[0x0][0x168], RZ ;  /* 0x00005a0000667a24 */ /* 0x040fe400078e02ff */
[----:B------:R-:W-:Y:S01]  /*08b0*/  IMAD.MOV.U32 R130, RZ, RZ, RZ ;  /* 0x000000ffff827224 */ /* 0x000fe200078e00ff */
[----:B------:R-:W-:Y:S01]  /*08c0*/  ISETP.NE.AND.EX P0, PT, RZ, c[0x0][0x184], PT, P0 ;  /* 0x00006100ff007a0c */ /* 0x000fe20003f05300 */
[----:B0-----:R-:W-:-:S12]  /*08d0*/  IMAD.WIDE R100, R0, R107, c[0x0][0x1d8] ;  /* 0x0000760000647625 */ /* 0x001fd800078e026b */
[----:B------:R-:W-:Y:S01]  /*08e0*/  @P0 IMAD.MOV.U32 R109, RZ, RZ, 0x10 ;  /* 0x00000010ff6d0424 */ /* 0x000fe200078e00ff */
        /* <DEDUP_REMOVED lines=8> */
[----:B-----5:R0:W5:Y:S01]  /*0970*/  LDG.E R104, [R100.64] ;  /* 0x0000000664687981 */ /* 0x020162000c1e1900 */
        /* <DEDUP_REMOVED lines=16> */
.L_x_13162:
        /* <DEDUP_REMOVED lines=12> */
.L_x_13165:
[----:B------:R-:W-:Y:S02]  /*0b40*/  IMAD.MOV.U32 R12, RZ, RZ, R10 ;  /* 0x000000ffff0c7224 */ /* 0x000fe400078e000a */
.L_x_13166:
[----:B------:R-:W-:Y:S05]  /*0b50*/  BSYNC B1 ;  /* 0x0000000000017941 */ /* 0x000fea0003800000 */
.L_x_13164:
        /* <DEDUP_REMOVED lines=16> */
.L_x_13170:
[----:B------:R-:W-:Y:S05]  /*0c60*/  BSYNC B2 ;  /* 0x0000000000027941 */ /* 0x000fea0003800000 */
.L_x_13169:
        /* <DEDUP_REMOVED lines=44> */
.L_x_13168:
[----:B------:R-:W-:Y:S05]  /*0f30*/  BSYNC B1 ;  /* 0x0000000000017941 */ /* 0x000fea0003800000 */
.L_x_13167:
        /* <DEDUP_REMOVED lines=13> */
.L_x_13163:
[----:B------:R-:W-:Y:S05]  /*1010*/  BSYNC B0 ;  /* 0x0000000000007941 */ /* 0x000fea0003800000 */
.L_x_13161:
        /* <DEDUP_REMOVED lines=8> */
.L_x_13172:
        /* <DEDUP_REMOVED lines=12> */
.L_x_13175:
[----:B------:R-:W-:Y:S02]  /*1160*/  MOV R13, R10 ;  /* 0x0000000a000d7202 */ /* 0x000fe40000000f00 */
.L_x_13176:
[----:B------:R-:W-:Y:S05]  /*1170*/  BSYNC B1 ;  /* 0x0000000000017941 */ /* 0x000fea0003800000 */
.L_x_13174:
        /* <DEDUP_REMOVED lines=16> */
.L_x_13180:
[----:B------:R-:W-:Y:S05]  /*1280*/  BSYNC B2 ;  /* 0x0000000000027941 */ /* 0x000fea0003800000 */
.L_x_13179:
        /* <DEDUP_REMOVED lines=44> */
.L_x_13178:
[----:B------:R-:W-:Y:S05]  /*1550*/  BSYNC B1 ;  /* 0x0000000000017941 */ /* 0x000fea0003800000 */
.L_x_13177:
        /* <DEDUP_REMOVED lines=13> */
.L_x_13173:
[----:B------:R-:W-:Y:S05]  /*1630*/  BSYNC B0 ;  /* 0x0000000000007941 */ /* 0x000fea0003800000 */
.L_x_13171:
        /* <DEDUP_REMOVED lines=8> */
.L_x_13182:
        /* <DEDUP_REMOVED lines=12> */
.L_x_13185:
[----:B------:R-:W-:Y:S02]  /*1780*/  IMAD.MOV.U32 R14, RZ, RZ, R10 ;  /* 0x000000ffff0e7224 */ /* 0x000fe400078e000a */
.L_x_13186:
[----:B------:R-:W-:Y:S05]  /*1790*/  BSYNC B1 ;  /* 0x0000000000017941 */ /* 0x000fea0003800000 */
.L_x_13184:
        /* <DEDUP_REMOVED lines=16> */
.L_x_13190:
[----:B------:R-:W-:Y:S05]  /*18a0*/  BSYNC B2 ;  /* 0x0000000000027941 */ /* 0x000fea0003800000 */
.L_x_13189:
        /* <DEDUP_REMOVED lines=44> */
.L_x_13188:
[----:B------:R-:W-:Y:S05]  /*1b70*/  BSYNC B1 ;  /* 0x0000000000017941 */ /* 0x000fea0003800000 */
.L_x_13187:
        /* <DEDUP_REMOVED lines=13> */
.L_x_13183:
[----:B------:R-:W-:Y:S05]  /*1c50*/  BSYNC B0 ;  /* 0x0000000000007941 */ /* 0x000fea0003800000 */
.L_x_13181:
        /* <DEDUP_REMOVED lines=8> */
.L_x_13192:
        /* <DEDUP_REMOVED lines=12> */
.L_x_13195:
[----:B------:R-:W-:Y:S02]  /*1da0*/  IMAD.MOV.U32 R15, RZ, RZ, R10 ;  /* 0x000000ffff0f7224 */ /* 0x000fe400078e000a */
.L_x_13196:
[----:B------:R-:W-:Y:S05]  /*1db0*/  BSYNC B1 ;  /* 0x0000000000017941 */ /* 0x000fea0003800000 */
.L_x_13194:
        /* <DEDUP_REMOVED lines=16> */
.L_x_13200:
[----:B------:R-:W-:Y:S05]  /*1ec0*/  BSYNC B2 ;  /* 0x0000000000027941 */ /* 0x000fea0003800000 */
.L_x_13199:
        /* <DEDUP_REMOVED lines=44> */
.L_x_13198:
[----:B------:R-:W-:Y:S05]  /*2190*/  BSYNC B1 ;  /* 0x0000000000017941 */ /* 0x000fea0003800000 */
.L_x_13197:
        /* <DEDUP_REMOVED lines=13> */
.L_x_13193:
[----:B------:R-:W-:Y:S05]  /*2270*/  BSYNC B0 ;  /* 0x0000000000007941 */ /* 0x000fea0003800000 */
.L_x_13191:
        /* <DEDUP_REMOVED lines=8> */
.L_x_13202:
        /* <DEDUP_REMOVED lines=12> */
.L_x_13205:
[----:B------:R-:W-:Y:S02]  /*23c0*/  MOV R16, R10 ;  /* 0x0000000a00107202 */ /* 0x000fe40000000f00 */
.L_x_13206:
[----:B------:R-:W-:Y:S05]  /*23d0*/  BSYNC B1 ;  /* 0x0000000000017941 */ /* 0x000fea0003800000 */
.L_x_13204:
        /* <DEDUP_REMOVED lines=16> */
.L_x_13210:
[----:B------:R-:W-:Y:S05]  /*24e0*/  BSYNC B2 ;  /* 0x0000000000027941 */ /* 0x000fea0003800000 */
.L_x_13209:
        /* <DEDUP_REMOVED lines=44> */
.L_x_13208:
[----:B------:R-:W-:Y:S05]  /*27b0*/  BSYNC B1 ;  /* 0x0000000000017941 */ /* 0x000fea0003800000 */
.L_x_13207:
        /* <DEDUP_REMOVED lines=13> */
.L_x_13203:
[----:B------:R-:W-:Y:S05]  /*2890*/  BSYNC B0 ;  /* 0x0000000000007941 */ /* 0x000fea0003800000 */
.L_x_13201:
        /* <DEDUP_REMOVED lines=8> */
.L_x_13212:
        /* <DEDUP_REMOVED lines=12> */
.L_x_13215:
[----:B------:R-:W-:Y:S02]  /*29e0*/  IMAD.MOV.U32 R17, RZ, RZ, R10 ;  /* 0x000000ffff117224 */ /* 0x000fe400078e000a */
.L_x_13216:
[----:B------:R-:W-:Y:S05]  /*29f0*/  BSYNC B1 ;  /* 0x0000000000017941 */ /* 0x000fea0003800000 */
.L_x_13214:
        /* <DEDUP_REMOVED lines=16> */
.L_x_13220:
[----:B------:R-:W-:Y:S05]  /*2b00*/  BSYNC B2 ;  /* 0x0000000000027941 */ /* 0x000fea0003800000 */
.L_x_13219:
        /* <DEDUP_REMOVED lines=44> */
.L_x_13218:
[----:B------:R-:W-:Y:S05]  /*2dd0*/  BSYNC B1 ;  /* 0x0000000000017941 */ /* 0x000fea0003800000 */
.L_x_13217:
        /* <DEDUP_REMOVED lines=13> */
.L_x_13213:
[----:B------:R-:W-:Y:S05]  /*2eb0*/  BSYNC B0 ;  /* 0x0000000000007941 */ /* 0x000fea0003800000 */
.L_x_13211:
        /* <DEDUP_REMOVED lines=8> */
.L_x_13222:
        /* <DEDUP_REMOVED lines=12> */
.L_x_13225:
[----:B------:R-:W-:Y:S02]  /*3000*/  IMAD.MOV.U32 R18, RZ, RZ, R10 ;  /* 0x000000ffff127224 */ /* 0x000fe400078e000a */
.L_x_13226:
[----:B------:R-:W-:Y:S05]  /*3010*/  BSYNC B1 ;  /* 0x0000000000017941 */ /* 0x000fea0003800000 */
.L_x_13224:
        /* <DEDUP_REMOVED lines=16> */
.L_x_13230:
[----:B------:R-:W-:Y:S05]  /*3120*/  BSYNC B2 ;  /* 0x0000000000027941 */ /* 0x000fea0003800000 */
.L_x_13229:
        /* <DEDUP_REMOVED lines=44> */
.L_x_13228:
[----:B------:R-:W-:Y:S05]  /*33f0*/  BSYNC B1 ;  /* 0x0000000000017941 */ /* 0x000fea0003800000 */
.L_x_13227:
        /* <DEDUP_REMOVED lines=13> */
.L_x_13223:
[----:B------:R-:W-:Y:S05]  /*34d0*/  BSYNC B0 ;  /* 0x0000000000007941 */ /* 0x000fea0003800000 */
.L_x_13221:
        /* <DEDUP_REMOVED lines=8> */
.L_x_13232:
        /* <DEDUP_REMOVED lines=12> */
.L_x_13235:
[----:B------:R-:W-:Y:S02]  /*3620*/  MOV R19, R10 ;  /* 0x0000000a00137202 */ /* 0x000fe40000000f00 */
.L_x_13236:
[----:B------:R-:W-:Y:S05]  /*3630*/  BSYNC B1 ;  /* 0x0000000000017941 */ /* 0x000fea0003800000 */
.L_x_13234:
        /* <DEDUP_REMOVED lines=16> */
.L_x_13240:
[----:B------:R-:W-:Y:S05]  /*3740*/  BSYNC B2 ;  /* 0x0000000000027941 */ /* 0x000fea0003800000 */
.L_x_13239:
        /* <DEDUP_REMOVED lines=44> */
.L_x_13238:
[----:B------:R-:W-:Y:S05]  /*3a10*/  BSYNC B1 ;  /* 0x0000000000017941 */ /* 0x000fea0003800000 */
.L_x_13237:
        /* <DEDUP_REMOVED lines=13> */
.L_x_13233:
[----:B------:R-:W-:Y:S05]  /*3af0*/  BSYNC B0 ;  /* 0x0000000000007941 */ /* 0x000fea0003800000 */
.L_x_13231:
[----:B------:R-:W-:Y:S01]  /*3b00*/  IMAD.MOV.U32 R137, RZ, RZ, 0x10 ;  /* 0x00000010ff897424 */ /* 0x000fe200078e00ff */
[----:B------:R-:W-:Y:S01]  /*3b10*/  F2FP.PACK_AB R103, R113, R112 ;  /* 0x000000707167723e */ /* 0x000fe200000000ff */
[----:B------:R-:W-:Y:S01]  /*3b20*/  BSSY B0, `(.L_x_13241) ;  /* 0x000001f000007945 */ /* 0x000fe20003800000 */
[----:B------:R-:W-:Y:S01]  /*3b30*/  F2FP.PACK_AB R102, R111, R110 ;  /* 0x0000006e6f66723e */ /* 0x000fe200000000ff */
[-C--:B------:R-:W-:Y:S01]  /*3b40*/  IMAD.WIDE.U32 R116, R134, R137.reuse, c[0x0][0x188] ;  /* 0x0000620086747625 */ /* 0x080fe200078e0089 */
        /* <DEDUP_REMOVED lines=28> */
.L_x_13242:
[----:B------:R-:W-:Y:S05]  /*3d10*/  BSYNC B0 ;  /* 0x0000000000007941 */ /* 0x000fea0003800000 */
.L_x_13241:
        /* <DEDUP_REMOVED lines=10> */
.L_x_13244:
        /* <DEDUP_REMOVED lines=12> */
.L_x_13247:
[----:B------:R-:W-:Y:S02]  /*3e80*/  IMAD.MOV.U32 R12, RZ, RZ, R10 ;  /* 0x000000ffff0c7224 */ /* 0x000fe400078e000a */
.L_x_13248:
[----:B------:R-:W-:Y:S05]  /*3e90*/  BSYNC B1 ;  /* 0x0000000000017941 */ /* 0x000fea0003800000 */
.L_x_13246:
        /* <DEDUP_REMOVED lines=16> */
.L_x_13252:
[----:B------:R-:W-:Y:S05]  /*3fa0*/  BSYNC B2 ;  /* 0x0000000000027941 */ /* 0x000fea0003800000 */
.L_x_13251:
        /* <DEDUP_REMOVED lines=44> */
.L_x_13250:
[----:B------:R-:W-:Y:S05]  /*4270*/  BSYNC B1 ;  /* 0x0000000000017941 */ /* 0x000fea0003800000 */
.L_x_13249:
        /* <DEDUP_REMOVED lines=13> */
.L_x_13245:
[----:B------:R-:W-:Y:S05]  /*4350*/  BSYNC B0 ;  /* 0x0000000000007941 */ /* 0x000fea0003800000 */
.L_x_13243:
        /* <DEDUP_REMOVED lines=8> */
.L_x_13254:
        /* <DEDUP_REMOVED lines=12> */
.L_x_13257:
[----:B------:R-:W-:Y:S02]  /*44a0*/  IMAD.MOV.U32 R13, RZ, RZ, R10 ;  /* 0x000000ffff0d7224 */ /* 0x000fe400078e000a */
.L_x_13258:
[----:B------:R-:W-:Y:S05]  /*44b0*/  BSYNC B1 ;  /* 0x0000000000017941 */ /* 0x000fea0003800000 */
.L_x_13256:
        /* <DEDUP_REMOVED lines=16> */
.L_x_13262:
[----:B------:R-:W-:Y:S05]  /*45c0*/  BSYNC B2 ;  /* 0x0000000000027941 */ /* 0x000fea0003800000 */
.L_x_13261:
        /* <DEDUP_REMOVED lines=44> */
.L_x_13260:
[----:B------:R-:W-:Y:S05]  /*4890*/  BSYNC B1 ;  /* 0x0000000000017941 */ /* 0x000fea0003800000 */
.L_x_13259:
        /* <DEDUP_REMOVED lines=13> */
.L_x_13255:
[----:B------:R-:W-:Y:S05]  /*4970*/  BSYNC B0 ;  /* 0x0000000000007941 */ /* 0x000fea0003800000 */
.L_x_13253:
        /* <DEDUP_REMOVED lines=8> */
.L_x_13264:
        /* <DEDUP_REMOVED lines=12> */
.L_x_13267:
[----:B------:R-:W-:Y:S02]  /*4ac0*/  MOV R14, R10 ;  /* 0x0000000a000e7202 */ /* 0x000fe40000000f00 */
.L_x_13268:
[----:B------:R-:W-:Y:S05]  /*4ad0*/  BSYNC B1 ;  /* 0x0000000000017941 */ /* 0x000fea0003800000 */
.L_x_13266:
        /* <DEDUP_REMOVED lines=16> */
.L_x_13272:
[----:B------:R-:W-:Y:S05]  /*4be0*/  BSYNC B2 ;  /* 0x0000000000027941 */ /* 0x000fea0003800000 */
.L_x_13271:
        /* <DEDUP_REMOVED lines=44> */
.L_x_13270:
[----:B------:R-:W-:Y:S05]  /*4eb0*/  BSYNC B1 ;  /* 0x0000000000017941 */ /* 0x000fea0003800000 */
.L_x_13269:
        /* <DEDUP_REMOVED lines=13> */
.L_x_13265:
[----:B------:R-:W-:Y:S05]  /*4f90*/  BSYNC B0 ;  /* 0x0000000000007941 */ /* 0x000fea0003800000 */
.L_x_13263:
        /* <DEDUP_REMOVED lines=8> */
.L_x_13274:
        /* <DEDUP_REMOVED lines=12> */
.L_x_13277:
[----:B------:R-:W-:Y:S02]  /*50e0*/  IMAD.MOV.U32 R15, RZ, RZ, R10 ;  /* 0x000000ffff0f7224 */ /* 0x000fe400078e000a */
.L_x_13278:
[----:B------:R-:W-:Y:S05]  /*50f0*/  BSYNC B1 ;  /* 0x0000000000017941 */ /* 0x000fea0003800000 */
.L_x_13276:
        /* <DEDUP_REMOVED lines=16> */
.L_x_13282:
[----:B------:R-:W-:Y:S05]  /*5200*/  BSYNC B2 ;  /* 0x0000000000027941 */ /* 0x000fea0003800000 */
.L_x_13281:
        /* <DEDUP_REMOVED lines=44> */
.L_x_13280:
[----:B------:R-:W-:Y:S05]  /*54d0*/  BSYNC B1 ;  /* 0x0000000000017941 */ /* 0x000fea0003800000 */
.L_x_13279:
        /* <DEDUP_REMOVED lines=13> */
.L_x_13275:
[----:B------:R-:W-:Y:S05]  /*55b0*/  BSYNC B0 ;  /* 0x0000000000007941 */ /* 0x000fea0003800000 */
.L_x_13273:
        /* <DEDUP_REMOVED lines=8> */
.L_x_13284:
        /* <DEDUP_REMOVED lines=12> */
.L_x_13287:
[----:B------:R-:W-:Y:S02]  /*5700*/  IMAD.MOV.U32 R16, RZ, RZ, R10 ;  /* 0x000000ffff107224 */ /* 0x000fe400078e000a */
.L_x_13288:
[----:B------:R-:W-:Y:S05]  /*5710*/  BSYNC B1 ;  /* 0x0000000000017941 */ /* 0x000fea0003800000 */
.L_x_13286:
        /* <DEDUP_REMOVED lines=16> */
.L_x_13292:
[----:B------:R-:W-:Y:S05]  /*5820*/  BSYNC B2 ;  /* 0x0000000000027941 */ /* 0x000fea0003800000 */
.L_x_13291:
        /* <DEDUP_REMOVED lines=44> */
.L_x_13290:
[----:B------:R-:W-:Y:S05]  /*5af0*/  BSYNC B1 ;  /* 0x0000000000017941 */ /* 0x000fea0003800000 */
.L_x_13289:
        /* <DEDUP_REMOVED lines=13> */
.L_x_13285:
[----:B------:R-:W-:Y:S05]  /*5bd0*/  BSYNC B0 ;  /* 0x0000000000007941 */ /* 0x000fea0003800000 */
.L_x_13283:
        /* <DEDUP_REMOVED lines=8> */
.L_x_13294:
        /* <DEDUP_REMOVED lines=12> */
.L_x_13297:
[----:B------:R-:W-:Y:S02]  /*5d20*/  MOV R17, R10 ;  /* 0x0000000a00117202 */ /* 0x000fe40000000f00 */
.L_x_13298:
[----:B------:R-:W-:Y:S05]  /*5d30*/  BSYNC B1 ;  /* 0x0000000000017941 */ /* 0x000fea0003800000 */
.L_x_13296:
        /* <DEDUP_REMOVED lines=16> */
.L_x_13302:
[----:B------:R-:W-:Y:S05]  /*5e40*/  BSYNC B2 ;  /* 0x0000000000027941 */ /* 0x000fea0003800000 */
.L_x_13301:
        /* <DEDUP_REMOVED lines=44> */
.L_x_13300:
[----:B------:R-:W-:Y:S05]  /*6110*/  BSYNC B1 ;  /* 0x0000000000017941 */ /* 0x000fea0003800000 */
.L_x_13299:
        /* <DEDUP_REMOVED lines=13> */
.L_x_13295:
[----:B------:R-:W-:Y:S05]  /*61f0*/  BSYNC B0 ;  /* 0x0000000000007941 */ /* 0x000fea0003800000 */
.L_x_13293:
        /* <DEDUP_REMOVED lines=8> */
.L_x_13304:
        /* <DEDUP_REMOVED lines=12> */
.L_x_13307:
[----:B------:R-:W-:Y:S02]  /*6340*/  IMAD.MOV.U32 R18, RZ, RZ, R10 ;  /* 0x000000ffff127224 */ /* 0x000fe400078e000a */
.L_x_13308:
[----:B------:R-:W-:Y:S05]  /*6350*/  BSYNC B1 ;  /* 0x0000000000017941 */ /* 0x000fea0003800000 */
.L_x_13306:
        /* <DEDUP_REMOVED lines=16> */
.L_x_13312:
[----:B------:R-:W-:Y:S05]  /*6460*/  BSYNC B2 ;  /* 0x0000000000027941 */ /* 0x000fea0003800000 */
.L_x_13311:
        /* <DEDUP_REMOVED lines=44> */
.L_x_13310:
[----:B------:R-:W-:Y:S05]  /*6730*/  BSYNC B1 ;  /* 0x0000000000017941 */ /* 0x000fea0003800000 */
.L_x_13309:
        /* <DEDUP_REMOVED lines=13> */
.L_x_13305:
[----:B------:R-:W-:Y:S05]  /*6810*/  BSYNC B0 ;  /* 0x0000000000007941 */ /* 0x000fea0003800000 */
.L_x_13303:
        /* <DEDUP_REMOVED lines=8> */
.L_x_13314:
        /* <DEDUP_REMOVED lines=12> */
.L_x_13317:
[----:B------:R-:W-:Y:S02]  /*6960*/  IMAD.MOV.U32 R19, RZ, RZ, R10 ;  /* 0x000000ffff137224 */ /* 0x000fe400078e000a */
.L_x_13318:
[----:B------:R-:W-:Y:S05]  /*6970*/  BSYNC B1 ;  /* 0x0000000000017941 */ /* 0x000fea0003800000 */
.L_x_13316:
        /* <DEDUP_REMOVED lines=16> */
.L_x_13322:
[----:B------:R-:W-:Y:S05]  /*6a80*/  BSYNC B2 ;  /* 0x0000000000027941 */ /* 0x000fea0003800000 */
.L_x_13321:
        /* <DEDUP_REMOVED lines=44> */
.L_x_13320:
[----:B------:R-:W-:Y:S05]  /*6d50*/  BSYNC B1 ;  /* 0x0000000000017941 */ /* 0x000fea0003800000 */
.L_x_13319:
        /* <DEDUP_REMOVED lines=13> */
.L_x_13315:
[----:B------:R-:W-:Y:S05]  /*6e30*/  BSYNC B0 ;  /* 0x0000000000007941 */ /* 0x000fea0003800000 */
.L_x_13313:
        /* <DEDUP_REMOVED lines=32> */
.L_x_13324:
[----:B------:R-:W-:Y:S05]  /*7040*/  BSYNC B0 ;  /* 0x0000000000007941 */ /* 0x000fea0003800000 */
.L_x_13323:
        /* <DEDUP_REMOVED lines=10> */
.L_x_13326:
        /* <DEDUP_REMOVED lines=12> */
.L_x_13329:
[----:B------:R-:W-:Y:S02]  /*71b0*/  IMAD.MOV.U32 R12, RZ, RZ, R10 ;  /* 0x000000ffff0c7224 */ /* 0x000fe400078e000a */
.L_x_13330:
[----:B------:R-:W-:Y:S05]  /*71c0*/  BSYNC B1 ;  /* 0x0000000000017941 */ /* 0x000fea0003800000 */
.L_x_13328:
        /* <DEDUP_REMOVED lines=16> */
.L_x_13334:
[----:B------:R-:W-:Y:S05]  /*72d0*/  BSYNC B2 ;  /* 0x0000000000027941 */ /* 0x000fea0003800000 */
.L_x_13333:
        /* <DEDUP_REMOVED lines=44> */
.L_x_13332:
[----:B------:R-:W-:Y:S05]  /*75a0*/  BSYNC B1 ;  /* 0x0000000000017941 */ /* 0x000fea0003800000 */
.L_x_13331:
[----:B------:R-:W0:Y:S01]  /*75b0*/  I2F.U32 R12, R12 ;  /* 0x0000000c000c7306 */ /* 0x000e220000201000 */
[----:B------:R-:W-:Y:S01]  /*75c0*/  HFMA2.MMA R101, -RZ, RZ, 0.1171875, 0 ;  /* 0x2f800000ff657435 */ /* 0x000fe200000001ff */
[----:B-----5:R-:W-:-:S05]  /*75d0*/  HADD2.F32 R102, -RZ, R92.H0_H0 ;  /* 0x2000005cff667230 */ /* 0x020fca0000004100 */
[----:B------:R-:W-:-:S04]  /*75e0*/  FMUL.FTZ R102, R102, c[0x0][0x1ec] ;  /* 0x00007b0066667a20 */ /* 0x000fc80000410000 */
[----:B------:R-:W-:Y:S02]  /*75f0*/  FMUL.FTZ R102, R102, c[0x0][0x1e8] ;  /* 0x00007a0066667a20 */ /* 0x000fe40000410000 */
[----:B0-----:R-:W-:-:S05]  /*7600*/  FFMA.FTZ R101, R12, R101, 1.1641532182693481445e-10 ;  /* 0x2f0000000c657423 */ /* 0x001fca0000010065 */
[----:B------:R-:W-:-:S04]  /*7610*/  FSETP.GTU.FTZ.AND P3, PT, R101, c[0x0][0x1e4], PT ;  /* 0x0000790065007a0b */ /* 0x000fc80003f7c000 */
[----:B-1----:R-:W-:Y:S01]  /*7620*/  FSEL R123, R102, RZ, !P3 ;  /* 0x000000ff667b7208 */ /* 0x002fe20005800000 */
[----:B------:R-:W-:Y:S01]  /*7630*/  @P0 HADD2.F32 R102, -RZ, R96.H0_H0 ;  /* 0x20000060ff660230 */ /* 0x000fe20000004100 */
[----:B------:R-:W-:-:S03]  /*7640*/  SEL R101, RZ, 0x1, P3 ;  /* 0x00000001ff657807 */ /* 0x000fc60001800000 */
[----:B------:R-:W-:Y:S01]  /*7650*/  FMUL.FTZ R123, R84, R123 ;  /* 0x0000007b547b7220 */ /* 0x000fe20000410000 */
[----:B------:R-:W-:-:S03]  /*7660*/  PRMT R12, R101, 0x7610, R12 ;  /* 0x00007610650c7816 */ /* 0x000fc6000000000c */
[----:B------:R-:W-:Y:S02]  /*7670*/  @P0 FADD.FTZ R123, R102, R123 ;  /* 0x0000007b667b0221 */ /* 0x000fe40000010000 */
.L_x_13327:
[----:B------:R-:W-:Y:S05]  /*7680*/  BSYNC B0 ;  /* 0x0000000000007941 */ /* 0x000fea0003800000 */
.L_x_13325:
        /* <DEDUP_REMOVED lines=8> */
.L_x_13336:
        /* <DEDUP_REMOVED lines=12> */
.L_x_13339:
[----:B------:R-:W-:Y:S02]  /*77d0*/  IMAD.MOV.U32 R13, RZ, RZ, R10 ;  /* 0x000000ffff0d7224 */ /* 0x000fe400078e000a */
.L_x_13340:
[----:B------:R-:W-:Y:S05]  /*77e0*/  BSYNC B1 ;  /* 0x0000000000017941 */ /* 0x000fea0003800000 */
.L_x_13338:
        /* <DEDUP_REMOVED lines=16> */
.L_x_13344:
[----:B------:R-:W-:Y:S05]  /*78f0*/  BSYNC B2 ;  /* 0x0000000000027941 */ /* 0x000fea0003800000 */
.L_x_13343:
        /* <DEDUP_REMOVED lines=44> */
.L_x_13342:
[----:B------:R-:W-:Y:S05]  /*7bc0*/  BSYNC B1 ;  /* 0x0000000000017941 */ /* 0x000fea0003800000 */
.L_x_13341:
        /* <DEDUP_REMOVED lines=13> */
.L_x_13337:
[----:B------:R-:W-:Y:S05]  /*7ca0*/  BSYNC B0 ;  /* 0x0000000000007941 */ /* 0x000fea0003800000 */
.L_x_13335:
        /* <DEDUP_REMOVED lines=8> */
.L_x_13346:
        /* <DEDUP_REMOVED lines=12> */
.L_x_13349:
[----:B------:R-:W-:Y:S02]  /*7df0*/  IMAD.MOV.U32 R14, RZ, RZ, R10 ;  /* 0x000000ffff0e7224 */ /* 0x000fe400078e000a */
.L_x_13350:
[----:B------:R-:W-:Y:S05]  /*7e00*/  BSYNC B1 ;  /* 0x0000000000017941 */ /* 0x000fea0003800000 */
.L_x_13348:
        /* <DEDUP_REMOVED lines=16> */
.L_x_13354:
[----:B------:R-:W-:Y:S05]  /*7f10*/  BSYNC B2 ;  /* 0x0000000000027941 */ /* 0x000fea0003800000 */
.L_x_13353:
        /* <DEDUP_REMOVED lines=44> */
.L_x_13352:
[----:B------:R-:W-:Y:S05]  /*81e0*/  BSYNC B1 ;  /* 0x0000000000017941 */ /* 0x000fea0003800000 */
.L_x_13351:
[----:B------:R-:W0:Y:S01]  /*81f0*/  I2F.U32 R14, R14 ;  /* 0x0000000e000e7306 */ /* 0x000e220000201000 */
[----:B------:R-:W-:Y:S01]  /*8200*/  HFMA2.MMA R101, -RZ, RZ, 0.1171875, 0 ;  /* 0x2f800000ff657435 */ /* 0x000fe200000001ff */
[----:B-----5:R-:W-:-:S05]  /*8210*/  HADD2.F32 R102, -RZ, R93.H0_H0 ;  /* 0x2000005dff667230 */ /* 0x020fca0000004100 */
[----:B------:R-:W-:-:S04]  /*8220*/  FMUL.FTZ R102, R102, c[0x0][0x1ec] ;  /* 0x00007b0066667a20 */ /* 0x000fc80000410000 */
[----:B------:R-:W-:Y:S02]  /*8230*/  FMUL.FTZ R102, R102, c[0x0][0x1e8] ;  /* 0x00007a0066667a20 */ /* 0x000fe40000410000 */
[----:B0-----:R-:W-:-:S05]  /*8240*/  FFMA.FTZ R101, R14, R101, 1.1641532182693481445e-10 ;  /* 0x2f0000000e657423 */ /* 0x001fca0000010065 */
[----:B------:R-:W-:-:S04]  /*8250*/  FSETP.GTU.FTZ.AND P3, PT, R101, c[0x0][0x1e4], PT ;  /* 0x0000790065007a0b */ /* 0x000fc80003f7c000 */
[----:B------:R-:W-:Y:S01]  /*8260*/  FSEL R127, R102, RZ, !P3 ;  /* 0x000000ff667f7208 */ /* 0x000fe20005800000 */
[----:B------:R-:W-:Y:S01]  /*8270*/  @P0 HADD2.F32 R102, -RZ, R97.H0_H0 ;  /* 0x20000061ff660230 */ /* 0x000fe20000004100 */
[----:B------:R-:W-:-:S03]  /*8280*/  SEL R101, RZ, 0x1, P3 ;  /* 0x00000001ff657807 */ /* 0x000fc60001800000 */
[----:B------:R-:W-:Y:S01]  /*8290*/  FMUL.FTZ R127, R86, R127 ;  /* 0x0000007f567f7220 */ /* 0x000fe20000410000 */
[----:B------:R-:W-:-:S03]  /*82a0*/  PRMT R14, R101, 0x7610, R14 ;  /* 0x00007610650e7816 */ /* 0x000fc6000000000e */
[----:B------:R-:W-:Y:S02]  /*82b0*/  @P0 FADD.FTZ R127, R102, R127 ;  /* 0x0000007f667f0221 */ /* 0x000fe40000010000 */
.L_x_13347:
[----:B------:R-:W-:Y:S05]  /*82c0*/  BSYNC B0 ;  /* 0x0000000000007941 */ /* 0x000fea0003800000 */
.L_x_13345:
        /* <DEDUP_REMOVED lines=8> */
.L_x_13356:
        /* <DEDUP_REMOVED lines=12> */
.L_x_13359:
[----:B------:R-:W-:Y:S02]  /*8410*/  IMAD.MOV.U32 R15, RZ, RZ, R10 ;  /* 0x000000ffff0f7224 */ /* 0x000fe400078e000a */
.L_x_13360:
[----:B------:R-:W-:Y:S05]  /*8420*/  BSYNC B1 ;  /* 0x0000000000017941 */ /* 0x000fea0003800000 */
.L_x_13358:
        /* <DEDUP_REMOVED lines=16> */
.L_x_13364:
[----:B------:R-:W-:Y:S05]  /*8530*/  BSYNC B2 ;  /* 0x0000000000027941 */ /* 0x000fea0003800000 */
.L_x_13363:
        /* <DEDUP_REMOVED lines=44> */
.L_x_13362:
[----:B------:R-:W-:Y:S05]  /*8800*/  BSYNC B1 ;  /* 0x0000000000017941 */ /* 0x000fea0003800000 */
.L_x_13361:
        /* <DEDUP_REMOVED lines=13> */
.L_x_13357:
[----:B------:R-:W-:Y:S05]  /*88e0*/  BSYNC B0 ;  /* 0x0000000000007941 */ /* 0x000fea0003800000 */
.L_x_13355:
        /* <DEDUP_REMOVED lines=8> */
.L_x_13366:
        /* <DEDUP_REMOVED lines=12> */
.L_x_13369:
[----:B------:R-:W-:Y:S02]  /*8a30*/  IMAD.MOV.U32 R16, RZ, RZ, R10 ;  /* 0x000000ffff107224 */ /* 0x000fe400078e000a */
.L_x_13370:
[----:B------:R-:W-:Y:S05]  /*8a40*/  BSYNC B1 ;  /* 0x0000000000017941 */ /* 0x000fea0003800000 */
.L_x_13368:
        /* <DEDUP_REMOVED lines=16> */
.L_x_13374:
[----:B------:R-:W-:Y:S05]  /*8b50*/  BSYNC B2 ;  /* 0x0000000000027941 */ /* 0x000fea0003800000 */
.L_x_13373:
        /* <DEDUP_REMOVED lines=44> */
.L_x_13372:
[----:B------:R-:W-:Y:S05]  /*8e20*/  BSYNC B1 ;  /* 0x0000000000017941 */ /* 0x000fea0003800000 */
.L_x_13371:
        /* <DEDUP_REMOVED lines=13> */
.L_x_13367:
[----:B------:R-:W-:Y:S05]  /*8f00*/  BSYNC B0 ;  /* 0x0000000000007941 */ /* 0x000fea0003800000 */
.L_x_13365:
        /* <DEDUP_REMOVED lines=8> */
.L_x_13376:
        /* <DEDUP_REMOVED lines=12> */
.L_x_13379:
[----:B------:R-:W-:Y:S02]  /*9050*/  IMAD.MOV.U32 R17, RZ, RZ, R10 ;  /* 0x000000ffff117224 */ /* 0x000fe400078e000a */
.L_x_13380:
[----:B------:R-:W-:Y:S05]  /*9060*/  BSYNC B1 ;  /* 0x0000000000017941 */ /* 0x000fea0003800000 */
.L_x_13378:
        /* <DEDUP_REMOVED lines=16> */
.L_x_13384:
[----:B------:R-:W-:Y:S05]  /*9170*/  BSYNC B2 ;  /* 0x0000000000027941 */ /* 0x000fea0003800000 */
.L_x_13383:
        /* <DEDUP_REMOVED lines=44> */
.L_x_13382:
[----:B------:R-:W-:Y:S05]  /*9440*/  BSYNC B1 ;  /* 0x0000000000017941 */ /* 0x000fea0003800000 */
.L_x_13381:
        /* <DEDUP_REMOVED lines=13> */
.L_x_13377:
[----:B------:R-:W-:Y:S05]  /*9520*/  BSYNC B0 ;  /* 0x0000000000007941 */ /* 0x000fea0003800000 */
.L_x_13375:
        /* <DEDUP_REMOVED lines=8> */
.L_x_13386:
        /* <DEDUP_REMOVED lines=12> */
.L_x_13389:
[----:B------:R-:W-:Y:S02]  /*9670*/  IMAD.MOV.U32 R18, RZ, RZ, R10 ;  /* 0x000000ffff127224 */ /* 0x000fe400078e000a */
.L_x_13390:
[----:B------:R-:W-:Y:S05]  /*9680*/  BSYNC B1 ;  /* 0x0000000000017941 */ /* 0x000fea0003800000 */
.L_x_13388:
        /* <DEDUP_REMOVED lines=16> */
.L_x_13394:
[----:B------:R-:W-:Y:S05]  /*9790*/  BSYNC B2 ;  /* 0x0000000000027941 */ /* 0x000fea0003800000 */
.L_x_13393:
        /* <DEDUP_REMOVED lines=44> */
.L_x_13392:
[----:B------:R-:W-:Y:S05]  /*9a60*/  BSYNC B1 ;  /* 0x0000000000017941 */ /* 0x000fea0003800000 */
.L_x_13391:
        /* <DEDUP_REMOVED lines=13> */
.L_x_13387:
[----:B------:R-:W-:Y:S05]  /*9b40*/  BSYNC B0 ;  /* 0x0000000000007941 */ /* 0x000fea0003800000 */
.L_x_13385:
        /* <DEDUP_REMOVED lines=8> */
.L_x_13396:
        /* <DEDUP_REMOVED lines=12> */
.L_x_13399:
[----:B------:R-:W-:Y:S02]  /*9c90*/  IMAD.MOV.U32 R19, RZ, RZ, R10 ;  /* 0x000000ffff137224 */ /* 0x000fe400078e000a */
.L_x_13400:
[----:B------:R-:W-:Y:S05]  /*9ca0*/  BSYNC B1 ;  /* 0x0000000000017941 */ /* 0x000fea0003800000 */
.L_x_13398:
        /* <DEDUP_REMOVED lines=16> */
.L_x_13404:
[----:B------:R-:W-:Y:S05]  /*9db0*/  BSYNC B2 ;  /* 0x0000000000027941 */ /* 0x000fea0003800000 */
.L_x_13403:
        /* <DEDUP_REMOVED lines=44> */
.L_x_13402:
[----:B------:R-:W-:Y:S05]  /*a080*/  BSYNC B1 ;  /* 0x0000000000017941 */ /* 0x000fea0003800000 */
.L_x_13401:
        /* <DEDUP_REMOVED lines=13> */
.L_x_13397:
[----:B------:R-:W-:Y:S05]  /*a160*/  BSYNC B0 ;  /* 0x0000000000007941 */ /* 0x000fea0003800000 */
.L_x_13395:
[----:B------:R-:W-:Y:S01]  /*a170*/  FADD.FTZ R100, RZ, R106 ;  /* 0x0000006aff647221 */ /* 0x000fe20000010000 */
[----:B------:R-:W0:Y:S01]  /*a180*/  S2R R132, SR_TID.X ;  /* 0x0000000000847919 */ /* 0x000e220000002100 */
[----:B------:R-:W-:Y:S01]  /*a190*/  IMAD.WIDE.U32 R124, R134, R137, c[0x0][0x188] ;  /* 0x00006200867c7625 */ /* 0x000fe200078e0089 */
[----:B------:R-:W-:Y:S01]  /*a1a0*/  F2FP.PACK_AB R103, R133, R122 ;  /* 0x0000007a8567723e */ /* 0x000fe200000000ff */
[----:B------:R-:W-:Y:S01]  /*a1b0*/  BSSY B0, `(.L_x_13405) ;  /* 0x0000034000007945 */ /* 0x000fe20003800000 */
[----:B------:R-:W-:Y:S01]  /*a1c0*/  F2FP.PACK_AB R102, R135, R131 ;  /* 0x000000838766723e */ /* 0x000fe200000000ff */
        /* <DEDUP_REMOVED lines=50> */
.L_x_13406:
[----:B------:R-:W-:Y:S05]  /*a4f0*/  BSYNC B0 ;  /* 0x0000000000007941 */ /* 0x000fea0003800000 */
.L_x_13405:
[----:B------:R-:W-:Y:S01]  /*a500*/  @!P2 IADD3 R134, R134, 0x4, RZ ;  /* 0x000000048686a810 */ /* 0x000fe20007ffe0ff */
[----:B------:R-:W-:Y:S01]  /*a510*/  FADD.FTZ R130, R136, R133 ;  /* 0x0000008588827221 */ /* 0x000fe20000010000 */
[----:B------:R-:W-:Y:S05]  /*a520*/  BRA.DIV ~URZ, `(.L_x_13407) ;  /* 0x00000f527f007947 */ /* 0x000fea000b800000 */
[----:B0-----:R0:W1:Y:S02]  /*a530*/  SHFL.BFLY PT, R100, R130, 0x1, 0x1f ;  /* 0x0c201f0082647f89 */ /* 0x00106400000e0000 */
.L_x_13413:
        /* <DEDUP_REMOVED lines=68> */
.L_x_13414:
        /* <DEDUP_REMOVED lines=19> */
[----:B-1----:R-:W-:-:S02]  /*aab0*/  IMAD.IADD R132, R124, 0x1, R103 ;  /* 0x000000017c847824 */ /* 0x002fc400078e0267 */
        /* <DEDUP_REMOVED lines=52> */
[----:B------:R-:W-:Y:S02]  /*ae00*/  FADD.FTZ R102, -R100, R107 ;  /* 0x0000006b64667221 */ /* 0x000fe40000010100 */
[----:B------:R-:W-:Y:S02]  /*ae10*/  IMAD R104, R104, c[0x0][0x168], RZ ;  /* 0x00005a0068687a24 */ /* 0x000fe400078e02ff */
[C---:B------:R-:W-:Y:S02]  /*ae20*/  FADD.FTZ R110, -R100.reuse, R110 ;  /* 0x0000006e646e7221 */ /* 0x040fe40000010100 */
[C---:B------:R-:W-:Y:S01]  /*ae30*/  FADD.FTZ R108, -R100.reuse, R108 ;  /* 0x0000006c646c7221 */ /* 0x040fe20000010100 */
[----:B------:R-:W-:Y:S01]  /*ae40*/  SHF.R.S32.HI R101, RZ, 0x1f, R104 ;  /* 0x0000001fff657819 */ /* 0x000fe20000011468 */
[----:B------:R-:W-:-:S02]  /*ae50*/  FADD.FTZ R124, -R100, R109 ;  /* 0x0000006d647c7221 */ /* 0x000fc40000010100 */
[C---:B------:R-:W-:Y:S01]  /*ae60*/  FADD.FTZ R130, -R100.reuse, R111 ;  /* 0x0000006f64827221 */ /* 0x040fe20000010100 */
[----:B------:R-:W-:Y:S01]  /*ae70*/  LEA.HI R109, R101, R104, RZ, 0x3 ;  /* 0x00000068656d7211 */ /* 0x000fe200078f18ff */
        /* <DEDUP_REMOVED lines=29> */
[----:B------:R-:W-:Y:S01]  /*b050*/  FMUL.FTZ R117, R125, R116 ;  /* 0x000000747d757220 */ /* 0x000fe20000410000 */
[----:B------:R-:W-:Y:S01]  /*b060*/  F2FP.PACK_AB R100, R105, R100 ;  /* 0x000000646964723e */ /* 0x000fe200000000ff */
[----:B------:R-:W-:Y:S02]  /*b070*/  FFMA.FTZ R104, R52, R115, R28 ;  /* 0x0000007334687223 */ /* 0x000fe4000001001c */
[----:B------:R-:W-:Y:S02]  /*b080*/  FFMA.FTZ R111, R53, R134, R29 ;  /* 0x00000086356f7223 */ /* 0x000fe4000001001d */
[----:B------:R-:W-:Y:S02]  /*b090*/  FFMA.FTZ R131, R66, R131, R42 ;  /* 0x0000008342837223 */ /* 0x000fe4000001002a */
[----:B------:R-:W-:Y:S01]  /*b0a0*/  FFMA.FTZ R112, R67, R112, R43 ;  /* 0x0000007043707223 */ /* 0x000fe2000001002b */
[----:B------:R-:W-:Y:S01]  /*b0b0*/  F2FP.PACK_AB R104, R111, R104 ;  /* 0x000000686f68723e */ /* 0x000fe200000000ff */
[----:B------:R-:W-:Y:S01]  /*b0c0*/  FFMA.FTZ R105, R54, R117, R30 ;  /* 0x0000007536697223 */ /* 0x000fe2000001001e */
[----:B------:R-:W-:Y:S01]  /*b0d0*/  HFMA2.MMA R117, -RZ, RZ, 0, 9.5367431640625e-07 ;  /* 0x00000010ff757435 */ /* 0x000fe200000001ff */
[C---:B------:R-:W-:Y:S01]  /*b0e0*/  FMUL.FTZ R107, R125.reuse, R108 ;  /* 0x0000006c7d6b7220 */ /* 0x040fe20000410000 */
[----:B------:R-:W-:Y:S01]  /*b0f0*/  F2FP.PACK_AB R111, R112, R131 ;  /* 0x00000083706f723e */ /* 0x000fe200000000ff */
[----:B------:R-:W-:Y:S01]  /*b100*/  FMUL.FTZ R119, R125, R118 ;  /* 0x000000767d777220 */ /* 0x000fe20000410000 */
[----:B------:R-:W-:Y:S01]  /*b110*/  LEA.HI.SX32 R112, R109, R2, 0x1d ;  /* 0x000000026d707211 */ /* 0x000fe200078feaff */
[----:B------:R-:W-:-:S02]  /*b120*/  FMUL.FTZ R138, R125, R138 ;  /* 0x0000008a7d8a7220 */ /* 0x000fc40000410000 */
[C---:B------:R-:W-:Y:S01]  /*b130*/  FMUL.FTZ R124, R125.reuse, R124 ;  /* 0x0000007c7d7c7220 */ /* 0x040fe20000410000 */
[C---:B------:R-:W-:Y:S01]  /*b140*/  IADD3 R114, R112.reuse, 0x80, RZ ;  /* 0x0000008070727810 */ /* 0x040fe20007ffe0ff */
        /* <DEDUP_REMOVED lines=33> */
[----:B------:R-:W-:Y:S02]  /*b360*/  FFMA.FTZ R146, R63, R146, R39 ;  /* 0x000000923f927223 */ /* 0x000fe40000010027 */
        /* <DEDUP_REMOVED lines=9> */
.L_x_13410:
[----:B-1----:R-:W-:Y:S05]  /*b400*/  BSYNC B0 ;  /* 0x0000000000007941 */ /* 0x002fea0003800000 */
.L_x_13409:
[----:B------:R-:W-:Y:S02]  /*b410*/  IADD3 R0, R0, c[0x0][0x160], RZ ;  /* 0x0000580000007a10 */ /* 0x000fe40007ffe0ff */
[----:B------:R-:W-:-:S02]  /*b420*/  LOP3.LUT P1, RZ, R11, 0xff, RZ, 0xc0, !PT ;  /* 0x000000ff0bff7812 */ /* 0x000fc4000782c0ff */
[----:B------:R-:W-:Y:S02]  /*b430*/  ISETP.GE.AND P0, PT, R0, c[0x0][0x164], PT ;  /* 0x0000590000007a0c */ /* 0x000fe40003f06270 */
[----:B------:R-:W-:-:S11]  /*b440*/  SEL R11, RZ, 0x1, P1 ;  /* 0x00000001ff0b7807 */ /* 0x000fd60000800000 */
[----:B0----5:R-:W-:Y:S01]  /*b450*/  @P0 CALL.REL.NOINC `(.L_x_13411) ;  /* 0x0000001000000944 */ /* 0x021fe20003c00000 */
[----:B------:R-:W-:Y:S05]  /*b460*/  BRA `(.L_x_13412) ;  /* 0xffff53f000007947 */ /* 0x000fea000383ffff */
.L_x_13411:
[----:B------:R-:W-:Y:S05]  /*b470*/  EXIT ;  /* 0x000000000000794d */ /* 0x000fea0003800000 */
.L_x_13407:
[----:B0-----:R-:W-:Y:S01]  /*b480*/  IMAD.MOV.U32 R125, RZ, RZ, 0x1 ;  /* 0x00000001ff7d7424 */ /* 0x001fe200078e00ff */
[----:B------:R-:W-:Y:S01]  /*b490*/  MOV R101, 0x1f ;  /* 0x0000001f00657802 */ /* 0x000fe20000000f00 */
[----:B------:R-:W-:Y:S01]  /*b4a0*/  IMAD.MOV.U32 R124, RZ, RZ, -0x1 ;  /* 0xffffffffff7c7424 */ /* 0x000fe200078e00ff */
[----:B------:R-:W-:Y:S02]  /*b4b0*/  MOV R102, 0xb4d0 ;  /* 0x0000b4d000667802 */ /* 0x000fe40000000f00 */
[----:B-----5:R-:W-:Y:S05]  /*b4c0*/  CALL.REL.NOINC `($__internal_95_$__cuda_sm70_shflsync_bfly_p) ;  /* 0x0000069000007944 */ /* 0x020fea0003c00000 */
[----:B-1----:R-:W-:Y:S01]  /*b4d0*/  MOV R100, R125 ;  /* 0x0000007d00647202 */ /* 0x002fe20000000f00 */
[----:B0-----:R-:W-:Y:S05]  /*b4e0*/  BRA `(.L_x_13413) ;  /* 0xfffff05000007947 */ /* 0x001fea000383ffff */
.L_x_13408:
[----:B------:R-:W-:Y:S01]  /*b4f0*/  HFMA2.MMA R101, -RZ, RZ, 0, 1.847743988037109375e-06 ;  /* 0x0000001fff657435 */ /* 0x000fe200000001ff */
[----:B------:R-:W-:Y:S01]  /*b500*/  IMAD.MOV.U32 R125, RZ, RZ, 0x2 ;  /* 0x00000002ff7d7424 */ /* 0x000fe200078e00ff */
[----:B------:R-:W-:Y:S01]  /*b510*/  MOV R102, 0xb540 ;  /* 0x0000b54000667802 */ /* 0x000fe20000000f00 */
[----:B------:R-:W-:-:S03]  /*b520*/  IMAD.MOV.U32 R124, RZ, RZ, -0x1 ;  /* 0xffffffffff7c7424 */ /* 0x000fc600078e00ff */
[----:B-----5:R-:W-:Y:S05]  /*b530*/  CALL.REL.NOINC `($__internal_95_$__cuda_sm70_shflsync_bfly_p) ;  /* 0x0000062000007944 */ /* 0x020fea0003c00000 */
[----:B01----:R-:W-:Y:S01]  /*b540*/  FADD.FTZ R130, R130, R125 ;  /* 0x0000007d82827221 */ /* 0x003fe20000010000 */
[----:B------:R-:W-:Y:S01]  /*b550*/  MOV R125, 0x4 ;  /* 0x00000004007d7802 */ /* 0x000fe20000000f00 */
[----:B------:R-:W-:Y:S01]  /*b560*/  IMAD.MOV.U32 R101, RZ, RZ, 0x1f ;  /* 0x0000001fff657424 */ /* 0x000fe200078e00ff */
[----:B------:R-:W-:-:S02]  /*b570*/  MOV R124, 0xffffffff ;  /* 0xffffffff007c7802 */ /* 0x000fc40000000f00 */
[----:B------:R-:W-:Y:S02]  /*b580*/  MOV R102, 0xb5a0 ;  /* 0x0000b5a000667802 */ /* 0x000fe40000000f00 */
[----:B------:R-:W-:Y:S05]  /*b590*/  CALL.REL.NOINC `($__internal_95_$__cuda_sm70_shflsync_bfly_p) ;  /* 0x000005c000007944 */ /* 0x000fea0003c00000 */
[----:B0-----:R-:W-:Y:S01]  /*b5a0*/  HFMA2.MMA R101, -RZ, RZ, 0, 1.847743988037109375e-06 ;  /* 0x0000001fff657435 */ /* 0x001fe200000001ff */
[----:B-1----:R-:W-:Y:S01]  /*b5b0*/  FADD.FTZ R130, R130, R125 ;  /* 0x0000007d82827221 */ /* 0x002fe20000010000 */
[----:B------:R-:W-:Y:S01]  /*b5c0*/  MOV R102, 0xb600 ;  /* 0x0000b60000667802 */ /* 0x000fe20000000f00 */
[----:B------:R-:W-:Y:S02]  /*b5d0*/  IMAD.MOV.U32 R125, RZ, RZ, 0x8 ;  /* 0x00000008ff7d7424 */ /* 0x000fe400078e00ff */
[----:B------:R-:W-:Y:S02]  /*b5e0*/  IMAD.MOV.U32 R124, RZ, RZ, -0x1 ;  /* 0xffffffffff7c7424 */ /* 0x000fe400078e00ff */
[----:B------:R-:W-:Y:S05]  /*b5f0*/  CALL.REL.NOINC `($__internal_95_$__cuda_sm70_shflsync_bfly_p) ;  /* 0x0000056000007944 */ /* 0x000fea0003c00000 */
[----:B01----:R-:W-:Y:S01]  /*b600*/  FADD.FTZ R130, R130, R125 ;  /* 0x0000007d82827221 */ /* 0x003fe20000010000 */
[----:B------:R-:W-:Y:S01]  /*b610*/  MOV R125, 0x10 ;  /* 0x00000010007d7802 */ /* 0x000fe20000000f00 */
[----:B------:R-:W-:Y:S01]  /*b620*/  IMAD.MOV.U32 R101, RZ, RZ, 0x1f ;  /* 0x0000001fff657424 */ /* 0x000fe200078e00ff */
[----:B------:R-:W-:Y:S02]  /*b630*/  MOV R124, 0xffffffff ;  /* 0xffffffff007c7802 */ /* 0x000fe40000000f00 */
[----:B------:R-:W-:-:S02]  /*b640*/  MOV R102, 0xb660 ;  /* 0x0000b66000667802 */ /* 0x000fc40000000f00 */
[----:B------:R-:W-:Y:S05]  /*b650*/  CALL.REL.NOINC `($__internal_95_$__cuda_sm70_shflsync_bfly_p) ;  /* 0x0000050000007944 */ /* 0x000fea0003c00000 */
        /* <DEDUP_REMOVED lines=54> */
[----:B------:R-:W-:Y:S05]  /*b9c0*/  CALL.REL.NOINC `($__internal_95_$__cuda_sm70_shflsync_bfly_p) ;  /* 0x0000019000007944 */ /* 0x000fea0003c00000 */
[----:B01----:R-:W-:Y:S01]  /*b9d0*/  FADD.FTZ R130, R130, R125 ;  /* 0x0000007d82827221 */ /* 0x003fe20000010000 */
[----:B------:R-:W-:Y:S01]  /*b9e0*/  MOV R125, 0x2 ;  /* 0x00000002007d7802 */ /* 0x000fe20000000f00 */
[----:B------:R-:W-:Y:S01]  /*b9f0*/  IMAD.MOV.U32 R101, RZ, RZ, 0x1f ;  /* 0x0000001fff657424 */ /* 0x000fe200078e00ff */
[----:B------:R-:W-:Y:S02]  /*ba00*/  MOV R124, 0xffffffff ;  /* 0xffffffff007c7802 */ /* 0x000fe40000000f00 */
[----:B------:R-:W-:Y:S02]  /*ba10*/  MOV R102, 0xba30 ;  /* 0x0000ba3000667802 */ /* 0x000fe40000000f00 */
[----:B------:R-:W-:Y:S05]  /*ba20*/  CALL.REL.NOINC `($__internal_95_$__cuda_sm70_shflsync_bfly_p) ;  /* 0x0000013000007944 */ /* 0x000fea0003c00000 */
[----:B0-----:R-:W-:Y:S01]  /*ba30*/  HFMA2.MMA R101, -RZ, RZ, 0, 1.847743988037109375e-06 ;  /* 0x0000001fff657435 */ /* 0x001fe200000001ff */
[----:B-1----:R-:W-:Y:S01]  /*ba40*/  FADD.FTZ R130, R130, R125 ;  /* 0x0000007d82827221 */ /* 0x002fe20000010000 */
[----:B------:R-:W-:Y:S01]  /*ba50*/  MOV R102, 0xba90 ;  /* 0x0000ba9000667802 */ /* 0x000fe20000000f00 */
[----:B------:R-:W-:-:S02]  /*ba60*/  IMAD.MOV.U32 R125, RZ, RZ, 0x4 ;  /* 0x00000004ff7d7424 */ /* 0x000fc400078e00ff */
[----:B------:R-:W-:Y:S02]  /*ba70*/  IMAD.MOV.U32 R124, RZ, RZ, -0x1 ;  /* 0xffffffffff7c7424 */ /* 0x000fe400078e00ff */
        /* <DEDUP_REMOVED lines=10> */
[----:B------:R-:W-:Y:S02]  /*bb20*/  IMAD.MOV.U32 R125, RZ, RZ, 0x10 ;  /* 0x00000010ff7d7424 */ /* 0x000fe400078e00ff */
[----:B------:R-:W-:-:S02]  /*bb30*/  IMAD.MOV.U32 R124, RZ, RZ, -0x1 ;  /* 0xffffffffff7c7424 */ /* 0x000fc400078e00ff */
[----:B------:R-:W-:Y:S05]  /*bb40*/  CALL.REL.NOINC `($__internal_95_$__cuda_sm70_shflsync_bfly_p) ;  /* 0x0000001000007944 */ /* 0x000fea0003c00000 */
[----:B01----:R-:W-:Y:S05]  /*bb50*/  BRA `(.L_x_13414) ;  /* 0xffffee2000007947 */ /* 0x003fea000383ffff */
        .weak           $__internal_95_$__cuda_sm70_shflsync_bfly_p
        .type           $__internal_95_$__cuda_sm70_shflsync_bfly_p,@function
        .size           $__internal_95_$__cuda_sm70_shflsync_bfly_p,(.L_x_22183 - $__internal_95_$__cuda_sm70_shflsync_bfly_p)
$__internal_95_$__cuda_sm70_shflsync_bfly_p:
[----:B------:R-:W-:Y:S01]  /*bb60*/  MOV R103, 0x0 ;  /* 0x0000000000677802 */ /* 0x000fe20000000f00 */
[----:B------:R-:W-:Y:S04]  /*bb70*/  WARPSYNC R124 ;  /* 0x0000007c00007348 */ /* 0x000fe80003800000 */
[----:B------:R0:W1:Y:S01]  /*bb80*/  SHFL.BFLY PT, R125, R130, R125, R101 ;  /* 0x0c00007d827d7389 */ /* 0x00006200000e0065 */
[----:B------:R-:W-:Y:S05]  /*bb90*/  RET.REL.NODEC R102 `(_ZN10layer_norm13ln_fwd_kernelINS_13Kernel_traitsIf6__halfS2_S2_fjLj3072ELj1ELj1ELj4ELj16ENS_18Kernel_traits_baseILj3072EfS2_S2_S2_fjLj128EEEEELb1ELb1ELb1ELb1EEEvNS_9FwdParamsE) ;  /* 0xffff446066007950 */ /* 0x000fea0003c3ffff */
.L_x_13415:
        /* <DEDUP_REMOVED lines=14> */
.L_x_22183:


//--------------------- .text._ZN10layer_norm13ln_fwd_kernelINS_13Kernel_traitsI6__halfS2_fS2_fjLj3072ELj1ELj1ELj4ELj16ENS_18Kernel_traits_baseILj3072ES2_S2_fS2_fjLj128EEEEELb0ELb0ELb0ELb0EEEvNS_9FwdParamsE --------------------------
	.section	.text._ZN10layer_norm13ln_fwd_kernelINS_13Kernel_traitsI6__halfS2_fS2_fjLj3072ELj1ELj1ELj4ELj16ENS_18Kernel_traits_baseILj3072ES2_S2_fS2_fjLj128EEEEELb0ELb0ELb0ELb0EEEvNS_9FwdParamsE,"ax",@progbits
	.sectioninfo	@"SHI_REGISTERS=108"
	.align	128
        .global         _ZN10layer_norm13ln_fwd_kernelINS_13Kernel_traitsI6__halfS2_fS2_fjLj3072ELj1ELj1ELj4ELj16ENS_18Kernel_traits_baseILj3072ES2_S2_fS2_fjLj128EEEEELb0ELb0ELb0ELb0EEEvNS_9FwdParamsE
        .type           _ZN10layer_norm13ln_fwd_kernelINS_13Kernel_traitsI6__halfS2_fS2_fjLj3072ELj1ELj1ELj4ELj16ENS_18Kernel_traits_baseILj3072ES2_S2_fS2_fjLj128EEEEELb0ELb0ELb0ELb0EEEvNS_9FwdParamsE,@function
        .size           _ZN10layer_norm13ln_fwd_kernelINS_13Kernel_traitsI6__halfS2_fS2_fjLj3072ELj1ELj1ELj4ELj16ENS_18Kernel_traits_baseILj3072ES2_S2_fS2_fjLj128EEEEELb0ELb0ELb0ELb0EEEvNS_9FwdParamsE,(.L_x_22184 - _ZN10layer_norm13ln_fwd_kernelINS_13Kernel_traitsI6__halfS2_fS2_fjLj3072ELj1ELj1ELj4ELj16ENS_18Kernel_traits_baseILj3072ES2_S2_fS2_fjLj128EEEEELb0ELb0ELb0ELb0EEEvNS_9FwdParamsE)
        .other          _ZN10layer_norm13ln_fwd_kernelINS_13Kernel_traitsI6__halfS2_fS2_fjLj3072ELj1ELj1ELj4ELj16ENS_18Kernel_traits_baseILj3072ES2_S2_fS2_fjLj128EEEEELb0ELb0ELb0ELb0EEEvNS_9FwdParamsE,@"STO_CUDA_ENTRY STV_DEFAULT"
_ZN10layer_norm13ln_fwd_kernelINS_13Kernel_traitsI6__halfS2_fS2_fjLj3072ELj1ELj1ELj4ELj16ENS_18Kernel_traits_baseILj3072ES2_S2_fS2_fjLj128EEEEELb0ELb0ELb0ELb0EEEvNS_9FwdParamsE:
.text._ZN10layer_norm13ln_fwd_kernelINS_13Kernel_traitsI6__halfS2_fS2_fjLj3072ELj1ELj1ELj4ELj16ENS_18Kernel_traits_baseILj3072ES2_S2_fS2_fjLj128EEEEELb0ELb0ELb0ELb0EEEvNS_9FwdParamsE:
        /* <DEDUP_REMOVED lines=25> */
.L_x_13417:
[----:B0-----:R-:W-:Y:S05]  /*0190*/  BSYNC B0 ;  /* 0x0000000000007941 */ /* 0x001fea0003800000 */
.L_x_13416:
        /* <DEDUP_REMOVED lines=13> */
.L_x_13419:
[----:B0-----:R-:W-:Y:S05]  /*0270*/  BSYNC B0 ;  /* 0x0000000000007941 */ /* 0x001fea0003800000 */
.L_x_13418:
        /* <DEDUP_REMOVED lines=12> */
.L_x_13421:
[----:B0-----:R-:W-:Y:S05]  /*0340*/  BSYNC B0 ;  /* 0x0000000000007941 */ /* 0x001fea0003800000 */
.L_x_13420:
[----:B------:R-:W0:Y:S02]  /*0350*/  S2UR UR6, SR_CTAID.X ;  /* 0x00000000000679c3 */ /* 0x000e240000002500 */
[----:B0-----:R-:W-:-:S04]  /*0360*/  LEA.HI R89, R0, UR6, RZ, 0x19 ;  /* 0x0000000600597c11 */ /* 0x001fc8000f8fc8ff */
[----:B------:R-:W-:-:S13]  /*0370*/  ISETP.GE.AND P0, PT, R89, c[0x0][0x164], PT ;  /* 0x0000590059007a0c */ /* 0x000fda0003f06270 */
[----:B------:R-:W-:Y:S05]  /*0380*/  @P0 EXIT ;  /* 0x000000000000094d */ /* 0x000fea0003800000 */
[--C-:B-----5:R-:W-:Y:S01]  /*0390*/  HADD2.F32 R3, -RZ, R8.reuse.H0_H0 ;  /* 0x20000008ff037230 */ /* 0x120fe20000004100 */
[----:B------:R-:W-:Y:S01]  /*03a0*/  SHF.R.S32.HI R40, RZ, 0x3, R20 ;  /* 0x00000003ff287819 */ /* 0x000fe20000011414 */
[----:B------:R-:W-:Y:S01]  /*03b0*/  HADD2.F32 R4, -RZ, R8.H1_H1 ;  /* 0x30000008ff047230 */ /* 0x000fe20000004100 */
[----:B------:R-:W-:Y:S01]  /*03c0*/  LOP3.LUT R41, R0, 0x60, RZ, 0xc0, !PT ;  /* 0x0000006000297812 */ /* 0x000fe200078ec0ff */
[--C-:B------:R-:W-:Y:S01]  /*03d0*/  HADD2.F32 R5, -RZ, R9.reuse.H0_H0 ;  /* 0x20000009ff057230 */ /* 0x100fe20000004100 */
[----:B------:R-:W-:Y:S01]  /*03e0*/  MOV R91, 0x1 ;  /* 0x00000001005b7802 */ /* 0x000fe20000000f00 */
[----:B------:R-:W-:Y:S01]  /*03f0*/  HADD2.F32 R6, -RZ, R9.H1_H1 ;  /* 0x30000009ff067230 */ /* 0x000fe20000004100 */
[----:B------:R-:W-:Y:S01]  /*0400*/  ULDC.U8 UR6, c[0x0][0x1f0] ;  /* 0x00007c0000067ab9 */ /* 0x000fe20000000000 */
        /* <DEDUP_REMOVED lines=24> */
[----:B------:R-:W-:Y:S01]  /*0590*/  SHF.L.U32 R37, R0, 0x5, RZ ;  /* 0x0000000500257819 */ /* 0x000fe200000006ff */
[----:B------:R-:W-:Y:S01]  /*05a0*/  HADD2.F32 R62, -RZ, R39.H1_H1 ;  /* 0x30000027ff3e7230 */ /* 0x000fe20000004100 */
[----:B------:R-:W-:Y:S01]  /*05b0*/  IMNMX R41, R41, 0x20, PT ;  /* 0x0000002029297817 */ /* 0x000fe20003800200 */
[--C-:B------:R-:W-:Y:S01]  /*05c0*/  HADD2.F32 R64, -RZ, R32.reuse.H0_H0 ;  /* 0x20000020ff407230 */ /* 0x100fe20000004100 */
[----:B------:R-:W-:Y:S01]  /*05d0*/  LOP3.LUT R37, R37, 0x3e0, RZ, 0xc0, !PT ;  /* 0x000003e025257812 */ /* 0x000fe200078ec0ff */
[----:B------:R-:W-:Y:S01]  /*05e0*/  HADD2.F32 R63, -RZ, R32.H1_H1 ;  /* 0x30000020ff3f7230 */ /* 0x000fe20000004100 */
[----:B------:R-:W-:Y:S01]  /*05f0*/  IADD3 R41, R41, R40, RZ ;  /* 0x0000002829297210 */ /* 0x000fe20007ffe0ff */
[--C-:B------:R-:W-:Y:S01]  /*0600*/  HADD2.F32 R66, -RZ, R33.reuse.H0_H0 ;  /* 0x20000021ff427230 */ /* 0x100fe20000004100 */
[----:B------:R-:W-:Y:S01]  /*0610*/  IADD3 R37, R36, -R37, RZ ;  /* 0x8000002524257210 */ /* 0x000fe20007ffe0ff */
[----:B------:R-:W-:Y:S01]  /*0620*/  HADD2.F32 R65, -RZ, R33.H1_H1 ;  /* 0x30000021ff417230 */ /* 0x000fe20000004100 */
[----:B------:R-:W-:Y:S01]  /*0630*/  SHF.L.U32 R41, R41, 0x3, RZ ;  /* 0x0000000329297819 */ /* 0x000fe200000006ff */
[--C-:B------:R-:W-:Y:S01]  /*0640*/  HADD2.F32 R68, -RZ, R34.reuse.H0_H0 ;  /* 0x20000022ff447230 */ /* 0x100fe20000004100 */
[----:B------:R-:W-:Y:S01]  /*0650*/  IMNMX R37, RZ, R37, !PT ;  /* 0x00000025ff257217 */ /* 0x000fe20007800200 */
[----:B------:R-:W-:-:S02]  /*0660*/  HADD2.F32 R67, -RZ, R34.H1_H1 ;  /* 0x30000022ff437230 */ /* 0x000fc40000004100 */
[--C-:B------:R-:W-:Y:S01]  /*0670*/  HADD2.F32 R70, -RZ, R35.reuse.H0_H0 ;  /* 0x20000023ff467230 */ /* 0x100fe20000004100 */
[----:B------:R-:W0:Y:S01]  /*0680*/  I2F.U32 R41, R41 ;  /* 0x0000002900297306 */ /* 0x000e220000201000 */
[----:B------:R-:W-:Y:S01]  /*0690*/  IMNMX R37, R37, 0x20, PT ;  /* 0x0000002025257817 */ /* 0x000fe20003800200 */
[----:B------:R-:W-:Y:S02]  /*06a0*/  HADD2.F32 R71, -RZ, R35.H1_H1 ;  /* 0x30000023ff477230 */ /* 0x000fe40000004100 */
[--C-:B------:R-:W-:Y:S01]  /*06b0*/  HADD2.F32 R69, -RZ, R24.reuse.H0_H0 ;  /* 0x20000018ff457230 */ /* 0x100fe20000004100 */
[----:B------:R-:W-:Y:S01]  /*06c0*/  IADD3 R37, R40, R37, RZ ;  /* 0x0000002528257210 */ /* 0x000fe20007ffe0ff */
[----:B------:R-:W-:Y:S02]  /*06d0*/  HADD2.F32 R73, -RZ, R24.H1_H1 ;  /* 0x30000018ff497230 */ /* 0x000fe40000004100 */
[--C-:B------:R-:W-:Y:S01]  /*06e0*/  HADD2.F32 R72, -RZ, R25.reuse.H0_H0 ;  /* 0x20000019ff487230 */ /* 0x100fe20000004100 */
[----:B------:R-:W-:Y:S01]  /*06f0*/  SHF.L.U32 R92, R37, 0x3, RZ ;  /* 0x00000003255c7819 */ /* 0x000fe200000006ff */
[----:B------:R-:W-:-:S02]  /*0700*/  HADD2.F32 R75, -RZ, R25.H1_H1 ;  /* 0x30000019ff4b7230 */ /* 0x000fc40000004100 */
[--C-:B------:R-:W-:Y:S02]  /*0710*/  HADD2.F32 R74, -RZ, R26.reuse.H0_H0 ;  /* 0x2000001aff4a7230 */ /* 0x100fe40000004100 */
[----:B------:R-:W-:Y:S01]  /*0720*/  HADD2.F32 R77, -RZ, R26.H1_H1 ;  /* 0x3000001aff4d7230 */ /* 0x000fe20000004100 */
[----:B0-----:R0:W1:Y:S01]  /*0730*/  MUFU.RCP R84, R41 ;  /* 0x0000002900547308 */ /* 0x0010620000001000 */
        /* <DEDUP_REMOVED lines=9> */
[----:B01----:R-:W-:-:S02]  /*07d0*/  HADD2.F32 R90, -RZ, R31.H1_H1 ;  /* 0x3000001fff5a7230 */ /* 0x003fc40000004100 */
.L_x_13437:
        /* <DEDUP_REMOVED lines=27> */
[----:B------:R-:W-:Y:S01]  /*0990*/  LEA.HI.X R57, R93, c[0x0][0x18c], RZ, 0x5, P4 ;  /* 0x000063005d397a11 */ /* 0x000fe200020f2cff */
[----:B--2---:R-:W-:-:S02]  /*09a0*/  HADD2.F32 R39, -RZ, R32.H0_H0 ;  /* 0x20000020ff277230 */ /* 0x004fc40000004100 */
[----:B------:R-:W-:Y:S02]  /*09b0*/  HADD2.F32 R59, -RZ, R32.H1_H1 ;  /* 0x30000020ff3b7230 */ /* 0x000fe40000004100 */
[--C-:B------:R-:W-:Y:S01]  /*09c0*/  HADD2.F32 R81, -RZ, R33.reuse.H0_H0 ;  /* 0x20000021ff517230 */ /* 0x100fe20000004100 */
[-C--:B------:R-:W-:Y:S01]  /*09d0*/  FMUL.FTZ R32, R39, R58.reuse ;  /* 0x0000003a27207220 */ /* 0x080fe20000410000 */
[----:B------:R-:W-:Y:S01]  /*09e0*/  HADD2.F32 R95, -RZ, R33.H1_H1 ;  /* 0x30000021ff5f7230 */ /* 0x000fe20000004100 */
[-C--:B------:R-:W-:Y:S01]  /*09f0*/  FMUL.FTZ R33, R59, R58.reuse ;  /* 0x0000003a3b217220 */ /* 0x080fe20000410000 */
[--C-:B------:R-:W-:Y:S01]  /*0a00*/  HADD2.F32 R97, -RZ, R34.reuse.H0_H0 ;  /* 0x20000022ff617230 */ /* 0x100fe20000004100 */
[----:B------:R-:W-:Y:S01]  /*0a10*/  IADD3 R59, R93, 0x80, RZ ;  /* 0x000000805d3b7810 */ /* 0x000fe20007ffe0ff */
[----:B------:R-:W-:Y:S01]  /*0a20*/  HADD2.F32 R99, -RZ, R34.H1_H1 ;  /* 0x30000022ff637230 */ /* 0x000fe20000004100 */
[-C--:B------:R-:W-:Y:S01]  /*0a30*/  FMUL.FTZ R34, R81, R58.reuse ;  /* 0x0000003a51227220 */ /* 0x080fe20000410000 */
[--C-:B------:R-:W-:Y:S01]  /*0a40*/  HADD2.F32 R101, -RZ, R35.reuse.H0_H0 ;  /* 0x20000023ff657230 */ /* 0x100fe20000004100 */
[-C--:B0-----:R-:W-:Y:S01]  /*0a50*/  FMUL.FTZ R36, R97, R58.reuse ;  /* 0x0000003a61247220 */ /* 0x081fe20000410000 */
[----:B------:R-:W-:Y:S01]  /*0a60*/  HADD2.F32 R103, -RZ, R35.H1_H1 ;  /* 0x30000023ff677230 */ /* 0x000fe20000004100 */
        /* <DEDUP_REMOVED lines=14> */
.L_x_13423:
[----:B------:R-:W-:Y:S05]  /*0b50*/  BSYNC B0 ;  /* 0x0000000000007941 */ /* 0x000fea0003800000 */
.L_x_13422:
        /* <DEDUP_REMOVED lines=15> */
[----:B------:R-:W-:Y:S01]  /*0c50*/  IADD3 R59, R59, 0x80, RZ ;  /* 0x000000803b3b7810 */ /* 0x000fe20007ffe0ff */
[--C-:B--2---:R-:W-:Y:S02]  /*0c60*/  HADD2.F32 R47, -RZ, R40.reuse.H0_H0 ;  /* 0x20000028ff2f7230 */ /* 0x104fe40000004100 */
[----:B------:R-:W-:Y:S02]  /*0c70*/  HADD2.F32 R81, -RZ, R40.H1_H1 ;  /* 0x30000028ff517230 */ /* 0x000fe40000004100 */
[--C-:B------:R-:W-:Y:S01]  /*0c80*/  HADD2.F32 R95, -RZ, R41.reuse.H0_H0 ;  /* 0x20000029ff5f7230 */ /* 0x100fe20000004100 */
[-C--:B------:R-:W-:Y:S01]  /*0c90*/  FMUL.FTZ R40, R47, R58.reuse ;  /* 0x0000003a2f287220 */ /* 0x080fe20000410000 */
[----:B------:R-:W-:Y:S01]  /*0ca0*/  HADD2.F32 R97, -RZ, R41.H1_H1 ;  /* 0x30000029ff617230 */ /* 0x000fe20000004100 */
[-C--:B------:R-:W-:Y:S01]  /*0cb0*/  FMUL.FTZ R41, R81, R58.reuse ;  /* 0x0000003a51297220 */ /* 0x080fe20000410000 */
[--C-:B------:R-:W-:Y:S02]  /*0cc0*/  HADD2.F32 R99, -RZ, R42.reuse.H0_H0 ;  /* 0x2000002aff637230 */ /* 0x100fe40000004100 */
[----:B------:R-:W-:Y:S01]  /*0cd0*/  HADD2.F32 R101, -RZ, R42.H1_H1 ;  /* 0x3000002aff657230 */ /* 0x000fe20000004100 */
[-C--:B------:R-:W-:Y:S01]  /*0ce0*/  FMUL.FTZ R42, R95, R58.reuse ;  /* 0x0000003a5f2a7220 */ /* 0x080fe20000410000 */
[--C-:B------:R-:W-:Y:S01]  /*0cf0*/  HADD2.F32 R103, -RZ, R43.reuse.H0_H0 ;  /* 0x2000002bff677230 */ /* 0x100fe20000004100 */
[-C--:B-1----:R-:W-:Y:S01]  /*0d00*/  FMUL.FTZ R44, R99, R58.reuse ;  /* 0x0000003a632c7220 */ /* 0x082fe20000410000 */
        /* <DEDUP_REMOVED lines=15> */
.L_x_13425:
[----:B------:R-:W-:Y:S05]  /*0e00*/  BSYNC B0 ;  /* 0x0000000000007941 */ /* 0x000fea0003800000 */
.L_x_13424:
        /* <DEDUP_REMOVED lines=13> */
[----:B------:R-:W-:Y:S01]  /*0ee0*/  ISETP.NE.AND.EX P0, PT, RZ, c[0x0][0x184], PT, P0 ;  /* 0x00006100ff007a0c */ /* 0x000fe20003f05300 */
[----:B--2---:R-:W-:-:S02]  /*0ef0*/  HADD2.F32 R55, -RZ, R48.H0_H0 ;  /* 0x20000030ff377230 */ /* 0x004fc40000004100 */
[----:B------:R-:W-:Y:S02]  /*0f00*/  HADD2.F32 R57, -RZ, R48.H1_H1 ;  /* 0x30000030ff397230 */ /* 0x000fe40000004100 */
[--C-:B------:R-:W-:Y:S01]  /*0f10*/  HADD2.F32 R81, -RZ, R49.reuse.H0_H0 ;  /* 0x20000031ff517230 */ /* 0x100fe20000004100 */
[-C--:B------:R-:W-:Y:S01]  /*0f20*/  FMUL.FTZ R48, R55, R58.reuse ;  /* 0x0000003a37307220 */ /* 0x080fe20000410000 */
[----:B------:R-:W-:Y:S01]  /*0f30*/  HADD2.F32 R95, -RZ, R49.H1_H1 ;  /* 0x30000031ff5f7230 */ /* 0x000fe20000004100 */
[-C--:B------:R-:W-:Y:S01]  /*0f40*/  FMUL.FTZ R49, R57, R58.reuse ;  /* 0x0000003a39317220 */ /* 0x080fe20000410000 */
[--C-:B------:R-:W-:Y:S01]  /*0f50*/  HADD2.F32 R97, -RZ, R50.reuse.H0_H0 ;  /* 0x20000032ff617230 */ /* 0x100fe20000004100 */
[----:B------:R-:W-:Y:S01]  /*0f60*/  LEA.HI.X R57, R59, c[0x0][0x18c], RZ, 0x5, P4 ;  /* 0x000063003b397a11 */ /* 0x000fe200020f2cff */
        /* <DEDUP_REMOVED lines=19> */
.L_x_13427:
[----:B------:R-:W-:Y:S05]  /*10a0*/  BSYNC B0 ;  /* 0x0000000000007941 */ /* 0x000fea0003800000 */
.L_x_13426:
        /* <DEDUP_REMOVED lines=33> */
.L_x_13438:
        /* <DEDUP_REMOVED lines=69> */
.L_x_13439:
        /* <DEDUP_REMOVED lines=21> */
[----:B------:R-:W-:Y:S04]  /*1860*/  I2F R100, R81 ;  /* 0x0000005100647306 */ /* 0x000fe80000201400 */
[----:B------:R-:W-:Y:S04]  /*1870*/  SHFL.DOWN PT, R101, R96, 0x1, 0x1f ;  /* 0x08201f0060657f89 */ /* 0x000fe800000e0000 */
        /* <DEDUP_REMOVED lines=64> */
[----:B------:R-:W-:Y:S01]  /*1c80*/  MOV R96, 0x10 ;  /* 0x0000001000607802 */ /* 0x000fe20000000f00 */
[----:B------:R-:W-:Y:S01]  /*1c90*/  FFMA.FTZ R58, R7, R98, R16 ;  /* 0x00000062073a7223 */ /* 0x000fe20000010010 */
[----:B------:R-:W-:Y:S01]  /*1ca0*/  F2FP.PACK_AB R56, R57, R56 ;  /* 0x000000383938723e */ /* 0x000fe200000000ff */
        /* <DEDUP_REMOVED lines=9> */
.L_x_13431:
[----:B------:R-:W-:Y:S05]  /*1d40*/  BSYNC B0 ;  /* 0x0000000000007941 */ /* 0x000fea0003800000 */
.L_x_13430:
        /* <DEDUP_REMOVED lines=34> */
.L_x_13433:
[----:B------:R-:W-:Y:S05]  /*1f70*/  BSYNC B0 ;  /* 0x0000000000007941 */ /* 0x000fea0003800000 */
.L_x_13432:
        /* <DEDUP_REMOVED lines=33> */
.L_x_13435:
[----:B------:R-:W-:Y:S05]  /*2190*/  BSYNC B0 ;  /* 0x0000000000007941 */ /* 0x000fea0003800000 */
.L_x_13434:
[----:B------:R-:W-:Y:S02]  /*21a0*/  IADD3 R89, R89, c[0x0][0x160], RZ ;  /* 0x0000580059597a10 */ /* 0x000fe40007ffe0ff */
[----:B------:R-:W-:Y:S02]  /*21b0*/  LOP3.LUT P4, RZ, R91, 0xff, RZ, 0xc0, !PT ;  /* 0x000000ff5bff7812 */ /* 0x000fe4000788c0ff */
[----:B------:R-:W-:Y:S02]  /*21c0*/  ISETP.GE.AND P0, PT, R89, c[0x0][0x164], PT ;  /* 0x0000590059007a0c */ /* 0x000fe40003f06270 */
[----:B------:R-:W-:-:S11]  /*21d0*/  SEL R91, RZ, 0x1, P4 ;  /* 0x00000001ff5b7807 */ /* 0x000fd60002000000 */
[----:B01----:R-:W-:Y:S01]  /*21e0*/  @P0 CALL.REL.NOINC `(.L_x_13436) ;  /* 0x0000001000000944 */ /* 0x003fe20003c00000 */
[----:B------:R-:W-:Y:S05]  /*21f0*/  BRA `(.L_x_13437) ;  /* 0xffffe5e000007947 */ /* 0x000fea000383ffff */
.L_x_13436:
[----:B------:R-:W-:Y:S05]  /*2200*/  EXIT ;  /* 0x000000000000794d */ /* 0x000fea0003800000 */
.L_x_13428:
[----:B------:R-:W-:Y:S01]  /*2210*/  HFMA2.MMA R96, -RZ, RZ, 0, 5.9604644775390625e-08 ;  /* 0x00000001ff607435 */ /* 0x000fe200000001ff */
[----:B------:R-:W-:Y:S02]  /*2220*/  MOV R81, 0x1f ;  /* 0x0000001f00517802 */ /* 0x000fe40000000f00 */
[----:B------:R-:W-:Y:S02]  /*2230*/  MOV R94, 0xffffffff ;  /* 0xffffffff005e7802 */ /* 0x000fe40000000f00 */
[----:B------:R-:W-:Y:S02]  /*2240*/  MOV R58, 0x2260 ;  /* 0x00002260003a7802 */ /* 0x000fe40000000f00 */
[----:B------:R-:W-:Y:S05]  /*2250*/  CALL.REL.NOINC `($__internal_96_$__cuda_sm70_shflsync_bfly_p) ;  /* 0x000006b000007944 */ /* 0x000fea0003c00000 */
[----:B-1----:R-:W-:Y:S01]  /*2260*/  MOV R56, R96 ;  /* 0x0000006000387202 */ /* 0x002fe20000000f00 */
[----:B0-----:R-:W-:Y:S05]  /*2270*/  BRA `(.L_x_13438) ;  /* 0xfffff04000007947 */ /* 0x001fea000383ffff */
.L_x_13429:
[----:B------:R-:W-:Y:S01]  /*2280*/  HFMA2.MMA R96, -RZ, RZ, 0, 1.1920928955078125e-07 ;  /* 0x00000002ff607435 */ /* 0x000fe200000001ff */
[----:B------:R-:W-:Y:S02]  /*2290*/  MOV R81, 0x1f ;  /* 0x0000001f00517802 */ /* 0x000fe40000000f00 */
[----:B------:R-:W-:Y:S02]  /*22a0*/  MOV R94, 0xffffffff ;  /* 0xffffffff005e7802 */ /* 0x000fe40000000f00 */
[----:B------:R-:W-:-:S02]  /*22b0*/  MOV R58, 0x22d0 ;  /* 0x000022d0003a7802 */ /* 0x000fc40000000f00 */
[----:B------:R-:W-:Y:S05]  /*22c0*/  CALL.REL.NOINC `($__internal_96_$__cuda_sm70_shflsync_bfly_p) ;  /* 0x0000064000007944 */ /* 0x000fea0003c00000 */
[----:B01----:R-:W-:Y:S01]  /*22d0*/  FADD.FTZ R57, R57, R96 ;  /* 0x0000006039397221 */ /* 0x003fe20000010000 */
[----:B------:R-:W-:Y:S01]  /*22e0*/  HFMA2.MMA R96, -RZ, RZ, 0, 2.384185791015625e-07 ;  /* 0x00000004ff607435 */ /* 0x000fe200000001ff */
[----:B------:R-:W-:-:S02]  /*22f0*/  MOV R81, 0x1f ;  /* 0x0000001f00517802 */ /* 0x000fc40000000f00 */
[----:B------:R-:W-:Y:S02]  /*2300*/  MOV R94, 0xffffffff ;  /* 0xffffffff005e7802 */ /* 0x000fe40000000f00 */
[----:B------:R-:W-:Y:S02]  /*2310*/  MOV R58, 0x2330 ;  /* 0x00002330003a7802 */ /* 0x000fe40000000f00 */
[----:B------:R-:W-:Y:S05]  /*2320*/  CALL.REL.NOINC `($__internal_96_$__cuda_sm70_shflsync_bfly_p) ;  /* 0x000005e000007944 */ /* 0x000fea0003c00000 */
[----:B01----:R-:W-:Y:S01]  /*2330*/  FADD.FTZ R57, R57, R96 ;  /* 0x0000006039397221 */ /* 0x003fe20000010000 */
[----:B------:R-:W-:Y:S01]  /*2340*/  HFMA2.MMA R96, -RZ, RZ, 0, 4.76837158203125e-07 ;  /* 0x00000008ff607435 */ /* 0x000fe200000001ff */
[----:B------:R-:W-:Y:S02]  /*2350*/  MOV R81, 0x1f ;  /* 0x0000001f00517802 */ /* 0x000fe40000000f00 */
[----:B------:R-:W-:Y:S02]  /*2360*/  MOV R94, 0xffffffff ;  /* 0xffffffff005e7802 */ /* 0x000fe40000000f00 */
[----:B------:R-:W-:Y:S02]  /*2370*/  MOV R58, 0x2390 ;  /* 0x00002390003a7802 */ /* 0x000fe40000000f00 */
[----:B------:R-:W-:Y:S05]  /*2380*/  CALL.REL.NOINC `($__internal_96_$__cuda_sm70_shflsync_bfly_p) ;  /* 0x0000058000007944 */ /* 0x000fea0003c00000 */
[----:B01----:R-:W-:Y:S01]  /*2390*/  FADD.FTZ R57, R57, R96 ;  /* 0x0000006039397221 */ /* 0x003fe20000010000 */
[----:B------:R-:W-:Y:S01]  /*23a0*/  HFMA2.MMA R96, -RZ, RZ, 0, 9.5367431640625e-07 ;  /* 0x00000010ff607435 */ /* 0x000fe200000001ff */
[----:B------:R-:W-:-:S02]  /*23b0*/  MOV R81, 0x1f ;  /* 0x0000001f00517802 */ /* 0x000fc40000000f00 */
[----:B------:R-:W-:Y:S02]  /*23c0*/  MOV R94, 0xffffffff ;  /* 0xffffffff005e7802 */ /* 0x000fe40000000f00 */
[----:B------:R-:W-:Y:S02]  /*23d0*/  MOV R58, 0x23f0 ;  /* 0x000023f0003a7802 */ /* 0x000fe40000000f00 */
[----:B------:R-:W-:Y:S05]  /*23e0*/  CALL.REL.NOINC `($__internal_96_$__cuda_sm70_shflsync_bfly_p) ;  /* 0x0000052000007944 */ /* 0x000fea0003c00000 */
[----:B01----:R-:W-:Y:S01]  /*23f0*/  FADD.FTZ R57, R57, R96 ;  /* 0x0000006039397221 */ /* 0x003fe20000010000 */
[----:B------:R-:W-:-:S03]  /*2400*/  HFMA2.MMA R96, -RZ, RZ, 0, 5.9604644775390625e-08 ;  /* 0x00000001ff607435 */ /* 0x000fc600000001ff */
        /* <DEDUP_REMOVED lines=53> */
[----:B------:R-:W-:Y:S05]  /*2760*/  CALL.REL.NOINC `($__internal_96_$__cuda_sm70_shflsync_bfly_p) ;  /* 0x000001a000007944 */ /* 0x000fea0003c00000 */
[----:B01----:R-:W-:Y:S01]  /*2770*/  FADD.FTZ R57, R57, R96 ;  /* 0x0000006039397221 */ /* 0x003fe20000010000 */
[----:B------:R-:W-:Y:S01]  /*2780*/  HFMA2.MMA R96, -RZ, RZ, 0, 1.1920928955078125e-07 ;  /* 0x00000002ff607435 */ /* 0x000fe200000001ff */
[----:B------:R-:W-:Y:S02]  /*2790*/  MOV R81, 0x1f ;  /* 0x0000001f00517802 */ /* 0x000fe40000000f00 */
[----:B------:R-:W-:Y:S02]  /*27a0*/  MOV R94, 0xffffffff ;  /* 0xffffffff005e7802 */ /* 0x000fe40000000f00 */
[----:B------:R-:W-:Y:S02]  /*27b0*/  MOV R58, 0x27d0 ;  /* 0x000027d0003a7802 */ /* 0x000fe40000000f00 */
[----:B------:R-:W-:Y:S05]  /*27c0*/  CALL.REL.NOINC `($__internal_96_$__cuda_sm70_shflsync_bfly_p) ;  /* 0x0000014000007944 */ /* 0x000fea0003c00000 */
[----:B01----:R-:W-:Y:S01]  /*27d0*/  FADD.FTZ R57, R57, R96 ;  /* 0x0000006039397221 */ /* 0x003fe20000010000 */
[----:B------:R-:W-:Y:S01]  /*27e0*/  HFMA2.MMA R96, -RZ, RZ, 0, 2.384185791015625e-07 ;  /* 0x00000004ff607435 */ /* 0x000fe200000001ff */
[----:B------:R-:W-:Y:S02]  /*27f0*/  MOV R81, 0x1f ;  /* 0x0000001f00517802 */ /* 0x000fe40000000f00 */
[----:B------:R-:W-:-:S02]  /*2800*/  MOV R94, 0xffffffff ;  /* 0xffffffff005e7802 */ /* 0x000fc40000000f00 */
        /* <DEDUP_REMOVED lines=8> */
[----:B-1----:R-:W-:Y:S01]  /*2890*/  FADD.FTZ R95, R57, R96 ;  /* 0x00000060395f7221 */ /* 0x002fe20000010000 */
[----:B------:R-:W-:Y:S01]  /*28a0*/  HFMA2.MMA R96, -RZ, RZ, 0, 9.5367431640625e-07 ;  /* 0x00000010ff607435 */ /* 0x000fe200000001ff */
[----:B0-----:R-:W-:Y:S02]  /*28b0*/  MOV R81, 0x1f ;  /* 0x0000001f00517802 */ /* 0x001fe40000000f00 */
[----:B------:R-:W-:-:S02]  /*28c0*/  MOV R94, 0xffffffff ;  /* 0xffffffff005e7802 */ /* 0x000fc40000000f00 */
[----:B------:R-:W-:Y:S02]  /*28d0*/  MOV R57, R95 ;  /* 0x0000005f00397202 */ /* 0x000fe40000000f00 */
[----:B------:R-:W-:Y:S02]  /*28e0*/  MOV R58, 0x2900 ;  /* 0x00002900003a7802 */ /* 0x000fe40000000f00 */
[----:B------:R-:W-:Y:S05]  /*28f0*/  CALL.REL.NOINC `($__internal_96_$__cuda_sm70_shflsync_bfly_p) ;  /* 0x0000001000007944 */ /* 0x000fea0003c00000 */
[----:B01----:R-:W-:Y:S05]  /*2900*/  BRA `(.L_x_13439) ;  /* 0xffffee0000007947 */ /* 0x003fea000383ffff */
        .weak           $__internal_96_$__cuda_sm70_shflsync_bfly_p
        .type           $__internal_96_$__cuda_sm70_shflsync_bfly_p,@function
        .size           $__internal_96_$__cuda_sm70_shflsync_bfly_p,(.L_x_22184 - $__internal_96_$__cuda_sm70_shflsync_bfly_p)
$__internal_96_$__cuda_sm70_shflsync_bfly_p:
[----:B------:R-:W-:Y:S01]  /*2910*/  HFMA2.MMA R59, -RZ, RZ, 0, 0 ;  /* 0x00000000ff3b7435 */ /* 0x000fe200000001ff */
[----:B------:R-:W-:Y:S04]  /*2920*/  WARPSYNC R94 ;  /* 0x0000005e00007348 */ /* 0x000fe80003800000 */
[----:B------:R0:W1:Y:S01]  /*2930*/  SHFL.BFLY PT, R96, R57, R96, R81 ;  /* 0x0c00006039607389 */ /* 0x00006200000e0051 */
[----:B------:R-:W-:Y:S05]  /*2940*/  RET.REL.NODEC R58 `(_ZN10layer_norm13ln_fwd_kernelINS_13Kernel_traitsI6__halfS2_fS2_fjLj3072ELj1ELj1ELj4ELj16ENS_18Kernel_traits_baseILj3072ES2_S2_fS2_fjLj128EEEEELb0ELb0ELb0ELb0EEEvNS_9FwdParamsE) ;  /* 0xffffd6b03a007950 */ /* 0x000fea0003c3ffff */
.L_x_13440:
        /* <DEDUP_REMOVED lines=11> */
.L_x_22184:


//--------------------- .text._ZN10layer_norm13ln_fwd_kernelINS_13Kernel_traitsI6__halfS2_fS2_fjLj3072ELj1ELj1ELj4ELj16ENS_18Kernel_traits_baseILj3072ES2_S2_fS2_fjLj128EEEEELb0ELb0ELb0ELb1EEEvNS_9FwdParamsE --------------------------
	.section	.text._ZN10layer_norm13ln_fwd_kernelINS_13Kernel_traitsI6__halfS2_fS2_fjLj3072ELj1ELj1ELj4ELj16ENS_18Kernel_traits_baseILj3072ES2_S2_fS2_fjLj128EEEEELb0ELb0ELb0ELb1EEEvNS_9FwdParamsE,"ax",@progbits
	.sectioninfo	@"SHI_REGISTERS=95"
	.align	128
        .global         _ZN10layer_norm13ln_fwd_kernelINS_13Kernel_traitsI6__halfS2_fS2_fjLj3072ELj1ELj1ELj4ELj16ENS_18Kernel_traits_baseILj3072ES2_S2_fS2_fjLj128EEEEELb0ELb0ELb0ELb1EEEvNS_9FwdParamsE
        .type           _ZN10layer_norm13ln_fwd_kernelINS_13Kernel_traitsI6__halfS2_fS2_fjLj3072ELj1ELj1ELj4ELj16ENS_18Kernel_traits_baseILj3072ES2_S2_fS2_fjLj128EEEEELb0ELb0ELb0ELb1EEEvNS_9FwdParamsE,@function
        .size           _ZN10layer_norm13ln_fwd_kernelINS_13Kernel_traitsI6__halfS2_fS2_fjLj3072ELj1ELj1ELj4ELj16ENS_18Kernel_traits_baseILj3072ES2_S2_fS2_fjLj128EEEEELb0ELb0ELb0ELb1EEEvNS_9FwdParamsE,(.L_x_22185 - _ZN10layer_norm13ln_fwd_kernelINS_13Kernel_traitsI6__halfS2_fS2_fjLj3072ELj1ELj1ELj4ELj16ENS_18Kernel_traits_baseILj3072ES2_S2_fS2_fjLj128EEEEELb0ELb0ELb0ELb1EEEvNS_9FwdParamsE)
        .other          _ZN10layer_norm13ln_fwd_kernelINS_13Kernel_traitsI6__halfS2_fS2_fjLj3072ELj1ELj1ELj4ELj16ENS_18Kernel_traits_baseILj3072ES2_S2_fS2_fjLj128EEEEELb0ELb0ELb0ELb1EEEvNS_9FwdParamsE,@"STO_CUDA_ENTRY STV_DEFAULT"
_ZN10layer_norm13ln_fwd_kernelINS_13Kernel_traitsI6__halfS2_fS2_fjLj3072ELj1ELj1ELj4ELj16ENS_18Kernel_traits_baseILj3072ES2_S2_fS2_fjLj128EEEEELb0ELb0ELb0ELb1EEEvNS_9FwdParamsE:
.text._ZN10layer_norm13ln_fwd_kernelINS_13Kernel_traitsI6__halfS2_fS2_fjLj3072ELj1ELj1ELj4ELj16ENS_18Kernel_traits_baseILj3072ES2_S2_fS2_fjLj128EEEEELb0ELb0ELb0ELb1EEEvNS_9FwdParamsE:
        /* <DEDUP_REMOVED lines=13> */
[----:B------:R-:W-:-:S04]  /*00d0*/  IADD3 R8, P2, R0, c[0x0][0x1b0], RZ ;  /* 0x00006c0000087a10 */ /* 0x000fc80007f5e0ff */
[----:B------:R-:W-:Y:S02]  /*00e0*/  IADD3.X R9, RZ, c[0x0][0x1b4], RZ, P2, !PT ;  /* 0x00006d00ff097a10 */ /* 0x000fe400017fe4ff */
[----:B-1----:R-:W-:-:S04]  /*00f0*/  LEA.HI R80, R70, UR6, RZ, 0x19 ;  /* 0x0000000646507c11 */ /* 0x002fc8000f8fc8ff */
[----:B------:R-:W-:-:S13]  /*0100*/  ISETP.GE.AND P1, PT, R80, c[0x0][0x164], PT ;  /* 0x0000590050007a0c */ /* 0x000fda0003f26270 */
[----:B------:R-:W-:Y:S05]  /*0110*/  @P1 EXIT ;  /* 0x000000000000194d */ /* 0x000fea0003800000 */
[----:B0----5:R-:W-:Y:S01]  /*0120*/  @!P0 CS2R R32, SRZ ;  /* 0x0000000000208805 */ /* 0x021fe2000001ff00 */
[----:B------:R-:W-:Y:S01]  /*0130*/  @!P0 CS2R R34, SRZ ;  /* 0x0000000000228805 */ /* 0x000fe2000001ff00 */
[----:B------:R-:W-:Y:S01]  /*0140*/  @!P0 CS2R R28, SRZ ;  /* 0x00000000001c8805 */ /* 0x000fe2000001ff00 */
[----:B------:R-:W-:Y:S01]  /*0150*/  @!P0 CS2R R30, SRZ ;  /* 0x00000000001e8805 */ /* 0x000fe2000001ff00 */
[----:B------:R-:W-:Y:S01]  /*0160*/  @!P0 CS2R R24, SRZ ;  /* 0x0000000000188805 */ /* 0x000fe2000001ff00 */
[----:B------:R-:W-:Y:S01]  /*0170*/  @!P0 CS2R R26, SRZ ;  /* 0x00000000001a8805 */ /* 0x000fe2000001ff00 */
[----:B------:R-:W-:Y:S01]  /*0180*/  HFMA2.MMA R79, -RZ, RZ, 0, 5.9604644775390625e-08 ;  /* 0x00000001ff4f7435 */ /* 0x000fe200000001ff */
        /* <DEDUP_REMOVED lines=8> */
[----:B------:R-:W-:Y:S01]  /*0210*/  ULDC.U8 UR6, c[0x0][0x1f0] ;  /* 0x00007c0000067ab9 */ /* 0x000fe20000000000 */
[----:B------:R-:W-:Y:S02]  /*0220*/  HADD2.F32 R6, -RZ, R34.H1_H1 ;  /* 0x30000022ff067230 */ /* 0x000fe40000004100 */
[----:B------:R-:W-:Y:S02]  /*0230*/  HADD2.F32 R7, -RZ, R35.H0_H0 ;  /* 0x20000023ff077230 */ /* 0x000fe40000004100 */
[----:B------:R-:W-:Y:S02]  /*0240*/  HADD2.F32 R10, -RZ, R28.H1_H1 ;  /* 0x3000001cff0a7230 */ /* 0x000fe40000004100 */
[----:B------:R-:W-:-:S02]  /*0250*/  HADD2.F32 R11, -RZ, R29.H0_H0 ;  /* 0x2000001dff0b7230 */ /* 0x000fc40000004100 */
[----:B0-----:R-:W-:Y:S02]  /*0260*/  HADD2.F32 R8, -RZ, R35.H1_H1 ;  /* 0x30000023ff087230 */ /* 0x001fe40000004100 */
[----:B------:R-:W-:Y:S02]  /*0270*/  HADD2.F32 R9, -RZ, R28.H0_H0 ;  /* 0x2000001cff097230 */ /* 0x000fe40000004100 */
        /* <DEDUP_REMOVED lines=13> */
.L_x_13444:
[----:B------:R-:W-:Y:S01]  /*0350*/  ISETP.NE.U32.AND P1, PT, RZ, c[0x0][0x1c0], PT ;  /* 0x00007000ff007a0c */ /* 0x000fe20003f25070 */
[----:B------:R-:W-:Y:S01]  /*0360*/  IMAD R32, R80, c[0x0][0x168], RZ ;  /* 0x00005a0050207a24 */ /* 0x000fe200078e02ff */
[----:B------:R-:W-:Y:S02]  /*0370*/  LOP3.LUT R77, R70, 0x7f, RZ, 0xc0, !PT ;  /* 0x0000007f464d7812 */ /* 0x000fe400078ec0ff */
[----:B------:R-:W-:Y:S02]  /*0380*/  ISETP.NE.AND.EX P1, PT, RZ, c[0x0][0x1c4], PT, P1 ;  /* 0x00007100ff007a0c */ /* 0x000fe40003f25310 */
[----:B------:R-:W-:-:S02]  /*0390*/  SHF.R.S32.HI R33, RZ, 0x1f, R32 ;  /* 0x0000001fff217819 */ /* 0x000fc40000011420 */
        /* <DEDUP_REMOVED lines=19> */
[----:B---3--:R-:W-:Y:S01]  /*04d0*/  @P1 HADD2.F32 R63, -RZ, R36.H0_H0 ;  /* 0x20000024ff3f1230 */ /* 0x008fe20000004100 */
[----:B------:R-:W-:Y:S01]  /*04e0*/  ISETP.NE.AND.EX P1, PT, RZ, c[0x0][0x184], PT, P2 ;  /* 0x00006100ff007a0c */ /* 0x000fe20003f25320 */
[--C-:B--2---:R-:W-:Y:S02]  /*04f0*/  HADD2.F32 R36, -RZ, R32.reuse.H0_H0 ;  /* 0x20000020ff247230 */ /* 0x104fe40000004100 */
[----:B------:R-:W-:Y:S02]  /*0500*/  HADD2.F32 R40, -RZ, R32.H1_H1 ;  /* 0x30000020ff287230 */ /* 0x000fe40000004100 */
[--C-:B------:R-:W-:Y:S02]  /*0510*/  HADD2.F32 R42, -RZ, R33.reuse.H0_H0 ;  /* 0x20000021ff2a7230 */ /* 0x100fe40000004100 */
[----:B------:R-:W-:Y:S02]  /*0520*/  HADD2.F32 R44, -RZ, R33.H1_H1 ;  /* 0x30000021ff2c7230 */ /* 0x000fe40000004100 */
[----:B------:R-:W-:-:S02]  /*0530*/  HADD2.F32 R46, -RZ, R34.H0_H0 ;  /* 0x20000022ff2e7230 */ /* 0x000fc40000004100 */
[----:B------:R-:W-:Y:S02]  /*0540*/  HADD2.F32 R48, -RZ, R34.H1_H1 ;  /* 0x30000022ff307230 */ /* 0x000fe40000004100 */
[--C-:B0-----:R-:W-:Y:S02]  /*0550*/  HADD2.F32 R38, -RZ, R35.reuse.H0_H0 ;  /* 0x20000023ff267230 */ /* 0x101fe40000004100 */
[----:B------:R-:W-:Y:S01]  /*0560*/  HADD2.F32 R50, -RZ, R35.H1_H1 ;  /* 0x30000023ff327230 */ /* 0x000fe20000004100 */
        /* <DEDUP_REMOVED lines=8> */
[----:B----4-:R-:W-:Y:S02]  /*05f0*/  @P1 FADD.FTZ R32, R24, R32 ;  /* 0x0000002018201221 */ /* 0x010fe40000010000 */
[----:B------:R-:W-:-:S02]  /*0600*/  @P1 FADD.FTZ R33, R25, R33 ;  /* 0x0000002119211221 */ /* 0x000fc40000010000 */
[----:B------:R-:W-:Y:S02]  /*0610*/  @P1 FADD.FTZ R34, R26, R34 ;  /* 0x000000221a221221 */ /* 0x000fe40000010000 */
[----:B------:R-:W-:Y:S02]  /*0620*/  @P1 FADD.FTZ R35, R27, R35 ;  /* 0x000000231b231221 */ /* 0x000fe40000010000 */
[----:B------:R-:W-:Y:S02]  /*0630*/  @P1 FADD.FTZ R36, R28, R36 ;  /* 0x000000241c241221 */ /* 0x000fe40000010000 */
[----:B------:R-:W-:Y:S02]  /*0640*/  @P1 FADD.FTZ R37, R29, R37 ;  /* 0x000000251d251221 */ /* 0x000fe40000010000 */
[----:B------:R-:W-:Y:S02]  /*0650*/  @P1 FADD.FTZ R38, R30, R38 ;  /* 0x000000261e261221 */ /* 0x000fe40000010000 */
[----:B------:R-:W-:-:S02]  /*0660*/  @P1 FADD.FTZ R39, R31, R39 ;  /* 0x000000271f271221 */ /* 0x000fc40000010000 */
[----:B------:R-:W-:Y:S01]  /*0670*/  IMAD.WIDE.U32 R48, R81, R56, c[0x0][0x170] ;  /* 0x00005c0051307625 */ /* 0x000fe200078e0038 */
[----:B------:R-:W-:Y:S04]  /*0680*/  STG.E.128 [R54.64], R32 ;  /* 0x0000002036007986 */ /* 0x000fe8000c101d04 */
[----:B------:R0:W-:Y:S04]  /*0690*/  STG.E.128 [R54.64+0x10], R36 ;  /* 0x0000102436007986 */ /* 0x0001e8000c101d04 */
[----:B------:R-:W0:Y:S01]  /*06a0*/  LDG.E.128 R48, [R48.64] ;  /* 0x0000000430307981 */ /* 0x000e22000c1e1d00 */
[----:B------:R-:W-:-:S02]  /*06b0*/  MOV R40, R24 ;  /* 0x0000001800287202 */ /* 0x000fc40000000f00 */
[----:B------:R-:W-:Y:S02]  /*06c0*/  MOV R41, R25 ;  /* 0x0000001900297202 */ /* 0x000fe40000000f00 */
        /* <DEDUP_REMOVED lines=8> */
[----:B------:R-:W-:Y:S01]  /*0750*/  IADD3 R82, R77, 0x100, RZ ;  /* 0x000001004d527810 */ /* 0x000fe20007ffe0ff */
[----:B------:R-:W-:-:S04]  /*0760*/  IMAD.WIDE.U32 R86, R84, R81, c[0x0][0x188] ;  /* 0x0000620054567625 */ /* 0x000fc800078e0051 */
[----:B------:R-:W-:Y:S01]  /*0770*/  IMAD.WIDE.U32 R56, R82, R56, c[0x0][0x170] ;  /* 0x00005c0052387625 */ /* 0x000fe200078e0038 */
[--C-:B0-----:R-:W-:Y:S02]  /*0780*/  HADD2.F32 R54, -RZ, R48.reuse.H0_H0 ;  /* 0x20000030ff367230 */ /* 0x101fe40000004100 */
[----:B------:R-:W-:Y:S02]  /*0790*/  HADD2.F32 R58, -RZ, R48.H1_H1 ;  /* 0x30000030ff3a7230 */ /* 0x000fe40000004100 */
[--C-:B------:R-:W-:Y:S02]  /*07a0*/  HADD2.F32 R60, -RZ, R49.reuse.H0_H0 ;  /* 0x20000031ff3c7230 */ /* 0x100fe40000004100 */
[----:B------:R-:W-:Y:S02]  /*07b0*/  HADD2.F32 R62, -RZ, R49.H1_H1 ;  /* 0x30000031ff3e7230 */ /* 0x000fe40000004100 */
[--C-:B------:R-:W-:Y:S02]  /*07c0*/  HADD2.F32 R88, -RZ, R50.reuse.H0_H0 ;  /* 0x20000032ff587230 */ /* 0x100fe40000004100 */
[----:B------:R-:W-:-:S02]  /*07d0*/  HADD2.F32 R90, -RZ, R50.H1_H1 ;  /* 0x30000032ff5a7230 */ /* 0x000fc40000004100 */
[--C-:B------:R-:W-:Y:S02]  /*07e0*/  HADD2.F32 R92, -RZ, R51.reuse.H0_H0 ;  /* 0x20000033ff5c7230 */ /* 0x100fe40000004100 */
[----:B------:R-:W-:Y:S01]  /*07f0*/  HADD2.F32 R55, -RZ, R51.H1_H1 ;  /* 0x30000033ff377230 */ /* 0x000fe20000004100 */
[-C--:B------:R-:W-:Y:S02]  /*0800*/  FMUL.FTZ R48, R54, R63.reuse ;  /* 0x0000003f36307220 */ /* 0x080fe40000410000 */
[-C--:B------:R-:W-:Y:S02]  /*0810*/  FMUL.FTZ R49, R58, R63.reuse ;  /* 0x0000003f3a317220 */ /* 0x080fe40000410000 */
[-C--:B------:R-:W-:Y:S02]  /*0820*/  FMUL.FTZ R50, R60, R63.reuse ;  /* 0x0000003f3c327220 */ /* 0x080fe40000410000 */
[-C--:B------:R-:W-:Y:S02]  /*0830*/  FMUL.FTZ R51, R62, R63.reuse ;  /* 0x0000003f3e337220 */ /* 0x080fe40000410000 */
[----:B-1----:R-:W-:-:S02]  /*0840*/  FMUL.FTZ R52, R88, R63 ;  /* 0x0000003f58347220 */ /* 0x002fc40000410000 */
[-C--:B------:R-:W-:Y:S02]  /*0850*/  FMUL.FTZ R53, R90, R63.reuse ;  /* 0x0000003f5a357220 */ /* 0x080fe40000410000 */
[-C--:B------:R-:W-:Y:S02]  /*0860*/  FMUL.FTZ R54, R92, R63.reuse ;  /* 0x0000003f5c367220 */ /* 0x080fe40000410000 */
[----:B------:R-:W-:Y:S02]  /*0870*/  FMUL.FTZ R55, R55, R63 ;  /* 0x0000003f37377220 */ /* 0x000fe40000410000 */
[----:B--2---:R-:W-:Y:S02]  /*0880*/  @P1 FADD.FTZ R48, R40, R48 ;  /* 0x0000003028301221 */ /* 0x004fe40000010000 */
[----:B------:R-:W-:Y:S02]  /*0890*/  @P1 FADD.FTZ R49, R41, R49 ;  /* 0x0000003129311221 */ /* 0x000fe40000010000 */
[----:B------:R-:W-:-:S02]  /*08a0*/  @P1 FADD.FTZ R50, R42, R50 ;  /* 0x000000322a321221 */ /* 0x000fc40000010000 */
[----:B------:R-:W-:Y:S02]  /*08b0*/  @P1 FADD.FTZ R51, R43, R51 ;  /* 0x000000332b331221 */ /* 0x000fe40000010000 */
[----:B---3--:R-:W-:Y:S02]  /*08c0*/  @P1 FADD.FTZ R52, R44, R52 ;  /* 0x000000342c341221 */ /* 0x008fe40000010000 */
        /* <DEDUP_REMOVED lines=24> */
[--C-:B--2---:R-:W-:Y:S02]  /*0a50*/  HADD2.F32 R92, -RZ, R57.reuse.H0_H0 ;  /* 0x20000039ff5c7230 */ /* 0x104fe40000004100 */
[----:B-1----:R-:W-:Y:S01]  /*0a60*/  HADD2.F32 R60, -RZ, R57.H1_H1 ;  /* 0x30000039ff3c7230 */ /* 0x002fe20000004100 */
[----:B------:R-:W-:Y:S01]  /*0a70*/  FADD.FTZ R57, R39, R62 ;  /* 0x0000003e27397221 */ /* 0x000fe20000010000 */
[----:B------:R-:W-:Y:S02]  /*0a80*/  HADD2.F32 R61, -RZ, R58.H0_H0 ;  /* 0x2000003aff3d7230 */ /* 0x000fe40000004100 */
[--C-:B------:R-:W-:Y:S01]  /*0a90*/  HADD2.F32 R88, -RZ, R56.reuse.H0_H0 ;  /* 0x20000038ff587230 */ /* 0x100fe20000004100 */
[----:B------:R-:W-:Y:S01]  /*0aa0*/  FADD.FTZ R85, R48, R57 ;  /* 0x0000003930557221 */ /* 0x000fe20000010000 */
[----:B------:R-:W-:Y:S02]  /*0ab0*/  HADD2.F32 R90, -RZ, R56.H1_H1 ;  /* 0x30000038ff5a7230 */ /* 0x000fe40000004100 */
[----:B------:R-:W-:-:S02]  /*0ac0*/  HADD2.F32 R83, -RZ, R58.H1_H1 ;  /* 0x3000003aff537230 */ /* 0x000fc40000004100 */
[--C-:B------:R-:W-:Y:S02]  /*0ad0*/  HADD2.F32 R62, -RZ, R59.reuse.H0_H0 ;  /* 0x2000003bff3e7230 */ /* 0x100fe40000004100 */
[----:B0-----:R-:W-:Y:S01]  /*0ae0*/  HADD2.F32 R86, -RZ, R59.H1_H1 ;  /* 0x3000003bff567230 */ /* 0x001fe20000004100 */
        /* <DEDUP_REMOVED lines=49> */
.L_x_13445:
        /* <DEDUP_REMOVED lines=68> */
.L_x_13446:
        /* <DEDUP_REMOVED lines=11> */
[----:B0-----:R-:W-:Y:S02]  /*12f0*/  @!P1 IADD3 R47, R44, R43, RZ ;  /* 0x0000002b2c2f9210 */ /* 0x001fe40007ffe0ff */
[----:B------:R-:W-:Y:S01]  /*1300*/  CS2R R42, SRZ ;  /* 0x00000000002a7805 */ /* 0x000fe2000001ff00 */
[----:B------:R-:W-:-:S02]  /*1310*/  @!P1 MOV R83, 0x300 ;  /* 0x0000030000539802 */ /* 0x000fc40000000f00 */
[----:B------:R-:W-:Y:S02]  /*1320*/  MOV R45, c[0x0][0x1e0] ;  /* 0x00007800002d7a02 */ /* 0x000fe40000000f00 */
[----:B------:R-:W-:Y:S01]  /*1330*/  I2F R86, R83 ;  /* 0x0000005300567306 */ /* 0x000fe20000201400 */
[----:B------:R-:W0:Y:S04]  /*1340*/  SHFL.DOWN PT, R84, R83, 0x2, 0x1f ;  /* 0x08401f0053547f89 */ /* 0x000e2800000e0000 */
[----:B------:R-:W1:Y:S01]  /*1350*/  @!P1 LDS.64 R42, [R47.X8] ;  /* 0x000000002f2a9984 */ /* 0x000e620000008a00 */
[----:B------:R-:W-:Y:S02]  /*1360*/  ISETP.NE.AND P1, PT, RZ, UR6, PT ;  /* 0x00000006ff007c0c */ /* 0x000fe4000bf25270 */
[----:B0-----:R-:W-:-:S02]  /*1370*/  IADD3 R87, R84, R83, RZ ;  /* 0x0000005354577210 */ /* 0x001fc40007ffe0ff */
        /* <DEDUP_REMOVED lines=26> */
[----:B0-----:R-:W-:Y:S02]  /*1520*/  FMUL.FTZ R44, R43, R42 ;  /* 0x0000002a2b2c7220 */ /* 0x001fe40000410000 */
[----:B--2---:R-:W-:-:S02]  /*1530*/  FADD.FTZ R42, R46, R41 ;  /* 0x000000292e2a7221 */ /* 0x004fc40000010000 */
[----:B------:R-:W-:Y:S02]  /*1540*/  FMUL.FTZ R41, R83, R40 ;  /* 0x0000002853297220 */ /* 0x000fe40000410000 */
[----:B------:R-:W0:Y:S02]  /*1550*/  SHFL.IDX PT, R83, R44, RZ, 0x1f ;  /* 0x00001fff2c537589 */ /* 0x000e2400000e0000 */
[----:B------:R-:W-:-:S05]  /*1560*/  FFMA.FTZ R41, R43, R41, R42 ;  /* 0x000000292b297223 */ /* 0x000fca000001002a */
[----:B------:R1:W2:Y:S02]  /*1570*/  SHFL.IDX PT, R46, R41, RZ, 0x1f ;  /* 0x00001fff292e7589 */ /* 0x0002a400000e0000 */
[----:B-1---5:R-:W-:Y:S01]  /*1580*/  HADD2.F32 R41, -RZ, R22.H1_H1 ;  /* 0x30000016ff297230 */ /* 0x022fe20000004100 */
[C---:B0-----:R-:W-:Y:S01]  /*1590*/  FSEL R40, R83.reuse, RZ, !P1 ;  /* 0x000000ff53287208 */ /* 0x041fe20004800000 */
[----:B------:R-:W-:-:S04]  /*15a0*/  FMUL.FTZ R43, R83, R83 ;  /* 0x00000053532b7220 */ /* 0x000fc80000410000 */
[--C-:B------:R-:W-:Y:S01]  /*15b0*/  FADD.FTZ R42, R33, -R40.reuse ;  /* 0x80000028212a7221 */ /* 0x100fe20000010000 */
[----:B------:R-:W-:Y:S01]  /*15c0*/  FSEL R86, R43, RZ, P1 ;  /* 0x000000ff2b567208 */ /* 0x000fe20000800000 */
[----:B--2---:R-:W-:Y:S01]  /*15d0*/  FFMA.FTZ R33, R46, R45, c[0x0][0x228] ;  /* 0x00008a002e217623 */ /* 0x004fe2000001002d */
[----:B------:R-:W-:Y:S01]  /*15e0*/  HADD2.F32 R43, -RZ, R23.H1_H1 ;  /* 0x30000017ff2b7230 */ /* 0x000fe20000004100 */
[----:B------:R-:W-:Y:S01]  /*15f0*/  FADD.FTZ R36, R36, -R40 ;  /* 0x8000002824247221 */ /* 0x000fe20000010000 */
[----:B------:R-:W-:Y:S01]  /*1600*/  HADD2.F32 R45, -RZ, R20.H1_H1 ;  /* 0x30000014ff2d7230 */ /* 0x000fe20000004100 */
[----:B------:R-:W-:Y:S01]  /*1610*/  FADD.FTZ R33, R33, R86 ;  /* 0x0000005621217221 */ /* 0x000fe20000010000 */
[----:B------:R-:W-:Y:S01]  /*1620*/  LOP3.LUT P1, RZ, R79, 0xff, RZ, 0xc0, !PT ;  /* 0x000000ff4fff7812 */ /* 0x000fe2000782c0ff */
[--C-:B------:R-:W-:Y:S02]  /*1630*/  FADD.FTZ R46, R37, -R40.reuse ;  /* 0x80000028252e7221 */ /* 0x100fe40000010000 */
[----:B------:R0:W1:Y:S01]  /*1640*/  MUFU.RSQ R85, R33 ;  /* 0x0000002100557308 */ /* 0x0000620000001400 */
[--C-:B------:R-:W-:Y:S01]  /*1650*/  FADD.FTZ R84, R38, -R40.reuse ;  /* 0x8000002826547221 */ /* 0x100fe20000010000 */
[----:B------:R-:W-:Y:S01]  /*1660*/  SEL R79, RZ, 0x1, P1 ;  /* 0x00000001ff4f7807 */ /* 0x000fe20000800000 */
[----:B------:R-:W-:-:S02]  /*1670*/  FADD.FTZ R39, R39, -R40 ;  /* 0x8000002827277221 */ /* 0x000fc40000010000 */
[--C-:B------:R-:W-:Y:S01]  /*1680*/  FADD.FTZ R44, R35, -R40.reuse ;  /* 0x80000028232c7221 */ /* 0x100fe20000010000 */
[----:B------:R-:W-:Y:S01]  /*1690*/  HADD2.F32 R35, -RZ, R23.H0_H0 ;  /* 0x20000017ff237230 */ /* 0x000fe20000004100 */
[--C-:B------:R-:W-:Y:S01]  /*16a0*/  FADD.FTZ R32, R32, -R40.reuse ;  /* 0x8000002820207221 */ /* 0x100fe20000010000 */
[----:B0-----:R-:W-:Y:S01]  /*16b0*/  HADD2.F32 R33, -RZ, R22.H0_H0 ;  /* 0x20000016ff217230 */ /* 0x001fe20000004100 */
[--C-:B------:R-:W-:Y:S02]  /*16c0*/  FADD.FTZ R34, R34, -R40.reuse ;  /* 0x8000002822227221 */ /* 0x100fe40000010000 */
[--C-:B------:R-:W-:Y:S02]  /*16d0*/  FADD.FTZ R48, R48, -R40.reuse ;  /* 0x8000002830307221 */ /* 0x100fe40000010000 */
[--C-:B------:R-:W-:Y:S02]  /*16e0*/  FADD.FTZ R38, R49, -R40.reuse ;  /* 0x8000002831267221 */ /* 0x100fe40000010000 */
[----:B------:R-:W-:-:S02]  /*16f0*/  FADD.FTZ R50, R50, -R40 ;  /* 0x8000002832327221 */ /* 0x000fc40000010000 */
[--C-:B------:R-:W-:Y:S01]  /*1700*/  FADD.FTZ R86, R51, -R40.reuse ;  /* 0x8000002833567221 */ /* 0x100fe20000010000 */
[----:B------:R-:W-:Y:S01]  /*1710*/  HADD2.F32 R51, -RZ, R16.H1_H1 ;  /* 0x30000010ff337230 */ /* 0x000fe20000004100 */
[--C-:B------:R-:W-:Y:S02]  /*1720*/  FADD.FTZ R52, R52, -R40.reuse ;  /* 0x8000002834347221 */ /* 0x100fe40000010000 */
[--C-:B------:R-:W-:Y:S02]  /*1730*/  FADD.FTZ R88, R53, -R40.reuse ;  /* 0x8000002835587221 */ /* 0x100fe40000010000 */
[--C-:B------:R-:W-:Y:S02]  /*1740*/  FADD.FTZ R54, R54, -R40.reuse ;  /* 0x8000002836367221 */ /* 0x100fe40000010000 */
[--C-:B------:R-:W-:Y:S02]  /*1750*/  FADD.FTZ R55, R55, -R40.reuse ;  /* 0x8000002837377221 */ /* 0x100fe40000010000 */
[----:B------:R-:W-:-:S02]  /*1760*/  FADD.FTZ R56, R56, -R40 ;  /* 0x8000002838387221 */ /* 0x000fc40000010000 */
[--C-:B------:R-:W-:Y:S02]  /*1770*/  FADD.FTZ R90, R57, -R40.reuse ;  /* 0x80000028395a7221 */ /* 0x100fe40000010000 */
[--C-:B------:R-:W-:Y:S02]  /*1780*/  FADD.FTZ R58, R58, -R40.reuse ;  /* 0x800000283a3a7221 */ /* 0x100fe40000010000 */
[--C-:B------:R-:W-:Y:S01]  /*1790*/  FADD.FTZ R92, R59, -R40.reuse ;  /* 0x800000283b5c7221 */ /* 0x100fe20000010000 */
[----:B------:R-:W-:Y:S01]  /*17a0*/  HADD2.F32 R59, -RZ, R13.H1_H1 ;  /* 0x3000000dff3b7230 */ /* 0x000fe20000004100 */
[--C-:B------:R-:W-:Y:S02]  /*17b0*/  FADD.FTZ R60, R60, -R40.reuse ;  /* 0x800000283c3c7221 */ /* 0x100fe40000010000 */
[--C-:B------:R-:W-:Y:S02]  /*17c0*/  FADD.FTZ R61, R61, -R40.reuse ;  /* 0x800000283d3d7221 */ /* 0x100fe40000010000 */
[----:B------:R-:W-:-:S02]  /*17d0*/  FADD.FTZ R62, R62, -R40 ;  /* 0x800000283e3e7221 */ /* 0x000fc40000010000 */
[----:B------:R-:W-:Y:S02]  /*17e0*/  FADD.FTZ R63, R63, -R40 ;  /* 0x800000283f3f7221 */ /* 0x000fe40000010000 */
[C---:B-1----:R-:W-:Y:S02]  /*17f0*/  FMUL.FTZ R36, R85.reuse, R36 ;  /* 0x0000002455247220 */ /* 0x042fe40000410000 */
[C---:B------:R-:W-:Y:S02]  /*1800*/  FMUL.FTZ R40, R85.reuse, R84 ;  /* 0x0000005455287220 */ /* 0x040fe40000410000 */
[C---:B------:R-:W-:Y:S01]  /*1810*/  FMUL.FTZ R37, R85.reuse, R46 ;  /* 0x0000002e55257220 */ /* 0x040fe20000410000 */
[----:B------:R-:W-:Y:S01]  /*1820*/  HADD2.F32 R46, -RZ, R21.H1_H1 ;  /* 0x30000015ff2e7230 */ /* 0x000fe20000004100 */
[----:B------:R-:W-:Y:S02]  /*1830*/  FMUL.FTZ R39, R85, R39 ;  /* 0x0000002755277220 */ /* 0x000fe40000410000 */
[----:B------:R-:W-:-:S02]  /*1840*/  FFMA.FTZ R36, R36, R33, R5 ;  /* 0x0000002124247223 */ /* 0x000fc40000010005 */
[----:B------:R-:W-:Y:S02]  /*1850*/  FFMA.FTZ R40, R40, R35, R7 ;  /* 0x0000002328287223 */ /* 0x000fe40000010007 */
[----:B------:R-:W-:Y:S01]  /*1860*/  FFMA.FTZ R33, R37, R41, R6 ;  /* 0x0000002925217223 */ /* 0x000fe20000010006 */
[----:B------:R-:W-:Y:S01]  /*1870*/  HADD2.F32 R37, -RZ, R21.H0_H0 ;  /* 0x20000015ff257230 */ /* 0x000fe20000004100 */
[----:B------:R-:W-:Y:S01]  /*1880*/  FFMA.FTZ R35, R39, R43, R8 ;  /* 0x0000002b27237223 */ /* 0x000fe20000010008 */
[----:B------:R-:W-:Y:S01]  /*1890*/  HADD2.F32 R41, -RZ, R20.H0_H0 ;  /* 0x20000014ff297230 */ /* 0x000fe20000004100 */
[C---:B------:R-:W-:Y:S02]  /*18a0*/  FMUL.FTZ R34, R85.reuse, R34 ;  /* 0x0000002255227220 */ /* 0x040fe40000410000 */
[----:B------:R-:W-:Y:S01]  /*18b0*/  FMUL.FTZ R43, R85, R42 ;  /* 0x0000002a552b7220 */ /* 0x000fe20000410000 */
[----:B------:R-:W-:Y:S01]  /*18c0*/  F2FP.PACK_AB R35, R35, R40 ;  /* 0x000000282323723e */ /* 0x000fe200000000ff */
[----:B------:R-:W-:-:S02]  /*18d0*/  FMUL.FTZ R47, R85, R44 ;  /* 0x0000002c552f7220 */ /* 0x000fc40000410000 */
[----:B------:R-:W-:Y:S02]  /*18e0*/  FMUL.FTZ R39, R85, R32 ;  /* 0x0000002055277220 */ /* 0x000fe40000410000 */
[----:B------:R-:W-:Y:S01]  /*18f0*/  FFMA.FTZ R32, R34, R37, R3 ;  /* 0x0000002522207223 */ /* 0x000fe20000010003 */
[--C-:B------:R-:W-:Y:S01]  /*1900*/  HADD2.F32 R34, -RZ, R18.reuse.H0_H0 ;  /* 0x20000012ff227230 */ /* 0x100fe20000004100 */
[----:B------:R-:W-:Y:S01]  /*1910*/  FFMA.FTZ R42, R43, R45, R2 ;  /* 0x0000002d2b2a7223 */ /* 0x000fe20000010002 */
[--C-:B------:R-:W-:Y:S01]  /*1920*/  HADD2.F32 R43, -RZ, R19.reuse.H0_H0 ;  /* 0x20000013ff2b7230 */ /* 0x100fe20000004100 */
[----:B------:R-:W-:Y:S01]  /*1930*/  FFMA.FTZ R37, R47, R46, R4 ;  /* 0x0000002e2f257223 */ /* 0x000fe20000010004 */
[----:B------:R-:W-:Y:S01]  /*1940*/  HADD2.F32 R47, -RZ, R19.H1_H1 ;  /* 0x30000013ff2f7230 */ /* 0x000fe20000004100 */
[C---:B------:R-:W-:Y:S01]  /*1950*/  FMUL.FTZ R46, R85.reuse, R54 ;  /* 0x00000036552e7220 */ /* 0x040fe20000410000 */
[----:B------:R-:W-:Y:S01]  /*1960*/  HADD2.F32 R45, -RZ, R18.H1_H1 ;  /* 0x30000012ff2d7230 */ /* 0x000fe20000004100 */
[----:B------:R-:W-:-:S02]  /*1970*/  FMUL.FTZ R55, R85, R55 ;  /* 0x0000003755377220 */ /* 0x000fc40000410000 */
[----:B------:R-:W-:Y:S01]  /*1980*/  FMUL.FTZ R44, R85, R52 ;  /* 0x00000034552c7220 */ /* 0x000fe20000410000 */
[----:B------:R-:W-:Y:S01]  /*1990*/  HADD2.F32 R52, -RZ, R17.H1_H1 ;  /* 0x30000011ff347230 */ /* 0x000fe20000004100 */
[----:B------:R-:W-:Y:S02]  /*19a0*/  FFMA.FTZ R46, R46, R43, R67 ;  /* 0x0000002b2e2e7223 */ /* 0x000fe40000010043 */
[----:B------:R-:W-:Y:S02]  /*19b0*/  FFMA.FTZ R39, R39, R41, R0 ;  /* 0x0000002927277223 */ /* 0x000fe40000010000 */
[----:B------:R-:W-:Y:S01]  /*19c0*/  FFMA.FTZ R43, R55, R47, R68 ;  /* 0x0000002f372b7223 */ /* 0x000fe20000010044 */
[----:B------:R-:W-:Y:S01]  /*19d0*/  HADD2.F32 R47, -RZ, R16.H0_H0 ;  /* 0x20000010ff2f7230 */ /* 0x000fe20000004100 */
[----:B------:R-:W-:Y:S02]  /*19e0*/  FMUL.FTZ R41, R85, R88 ;  /* 0x0000005855297220 */ /* 0x000fe40000410000 */
[----:B------:R-:W-:-:S02]  /*19f0*/  FFMA.FTZ R44, R44, R34, R65 ;  /* 0x000000222c2c7223 */ /* 0x000fc40000010041 */
[C---:B------:R-:W-:Y:S02]  /*1a00*/  FMUL.FTZ R34, R85.reuse, R48 ;  /* 0x0000003055227220 */ /* 0x040fe40000410000 */
[----:B------:R-:W-:Y:S02]  /*1a10*/  FMUL.FTZ R53, R85, R86 ;  /* 0x0000005655357220 */ /* 0x000fe40000410000 */
[----:B------:R-:W-:Y:S01]  /*1a20*/  FFMA.FTZ R41, R41, R45, R66 ;  /* 0x0000002d29297223 */ /* 0x000fe20000010042 */
[----:B------:R-:W-:Y:S01]  /*1a30*/  HADD2.F32 R45, -RZ, R17.H0_H0 ;  /* 0x20000011ff2d7230 */ /* 0x000fe20000004100 */
[----:B------:R-:W-:Y:S01]  /*1a40*/  FFMA.FTZ R47, R34, R47, R9 ;  /* 0x0000002f222f7223 */ /* 0x000fe20000010009 */
[--C-:B------:R-:W-:Y:S01]  /*1a50*/  HADD2.F32 R34, -RZ, R14.reuse.H0_H0 ;  /* 0x2000000eff227230 */ /* 0x100fe20000004100 */
[----:B------:R-:W-:Y:S02]  /*1a60*/  FMUL.FTZ R50, R85, R50 ;  /* 0x0000003255327220 */ /* 0x000fe40000410000 */
[----:B------:R-:W-:Y:S01]  /*1a70*/  FFMA.FTZ R48, R53, R52, R64 ;  /* 0x0000003435307223 */ /* 0x000fe20000010040 */
[----:B------:R-:W-:Y:S01]  /*1a80*/  HADD2.F32 R53, -RZ, R15.H1_H1 ;  /* 0x3000000fff357230 */ /* 0x000fe20000004100 */
[C---:B------:R-:W-:Y:S01]  /*1a90*/  FMUL.FTZ R49, R85.reuse, R38 ;  /* 0x0000002655317220 */ /* 0x040fe20000410000 */
[----:B------:R-:W-:Y:S01]  /*1aa0*/  HADD2.F32 R38, -RZ, R14.H1_H1 ;  /* 0x3000000eff267230 */ /* 0x000fe20000004100 */
[----:B------:R-:W-:-:S02]  /*1ab0*/  FMUL.FTZ R52, R85, R60 ;  /* 0x0000003c55347220 */ /* 0x000fc40000410000 */
[----:B------:R-:W-:Y:S02]  /*1ac0*/  FFMA.FTZ R45, R50, R45, R11 ;  /* 0x0000002d322d7223 */ /* 0x000fe4000001000b */
[----:B------:R-:W-:Y:S01]  /*1ad0*/  FFMA.FTZ R50, R49, R51, R10 ;  /* 0x0000003331327223 */ /* 0x000fe2000001000a */
[----:B------:R-:W-:Y:S01]  /*1ae0*/  HADD2.F32 R51, -RZ, R15.H0_H0 ;  /* 0x2000000fff337230 */ /* 0x000fe20000004100 */
[----:B------:R-:W-:Y:S01]  /*1af0*/  FFMA.FTZ R52, R52, R34, R73 ;  /* 0x0000002234347223 */ /* 0x000fe20000010049 */
[----:B------:R-:W-:Y:S01]  /*1b00*/  HADD2.F32 R34, -RZ, R12.H0_H0 ;  /* 0x2000000cff227230 */ /* 0x000fe20000004100 */
[C---:B------:R-:W-:Y:S02]  /*1b10*/  FMUL.FTZ R49, R85.reuse, R61 ;  /* 0x0000003d55317220 */ /* 0x040fe40000410000 */
[C---:B------:R-:W-:Y:S02]  /*1b20*/  FMUL.FTZ R56, R85.reuse, R56 ;  /* 0x0000003855387220 */ /* 0x040fe40000410000 */
[----:B------:R-:W-:-:S02]  /*1b30*/  FMUL.FTZ R54, R85, R62 ;  /* 0x0000003e55367220 */ /* 0x000fc40000410000 */
[----:B------:R-:W-:Y:S01]  /*1b40*/  FFMA.FTZ R49, R49, R38, R76 ;  /* 0x0000002631317223 */ /* 0x000fe2000001004c */
[----:B------:R-:W-:Y:S01]  /*1b50*/  HADD2.F32 R38, -RZ, R12.H1_H1 ;  /* 0x3000000cff267230 */ /* 0x000fe20000004100 */
[----:B------:R-:W-:Y:S02]  /*1b60*/  FMUL.FTZ R63, R85, R63 ;  /* 0x0000003f553f7220 */ /* 0x000fe40000410000 */
[----:B------:R-:W-:Y:S01]  /*1b70*/  FFMA.FTZ R56, R56, R34, R69 ;  /* 0x0000002238387223 */ /* 0x000fe20000010045 */
[----:B------:R-:W-:Y:S01]  /*1b80*/  F2FP.PACK_AB R34, R33, R36 ;  /* 0x000000242122723e */ /* 0x000fe200000000ff */
[----:B------:R-:W-:Y:S01]  /*1b90*/  FFMA.FTZ R54, R54, R51, R75 ;  /* 0x0000003336367223 */ /* 0x000fe2000001004b */
[----:B------:R-:W-:Y:S01]  /*1ba0*/  F2FP.PACK_AB R33, R37, R32 ;  /* 0x000000202521723e */ /* 0x000fe200000000ff */
[----:B------:R-:W-:Y:S01]  /*1bb0*/  FFMA.FTZ R51, R63, R53, R78 ;  /* 0x000000353f337223 */ /* 0x000fe2000001004e */
[----:B------:R-:W-:Y:S01]  /*1bc0*/  F2FP.PACK_AB R32, R42, R39 ;  /* 0x000000272a20723e */ /* 0x000fe200000000ff */
[----:B------:R-:W-:Y:S01]  /*1bd0*/  HADD2.F32 R53, -RZ, R13.H0_H0 ;  /* 0x2000000dff357230 */ /* 0x000fe20000004100 */
[----:B------:R-:W-:Y:S01]  /*1be0*/  F2FP.PACK_AB R42, R49, R52 ;  /* 0x00000034312a723e */ /* 0x000fe200000000ff */
[----:B------:R-:W-:Y:S01]  /*1bf0*/  HFMA2.MMA R52, -RZ, RZ, 0, 9.5367431640625e-07 ;  /* 0x00000010ff347435 */ /* 0x000fe200000001ff */
[C---:B------:R-:W-:Y:S01]  /*1c00*/  FMUL.FTZ R58, R85.reuse, R58 ;  /* 0x0000003a553a7220 */ /* 0x040fe20000410000 */
[----:B------:R-:W-:Y:S01]  /*1c10*/  F2FP.PACK_AB R36, R50, R47 ;  /* 0x0000002f3224723e */ /* 0x000fe200000000ff */
[C---:B------:R-:W-:Y:S01]  /*1c20*/  FMUL.FTZ R57, R85.reuse, R92 ;  /* 0x0000005c55397220 */ /* 0x040fe20000410000 */
[----:B------:R-:W-:Y:S01]  /*1c30*/  F2FP.PACK_AB R37, R48, R45 ;  /* 0x0000002d3025723e */ /* 0x000fe200000000ff */
[----:B------:R-:W-:Y:S01]  /*1c40*/  FMUL.FTZ R55, R85, R90 ;  /* 0x0000005a55377220 */ /* 0x000fe20000410000 */
[----:B------:R-:W-:Y:S01]  /*1c50*/  @!P0 MOV R47, 0x4 ;  /* 0x00000004002f8802 */ /* 0x000fe20000000f00 */
[----:B------:R-:W-:Y:S01]  /*1c60*/  FFMA.FTZ R53, R58, R53, R71 ;  /* 0x000000353a357223 */ /* 0x000fe20000010047 */
[----:B------:R-:W-:Y:S01]  /*1c70*/  @!P0 MOV R45, 0x4 ;  /* 0x00000004002d8802 */ /* 0x000fe20000000f00 */
[----:B------:R-:W-:Y:S01]  /*1c80*/  FFMA.FTZ R58, R57, R59, R74 ;  /* 0x0000003b393a7223 */ /* 0x000fe2000001004a */
[----:B------:R-:W-:Y:S01]  /*1c90*/  F2FP.PACK_AB R39, R43, R46 ;  /* 0x0000002e2b27723e */ /* 0x000fe200000000ff */
[----:B------:R-:W-:Y:S01]  /*1ca0*/  FFMA.FTZ R55, R55, R38, R72 ;  /* 0x0000002637377223 */ /* 0x000fe20000010048 */
[----:B------:R-:W-:Y:S01]  /*1cb0*/  F2FP.PACK_AB R38, R41, R44 ;  /* 0x0000002c2926723e */ /* 0x000fe200000000ff */
[----:B------:R-:W-:Y:S01]  /*1cc0*/  @!P0 IMAD.WIDE R46, R80, R47, c[0x0][0x1a0] ;  /* 0x00006800502e8625 */ /* 0x000fe200078e022f */
[----:B------:R-:W-:-:S02]  /*1cd0*/  F2FP.PACK_AB R43, R51, R54 ;  /* 0x00000036332b723e */ /* 0x000fc400000000ff */
[----:B------:R-:W-:Y:S01]  /*1ce0*/  F2FP.PACK_AB R41, R58, R53 ;  /* 0x000000353a29723e */ /* 0x000fe200000000ff */
[C---:B------:R-:W-:Y:S01]  /*1cf0*/  @!P0 IMAD.WIDE R44, R80.reuse, R45, c[0x0][0x1a8] ;  /* 0x00006a00502c8625 */ /* 0x040fe200078e022d */
[----:B------:R-:W-:Y:S01]  /*1d00*/  F2FP.PACK_AB R40, R55, R56 ;  /* 0x000000383728723e */ /* 0x000fe200000000ff */
[----:B------:R0:W-:Y:S01]  /*1d10*/  @!P0 STG.E [R46.64], R83 ;  /* 0x000000532e008986 */ /* 0x0001e2000c101904 */
[----:B------:R-:W-:Y:S01]  /*1d20*/  IADD3 R80, R80, c[0x0][0x160], RZ ;  /* 0x0000580050507a10 */ /* 0x000fe20007ffe0ff */
[-C--:B------:R-:W-:Y:S02]  /*1d30*/  IMAD.WIDE.U32 R48, R77, R52.reuse, c[0x0][0x208] ;  /* 0x000082004d307625 */ /* 0x080fe400078e0034 */
[----:B------:R0:W-:Y:S01]  /*1d40*/  @!P0 STG.E [R44.64], R85 ;  /* 0x000000552c008986 */ /* 0x0001e2000c101904 */
[----:B------:R-:W-:Y:S01]  /*1d50*/  ISETP.GE.AND P0, PT, R80, c[0x0][0x164], PT ;  /* 0x0000590050007a0c */ /* 0x000fe20003f06270 */
[-C--:B------:R-:W-:Y:S02]  /*1d60*/  IMAD.WIDE.U32 R50, R81, R52.reuse, c[0x0][0x208] ;  /* 0x0000820051327625 */ /* 0x080fe400078e0034 */
[----:B------:R0:W-:Y:S02]  /*1d70*/  STG.E.128 [R48.64], R32 ;  /* 0x0000002030007986 */ /* 0x0001e4000c101d04 */
[----:B------:R-:W-:-:S02]  /*1d80*/  IMAD.WIDE.U32 R52, R82, R52, c[0x0][0x208] ;  /* 0x0000820052347625 */ /* 0x000fc400078e0034 */
[----:B------:R0:W-:Y:S04]  /*1d90*/  STG.E.128 [R50.64], R36 ;  /* 0x0000002432007986 */ /* 0x0001e8000c101d04 */
[----:B------:R0:W-:Y:S02]  /*1da0*/  STG.E.128 [R52.64], R40 ;  /* 0x0000002834007986 */ /* 0x0001e4000c101d04 */
[----:B0-----:R-:W-:Y:S01]  /*1db0*/  @P0 CALL.REL.NOINC `(.L_x_13443) ;  /* 0x0000001000000944 */ /* 0x001fe20003c00000 */
[----:B------:R-:W-:Y:S05]  /*1dc0*/  BRA `(.L_x_13444) ;  /* 0xffffe58000007947 */ /* 0x000fea000383ffff */
.L_x_13443:
[----:B------:R-:W-:Y:S05]  /*1dd0*/  EXIT ;  /* 0x000000000000794d */ /* 0x000fea0003800000 */
.L_x_13441:
[----:B0-----:R-:W-:Y:S01]  /*1de0*/  HFMA2.MMA R41, -RZ, RZ, 0, 1.847743988037109375e-06 ;  /* 0x0000001fff297435 */ /* 0x001fe200000001ff */
[----:B------:R-:W-:Y:S02]  /*1df0*/  MOV R84, 0x1 ;  /* 0x0000000100547802 */ /* 0x000fe40000000f00 */
[----:B------:R-:W-:Y:S02]  /*1e00*/  MOV R46, 0xffffffff ;  /* 0xffffffff002e7802 */ /* 0x000fe40000000f00 */
[----:B------:R-:W-:-:S02]  /*1e10*/  MOV R42, 0x1e30 ;  /* 0x00001e30002a7802 */ /* 0x000fc40000000f00 */
[----:B-----5:R-:W-:Y:S05]  /*1e20*/  CALL.REL.NOINC `($__internal_97_$__cuda_sm70_shflsync_bfly_p) ;  /* 0x0000069000007944 */ /* 0x020fea0003c00000 */
[----:B-1----:R-:W-:Y:S01]  /*1e30*/  MOV R40, R84 ;  /* 0x0000005400287202 */ /* 0x002fe20000000f00 */
[----:B0-----:R-:W-:Y:S05]  /*1e40*/  BRA `(.L_x_13445) ;  /* 0xffffefb000007947 */ /* 0x001fea000383ffff */
.L_x_13442:
[----:B------:R-:W-:Y:S01]  /*1e50*/  HFMA2.MMA R84, -RZ, RZ, 0, 1.1920928955078125e-07 ;  /* 0x00000002ff547435 */ /* 0x000fe200000001ff */
[----:B------:R-:W-:-:S02]  /*1e60*/  MOV R41, 0x1f ;  /* 0x0000001f00297802 */ /* 0x000fc40000000f00 */
[----:B------:R-:W-:Y:S02]  /*1e70*/  MOV R46, 0xffffffff ;  /* 0xffffffff002e7802 */ /* 0x000fe40000000f00 */
[----:B------:R-:W-:Y:S02]  /*1e80*/  MOV R42, 0x1ea0 ;  /* 0x00001ea0002a7802 */ /* 0x000fe40000000f00 */
[----:B-----5:R-:W-:Y:S05]  /*1e90*/  CALL.REL.NOINC `($__internal_97_$__cuda_sm70_shflsync_bfly_p) ;  /* 0x0000062000007944 */ /* 0x020fea0003c00000 */
[----:B01----:R-:W-:Y:S01]  /*1ea0*/  FADD.FTZ R47, R47, R84 ;  /* 0x000000542f2f7221 */ /* 0x003fe20000010000 */
[----:B------:R-:W-:Y:S01]  /*1eb0*/  HFMA2.MMA R84, -RZ, RZ, 0, 2.384185791015625e-07 ;  /* 0x00000004ff547435 */ /* 0x000fe200000001ff */
[----:B------:R-:W-:Y:S02]  /*1ec0*/  MOV R41, 0x1f ;  /* 0x0000001f00297802 */ /* 0x000fe40000000f00 */
[----:B------:R-:W-:Y:S02]  /*1ed0*/  MOV R46, 0xffffffff ;  /* 0xffffffff002e7802 */ /* 0x000fe40000000f00 */
[----:B------:R-:W-:Y:S02]  /*1ee0*/  MOV R42, 0x1f00 ;  /* 0x00001f00002a7802 */ /* 0x000fe40000000f00 */
[----:B------:R-:W-:Y:S05]  /*1ef0*/  CALL.REL.NOINC `($__internal_97_$__cuda_sm70_shflsync_bfly_p) ;  /* 0x000005c000007944 */ /* 0x000fea0003c00000 */
[----:B01----:R-:W-:Y:S01]  /*1f00*/  FADD.FTZ R47, R47, R84 ;  /* 0x000000542f2f7221 */ /* 0x003fe20000010000 */
[----:B------:R-:W-:Y:S01]  /*1f10*/  HFMA2.MMA R84, -RZ, RZ, 0, 4.76837158203125e-07 ;  /* 0x00000008ff547435 */ /* 0x000fe200000001ff */
[----:B------:R-:W-:-:S02]  /*1f20*/  MOV R41, 0x1f ;  /* 0x0000001f00297802 */ /* 0x000fc40000000f00 */
[----:B------:R-:W-:Y:S02]  /*1f30*/  MOV R46, 0xffffffff ;  /* 0xffffffff002e7802 */ /* 0x000fe40000000f00 */
[----:B------:R-:W-:Y:S02]  /*1f40*/  MOV R42, 0x1f60 ;  /* 0x00001f60002a7802 */ /* 0x000fe40000000f00 */
[----:B------:R-:W-:Y:S05]  /*1f50*/  CALL.REL.NOINC `($__internal_97_$__cuda_sm70_shflsync_bfly_p) ;  /* 0x0000056000007944 */ /* 0x000fea0003c00000 */
[----:B01----:R-:W-:Y:S01]  /*1f60*/  FADD.FTZ R47, R47, R84 ;  /* 0x000000542f2f7221 */ /* 0x003fe20000010000 */
[----:B------:R-:W-:Y:S01]  /*1f70*/  HFMA2.MMA R84, -RZ, RZ, 0, 9.5367431640625e-07 ;  /* 0x00000010ff547435 */ /* 0x000fe200000001ff */
[----:B------:R-:W-:Y:S02]  /*1f80*/  MOV R41, 0x1f ;  /* 0x0000001f00297802 */ /* 0x000fe40000000f00 */
[----:B------:R-:W-:Y:S02]  /*1f90*/  MOV R46, 0xffffffff ;  /* 0xffffffff002e7802 */ /* 0x000fe40000000f00 */
[----:B------:R-:W-:Y:S02]  /*1fa0*/  MOV R42, 0x1fc0 ;  /* 0x00001fc0002a7802 */ /* 0x000fe40000000f00 */
[----:B------:R-:W-:Y:S05]  /*1fb0*/  CALL.REL.NOINC `($__internal_97_$__cuda_sm70_shflsync_bfly_p) ;  /* 0x0000050000007944 */ /* 0x000fea0003c00000 */
        /* <DEDUP_REMOVED lines=54> */
[----:B------:R-:W-:Y:S05]  /*2320*/  CALL.REL.NOINC `($__internal_97_$__cuda_sm70_shflsync_bfly_p) ;  /* 0x0000019000007944 */ /* 0x000fea0003c00000 */
[----:B01----:R-:W-:Y:S01]  /*2330*/  FADD.FTZ R47, R47, R84 ;  /* 0x000000542f2f7221 */ /* 0x003fe20000010000 */
[----:B------:R-:W-:Y:S01]  /*2340*/  HFMA2.MMA R84, -RZ, RZ, 0, 1.1920928955078125e-07 ;  /* 0x00000002ff547435 */ /* 0x000fe200000001ff */
[----:B------:R-:W-:Y:S02]  /*2350*/  MOV R41, 0x1f ;  /* 0x0000001f00297802 */ /* 0x000fe40000000f00 */
[----:B------:R-:W-:Y:S02]  /*2360*/  MOV R46, 0xffffffff ;  /* 0xffffffff002e7802 */ /* 0x000fe40000000f00 */
[----:B------:R-:W-:Y:S02]  /*2370*/  MOV R42, 0x2390 ;  /* 0x00002390002a7802 */ /* 0x000fe40000000f00 */
[----:B------:R-:W-:Y:S05]  /*2380*/  CALL.REL.NOINC `($__internal_97_$__cuda_sm70_shflsync_bfly_p) ;  /* 0x0000013000007944 */ /* 0x000fea0003c00000 */
[----:B01----:R-:W-:Y:S01]  /*2390*/  FADD.FTZ R47, R47, R84 ;  /* 0x000000542f2f7221 */ /* 0x003fe20000010000 */
[----:B------:R-:W-:Y:S01]  /*23a0*/  HFMA2.MMA R84, -RZ, RZ, 0, 2.384185791015625e-07 ;  /* 0x00000004ff547435 */ /* 0x000fe200000001ff */
[----:B------:R-:W-:-:S02]  /*23b0*/  MOV R41, 0x1f ;  /* 0x0000001f00297802 */ /* 0x000fc40000000f00 */
[----:B------:R-:W-:Y:S02]  /*23c0*/  MOV R46, 0xffffffff ;  /* 0xffffffff002e7802 */ /* 0x000fe40000000f00 */
[----:B------:R-:W-:Y:S02]  /*23d0*/  MOV R42, 0x23f0 ;  /* 0x000023f0002a7802 */ /* 0x000fe40000000f00 */
[----:B------:R-:W-:Y:S05]  /*23e0*/  CALL.REL.NOINC `($__internal_97_$__cuda_sm70_shflsync_bfly_p) ;  /* 0x000000d000007944 */ /* 0x000fea0003c00000 */
[----:B01----:R-:W-:Y:S01]  /*23f0*/  FADD.FTZ R47, R47, R84 ;  /* 0x000000542f2f7221 */ /* 0x003fe20000010000 */
[----:B------:R-:W-:Y:S01]  /*2400*/  HFMA2.MMA R84, -RZ, RZ, 0, 4.76837158203125e-07 ;  /* 0x00000008ff547435 */ /* 0x000fe200000001ff */
[----:B------:R-:W-:Y:S02]  /*2410*/  MOV R41, 0x1f ;  /* 0x0000001f00297802 */ /* 0x000fe40000000f00 */
[----:B------:R-:W-:Y:S02]  /*2420*/  MOV R46, 0xffffffff ;  /* 0xffffffff002e7802 */ /* 0x000fe40000000f00 */
[----:B------:R-:W-:Y:S02]  /*2430*/  MOV R42, 0x2450 ;  /* 0x00002450002a7802 */ /* 0x000fe40000000f00 */
[----:B------:R-:W-:Y:S05]  /*2440*/  CALL.REL.NOINC `($__internal_97_$__cuda_sm70_shflsync_bfly_p) ;  /* 0x0000007000007944 */ /* 0x000fea0003c00000 */
[----:B01----:R-:W-:Y:S01]  /*2450*/  FADD.FTZ R47, R47, R84 ;  /* 0x000000542f2f7221 */ /* 0x003fe20000010000 */
[----:B------:R-:W-:Y:S01]  /*2460*/  HFMA2.MMA R84, -RZ, RZ, 0, 9.5367431640625e-07 ;  /* 0x00000010ff547435 */ /* 0x000fe200000001ff */
[----:B------:R-:W-:-:S02]  /*2470*/  MOV R41, 0x1f ;  /* 0x0000001f00297802 */ /* 0x000fc40000000f00 */
[----:B------:R-:W-:Y:S02]  /*2480*/  MOV R46, 0xffffffff ;  /* 0xffffffff002e7802 */ /* 0x000fe40000000f00 */
[----:B------:R-:W-:Y:S02]  /*2490*/  MOV R42, 0x24b0 ;  /* 0x000024b0002a7802 */ /* 0x000fe40000000f00 */
[----:B------:R-:W-:Y:S05]  /*24a0*/  CALL.REL.NOINC `($__internal_97_$__cuda_sm70_shflsync_bfly_p) ;  /* 0x0000001000007944 */ /* 0x000fea0003c00000 */
[----:B01----:R-:W-:Y:S05]  /*24b0*/  BRA `(.L_x_13446) ;  /* 0xffffed8000007947 */ /* 0x003fea000383ffff */
        .weak           $__internal_97_$__cuda_sm70_shflsync_bfly_p
        .type           $__internal_97_$__cuda_sm70_shflsync_bfly_p,@function
        .size           $__internal_97_$__cuda_sm70_shflsync_bfly_p,(.L_x_22185 - $__internal_97_$__cuda_sm70_shflsync_bfly_p)
$__internal_97_$__cuda_sm70_shflsync_bfly_p:
[----:B------:R-:W-:Y:S01]  /*24c0*/  HFMA2.MMA R43, -RZ, RZ, 0, 0 ;  /* 0x00000000ff2b7435 */ /* 0x000fe200000001ff */
[----:B------:R-:W-:Y:S04]  /*24d0*/  WARPSYNC R46 ;  /* 0x0000002e00007348 */ /* 0x000fe80003800000 */
[----:B------:R0:W1:Y:S01]  /*24e0*/  SHFL.BFLY PT, R84, R47, R84, R41 ;  /* 0x0c0000542f547389 */ /* 0x00006200000e0029 */
[----:B------:R-:W-:Y:S05]  /*24f0*/  RET.REL.NODEC R42 `(_ZN10layer_norm13ln_fwd_kernelINS_13Kernel_traitsI6__halfS2_fS2_fjLj3072ELj1ELj1ELj4ELj16ENS_18Kernel_traits_baseILj3072ES2_S2_fS2_fjLj128EEEEELb0ELb0ELb0ELb1EEEvNS_9FwdParamsE) ;  /* 0xffffdb002a007950 */ /* 0x000fea0003c3ffff */
.L_x_13447:
        /* <DEDUP_REMOVED lines=16> */
.L_x_22185:


//--------------------- .text._ZN10layer_norm13ln_fwd_kernelINS_13Kernel_traitsI6__halfS2_fS2_fjLj3072ELj1ELj1ELj4ELj16ENS_18Kernel_traits_baseILj3072ES2_S2_fS2_fjLj128EEEEELb0ELb0ELb1ELb0EEEvNS_9FwdParamsE --------------------------
	.section	.text._ZN10layer_norm13ln_fwd_kernelINS_13Kernel_traitsI6__halfS2_fS2_fjLj3072ELj1ELj1ELj4ELj16ENS_18Kernel_traits_baseILj3072ES2_S2_fS2_fjLj128EEEEELb0ELb0ELb1ELb0EEEvNS_9FwdParamsE,"ax",@progbits
	.sectioninfo	@"SHI_REGISTERS=111"
	.align	128
        .global         _ZN10layer_norm13ln_fwd_kernelINS_13Kernel_traitsI6__halfS2_fS2_fjLj3072ELj1ELj1ELj4ELj16ENS_18Kernel_traits_baseILj3072ES2_S2_fS2_fjLj128EEEEELb0ELb0ELb1ELb0EEEvNS_9FwdParamsE
        .type           _ZN10layer_norm13ln_fwd_kernelINS_13Kernel_traitsI6__halfS2_fS2_fjLj3072ELj1ELj1ELj4ELj16ENS_18Kernel_traits_baseILj3072ES2_S2_fS2_fjLj128EEEEELb0ELb0ELb1ELb0EEEvNS_9FwdParamsE,@function
        .size           _ZN10layer_norm13ln_fwd_kernelINS_13Kernel_traitsI6__halfS2_fS2_fjLj3072ELj1ELj1ELj4ELj16ENS_18Kernel_traits_baseILj3072ES2_S2_fS2_fjLj128EEEEELb0ELb0ELb1ELb0EEEvNS_9FwdParamsE,(.L_x_22186 - _ZN10layer_norm13ln_fwd_kernelINS_13Kernel_traitsI6__halfS2_fS2_fjLj3072ELj1ELj1ELj4ELj16ENS_18Kernel_traits_baseILj3072ES2_S2_fS2_fjLj128EEEEELb0ELb0ELb1ELb0EEEvNS_9FwdParamsE)
        .other          _ZN10layer_norm13ln_fwd_kernelINS_13Kernel_traitsI6__halfS2_fS2_fjLj3072ELj1ELj1ELj4ELj16ENS_18Kernel_traits_baseILj3072ES2_S2_fS2_fjLj128EEEEELb0ELb0ELb1ELb0EEEvNS_9FwdParamsE,@"STO_CUDA_ENTRY STV_DEFAULT"
_ZN10layer_norm13ln_fwd_kernelINS_13Kernel_traitsI6__halfS2_fS2_fjLj3072ELj1ELj1ELj4ELj16ENS_18Kernel_traits_baseILj3072ES2_S2_fS2_fjLj128EEEEELb0ELb0ELb1ELb0EEEvNS_9FwdParamsE:
.text._ZN10layer_norm13ln_fwd_kernelINS_13Kernel_traitsI6__halfS2_fS2_fjLj3072ELj1ELj1ELj4ELj16ENS_18Kernel_traits_baseILj3072ES2_S2_fS2_fjLj128EEEEELb0ELb0ELb1ELb0EEEvNS_9FwdParamsE:
        /* <DEDUP_REMOVED lines=25> */
.L_x_13449:
[----:B0-----:R-:W-:Y:S05]  /*0190*/  BSYNC B0 ;  /* 0x0000000000007941 */ /* 0x001fea0003800000 */
.L_x_13448:
        /* <DEDUP_REMOVED lines=13> */
.L_x_13451:
[----:B0-----:R-:W-:Y:S05]  /*0270*/  BSYNC B0 ;  /* 0x0000000000007941 */ /* 0x001fea0003800000 */
.L_x_13450:
        /* <DEDUP_REMOVED lines=12> */
.L_x_13453:
[----:B0-----:R-:W-:Y:S05]  /*0340*/  BSYNC B0 ;  /* 0x0000000000007941 */ /* 0x001fea0003800000 */
.L_x_13452:
        /* <DEDUP_REMOVED lines=14> */
[----:B------:R-:W-:Y:S01]  /*0430*/  MOV R94, 0x1 ;  /* 0x00000001005e7802 */ /* 0x000fe20000000f00 */
[----:B------:R-:W-:Y:S01]  /*0440*/  HADD2.F32 R10, -RZ, R7.H1_H1 ;  /* 0x30000007ff0a7230 */ /* 0x000fe20000004100 */
[----:B------:R-:W-:Y:S01]  /*0450*/  IMNMX R0, RZ, R3, !PT ;  /* 0x00000003ff007217 */ /* 0x000fe20007800200 */
[--C-:B------:R-:W-:Y:S01]  /*0460*/  HADD2.F32 R7, -RZ, R37.reuse.H0_H0 ;  /* 0x20000025ff077230 */ /* 0x100fe20000004100 */
[----:B------:R-:W-:Y:S01]  /*0470*/  ULDC.U8 UR6, c[0x0][0x1f0] ;  /* 0x00007c0000067ab9 */ /* 0x000fe20000000000 */
[----:B------:R-:W-:Y:S01]  /*0480*/  HADD2.F32 R6, -RZ, R37.H1_H1 ;  /* 0x30000025ff067230 */ /* 0x000fe20000004100 */
[----:B------:R-:W-:Y:S01]  /*0490*/  SHF.L.U32 R37, R67, 0x5, RZ ;  /* 0x0000000543257819 */ /* 0x000fe200000006ff */
[----:B------:R-:W-:-:S02]  /*04a0*/  HADD2.F32 R64, -RZ, R16.H0_H0 ;  /* 0x20000010ff407230 */ /* 0x000fc40000004100 */
[----:B------:R-:W-:Y:S01]  /*04b0*/  HADD2.F32 R65, -RZ, R16.H1_H1 ;  /* 0x30000010ff417230 */ /* 0x000fe20000004100 */
[----:B------:R-:W-:Y:S01]  /*04c0*/  LOP3.LUT R41, R37, 0x3e0, RZ, 0xc0, !PT ;  /* 0x000003e025297812 */ /* 0x000fe200078ec0ff */
[--C-:B------:R-:W-:Y:S01]  /*04d0*/  HADD2.F32 R22, -RZ, R17.reuse.H0_H0 ;  /* 0x20000011ff167230 */ /* 0x100fe20000004100 */
[----:B------:R-:W-:Y:S01]  /*04e0*/  IMNMX R37, R0, 0x20, PT ;  /* 0x0000002000257817 */ /* 0x000fe20003800200 */
[----:B------:R-:W-:Y:S01]  /*04f0*/  HADD2.F32 R23, -RZ, R17.H1_H1 ;  /* 0x30000011ff177230 */ /* 0x000fe20000004100 */
[----:B------:R-:W-:Y:S01]  /*0500*/  IADD3 R41, R36, -R41, RZ ;  /* 0x8000002924297210 */ /* 0x000fe20007ffe0ff */
[--C-:B------:R-:W-:Y:S02]  /*0510*/  HADD2.F32 R17, -RZ, R4.reuse.H0_H0 ;  /* 0x20000004ff117230 */ /* 0x100fe40000004100 */
[----:B------:R-:W-:Y:S01]  /*0520*/  HADD2.F32 R16, -RZ, R4.H1_H1 ;  /* 0x30000004ff107230 */ /* 0x000fe20000004100 */
[----:B------:R-:W-:Y:S01]  /*0530*/  IMNMX R41, RZ, R41, !PT ;  /* 0x00000029ff297217 */ /* 0x000fe20007800200 */
[----:B------:R-:W-:-:S02]  /*0540*/  HADD2.F32 R15, -RZ, R5.H0_H0 ;  /* 0x20000005ff0f7230 */ /* 0x000fc40000004100 */
[----:B------:R-:W-:Y:S01]  /*0550*/  HADD2.F32 R14, -RZ, R5.H1_H1 ;  /* 0x30000005ff0e7230 */ /* 0x000fe20000004100 */
[----:B------:R-:W-:Y:S01]  /*0560*/  IMNMX R41, R41, 0x20, PT ;  /* 0x0000002029297817 */ /* 0x000fe20003800200 */
[--C-:B------:R-:W-:Y:S02]  /*0570*/  HADD2.F32 R5, -RZ, R38.reuse.H0_H0 ;  /* 0x20000026ff057230 */ /* 0x100fe40000004100 */
[----:B------:R-:W-:Y:S01]  /*0580*/  HADD2.F32 R4, -RZ, R38.H1_H1 ;  /* 0x30000026ff047230 */ /* 0x000fe20000004100 */
[----:B------:R-:W-:Y:S01]  /*0590*/  LOP3.LUT R38, R2, 0x3fffffe0, RZ, 0xc0, !PT ;  /* 0x3fffffe002267812 */ /* 0x000fe200078ec0ff */
[--C-:B------:R-:W-:Y:S02]  /*05a0*/  HADD2.F32 R20, -RZ, R18.reuse.H0_H0 ;  /* 0x20000012ff147230 */ /* 0x100fe40000004100 */
[----:B------:R-:W-:Y:S01]  /*05b0*/  HADD2.F32 R21, -RZ, R18.H1_H1 ;  /* 0x30000012ff157230 */ /* 0x000fe20000004100 */
[----:B------:R-:W-:Y:S01]  /*05c0*/  IADD3 R37, R37, R38, RZ ;  /* 0x0000002625257210 */ /* 0x000fe20007ffe0ff */
[--C-:B------:R-:W-:Y:S01]  /*05d0*/  HADD2.F32 R18, -RZ, R19.reuse.H0_H0 ;  /* 0x20000013ff127230 */ /* 0x100fe20000004100 */
[----:B------:R-:W-:Y:S01]  /*05e0*/  IADD3 R41, R38, R41, RZ ;  /* 0x0000002926297210 */ /* 0x000fe20007ffe0ff */
[----:B------:R-:W-:Y:S01]  /*05f0*/  HADD2.F32 R19, -RZ, R19.H1_H1 ;  /* 0x30000013ff137230 */ /* 0x000fe20000004100 */
[----:B------:R-:W-:Y:S01]  /*0600*/  SHF.L.U32 R37, R37, 0x3, RZ ;  /* 0x0000000325257819 */ /* 0x000fe200000006ff */
[--C-:B------:R-:W-:Y:S01]  /*0610*/  HADD2.F32 R3, -RZ, R39.reuse.H0_H0 ;  /* 0x20000027ff037230 */ /* 0x100fe20000004100 */
[----:B------:R-:W-:Y:S01]  /*0620*/  SHF.L.U32 R93, R41, 0x3, RZ ;  /* 0x00000003295d7819 */ /* 0x000fe200000006ff */
[----:B------:R-:W-:-:S02]  /*0630*/  HADD2.F32 R2, -RZ, R39.H1_H1 ;  /* 0x30000027ff027230 */ /* 0x000fc40000004100 */
[--C-:B------:R-:W-:Y:S01]  /*0640*/  HADD2.F32 R0, -RZ, R32.reuse.H0_H0 ;  /* 0x20000020ff007230 */ /* 0x100fe20000004100 */
[----:B------:R-:W0:Y:S01]  /*0650*/  I2F.U32 R37, R37 ;  /* 0x0000002500257306 */ /* 0x000e220000201000 */
[----:B------:R-:W-:Y:S02]  /*0660*/  HADD2.F32 R69, -RZ, R32.H1_H1 ;  /* 0x30000020ff457230 */ /* 0x000fe40000004100 */
[--C-:B------:R-:W-:Y:S02]  /*0670*/  HADD2.F32 R68, -RZ, R33.reuse.H0_H0 ;  /* 0x20000021ff447230 */ /* 0x100fe40000004100 */
[----:B------:R-:W-:Y:S02]  /*0680*/  HADD2.F32 R71, -RZ, R33.H1_H1 ;  /* 0x30000021ff477230 */ /* 0x000fe40000004100 */
[--C-:B------:R-:W-:Y:S02]  /*0690*/  HADD2.F32 R70, -RZ, R34.reuse.H0_H0 ;  /* 0x20000022ff467230 */ /* 0x100fe40000004100 */
[----:B------:R-:W-:-:S02]  /*06a0*/  HADD2.F32 R73, -RZ, R34.H1_H1 ;  /* 0x30000022ff497230 */ /* 0x000fc40000004100 */
[--C-:B------:R-:W-:Y:S02]  /*06b0*/  HADD2.F32 R72, -RZ, R35.reuse.H0_H0 ;  /* 0x20000023ff487230 */ /* 0x100fe40000004100 */
[----:B------:R-:W-:Y:S02]  /*06c0*/  HADD2.F32 R75, -RZ, R35.H1_H1 ;  /* 0x30000023ff4b7230 */ /* 0x000fe40000004100 */
[--C-:B------:R-:W-:Y:S01]  /*06d0*/  HADD2.F32 R74, -RZ, R24.reuse.H0_H0 ;  /* 0x20000018ff4a7230 */ /* 0x100fe20000004100 */
[----:B0-----:R0:W1:Y:S01]  /*06e0*/  MUFU.RCP R86, R37 ;  /* 0x0000002500567308 */ /* 0x0010620000001000 */
        /* <DEDUP_REMOVED lines=15> */
.L_x_13517:
[----:B------:R-:W-:-:S10]  /*07e0*/  HFMA2.MMA R60, -RZ, RZ, 0, 2.384185791015625e-07 ;  /* 0x00000004ff3c7435 */ /* 0x000fd400000001ff */
[----:B------:R-:W-:-:S06]  /*07f0*/  IMAD.WIDE R62, R95, R60, c[0x0][0x1d0] ;  /* 0x000074005f3e7625 */ /* 0x000fcc00078e023c */
[----:B------:R0:W2:Y:S01]  /*0800*/  LDG.E R62, [R62.64] ;  /* 0x000000043e3e7981 */ /* 0x0000a2000c1e1900 */
[----:B------:R-:W-:-:S05]  /*0810*/  IMAD.WIDE R60, R95, R60, c[0x0][0x1d8] ;  /* 0x000076005f3c7625 */ /* 0x000fca00078e023c */
[----:B------:R1:W5:Y:S01]  /*0820*/  LDG.E R83, [R60.64] ;  /* 0x000000043c537981 */ /* 0x000362000c1e1900 */
[----:B------:R-:W-:Y:S01]  /*0830*/  IMAD R82, R95, c[0x0][0x168], RZ ;  /* 0x00005a005f527a24 */ /* 0x000fe200078e02ff */
[----:B------:R-:W-:Y:S04]  /*0840*/  BSSY B0, `(.L_x_13454) ;  /* 0x0000066000007945 */ /* 0x000fe80003800000 */
[----:B------:R-:W-:-:S04]  /*0850*/  SHF.R.S32.HI R99, RZ, 0x1f, R82 ;  /* 0x0000001fff637819 */ /* 0x000fc80000011452 */
[----:B------:R-:W-:Y:S02]  /*0860*/  LEA.HI R99, R99, R82, RZ, 0x3 ;  /* 0x0000005263637211 */ /* 0x000fe400078f18ff */
[----:B------:R-:W-:-:S04]  /*0870*/  LOP3.LUT R82, R67, 0x7f, RZ, 0xc0, !PT ;  /* 0x0000007f43527812 */ /* 0x000fc800078ec0ff */
[----:B0-----:R-:W-:Y:S02]  /*0880*/  LEA.HI.SX32 R63, R99, R82, 0x1d ;  /* 0x00000052633f7211 */ /* 0x001fe400078feaff */
[----:B--2---:R-:W-:-:S13]  /*0890*/  ISETP.GE.AND P1, PT, R62, 0x1, PT ;  /* 0x000000013e00780c */ /* 0x004fda0003f26270 */
[----:B------:R-:W-:-:S05]  /*08a0*/  @P1 IADD3 R96, R62, -0x1, RZ ;  /* 0xffffffff3e601810 */ /* 0x000fca0007ffe0ff */
[----:B------:R-:W-:-:S05]  /*08b0*/  @P1 IMAD R96, R96, c[0x0][0x168], RZ ;  /* 0x00005a0060601a24 */ /* 0x000fca00078e02ff */
[----:B------:R-:W-:-:S04]  /*08c0*/  @P1 SHF.R.S32.HI R101, RZ, 0x1f, R96 ;  /* 0x0000001fff651819 */ /* 0x000fc80000011460 */
[----:B------:R-:W-:Y:S02]  /*08d0*/  @P1 LEA.HI R101, R101, R96, RZ, 0x3 ;  /* 0x0000006065651211 */ /* 0x000fe400078f18ff */
[----:B------:R-:W-:Y:S02]  /*08e0*/  MOV R96, RZ ;  /* 0x000000ff00607202 */ /* 0x000fe40000000f00 */
[----:B------:R-:W-:Y:S02]  /*08f0*/  @P1 LEA.HI.SX32 R96, R101, R82, 0x1d ;  /* 0x0000005265601211 */ /* 0x000fe400078feaff */
[----:B------:R-:W-:Y:S01]  /*0900*/  SHF.R.S32.HI R82, RZ, 0x1f, R95 ;  /* 0x0000001fff527819 */ /* 0x000fe2000001145f */
[----:B------:R-:W-:Y:S05]  /*0910*/  @!P3 BRA `(.L_x_13455) ;  /* 0x000005800000b947 */ /* 0x000fea0003800000 */
[----:B-1----:R-:W-:-:S04]  /*0920*/  ISETP.NE.U32.AND P0, PT, RZ, c[0x0][0x180], PT ;  /* 0x00006000ff007a0c */ /* 0x002fc80003f05070 */
        /* <DEDUP_REMOVED lines=37> */
[----:B-----5:R-:W-:-:S05]  /*0b80*/  HADD2.F32 R36, -RZ, R32.H0_H0 ;  /* 0x20000020ff247230 */ /* 0x020fca0000004100 */
[----:B------:R-:W-:-:S04]  /*0b90*/  FMUL.FTZ R36, R36, c[0x0][0x1ec] ;  /* 0x00007b0024247a20 */ /* 0x000fc80000410000 */
[----:B------:R-:W-:Y:S02]  /*0ba0*/  @P0 FADD.FTZ R36, R24, R36 ;  /* 0x0000002418240221 */ /* 0x000fe40000010000 */
.L_x_13457:
[----:B------:R-:W-:Y:S05]  /*0bb0*/  BSYNC B1 ;  /* 0x0000000000017941 */ /* 0x000fea0003800000 */
.L_x_13456:
[----:B------:R-:W-:Y:S01]  /*0bc0*/  BSSY B1, `(.L_x_13458) ;  /* 0x0000005000017945 */ /* 0x000fe20003800000 */
[----:B------:R-:W-:Y:S05]  /*0bd0*/  @!P6 BRA `(.L_x_13459) ;  /* 0x000000300000e947 */ /* 0x000fea0003800000 */
[----:B-----5:R-:W-:-:S05]  /*0be0*/  HADD2.F32 R37, -RZ, R32.H1_H1 ;  /* 0x30000020ff257230 */ /* 0x020fca0000004100 */
[----:B------:R-:W-:-:S04]  /*0bf0*/  FMUL.FTZ R37, R37, c[0x0][0x1ec] ;  /* 0x00007b0025257a20 */ /* 0x000fc80000410000 */
[----:B------:R-:W-:Y:S02]  /*0c00*/  @P0 FADD.FTZ R37, R25, R37 ;  /* 0x0000002519250221 */ /* 0x000fe40000010000 */
.L_x_13459:
[----:B------:R-:W-:Y:S05]  /*0c10*/  BSYNC B1 ;  /* 0x0000000000017941 */ /* 0x000fea0003800000 */
.L_x_13458:
[----:B------:R-:W-:Y:S01]  /*0c20*/  BSSY B1, `(.L_x_13460) ;  /* 0x0000005000017945 */ /* 0x000fe20003800000 */
[----:B------:R-:W-:Y:S05]  /*0c30*/  @!P6 BRA `(.L_x_13461) ;  /* 0x000000300000e947 */ /* 0x000fea0003800000 */
[----:B-----5:R-:W-:-:S05]  /*0c40*/  HADD2.F32 R38, -RZ, R33.H0_H0 ;  /* 0x20000021ff267230 */ /* 0x020fca0000004100 */
[----:B------:R-:W-:-:S04]  /*0c50*/  FMUL.FTZ R38, R38, c[0x0][0x1ec] ;  /* 0x00007b0026267a20 */ /* 0x000fc80000410000 */
[----:B------:R-:W-:Y:S02]  /*0c60*/  @P0 FADD.FTZ R38, R26, R38 ;  /* 0x000000261a260221 */ /* 0x000fe40000010000 */
.L_x_13461:
[----:B------:R-:W-:Y:S05]  /*0c70*/  BSYNC B1 ;  /* 0x0000000000017941 */ /* 0x000fea0003800000 */
.L_x_13460:
[----:B------:R-:W-:Y:S01]  /*0c80*/  BSSY B1, `(.L_x_13462) ;  /* 0x0000005000017945 */ /* 0x000fe20003800000 */
[----:B------:R-:W-:Y:S05]  /*0c90*/  @!P6 BRA `(.L_x_13463) ;  /* 0x000000300000e947 */ /* 0x000fea0003800000 */
[----:B-----5:R-:W-:-:S05]  /*0ca0*/  HADD2.F32 R39, -RZ, R33.H1_H1 ;  /* 0x30000021ff277230 */ /* 0x020fca0000004100 */
[----:B------:R-:W-:-:S04]  /*0cb0*/  FMUL.FTZ R39, R39, c[0x0][0x1ec] ;  /* 0x00007b0027277a20 */ /* 0x000fc80000410000 */
[----:B------:R-:W-:Y:S02]  /*0cc0*/  @P0 FADD.FTZ R39, R27, R39 ;  /* 0x000000271b270221 */ /* 0x000fe40000010000 */
.L_x_13463:
[----:B------:R-:W-:Y:S05]  /*0cd0*/  BSYNC B1 ;  /* 0x0000000000017941 */ /* 0x000fea0003800000 */
.L_x_13462:
[----:B------:R-:W-:Y:S01]  /*0ce0*/  BSSY B1, `(.L_x_13464) ;  /* 0x0000005000017945 */ /* 0x000fe20003800000 */
[----:B------:R-:W-:Y:S05]  /*0cf0*/  @!P6 BRA `(.L_x_13465) ;  /* 0x000000300000e947 */ /* 0x000fea0003800000 */
[----:B-----5:R-:W-:-:S05]  /*0d00*/  HADD2.F32 R40, -RZ, R34.H0_H0 ;  /* 0x20000022ff287230 */ /* 0x020fca0000004100 */
[----:B------:R-:W-:-:S04]  /*0d10*/  FMUL.FTZ R40, R40, c[0x0][0x1ec] ;  /* 0x00007b0028287a20 */ /* 0x000fc80000410000 */
[----:B------:R-:W-:Y:S02]  /*0d20*/  @P0 FADD.FTZ R40, R28, R40 ;  /* 0x000000281c280221 */ /* 0x000fe40000010000 */
.L_x_13465:
[----:B------:R-:W-:Y:S05]  /*0d30*/  BSYNC B1 ;  /* 0x0000000000017941 */ /* 0x000fea0003800000 */
.L_x_13464:
[----:B------:R-:W-:Y:S01]  /*0d40*/  BSSY B1, `(.L_x_13466) ;  /* 0x0000005000017945 */ /* 0x000fe20003800000 */
[----:B------:R-:W-:Y:S05]  /*0d50*/  @!P6 BRA `(.L_x_13467) ;  /* 0x000000300000e947 */ /* 0x000fea0003800000 */
[----:B-----5:R-:W-:-:S05]  /*0d60*/  HADD2.F32 R41, -RZ, R34.H1_H1 ;  /* 0x30000022ff297230 */ /* 0x020fca0000004100 */
[----:B------:R-:W-:-:S04]  /*0d70*/  FMUL.FTZ R41, R41, c[0x0][0x1ec] ;  /* 0x00007b0029297a20 */ /* 0x000fc80000410000 */
[----:B------:R-:W-:Y:S02]  /*0d80*/  @P0 FADD.FTZ R41, R29, R41 ;  /* 0x000000291d290221 */ /* 0x000fe40000010000 */
.L_x_13467:
[----:B------:R-:W-:Y:S05]  /*0d90*/  BSYNC B1 ;  /* 0x0000000000017941 */ /* 0x000fea0003800000 */
.L_x_13466:
[----:B------:R-:W-:Y:S01]  /*0da0*/  BSSY B1, `(.L_x_13468) ;  /* 0x0000005000017945 */ /* 0x000fe20003800000 */
[----:B------:R-:W-:Y:S05]  /*0db0*/  @!P6 BRA `(.L_x_13469) ;  /* 0x000000300000e947 */ /* 0x000fea0003800000 */
[----:B-----5:R-:W-:-:S05]  /*0dc0*/  HADD2.F32 R42, -RZ, R35.H0_H0 ;  /* 0x20000023ff2a7230 */ /* 0x020fca0000004100 */
[----:B------:R-:W-:-:S04]  /*0dd0*/  FMUL.FTZ R42, R42, c[0x0][0x1ec] ;  /* 0x00007b002a2a7a20 */ /* 0x000fc80000410000 */
[----:B------:R-:W-:Y:S02]  /*0de0*/  @P0 FADD.FTZ R42, R30, R42 ;  /* 0x0000002a1e2a0221 */ /* 0x000fe40000010000 */
.L_x_13469:
[----:B------:R-:W-:Y:S05]  /*0df0*/  BSYNC B1 ;  /* 0x0000000000017941 */ /* 0x000fea0003800000 */
.L_x_13468:
[----:B------:R-:W-:Y:S01]  /*0e00*/  BSSY B1, `(.L_x_13470) ;  /* 0x0000005000017945 */ /* 0x000fe20003800000 */
[----:B------:R-:W-:Y:S05]  /*0e10*/  @!P6 BRA `(.L_x_13471) ;  /* 0x000000300000e947 */ /* 0x000fea0003800000 */
[----:B-----5:R-:W-:-:S05]  /*0e20*/  HADD2.F32 R43, -RZ, R35.H1_H1 ;  /* 0x30000023ff2b7230 */ /* 0x020fca0000004100 */
[----:B------:R-:W-:-:S04]  /*0e30*/  FMUL.FTZ R43, R43, c[0x0][0x1ec] ;  /* 0x00007b002b2b7a20 */ /* 0x000fc80000410000 */
[----:B------:R-:W-:Y:S02]  /*0e40*/  @P0 FADD.FTZ R43, R31, R43 ;  /* 0x0000002b1f2b0221 */ /* 0x000fe40000010000 */
.L_x_13471:
[----:B------:R-:W-:Y:S05]  /*0e50*/  BSYNC B1 ;  /* 0x0000000000017941 */ /* 0x000fea0003800000 */
.L_x_13470:
[----:B------:R0:W-:Y:S01]  /*0e60*/  STG.E.128 [R60.64], R36 ;  /* 0x000000243c007986 */ /* 0x0001e2000c101d04 */
[----:B------:R-:W-:Y:S02]  /*0e70*/  IADD3 R96, R96, 0x80, RZ ;  /* 0x0000008060607810 */ /* 0x000fe40007ffe0ff */
[----:B------:R-:W-:Y:S01]  /*0e80*/  IADD3 R63, R63, 0x80, RZ ;  /* 0x000000803f3f7810 */ /* 0x000fe20007ffe0ff */
[----:B------:R0:W-:Y:S04]  /*0e90*/  STG.E.128 [R60.64+0x10], R40 ;  /* 0x000010283c007986 */ /* 0x0001e8000c101d04 */
.L_x_13455:
[----:B-1----:R-:W-:Y:S05]  /*0ea0*/  BSYNC B0 ;  /* 0x0000000000007941 */ /* 0x002fea0003800000 */
.L_x_13454:
        /* <DEDUP_REMOVED lines=13> */
[----:B0-----:R-:W-:Y:S01]  /*0f80*/  HFMA2.MMA R60, -RZ, RZ, 0, 1.9073486328125e-06 ;  /* 0x00000020ff3c7435 */ /* 0x001fe200000001ff */
        /* <DEDUP_REMOVED lines=29> */
.L_x_13475:
[----:B------:R-:W-:Y:S05]  /*1160*/  BSYNC B1 ;  /* 0x0000000000017941 */ /* 0x000fea0003800000 */
.L_x_13474:
[----:B------:R-:W-:Y:S01]  /*1170*/  BSSY B1, `(.L_x_13476) ;  /* 0x0000005000017945 */ /* 0x000fe20003800000 */
[----:B------:R-:W-:Y:S05]  /*1180*/  @!P6 BRA `(.L_x_13477) ;  /* 0x000000300000e947 */ /* 0x000fea0003800000 */
[----:B-----5:R-:W-:-:S05]  /*1190*/  HADD2.F32 R45, -RZ, R32.H1_H1 ;  /* 0x30000020ff2d7230 */ /* 0x020fca0000004100 */
[----:B------:R-:W-:-:S04]  /*11a0*/  FMUL.FTZ R45, R45, c[0x0][0x1ec] ;  /* 0x00007b002d2d7a20 */ /* 0x000fc80000410000 */
[----:B------:R-:W-:Y:S02]  /*11b0*/  @P0 FADD.FTZ R45, R25, R45 ;  /* 0x0000002d192d0221 */ /* 0x000fe40000010000 */
.L_x_13477:
[----:B------:R-:W-:Y:S05]  /*11c0*/  BSYNC B1 ;  /* 0x0000000000017941 */ /* 0x000fea0003800000 */
.L_x_13476:
[----:B------:R-:W-:Y:S01]  /*11d0*/  BSSY B1, `(.L_x_13478) ;  /* 0x0000005000017945 */ /* 0x000fe20003800000 */
[----:B------:R-:W-:Y:S05]  /*11e0*/  @!P6 BRA `(.L_x_13479) ;  /* 0x000000300000e947 */ /* 0x000fea0003800000 */
[----:B-----5:R-:W-:-:S05]  /*11f0*/  HADD2.F32 R46, -RZ, R33.H0_H0 ;  /* 0x20000021ff2e7230 */ /* 0x020fca0000004100 */
[----:B------:R-:W-:-:S04]  /*1200*/  FMUL.FTZ R46, R46, c[0x0][0x1ec] ;  /* 0x00007b002e2e7a20 */ /* 0x000fc80000410000 */
[----:B------:R-:W-:Y:S02]  /*1210*/  @P0 FADD.FTZ R46, R26, R46 ;  /* 0x0000002e1a2e0221 */ /* 0x000fe40000010000 */
.L_x_13479:
[----:B------:R-:W-:Y:S05]  /*1220*/  BSYNC B1 ;  /* 0x0000000000017941 */ /* 0x000fea0003800000 */
.L_x_13478:
[----:B------:R-:W-:Y:S01]  /*1230*/  BSSY B1, `(.L_x_13480) ;  /* 0x0000005000017945 */ /* 0x000fe20003800000 */
[----:B------:R-:W-:Y:S05]  /*1240*/  @!P6 BRA `(.L_x_13481) ;  /* 0x000000300000e947 */ /* 0x000fea0003800000 */
[----:B-----5:R-:W-:-:S05]  /*1250*/  HADD2.F32 R47, -RZ, R33.H1_H1 ;  /* 0x30000021ff2f7230 */ /* 0x020fca0000004100 */
[----:B------:R-:W-:-:S04]  /*1260*/  FMUL.FTZ R47, R47, c[0x0][0x1ec] ;  /* 0x00007b002f2f7a20 */ /* 0x000fc80000410000 */
[----:B------:R-:W-:Y:S02]  /*1270*/  @P0 FADD.FTZ R47, R27, R47 ;  /* 0x0000002f1b2f0221 */ /* 0x000fe40000010000 */
.L_x_13481:
[----:B------:R-:W-:Y:S05]  /*1280*/  BSYNC B1 ;  /* 0x0000000000017941 */ /* 0x000fea0003800000 */
.L_x_13480:
[----:B------:R-:W-:Y:S01]  /*1290*/  BSSY B1, `(.L_x_13482) ;  /* 0x0000005000017945 */ /* 0x000fe20003800000 */
[----:B------:R-:W-:Y:S05]  /*12a0*/  @!P6 BRA `(.L_x_13483) ;  /* 0x000000300000e947 */ /* 0x000fea0003800000 */
[----:B-----5:R-:W-:-:S05]  /*12b0*/  HADD2.F32 R48, -RZ, R34.H0_H0 ;  /* 0x20000022ff307230 */ /* 0x020fca0000004100 */
[----:B------:R-:W-:-:S04]  /*12c0*/  FMUL.FTZ R48, R48, c[0x0][0x1ec] ;  /* 0x00007b0030307a20 */ /* 0x000fc80000410000 */
[----:B------:R-:W-:Y:S02]  /*12d0*/  @P0 FADD.FTZ R48, R28, R48 ;  /* 0x000000301c300221 */ /* 0x000fe40000010000 */
.L_x_13483:
[----:B------:R-:W-:Y:S05]  /*12e0*/  BSYNC B1 ;  /* 0x0000000000017941 */ /* 0x000fea0003800000 */
.L_x_13482:
[----:B------:R-:W-:Y:S01]  /*12f0*/  BSSY B1, `(.L_x_13484) ;  /* 0x0000005000017945 */ /* 0x000fe20003800000 */
[----:B------:R-:W-:Y:S05]  /*1300*/  @!P6 BRA `(.L_x_13485) ;  /* 0x000000300000e947 */ /* 0x000fea0003800000 */
[----:B-----5:R-:W-:-:S05]  /*1310*/  HADD2.F32 R49, -RZ, R34.H1_H1 ;  /* 0x30000022ff317230 */ /* 0x020fca0000004100 */
[----:B------:R-:W-:-:S04]  /*1320*/  FMUL.FTZ R49, R49, c[0x0][0x1ec] ;  /* 0x00007b0031317a20 */ /* 0x000fc80000410000 */
[----:B------:R-:W-:Y:S02]  /*1330*/  @P0 FADD.FTZ R49, R29, R49 ;  /* 0x000000311d310221 */ /* 0x000fe40000010000 */
.L_x_13485:
[----:B------:R-:W-:Y:S05]  /*1340*/  BSYNC B1 ;  /* 0x0000000000017941 */ /* 0x000fea0003800000 */
.L_x_13484:
[----:B------:R-:W-:Y:S01]  /*1350*/  BSSY B1, `(.L_x_13486) ;  /* 0x0000005000017945 */ /* 0x000fe20003800000 */
[----:B------:R-:W-:Y:S05]  /*1360*/  @!P6 BRA `(.L_x_13487) ;  /* 0x000000300000e947 */ /* 0x000fea0003800000 */
[----:B-----5:R-:W-:-:S05]  /*1370*/  HADD2.F32 R50, -RZ, R35.H0_H0 ;  /* 0x20000023ff327230 */ /* 0x020fca0000004100 */
[----:B------:R-:W-:-:S04]  /*1380*/  FMUL.FTZ R50, R50, c[0x0][0x1ec] ;  /* 0x00007b0032327a20 */ /* 0x000fc80000410000 */
[----:B------:R-:W-:Y:S02]  /*1390*/  @P0 FADD.FTZ R50, R30, R50 ;  /* 0x000000321e320221 */ /* 0x000fe40000010000 */
.L_x_13487:
[----:B------:R-:W-:Y:S05]  /*13a0*/  BSYNC B1 ;  /* 0x0000000000017941 */ /* 0x000fea0003800000 */
.L_x_13486:
[----:B------:R-:W-:Y:S01]  /*13b0*/  BSSY B1, `(.L_x_13488) ;  /* 0x0000005000017945 */ /* 0x000fe20003800000 */
[----:B------:R-:W-:Y:S05]  /*13c0*/  @!P6 BRA `(.L_x_13489) ;  /* 0x000000300000e947 */ /* 0x000fea0003800000 */
[----:B-----5:R-:W-:-:S05]  /*13d0*/  HADD2.F32 R51, -RZ, R35.H1_H1 ;  /* 0x30000023ff337230 */ /* 0x020fca0000004100 */
[----:B------:R-:W-:-:S04]  /*13e0*/  FMUL.FTZ R51, R51, c[0x0][0x1ec] ;  /* 0x00007b0033337a20 */ /* 0x000fc80000410000 */
[----:B------:R-:W-:Y:S02]  /*13f0*/  @P0 FADD.FTZ R51, R31, R51 ;  /* 0x000000331f330221 */ /* 0x000fe40000010000 */
.L_x_13489:
[----:B------:R-:W-:Y:S05]  /*1400*/  BSYNC B1 ;  /* 0x0000000000017941 */ /* 0x000fea0003800000 */
.L_x_13488:
[----:B------:R0:W-:Y:S01]  /*1410*/  STG.E.128 [R60.64], R44 ;  /* 0x0000002c3c007986 */ /* 0x0001e2000c101d04 */
[----:B------:R-:W-:Y:S02]  /*1420*/  IADD3 R96, R96, 0x80, RZ ;  /* 0x0000008060607810 */ /* 0x000fe40007ffe0ff */
[----:B------:R-:W-:Y:S01]  /*1430*/  IADD3 R63, R63, 0x80, RZ ;  /* 0x000000803f3f7810 */ /* 0x000fe20007ffe0ff */
[----:B------:R0:W-:Y:S04]  /*1440*/  STG.E.128 [R60.64+0x10], R48 ;  /* 0x000010303c007986 */ /* 0x0001e8000c101d04 */
.L_x_13473:
[----:B------:R-:W-:Y:S05]  /*1450*/  BSYNC B0 ;  /* 0x0000000000007941 */ /* 0x000fea0003800000 */
.L_x_13472:
        /* <DEDUP_REMOVED lines=40> */
[----:B-----5:R-:W-:-:S05]  /*16e0*/  HADD2.F32 R56, -RZ, R32.H0_H0 ;  /* 0x20000020ff387230 */ /* 0x020fca0000004100 */
[----:B------:R-:W-:-:S04]  /*16f0*/  FMUL.FTZ R56, R56, c[0x0][0x1ec] ;  /* 0x00007b0038387a20 */ /* 0x000fc80000410000 */
[----:B------:R-:W-:Y:S02]  /*1700*/  @P0 FADD.FTZ R56, R24, R56 ;  /* 0x0000003818380221 */ /* 0x000fe40000010000 */
.L_x_13493:
[----:B------:R-:W-:Y:S05]  /*1710*/  BSYNC B1 ;  /* 0x0000000000017941 */ /* 0x000fea0003800000 */
.L_x_13492:
[----:B------:R-:W-:Y:S01]  /*1720*/  BSSY B1, `(.L_x_13494) ;  /* 0x0000005000017945 */ /* 0x000fe20003800000 */
[----:B------:R-:W-:Y:S05]  /*1730*/  @!P6 BRA `(.L_x_13495) ;  /* 0x000000300000e947 */ /* 0x000fea0003800000 */
[----:B-----5:R-:W-:-:S05]  /*1740*/  HADD2.F32 R57, -RZ, R32.H1_H1 ;  /* 0x30000020ff397230 */ /* 0x020fca0000004100 */
[----:B------:R-:W-:-:S04]  /*1750*/  FMUL.FTZ R57, R57, c[0x0][0x1ec] ;  /* 0x00007b0039397a20 */ /* 0x000fc80000410000 */
[----:B------:R-:W-:Y:S02]  /*1760*/  @P0 FADD.FTZ R57, R25, R57 ;  /* 0x0000003919390221 */ /* 0x000fe40000010000 */
.L_x_13495:
[----:B------:R-:W-:Y:S05]  /*1770*/  BSYNC B1 ;  /* 0x0000000000017941 */ /* 0x000fea0003800000 */
.L_x_13494:
[----:B------:R-:W-:Y:S01]  /*1780*/  BSSY B1, `(.L_x_13496) ;  /* 0x0000005000017945 */ /* 0x000fe20003800000 */
[----:B------:R-:W-:Y:S05]  /*1790*/  @!P6 BRA `(.L_x_13497) ;  /* 0x000000300000e947 */ /* 0x000fea0003800000 */
[----:B-----5:R-:W-:-:S05]  /*17a0*/  HADD2.F32 R58, -RZ, R33.H0_H0 ;  /* 0x20000021ff3a7230 */ /* 0x020fca0000004100 */
[----:B------:R-:W-:-:S04]  /*17b0*/  FMUL.FTZ R58, R58, c[0x0][0x1ec] ;  /* 0x00007b003a3a7a20 */ /* 0x000fc80000410000 */
[----:B------:R-:W-:Y:S02]  /*17c0*/  @P0 FADD.FTZ R58, R26, R58 ;  /* 0x0000003a1a3a0221 */ /* 0x000fe40000010000 */
.L_x_13497:
[----:B------:R-:W-:Y:S05]  /*17d0*/  BSYNC B1 ;  /* 0x0000000000017941 */ /* 0x000fea0003800000 */
.L_x_13496:
[----:B------:R-:W-:Y:S01]  /*17e0*/  BSSY B1, `(.L_x_13498) ;  /* 0x0000005000017945 */ /* 0x000fe20003800000 */
[----:B------:R-:W-:Y:S05]  /*17f0*/  @!P6 BRA `(.L_x_13499) ;  /* 0x000000300000e947 */ /* 0x000fea0003800000 */
[----:B-----5:R-:W-:-:S05]  /*1800*/  HADD2.F32 R59, -RZ, R33.H1_H1 ;  /* 0x30000021ff3b7230 */ /* 0x020fca0000004100 */
[----:B------:R-:W-:-:S04]  /*1810*/  FMUL.FTZ R59, R59, c[0x0][0x1ec] ;  /* 0x00007b003b3b7a20 */ /* 0x000fc80000410000 */
[----:B------:R-:W-:Y:S02]  /*1820*/  @P0 FADD.FTZ R59, R27, R59 ;  /* 0x0000003b1b3b0221 */ /* 0x000fe40000010000 */
.L_x_13499:
[----:B------:R-:W-:Y:S05]  /*1830*/  BSYNC B1 ;  /* 0x0000000000017941 */ /* 0x000fea0003800000 */
.L_x_13498:
[----:B------:R-:W-:Y:S01]  /*1840*/  BSSY B1, `(.L_x_13500) ;  /* 0x0000005000017945 */ /* 0x000fe20003800000 */
[----:B------:R-:W-:Y:S05]  /*1850*/  @!P6 BRA `(.L_x_13501) ;  /* 0x000000300000e947 */ /* 0x000fea0003800000 */
[----:B-----5:R-:W-:-:S05]  /*1860*/  HADD2.F32 R52, -RZ, R34.H0_H0 ;  /* 0x20000022ff347230 */ /* 0x020fca0000004100 */
[----:B------:R-:W-:-:S04]  /*1870*/  FMUL.FTZ R52, R52, c[0x0][0x1ec] ;  /* 0x00007b0034347a20 */ /* 0x000fc80000410000 */
[----:B------:R-:W-:Y:S02]  /*1880*/  @P0 FADD.FTZ R52, R28, R52 ;  /* 0x000000341c340221 */ /* 0x000fe40000010000 */
.L_x_13501:
[----:B------:R-:W-:Y:S05]  /*1890*/  BSYNC B1 ;  /* 0x0000000000017941 */ /* 0x000fea0003800000 */
.L_x_13500:
[----:B------:R-:W-:Y:S01]  /*18a0*/  BSSY B1, `(.L_x_13502) ;  /* 0x0000005000017945 */ /* 0x000fe20003800000 */
[----:B------:R-:W-:Y:S05]  /*18b0*/  @!P6 BRA `(.L_x_13503) ;  /* 0x000000300000e947 */ /* 0x000fea0003800000 */
[----:B-----5:R-:W-:-:S05]  /*18c0*/  HADD2.F32 R53, -RZ, R34.H1_H1 ;  /* 0x30000022ff357230 */ /* 0x020fca0000004100 */
[----:B------:R-:W-:-:S04]  /*18d0*/  FMUL.FTZ R53, R53, c[0x0][0x1ec] ;  /* 0x00007b0035357a20 */ /* 0x000fc80000410000 */
[----:B------:R-:W-:Y:S02]  /*18e0*/  @P0 FADD.FTZ R53, R29, R53 ;  /* 0x000000351d350221 */ /* 0x000fe40000010000 */
.L_x_13503:
[----:B------:R-:W-:Y:S05]  /*18f0*/  BSYNC B1 ;  /* 0x0000000000017941 */ /* 0x000fea0003800000 */
.L_x_13502:
[----:B------:R-:W-:Y:S01]  /*1900*/  BSSY B1, `(.L_x_13504) ;  /* 0x0000005000017945 */ /* 0x000fe20003800000 */
[----:B------:R-:W-:Y:S05]  /*1910*/  @!P6 BRA `(.L_x_13505) ;  /* 0x000000300000e947 */ /* 0x000fea0003800000 */
[----:B-----5:R-:W-:-:S05]  /*1920*/  HADD2.F32 R54, -RZ, R35.H0_H0 ;  /* 0x20000023ff367230 */ /* 0x020fca0000004100 */
[----:B------:R-:W-:-:S04]  /*1930*/  FMUL.FTZ R54, R54, c[0x0][0x1ec] ;  /* 0x00007b0036367a20 */ /* 0x000fc80000410000 */
[----:B------:R-:W-:Y:S02]  /*1940*/  @P0 FADD.FTZ R54, R30, R54 ;  /* 0x000000361e360221 */ /* 0x000fe40000010000 */
.L_x_13505:
[----:B------:R-:W-:Y:S05]  /*1950*/  BSYNC B1 ;  /* 0x0000000000017941 */ /* 0x000fea0003800000 */
.L_x_13504:
[----:B------:R-:W-:Y:S01]  /*1960*/  BSSY B1, `(.L_x_13506) ;  /* 0x0000005000017945 */ /* 0x000fe20003800000 */
[----:B------:R-:W-:Y:S05]  /*1970*/  @!P6 BRA `(.L_x_13507) ;  /* 0x000000300000e947 */ /* 0x000fea0003800000 */
[----:B-----5:R-:W-:-:S05]  /*1980*/  HADD2.F32 R55, -RZ, R35.H1_H1 ;  /* 0x30000023ff377230 */ /* 0x020fca0000004100 */
[----:B------:R-:W-:-:S04]  /*1990*/  FMUL.FTZ R55, R55, c[0x0][0x1ec] ;  /* 0x00007b0037377a20 */ /* 0x000fc80000410000 */
[----:B------:R-:W-:Y:S02]  /*19a0*/  @P0 FADD.FTZ R55, R31, R55 ;  /* 0x000000371f370221 */ /* 0x000fe40000010000 */
.L_x_13507:
[----:B------:R-:W-:Y:S05]  /*19b0*/  BSYNC B1 ;  /* 0x0000000000017941 */ /* 0x000fea0003800000 */
.L_x_13506:
[----:B------:R0:W-:Y:S04]  /*19c0*/  STG.E.128 [R60.64], R56 ;  /* 0x000000383c007986 */ /* 0x0001e8000c101d04 */
[----:B------:R0:W-:Y:S02]  /*19d0*/  STG.E.128 [R60.64+0x10], R52 ;  /* 0x000010343c007986 */ /* 0x0001e4000c101d04 */
.L_x_13491:
[----:B------:R-:W-:Y:S05]  /*19e0*/  BSYNC B0 ;  /* 0x0000000000007941 */ /* 0x000fea0003800000 */
.L_x_13490:
        /* <DEDUP_REMOVED lines=33> */
.L_x_13518:
        /* <DEDUP_REMOVED lines=69> */
.L_x_13519:
        /* <DEDUP_REMOVED lines=108> */
.L_x_13513:
[----:B------:R-:W-:Y:S05]  /*2710*/  BSYNC B1 ;  /* 0x0000000000017941 */ /* 0x000fea0003800000 */
.L_x_13512:
        /* <DEDUP_REMOVED lines=34> */
.L_x_13515:
[----:B------:R-:W-:Y:S05]  /*2940*/  BSYNC B1 ;  /* 0x0000000000017941 */ /* 0x000fea0003800000 */
.L_x_13514:
        /* <DEDUP_REMOVED lines=32> */
.L_x_13511:
[----:B-1----:R-:W-:Y:S05]  /*2b50*/  BSYNC B0 ;  /* 0x0000000000007941 */ /* 0x002fea0003800000 */
.L_x_13510:
[----:B------:R-:W-:Y:S02]  /*2b60*/  IADD3 R95, R95, c[0x0][0x160], RZ ;  /* 0x000058005f5f7a10 */ /* 0x000fe40007ffe0ff */
[----:B------:R-:W-:Y:S02]  /*2b70*/  LOP3.LUT P1, RZ, R94, 0xff, RZ, 0xc0, !PT ;  /* 0x000000ff5eff7812 */ /* 0x000fe4000782c0ff */
[----:B------:R-:W-:Y:S02]  /*2b80*/  ISETP.GE.AND P0, PT, R95, c[0x0][0x164], PT ;  /* 0x000059005f007a0c */ /* 0x000fe40003f06270 */
[----:B------:R-:W-:-:S11]  /*2b90*/  SEL R94, RZ, 0x1, P1 ;  /* 0x00000001ff5e7807 */ /* 0x000fd60000800000 */
[----:B0-----:R-:W-:Y:S01]  /*2ba0*/  @P0 CALL.REL.NOINC `(.L_x_13516) ;  /* 0x0000001000000944 */ /* 0x001fe20003c00000 */
[----:B------:R-:W-:Y:S05]  /*2bb0*/  BRA `(.L_x_13517) ;  /* 0xffffdc2000007947 */ /* 0x000fea000383ffff */
.L_x_13516:
[----:B------:R-:W-:Y:S05]  /*2bc0*/  EXIT ;  /* 0x000000000000794d */ /* 0x000fea0003800000 */
.L_x_13508:
[----:B------:R-:W-:Y:S01]  /*2bd0*/  HFMA2.MMA R98, -RZ, RZ, 0, 1.847743988037109375e-06 ;  /* 0x0000001fff627435 */ /* 0x000fe200000001ff */
[----:B------:R-:W-:Y:S02]  /*2be0*/  MOV R100, 0x1 ;  /* 0x0000000100647802 */ /* 0x000fe40000000f00 */
[----:B------:R-:W-:Y:S02]  /*2bf0*/  MOV R101, 0xffffffff ;  /* 0xffffffff00657802 */ /* 0x000fe40000000f00 */
[----:B------:R-:W-:Y:S02]  /*2c00*/  MOV R62, 0x2c20 ;  /* 0x00002c20003e7802 */ /* 0x000fe40000000f00 */
[----:B-----5:R-:W-:Y:S05]  /*2c10*/  CALL.REL.NOINC `($__internal_98_$__cuda_sm70_shflsync_bfly_p) ;  /* 0x000006b000007944 */ /* 0x020fea0003c00000 */
[----:B-1----:R-:W-:Y:S01]  /*2c20*/  MOV R60, R100 ;  /* 0x00000064003c7202 */ /* 0x002fe20000000f00 */
[----:B0-----:R-:W-:Y:S05]  /*2c30*/  BRA `(.L_x_13518) ;  /* 0xffffefc000007947 */ /* 0x001fea000383ffff */
.L_x_13509:
[----:B------:R-:W-:Y:S01]  /*2c40*/  HFMA2.MMA R100, -RZ, RZ, 0, 1.1920928955078125e-07 ;  /* 0x00000002ff647435 */ /* 0x000fe200000001ff */
[----:B------:R-:W-:Y:S02]  /*2c50*/  MOV R98, 0x1f ;  /* 0x0000001f00627802 */ /* 0x000fe40000000f00 */
[----:B------:R-:W-:Y:S02]  /*2c60*/  MOV R101, 0xffffffff ;  /* 0xffffffff00657802 */ /* 0x000fe40000000f00 */
[----:B------:R-:W-:-:S02]  /*2c70*/  MOV R62, 0x2c90 ;  /* 0x00002c90003e7802 */ /* 0x000fc40000000f00 */
[----:B-----5:R-:W-:Y:S05]  /*2c80*/  CALL.REL.NOINC `($__internal_98_$__cuda_sm70_shflsync_bfly_p) ;  /* 0x0000064000007944 */ /* 0x020fea0003c00000 */
[----:B01----:R-:W-:Y:S01]  /*2c90*/  FADD.FTZ R61, R61, R100 ;  /* 0x000000643d3d7221 */ /* 0x003fe20000010000 */
[----:B------:R-:W-:Y:S01]  /*2ca0*/  HFMA2.MMA R100, -RZ, RZ, 0, 2.384185791015625e-07 ;  /* 0x00000004ff647435 */ /* 0x000fe200000001ff */
[----:B------:R-:W-:-:S02]  /*2cb0*/  MOV R98, 0x1f ;  /* 0x0000001f00627802 */ /* 0x000fc40000000f00 */
[----:B------:R-:W-:Y:S02]  /*2cc0*/  MOV R101, 0xffffffff ;  /* 0xffffffff00657802 */ /* 0x000fe40000000f00 */
[----:B------:R-:W-:Y:S02]  /*2cd0*/  MOV R62, 0x2cf0 ;  /* 0x00002cf0003e7802 */ /* 0x000fe40000000f00 */
[----:B------:R-:W-:Y:S05]  /*2ce0*/  CALL.REL.NOINC `($__internal_98_$__cuda_sm70_shflsync_bfly_p) ;  /* 0x000005e000007944 */ /* 0x000fea0003c00000 */
[----:B01----:R-:W-:Y:S01]  /*2cf0*/  FADD.FTZ R61, R61, R100 ;  /* 0x000000643d3d7221 */ /* 0x003fe20000010000 */
[----:B------:R-:W-:Y:S01]  /*2d00*/  HFMA2.MMA R100, -RZ, RZ, 0, 4.76837158203125e-07 ;  /* 0x00000008ff647435 */ /* 0x000fe200000001ff */
[----:B------:R-:W-:Y:S02]  /*2d10*/  MOV R98, 0x1f ;  /* 0x0000001f00627802 */ /* 0x000fe40000000f00 */
[----:B------:R-:W-:Y:S02]  /*2d20*/  MOV R101, 0xffffffff ;  /* 0xffffffff00657802 */ /* 0x000fe40000000f00 */
[----:B------:R-:W-:Y:S02]  /*2d30*/  MOV R62, 0x2d50 ;  /* 0x00002d50003e7802 */ /* 0x000fe40000000f00 */
[----:B------:R-:W-:Y:S05]  /*2d40*/  CALL.REL.NOINC `($__internal_98_$__cuda_sm70_shflsync_bfly_p) ;  /* 0x0000058000007944 */ /* 0x000fea0003c00000 */
[----:B01----:R-:W-:Y:S01]  /*2d50*/  FADD.FTZ R61, R61, R100 ;  /* 0x000000643d3d7221 */ /* 0x003fe20000010000 */
[----:B------:R-:W-:Y:S01]  /*2d60*/  HFMA2.MMA R100, -RZ, RZ, 0, 9.5367431640625e-07 ;  /* 0x00000010ff647435 */ /* 0x000fe200000001ff */
[----:B------:R-:W-:-:S02]  /*2d70*/  MOV R98, 0x1f ;  /* 0x0000001f00627802 */ /* 0x000fc40000000f00 */
[----:B------:R-:W-:Y:S02]  /*2d80*/  MOV R101, 0xffffffff ;  /* 0xffffffff00657802 */ /* 0x000fe40000000f00 */
[----:B------:R-:W-:Y:S02]  /*2d90*/  MOV R62, 0x2db0 ;  /* 0x00002db0003e7802 */ /* 0x000fe40000000f00 */
[----:B------:R-:W-:Y:S05]  /*2da0*/  CALL.REL.NOINC `($__internal_98_$__cuda_sm70_shflsync_bfly_p) ;  /* 0x0000052000007944 */ /* 0x000fea0003c00000 */
[----:B01----:R-:W-:Y:S01]  /*2db0*/  FADD.FTZ R61, R61, R100 ;  /* 0x000000643d3d7221 */ /* 0x003fe20000010000 */
[----:B------:R-:W-:Y:S01]  /*2dc0*/  HFMA2.MMA R100, -RZ, RZ, 0, 5.9604644775390625e-08 ;  /* 0x00000001ff647435 */ /* 0x000fe200000001ff */
[----:B------:R-:W-:Y:S02]  /*2dd0*/  MOV R101, 0xffffffff ;  /* 0xffffffff00657802 */ /* 0x000fe40000000f00 */
        /* <DEDUP_REMOVED lines=52> */
[----:B------:R-:W-:Y:S05]  /*3120*/  CALL.REL.NOINC `($__internal_98_$__cuda_sm70_shflsync_bfly_p) ;  /* 0x000001a000007944 */ /* 0x000fea0003c00000 */
[----:B01----:R-:W-:Y:S01]  /*3130*/  FADD.FTZ R61, R61, R100 ;  /* 0x000000643d3d7221 */ /* 0x003fe20000010000 */
[----:B------:R-:W-:Y:S01]  /*3140*/  HFMA2.MMA R100, -RZ, RZ, 0, 1.1920928955078125e-07 ;  /* 0x00000002ff647435 */ /* 0x000fe200000001ff */
[----:B------:R-:W-:Y:S02]  /*3150*/  MOV R98, 0x1f ;  /* 0x0000001f00627802 */ /* 0x000fe40000000f00 */
[----:B------:R-:W-:Y:S02]  /*3160*/  MOV R101, 0xffffffff ;  /* 0xffffffff00657802 */ /* 0x000fe40000000f00 */
[----:B------:R-:W-:Y:S02]  /*3170*/  MOV R62, 0x3190 ;  /* 0x00003190003e7802 */ /* 0x000fe40000000f00 */
[----:B------:R-:W-:Y:S05]  /*3180*/  CALL.REL.NOINC `($__internal_98_$__cuda_sm70_shflsync_bfly_p) ;  /* 0x0000014000007944 */ /* 0x000fea0003c00000 */
[----:B01----:R-:W-:Y:S01]  /*3190*/  FADD.FTZ R61, R61, R100 ;  /* 0x000000643d3d7221 */ /* 0x003fe20000010000 */
[----:B------:R-:W-:Y:S01]  /*31a0*/  HFMA2.MMA R100, -RZ, RZ, 0, 2.384185791015625e-07 ;  /* 0x00000004ff647435 */ /* 0x000fe200000001ff */
[----:B------:R-:W-:Y:S02]  /*31b0*/  MOV R98, 0x1f ;  /* 0x0000001f00627802 */ /* 0x000fe40000000f00 */
[----:B------:R-:W-:-:S02]  /*31c0*/  MOV R101, 0xffffffff ;  /* 0xffffffff00657802 */ /* 0x000fc40000000f00 */
        /* <DEDUP_REMOVED lines=8> */
[----:B-1----:R-:W-:Y:S01]  /*3250*/  FADD.FTZ R99, R61, R100 ;  /* 0x000000643d637221 */ /* 0x002fe20000010000 */
[----:B------:R-:W-:Y:S01]  /*3260*/  HFMA2.MMA R100, -RZ, RZ, 0, 9.5367431640625e-07 ;  /* 0x00000010ff647435 */ /* 0x000fe200000001ff */
[----:B0-----:R-:W-:Y:S02]  /*3270*/  MOV R98, 0x1f ;  /* 0x0000001f00627802 */ /* 0x001fe40000000f00 */
[----:B------:R-:W-:-:S02]  /*3280*/  MOV R101, 0xffffffff ;  /* 0xffffffff00657802 */ /* 0x000fc40000000f00 */
[----:B------:R-:W-:Y:S02]  /*3290*/  MOV R61, R99 ;  /* 0x00000063003d7202 */ /* 0x000fe40000000f00 */
[----:B------:R-:W-:Y:S02]  /*32a0*/  MOV R62, 0x32c0 ;  /* 0x000032c0003e7802 */ /* 0x000fe40000000f00 */
[----:B------:R-:W-:Y:S05]  /*32b0*/  CALL.REL.NOINC `($__internal_98_$__cuda_sm70_shflsync_bfly_p) ;  /* 0x0000001000007944 */ /* 0x000fea0003c00000 */
[----:B01----:R-:W-:Y:S05]  /*32c0*/  BRA `(.L_x_13519) ;  /* 0xffffed8000007947 */ /* 0x003fea000383ffff */
        .weak           $__internal_98_$__cuda_sm70_shflsync_bfly_p
        .type           $__internal_98_$__cuda_sm70_shflsync_bfly_p,@function
        .size           $__internal_98_$__cuda_sm70_shflsync_bfly_p,(.L_x_22186 - $__internal_98_$__cuda_sm70_shflsync_bfly_p)
$__internal_98_$__cuda_sm70_shflsync_bfly_p:
[----:B------:R-:W-:Y:S01]  /*32d0*/  HFMA2.MMA R63, -RZ, RZ, 0, 0 ;  /* 0x00000000ff3f7435 */ /* 0x000fe200000001ff */
[----:B------:R-:W-:Y:S04]  /*32e0*/  WARPSYNC R101 ;  /* 0x0000006500007348 */ /* 0x000fe80003800000 */
[----:B------:R0:W1:Y:S01]  /*32f0*/  SHFL.BFLY PT, R100, R61, R100, R98 ;  /* 0x0c0000643d647389 */ /* 0x00006200000e0062 */
[----:B------:R-:W-:Y:S05]  /*3300*/  RET.REL.NODEC R62 `(_ZN10layer_norm13ln_fwd_kernelINS_13Kernel_traitsI6__halfS2_fS2_fjLj3072ELj1ELj1ELj4ELj16ENS_18Kernel_traits_baseILj3072ES2_S2_fS2_fjLj128EEEEELb0ELb0ELb1ELb0EEEvNS_9FwdParamsE) ;  /* 0xffffccf03e007950 */ /* 0x000fea0003c3ffff */
.L_x_13520:
        /* <DEDUP_REMOVED lines=15> */
.L_x_22186:


//--------------------- .text._ZN10layer_norm13ln_fwd_kernelINS_13Kernel_traitsI6__halfS2_fS2_fjLj3072ELj1ELj1ELj4ELj16ENS_18Kernel_traits_baseILj3072ES2_S2_fS2_fjLj128EEEEELb0ELb0ELb1ELb1EEEvNS_9FwdParamsE --------------------------
	.section	.text._ZN10layer_norm13ln_fwd_kernelINS_13Kernel_traitsI6__halfS2_fS2_fjLj3072ELj1ELj1ELj4ELj16ENS_18Kernel_traits_baseILj3072ES2_S2_fS2_fjLj128EEEEELb0ELb0ELb1ELb1EEEvNS_9FwdParamsE,"ax",@progbits
	.sectioninfo	@"SHI_REGISTERS=125"
	.align	128
        .global         _ZN10layer_norm13ln_fwd_kernelINS_13Kernel_traitsI6__halfS2_fS2_fjLj3072ELj1ELj1ELj4ELj16ENS_18Kernel_traits_baseILj3072ES2_S2_fS2_fjLj128EEEEELb0ELb0ELb1ELb1EEEvNS_9FwdParamsE
        .type           _ZN10layer_norm13ln_fwd_kernelINS_13Kernel_traitsI6__halfS2_fS2_fjLj3072ELj1ELj1ELj4ELj16ENS_18Kernel_traits_baseILj3072ES2_S2_fS2_fjLj128EEEEELb0ELb0ELb1ELb1EEEvNS_9FwdParamsE,@function
        .size           _ZN10layer_norm13ln_fwd_kernelINS_13Kernel_traitsI6__halfS2_fS2_fjLj3072ELj1ELj1ELj4ELj16ENS_18Kernel_traits_baseILj3072ES2_S2_fS2_fjLj128EEEEELb0ELb0ELb1ELb1EEEvNS_9FwdParamsE,(.L_x_22187 - _ZN10layer_norm13ln_fwd_kernelINS_13Kernel_traitsI6__halfS2_fS2_fjLj3072ELj1ELj1ELj4ELj16ENS_18Kernel_traits_baseILj3072ES2_S2_fS2_fjLj128EEEEELb0ELb0ELb1ELb1EEEvNS_9FwdParamsE)
        .other          _ZN10layer_norm13ln_fwd_kernelINS_13Kernel_traitsI6__halfS2_fS2_fjLj3072ELj1ELj1ELj4ELj16ENS_18Kernel_traits_baseILj3072ES2_S2_fS2_fjLj128EEEEELb0ELb0ELb1ELb1EEEvNS_9FwdParamsE,@"STO_CUDA_ENTRY STV_DEFAULT"
_ZN10layer_norm13ln_fwd_kernelINS_13Kernel_traitsI6__halfS2_fS2_fjLj3072ELj1ELj1ELj4ELj16ENS_18Kernel_traits_baseILj3072ES2_S2_fS2_fjLj128EEEEELb0ELb0ELb1ELb1EEEvNS_9FwdParamsE:
.text._ZN10layer_norm13ln_fwd_kernelINS_13Kernel_traitsI6__halfS2_fS2_fjLj3072ELj1ELj1ELj4ELj16ENS_18Kernel_traits_baseILj3072ES2_S2_fS2_fjLj128EEEEELb0ELb0ELb1ELb1EEEvNS_9FwdParamsE:
        /* <DEDUP_REMOVED lines=29> */
[--C-:B------:R-:W-:Y:S01]  /*01d0*/  HADD2.F32 R2, -RZ, R12.reuse.H0_H0 ;  /* 0x2000000cff027230 */ /* 0x100fe20000004100 */
[----:B------:R-:W-:Y:S01]  /*01e0*/  SHF.R.U32.HI R93, RZ, 0x5, R0 ;  /* 0x00000005ff5d7819 */ /* 0x000fe20000011600 */
[----:B------:R-:W-:Y:S01]  /*01f0*/  HADD2.F32 R3, -RZ, R12.H1_H1 ;  /* 0x3000000cff037230 */ /* 0x000fe20000004100 */
[----:B------:R-:W-:Y:S01]  /*0200*/  HFMA2.MMA R94, -RZ, RZ, 0, 5.9604644775390625e-08 ;  /* 0x00000001ff5e7435 */ /* 0x000fe200000001ff */
[----:B------:R-:W-:-:S02]  /*0210*/  HADD2.F32 R4, -RZ, R13.H0_H0 ;  /* 0x2000000dff047230 */ /* 0x000fc40000004100 */
[----:B------:R-:W-:Y:S02]  /*0220*/  HADD2.F32 R5, -RZ, R13.H1_H1 ;  /* 0x3000000dff057230 */ /* 0x000fe40000004100 */
[--C-:B------:R-:W-:Y:S02]  /*0230*/  HADD2.F32 R6, -RZ, R14.reuse.H0_H0 ;  /* 0x2000000eff067230 */ /* 0x100fe40000004100 */
[----:B------:R-:W-:Y:S02]  /*0240*/  HADD2.F32 R7, -RZ, R14.H1_H1 ;  /* 0x3000000eff077230 */ /* 0x000fe40000004100 */
[--C-:B0-----:R-:W-:Y:S02]  /*0250*/  HADD2.F32 R8, -RZ, R15.reuse.H0_H0 ;  /* 0x2000000fff087230 */ /* 0x101fe40000004100 */
[----:B------:R-:W-:Y:S02]  /*0260*/  HADD2.F32 R9, -RZ, R15.H1_H1 ;  /* 0x3000000fff097230 */ /* 0x000fe40000004100 */
[----:B------:R-:W-:-:S02]  /*0270*/  HADD2.F32 R10, -RZ, R16.H0_H0 ;  /* 0x20000010ff0a7230 */ /* 0x000fc40000004100 */
[----:B------:R-:W-:Y:S02]  /*0280*/  HADD2.F32 R11, -RZ, R16.H1_H1 ;  /* 0x30000010ff0b7230 */ /* 0x000fe40000004100 */
[--C-:B------:R-:W-:Y:S02]  /*0290*/  HADD2.F32 R12, -RZ, R17.reuse.H0_H0 ;  /* 0x20000011ff0c7230 */ /* 0x100fe40000004100 */
[----:B------:R-:W-:Y:S01]  /*02a0*/  HADD2.F32 R13, -RZ, R17.H1_H1 ;  /* 0x30000011ff0d7230 */ /* 0x000fe20000004100 */
[C---:B------:R-:W-:Y:S01]  /*02b0*/  LOP3.LUT R82, R0.reuse, 0x1f, RZ, 0xc0, !PT ;  /* 0x0000001f00527812 */ /* 0x040fe200078ec0ff */
[--C-:B------:R-:W-:Y:S01]  /*02c0*/  HADD2.F32 R14, -RZ, R18.reuse.H0_H0 ;  /* 0x20000012ff0e7230 */ /* 0x100fe20000004100 */
[----:B------:R-:W-:Y:S01]  /*02d0*/  LOP3.LUT R80, R0, 0x7f, RZ, 0xc0, !PT ;  /* 0x0000007f00507812 */ /* 0x000fe200078ec0ff */
[----:B------:R-:W-:Y:S01]  /*02e0*/  HADD2.F32 R15, -RZ, R18.H1_H1 ;  /* 0x30000012ff0f7230 */ /* 0x000fe20000004100 */
[----:B------:R-:W-:Y:S01]  /*02f0*/  LOP3.LUT R93, R93, 0x3, RZ, 0xc0, !PT ;  /* 0x000000035d5d7812 */ /* 0x000fe200078ec0ff */
[--C-:B------:R-:W-:Y:S01]  /*0300*/  HADD2.F32 R16, -RZ, R19.reuse.H0_H0 ;  /* 0x20000013ff107230 */ /* 0x100fe20000004100 */
[----:B------:R-:W-:Y:S01]  /*0310*/  IADD3 R96, R87, 0x4, RZ ;  /* 0x0000000457607810 */ /* 0x000fe20007ffe0ff */
        /* <DEDUP_REMOVED lines=8> */
[----:B------:R-:W-:Y:S01]  /*03a0*/  HADD2.F32 R65, -RZ, R35.H1_H1 ;  /* 0x30000023ff417230 */ /* 0x000fe20000004100 */
[----:B------:R-:W-:Y:S01]  /*03b0*/  ULDC.U8 UR6, c[0x0][0x1f0] ;  /* 0x00007c0000067ab9 */ /* 0x000fe20000000000 */
[----:B--2---:R-:W-:Y:S02]  /*03c0*/  HADD2.F32 R91, -RZ, R62.H0_H0 ;  /* 0x2000003eff5b7230 */ /* 0x004fe40000004100 */
[----:B------:R-:W-:Y:S02]  /*03d0*/  HADD2.F32 R83, -RZ, R60.H0_H0 ;  /* 0x2000003cff537230 */ /* 0x000fe40000004100 */
[--C-:B---3--:R-:W-:Y:S02]  /*03e0*/  HADD2.F32 R67, -RZ, R24.reuse.H0_H0 ;  /* 0x20000018ff437230 */ /* 0x108fe40000004100 */
[----:B------:R-:W-:-:S02]  /*03f0*/  HADD2.F32 R66, -RZ, R24.H1_H1 ;  /* 0x30000018ff427230 */ /* 0x000fc40000004100 */
[--C-:B------:R-:W-:Y:S02]  /*0400*/  HADD2.F32 R69, -RZ, R25.reuse.H0_H0 ;  /* 0x20000019ff457230 */ /* 0x100fe40000004100 */
[----:B------:R-:W-:Y:S02]  /*0410*/  HADD2.F32 R68, -RZ, R25.H1_H1 ;  /* 0x30000019ff447230 */ /* 0x000fe40000004100 */
[--C-:B------:R-:W-:Y:S02]  /*0420*/  HADD2.F32 R71, -RZ, R26.reuse.H0_H0 ;  /* 0x2000001aff477230 */ /* 0x100fe40000004100 */
[----:B------:R-:W-:Y:S02]  /*0430*/  HADD2.F32 R70, -RZ, R26.H1_H1 ;  /* 0x3000001aff467230 */ /* 0x000fe40000004100 */
[--C-:B------:R-:W-:Y:S02]  /*0440*/  HADD2.F32 R73, -RZ, R27.reuse.H0_H0 ;  /* 0x2000001bff497230 */ /* 0x100fe40000004100 */
[----:B------:R-:W-:-:S02]  /*0450*/  HADD2.F32 R72, -RZ, R27.H1_H1 ;  /* 0x3000001bff487230 */ /* 0x000fc40000004100 */
[--C-:B----4-:R-:W-:Y:S02]  /*0460*/  HADD2.F32 R75, -RZ, R28.reuse.H0_H0 ;  /* 0x2000001cff4b7230 */ /* 0x110fe40000004100 */
[----:B------:R-:W-:Y:S02]  /*0470*/  HADD2.F32 R74, -RZ, R28.H1_H1 ;  /* 0x3000001cff4a7230 */ /* 0x000fe40000004100 */
[--C-:B------:R-:W-:Y:S02]  /*0480*/  HADD2.F32 R77, -RZ, R29.reuse.H0_H0 ;  /* 0x2000001dff4d7230 */ /* 0x100fe40000004100 */
[----:B------:R-:W-:Y:S02]  /*0490*/  HADD2.F32 R76, -RZ, R29.H1_H1 ;  /* 0x3000001dff4c7230 */ /* 0x000fe40000004100 */
[--C-:B------:R-:W-:Y:S02]  /*04a0*/  HADD2.F32 R79, -RZ, R30.reuse.H0_H0 ;  /* 0x2000001eff4f7230 */ /* 0x100fe40000004100 */
[----:B------:R-:W-:-:S02]  /*04b0*/  HADD2.F32 R78, -RZ, R30.H1_H1 ;  /* 0x3000001eff4e7230 */ /* 0x000fc40000004100 */
[--C-:B------:R-:W-:Y:S02]  /*04c0*/  HADD2.F32 R81, -RZ, R31.reuse.H0_H0 ;  /* 0x2000001fff517230 */ /* 0x100fe40000004100 */
[----:B------:R-:W-:Y:S02]  /*04d0*/  HADD2.F32 R88, -RZ, R31.H1_H1 ;  /* 0x3000001fff587230 */ /* 0x000fe40000004100 */
[----:B------:R-:W-:Y:S02]  /*04e0*/  HADD2.F32 R90, -RZ, R60.H1_H1 ;  /* 0x3000003cff5a7230 */ /* 0x000fe40000004100 */
[--C-:B------:R-:W-:Y:S02]  /*04f0*/  HADD2.F32 R89, -RZ, R61.reuse.H0_H0 ;  /* 0x2000003dff597230 */ /* 0x100fe40000004100 */
[----:B------:R-:W-:Y:S02]  /*0500*/  HADD2.F32 R92, -RZ, R61.H1_H1 ;  /* 0x3000003dff5c7230 */ /* 0x000fe40000004100 */
[----:B------:R-:W-:-:S02]  /*0510*/  HADD2.F32 R62, -RZ, R62.H1_H1 ;  /* 0x3000003eff3e7230 */ /* 0x000fc40000004100 */
.L_x_13574:
        /* <DEDUP_REMOVED lines=13> */
[----:B------:R-:W-:Y:S01]  /*05f0*/  MOV R56, RZ ;  /* 0x000000ff00387202 */ /* 0x000fe20000000f00 */
[----:B------:R-:W-:-:S05]  /*0600*/  IMAD.WIDE R40, R86, R41, c[0x0][0x1d8] ;  /* 0x0000760056287625 */ /* 0x000fca00078e0229 */
[----:B------:R3:W5:Y:S01]  /*0610*/  LDG.E R95, [R40.64] ;  /* 0x00000004285f7981 */ /* 0x000762000c1e1900 */
        /* <DEDUP_REMOVED lines=40> */
[----:B-----5:R-:W-:-:S05]  /*08a0*/  HADD2.F32 R40, -RZ, R32.H0_H0 ;  /* 0x20000020ff287230 */ /* 0x020fca0000004100 */
[----:B------:R-:W-:-:S04]  /*08b0*/  FMUL.FTZ R40, R40, c[0x0][0x1ec] ;  /* 0x00007b0028287a20 */ /* 0x000fc80000410000 */
[----:B------:R-:W-:Y:S02]  /*08c0*/  @P0 FADD.FTZ R40, R24, R40 ;  /* 0x0000002818280221 */ /* 0x000fe40000010000 */
.L_x_13522:
[----:B------:R-:W-:Y:S05]  /*08d0*/  BSYNC B0 ;  /* 0x0000000000007941 */ /* 0x000fea0003800000 */
.L_x_13521:
[----:B------:R-:W-:Y:S01]  /*08e0*/  BSSY B0, `(.L_x_13523) ;  /* 0x0000005000007945 */ /* 0x000fe20003800000 */
[----:B------:R-:W-:Y:S05]  /*08f0*/  @!P6 BRA `(.L_x_13524) ;  /* 0x000000300000e947 */ /* 0x000fea0003800000 */
[----:B-----5:R-:W-:-:S05]  /*0900*/  HADD2.F32 R41, -RZ, R32.H1_H1 ;  /* 0x30000020ff297230 */ /* 0x020fca0000004100 */
[----:B------:R-:W-:-:S04]  /*0910*/  FMUL.FTZ R41, R41, c[0x0][0x1ec] ;  /* 0x00007b0029297a20 */ /* 0x000fc80000410000 */
[----:B------:R-:W-:Y:S02]  /*0920*/  @P0 FADD.FTZ R41, R25, R41 ;  /* 0x0000002919290221 */ /* 0x000fe40000010000 */
.L_x_13524:
[----:B------:R-:W-:Y:S05]  /*0930*/  BSYNC B0 ;  /* 0x0000000000007941 */ /* 0x000fea0003800000 */
.L_x_13523:
[----:B------:R-:W-:Y:S01]  /*0940*/  BSSY B0, `(.L_x_13525) ;  /* 0x0000005000007945 */ /* 0x000fe20003800000 */
[----:B------:R-:W-:Y:S05]  /*0950*/  @!P6 BRA `(.L_x_13526) ;  /* 0x000000300000e947 */ /* 0x000fea0003800000 */
[----:B-----5:R-:W-:-:S05]  /*0960*/  HADD2.F32 R42, -RZ, R33.H0_H0 ;  /* 0x20000021ff2a7230 */ /* 0x020fca0000004100 */
[----:B------:R-:W-:-:S04]  /*0970*/  FMUL.FTZ R42, R42, c[0x0][0x1ec] ;  /* 0x00007b002a2a7a20 */ /* 0x000fc80000410000 */
[----:B------:R-:W-:Y:S02]  /*0980*/  @P0 FADD.FTZ R42, R26, R42 ;  /* 0x0000002a1a2a0221 */ /* 0x000fe40000010000 */
.L_x_13526:
[----:B------:R-:W-:Y:S05]  /*0990*/  BSYNC B0 ;  /* 0x0000000000007941 */ /* 0x000fea0003800000 */
.L_x_13525:
[----:B------:R-:W-:Y:S01]  /*09a0*/  BSSY B0, `(.L_x_13527) ;  /* 0x0000005000007945 */ /* 0x000fe20003800000 */
[----:B------:R-:W-:Y:S05]  /*09b0*/  @!P6 BRA `(.L_x_13528) ;  /* 0x000000300000e947 */ /* 0x000fea0003800000 */
[----:B-----5:R-:W-:-:S05]  /*09c0*/  HADD2.F32 R43, -RZ, R33.H1_H1 ;  /* 0x30000021ff2b7230 */ /* 0x020fca0000004100 */
[----:B------:R-:W-:-:S04]  /*09d0*/  FMUL.FTZ R43, R43, c[0x0][0x1ec] ;  /* 0x00007b002b2b7a20 */ /* 0x000fc80000410000 */
[----:B------:R-:W-:Y:S02]  /*09e0*/  @P0 FADD.FTZ R43, R27, R43 ;  /* 0x0000002b1b2b0221 */ /* 0x000fe40000010000 */
.L_x_13528:
[----:B------:R-:W-:Y:S05]  /*09f0*/  BSYNC B0 ;  /* 0x0000000000007941 */ /* 0x000fea0003800000 */
.L_x_13527:
[----:B------:R-:W-:Y:S01]  /*0a00*/  BSSY B0, `(.L_x_13529) ;  /* 0x0000005000007945 */ /* 0x000fe20003800000 */
[----:B------:R-:W-:Y:S05]  /*0a10*/  @!P6 BRA `(.L_x_13530) ;  /* 0x000000300000e947 */ /* 0x000fea0003800000 */
[----:B-----5:R-:W-:-:S05]  /*0a20*/  HADD2.F32 R36, -RZ, R34.H0_H0 ;  /* 0x20000022ff247230 */ /* 0x020fca0000004100 */
[----:B------:R-:W-:-:S04]  /*0a30*/  FMUL.FTZ R36, R36, c[0x0][0x1ec] ;  /* 0x00007b0024247a20 */ /* 0x000fc80000410000 */
[----:B------:R-:W-:Y:S02]  /*0a40*/  @P0 FADD.FTZ R36, R28, R36 ;  /* 0x000000241c240221 */ /* 0x000fe40000010000 */
.L_x_13530:
[----:B------:R-:W-:Y:S05]  /*0a50*/  BSYNC B0 ;  /* 0x0000000000007941 */ /* 0x000fea0003800000 */
.L_x_13529:
[----:B------:R-:W-:Y:S01]  /*0a60*/  BSSY B0, `(.L_x_13531) ;  /* 0x0000005000007945 */ /* 0x000fe20003800000 */
[----:B------:R-:W-:Y:S05]  /*0a70*/  @!P6 BRA `(.L_x_13532) ;  /* 0x000000300000e947 */ /* 0x000fea0003800000 */
[----:B-----5:R-:W-:-:S05]  /*0a80*/  HADD2.F32 R37, -RZ, R34.H1_H1 ;  /* 0x30000022ff257230 */ /* 0x020fca0000004100 */
[----:B------:R-:W-:-:S04]  /*0a90*/  FMUL.FTZ R37, R37, c[0x0][0x1ec] ;  /* 0x00007b0025257a20 */ /* 0x000fc80000410000 */
[----:B------:R-:W-:Y:S02]  /*0aa0*/  @P0 FADD.FTZ R37, R29, R37 ;  /* 0x000000251d250221 */ /* 0x000fe40000010000 */
.L_x_13532:
[----:B------:R-:W-:Y:S05]  /*0ab0*/  BSYNC B0 ;  /* 0x0000000000007941 */ /* 0x000fea0003800000 */
.L_x_13531:
[----:B------:R-:W-:Y:S01]  /*0ac0*/  BSSY B0, `(.L_x_13533) ;  /* 0x0000005000007945 */ /* 0x000fe20003800000 */
[----:B------:R-:W-:Y:S05]  /*0ad0*/  @!P6 BRA `(.L_x_13534) ;  /* 0x000000300000e947 */ /* 0x000fea0003800000 */
[----:B-----5:R-:W-:-:S05]  /*0ae0*/  HADD2.F32 R38, -RZ, R35.H0_H0 ;  /* 0x20000023ff267230 */ /* 0x020fca0000004100 */
[----:B------:R-:W-:-:S04]  /*0af0*/  FMUL.FTZ R38, R38, c[0x0][0x1ec] ;  /* 0x00007b0026267a20 */ /* 0x000fc80000410000 */
[----:B------:R-:W-:Y:S02]  /*0b00*/  @P0 FADD.FTZ R38, R30, R38 ;  /* 0x000000261e260221 */ /* 0x000fe40000010000 */
.L_x_13534:
[----:B------:R-:W-:Y:S05]  /*0b10*/  BSYNC B0 ;  /* 0x0000000000007941 */ /* 0x000fea0003800000 */
.L_x_13533:
[----:B------:R-:W-:Y:S01]  /*0b20*/  BSSY B0, `(.L_x_13535) ;  /* 0x0000005000007945 */ /* 0x000fe20003800000 */
[----:B------:R-:W-:Y:S05]  /*0b30*/  @!P6 BRA `(.L_x_13536) ;  /* 0x000000300000e947 */ /* 0x000fea0003800000 */
[----:B-----5:R-:W-:-:S05]  /*0b40*/  HADD2.F32 R39, -RZ, R35.H1_H1 ;  /* 0x30000023ff277230 */ /* 0x020fca0000004100 */
[----:B------:R-:W-:-:S04]  /*0b50*/  FMUL.FTZ R39, R39, c[0x0][0x1ec] ;  /* 0x00007b0027277a20 */ /* 0x000fc80000410000 */
[----:B------:R-:W-:Y:S02]  /*0b60*/  @P0 FADD.FTZ R39, R31, R39 ;  /* 0x000000271f270221 */ /* 0x000fe40000010000 */
.L_x_13536:
[----:B------:R-:W-:Y:S05]  /*0b70*/  BSYNC B0 ;  /* 0x0000000000007941 */ /* 0x000fea0003800000 */
.L_x_13535:
        /* <DEDUP_REMOVED lines=37> */
[----:B-----5:R-:W-:-:S05]  /*0dd0*/  HADD2.F32 R48, -RZ, R32.H0_H0 ;  /* 0x20000020ff307230 */ /* 0x020fca0000004100 */
[----:B------:R-:W-:-:S04]  /*0de0*/  FMUL.FTZ R48, R48, c[0x0][0x1ec] ;  /* 0x00007b0030307a20 */ /* 0x000fc80000410000 */
[----:B------:R-:W-:Y:S02]  /*0df0*/  @P0 FADD.FTZ R48, R24, R48 ;  /* 0x0000003018300221 */ /* 0x000fe40000010000 */
.L_x_13538:
[----:B------:R-:W-:Y:S05]  /*0e00*/  BSYNC B0 ;  /* 0x0000000000007941 */ /* 0x000fea0003800000 */
.L_x_13537:
[----:B------:R-:W-:Y:S01]  /*0e10*/  BSSY B0, `(.L_x_13539) ;  /* 0x0000005000007945 */ /* 0x000fe20003800000 */
[----:B------:R-:W-:Y:S05]  /*0e20*/  @!P6 BRA `(.L_x_13540) ;  /* 0x000000300000e947 */ /* 0x000fea0003800000 */
[----:B-----5:R-:W-:-:S05]  /*0e30*/  HADD2.F32 R49, -RZ, R32.H1_H1 ;  /* 0x30000020ff317230 */ /* 0x020fca0000004100 */
[----:B------:R-:W-:-:S04]  /*0e40*/  FMUL.FTZ R49, R49, c[0x0][0x1ec] ;  /* 0x00007b0031317a20 */ /* 0x000fc80000410000 */
[----:B------:R-:W-:Y:S02]  /*0e50*/  @P0 FADD.FTZ R49, R25, R49 ;  /* 0x0000003119310221 */ /* 0x000fe40000010000 */
.L_x_13540:
[----:B------:R-:W-:Y:S05]  /*0e60*/  BSYNC B0 ;  /* 0x0000000000007941 */ /* 0x000fea0003800000 */
.L_x_13539:
[----:B------:R-:W-:Y:S01]  /*0e70*/  BSSY B0, `(.L_x_13541) ;  /* 0x0000005000007945 */ /* 0x000fe20003800000 */
[----:B------:R-:W-:Y:S05]  /*0e80*/  @!P6 BRA `(.L_x_13542) ;  /* 0x000000300000e947 */ /* 0x000fea0003800000 */
[----:B-----5:R-:W-:-:S05]  /*0e90*/  HADD2.F32 R50, -RZ, R33.H0_H0 ;  /* 0x20000021ff327230 */ /* 0x020fca0000004100 */
[----:B------:R-:W-:-:S04]  /*0ea0*/  FMUL.FTZ R50, R50, c[0x0][0x1ec] ;  /* 0x00007b0032327a20 */ /* 0x000fc80000410000 */
[----:B------:R-:W-:Y:S02]  /*0eb0*/  @P0 FADD.FTZ R50, R26, R50 ;  /* 0x000000321a320221 */ /* 0x000fe40000010000 */
.L_x_13542:
[----:B------:R-:W-:Y:S05]  /*0ec0*/  BSYNC B0 ;  /* 0x0000000000007941 */ /* 0x000fea0003800000 */
.L_x_13541:
[----:B------:R-:W-:Y:S01]  /*0ed0*/  BSSY B0, `(.L_x_13543) ;  /* 0x0000005000007945 */ /* 0x000fe20003800000 */
[----:B------:R-:W-:Y:S05]  /*0ee0*/  @!P6 BRA `(.L_x_13544) ;  /* 0x000000300000e947 */ /* 0x000fea0003800000 */
[----:B-----5:R-:W-:-:S05]  /*0ef0*/  HADD2.F32 R51, -RZ, R33.H1_H1 ;  /* 0x30000021ff337230 */ /* 0x020fca0000004100 */
[----:B------:R-:W-:-:S04]  /*0f00*/  FMUL.FTZ R51, R51, c[0x0][0x1ec] ;  /* 0x00007b0033337a20 */ /* 0x000fc80000410000 */
[----:B------:R-:W-:Y:S02]  /*0f10*/  @P0 FADD.FTZ R51, R27, R51 ;  /* 0x000000331b330221 */ /* 0x000fe40000010000 */
.L_x_13544:
[----:B------:R-:W-:Y:S05]  /*0f20*/  BSYNC B0 ;  /* 0x0000000000007941 */ /* 0x000fea0003800000 */
.L_x_13543:
[----:B------:R-:W-:Y:S01]  /*0f30*/  BSSY B0, `(.L_x_13545) ;  /* 0x0000005000007945 */ /* 0x000fe20003800000 */
[----:B------:R-:W-:Y:S05]  /*0f40*/  @!P6 BRA `(.L_x_13546) ;  /* 0x000000300000e947 */ /* 0x000fea0003800000 */
[----:B-----5:R-:W-:-:S05]  /*0f50*/  HADD2.F32 R44, -RZ, R34.H0_H0 ;  /* 0x20000022ff2c7230 */ /* 0x020fca0000004100 */
[----:B------:R-:W-:-:S04]  /*0f60*/  FMUL.FTZ R44, R44, c[0x0][0x1ec] ;  /* 0x00007b002c2c7a20 */ /* 0x000fc80000410000 */
[----:B------:R-:W-:Y:S02]  /*0f70*/  @P0 FADD.FTZ R44, R28, R44 ;  /* 0x0000002c1c2c0221 */ /* 0x000fe40000010000 */
.L_x_13546:
[----:B------:R-:W-:Y:S05]  /*0f80*/  BSYNC B0 ;  /* 0x0000000000007941 */ /* 0x000fea0003800000 */
.L_x_13545:
[----:B------:R-:W-:Y:S01]  /*0f90*/  BSSY B0, `(.L_x_13547) ;  /* 0x0000005000007945 */ /* 0x000fe20003800000 */
[----:B------:R-:W-:Y:S05]  /*0fa0*/  @!P6 BRA `(.L_x_13548) ;  /* 0x000000300000e947 */ /* 0x000fea0003800000 */
[----:B-----5:R-:W-:-:S05]  /*0fb0*/  HADD2.F32 R45, -RZ, R34.H1_H1 ;  /* 0x30000022ff2d7230 */ /* 0x020fca0000004100 */
[----:B------:R-:W-:-:S04]  /*0fc0*/  FMUL.FTZ R45, R45, c[0x0][0x1ec] ;  /* 0x00007b002d2d7a20 */ /* 0x000fc80000410000 */
[----:B------:R-:W-:Y:S02]  /*0fd0*/  @P0 FADD.FTZ R45, R29, R45 ;  /* 0x0000002d1d2d0221 */ /* 0x000fe40000010000 */
.L_x_13548:
[----:B------:R-:W-:Y:S05]  /*0fe0*/  BSYNC B0 ;  /* 0x0000000000007941 */ /* 0x000fea0003800000 */
.L_x_13547:
[----:B------:R-:W-:Y:S01]  /*0ff0*/  BSSY B0, `(.L_x_13549) ;  /* 0x0000005000007945 */ /* 0x000fe20003800000 */
[----:B------:R-:W-:Y:S05]  /*1000*/  @!P6 BRA `(.L_x_13550) ;  /* 0x000000300000e947 */ /* 0x000fea0003800000 */
[----:B-----5:R-:W-:-:S05]  /*1010*/  HADD2.F32 R46, -RZ, R35.H0_H0 ;  /* 0x20000023ff2e7230 */ /* 0x020fca0000004100 */
[----:B------:R-:W-:-:S04]  /*1020*/  FMUL.FTZ R46, R46, c[0x0][0x1ec] ;  /* 0x00007b002e2e7a20 */ /* 0x000fc80000410000 */
[----:B------:R-:W-:Y:S02]  /*1030*/  @P0 FADD.FTZ R46, R30, R46 ;  /* 0x0000002e1e2e0221 */ /* 0x000fe40000010000 */
.L_x_13550:
[----:B------:R-:W-:Y:S05]  /*1040*/  BSYNC B0 ;  /* 0x0000000000007941 */ /* 0x000fea0003800000 */
.L_x_13549:
[----:B------:R-:W-:Y:S01]  /*1050*/  BSSY B0, `(.L_x_13551) ;  /* 0x0000005000007945 */ /* 0x000fe20003800000 */
[----:B------:R-:W-:Y:S05]  /*1060*/  @!P6 BRA `(.L_x_13552) ;  /* 0x000000300000e947 */ /* 0x000fea0003800000 */
[----:B-----5:R-:W-:-:S05]  /*1070*/  HADD2.F32 R47, -RZ, R35.H1_H1 ;  /* 0x30000023ff2f7230 */ /* 0x020fca0000004100 */
[----:B------:R-:W-:-:S04]  /*1080*/  FMUL.FTZ R47, R47, c[0x0][0x1ec] ;  /* 0x00007b002f2f7a20 */ /* 0x000fc80000410000 */
[----:B------:R-:W-:Y:S02]  /*1090*/  @P0 FADD.FTZ R47, R31, R47 ;  /* 0x0000002f1f2f0221 */ /* 0x000fe40000010000 */
.L_x_13552:
[----:B------:R-:W-:Y:S05]  /*10a0*/  BSYNC B0 ;  /* 0x0000000000007941 */ /* 0x000fea0003800000 */
.L_x_13551:
        /* <DEDUP_REMOVED lines=34> */
[----:B-----5:R-:W-:-:S05]  /*12d0*/  HADD2.F32 R56, -RZ, R32.H0_H0 ;  /* 0x20000020ff387230 */ /* 0x020fca0000004100 */
[----:B------:R-:W-:-:S04]  /*12e0*/  FMUL.FTZ R56, R56, c[0x0][0x1ec] ;  /* 0x00007b0038387a20 */ /* 0x000fc80000410000 */
[----:B------:R-:W-:Y:S02]  /*12f0*/  @P0 FADD.FTZ R56, R24, R56 ;  /* 0x0000003818380221 */ /* 0x000fe40000010000 */
.L_x_13554:
[----:B------:R-:W-:Y:S05]  /*1300*/  BSYNC B0 ;  /* 0x0000000000007941 */ /* 0x000fea0003800000 */
.L_x_13553:
[----:B------:R-:W-:Y:S01]  /*1310*/  BSSY B0, `(.L_x_13555) ;  /* 0x0000005000007945 */ /* 0x000fe20003800000 */
[----:B------:R-:W-:Y:S05]  /*1320*/  @!P6 BRA `(.L_x_13556) ;  /* 0x000000300000e947 */ /* 0x000fea0003800000 */
[----:B-----5:R-:W-:-:S05]  /*1330*/  HADD2.F32 R57, -RZ, R32.H1_H1 ;  /* 0x30000020ff397230 */ /* 0x020fca0000004100 */
[----:B------:R-:W-:-:S04]  /*1340*/  FMUL.FTZ R57, R57, c[0x0][0x1ec] ;  /* 0x00007b0039397a20 */ /* 0x000fc80000410000 */
[----:B------:R-:W-:Y:S02]  /*1350*/  @P0 FADD.FTZ R57, R25, R57 ;  /* 0x0000003919390221 */ /* 0x000fe40000010000 */
.L_x_13556:
[----:B------:R-:W-:Y:S05]  /*1360*/  BSYNC B0 ;  /* 0x0000000000007941 */ /* 0x000fea0003800000 */
.L_x_13555:
[----:B------:R-:W-:Y:S01]  /*1370*/  BSSY B0, `(.L_x_13557) ;  /* 0x0000005000007945 */ /* 0x000fe20003800000 */
[----:B------:R-:W-:Y:S05]  /*1380*/  @!P6 BRA `(.L_x_13558) ;  /* 0x000000300000e947 */ /* 0x000fea0003800000 */
[----:B-----5:R-:W-:-:S05]  /*1390*/  HADD2.F32 R58, -RZ, R33.H0_H0 ;  /* 0x20000021ff3a7230 */ /* 0x020fca0000004100 */
[----:B------:R-:W-:-:S04]  /*13a0*/  FMUL.FTZ R58, R58, c[0x0][0x1ec] ;  /* 0x00007b003a3a7a20 */ /* 0x000fc80000410000 */
[----:B------:R-:W-:Y:S02]  /*13b0*/  @P0 FADD.FTZ R58, R26, R58 ;  /* 0x0000003a1a3a0221 */ /* 0x000fe40000010000 */
.L_x_13558:
[----:B------:R-:W-:Y:S05]  /*13c0*/  BSYNC B0 ;  /* 0x0000000000007941 */ /* 0x000fea0003800000 */
.L_x_13557:
[----:B------:R-:W-:Y:S01]  /*13d0*/  BSSY B0, `(.L_x_13559) ;  /* 0x0000005000007945 */ /* 0x000fe20003800000 */
[----:B------:R-:W-:Y:S05]  /*13e0*/  @!P6 BRA `(.L_x_13560) ;  /* 0x000000300000e947 */ /* 0x000fea0003800000 */
[----:B-----5:R-:W-:-:S05]  /*13f0*/  HADD2.F32 R59, -RZ, R33.H1_H1 ;  /* 0x30000021ff3b7230 */ /* 0x020fca0000004100 */
[----:B------:R-:W-:-:S04]  /*1400*/  FMUL.FTZ R59, R59, c[0x0][0x1ec] ;  /* 0x00007b003b3b7a20 */ /* 0x000fc80000410000 */
[----:B------:R-:W-:Y:S02]  /*1410*/  @P0 FADD.FTZ R59, R27, R59 ;  /* 0x0000003b1b3b0221 */ /* 0x000fe40000010000 */
.L_x_13560:
[----:B------:R-:W-:Y:S05]  /*1420*/  BSYNC B0 ;  /* 0x0000000000007941 */ /* 0x000fea0003800000 */
.L_x_13559:
[----:B------:R-:W-:Y:S01]  /*1430*/  BSSY B0, `(.L_x_13561) ;  /* 0x0000005000007945 */ /* 0x000fe20003800000 */
[----:B------:R-:W-:Y:S05]  /*1440*/  @!P6 BRA `(.L_x_13562) ;  /* 0x000000300000e947 */ /* 0x000fea0003800000 */
[----:B-----5:R-:W-:-:S05]  /*1450*/  HADD2.F32 R52, -RZ, R34.H0_H0 ;  /* 0x20000022ff347230 */ /* 0x020fca0000004100 */
[----:B------:R-:W-:-:S04]  /*1460*/  FMUL.FTZ R52, R52, c[0x0][0x1ec] ;  /* 0x00007b0034347a20 */ /* 0x000fc80000410000 */
[----:B------:R-:W-:Y:S02]  /*1470*/  @P0 FADD.FTZ R52, R28, R52 ;  /* 0x000000341c340221 */ /* 0x000fe40000010000 */
.L_x_13562:
[----:B------:R-:W-:Y:S05]  /*1480*/  BSYNC B0 ;  /* 0x0000000000007941 */ /* 0x000fea0003800000 */
.L_x_13561:
[----:B------:R-:W-:Y:S01]  /*1490*/  BSSY B0, `(.L_x_13563) ;  /* 0x0000005000007945 */ /* 0x000fe20003800000 */
[----:B------:R-:W-:Y:S05]  /*14a0*/  @!P6 BRA `(.L_x_13564) ;  /* 0x000000300000e947 */ /* 0x000fea0003800000 */
[----:B-----5:R-:W-:-:S05]  /*14b0*/  HADD2.F32 R53, -RZ, R34.H1_H1 ;  /* 0x30000022ff357230 */ /* 0x020fca0000004100 */
[----:B------:R-:W-:-:S04]  /*14c0*/  FMUL.FTZ R53, R53, c[0x0][0x1ec] ;  /* 0x00007b0035357a20 */ /* 0x000fc80000410000 */
[----:B------:R-:W-:Y:S02]  /*14d0*/  @P0 FADD.FTZ R53, R29, R53 ;  /* 0x000000351d350221 */ /* 0x000fe40000010000 */
.L_x_13564:
[----:B------:R-:W-:Y:S05]  /*14e0*/  BSYNC B0 ;  /* 0x0000000000007941 */ /* 0x000fea0003800000 */
.L_x_13563:
[----:B------:R-:W-:Y:S01]  /*14f0*/  BSSY B0, `(.L_x_13565) ;  /* 0x0000005000007945 */ /* 0x000fe20003800000 */
[----:B------:R-:W-:Y:S05]  /*1500*/  @!P6 BRA `(.L_x_13566) ;  /* 0x000000300000e947 */ /* 0x000fea0003800000 */
[----:B-----5:R-:W-:-:S05]  /*1510*/  HADD2.F32 R54, -RZ, R35.H0_H0 ;  /* 0x20000023ff367230 */ /* 0x020fca0000004100 */
[----:B------:R-:W-:-:S04]  /*1520*/  FMUL.FTZ R54, R54, c[0x0][0x1ec] ;  /* 0x00007b0036367a20 */ /* 0x000fc80000410000 */
[----:B------:R-:W-:Y:S02]  /*1530*/  @P0 FADD.FTZ R54, R30, R54 ;  /* 0x000000361e360221 */ /* 0x000fe40000010000 */
.L_x_13566:
[----:B------:R-:W-:Y:S05]  /*1540*/  BSYNC B0 ;  /* 0x0000000000007941 */ /* 0x000fea0003800000 */
.L_x_13565:
[----:B------:R-:W-:Y:S01]  /*1550*/  BSSY B0, `(.L_x_13567) ;  /* 0x0000005000007945 */ /* 0x000fe20003800000 */
[----:B------:R-:W-:Y:S05]  /*1560*/  @!P6 BRA `(.L_x_13568) ;  /* 0x000000300000e947 */ /* 0x000fea0003800000 */
[----:B-----5:R-:W-:-:S05]  /*1570*/  HADD2.F32 R55, -RZ, R35.H1_H1 ;  /* 0x30000023ff377230 */ /* 0x020fca0000004100 */
[----:B------:R-:W-:-:S04]  /*1580*/  FMUL.FTZ R55, R55, c[0x0][0x1ec] ;  /* 0x00007b0037377a20 */ /* 0x000fc80000410000 */
[----:B------:R-:W-:Y:S02]  /*1590*/  @P0 FADD.FTZ R55, R31, R55 ;  /* 0x000000371f370221 */ /* 0x000fe40000010000 */
.L_x_13568:
[----:B------:R-:W-:Y:S05]  /*15a0*/  BSYNC B0 ;  /* 0x0000000000007941 */ /* 0x000fea0003800000 */
.L_x_13567:
        /* <DEDUP_REMOVED lines=32> */
.L_x_13575:
        /* <DEDUP_REMOVED lines=68> */
.L_x_13576:
        /* <DEDUP_REMOVED lines=67> */
[----:B------:R-:W-:Y:S02]  /*2020*/  IMAD R95, R95, c[0x0][0x168], RZ ;  /* 0x00005a005f5f7a24 */ /* 0x000fe400078e02ff */
[C---:B------:R-:W-:Y:S02]  /*2030*/  FADD.FTZ R40, -R60.reuse, R40 ;  /* 0x000000283c287221 */ /* 0x040fe40000010100 */
[C---:B------:R-:W-:Y:S02]  /*2040*/  FADD.FTZ R42, -R60.reuse, R42 ;  /* 0x0000002a3c2a7221 */ /* 0x040fe40000010100 */
[C---:B------:R-:W-:Y:S02]  /*2050*/  FADD.FTZ R102, -R60.reuse, R38 ;  /* 0x000000263c667221 */ /* 0x040fe40000010100 */
[----:B------:R-:W-:-:S02]  /*2060*/  FADD.FTZ R104, -R60, R39 ;  /* 0x000000273c687221 */ /* 0x000fc40000010100 */
[C---:B------:R-:W-:Y:S02]  /*2070*/  FADD.FTZ R100, -R60.reuse, R37 ;  /* 0x000000253c647221 */ /* 0x040fe40000010100 */
[C---:B------:R-:W-:Y:S01]  /*2080*/  FMUL.FTZ R39, R99.reuse, R36 ;  /* 0x0000002463277220 */ /* 0x040fe20000410000 */
[----:B------:R-:W-:Y:S01]  /*2090*/  SHF.R.S32.HI R36, RZ, 0x1f, R95 ;  /* 0x0000001fff247819 */ /* 0x000fe2000001145f */
[C---:B------:R-:W-:Y:S01]  /*20a0*/  FADD.FTZ R108, -R60.reuse, R51 ;  /* 0x000000333c6c7221 */ /* 0x040fe20000010100 */
[----:B------:R-:W-:Y:S01]  /*20b0*/  HADD2.F32 R51, -RZ, R63.H0_H0 ;  /* 0x2000003fff337230 */ /* 0x000fe20000004100 */
[----:B------:R-:W-:Y:S01]  /*20c0*/  FADD.FTZ R98, -R60, R43 ;  /* 0x0000002b3c627221 */ /* 0x000fe20000010100 */
[----:B------:R-:W-:Y:S01]  /*20d0*/  LEA.HI R95, R36, R95, RZ, 0x3 ;  /* 0x0000005f245f7211 */ /* 0x000fe200078f18ff */
[C---:B------:R-:W-:Y:S02]  /*20e0*/  FADD.FTZ R52, -R60.reuse, R52 ;  /* 0x000000343c347221 */ /* 0x040fe40000010100 */
[----:B------:R-:W-:Y:S01]  /*20f0*/  FMUL.FTZ R37, R99, R40 ;  /* 0x0000002863257220 */ /* 0x000fe20000410000 */
[----:B------:R-:W-:Y:S01]  /*2100*/  LEA.HI.SX32 R95, R95, R80, 0x1d ;  /* 0x000000505f5f7211 */ /* 0x000fe200078feaff */
[----:B------:R-:W-:-:S02]  /*2110*/  FADD.FTZ R84, -R60, R41 ;  /* 0x000000293c547221 */ /* 0x000fc40000010100 */
[C---:B------:R-:W-:Y:S02]  /*2120*/  FMUL.FTZ R38, R99.reuse, R42 ;  /* 0x0000002a63267220 */ /* 0x040fe40000410000 */
[C---:B------:R-:W-:Y:S02]  /*2130*/  FMUL.FTZ R43, R99.reuse, R102 ;  /* 0x00000066632b7220 */ /* 0x040fe40000410000 */
[C---:B------:R-:W-:Y:S02]  /*2140*/  FADD.FTZ R112, -R60.reuse, R46 ;  /* 0x0000002e3c707221 */ /* 0x040fe40000010100 */
[C---:B------:R-:W-:Y:S02]  /*2150*/  FADD.FTZ R114, -R60.reuse, R47 ;  /* 0x0000002f3c727221 */ /* 0x040fe40000010100 */
[----:B------:R-:W-:Y:S02]  /*2160*/  FMUL.FTZ R100, R99, R100 ;  /* 0x0000006463647220 */ /* 0x000fe40000410000 */
[----:B------:R-:W-:-:S02]  /*2170*/  FADD.FTZ R122, -R60, R54 ;  /* 0x000000363c7a7221 */ /* 0x000fc40000010100 */
[C---:B------:R-:W-:Y:S02]  /*2180*/  FADD.FTZ R106, -R60.reuse, R49 ;  /* 0x000000313c6a7221 */ /* 0x040fe40000010100 */
[----:B------:R-:W-:Y:S02]  /*2190*/  FMUL.FTZ R54, R99, R52 ;  /* 0x0000003463367220 */ /* 0x000fe40000410000 */
[----:B------:R-:W-:Y:S02]  /*21a0*/  FFMA.FTZ R36, R83, R37, R2 ;  /* 0x0000002553247223 */ /* 0x000fe40000010002 */
[----:B------:R-:W-:Y:S02]  /*21b0*/  FADD.FTZ R50, -R60, R50 ;  /* 0x000000323c327221 */ /* 0x000fe40000010100 */
[----:B------:R-:W-:Y:S02]  /*21c0*/  FMUL.FTZ R84, R99, R84 ;  /* 0x0000005463547220 */ /* 0x000fe40000410000 */
[----:B------:R-:W-:-:S02]  /*21d0*/  FFMA.FTZ R52, R43, R51, R8 ;  /* 0x000000332b347223 */ /* 0x000fc40000010008 */
[----:B------:R-:W-:Y:S02]  /*21e0*/  FFMA.FTZ R37, R89, R38, R4 ;  /* 0x0000002659257223 */ /* 0x000fe40000010004 */
[C---:B------:R-:W-:Y:S02]  /*21f0*/  FADD.FTZ R48, -R60.reuse, R48 ;  /* 0x000000303c307221 */ /* 0x040fe40000010100 */
[----:B------:R-:W-:Y:S02]  /*2200*/  FADD.FTZ R44, -R60, R44 ;  /* 0x0000002c3c2c7221 */ /* 0x000fe40000010100 */
[C---:B------:R-:W-:Y:S02]  /*2210*/  FMUL.FTZ R112, R99.reuse, R112 ;  /* 0x0000007063707220 */ /* 0x040fe40000410000 */
[----:B------:R-:W-:Y:S02]  /*2220*/  FMUL.FTZ R114, R99, R114 ;  /* 0x0000007263727220 */ /* 0x000fe40000410000 */
[----:B------:R-:W-:-:S02]  /*2230*/  FFMA.FTZ R38, R91, R39, R6 ;  /* 0x000000275b267223 */ /* 0x000fc40000010006 */
[----:B------:R-:W-:Y:S02]  /*2240*/  FFMA.FTZ R51, R62, R100, R7 ;  /* 0x000000643e337223 */ /* 0x000fe40000010007 */
[C---:B------:R-:W-:Y:S02]  /*2250*/  FADD.FTZ R110, -R60.reuse, R45 ;  /* 0x0000002d3c6e7221 */ /* 0x040fe40000010100 */
[C---:B------:R-:W-:Y:S01]  /*2260*/  FADD.FTZ R56, -R60.reuse, R56 ;  /* 0x000000383c387221 */ /* 0x040fe20000010100 */
[----:B------:R-:W-:Y:S01]  /*2270*/  F2FP.PACK_AB R38, R51, R38 ;  /* 0x000000263326723e */ /* 0x000fe200000000ff */
[C---:B------:R-:W-:Y:S02]  /*2280*/  FADD.FTZ R116, -R60.reuse, R57 ;  /* 0x000000393c747221 */ /* 0x040fe40000010100 */
[C---:B------:R-:W-:Y:S02]  /*2290*/  FADD.FTZ R58, -R60.reuse, R58 ;  /* 0x0000003a3c3a7221 */ /* 0x040fe40000010100 */
[----:B------:R-:W-:-:S02]  /*22a0*/  FADD.FTZ R118, -R60, R59 ;  /* 0x0000003b3c767221 */ /* 0x000fc40000010100 */
[C---:B------:R-:W-:Y:S01]  /*22b0*/  FADD.FTZ R120, -R60.reuse, R53 ;  /* 0x000000353c787221 */ /* 0x040fe20000010100 */
[----:B------:R-:W-:Y:S01]  /*22c0*/  HADD2.F32 R53, -RZ, R63.H1_H1 ;  /* 0x3000003fff357230 */ /* 0x000fe20000004100 */
[----:B------:R-:W-:Y:S02]  /*22d0*/  FADD.FTZ R60, -R60, R55 ;  /* 0x000000373c3c7221 */ /* 0x000fe40000010100 */
[C---:B------:R-:W-:Y:S02]  /*22e0*/  FMUL.FTZ R41, R99.reuse, R106 ;  /* 0x0000006a63297220 */ /* 0x040fe40000410000 */
[C---:B------:R-:W-:Y:S02]  /*22f0*/  FMUL.FTZ R42, R99.reuse, R50 ;  /* 0x00000032632a7220 */ /* 0x040fe40000410000 */
[----:B------:R-:W-:Y:S02]  /*2300*/  FFMA.FTZ R43, R90, R84, R3 ;  /* 0x000000545a2b7223 */ /* 0x000fe40000010003 */
[----:B------:R-:W-:-:S02]  /*2310*/  FMUL.FTZ R40, R99, R48 ;  /* 0x0000003063287220 */ /* 0x000fc40000410000 */
[----:B------:R-:W-:Y:S01]  /*2320*/  FMUL.FTZ R47, R99, R44 ;  /* 0x0000002c632f7220 */ /* 0x000fe20000410000 */
[----:B------:R-:W-:Y:S01]  /*2330*/  F2FP.PACK_AB R36, R43, R36 ;  /* 0x000000242b24723e */ /* 0x000fe200000000ff */
[----:B------:R-:W-:Y:S02]  /*2340*/  FFMA.FTZ R112, R73, R112, R16 ;  /* 0x0000007049707223 */ /* 0x000fe40000010010 */
[----:B------:R-:W-:Y:S02]  /*2350*/  FFMA.FTZ R55, R72, R114, R17 ;  /* 0x0000007248377223 */ /* 0x000fe40000010011 */
[C---:B------:R-:W-:Y:S02]  /*2360*/  FMUL.FTZ R104, R99.reuse, R104 ;  /* 0x0000006863687220 */ /* 0x040fe40000410000 */
[----:B------:R-:W-:Y:S01]  /*2370*/  FMUL.FTZ R50, R99, R110 ;  /* 0x0000006e63327220 */ /* 0x000fe20000410000 */
[----:B------:R-:W-:Y:S01]  /*2380*/  F2FP.PACK_AB R43, R55, R112 ;  /* 0x00000070372b723e */ /* 0x000fe200000000ff */
[----:B------:R-:W-:-:S02]  /*2390*/  FMUL.FTZ R122, R99, R122 ;  /* 0x0000007a637a7220 */ /* 0x000fc40000410000 */
[----:B------:R-:W-:Y:S02]  /*23a0*/  FMUL.FTZ R60, R99, R60 ;  /* 0x0000003c633c7220 */ /* 0x000fe40000410000 */
[----:B------:R-:W-:Y:S02]  /*23b0*/  FFMA.FTZ R51, R66, R41, R11 ;  /* 0x0000002942337223 */ /* 0x000fe4000001000b */
[----:B------:R-:W-:Y:S02]  /*23c0*/  FFMA.FTZ R41, R69, R42, R12 ;  /* 0x0000002a45297223 */ /* 0x000fe4000001000c */
[----:B------:R-:W-:Y:S02]  /*23d0*/  FFMA.FTZ R40, R67, R40, R10 ;  /* 0x0000002843287223 */ /* 0x000fe4000001000a */
[----:B------:R-:W-:Y:S02]  /*23e0*/  FFMA.FTZ R42, R71, R47, R14 ;  /* 0x0000002f472a7223 */ /* 0x000fe4000001000e */
[----:B------:R-:W-:Y:S01]  /*23f0*/  FFMA.FTZ R53, R104, R53, R9 ;  /* 0x0000003568357223 */ /* 0x000fe20000010009 */
[----:B------:R-:W-:Y:S01]  /*2400*/  F2FP.PACK_AB R40, R51, R40 ;  /* 0x000000283328723e */ /* 0x000fe200000000ff */
[----:B------:R-:W-:Y:S01]  /*2410*/  FFMA.FTZ R47, R70, R50, R15 ;  /* 0x00000032462f7223 */ /* 0x000fe2000001000f */
[----:B------:R-:W-:Y:S01]  /*2420*/  IADD3 R50, R95, 0x100, RZ ;  /* 0x000001005f327810 */ /* 0x000fe20007ffe0ff */
[----:B------:R-:W-:Y:S01]  /*2430*/  FMUL.FTZ R46, R99, R108 ;  /* 0x0000006c632e7220 */ /* 0x000fe20000410000 */
[----:B------:R-:W-:Y:S01]  /*2440*/  F2FP.PACK_AB R39, R53, R52 ;  /* 0x000000343527723e */ /* 0x000fe200000000ff */
[----:B------:R-:W-:Y:S01]  /*2450*/  FMUL.FTZ R45, R99, R56 ;  /* 0x00000038632d7220 */ /* 0x000fe20000410000 */
[----:B------:R-:W-:Y:S01]  /*2460*/  F2FP.PACK_AB R42, R47, R42 ;  /* 0x0000002a2f2a723e */ /* 0x000fe200000000ff */
[----:B------:R-:W-:-:S02]  /*2470*/  FFMA.FTZ R122, R81, R122, R64 ;  /* 0x0000007a517a7223 */ /* 0x000fc40000010040 */
[----:B------:R-:W-:Y:S02]  /*2480*/  FFMA.FTZ R55, R88, R60, R65 ;  /* 0x0000003c58377223 */ /* 0x000fe40000010041 */
[C---:B------:R-:W-:Y:S02]  /*2490*/  FMUL.FTZ R49, R99.reuse, R58 ;  /* 0x0000003a63317220 */ /* 0x040fe40000410000 */
[----:B------:R-:W-:Y:S01]  /*24a0*/  FMUL.FTZ R48, R99, R118 ;  /* 0x0000007663307220 */ /* 0x000fe20000410000 */
[----:B------:R-:W-:Y:S01]  /*24b0*/  F2FP.PACK_AB R47, R55, R122 ;  /* 0x0000007a372f723e */ /* 0x000fe200000000ff */
[C---:B------:R-:W-:Y:S01]  /*24c0*/  FMUL.FTZ R120, R99.reuse, R120 ;  /* 0x0000007863787220 */ /* 0x040fe20000410000 */
[----:B------:R-:W-:Y:S01]  /*24d0*/  MOV R55, 0x10 ;  /* 0x0000001000377802 */ /* 0x000fe20000000f00 */
[C---:B------:R-:W-:Y:S02]  /*24e0*/  FMUL.FTZ R98, R99.reuse, R98 ;  /* 0x0000006263627220 */ /* 0x040fe40000410000 */
[----:B------:R-:W-:-:S02]  /*24f0*/  FMUL.FTZ R44, R99, R116 ;  /* 0x00000074632c7220 */ /* 0x000fc40000410000 */
[----:B------:R-:W-:Y:S02]  /*2500*/  FFMA.FTZ R46, R68, R46, R13 ;  /* 0x0000002e442e7223 */ /* 0x000fe4000001000d */
[----:B------:R-:W-:Y:S02]  /*2510*/  FFMA.FTZ R51, R75, R45, R18 ;  /* 0x0000002d4b337223 */ /* 0x000fe40000010012 */
[----:B------:R-:W-:Y:S01]  /*2520*/  FFMA.FTZ R54, R79, R54, R22 ;  /* 0x000000364f367223 */ /* 0x000fe20000010016 */
[----:B------:R-:W-:Y:S01]  /*2530*/  F2FP.PACK_AB R41, R46, R41 ;  /* 0x000000292e29723e */ /* 0x000fe200000000ff */
[----:B------:R-:W-:Y:S02]  /*2540*/  FFMA.FTZ R53, R78, R120, R23 ;  /* 0x000000784e357223 */ /* 0x000fe40000010017 */
[----:B------:R-:W-:Y:S02]  /*2550*/  FFMA.FTZ R45, R77, R49, R20 ;  /* 0x000000314d2d7223 */ /* 0x000fe40000010014 */
[----:B------:R-:W-:Y:S01]  /*2560*/  FFMA.FTZ R52, R76, R48, R21 ;  /* 0x000000304c347223 */ /* 0x000fe20000010015 */
[----:B------:R-:W-:Y:S01]  /*2570*/  IADD3 R48, R95, 0x80, RZ ;  /* 0x000000805f307810 */ /* 0x000fe20007ffe0ff */
[----:B------:R-:W-:Y:S01]  /*2580*/  FFMA.FTZ R98, R92, R98, R5 ;  /* 0x000000625c627223 */ /* 0x000fe20000010005 */
[----:B------:R-:W-:Y:S01]  /*2590*/  F2FP.PACK_AB R46, R53, R54 ;  /* 0x00000036352e723e */ /* 0x000fe200000000ff */
[----:B------:R-:W-:Y:S01]  /*25a0*/  FFMA.FTZ R44, R74, R44, R19 ;  /* 0x0000002c4a2c7223 */ /* 0x000fe20000010013 */
[----:B------:R-:W-:Y:S01]  /*25b0*/  F2FP.PACK_AB R45, R52, R45 ;  /* 0x0000002d342d723e */ /* 0x000fe200000000ff */
[----:B------:R-:W-:Y:S01]  /*25c0*/  IMAD.WIDE.U32 R52, R95, R55, c[0x0][0x208] ;  /* 0x000082005f347625 */ /* 0x000fe200078e0037 */
[----:B------:R-:W-:-:S02]  /*25d0*/  F2FP.PACK_AB R37, R98, R37 ;  /* 0x000000256225723e */ /* 0x000fc400000000ff */
[----:B------:R-:W-:Y:S01]  /*25e0*/  F2FP.PACK_AB R44, R44, R51 ;  /* 0x000000332c2c723e */ /* 0x000fe200000000ff */
[-C--:B------:R-:W-:Y:S02]  /*25f0*/  IMAD.WIDE.U32 R48, R48, R55.reuse, c[0x0][0x208] ;  /* 0x0000820030307625 */ /* 0x080fe400078e0037 */
[----:B------:R0:W-:Y:S02]  /*2600*/  STG.E.128 [R52.64], R36 ;  /* 0x0000002434007986 */ /* 0x0001e4000c101d04 */
[----:B------:R-:W-:Y:S02]  /*2610*/  IMAD.WIDE.U32 R50, R50, R55, c[0x0][0x208] ;  /* 0x0000820032327625 */ /* 0x000fe400078e0037 */
[----:B------:R0:W-:Y:S04]  /*2620*/  STG.E.128 [R48.64], R40 ;  /* 0x0000002830007986 */ /* 0x0001e8000c101d04 */
[----:B------:R0:W-:Y:S02]  /*2630*/  STG.E.128 [R50.64], R44 ;  /* 0x0000002c32007986 */ /* 0x0001e4000c101d04 */
.L_x_13572:
[----:B-1----:R-:W-:Y:S05]  /*2640*/  BSYNC B0 ;  /* 0x0000000000007941 */ /* 0x002fea0003800000 */
.L_x_13571:
[----:B------:R-:W-:Y:S02]  /*2650*/  IADD3 R86, R86, c[0x0][0x160], RZ ;  /* 0x0000580056567a10 */ /* 0x000fe40007ffe0ff */
[----:B------:R-:W-:-:S02]  /*2660*/  LOP3.LUT P1, RZ, R94, 0xff, RZ, 0xc0, !PT ;  /* 0x000000ff5eff7812 */ /* 0x000fc4000782c0ff */
[----:B------:R-:W-:Y:S02]  /*2670*/  ISETP.GE.AND P0, PT, R86, c[0x0][0x164], PT ;  /* 0x0000590056007a0c */ /* 0x000fe40003f06270 */
[----:B------:R-:W-:-:S11]  /*2680*/  SEL R94, RZ, 0x1, P1 ;  /* 0x00000001ff5e7807 */ /* 0x000fd60000800000 */
[----:B0----5:R-:W-:Y:S01]  /*2690*/  @P0 CALL.REL.NOINC `(.L_x_13573) ;  /* 0x0000001000000944 */ /* 0x021fe20003c00000 */
[----:B------:R-:W-:Y:S05]  /*26a0*/  BRA `(.L_x_13574) ;  /* 0xffffde7000007947 */ /* 0x000fea000383ffff */
.L_x_13573:
[----:B------:R-:W-:Y:S05]  /*26b0*/  EXIT ;  /* 0x000000000000794d */ /* 0x000fea0003800000 */
.L_x_13569:
[----:B0-----:R-:W-:Y:S01]  /*26c0*/  HFMA2.MMA R102, -RZ, RZ, 0, 5.9604644775390625e-08 ;  /* 0x00000001ff667435 */ /* 0x001fe200000001ff */
[----:B------:R-:W-:Y:S02]  /*26d0*/  MOV R61, 0x1f ;  /* 0x0000001f003d7802 */ /* 0x000fe40000000f00 */
[----:B------:R-:W-:Y:S02]  /*26e0*/  MOV R100, 0xffffffff ;  /* 0xffffffff00647802 */ /* 0x000fe40000000f00 */
[----:B------:R-:W-:Y:S02]  /*26f0*/  MOV R84, 0x2710 ;  /* 0x0000271000547802 */ /* 0x000fe40000000f00 */
[----:B-----5:R-:W-:Y:S05]  /*2700*/  CALL.REL.NOINC `($__internal_99_$__cuda_sm70_shflsync_bfly_p) ;  /* 0x0000069000007944 */ /* 0x020fea0003c00000 */
[----:B-1----:R-:W-:Y:S01]  /*2710*/  MOV R60, R102 ;  /* 0x00000066003c7202 */ /* 0x002fe20000000f00 */
[----:B0-----:R-:W-:Y:S05]  /*2720*/  BRA `(.L_x_13575) ;  /* 0xfffff08000007947 */ /* 0x001fea000383ffff */
.L_x_13570:
[----:B------:R-:W-:Y:S01]  /*2730*/  HFMA2.MMA R102, -RZ, RZ, 0, 1.1920928955078125e-07 ;  /* 0x00000002ff667435 */ /* 0x000fe200000001ff */
[----:B------:R-:W-:Y:S02]  /*2740*/  MOV R61, 0x1f ;  /* 0x0000001f003d7802 */ /* 0x000fe40000000f00 */
[----:B------:R-:W-:Y:S02]  /*2750*/  MOV R100, 0xffffffff ;  /* 0xffffffff00647802 */ /* 0x000fe40000000f00 */
[----:B------:R-:W-:-:S02]  /*2760*/  MOV R84, 0x2780 ;  /* 0x0000278000547802 */ /* 0x000fc40000000f00 */
[----:B-----5:R-:W-:Y:S05]  /*2770*/  CALL.REL.NOINC `($__internal_99_$__cuda_sm70_shflsync_bfly_p) ;  /* 0x0000062000007944 */ /* 0x020fea0003c00000 */
[----:B01----:R-:W-:Y:S01]  /*2780*/  FADD.FTZ R101, R101, R102 ;  /* 0x0000006665657221 */ /* 0x003fe20000010000 */
[----:B------:R-:W-:Y:S01]  /*2790*/  HFMA2.MMA R102, -RZ, RZ, 0, 2.384185791015625e-07 ;  /* 0x00000004ff667435 */ /* 0x000fe200000001ff */
[----:B------:R-:W-:-:S02]  /*27a0*/  MOV R61, 0x1f ;  /* 0x0000001f003d7802 */ /* 0x000fc40000000f00 */
[----:B------:R-:W-:Y:S02]  /*27b0*/  MOV R100, 0xffffffff ;  /* 0xffffffff00647802 */ /* 0x000fe40000000f00 */
[----:B------:R-:W-:Y:S02]  /*27c0*/  MOV R84, 0x27e0 ;  /* 0x000027e000547802 */ /* 0x000fe40000000f00 */
[----:B------:R-:W-:Y:S05]  /*27d0*/  CALL.REL.NOINC `($__internal_99_$__cuda_sm70_shflsync_bfly_p) ;  /* 0x000005c000007944 */ /* 0x000fea0003c00000 */
[----:B01----:R-:W-:Y:S01]  /*27e0*/  FADD.FTZ R101, R101, R102 ;  /* 0x0000006665657221 */ /* 0x003fe20000010000 */
[----:B------:R-:W-:Y:S01]  /*27f0*/  HFMA2.MMA R102, -RZ, RZ, 0, 4.76837158203125e-07 ;  /* 0x00000008ff667435 */ /* 0x000fe200000001ff */
[----:B------:R-:W-:Y:S02]  /*2800*/  MOV R61, 0x1f ;  /* 0x0000001f003d7802 */ /* 0x000fe40000000f00 */
[----:B------:R-:W-:Y:S02]  /*2810*/  MOV R100, 0xffffffff ;  /* 0xffffffff00647802 */ /* 0x000fe40000000f00 */
[----:B------:R-:W-:Y:S02]  /*2820*/  MOV R84, 0x2840 ;  /* 0x0000284000547802 */ /* 0x000fe40000000f00 */
[----:B------:R-:W-:Y:S05]  /*2830*/  CALL.REL.NOINC `($__internal_99_$__cuda_sm70_shflsync_bfly_p) ;  /* 0x0000056000007944 */ /* 0x000fea0003c00000 */
[----:B01----:R-:W-:Y:S01]  /*2840*/  FADD.FTZ R101, R101, R102 ;  /* 0x0000006665657221 */ /* 0x003fe20000010000 */
[----:B------:R-:W-:Y:S01]  /*2850*/  HFMA2.MMA R102, -RZ, RZ, 0, 9.5367431640625e-07 ;  /* 0x00000010ff667435 */ /* 0x000fe200000001ff */
[----:B------:R-:W-:-:S02]  /*2860*/  MOV R61, 0x1f ;  /* 0x0000001f003d7802 */ /* 0x000fc40000000f00 */
[----:B------:R-:W-:Y:S02]  /*2870*/  MOV R100, 0xffffffff ;  /* 0xffffffff00647802 */ /* 0x000fe40000000f00 */
[----:B------:R-:W-:Y:S02]  /*2880*/  MOV R84, 0x28a0 ;  /* 0x000028a000547802 */ /* 0x000fe40000000f00 */
[----:B------:R-:W-:Y:S05]  /*2890*/  CALL.REL.NOINC `($__internal_99_$__cuda_sm70_shflsync_bfly_p) ;  /* 0x0000050000007944 */ /* 0x000fea0003c00000 */
        /* <DEDUP_REMOVED lines=54> */
[----:B------:R-:W-:Y:S05]  /*2c00*/  CALL.REL.NOINC `($__internal_99_$__cuda_sm70_shflsync_bfly_p) ;  /* 0x0000019000007944 */ /* 0x000fea0003c00000 */
[----:B01----:R-:W-:Y:S01]  /*2c10*/  FADD.FTZ R101, R101, R102 ;  /* 0x0000006665657221 */ /* 0x003fe20000010000 */
[----:B------:R-:W-:Y:S01]  /*2c20*/  HFMA2.MMA R102, -RZ, RZ, 0, 1.1920928955078125e-07 ;  /* 0x00000002ff667435 */ /* 0x000fe200000001ff */
[----:B------:R-:W-:Y:S02]  /*2c30*/  MOV R61, 0x1f ;  /* 0x0000001f003d7802 */ /* 0x000fe40000000f00 */
[----:B------:R-:W-:Y:S02]  /*2c40*/  MOV R100, 0xffffffff ;  /* 0xffffffff00647802 */ /* 0x000fe40000000f00 */
[----:B------:R-:W-:Y:S02]  /*2c50*/  MOV R84, 0x2c70 ;  /* 0x00002c7000547802 */ /* 0x000fe40000000f00 */
[----:B------:R-:W-:Y:S05]  /*2c60*/  CALL.REL.NOINC `($__internal_99_$__cuda_sm70_shflsync_bfly_p) ;  /* 0x0000013000007944 */ /* 0x000fea0003c00000 */
        /* <DEDUP_REMOVED lines=18> */
[----:B01----:R-:W-:Y:S05]  /*2d90*/  BRA `(.L_x_13576) ;  /* 0xffffee5000007947 */ /* 0x003fea000383ffff */
        .weak           $__internal_99_$__cuda_sm70_shflsync_bfly_p
        .type           $__internal_99_$__cuda_sm70_shflsync_bfly_p,@function
        .size           $__internal_99_$__cuda_sm70_shflsync_bfly_p,(.L_x_22187 - $__internal_99_$__cuda_sm70_shflsync_bfly_p)
$__internal_99_$__cuda_sm70_shflsync_bfly_p:
[----:B------:R-:W-:Y:S01]  /*2da0*/  HFMA2.MMA R85, -RZ, RZ, 0, 0 ;  /* 0x00000000ff557435 */ /* 0x000fe200000001ff */
[----:B------:R-:W-:Y:S04]  /*2db0*/  WARPSYNC R100 ;  /* 0x0000006400007348 */ /* 0x000fe80003800000 */
[----:B------:R0:W1:Y:S01]  /*2dc0*/  SHFL.BFLY PT, R102, R101, R102, R61 ;  /* 0x0c00006665667389 */ /* 0x00006200000e003d */
[----:B------:R-:W-:Y:S05]  /*2dd0*/  RET.REL.NODEC R84 `(_ZN10layer_norm13ln_fwd_kernelINS_13Kernel_traitsI6__halfS2_fS2_fjLj3072ELj1ELj1ELj4ELj16ENS_18Kernel_traits_baseILj3072ES2_S2_fS2_fjLj128EEEEELb0ELb0ELb1ELb1EEEvNS_9FwdParamsE) ;  /* 0xffffd22054007950 */ /* 0x000fea0003c3ffff */
.L_x_13577:
        /* <DEDUP_REMOVED lines=10> */
.L_x_22187:


//--------------------- .text._ZN10layer_norm13ln_fwd_kernelINS_13Kernel_traitsI6__halfS2_fS2_fjLj3072ELj1ELj1ELj4ELj16ENS_18Kernel_traits_baseILj3072ES2_S2_fS2_fjLj128EEEEELb0ELb1ELb0ELb0EEEvNS_9FwdParamsE --------------------------
	.section	.text._ZN10layer_norm13ln_fwd_kernelINS_13Kernel_traitsI6__halfS2_fS2_fjLj3072ELj1ELj1ELj4ELj16ENS_18Kernel_traits_baseILj3072ES2_S2_fS2_fjLj128EEEEELb0ELb1ELb0ELb0EEEvNS_9FwdParamsE,"ax",@progbits
	.sectioninfo	@"SHI_REGISTERS=128"
	.align	128
        .global         _ZN10layer_norm13ln_fwd_kernelINS_13Kernel_traitsI6__halfS2_fS2_fjLj3072ELj1ELj1ELj4ELj16ENS_18Kernel_traits_baseILj3072ES2_S2_fS2_fjLj128EEEEELb0ELb1ELb0ELb0EEEvNS_9FwdParamsE
        .type           _ZN10layer_norm13ln_fwd_kernelINS_13Kernel_traitsI6__halfS2_fS2_fjLj3072ELj1ELj1ELj4ELj16ENS_18Kernel_traits_baseILj3072ES2_S2_fS2_fjLj128EEEEELb0ELb1ELb0ELb0EEEvNS_9FwdParamsE,@function
        .size           _ZN10layer_norm13ln_fwd_kernelINS_13Kernel_traitsI6__halfS2_fS2_fjLj3072ELj1ELj1ELj4ELj16ENS_18Kernel_traits_baseILj3072ES2_S2_fS2_fjLj128EEEEELb0ELb1ELb0ELb0EEEvNS_9FwdParamsE,(.L_x_22188 - _ZN10layer_norm13ln_fwd_kernelINS_13Kernel_traitsI6__halfS2_fS2_fjLj3072ELj1ELj1ELj4ELj16ENS_18Kernel_traits_baseILj3072ES2_S2_fS2_fjLj128EEEEELb0ELb1ELb0ELb0EEEvNS_9FwdParamsE)
        .other          _ZN10layer_norm13ln_fwd_kernelINS_13Kernel_traitsI6__halfS2_fS2_fjLj3072ELj1ELj1ELj4ELj16ENS_18Kernel_traits_baseILj3072ES2_S2_fS2_fjLj128EEEEELb0ELb1ELb0ELb0EEEvNS_9FwdParamsE,@"STO_CUDA_ENTRY STV_DEFAULT"
_ZN10layer_norm13ln_fwd_kernelINS_13Kernel_traitsI6__halfS2_fS2_fjLj3072ELj1ELj1ELj4ELj16ENS_18Kernel_traits_baseILj3072ES2_S2_fS2_fjLj128EEEEELb0ELb1ELb0ELb0EEEvNS_9FwdParamsE:
.text._ZN10layer_norm13ln_fwd_kernelINS_13Kernel_traitsI6__halfS2_fS2_fjLj3072ELj1ELj1ELj4ELj16ENS_18Kernel_traits_baseILj3072ES2_S2_fS2_fjLj128EEEEELb0ELb1ELb0ELb0EEEvNS_9FwdParamsE:
        /* <DEDUP_REMOVED lines=28> */
.L_x_13579:
[----:B0-----:R-:W-:Y:S05]  /*01c0*/  BSYNC B0 ;  /* 0x0000000000007941 */ /* 0x001fea0003800000 */
.L_x_13578:
        /* <DEDUP_REMOVED lines=16> */
.L_x_13581:
[----:B0-----:R-:W-:Y:S05]  /*02d0*/  BSYNC B0 ;  /* 0x0000000000007941 */ /* 0x001fea0003800000 */
.L_x_13580:
        /* <DEDUP_REMOVED lines=15> */
.L_x_13583:
[----:B0-----:R-:W-:Y:S05]  /*03d0*/  BSYNC B0 ;  /* 0x0000000000007941 */ /* 0x001fea0003800000 */
.L_x_13582:
[----:B------:R-:W0:Y:S02]  /*03e0*/  S2UR UR6, SR_CTAID.X ;  /* 0x00000000000679c3 */ /* 0x000e240000002500 */
[----:B0-----:R-:W-:-:S04]  /*03f0*/  LEA.HI R115, R19, UR6, RZ, 0x19 ;  /* 0x0000000613737c11 */ /* 0x001fc8000f8fc8ff */
[----:B------:R-:W-:-:S13]  /*0400*/  ISETP.GE.AND P0, PT, R115, c[0x0][0x164], PT ;  /* 0x0000590073007a0c */ /* 0x000fda0003f06270 */
[----:B------:R-:W-:Y:S05]  /*0410*/  @P0 EXIT ;  /* 0x000000000000094d */ /* 0x000fea0003800000 */
[----:B------:R-:W-:Y:S01]  /*0420*/  SHF.R.S32.HI R52, RZ, 0x3, R52 ;  /* 0x00000003ff347819 */ /* 0x000fe20000011434 */
[--C-:B-----5:R-:W-:Y:S01]  /*0430*/  HADD2.F32 R13, -RZ, R6.reuse.H0_H0 ;  /* 0x20000006ff0d7230 */ /* 0x120fe20000004100 */
[----:B------:R-:W-:Y:S01]  /*0440*/  MOV R113, 0x1 ;  /* 0x0000000100717802 */ /* 0x000fe20000000f00 */
[----:B------:R-:W-:Y:S01]  /*0450*/  HADD2.F32 R12, -RZ, R6.H1_H1 ;  /* 0x30000006ff0c7230 */ /* 0x000fe20000004100 */
[----:B------:R-:W-:Y:S01]  /*0460*/  ULDC.U8 UR6, c[0x0][0x1f0] ;  /* 0x00007c0000067ab9 */ /* 0x000fe20000000000 */
        /* <DEDUP_REMOVED lines=15> */
[--C-:B------:R-:W-:Y:S01]  /*0560*/  HADD2.F32 R17, -RZ, R4.reuse.H0_H0 ;  /* 0x20000004ff117230 */ /* 0x100fe20000004100 */
[----:B------:R-:W-:Y:S01]  /*0570*/  LOP3.LUT R52, R52, 0x3fffffe0, RZ, 0xc0, !PT ;  /* 0x3fffffe034347812 */ /* 0x000fe200078ec0ff */
[----:B------:R-:W-:Y:S01]  /*0580*/  HADD2.F32 R16, -RZ, R4.H1_H1 ;  /* 0x30000004ff107230 */ /* 0x000fe20000004100 */
[----:B------:R-:W-:Y:S01]  /*0590*/  IADD3 R25, R24, -R25, RZ ;  /* 0x8000001918197210 */ /* 0x000fe20007ffe0ff */
[----:B------:R-:W-:-:S02]  /*05a0*/  HADD2.F32 R15, -RZ, R5.H0_H0 ;  /* 0x20000005ff0f7230 */ /* 0x000fc40000004100 */
[----:B------:R-:W-:Y:S01]  /*05b0*/  HADD2.F32 R14, -RZ, R5.H1_H1 ;  /* 0x30000005ff0e7230 */ /* 0x000fe20000004100 */
        /* <DEDUP_REMOVED lines=8> */
[----:B------:R-:W-:Y:S01]  /*0640*/  SHF.L.U32 R26, R19, 0x5, RZ ;  /* 0x00000005131a7819 */ /* 0x000fe200000006ff */
[----:B------:R-:W-:Y:S01]  /*0650*/  HADD2.F32 R62, -RZ, R27.H1_H1 ;  /* 0x3000001bff3e7230 */ /* 0x000fe20000004100 */
[----:B------:R-:W-:Y:S01]  /*0660*/  SHF.L.U32 R25, R25, 0x3, RZ ;  /* 0x0000000319197819 */ /* 0x000fe200000006ff */
[--C-:B------:R-:W-:Y:S01]  /*0670*/  HADD2.F32 R63, -RZ, R44.reuse.H0_H0 ;  /* 0x2000002cff3f7230 */ /* 0x100fe20000004100 */
[----:B------:R-:W-:Y:S01]  /*0680*/  LOP3.LUT R27, R26, 0x3e0, RZ, 0xc0, !PT ;  /* 0x000003e01a1b7812 */ /* 0x000fe200078ec0ff */
[----:B------:R-:W-:-:S02]  /*0690*/  HADD2.F32 R65, -RZ, R44.H1_H1 ;  /* 0x3000002cff417230 */ /* 0x000fc40000004100 */
[--C-:B------:R-:W-:Y:S01]  /*06a0*/  HADD2.F32 R64, -RZ, R45.reuse.H0_H0 ;  /* 0x2000002dff407230 */ /* 0x100fe20000004100 */
[----:B------:R-:W0:Y:S01]  /*06b0*/  I2F.U32 R25, R25 ;  /* 0x0000001900197306 */ /* 0x000e220000201000 */
[----:B------:R-:W-:Y:S01]  /*06c0*/  IADD3 R27, R24, -R27, RZ ;  /* 0x8000001b181b7210 */ /* 0x000fe20007ffe0ff */
[----:B------:R-:W-:Y:S02]  /*06d0*/  HADD2.F32 R66, -RZ, R45.H1_H1 ;  /* 0x3000002dff427230 */ /* 0x000fe40000004100 */
[--C-:B------:R-:W-:Y:S01]  /*06e0*/  HADD2.F32 R67, -RZ, R46.reuse.H0_H0 ;  /* 0x2000002eff437230 */ /* 0x100fe20000004100 */
[----:B------:R-:W-:Y:S01]  /*06f0*/  IMNMX R27, RZ, R27, !PT ;  /* 0x0000001bff1b7217 */ /* 0x000fe20007800200 */
[----:B------:R-:W-:Y:S02]  /*0700*/  HADD2.F32 R68, -RZ, R46.H1_H1 ;  /* 0x3000002eff447230 */ /* 0x000fe40000004100 */
[--C-:B------:R-:W-:Y:S01]  /*0710*/  HADD2.F32 R69, -RZ, R47.reuse.H0_H0 ;  /* 0x2000002fff457230 */ /* 0x100fe20000004100 */
[----:B------:R-:W-:Y:S01]  /*0720*/  IMNMX R27, R27, 0x20, PT ;  /* 0x000000201b1b7817 */ /* 0x000fe20003800200 */
[----:B------:R-:W-:-:S02]  /*0730*/  HADD2.F32 R71, -RZ, R47.H1_H1 ;  /* 0x3000002fff477230 */ /* 0x000fc40000004100 */
[--C-:B------:R-:W-:Y:S01]  /*0740*/  HADD2.F32 R70, -RZ, R48.reuse.H0_H0 ;  /* 0x20000030ff467230 */ /* 0x100fe20000004100 */
[----:B------:R-:W-:Y:S01]  /*0750*/  IADD3 R27, R52, R27, RZ ;  /* 0x0000001b341b7210 */ /* 0x000fe20007ffe0ff */
[----:B------:R-:W-:Y:S01]  /*0760*/  HADD2.F32 R72, -RZ, R48.H1_H1 ;  /* 0x30000030ff487230 */ /* 0x000fe20000004100 */
[----:B0-----:R0:W1:Y:S01]  /*0770*/  MUFU.RCP R105, R25 ;  /* 0x0000001900697308 */ /* 0x0010620000001000 */
[--C-:B------:R-:W-:Y:S01]  /*0780*/  HADD2.F32 R73, -RZ, R49.reuse.H0_H0 ;  /* 0x20000031ff497230 */ /* 0x100fe20000004100 */
[----:B------:R-:W-:Y:S01]  /*0790*/  SHF.L.U32 R114, R27, 0x3, RZ ;  /* 0x000000031b727819 */ /* 0x000fe200000006ff */
        /* <DEDUP_REMOVED lines=37> */
.L_x_13599:
        /* <DEDUP_REMOVED lines=26> */
[----:B------:R-:W-:Y:S01]  /*0b90*/  ISETP.NE.AND.EX P0, PT, RZ, c[0x0][0x184], PT, P0 ;  /* 0x00006100ff007a0c */ /* 0x000fe20003f05300 */
[----:B--2---:R-:W-:-:S02]  /*0ba0*/  HADD2.F32 R39, -RZ, R32.H0_H0 ;  /* 0x20000020ff277230 */ /* 0x004fc40000004100 */
[--C-:B------:R-:W-:Y:S02]  /*0bb0*/  HADD2.F32 R59, -RZ, R33.reuse.H0_H0 ;  /* 0x20000021ff3b7230 */ /* 0x100fe40000004100 */
[----:B------:R-:W-:Y:S02]  /*0bc0*/  HADD2.F32 R117, -RZ, R33.H1_H1 ;  /* 0x30000021ff757230 */ /* 0x000fe40000004100 */
[--C-:B------:R-:W-:Y:S02]  /*0bd0*/  HADD2.F32 R121, -RZ, R35.reuse.H0_H0 ;  /* 0x20000023ff797230 */ /* 0x100fe40000004100 */
[----:B------:R-:W-:Y:S01]  /*0be0*/  HADD2.F32 R57, -RZ, R32.H1_H1 ;  /* 0x30000020ff397230 */ /* 0x000fe20000004100 */
[-C--:B------:R-:W-:Y:S01]  /*0bf0*/  FMUL.FTZ R32, R39, R56.reuse ;  /* 0x0000003827207220 */ /* 0x080fe20000410000 */
[--C-:B------:R-:W-:Y:S01]  /*0c00*/  HADD2.F32 R33, -RZ, R34.reuse.H0_H0 ;  /* 0x20000022ff217230 */ /* 0x100fe20000004100 */
[-C--:B------:R-:W-:Y:S01]  /*0c10*/  FMUL.FTZ R117, R117, R56.reuse ;  /* 0x0000003875757220 */ /* 0x080fe20000410000 */
[----:B------:R-:W-:Y:S01]  /*0c20*/  HADD2.F32 R119, -RZ, R34.H1_H1 ;  /* 0x30000022ff777230 */ /* 0x000fe20000004100 */
[-C--:B------:R-:W-:Y:S01]  /*0c30*/  FMUL.FTZ R57, R57, R56.reuse ;  /* 0x0000003839397220 */ /* 0x080fe20000410000 */
[----:B------:R-:W-:Y:S01]  /*0c40*/  HADD2.F32 R35, -RZ, R35.H1_H1 ;  /* 0x30000023ff237230 */ /* 0x000fe20000004100 */
[-C--:B------:R-:W-:Y:S01]  /*0c50*/  FMUL.FTZ R34, R59, R56.reuse ;  /* 0x000000383b227220 */ /* 0x080fe20000410000 */
[----:B------:R-:W-:Y:S01]  /*0c60*/  LEA.HI.X R59, R112, c[0x0][0x18c], RZ, 0x5, P4 ;  /* 0x00006300703b7a11 */ /* 0x000fe200020f2cff */
[----:B0-----:R-:W-:-:S02]  /*0c70*/  FMUL.FTZ R36, R33, R56 ;  /* 0x0000003821247220 */ /* 0x001fc40000410000 */
[-C--:B------:R-:W-:Y:S02]  /*0c80*/  FMUL.FTZ R119, R119, R56.reuse ;  /* 0x0000003877777220 */ /* 0x080fe40000410000 */
[-C--:B------:R-:W-:Y:S02]  /*0c90*/  FMUL.FTZ R38, R121, R56.reuse ;  /* 0x0000003879267220 */ /* 0x080fe40000410000 */
[----:B------:R-:W-:Y:S02]  /*0ca0*/  FMUL.FTZ R39, R35, R56 ;  /* 0x0000003823277220 */ /* 0x000fe40000410000 */
[----:B------:R-:W-:Y:S02]  /*0cb0*/  FMUL.FTZ R32, R17, R32 ;  /* 0x0000002011207220 */ /* 0x000fe40000410000 */
[----:B------:R-:W-:Y:S01]  /*0cc0*/  FMUL.FTZ R33, R16, R57 ;  /* 0x0000003910217220 */ /* 0x000fe20000410000 */
[----:B------:R-:W-:Y:S01]  /*0cd0*/  IADD3 R57, R112, 0x80, RZ ;  /* 0x0000008070397810 */ /* 0x000fe20007ffe0ff */
        /* <DEDUP_REMOVED lines=16> */
.L_x_13585:
[----:B------:R-:W-:Y:S05]  /*0de0*/  BSYNC B0 ;  /* 0x0000000000007941 */ /* 0x000fea0003800000 */
.L_x_13584:
        /* <DEDUP_REMOVED lines=25> */
[----:B------:R-:W-:-:S02]  /*0f80*/  FMUL.FTZ R42, R117, R56 ;  /* 0x00000038752a7220 */ /* 0x000fc40000410000 */
[-C--:B-1----:R-:W-:Y:S02]  /*0f90*/  FMUL.FTZ R44, R41, R56.reuse ;  /* 0x00000038292c7220 */ /* 0x082fe40000410000 */
[-C--:B------:R-:W-:Y:S02]  /*0fa0*/  FMUL.FTZ R121, R121, R56.reuse ;  /* 0x0000003879797220 */ /* 0x080fe40000410000 */
[-C--:B------:R-:W-:Y:S02]  /*0fb0*/  FMUL.FTZ R46, R123, R56.reuse ;  /* 0x000000387b2e7220 */ /* 0x080fe40000410000 */
[----:B------:R-:W-:Y:S02]  /*0fc0*/  FMUL.FTZ R47, R43, R56 ;  /* 0x000000382b2f7220 */ /* 0x000fe40000410000 */
[----:B------:R-:W-:Y:S02]  /*0fd0*/  FMUL.FTZ R40, R9, R40 ;  /* 0x0000002809287220 */ /* 0x000fe40000410000 */
[----:B------:R-:W-:Y:S01]  /*0fe0*/  FMUL.FTZ R41, R8, R59 ;  /* 0x0000003b08297220 */ /* 0x000fe20000410000 */
[----:B------:R-:W-:Y:S01]  /*0ff0*/  LEA.HI.X R59, R57, c[0x0][0x18c], RZ, 0x5, P4 ;  /* 0x00006300393b7a11 */ /* 0x000fe200020f2cff */
[----:B------:R-:W-:Y:S01]  /*1000*/  FMUL.FTZ R42, R7, R42 ;  /* 0x0000002a072a7220 */ /* 0x000fe20000410000 */
[----:B------:R-:W-:Y:S01]  /*1010*/  IADD3 R57, R57, 0x80, RZ ;  /* 0x0000008039397810 */ /* 0x000fe20007ffe0ff */
[----:B------:R-:W-:-:S02]  /*1020*/  FMUL.FTZ R43, R6, R119 ;  /* 0x00000077062b7220 */ /* 0x000fc40000410000 */
[----:B------:R-:W-:Y:S02]  /*1030*/  FMUL.FTZ R44, R5, R44 ;  /* 0x0000002c052c7220 */ /* 0x000fe40000410000 */
[----:B------:R-:W-:Y:S02]  /*1040*/  FMUL.FTZ R45, R4, R121 ;  /* 0x00000079042d7220 */ /* 0x000fe40000410000 */
        /* <DEDUP_REMOVED lines=12> */
.L_x_13587:
[----:B------:R-:W-:Y:S05]  /*1110*/  BSYNC B0 ;  /* 0x0000000000007941 */ /* 0x000fea0003800000 */
.L_x_13586:
        /* <DEDUP_REMOVED lines=16> */
[----:B------:R-:W-:Y:S01]  /*1220*/  HADD2.F32 R49, -RZ, R50.H0_H0 ;  /* 0x20000032ff317230 */ /* 0x000fe20000004100 */
[-C--:B------:R-:W-:Y:S01]  /*1230*/  FMUL.FTZ R117, R117, R56.reuse ;  /* 0x0000003875757220 */ /* 0x080fe20000410000 */
[--C-:B------:R-:W-:Y:S01]  /*1240*/  HADD2.F32 R55, -RZ, R48.reuse.H0_H0 ;  /* 0x20000030ff377230 */ /* 0x100fe20000004100 */
[-C--:B-1----:R-:W-:Y:S01]  /*1250*/  FMUL.FTZ R52, R119, R56.reuse ;  /* 0x0000003877347220 */ /* 0x082fe20000410000 */
[----:B------:R-:W-:Y:S01]  /*1260*/  HADD2.F32 R59, -RZ, R48.H1_H1 ;  /* 0x30000030ff3b7230 */ /* 0x000fe20000004100 */
[-C--:B------:R-:W-:Y:S01]  /*1270*/  FMUL.FTZ R53, R49, R56.reuse ;  /* 0x0000003831357220 */ /* 0x080fe20000410000 */
[----:B------:R-:W-:Y:S01]  /*1280*/  HADD2.F32 R121, -RZ, R50.H1_H1 ;  /* 0x30000032ff797230 */ /* 0x000fe20000004100 */
[-C--:B------:R-:W-:Y:S01]  /*1290*/  FMUL.FTZ R55, R55, R56.reuse ;  /* 0x0000003837377220 */ /* 0x080fe20000410000 */
[--C-:B------:R-:W-:Y:S01]  /*12a0*/  HADD2.F32 R123, -RZ, R51.reuse.H0_H0 ;  /* 0x20000033ff7b7230 */ /* 0x100fe20000004100 */
[-C--:B------:R-:W-:Y:S01]  /*12b0*/  FMUL.FTZ R50, R59, R56.reuse ;  /* 0x000000383b327220 */ /* 0x080fe20000410000 */
[----:B------:R-:W-:Y:S01]  /*12c0*/  HADD2.F32 R51, -RZ, R51.H1_H1 ;  /* 0x30000033ff337230 */ /* 0x000fe20000004100 */
[-C--:B------:R-:W-:Y:S01]  /*12d0*/  FMUL.FTZ R54, R121, R56.reuse ;  /* 0x0000003879367220 */ /* 0x080fe20000410000 */
[----:B------:R-:W-:Y:S01]  /*12e0*/  LEA.HI.X R59, R57, c[0x0][0x18c], RZ, 0x5, P4 ;  /* 0x00006300393b7a11 */ /* 0x000fe200020f2cff */
        /* <DEDUP_REMOVED lines=20> */
.L_x_13589:
[----:B------:R-:W-:Y:S05]  /*1430*/  BSYNC B0 ;  /* 0x0000000000007941 */ /* 0x000fea0003800000 */
.L_x_13588:
        /* <DEDUP_REMOVED lines=33> */
.L_x_13600:
        /* <DEDUP_REMOVED lines=69> */
.L_x_13601:
        /* <DEDUP_REMOVED lines=95> */
[----:B------:R-:W-:Y:S01]  /*2090*/  IMAD.WIDE.U32 R116, R112, R117, c[0x0][0x208] ;  /* 0x0000820070747625 */ /* 0x000fe200078e0075 */
[----:B------:R-:W-:Y:S02]  /*20a0*/  F2FP.PACK_AB R59, R120, R59 ;  /* 0x0000003b783b723e */ /* 0x000fe400000000ff */
[----:B------:R-:W-:-:S03]  /*20b0*/  IADD3 R112, R112, 0x80, RZ ;  /* 0x0000008070707810 */ /* 0x000fc60007ffe0ff */
[----:B------:R0:W-:Y:S04]  /*20c0*/  STG.E.128 [R116.64], R56 ;  /* 0x0000003874007986 */ /* 0x0001e8000c101d04 */
.L_x_13593:
[----:B------:R-:W-:Y:S05]  /*20d0*/  BSYNC B0 ;  /* 0x0000000000007941 */ /* 0x000fea0003800000 */
.L_x_13592:
        /* <DEDUP_REMOVED lines=34> */
.L_x_13595:
[----:B------:R-:W-:Y:S05]  /*2300*/  BSYNC B0 ;  /* 0x0000000000007941 */ /* 0x000fea0003800000 */
.L_x_13594:
        /* <DEDUP_REMOVED lines=8> */
[----:B------:R-:W-:Y:S02]  /*2390*/  FMUL.FTZ R56, R118, R123 ;  /* 0x0000007b76387220 */ /* 0x000fe40000410000 */
[--C-:B------:R-:W-:Y:S02]  /*23a0*/  FADD.FTZ R59, R51, -R119.reuse ;  /* 0x80000077333b7221 */ /* 0x100fe40000010000 */
[--C-:B------:R-:W-:Y:S02]  /*23b0*/  FADD.FTZ R125, R54, -R119.reuse ;  /* 0x80000077367d7221 */ /* 0x100fe40000010000 */
[--C-:B------:R-:W-:Y:S02]  /*23c0*/  FADD.FTZ R57, R52, -R119.reuse ;  /* 0x8000007734397221 */ /* 0x100fe40000010000 */
[----:B------:R-:W-:Y:S02]  /*23d0*/  FADD.FTZ R119, R53, -R119 ;  /* 0x8000007735777221 */ /* 0x000fe40000010000 */
[----:B------:R-:W-:-:S02]  /*23e0*/  FMUL.FTZ R120, R118, R117 ;  /* 0x0000007576787220 */ /* 0x000fc40000410000 */
[----:B------:R-:W-:Y:S02]  /*23f0*/  FFMA.FTZ R122, R102, R116, R111 ;  /* 0x00000074667a7223 */ /* 0x000fe4000001006f */
[----:B------:R-:W-:Y:S02]  /*2400*/  FFMA.FTZ R117, R93, R58, R104 ;  /* 0x0000003a5d757223 */ /* 0x000fe40000010068 */
[----:B------:R-:W-:Y:S02]  /*2410*/  FFMA.FTZ R56, R97, R56, R106 ;  /* 0x0000003861387223 */ /* 0x000fe4000001006a */
[C---:B------:R-:W-:Y:S02]  /*2420*/  FMUL.FTZ R116, R118.reuse, R59 ;  /* 0x0000003b76747220 */ /* 0x040fe40000410000 */
[----:B------:R-:W-:Y:S01]  /*2430*/  FMUL.FTZ R125, R118, R125 ;  /* 0x0000007d767d7220 */ /* 0x000fe20000410000 */
[----:B------:R-:W-:Y:S01]  /*2440*/  F2FP.PACK_AB R56, R56, R117 ;  /* 0x000000753838723e */ /* 0x000fe200000000ff */
[C---:B------:R-:W-:Y:S01]  /*2450*/  FMUL.FTZ R121, R118.reuse, R57 ;  /* 0x0000003976797220 */ /* 0x040fe20000410000 */
[----:B------:R-:W-:Y:S01]  /*2460*/  MOV R117, 0x10 ;  /* 0x0000001000757802 */ /* 0x000fe20000000f00 */
[----:B------:R-:W-:-:S02]  /*2470*/  FMUL.FTZ R119, R118, R119 ;  /* 0x0000007776777220 */ /* 0x000fc40000410000 */
        /* <DEDUP_REMOVED lines=10> */
.L_x_13597:
[----:B------:R-:W-:Y:S05]  /*2520*/  BSYNC B0 ;  /* 0x0000000000007941 */ /* 0x000fea0003800000 */
.L_x_13596:
[----:B------:R-:W-:Y:S02]  /*2530*/  IADD3 R115, R115, c[0x0][0x160], RZ ;  /* 0x0000580073737a10 */ /* 0x000fe40007ffe0ff */
[----:B------:R-:W-:Y:S02]  /*2540*/  LOP3.LUT P4, RZ, R113, 0xff, RZ, 0xc0, !PT ;  /* 0x000000ff71ff7812 */ /* 0x000fe4000788c0ff */
[----:B------:R-:W-:Y:S02]  /*2550*/  ISETP.GE.AND P0, PT, R115, c[0x0][0x164], PT ;  /* 0x0000590073007a0c */ /* 0x000fe40003f06270 */
[----:B------:R-:W-:-:S11]  /*2560*/  SEL R113, RZ, 0x1, P4 ;  /* 0x00000001ff717807 */ /* 0x000fd60002000000 */
[----:B0-----:R-:W-:Y:S01]  /*2570*/  @P0 CALL.REL.NOINC `(.L_x_13598) ;  /* 0x0000001000000944 */ /* 0x001fe20003c00000 */
[----:B------:R-:W-:Y:S05]  /*2580*/  BRA `(.L_x_13599) ;  /* 0xffffe46000007947 */ /* 0x000fea000383ffff */
.L_x_13598:
[----:B------:R-:W-:Y:S05]  /*2590*/  EXIT ;  /* 0x000000000000794d */ /* 0x000fea0003800000 */
.L_x_13590:
[----:B------:R-:W-:Y:S01]  /*25a0*/  HFMA2.MMA R118, -RZ, RZ, 0, 5.9604644775390625e-08 ;  /* 0x00000001ff767435 */ /* 0x000fe200000001ff */
[----:B------:R-:W-:Y:S02]  /*25b0*/  MOV R119, 0x1f ;  /* 0x0000001f00777802 */ /* 0x000fe40000000f00 */
[----:B------:R-:W-:Y:S02]  /*25c0*/  MOV R116, 0xffffffff ;  /* 0xffffffff00747802 */ /* 0x000fe40000000f00 */
[----:B------:R-:W-:Y:S02]  /*25d0*/  MOV R58, 0x25f0 ;  /* 0x000025f0003a7802 */ /* 0x000fe40000000f00 */
[----:B------:R-:W-:Y:S05]  /*25e0*/  CALL.REL.NOINC `($__internal_100_$__cuda_sm70_shflsync_bfly_p) ;  /* 0x000006b000007944 */ /* 0x000fea0003c00000 */
[----:B01----:R-:W-:Y:S05]  /*25f0*/  BRA `(.L_x_13600) ;  /* 0xfffff05000007947 */ /* 0x003fea000383ffff */
.L_x_13591:
[----:B------:R-:W-:Y:S01]  /*2600*/  HFMA2.MMA R118, -RZ, RZ, 0, 1.1920928955078125e-07 ;  /* 0x00000002ff767435 */ /* 0x000fe200000001ff */
[----:B------:R-:W-:Y:S02]  /*2610*/  MOV R119, 0x1f ;  /* 0x0000001f00777802 */ /* 0x000fe40000000f00 */
[----:B------:R-:W-:Y:S02]  /*2620*/  MOV R116, 0xffffffff ;  /* 0xffffffff00747802 */ /* 0x000fe40000000f00 */
[----:B------:R-:W-:-:S02]  /*2630*/  MOV R58, 0x2650 ;  /* 0x00002650003a7802 */ /* 0x000fc40000000f00 */
[----:B------:R-:W-:Y:S05]  /*2640*/  CALL.REL.NOINC `($__internal_100_$__cuda_sm70_shflsync_bfly_p) ;  /* 0x0000065000007944 */ /* 0x000fea0003c00000 */
[----:B0-----:R-:W-:Y:S01]  /*2650*/  HFMA2.MMA R118, -RZ, RZ, 0, 2.384185791015625e-07 ;  /* 0x00000004ff767435 */ /* 0x001fe200000001ff */
[----:B-1----:R-:W-:Y:S01]  /*2660*/  FADD.FTZ R57, R57, R116 ;  /* 0x0000007439397221 */ /* 0x002fe20000010000 */
[----:B------:R-:W-:-:S02]  /*2670*/  MOV R119, 0x1f ;  /* 0x0000001f00777802 */ /* 0x000fc40000000f00 */
[----:B------:R-:W-:Y:S02]  /*2680*/  MOV R116, 0xffffffff ;  /* 0xffffffff00747802 */ /* 0x000fe40000000f00 */
[----:B------:R-:W-:Y:S02]  /*2690*/  MOV R58, 0x26b0 ;  /* 0x000026b0003a7802 */ /* 0x000fe40000000f00 */
[----:B------:R-:W-:Y:S05]  /*26a0*/  CALL.REL.NOINC `($__internal_100_$__cuda_sm70_shflsync_bfly_p) ;  /* 0x000005f000007944 */ /* 0x000fea0003c00000 */
[----:B0-----:R-:W-:Y:S01]  /*26b0*/  HFMA2.MMA R118, -RZ, RZ, 0, 4.76837158203125e-07 ;  /* 0x00000008ff767435 */ /* 0x001fe200000001ff */
[----:B-1----:R-:W-:Y:S01]  /*26c0*/  FADD.FTZ R57, R57, R116 ;  /* 0x0000007439397221 */ /* 0x002fe20000010000 */
[----:B------:R-:W-:Y:S02]  /*26d0*/  MOV R119, 0x1f ;  /* 0x0000001f00777802 */ /* 0x000fe40000000f00 */
[----:B------:R-:W-:Y:S02]  /*26e0*/  MOV R116, 0xffffffff ;  /* 0xffffffff00747802 */ /* 0x000fe40000000f00 */
[----:B------:R-:W-:Y:S02]  /*26f0*/  MOV R58, 0x2710 ;  /* 0x00002710003a7802 */ /* 0x000fe40000000f00 */
[----:B------:R-:W-:Y:S05]  /*2700*/  CALL.REL.NOINC `($__internal_100_$__cuda_sm70_shflsync_bfly_p) ;  /* 0x0000059000007944 */ /* 0x000fea0003c00000 */
[----:B0-----:R-:W-:Y:S01]  /*2710*/  HFMA2.MMA R118, -RZ, RZ, 0, 9.5367431640625e-07 ;  /* 0x00000010ff767435 */ /* 0x001fe200000001ff */
[----:B-1----:R-:W-:Y:S01]  /*2720*/  FADD.FTZ R57, R57, R116 ;  /* 0x0000007439397221 */ /* 0x002fe20000010000 */
[----:B------:R-:W-:-:S02]  /*2730*/  MOV R119, 0x1f ;  /* 0x0000001f00777802 */ /* 0x000fc40000000f00 */
[----:B------:R-:W-:Y:S02]  /*2740*/  MOV R116, 0xffffffff ;  /* 0xffffffff00747802 */ /* 0x000fe40000000f00 */
[----:B------:R-:W-:Y:S02]  /*2750*/  MOV R58, 0x2770 ;  /* 0x00002770003a7802 */ /* 0x000fe40000000f00 */
[----:B------:R-:W-:Y:S05]  /*2760*/  CALL.REL.NOINC `($__internal_100_$__cuda_sm70_shflsync_bfly_p) ;  /* 0x0000053000007944 */ /* 0x000fea0003c00000 */
        /* <DEDUP_REMOVED lines=55> */
[----:B------:R-:W-:Y:S05]  /*2ae0*/  CALL.REL.NOINC `($__internal_100_$__cuda_sm70_shflsync_bfly_p) ;  /* 0x000001b000007944 */ /* 0x000fea0003c00000 */
[----:B0-----:R-:W-:Y:S01]  /*2af0*/  HFMA2.MMA R118, -RZ, RZ, 0, 1.1920928955078125e-07 ;  /* 0x00000002ff767435 */ /* 0x001fe200000001ff */
[----:B-1----:R-:W-:Y:S01]  /*2b00*/  FADD.FTZ R57, R57, R116 ;  /* 0x0000007439397221 */ /* 0x002fe20000010000 */
[----:B------:R-:W-:Y:S02]  /*2b10*/  MOV R119, 0x1f ;  /* 0x0000001f00777802 */ /* 0x000fe40000000f00 */
[----:B------:R-:W-:Y:S02]  /*2b20*/  MOV R116, 0xffffffff ;  /* 0xffffffff00747802 */ /* 0x000fe40000000f00 */
[----:B------:R-:W-:Y:S02]  /*2b30*/  MOV R58, 0x2b50 ;  /* 0x00002b50003a7802 */ /* 0x000fe40000000f00 */
[----:B------:R-:W-:Y:S05]  /*2b40*/  CALL.REL.NOINC `($__internal_100_$__cuda_sm70_shflsync_bfly_p) ;  /* 0x0000015000007944 */ /* 0x000fea0003c00000 */
[----:B0-----:R-:W-:Y:S01]  /*2b50*/  HFMA2.MMA R118, -RZ, RZ, 0, 2.384185791015625e-07 ;  /* 0x00000004ff767435 */ /* 0x001fe200000001ff */
[----:B-1----:R-:W-:Y:S01]  /*2b60*/  FADD.FTZ R57, R57, R116 ;  /* 0x0000007439397221 */ /* 0x002fe20000010000 */
[----:B------:R-:W-:Y:S02]  /*2b70*/  MOV R119, 0x1f ;  /* 0x0000001f00777802 */ /* 0x000fe40000000f00 */
[----:B------:R-:W-:-:S02]  /*2b80*/  MOV R116, 0xffffffff ;  /* 0xffffffff00747802 */ /* 0x000fc40000000f00 */
        /* <DEDUP_REMOVED lines=8> */
[----:B-1----:R-:W-:Y:S01]  /*2c10*/  FADD.FTZ R120, R57, R116 ;  /* 0x0000007439787221 */ /* 0x002fe20000010000 */
[----:B0-----:R-:W-:Y:S01]  /*2c20*/  HFMA2.MMA R118, -RZ, RZ, 0, 9.5367431640625e-07 ;  /* 0x00000010ff767435 */ /* 0x001fe200000001ff */
[----:B------:R-:W-:Y:S02]  /*2c30*/  MOV R119, 0x1f ;  /* 0x0000001f00777802 */ /* 0x000fe40000000f00 */
[----:B------:R-:W-:-:S02]  /*2c40*/  MOV R116, 0xffffffff ;  /* 0xffffffff00747802 */ /* 0x000fc40000000f00 */
[----:B------:R-:W-:Y:S02]  /*2c50*/  MOV R57, R120 ;  /* 0x0000007800397202 */ /* 0x000fe40000000f00 */
[----:B------:R-:W-:Y:S02]  /*2c60*/  MOV R58, 0x2c80 ;  /* 0x00002c80003a7802 */ /* 0x000fe40000000f00 */
[----:B------:R-:W-:Y:S05]  /*2c70*/  CALL.REL.NOINC `($__internal_100_$__cuda_sm70_shflsync_bfly_p) ;  /* 0x0000002000007944 */ /* 0x000fea0003c00000 */
[----:B01----:R-:W-:Y:S01]  /*2c80*/  MOV R119, R116 ;  /* 0x0000007400777202 */ /* 0x003fe20000000f00 */
[----:B------:R-:W-:Y:S05]  /*2c90*/  BRA `(.L_x_13601) ;  /* 0xffffee0000007947 */ /* 0x000fea000383ffff */
        .weak           $__internal_100_$__cuda_sm70_shflsync_bfly_p
        .type           $__internal_100_$__cuda_sm70_shflsync_bfly_p,@function
        .size           $__internal_100_$__cuda_sm70_shflsync_bfly_p,(.L_x_22188 - $__internal_100_$__cuda_sm70_shflsync_bfly_p)
$__internal_100_$__cuda_sm70_shflsync_bfly_p:
[----:B------:R-:W-:Y:S01]  /*2ca0*/  HFMA2.MMA R59, -RZ, RZ, 0, 0 ;  /* 0x00000000ff3b7435 */ /* 0x000fe200000001ff */
[----:B------:R-:W-:Y:S04]  /*2cb0*/  WARPSYNC R116 ;  /* 0x0000007400007348 */ /* 0x000fe80003800000 */
[----:B------:R0:W1:Y:S01]  /*2cc0*/  SHFL.BFLY PT, R116, R57, R118, R119 ;  /* 0x0c00007639747389 */ /* 0x00006200000e0077 */
[----:B------:R-:W-:Y:S05]  /*2cd0*/  RET.REL.NODEC R58 `(_ZN10layer_norm13ln_fwd_kernelINS_13Kernel_traitsI6__halfS2_fS2_fjLj3072ELj1ELj1ELj4ELj16ENS_18Kernel_traits_baseILj3072ES2_S2_fS2_fjLj128EEEEELb0ELb1ELb0ELb0EEEvNS_9FwdParamsE) ;  /* 0xffffd3203a007950 */ /* 0x000fea0003c3ffff */
.L_x_13602:
        /* <DEDUP_REMOVED lines=10> */
.L_x_22188:


//--------------------- .text._ZN10layer_norm13ln_fwd_kernelINS_13Kernel_traitsI6__halfS2_fS2_fjLj3072ELj1ELj1ELj4ELj16ENS_18Kernel_traits_baseILj3072ES2_S2_fS2_fjLj128EEEEELb0ELb1ELb0ELb1EEEvNS_9FwdParamsE --------------------------
	.section	.text._ZN10layer_norm13ln_fwd_kernelINS_13Kernel_traitsI6__halfS2_fS2_fjLj3072ELj1ELj1ELj4ELj16ENS_18Kernel_traits_baseILj3072ES2_S2_fS2_fjLj128EEEEELb0ELb1ELb0ELb1EEEvNS_9FwdParamsE,"ax",@progbits
	.sectioninfo	@"SHI_REGISTERS=128"
	.align	128
        .global         _ZN10layer_norm13ln_fwd_kernelINS_13Kernel_traitsI6__halfS2_fS2_fjLj3072ELj1ELj1ELj4ELj16ENS_18Kernel_traits_baseILj3072ES2_S2_fS2_fjLj128EEEEELb0ELb1ELb0ELb1EEEvNS_9FwdParamsE
        .type           _ZN10layer_norm13ln_fwd_kernelINS_13Kernel_traitsI6__halfS2_fS2_fjLj3072ELj1ELj1ELj4ELj16ENS_18Kernel_traits_baseILj3072ES2_S2_fS2_fjLj128EEEEELb0ELb1ELb0ELb1EEEvNS_9FwdParamsE,@function
        .size           _ZN10layer_norm13ln_fwd_kernelINS_13Kernel_traitsI6__halfS2_fS2_fjLj3072ELj1ELj1ELj4ELj16ENS_18Kernel_traits_baseILj3072ES2_S2_fS2_fjLj128EEEEELb0ELb1ELb0ELb1EEEvNS_9FwdParamsE,(.L_x_22189 - _ZN10layer_norm13ln_fwd_kernelINS_13Kernel_traitsI6__halfS2_fS2_fjLj3072ELj1ELj1ELj4ELj16ENS_18Kernel_traits_baseILj3072ES2_S2_fS2_fjLj128EEEEELb0ELb1ELb0ELb1EEEvNS_9FwdParamsE)
        .other          _ZN10layer_norm13ln_fwd_kernelINS_13Kernel_traitsI6__halfS2_fS2_fjLj3072ELj1ELj1ELj4ELj16ENS_18Kernel_traits_baseILj3072ES2_S2_fS2_fjLj128EEEEELb0ELb1ELb0ELb1EEEvNS_9FwdParamsE,@"STO_CUDA_ENTRY STV_DEFAULT"
_ZN10layer_norm13ln_fwd_kernelINS_13Kernel_traitsI6__halfS2_fS2_fjLj3072ELj1ELj1ELj4ELj16ENS_18Kernel_traits_baseILj3072ES2_S2_fS2_fjLj128EEEEELb0ELb1ELb0ELb1EEEvNS_9FwdParamsE:
.text._ZN10layer_norm13ln_fwd_kernelINS_13Kernel_traitsI6__halfS2_fS2_fjLj3072ELj1ELj1ELj4ELj16ENS_18Kernel_traits_baseILj3072ES2_S2_fS2_fjLj128EEEEELb0ELb1ELb0ELb1EEEvNS_9FwdParamsE:
        /* <DEDUP_REMOVED lines=38> */
[----:B------:R-:W-:Y:S01]  /*0260*/  LOP3.LUT R120, R19, 0x1f, RZ, 0xc0, !PT ;  /* 0x0000001f13787812 */ /* 0x000fe200078ec0ff */
[----:B------:R-:W-:Y:S01]  /*0270*/  HADD2.F32 R8, -RZ, R20.H1_H1 ;  /* 0x30000014ff087230 */ /* 0x000fe20000004100 */
[----:B------:R-:W-:Y:S01]  /*0280*/  LOP3.LUT R118, R118, 0x3, RZ, 0xc0, !PT ;  /* 0x0000000376767812 */ /* 0x000fe200078ec0ff */
[--C-:B------:R-:W-:Y:S01]  /*0290*/  HADD2.F32 R7, -RZ, R21.reuse.H0_H0 ;  /* 0x20000015ff077230 */ /* 0x100fe20000004100 */
[----:B------:R-:W-:Y:S01]  /*02a0*/  IADD3 R116, R119, 0x4, RZ ;  /* 0x0000000477747810 */ /* 0x000fe20007ffe0ff */
[----:B------:R-:W-:Y:S01]  /*02b0*/  HADD2.F32 R6, -RZ, R21.H1_H1 ;  /* 0x30000015ff067230 */ /* 0x000fe20000004100 */
[----:B------:R-:W-:Y:S01]  /*02c0*/  ULDC.U8 UR6, c[0x0][0x1f0] ;  /* 0x00007c0000067ab9 */ /* 0x000fe20000000000 */
[----:B0-----:R-:W-:-:S02]  /*02d0*/  HADD2.F32 R5, -RZ, R22.H0_H0 ;  /* 0x20000016ff057230 */ /* 0x001fc40000004100 */
[----:B------:R-:W-:Y:S02]  /*02e0*/  HADD2.F32 R4, -RZ, R22.H1_H1 ;  /* 0x30000016ff047230 */ /* 0x000fe40000004100 */
[--C-:B-1----:R-:W-:Y:S02]  /*02f0*/  HADD2.F32 R3, -RZ, R23.reuse.H0_H0 ;  /* 0x20000017ff037230 */ /* 0x102fe40000004100 */
        /* <DEDUP_REMOVED lines=17> */
[--C-:B--2---:R-:W-:Y:S02]  /*0410*/  HADD2.F32 R66, -RZ, R28.reuse.H0_H0 ;  /* 0x2000001cff427230 */ /* 0x104fe40000004100 */
[----:B------:R-:W-:Y:S02]  /*0420*/  HADD2.F32 R69, -RZ, R28.H1_H1 ;  /* 0x3000001cff457230 */ /* 0x000fe40000004100 */
[--C-:B------:R-:W-:Y:S02]  /*0430*/  HADD2.F32 R68, -RZ, R29.reuse.H0_H0 ;  /* 0x2000001dff447230 */ /* 0x100fe40000004100 */
[----:B------:R-:W-:Y:S02]  /*0440*/  HADD2.F32 R71, -RZ, R29.H1_H1 ;  /* 0x3000001dff477230 */ /* 0x000fe40000004100 */
[----:B------:R-:W-:-:S02]  /*0450*/  HADD2.F32 R70, -RZ, R30.H0_H0 ;  /* 0x2000001eff467230 */ /* 0x000fc40000004100 */
[----:B------:R-:W-:Y:S02]  /*0460*/  HADD2.F32 R73, -RZ, R30.H1_H1 ;  /* 0x3000001eff497230 */ /* 0x000fe40000004100 */
[--C-:B------:R-:W-:Y:S02]  /*0470*/  HADD2.F32 R72, -RZ, R31.reuse.H0_H0 ;  /* 0x2000001fff487230 */ /* 0x100fe40000004100 */
[----:B------:R-:W-:Y:S02]  /*0480*/  HADD2.F32 R75, -RZ, R31.H1_H1 ;  /* 0x3000001fff4b7230 */ /* 0x000fe40000004100 */
[--C-:B---3--:R-:W-:Y:S02]  /*0490*/  HADD2.F32 R74, -RZ, R32.reuse.H0_H0 ;  /* 0x20000020ff4a7230 */ /* 0x108fe40000004100 */
[----:B------:R-:W-:Y:S02]  /*04a0*/  HADD2.F32 R77, -RZ, R32.H1_H1 ;  /* 0x30000020ff4d7230 */ /* 0x000fe40000004100 */
[----:B------:R-:W-:-:S02]  /*04b0*/  HADD2.F32 R76, -RZ, R33.H0_H0 ;  /* 0x20000021ff4c7230 */ /* 0x000fc40000004100 */
[----:B------:R-:W-:Y:S02]  /*04c0*/  HADD2.F32 R79, -RZ, R33.H1_H1 ;  /* 0x30000021ff4f7230 */ /* 0x000fe40000004100 */
[--C-:B------:R-:W-:Y:S02]  /*04d0*/  HADD2.F32 R78, -RZ, R34.reuse.H0_H0 ;  /* 0x20000022ff4e7230 */ /* 0x100fe40000004100 */
[----:B------:R-:W-:Y:S02]  /*04e0*/  HADD2.F32 R81, -RZ, R34.H1_H1 ;  /* 0x30000022ff517230 */ /* 0x000fe40000004100 */
[--C-:B------:R-:W-:Y:S02]  /*04f0*/  HADD2.F32 R80, -RZ, R35.reuse.H0_H0 ;  /* 0x20000023ff507230 */ /* 0x100fe40000004100 */
[----:B------:R-:W-:Y:S02]  /*0500*/  HADD2.F32 R82, -RZ, R35.H1_H1 ;  /* 0x30000023ff527230 */ /* 0x000fe40000004100 */
[----:B----4-:R-:W-:-:S02]  /*0510*/  HADD2.F32 R83, -RZ, R36.H0_H0 ;  /* 0x20000024ff537230 */ /* 0x010fc40000004100 */
        /* <DEDUP_REMOVED lines=31> */
.L_x_13606:
        /* <DEDUP_REMOVED lines=24> */
[----:B------:R-:W-:Y:S01]  /*0890*/  @P0 LEA.HI.X R53, R122, c[0x0][0x184], RZ, 0x5, P2 ;  /* 0x000061007a350a11 */ /* 0x000fe200010f2cff */
[--C-:B--2---:R-:W-:Y:S02]  /*08a0*/  HADD2.F32 R43, -RZ, R33.reuse.H0_H0 ;  /* 0x20000021ff2b7230 */ /* 0x104fe40000004100 */
[----:B---3--:R-:W-:Y:S01]  /*08b0*/  @P1 HADD2.F32 R124, -RZ, R38.H0_H0 ;  /* 0x20000026ff7c1230 */ /* 0x008fe20000004100 */
[----:B------:R-:W-:Y:S01]  /*08c0*/  ISETP.NE.U32.AND P1, PT, RZ, c[0x0][0x180], PT ;  /* 0x00006000ff007a0c */ /* 0x000fe20003f25070 */
[--C-:B------:R-:W-:Y:S02]  /*08d0*/  HADD2.F32 R39, -RZ, R32.reuse.H0_H0 ;  /* 0x20000020ff277230 */ /* 0x100fe40000004100 */
[----:B------:R-:W-:Y:S01]  /*08e0*/  HADD2.F32 R41, -RZ, R32.H1_H1 ;  /* 0x30000020ff297230 */ /* 0x000fe20000004100 */
[----:B------:R-:W-:Y:S01]  /*08f0*/  ISETP.NE.AND.EX P1, PT, RZ, c[0x0][0x184], PT, P1 ;  /* 0x00006100ff007a0c */ /* 0x000fe20003f25310 */
[----:B------:R-:W-:Y:S02]  /*0900*/  HADD2.F32 R33, -RZ, R33.H1_H1 ;  /* 0x30000021ff217230 */ /* 0x000fe40000004100 */
[----:B------:R-:W-:-:S02]  /*0910*/  HADD2.F32 R47, -RZ, R34.H1_H1 ;  /* 0x30000022ff2f7230 */ /* 0x000fc40000004100 */
[--C-:B0-----:R-:W-:Y:S02]  /*0920*/  HADD2.F32 R37, -RZ, R35.reuse.H0_H0 ;  /* 0x20000023ff257230 */ /* 0x101fe40000004100 */
[----:B------:R-:W-:Y:S02]  /*0930*/  HADD2.F32 R45, -RZ, R34.H0_H0 ;  /* 0x20000022ff2d7230 */ /* 0x000fe40000004100 */
        /* <DEDUP_REMOVED lines=16> */
[----:B------:R-:W-:-:S02]  /*0a40*/  FMUL.FTZ R39, R75, R40 ;  /* 0x000000284b277220 */ /* 0x000fc40000410000 */
[----:B----4-:R-:W-:Y:S02]  /*0a50*/  @P1 FADD.FTZ R32, R24, R32 ;  /* 0x0000002018201221 */ /* 0x010fe40000010000 */
[----:B------:R-:W-:Y:S02]  /*0a60*/  @P1 FADD.FTZ R33, R25, R33 ;  /* 0x0000002119211221 */ /* 0x000fe40000010000 */
[----:B------:R-:W-:Y:S02]  /*0a70*/  @P1 FADD.FTZ R34, R26, R34 ;  /* 0x000000221a221221 */ /* 0x000fe40000010000 */
[----:B------:R-:W-:Y:S02]  /*0a80*/  @P1 FADD.FTZ R35, R27, R35 ;  /* 0x000000231b231221 */ /* 0x000fe40000010000 */
[----:B-----5:R-:W-:Y:S02]  /*0a90*/  @P1 FADD.FTZ R36, R28, R36 ;  /* 0x000000241c241221 */ /* 0x020fe40000010000 */
[----:B------:R-:W-:-:S02]  /*0aa0*/  @P1 FADD.FTZ R37, R29, R37 ;  /* 0x000000251d251221 */ /* 0x000fc40000010000 */
        /* <DEDUP_REMOVED lines=15> */
[----:B------:R-:W-:Y:S01]  /*0ba0*/  LEA R60, P2, R122, c[0x0][0x188], 0x5 ;  /* 0x000062007a3c7a11 */ /* 0x000fe200078428ff */
[--C-:B--2---:R-:W-:Y:S02]  /*0bb0*/  HADD2.F32 R59, -RZ, R49.reuse.H0_H0 ;  /* 0x20000031ff3b7230 */ /* 0x104fe40000004100 */
[--C-:B0-----:R-:W-:Y:S02]  /*0bc0*/  HADD2.F32 R55, -RZ, R48.reuse.H0_H0 ;  /* 0x20000030ff377230 */ /* 0x101fe40000004100 */
[----:B------:R-:W-:Y:S02]  /*0bd0*/  HADD2.F32 R57, -RZ, R48.H1_H1 ;  /* 0x30000030ff397230 */ /* 0x000fe40000004100 */
[----:B------:R-:W-:Y:S02]  /*0be0*/  HADD2.F32 R49, -RZ, R49.H1_H1 ;  /* 0x30000031ff317230 */ /* 0x000fe40000004100 */
[----:B------:R-:W-:-:S02]  /*0bf0*/  HADD2.F32 R63, -RZ, R50.H1_H1 ;  /* 0x30000032ff3f7230 */ /* 0x000fc40000004100 */
[--C-:B------:R-:W-:Y:S02]  /*0c00*/  HADD2.F32 R123, -RZ, R51.reuse.H0_H0 ;  /* 0x20000033ff7b7230 */ /* 0x100fe40000004100 */
[----:B------:R-:W-:Y:S02]  /*0c10*/  HADD2.F32 R61, -RZ, R50.H0_H0 ;  /* 0x20000032ff3d7230 */ /* 0x000fe40000004100 */
[----:B------:R-:W-:Y:S01]  /*0c20*/  HADD2.F32 R51, -RZ, R51.H1_H1 ;  /* 0x30000033ff337230 */ /* 0x000fe20000004100 */
[-C--:B------:R-:W-:Y:S02]  /*0c30*/  FMUL.FTZ R55, R55, R124.reuse ;  /* 0x0000007c37377220 */ /* 0x080fe40000410000 */
[-C--:B------:R-:W-:Y:S02]  /*0c40*/  FMUL.FTZ R50, R57, R124.reuse ;  /* 0x0000007c39327220 */ /* 0x080fe40000410000 */
[-C--:B-1----:R-:W-:Y:S02]  /*0c50*/  FMUL.FTZ R52, R49, R124.reuse ;  /* 0x0000007c31347220 */ /* 0x082fe40000410000 */
        /* <DEDUP_REMOVED lines=39> */
[----:B--2---:R-:W-:-:S05]  /*0ed0*/  HADD2.F32 R57, -RZ, R60.H0_H0 ;  /* 0x2000003cff397230 */ /* 0x004fca0000004100 */
[----:B------:R-:W-:Y:S01]  /*0ee0*/  FMUL.FTZ R56, R57, R124 ;  /* 0x0000007c39387220 */ /* 0x000fe20000410000 */
[----:B---3--:R-:W-:Y:S01]  /*0ef0*/  @P0 MOV R40, R24 ;  /* 0x0000001800280202 */ /* 0x008fe20000000f00 */
[----:B------:R-:W-:Y:S02]  /*0f00*/  HADD2.F32 R57, -RZ, R60.H1_H1 ;  /* 0x3000003cff397230 */ /* 0x000fe40000004100 */
[----:B------:R-:W-:Y:S01]  /*0f10*/  FMUL.FTZ R56, R83, R56 ;  /* 0x0000003853387220 */ /* 0x000fe20000410000 */
[----:B------:R-:W-:-:S03]  /*0f20*/  HADD2.F32 R125, -RZ, R61.H0_H0 ;  /* 0x2000003dff7d7230 */ /* 0x000fc60000004100 */
[----:B------:R-:W-:Y:S02]  /*0f30*/  @P1 FADD.FTZ R56, R56, R40 ;  /* 0x0000002838381221 */ /* 0x000fe40000010000 */
[-C--:B------:R-:W-:Y:S01]  /*0f40*/  FMUL.FTZ R40, R57, R124.reuse ;  /* 0x0000007c39287220 */ /* 0x080fe20000410000 */
[----:B------:R-:W-:Y:S01]  /*0f50*/  @P0 MOV R41, R25 ;  /* 0x0000001900290202 */ /* 0x000fe20000000f00 */
[----:B------:R-:W-:Y:S01]  /*0f60*/  FMUL.FTZ R125, R125, R124 ;  /* 0x0000007c7d7d7220 */ /* 0x000fe20000410000 */
[----:B------:R-:W-:Y:S01]  /*0f70*/  HADD2.F32 R61, -RZ, R61.H1_H1 ;  /* 0x3000003dff3d7230 */ /* 0x000fe20000004100 */
[----:B------:R-:W-:Y:S01]  /*0f80*/  FMUL.FTZ R57, R85, R40 ;  /* 0x0000002855397220 */ /* 0x000fe20000410000 */
[----:B------:R-:W-:Y:S01]  /*0f90*/  @P0 MOV R42, R26 ;  /* 0x0000001a002a0202 */ /* 0x000fe20000000f00 */
[----:B0-----:R-:W-:Y:S02]  /*0fa0*/  FMUL.FTZ R58, R84, R125 ;  /* 0x0000007d543a7220 */ /* 0x001fe40000410000 */
[----:B------:R-:W-:Y:S01]  /*0fb0*/  @P1 FADD.FTZ R57, R57, R41 ;  /* 0x0000002939391221 */ /* 0x000fe20000010000 */
[--C-:B------:R-:W-:Y:S01]  /*0fc0*/  HADD2.F32 R41, -RZ, R62.reuse.H0_H0 ;  /* 0x2000003eff297230 */ /* 0x100fe20000004100 */
[----:B------:R-:W-:Y:S01]  /*0fd0*/  FMUL.FTZ R40, R61, R124 ;  /* 0x0000007c3d287220 */ /* 0x000fe20000410000 */
[----:B------:R-:W-:-:S02]  /*0fe0*/  HADD2.F32 R125, -RZ, R62.H1_H1 ;  /* 0x3000003eff7d7230 */ /* 0x000fc40000004100 */
[--C-:B------:R-:W-:Y:S01]  /*0ff0*/  HADD2.F32 R61, -RZ, R63.reuse.H0_H0 ;  /* 0x2000003fff3d7230 */ /* 0x100fe20000004100 */
[----:B------:R-:W-:Y:S01]  /*1000*/  @P1 FADD.FTZ R58, R58, R42 ;  /* 0x0000002a3a3a1221 */ /* 0x000fe20000010000 */
[----:B------:R-:W-:Y:S01]  /*1010*/  HADD2.F32 R63, -RZ, R63.H1_H1 ;  /* 0x3000003fff3f7230 */ /* 0x000fe20000004100 */
[-C--:B------:R-:W-:Y:S02]  /*1020*/  FMUL.FTZ R41, R41, R124.reuse ;  /* 0x0000007c29297220 */ /* 0x080fe40000410000 */
[-C--:B------:R-:W-:Y:S02]  /*1030*/  FMUL.FTZ R42, R125, R124.reuse ;  /* 0x0000007c7d2a7220 */ /* 0x080fe40000410000 */
[----:B------:R-:W-:Y:S01]  /*1040*/  FMUL.FTZ R61, R61, R124 ;  /* 0x0000007c3d3d7220 */ /* 0x000fe20000410000 */
[----:B------:R-:W-:Y:S01]  /*1050*/  @P0 MOV R43, R27 ;  /* 0x0000001b002b0202 */ /* 0x000fe20000000f00 */
[----:B------:R-:W-:Y:S01]  /*1060*/  FMUL.FTZ R59, R87, R40 ;  /* 0x00000028573b7220 */ /* 0x000fe20000410000 */
[----:B----4-:R-:W-:Y:S01]  /*1070*/  @P0 MOV R46, R30 ;  /* 0x0000001e002e0202 */ /* 0x010fe20000000f00 */
[----:B------:R-:W-:-:S02]  /*1080*/  FMUL.FTZ R40, R86, R41 ;  /* 0x0000002956287220 */ /* 0x000fc40000410000 */
[----:B------:R-:W-:Y:S02]  /*1090*/  FMUL.FTZ R41, R89, R42 ;  /* 0x0000002a59297220 */ /* 0x000fe40000410000 */
[----:B------:R-:W-:Y:S02]  /*10a0*/  FMUL.FTZ R124, R63, R124 ;  /* 0x0000007c3f7c7220 */ /* 0x000fe40000410000 */
[----:B------:R-:W-:Y:S01]  /*10b0*/  FMUL.FTZ R42, R88, R61 ;  /* 0x0000003d582a7220 */ /* 0x000fe20000410000 */
[----:B------:R-:W-:Y:S01]  /*10c0*/  @P0 MOV R47, R31 ;  /* 0x0000001f002f0202 */ /* 0x000fe20000000f00 */
[----:B------:R-:W-:Y:S02]  /*10d0*/  @P1 FADD.FTZ R59, R59, R43 ;  /* 0x0000002b3b3b1221 */ /* 0x000fe40000010000 */
[----:B------:R-:W-:Y:S02]  /*10e0*/  FMUL.FTZ R43, R91, R124 ;  /* 0x0000007c5b2b7220 */ /* 0x000fe40000410000 */
[----:B------:R-:W-:-:S02]  /*10f0*/  @P1 FADD.FTZ R42, R42, R46 ;  /* 0x0000002e2a2a1221 */ /* 0x000fc40000010000 */
[----:B------:R-:W-:Y:S02]  /*1100*/  FADD.FTZ R46, RZ, R32 ;  /* 0x00000020ff2e7221 */ /* 0x000fe40000010000 */
[----:B------:R-:W-:Y:S02]  /*1110*/  @P1 FADD.FTZ R43, R43, R47 ;  /* 0x0000002f2b2b1221 */ /* 0x000fe40000010000 */
        /* <DEDUP_REMOVED lines=35> */
.L_x_13607:
        /* <DEDUP_REMOVED lines=68> */
.L_x_13608:
        /* <DEDUP_REMOVED lines=15> */
[----:B------:R-:W-:Y:S02]  /*1880*/  ISETP.NE.AND P1, PT, RZ, UR6, PT ;  /* 0x00000006ff007c0c */ /* 0x000fe4000bf25270 */
[----:B-1----:R-:W-:Y:S02]  /*1890*/  IADD3 R44, R125, R62, RZ ;  /* 0x0000003e7d2c7210 */ /* 0x002fe40007ffe0ff */
[----:B------:R-:W1:Y:S01]  /*18a0*/  I2F R125, R125 ;  /* 0x0000007d007d7306 */ /* 0x000e620000201400 */
[----:B0-----:R-:W0:Y:S04]  /*18b0*/  SHFL.DOWN PT, R61, R46, 0x2, 0x1f ;  /* 0x08401f002e3d7f89 */ /* 0x001e2800000e0000 */
[----:B------:R-:W2:Y:S01]  /*18c0*/  SHFL.DOWN PT, R124, R47, 0x2, 0x1f ;  /* 0x08401f002f7c7f89 */ /* 0x000ea200000e0000 */
[----:B0-----:R-:W-:-:S02]  /*18d0*/  FADD.FTZ R60, -R61, R46 ;  /* 0x0000002e3d3c7221 */ /* 0x001fc40000010100 */
[----:B-1----:R-:W-:Y:S02]  /*18e0*/  FMUL.FTZ R61, R61, R125 ;  /* 0x0000007d3d3d7220 */ /* 0x002fe40000410000 */
[----:B------:R-:W-:Y:S02]  /*18f0*/  FMUL.FTZ R60, R60, R60 ;  /* 0x0000003c3c3c7220 */ /* 0x000fe40000410000 */
[----:B------:R-:W-:Y:S02]  /*1900*/  FFMA.FTZ R63, R45, R46, R61 ;  /* 0x0000002e2d3f7223 */ /* 0x000fe4000001003d */
[----:B------:R-:W-:Y:S02]  /*1910*/  FMUL.FTZ R60, R60, R45 ;  /* 0x0000002d3c3c7220 */ /* 0x000fe40000410000 */
[----:B------:R-:W0:Y:S01]  /*1920*/  I2F R45, R44 ;  /* 0x0000002c002d7306 */ /* 0x000e220000201400 */
[----:B--2---:R-:W-:Y:S02]  /*1930*/  FADD.FTZ R124, R124, R47 ;  /* 0x0000002f7c7c7221 */ /* 0x004fe40000010000 */
[----:B------:R-:W-:-:S05]  /*1940*/  FMUL.FTZ R60, R60, R125 ;  /* 0x0000007d3c3c7220 */ /* 0x000fca0000410000 */
[----:B0-----:R-:W0:Y:S02]  /*1950*/  MUFU.RCP R61, R45 ;  /* 0x0000002d003d7308 */ /* 0x001e240000001000 */
[C---:B0-----:R-:W-:Y:S02]  /*1960*/  FMUL.FTZ R46, R61.reuse, R63 ;  /* 0x0000003f3d2e7220 */ /* 0x041fe40000410000 */
[----:B------:R-:W0:Y:S01]  /*1970*/  SHFL.DOWN PT, R63, R44, 0x1, 0x1f ;  /* 0x08201f002c3f7f89 */ /* 0x000e2200000e0000 */
[----:B------:R-:W-:-:S03]  /*1980*/  FFMA.FTZ R60, R61, R60, R124 ;  /* 0x0000003c3d3c7223 */ /* 0x000fc6000001007c */
[----:B------:R-:W1:Y:S01]  /*1990*/  SHFL.DOWN PT, R61, R46, 0x1, 0x1f ;  /* 0x08201f002e3d7f89 */ /* 0x000e6200000e0000 */
[----:B0-----:R-:W-:Y:S02]  /*19a0*/  IADD3 R62, R44, R63, RZ ;  /* 0x0000003f2c3e7210 */ /* 0x001fe40007ffe0ff */
        /* <DEDUP_REMOVED lines=9> */
[----:B-1----:R-:W1:Y:S02]  /*1a40*/  MUFU.RCP R44, R62 ;  /* 0x0000003e002c7308 */ /* 0x002e640000001000 */
[----:B-1----:R-:W-:-:S02]  /*1a50*/  FMUL.FTZ R63, R44, R61 ;  /* 0x0000003d2c3f7220 */ /* 0x002fc40000410000 */
[----:B0-----:R-:W-:-:S04]  /*1a60*/  FADD.FTZ R45, R60, R45 ;  /* 0x0000002d3c2d7221 */ /* 0x001fc80000010000 */
[----:B------:R-:W0:Y:S01]  /*1a70*/  SHFL.IDX PT, R63, R63, RZ, 0x1f ;  /* 0x00001fff3f3f7589 */ /* 0x000e2200000e0000 */
[----:B------:R-:W-:Y:S01]  /*1a80*/  FFMA.FTZ R45, R44, R47, R45 ;  /* 0x0000002f2c2d7223 */ /* 0x000fe2000001002d */
[----:B------:R-:W-:-:S05]  /*1a90*/  MOV R44, c[0x0][0x1e0] ;  /* 0x00007800002c7a02 */ /* 0x000fca0000000f00 */
[----:B------:R-:W1:Y:S01]  /*1aa0*/  SHFL.IDX PT, R45, R45, RZ, 0x1f ;  /* 0x00001fff2d2d7589 */ /* 0x000e6200000e0000 */
[C---:B0-----:R-:W-:Y:S01]  /*1ab0*/  FMUL.FTZ R46, R63.reuse, R63 ;  /* 0x0000003f3f2e7220 */ /* 0x041fe20000410000 */
[----:B------:R-:W-:-:S04]  /*1ac0*/  FSEL R60, R63, RZ, !P1 ;  /* 0x000000ff3f3c7208 */ /* 0x000fc80004800000 */
[----:B------:R-:W-:Y:S01]  /*1ad0*/  FSEL R47, R46, RZ, P1 ;  /* 0x000000ff2e2f7208 */ /* 0x000fe20000800000 */
[--C-:B------:R-:W-:Y:S01]  /*1ae0*/  FADD.FTZ R34, R34, -R60.reuse ;  /* 0x8000003c22227221 */ /* 0x100fe20000010000 */
[----:B------:R-:W-:Y:S01]  /*1af0*/  @!P0 MOV R46, 0x4 ;  /* 0x00000004002e8802 */ /* 0x000fe20000000f00 */
[--C-:B------:R-:W-:Y:S02]  /*1b00*/  FADD.FTZ R36, R36, -R60.reuse ;  /* 0x8000003c24247221 */ /* 0x100fe40000010000 */
[----:B-1----:R-:W-:Y:S02]  /*1b10*/  FFMA.FTZ R44, R45, R44, c[0x0][0x228] ;  /* 0x00008a002d2c7623 */ /* 0x002fe4000001002c */
[----:B------:R-:W-:Y:S02]  /*1b20*/  FADD.FTZ R37, R37, -R60 ;  /* 0x8000003c25257221 */ /* 0x000fe40000010000 */
[----:B------:R-:W-:Y:S01]  /*1b30*/  FADD.FTZ R61, R44, R47 ;  /* 0x0000002f2c3d7221 */ /* 0x000fe20000010000 */
[----:B------:R-:W-:Y:S01]  /*1b40*/  @!P0 MOV R44, 0x4 ;  /* 0x00000004002c8802 */ /* 0x000fe20000000f00 */
[----:B------:R-:W-:-:S04]  /*1b50*/  @!P0 IMAD.WIDE R46, R117, R46, c[0x0][0x1a0] ;  /* 0x00006800752e8625 */ /* 0x000fc800078e022e */
[----:B------:R-:W0:Y:S01]  /*1b60*/  MUFU.RSQ R61, R61 ;  /* 0x0000003d003d7308 */ /* 0x000e220000001400 */
[C---:B------:R-:W-:Y:S01]  /*1b70*/  @!P0 IMAD.WIDE R44, R117.reuse, R44, c[0x0][0x1a8] ;  /* 0x00006a00752c8625 */ /* 0x040fe200078e022c */
[----:B------:R1:W-:Y:S01]  /*1b80*/  @!P0 STG.E [R46.64], R63 ;  /* 0x0000003f2e008986 */ /* 0x0003e2000c101904 */
[----:B------:R-:W-:Y:S02]  /*1b90*/  IADD3 R117, R117, c[0x0][0x160], RZ ;  /* 0x0000580075757a10 */ /* 0x000fe40007ffe0ff */
[--C-:B------:R-:W-:Y:S02]  /*1ba0*/  FADD.FTZ R32, R32, -R60.reuse ;  /* 0x8000003c20207221 */ /* 0x100fe40000010000 */
[--C-:B------:R-:W-:Y:S02]  /*1bb0*/  FADD.FTZ R62, R33, -R60.reuse ;  /* 0x8000003c213e7221 */ /* 0x100fe40000010000 */
[--C-:B------:R-:W-:Y:S02]  /*1bc0*/  FADD.FTZ R124, R35, -R60.reuse ;  /* 0x8000003c237c7221 */ /* 0x100fe40000010000 */
[----:B------:R-:W-:-:S02]  /*1bd0*/  FADD.FTZ R38, R38, -R60 ;  /* 0x8000003c26267221 */ /* 0x000fc40000010000 */
[--C-:B------:R-:W-:Y:S02]  /*1be0*/  FADD.FTZ R48, R48, -R60.reuse ;  /* 0x8000003c30307221 */ /* 0x100fe40000010000 */
[--C-:B-1----:R-:W-:Y:S01]  /*1bf0*/  FADD.FTZ R46, R39, -R60.reuse ;  /* 0x8000003c272e7221 */ /* 0x102fe20000010000 */
[----:B0-----:R0:W-:Y:S01]  /*1c00*/  @!P0 STG.E [R44.64], R61 ;  /* 0x0000003d2c008986 */ /* 0x0011e2000c101904 */
[--C-:B------:R-:W-:Y:S02]  /*1c10*/  FADD.FTZ R50, R50, -R60.reuse ;  /* 0x8000003c32327221 */ /* 0x100fe40000010000 */
[--C-:B------:R-:W-:Y:S02]  /*1c20*/  FADD.FTZ R51, R51, -R60.reuse ;  /* 0x8000003c33337221 */ /* 0x100fe40000010000 */
[--C-:B------:R-:W-:Y:S02]  /*1c30*/  FADD.FTZ R52, R52, -R60.reuse ;  /* 0x8000003c34347221 */ /* 0x100fe40000010000 */
[----:B------:R-:W-:-:S02]  /*1c40*/  FADD.FTZ R53, R53, -R60 ;  /* 0x8000003c35357221 */ /* 0x000fc40000010000 */
[--C-:B------:R-:W-:Y:S02]  /*1c50*/  FADD.FTZ R54, R54, -R60.reuse ;  /* 0x8000003c36367221 */ /* 0x100fe40000010000 */
[--C-:B------:R-:W-:Y:S02]  /*1c60*/  FADD.FTZ R55, R55, -R60.reuse ;  /* 0x8000003c37377221 */ /* 0x100fe40000010000 */
[--C-:B0-----:R-:W-:Y:S02]  /*1c70*/  FADD.FTZ R44, R49, -R60.reuse ;  /* 0x8000003c312c7221 */ /* 0x101fe40000010000 */
[--C-:B------:R-:W-:Y:S02]  /*1c80*/  FADD.FTZ R56, R56, -R60.reuse ;  /* 0x8000003c38387221 */ /* 0x100fe40000010000 */
[--C-:B------:R-:W-:Y:S02]  /*1c90*/  FADD.FTZ R57, R57, -R60.reuse ;  /* 0x8000003c39397221 */ /* 0x100fe40000010000 */
[----:B------:R-:W-:-:S02]  /*1ca0*/  FADD.FTZ R58, R58, -R60 ;  /* 0x8000003c3a3a7221 */ /* 0x000fc40000010000 */
[--C-:B------:R-:W-:Y:S02]  /*1cb0*/  FADD.FTZ R59, R59, -R60.reuse ;  /* 0x8000003c3b3b7221 */ /* 0x100fe40000010000 */
[--C-:B------:R-:W-:Y:S02]  /*1cc0*/  FADD.FTZ R40, R40, -R60.reuse ;  /* 0x8000003c28287221 */ /* 0x100fe40000010000 */
[--C-:B------:R-:W-:Y:S02]  /*1cd0*/  FADD.FTZ R41, R41, -R60.reuse ;  /* 0x8000003c29297221 */ /* 0x100fe40000010000 */
[--C-:B------:R-:W-:Y:S02]  /*1ce0*/  FADD.FTZ R42, R42, -R60.reuse ;  /* 0x8000003c2a2a7221 */ /* 0x100fe40000010000 */
[----:B------:R-:W-:Y:S02]  /*1cf0*/  FMUL.FTZ R34, R61, R34 ;  /* 0x000000223d227220 */ /* 0x000fe40000410000 */
[----:B------:R-:W-:-:S02]  /*1d00*/  FADD.FTZ R60, R43, -R60 ;  /* 0x8000003c2b3c7221 */ /* 0x000fc40000010000 */
[C---:B------:R-:W-:Y:S02]  /*1d10*/  FMUL.FTZ R36, R61.reuse, R36 ;  /* 0x000000243d247220 */ /* 0x040fe40000410000 */
[C---:B------:R-:W-:Y:S02]  /*1d20*/  FMUL.FTZ R37, R61.reuse, R37 ;  /* 0x000000253d257220 */ /* 0x040fe40000410000 */
[C---:B------:R-:W-:Y:S02]  /*1d30*/  FMUL.FTZ R48, R61.reuse, R48 ;  /* 0x000000303d307220 */ /* 0x040fe40000410000 */
[C---:B------:R-:W-:Y:S02]  /*1d40*/  FMUL.FTZ R44, R61.reuse, R44 ;  /* 0x0000002c3d2c7220 */ /* 0x040fe40000410000 */
[----:B------:R-:W-:Y:S02]  /*1d50*/  FFMA.FTZ R33, R92, R34, R15 ;  /* 0x000000225c217223 */ /* 0x000fe4000001000f */
[----:B------:R-:W-:-:S02]  /*1d60*/  FMUL.FTZ R42, R61, R42 ;  /* 0x0000002a3d2a7220 */ /* 0x000fc40000410000 */
[----:B------:R-:W-:Y:S02]  /*1d70*/  FMUL.FTZ R60, R61, R60 ;  /* 0x0000003c3d3c7220 */ /* 0x000fe40000410000 */
[----:B------:R-:W-:Y:S02]  /*1d80*/  FFMA.FTZ R34, R94, R36, R13 ;  /* 0x000000245e227223 */ /* 0x000fe4000001000d */
[----:B------:R-:W-:Y:S02]  /*1d90*/  FFMA.FTZ R37, R97, R37, R12 ;  /* 0x0000002561257223 */ /* 0x000fe4000001000c */
[C---:B------:R-:W-:Y:S02]  /*1da0*/  FMUL.FTZ R38, R61.reuse, R38 ;  /* 0x000000263d267220 */ /* 0x040fe40000410000 */
[----:B------:R-:W-:Y:S01]  /*1db0*/  FMUL.FTZ R46, R61, R46 ;  /* 0x0000002e3d2e7220 */ /* 0x000fe20000410000 */
[----:B------:R-:W-:Y:S01]  /*1dc0*/  F2FP.PACK_AB R34, R37, R34 ;  /* 0x000000222522723e */ /* 0x000fe200000000ff */
[----:B------:R-:W-:-:S02]  /*1dd0*/  FMUL.FTZ R40, R61, R40 ;  /* 0x000000283d287220 */ /* 0x000fc40000410000 */
[C---:B------:R-:W-:Y:S02]  /*1de0*/  FMUL.FTZ R41, R61.reuse, R41 ;  /* 0x000000293d297220 */ /* 0x040fe40000410000 */
[C---:B------:R-:W-:Y:S02]  /*1df0*/  FMUL.FTZ R50, R61.reuse, R50 ;  /* 0x000000323d327220 */ /* 0x040fe40000410000 */
[----:B------:R-:W-:Y:S02]  /*1e00*/  FMUL.FTZ R51, R61, R51 ;  /* 0x000000333d337220 */ /* 0x000fe40000410000 */
[----:B------:R-:W-:Y:S01]  /*1e10*/  FFMA.FTZ R36, R98, R48, R9 ;  /* 0x0000003062247223 */ /* 0x000fe20000010009 */
[----:B------:R-:W-:Y:S01]  /*1e20*/  LEA R48, P0, R121, c[0x0][0x208], 0x4 ;  /* 0x0000820079307a11 */ /* 0x000fe200078020ff */
[----:B------:R-:W-:Y:S02]  /*1e30*/  FFMA.FTZ R43, R101, R44, R8 ;  /* 0x0000002c652b7223 */ /* 0x000fe40000010008 */
[----:B------:R-:W-:Y:S01]  /*1e40*/  FFMA.FTZ R42, R115, R42, R64 ;  /* 0x0000002a732a7223 */ /* 0x000fe20000010040 */
[----:B------:R-:W-:Y:S01]  /*1e50*/  LEA.HI.X R49, R121, c[0x0][0x20c], RZ, 0x4, P0 ;  /* 0x0000830079317a11 */ /* 0x000fe200000f24ff */
[----:B------:R-:W-:Y:S01]  /*1e60*/  FFMA.FTZ R45, R114, R60, R67 ;  /* 0x0000003c722d7223 */ /* 0x000fe20000010043 */
[----:B------:R-:W-:Y:S01]  /*1e70*/  F2FP.PACK_AB R36, R43, R36 ;  /* 0x000000242b24723e */ /* 0x000fe200000000ff */
[----:B------:R-:W-:Y:S01]  /*1e80*/  FMUL.FTZ R32, R61, R32 ;  /* 0x000000203d207220 */ /* 0x000fe20000410000 */
[----:B------:R-:W-:Y:S01]  /*1e90*/  ISETP.GE.AND P0, PT, R117, c[0x0][0x164], PT ;  /* 0x0000590075007a0c */ /* 0x000fe20003f06270 */
[----:B------:R-:W-:Y:S01]  /*1ea0*/  FMUL.FTZ R62, R61, R62 ;  /* 0x0000003e3d3e7220 */ /* 0x000fe20000410000 */
[----:B------:R-:W-:Y:S01]  /*1eb0*/  F2FP.PACK_AB R43, R45, R42 ;  /* 0x0000002a2d2b723e */ /* 0x000fe200000000ff */
[----:B------:R-:W-:-:S02]  /*1ec0*/  FMUL.FTZ R124, R61, R124 ;  /* 0x0000007c3d7c7220 */ /* 0x000fc40000410000 */
[----:B------:R-:W-:Y:S02]  /*1ed0*/  FFMA.FTZ R35, R96, R38, R11 ;  /* 0x0000002660237223 */ /* 0x000fe4000001000b */
[----:B------:R-:W-:Y:S02]  /*1ee0*/  FFMA.FTZ R46, R99, R46, R10 ;  /* 0x0000002e632e7223 */ /* 0x000fe4000001000a */
[----:B------:R-:W-:Y:S02]  /*1ef0*/  FFMA.FTZ R40, R113, R40, R22 ;  /* 0x0000002871287223 */ /* 0x000fe40000010016 */
[----:B------:R-:W-:Y:S01]  /*1f00*/  FFMA.FTZ R41, R110, R41, R65 ;  /* 0x000000296e297223 */ /* 0x000fe20000010041 */
[----:B------:R-:W-:Y:S01]  /*1f10*/  F2FP.PACK_AB R35, R46, R35 ;  /* 0x000000232e23723e */ /* 0x000fe200000000ff */
[C---:B------:R-:W-:Y:S01]  /*1f20*/  FMUL.FTZ R52, R61.reuse, R52 ;  /* 0x000000343d347220 */ /* 0x040fe20000410000 */
[C---:B------:R-:W-:Y:S01]  /*1f30*/  LEA R46, P1, R122.reuse, c[0x0][0x208], 0x4 ;  /* 0x000082007a2e7a11 */ /* 0x040fe200078220ff */
[----:B------:R-:W-:Y:S01]  /*1f40*/  FMUL.FTZ R53, R61, R53 ;  /* 0x000000353d357220 */ /* 0x000fe20000410000 */
[----:B------:R-:W-:Y:S01]  /*1f50*/  F2FP.PACK_AB R42, R41, R40 ;  /* 0x00000028292a723e */ /* 0x000fe200000000ff */
        /* <DEDUP_REMOVED lines=9> */
[----:B------:R-:W-:Y:S01]  /*1ff0*/  F2FP.PACK_AB R37, R44, R37 ;  /* 0x000000252c25723e */ /* 0x000fe200000000ff */
        /* <DEDUP_REMOVED lines=15> */
[----:B------:R0:W-:Y:S01]  /*20f0*/  STG.E.128 [R48.64], R32 ;  /* 0x0000002030007986 */ /* 0x0001e2000c101d04 */
[----:B------:R-:W-:Y:S01]  /*2100*/  FFMA.FTZ R50, R108, R59, R23 ;  /* 0x0000003b6c327223 */ /* 0x000fe20000010017 */
[----:B------:R-:W-:Y:S01]  /*2110*/  F2FP.PACK_AB R38, R53, R38 ;  /* 0x000000263526723e */ /* 0x000fe200000000ff */
[----:B------:R-:W-:-:S02]  /*2120*/  FFMA.FTZ R40, R107, R56, R0 ;  /* 0x000000386b287223 */ /* 0x000fc40000010000 */
[----:B------:R-:W-:Y:S01]  /*2130*/  FFMA.FTZ R57, R106, R57, R21 ;  /* 0x000000396a397223 */ /* 0x000fe20000010015 */
[----:B------:R-:W-:Y:S01]  /*2140*/  F2FP.PACK_AB R41, R50, R41 ;  /* 0x000000293229723e */ /* 0x000fe200000000ff */
[----:B------:R0:W-:Y:S03]  /*2150*/  STG.E.128 [R46.64], R36 ;  /* 0x000000242e007986 */ /* 0x0001e6000c101d04 */
[----:B------:R-:W-:-:S05]  /*2160*/  F2FP.PACK_AB R40, R57, R40 ;  /* 0x000000283928723e */ /* 0x000fca00000000ff */
[----:B------:R0:W-:Y:S02]  /*2170*/  STG.E.128 [R44.64], R40 ;  /* 0x000000282c007986 */ /* 0x0001e4000c101d04 */
[----:B0-----:R-:W-:Y:S01]  /*2180*/  @P0 CALL.REL.NOINC `(.L_x_13605) ;  /* 0x0000001000000944 */ /* 0x001fe20003c00000 */
[----:B------:R-:W-:Y:S05]  /*2190*/  BRA `(.L_x_13606) ;  /* 0xffffe57000007947 */ /* 0x000fea000383ffff */
.L_x_13605:
[----:B------:R-:W-:Y:S05]  /*21a0*/  EXIT ;  /* 0x000000000000794d */ /* 0x000fea0003800000 */
.L_x_13603:
[----:B------:R-:W-:Y:S01]  /*21b0*/  HFMA2.MMA R63, -RZ, RZ, 0, 5.9604644775390625e-08 ;  /* 0x00000001ff3f7435 */ /* 0x000fe200000001ff */
[----:B------:R-:W-:Y:S02]  /*21c0*/  MOV R60, R44 ;  /* 0x0000002c003c7202 */ /* 0x000fe40000000f00 */
[----:B------:R-:W-:Y:S02]  /*21d0*/  MOV R62, 0x1f ;  /* 0x0000001f003e7802 */ /* 0x000fe40000000f00 */
[----:B------:R-:W-:Y:S02]  /*21e0*/  MOV R45, 0xffffffff ;  /* 0xffffffff002d7802 */ /* 0x000fe40000000f00 */
[----:B------:R-:W-:Y:S02]  /*21f0*/  MOV R46, 0x2210 ;  /* 0x00002210002e7802 */ /* 0x000fe40000000f00 */
[----:B------:R-:W-:Y:S05]  /*2200*/  CALL.REL.NOINC `($__internal_101_$__cuda_sm70_shflsync_bfly_p) ;  /* 0x0000068000007944 */ /* 0x000fea0003c00000 */
[----:B01----:R-:W-:Y:S05]  /*2210*/  BRA `(.L_x_13607) ;  /* 0xfffff13000007947 */ /* 0x003fea000383ffff */
.L_x_13604:
[----:B------:R-:W-:Y:S01]  /*2220*/  HFMA2.MMA R63, -RZ, RZ, 0, 1.1920928955078125e-07 ;  /* 0x00000002ff3f7435 */ /* 0x000fe200000001ff */
[----:B------:R-:W-:-:S02]  /*2230*/  MOV R62, 0x1f ;  /* 0x0000001f003e7802 */ /* 0x000fc40000000f00 */
[----:B------:R-:W-:Y:S02]  /*2240*/  MOV R45, 0xffffffff ;  /* 0xffffffff002d7802 */ /* 0x000fe40000000f00 */
[----:B------:R-:W-:Y:S02]  /*2250*/  MOV R46, 0x2270 ;  /* 0x00002270002e7802 */ /* 0x000fe40000000f00 */
[----:B0-----:R-:W-:Y:S05]  /*2260*/  CALL.REL.NOINC `($__internal_101_$__cuda_sm70_shflsync_bfly_p) ;  /* 0x0000062000007944 */ /* 0x001fea0003c00000 */
[----:B0-----:R-:W-:Y:S01]  /*2270*/  HFMA2.MMA R63, -RZ, RZ, 0, 2.384185791015625e-07 ;  /* 0x00000004ff3f7435 */ /* 0x001fe200000001ff */
[----:B-1----:R-:W-:Y:S01]  /*2280*/  FADD.FTZ R60, R60, R45 ;  /* 0x0000002d3c3c7221 */ /* 0x002fe20000010000 */
[----:B------:R-:W-:Y:S02]  /*2290*/  MOV R62, 0x1f ;  /* 0x0000001f003e7802 */ /* 0x000fe40000000f00 */
[----:B------:R-:W-:Y:S02]  /*22a0*/  MOV R45, 0xffffffff ;  /* 0xffffffff002d7802 */ /* 0x000fe40000000f00 */
[----:B------:R-:W-:Y:S02]  /*22b0*/  MOV R46, 0x22d0 ;  /* 0x000022d0002e7802 */ /* 0x000fe40000000f00 */
[----:B------:R-:W-:Y:S05]  /*22c0*/  CALL.REL.NOINC `($__internal_101_$__cuda_sm70_shflsync_bfly_p) ;  /* 0x000005c000007944 */ /* 0x000fea0003c00000 */
[----:B0-----:R-:W-:Y:S01]  /*22d0*/  HFMA2.MMA R63, -RZ, RZ, 0, 4.76837158203125e-07 ;  /* 0x00000008ff3f7435 */ /* 0x001fe200000001ff */
[----:B-1----:R-:W-:Y:S01]  /*22e0*/  FADD.FTZ R60, R60, R45 ;  /* 0x0000002d3c3c7221 */ /* 0x002fe20000010000 */
[----:B------:R-:W-:-:S02]  /*22f0*/  MOV R62, 0x1f ;  /* 0x0000001f003e7802 */ /* 0x000fc40000000f00 */
[----:B------:R-:W-:Y:S02]  /*2300*/  MOV R45, 0xffffffff ;  /* 0xffffffff002d7802 */ /* 0x000fe40000000f00 */
[----:B------:R-:W-:Y:S02]  /*2310*/  MOV R46, 0x2330 ;  /* 0x00002330002e7802 */ /* 0x000fe40000000f00 */
[----:B------:R-:W-:Y:S05]  /*2320*/  CALL.REL.NOINC `($__internal_101_$__cuda_sm70_shflsync_bfly_p) ;  /* 0x0000056000007944 */ /* 0x000fea0003c00000 */
[----:B0-----:R-:W-:Y:S01]  /*2330*/  HFMA2.MMA R63, -RZ, RZ, 0, 9.5367431640625e-07 ;  /* 0x00000010ff3f7435 */ /* 0x001fe200000001ff */
[----:B-1----:R-:W-:Y:S01]  /*2340*/  FADD.FTZ R60, R60, R45 ;  /* 0x0000002d3c3c7221 */ /* 0x002fe20000010000 */
[----:B------:R-:W-:Y:S02]  /*2350*/  MOV R62, 0x1f ;  /* 0x0000001f003e7802 */ /* 0x000fe40000000f00 */
[----:B------:R-:W-:Y:S02]  /*2360*/  MOV R45, 0xffffffff ;  /* 0xffffffff002d7802 */ /* 0x000fe40000000f00 */
[----:B------:R-:W-:Y:S02]  /*2370*/  MOV R46, 0x2390 ;  /* 0x00002390002e7802 */ /* 0x000fe40000000f00 */
[----:B------:R-:W-:Y:S05]  /*2380*/  CALL.REL.NOINC `($__internal_101_$__cuda_sm70_shflsync_bfly_p) ;  /* 0x0000050000007944 */ /* 0x000fea0003c00000 */
        /* <DEDUP_REMOVED lines=54> */
[----:B------:R-:W-:Y:S05]  /*26f0*/  CALL.REL.NOINC `($__internal_101_$__cuda_sm70_shflsync_bfly_p) ;  /* 0x0000019000007944 */ /* 0x000fea0003c00000 */
[----:B0-----:R-:W-:Y:S01]  /*2700*/  HFMA2.MMA R63, -RZ, RZ, 0, 1.1920928955078125e-07 ;  /* 0x00000002ff3f7435 */ /* 0x001fe200000001ff */
[----:B-1----:R-:W-:Y:S01]  /*2710*/  FADD.FTZ R60, R60, R45 ;  /* 0x0000002d3c3c7221 */ /* 0x002fe20000010000 */
[----:B------:R-:W-:Y:S02]  /*2720*/  MOV R62, 0x1f ;  /* 0x0000001f003e7802 */ /* 0x000fe40000000f00 */
[----:B------:R-:W-:Y:S02]  /*2730*/  MOV R45, 0xffffffff ;  /* 0xffffffff002d7802 */ /* 0x000fe40000000f00 */
[----:B------:R-:W-:Y:S02]  /*2740*/  MOV R46, 0x2760 ;  /* 0x00002760002e7802 */ /* 0x000fe40000000f00 */
[----:B------:R-:W-:Y:S05]  /*2750*/  CALL.REL.NOINC `($__internal_101_$__cuda_sm70_shflsync_bfly_p) ;  /* 0x0000013000007944 */ /* 0x000fea0003c00000 */
[----:B0-----:R-:W-:Y:S01]  /*2760*/  HFMA2.MMA R63, -RZ, RZ, 0, 2.384185791015625e-07 ;  /* 0x00000004ff3f7435 */ /* 0x001fe200000001ff */
[----:B-1----:R-:W-:Y:S01]  /*2770*/  FADD.FTZ R60, R60, R45 ;  /* 0x0000002d3c3c7221 */ /* 0x002fe20000010000 */
[----:B------:R-:W-:Y:S02]  /*2780*/  MOV R62, 0x1f ;  /* 0x0000001f003e7802 */ /* 0x000fe40000000f00 */
[----:B------:R-:W-:-:S02]  /*2790*/  MOV R45, 0xffffffff ;  /* 0xffffffff002d7802 */ /* 0x000fc40000000f00 */
[----:B------:R-:W-:Y:S02]  /*27a0*/  MOV R46, 0x27c0 ;  /* 0x000027c0002e7802 */ /* 0x000fe40000000f00 */
[----:B------:R-:W-:Y:S05]  /*27b0*/  CALL.REL.NOINC `($__internal_101_$__cuda_sm70_shflsync_bfly_p) ;  /* 0x000000d000007944 */ /* 0x000fea0003c00000 */
[----:B0-----:R-:W-:Y:S01]  /*27c0*/  HFMA2.MMA R63, -RZ, RZ, 0, 4.76837158203125e-07 ;  /* 0x00000008ff3f7435 */ /* 0x001fe200000001ff */
[----:B-1----:R-:W-:Y:S01]  /*27d0*/  FADD.FTZ R60, R60, R45 ;  /* 0x0000002d3c3c7221 */ /* 0x002fe20000010000 */
[----:B------:R-:W-:Y:S02]  /*27e0*/  MOV R62, 0x1f ;  /* 0x0000001f003e7802 */ /* 0x000fe40000000f00 */
[----:B------:R-:W-:Y:S02]  /*27f0*/  MOV R45, 0xffffffff ;  /* 0xffffffff002d7802 */ /* 0x000fe40000000f00 */
[----:B------:R-:W-:Y:S02]  /*2800*/  MOV R46, 0x2820 ;  /* 0x00002820002e7802 */ /* 0x000fe40000000f00 */
[----:B------:R-:W-:Y:S05]  /*2810*/  CALL.REL.NOINC `($__internal_101_$__cuda_sm70_shflsync_bfly_p) ;  /* 0x0000007000007944 */ /* 0x000fea0003c00000 */
[----:B0-----:R-:W-:Y:S01]  /*2820*/  HFMA2.MMA R63, -RZ, RZ, 0, 9.5367431640625e-07 ;  /* 0x00000010ff3f7435 */ /* 0x001fe200000001ff */
[----:B-1----:R-:W-:Y:S01]  /*2830*/  FADD.FTZ R60, R60, R45 ;  /* 0x0000002d3c3c7221 */ /* 0x002fe20000010000 */
[----:B------:R-:W-:Y:S02]  /*2840*/  MOV R62, 0x1f ;  /* 0x0000001f003e7802 */ /* 0x000fe40000000f00 */
[----:B------:R-:W-:-:S02]  /*2850*/  MOV R45, 0xffffffff ;  /* 0xffffffff002d7802 */ /* 0x000fc40000000f00 */
[----:B------:R-:W-:Y:S02]  /*2860*/  MOV R46, 0x2880 ;  /* 0x00002880002e7802 */ /* 0x000fe40000000f00 */
[----:B------:R-:W-:Y:S05]  /*2870*/  CALL.REL.NOINC `($__internal_101_$__cuda_sm70_shflsync_bfly_p) ;  /* 0x0000001000007944 */ /* 0x000fea0003c00000 */
[----:B01----:R-:W-:Y:S05]  /*2880*/  BRA `(.L_x_13608) ;  /* 0xffffef0000007947 */ /* 0x003fea000383ffff */
        .weak           $__internal_101_$__cuda_sm70_shflsync_bfly_p
        .type           $__internal_101_$__cuda_sm70_shflsync_bfly_p,@function
        .size           $__internal_101_$__cuda_sm70_shflsync_bfly_p,(.L_x_22189 - $__internal_101_$__cuda_sm70_shflsync_bfly_p)
$__internal_101_$__cuda_sm70_shflsync_bfly_p:
[----:B------:R-:W-:Y:S01]  /*2890*/  HFMA2.MMA R47, -RZ, RZ, 0, 0 ;  /* 0x00000000ff2f7435 */ /* 0x000fe200000001ff */
[----:B------:R-:W-:Y:S04]  /*28a0*/  WARPSYNC R45 ;  /* 0x0000002d00007348 */ /* 0x000fe80003800000 */
[----:B------:R0:W1:Y:S01]  /*28b0*/  SHFL.BFLY PT, R45, R60, R63, R62 ;  /* 0x0c00003f3c2d7389 */ /* 0x00006200000e003e */
[----:B------:R-:W-:Y:S05]  /*28c0*/  RET.REL.NODEC R46 `(_ZN10layer_norm13ln_fwd_kernelINS_13Kernel_traitsI6__halfS2_fS2_fjLj3072ELj1ELj1ELj4ELj16ENS_18Kernel_traits_baseILj3072ES2_S2_fS2_fjLj128EEEEELb0ELb1ELb0ELb1EEEvNS_9FwdParamsE) ;  /* 0xffffd7302e007950 */ /* 0x000fea0003c3ffff */
.L_x_13609:
        /* <DEDUP_REMOVED lines=11> */
.L_x_22189:


//--------------------- .text._ZN10layer_norm13ln_fwd_kernelINS_13Kernel_traitsI6__halfS2_fS2_fjLj3072ELj1ELj1ELj4ELj16ENS_18Kernel_traits_baseILj3072ES2_S2_fS2_fjLj128EEEEELb0ELb1ELb1ELb0EEEvNS_9FwdParamsE --------------------------
	.section	.text._ZN10layer_norm13ln_fwd_kernelINS_13Kernel_traitsI6__halfS2_fS2_fjLj3072ELj1ELj1ELj4ELj16ENS_18Kernel_traits_baseILj3072ES2_S2_fS2_fjLj128EEEEELb0ELb1ELb1ELb0EEEvNS_9FwdParamsE,"ax",@progbits
	.sectioninfo	@"SHI_REGISTERS=128"
	.align	128
        .global         _ZN10layer_norm13ln_fwd_kernelINS_13Kernel_traitsI6__halfS2_fS2_fjLj3072ELj1ELj1ELj4ELj16ENS_18Kernel_traits_baseILj3072ES2_S2_fS2_fjLj128EEEEELb0ELb1ELb1ELb0EEEvNS_9FwdParamsE
        .type           _ZN10layer_norm13ln_fwd_kernelINS_13Kernel_traitsI6__halfS2_fS2_fjLj3072ELj1ELj1ELj4ELj16ENS_18Kernel_traits_baseILj3072ES2_S2_fS2_fjLj128EEEEELb0ELb1ELb1ELb0EEEvNS_9FwdParamsE,@function
        .size           _ZN10layer_norm13ln_fwd_kernelINS_13Kernel_traitsI6__halfS2_fS2_fjLj3072ELj1ELj1ELj4ELj16ENS_18Kernel_traits_baseILj3072ES2_S2_fS2_fjLj128EEEEELb0ELb1ELb1ELb0EEEvNS_9FwdParamsE,(.L_x_22190 - _ZN10layer_norm13ln_fwd_kernelINS_13Kernel_traitsI6__halfS2_fS2_fjLj3072ELj1ELj1ELj4ELj16ENS_18Kernel_traits_baseILj3072ES2_S2_fS2_fjLj128EEEEELb0ELb1ELb1ELb0EEEvNS_9FwdParamsE)
        .other          _ZN10layer_norm13ln_fwd_kernelINS_13Kernel_traitsI6__halfS2_fS2_fjLj3072ELj1ELj1ELj4ELj16ENS_18Kernel_traits_baseILj3072ES2_S2_fS2_fjLj128EEEEELb0ELb1ELb1ELb0EEEvNS_9FwdParamsE,@"STO_CUDA_ENTRY STV_DEFAULT"
_ZN10layer_norm13ln_fwd_kernelINS_13Kernel_traitsI6__halfS2_fS2_fjLj3072ELj1ELj1ELj4ELj16ENS_18Kernel_traits_baseILj3072ES2_S2_fS2_fjLj128EEEEELb0ELb1ELb1ELb0EEEvNS_9FwdParamsE:
.text._ZN10layer_norm13ln_fwd_kernelINS_13Kernel_traitsI6__halfS2_fS2_fjLj3072ELj1ELj1ELj4ELj16ENS_18Kernel_traits_baseILj3072ES2_S2_fS2_fjLj128EEEEELb0ELb1ELb1ELb0EEEvNS_9FwdParamsE:
        /* <DEDUP_REMOVED lines=28> */
.L_x_13611:
[----:B0-----:R-:W-:Y:S05]  /*01c0*/  BSYNC B0 ;  /* 0x0000000000007941 */ /* 0x001fea0003800000 */
.L_x_13610:
        /* <DEDUP_REMOVED lines=16> */
.L_x_13613:
[----:B0-----:R-:W-:Y:S05]  /*02d0*/  BSYNC B0 ;  /* 0x0000000000007941 */ /* 0x001fea0003800000 */
.L_x_13612:
        /* <DEDUP_REMOVED lines=15> */
.L_x_13615:
[----:B0-----:R-:W-:Y:S05]  /*03d0*/  BSYNC B0 ;  /* 0x0000000000007941 */ /* 0x001fea0003800000 */
.L_x_13614:
        /* <DEDUP_REMOVED lines=97> */
.L_x_13679:
[----:B------:R-:W-:-:S10]  /*09f0*/  HFMA2.MMA R63, -RZ, RZ, 0, 2.384185791015625e-07 ;  /* 0x00000004ff3f7435 */ /* 0x000fd400000001ff */
[----:B------:R-:W-:-:S05]  /*0a00*/  IMAD.WIDE R60, R118, R63, c[0x0][0x1d0] ;  /* 0x00007400763c7625 */ /* 0x000fca00078e023f */
[----:B------:R0:W2:Y:S01]  /*0a10*/  LDG.E R119, [R60.64] ;  /* 0x000000043c777981 */ /* 0x0000a2000c1e1900 */
[C---:B------:R-:W-:Y:S02]  /*0a20*/  IMAD R120, R118.reuse, c[0x0][0x168], RZ ;  /* 0x00005a0076787a24 */ /* 0x040fe400078e02ff */
[----:B------:R-:W-:Y:S01]  /*0a30*/  IMAD.WIDE R62, R118, R63, c[0x0][0x1d8] ;  /* 0x00007600763e7625 */ /* 0x000fe200078e023f */
[----:B------:R-:W-:Y:S05]  /*0a40*/  BSSY B0, `(.L_x_13616) ;  /* 0x000006f000007945 */ /* 0x000fea0003800000 */
[----:B------:R1:W5:Y:S01]  /*0a50*/  LDG.E R62, [R62.64] ;  /* 0x000000043e3e7981 */ /* 0x000362000c1e1900 */
[----:B0-----:R-:W-:-:S02]  /*0a60*/  LOP3.LUT R60, R19, 0x7f, RZ, 0xc0, !PT ;  /* 0x0000007f133c7812 */ /* 0x001fc400078ec0ff */
        /* <DEDUP_REMOVED lines=47> */
[----:B-----5:R-:W-:-:S05]  /*0d60*/  HADD2.F32 R36, -RZ, R32.H0_H0 ;  /* 0x20000020ff247230 */ /* 0x020fca0000004100 */
[----:B------:R-:W-:-:S04]  /*0d70*/  FMUL.FTZ R36, R36, c[0x0][0x1ec] ;  /* 0x00007b0024247a20 */ /* 0x000fc80000410000 */
[----:B------:R-:W-:-:S04]  /*0d80*/  FMUL.FTZ R36, R17, R36 ;  /* 0x0000002411247220 */ /* 0x000fc80000410000 */
[----:B------:R-:W-:Y:S02]  /*0d90*/  @P0 FADD.FTZ R36, R24, R36 ;  /* 0x0000002418240221 */ /* 0x000fe40000010000 */
.L_x_13619:
[----:B------:R-:W-:Y:S05]  /*0da0*/  BSYNC B1 ;  /* 0x0000000000017941 */ /* 0x000fea0003800000 */
.L_x_13618:
[----:B------:R-:W-:Y:S01]  /*0db0*/  BSSY B1, `(.L_x_13620) ;  /* 0x0000006000017945 */ /* 0x000fe20003800000 */
[----:B------:R-:W-:Y:S05]  /*0dc0*/  @!P6 BRA `(.L_x_13621) ;  /* 0x000000400000e947 */ /* 0x000fea0003800000 */
[----:B-----5:R-:W-:-:S05]  /*0dd0*/  HADD2.F32 R37, -RZ, R32.H1_H1 ;  /* 0x30000020ff257230 */ /* 0x020fca0000004100 */
[----:B------:R-:W-:-:S04]  /*0de0*/  FMUL.FTZ R37, R37, c[0x0][0x1ec] ;  /* 0x00007b0025257a20 */ /* 0x000fc80000410000 */
[----:B------:R-:W-:-:S04]  /*0df0*/  FMUL.FTZ R37, R16, R37 ;  /* 0x0000002510257220 */ /* 0x000fc80000410000 */
[----:B------:R-:W-:Y:S02]  /*0e00*/  @P0 FADD.FTZ R37, R25, R37 ;  /* 0x0000002519250221 */ /* 0x000fe40000010000 */
.L_x_13621:
[----:B------:R-:W-:Y:S05]  /*0e10*/  BSYNC B1 ;  /* 0x0000000000017941 */ /* 0x000fea0003800000 */
.L_x_13620:
[----:B------:R-:W-:Y:S01]  /*0e20*/  BSSY B1, `(.L_x_13622) ;  /* 0x0000006000017945 */ /* 0x000fe20003800000 */
[----:B------:R-:W-:Y:S05]  /*0e30*/  @!P6 BRA `(.L_x_13623) ;  /* 0x000000400000e947 */ /* 0x000fea0003800000 */
[----:B-----5:R-:W-:-:S05]  /*0e40*/  HADD2.F32 R38, -RZ, R33.H0_H0 ;  /* 0x20000021ff267230 */ /* 0x020fca0000004100 */
[----:B------:R-:W-:-:S04]  /*0e50*/  FMUL.FTZ R38, R38, c[0x0][0x1ec] ;  /* 0x00007b0026267a20 */ /* 0x000fc80000410000 */
[----:B------:R-:W-:-:S04]  /*0e60*/  FMUL.FTZ R38, R15, R38 ;  /* 0x000000260f267220 */ /* 0x000fc80000410000 */
[----:B------:R-:W-:Y:S02]  /*0e70*/  @P0 FADD.FTZ R38, R26, R38 ;  /* 0x000000261a260221 */ /* 0x000fe40000010000 */
.L_x_13623:
[----:B------:R-:W-:Y:S05]  /*0e80*/  BSYNC B1 ;  /* 0x0000000000017941 */ /* 0x000fea0003800000 */
.L_x_13622:
[----:B------:R-:W-:Y:S01]  /*0e90*/  BSSY B1, `(.L_x_13624) ;  /* 0x0000006000017945 */ /* 0x000fe20003800000 */
[----:B------:R-:W-:Y:S05]  /*0ea0*/  @!P6 BRA `(.L_x_13625) ;  /* 0x000000400000e947 */ /* 0x000fea0003800000 */
[----:B-----5:R-:W-:-:S05]  /*0eb0*/  HADD2.F32 R39, -RZ, R33.H1_H1 ;  /* 0x30000021ff277230 */ /* 0x020fca0000004100 */
[----:B------:R-:W-:-:S04]  /*0ec0*/  FMUL.FTZ R39, R39, c[0x0][0x1ec] ;  /* 0x00007b0027277a20 */ /* 0x000fc80000410000 */
[----:B------:R-:W-:-:S04]  /*0ed0*/  FMUL.FTZ R39, R14, R39 ;  /* 0x000000270e277220 */ /* 0x000fc80000410000 */
[----:B------:R-:W-:Y:S02]  /*0ee0*/  @P0 FADD.FTZ R39, R27, R39 ;  /* 0x000000271b270221 */ /* 0x000fe40000010000 */
.L_x_13625:
[----:B------:R-:W-:Y:S05]  /*0ef0*/  BSYNC B1 ;  /* 0x0000000000017941 */ /* 0x000fea0003800000 */
.L_x_13624:
[----:B------:R-:W-:Y:S01]  /*0f00*/  BSSY B1, `(.L_x_13626) ;  /* 0x0000006000017945 */ /* 0x000fe20003800000 */
[----:B------:R-:W-:Y:S05]  /*0f10*/  @!P6 BRA `(.L_x_13627) ;  /* 0x000000400000e947 */ /* 0x000fea0003800000 */
[----:B-----5:R-:W-:-:S05]  /*0f20*/  HADD2.F32 R40, -RZ, R34.H0_H0 ;  /* 0x20000022ff287230 */ /* 0x020fca0000004100 */
[----:B------:R-:W-:-:S04]  /*0f30*/  FMUL.FTZ R40, R40, c[0x0][0x1ec] ;  /* 0x00007b0028287a20 */ /* 0x000fc80000410000 */
[----:B------:R-:W-:-:S04]  /*0f40*/  FMUL.FTZ R40, R13, R40 ;  /* 0x000000280d287220 */ /* 0x000fc80000410000 */
[----:B------:R-:W-:Y:S02]  /*0f50*/  @P0 FADD.FTZ R40, R28, R40 ;  /* 0x000000281c280221 */ /* 0x000fe40000010000 */
.L_x_13627:
[----:B------:R-:W-:Y:S05]  /*0f60*/  BSYNC B1 ;  /* 0x0000000000017941 */ /* 0x000fea0003800000 */
.L_x_13626:
[----:B------:R-:W-:Y:S01]  /*0f70*/  BSSY B1, `(.L_x_13628) ;  /* 0x0000006000017945 */ /* 0x000fe20003800000 */
[----:B------:R-:W-:Y:S05]  /*0f80*/  @!P6 BRA `(.L_x_13629) ;  /* 0x000000400000e947 */ /* 0x000fea0003800000 */
[----:B-----5:R-:W-:-:S05]  /*0f90*/  HADD2.F32 R41, -RZ, R34.H1_H1 ;  /* 0x30000022ff297230 */ /* 0x020fca0000004100 */
[----:B------:R-:W-:-:S04]  /*0fa0*/  FMUL.FTZ R41, R41, c[0x0][0x1ec] ;  /* 0x00007b0029297a20 */ /* 0x000fc80000410000 */
[----:B------:R-:W-:-:S04]  /*0fb0*/  FMUL.FTZ R41, R12, R41 ;  /* 0x000000290c297220 */ /* 0x000fc80000410000 */
[----:B------:R-:W-:Y:S02]  /*0fc0*/  @P0 FADD.FTZ R41, R29, R41 ;  /* 0x000000291d290221 */ /* 0x000fe40000010000 */
.L_x_13629:
[----:B------:R-:W-:Y:S05]  /*0fd0*/  BSYNC B1 ;  /* 0x0000000000017941 */ /* 0x000fea0003800000 */
.L_x_13628:
[----:B------:R-:W-:Y:S01]  /*0fe0*/  BSSY B1, `(.L_x_13630) ;  /* 0x0000007000017945 */ /* 0x000fe20003800000 */
[----:B------:R-:W-:Y:S01]  /*0ff0*/  HFMA2.MMA R60, -RZ, RZ, 0, 1.9073486328125e-06 ;  /* 0x00000020ff3c7435 */ /* 0x000fe200000001ff */
[----:B------:R-:W-:Y:S05]  /*1000*/  @!P6 BRA `(.L_x_13631) ;  /* 0x000000400000e947 */ /* 0x000fea0003800000 */
[----:B-----5:R-:W-:-:S05]  /*1010*/  HADD2.F32 R42, -RZ, R35.H0_H0 ;  /* 0x20000023ff2a7230 */ /* 0x020fca0000004100 */
[----:B------:R-:W-:-:S04]  /*1020*/  FMUL.FTZ R42, R42, c[0x0][0x1ec] ;  /* 0x00007b002a2a7a20 */ /* 0x000fc80000410000 */
[----:B------:R-:W-:-:S04]  /*1030*/  FMUL.FTZ R42, R11, R42 ;  /* 0x0000002a0b2a7220 */ /* 0x000fc80000410000 */
[----:B------:R-:W-:Y:S02]  /*1040*/  @P0 FADD.FTZ R42, R30, R42 ;  /* 0x0000002a1e2a0221 */ /* 0x000fe40000010000 */
.L_x_13631:
[----:B------:R-:W-:Y:S05]  /*1050*/  BSYNC B1 ;  /* 0x0000000000017941 */ /* 0x000fea0003800000 */
.L_x_13630:
[----:B------:R-:W-:Y:S01]  /*1060*/  BSSY B1, `(.L_x_13632) ;  /* 0x0000008000017945 */ /* 0x000fe20003800000 */
[----:B------:R-:W-:Y:S01]  /*1070*/  IMAD.WIDE.U32 R60, R121, R60, c[0x0][0x188] ;  /* 0x00006200793c7625 */ /* 0x000fe200078e003c */
[----:B------:R-:W-:Y:S01]  /*1080*/  @!P6 FSEL R43, R31, RZ, P2 ;  /* 0x000000ff1f2be208 */ /* 0x000fe20001000000 */
[----:B------:R-:W-:Y:S05]  /*1090*/  @!P6 BRA `(.L_x_13633) ;  /* 0x000000400000e947 */ /* 0x000fea0003800000 */
[----:B-----5:R-:W-:-:S05]  /*10a0*/  HADD2.F32 R43, -RZ, R35.H1_H1 ;  /* 0x30000023ff2b7230 */ /* 0x020fca0000004100 */
[----:B------:R-:W-:-:S04]  /*10b0*/  FMUL.FTZ R43, R43, c[0x0][0x1ec] ;  /* 0x00007b002b2b7a20 */ /* 0x000fc80000410000 */
[----:B------:R-:W-:-:S04]  /*10c0*/  FMUL.FTZ R43, R10, R43 ;  /* 0x0000002b0a2b7220 */ /* 0x000fc80000410000 */
[----:B------:R-:W-:Y:S02]  /*10d0*/  @P0 FADD.FTZ R43, R31, R43 ;  /* 0x0000002b1f2b0221 */ /* 0x000fe40000010000 */
.L_x_13633:
[----:B------:R-:W-:Y:S05]  /*10e0*/  BSYNC B1 ;  /* 0x0000000000017941 */ /* 0x000fea0003800000 */
.L_x_13632:
[----:B------:R0:W-:Y:S01]  /*10f0*/  STG.E.128 [R60.64], R36 ;  /* 0x000000243c007986 */ /* 0x0001e2000c101d04 */
[----:B------:R-:W-:Y:S02]  /*1100*/  IADD3 R120, R120, 0x80, RZ ;  /* 0x0000008078787810 */ /* 0x000fe40007ffe0ff */
[----:B------:R-:W-:Y:S01]  /*1110*/  IADD3 R121, R121, 0x80, RZ ;  /* 0x0000008079797810 */ /* 0x000fe20007ffe0ff */
[----:B------:R0:W-:Y:S04]  /*1120*/  STG.E.128 [R60.64+0x10], R40 ;  /* 0x000010283c007986 */ /* 0x0001e8000c101d04 */
.L_x_13617:
[----:B------:R-:W-:Y:S05]  /*1130*/  BSYNC B0 ;  /* 0x0000000000007941 */ /* 0x000fea0003800000 */
.L_x_13616:
        /* <DEDUP_REMOVED lines=41> */
.L_x_13637:
[----:B------:R-:W-:Y:S05]  /*13d0*/  BSYNC B1 ;  /* 0x0000000000017941 */ /* 0x000fea0003800000 */
.L_x_13636:
[----:B------:R-:W-:Y:S01]  /*13e0*/  BSSY B1, `(.L_x_13638) ;  /* 0x0000006000017945 */ /* 0x000fe20003800000 */
[----:B------:R-:W-:Y:S05]  /*13f0*/  @!P6 BRA `(.L_x_13639) ;  /* 0x000000400000e947 */ /* 0x000fea0003800000 */
[----:B-----5:R-:W-:-:S05]  /*1400*/  HADD2.F32 R45, -RZ, R32.H1_H1 ;  /* 0x30000020ff2d7230 */ /* 0x020fca0000004100 */
[----:B------:R-:W-:-:S04]  /*1410*/  FMUL.FTZ R45, R45, c[0x0][0x1ec] ;  /* 0x00007b002d2d7a20 */ /* 0x000fc80000410000 */
[----:B------:R-:W-:-:S04]  /*1420*/  FMUL.FTZ R45, R8, R45 ;  /* 0x0000002d082d7220 */ /* 0x000fc80000410000 */
[----:B------:R-:W-:Y:S02]  /*1430*/  @P0 FADD.FTZ R45, R25, R45 ;  /* 0x0000002d192d0221 */ /* 0x000fe40000010000 */
.L_x_13639:
[----:B------:R-:W-:Y:S05]  /*1440*/  BSYNC B1 ;  /* 0x0000000000017941 */ /* 0x000fea0003800000 */
.L_x_13638:
[----:B------:R-:W-:Y:S01]  /*1450*/  BSSY B1, `(.L_x_13640) ;  /* 0x0000006000017945 */ /* 0x000fe20003800000 */
[----:B------:R-:W-:Y:S05]  /*1460*/  @!P6 BRA `(.L_x_13641) ;  /* 0x000000400000e947 */ /* 0x000fea0003800000 */
[----:B-----5:R-:W-:-:S05]  /*1470*/  HADD2.F32 R46, -RZ, R33.H0_H0 ;  /* 0x20000021ff2e7230 */ /* 0x020fca0000004100 */
[----:B------:R-:W-:-:S04]  /*1480*/  FMUL.FTZ R46, R46, c[0x0][0x1ec] ;  /* 0x00007b002e2e7a20 */ /* 0x000fc80000410000 */
[----:B------:R-:W-:-:S04]  /*1490*/  FMUL.FTZ R46, R7, R46 ;  /* 0x0000002e072e7220 */ /* 0x000fc80000410000 */
[----:B------:R-:W-:Y:S02]  /*14a0*/  @P0 FADD.FTZ R46, R26, R46 ;  /* 0x0000002e1a2e0221 */ /* 0x000fe40000010000 */
.L_x_13641:
[----:B------:R-:W-:Y:S05]  /*14b0*/  BSYNC B1 ;  /* 0x0000000000017941 */ /* 0x000fea0003800000 */
.L_x_13640:
[----:B------:R-:W-:Y:S01]  /*14c0*/  BSSY B1, `(.L_x_13642) ;  /* 0x0000006000017945 */ /* 0x000fe20003800000 */
[----:B------:R-:W-:Y:S05]  /*14d0*/  @!P6 BRA `(.L_x_13643) ;  /* 0x000000400000e947 */ /* 0x000fea0003800000 */
[----:B-----5:R-:W-:-:S05]  /*14e0*/  HADD2.F32 R47, -RZ, R33.H1_H1 ;  /* 0x30000021ff2f7230 */ /* 0x020fca0000004100 */
[----:B------:R-:W-:-:S04]  /*14f0*/  FMUL.FTZ R47, R47, c[0x0][0x1ec] ;  /* 0x00007b002f2f7a20 */ /* 0x000fc80000410000 */
[----:B------:R-:W-:-:S04]  /*1500*/  FMUL.FTZ R47, R6, R47 ;  /* 0x0000002f062f7220 */ /* 0x000fc80000410000 */
[----:B------:R-:W-:Y:S02]  /*1510*/  @P0 FADD.FTZ R47, R27, R47 ;  /* 0x0000002f1b2f0221 */ /* 0x000fe40000010000 */
.L_x_13643:
[----:B------:R-:W-:Y:S05]  /*1520*/  BSYNC B1 ;  /* 0x0000000000017941 */ /* 0x000fea0003800000 */
.L_x_13642:
[----:B------:R-:W-:Y:S01]  /*1530*/  BSSY B1, `(.L_x_13644) ;  /* 0x0000006000017945 */ /* 0x000fe20003800000 */
[----:B------:R-:W-:Y:S05]  /*1540*/  @!P6 BRA `(.L_x_13645) ;  /* 0x000000400000e947 */ /* 0x000fea0003800000 */
[----:B-----5:R-:W-:-:S05]  /*1550*/  HADD2.F32 R48, -RZ, R34.H0_H0 ;  /* 0x20000022ff307230 */ /* 0x020fca0000004100 */
[----:B------:R-:W-:-:S04]  /*1560*/  FMUL.FTZ R48, R48, c[0x0][0x1ec] ;  /* 0x00007b0030307a20 */ /* 0x000fc80000410000 */
[----:B------:R-:W-:-:S04]  /*1570*/  FMUL.FTZ R48, R5, R48 ;  /* 0x0000003005307220 */ /* 0x000fc80000410000 */
[----:B------:R-:W-:Y:S02]  /*1580*/  @P0 FADD.FTZ R48, R28, R48 ;  /* 0x000000301c300221 */ /* 0x000fe40000010000 */
.L_x_13645:
[----:B------:R-:W-:Y:S05]  /*1590*/  BSYNC B1 ;  /* 0x0000000000017941 */ /* 0x000fea0003800000 */
.L_x_13644:
[----:B------:R-:W-:Y:S01]  /*15a0*/  BSSY B1, `(.L_x_13646) ;  /* 0x0000006000017945 */ /* 0x000fe20003800000 */
[----:B------:R-:W-:Y:S05]  /*15b0*/  @!P6 BRA `(.L_x_13647) ;  /* 0x000000400000e947 */ /* 0x000fea0003800000 */
[----:B-----5:R-:W-:-:S05]  /*15c0*/  HADD2.F32 R49, -RZ, R34.H1_H1 ;  /* 0x30000022ff317230 */ /* 0x020fca0000004100 */
[----:B------:R-:W-:-:S04]  /*15d0*/  FMUL.FTZ R49, R49, c[0x0][0x1ec] ;  /* 0x00007b0031317a20 */ /* 0x000fc80000410000 */
[----:B------:R-:W-:-:S04]  /*15e0*/  FMUL.FTZ R49, R4, R49 ;  /* 0x0000003104317220 */ /* 0x000fc80000410000 */
[----:B------:R-:W-:Y:S02]  /*15f0*/  @P0 FADD.FTZ R49, R29, R49 ;  /* 0x000000311d310221 */ /* 0x000fe40000010000 */
.L_x_13647:
[----:B------:R-:W-:Y:S05]  /*1600*/  BSYNC B1 ;  /* 0x0000000000017941 */ /* 0x000fea0003800000 */
.L_x_13646:
[----:B------:R-:W-:Y:S01]  /*1610*/  BSSY B1, `(.L_x_13648) ;  /* 0x0000007000017945 */ /* 0x000fe20003800000 */
[----:B0-----:R-:W-:Y:S01]  /*1620*/  HFMA2.MMA R60, -RZ, RZ, 0, 1.9073486328125e-06 ;  /* 0x00000020ff3c7435 */ /* 0x001fe200000001ff */
[----:B------:R-:W-:Y:S05]  /*1630*/  @!P6 BRA `(.L_x_13649) ;  /* 0x000000400000e947 */ /* 0x000fea0003800000 */
[----:B-----5:R-:W-:-:S05]  /*1640*/  HADD2.F32 R50, -RZ, R35.H0_H0 ;  /* 0x20000023ff327230 */ /* 0x020fca0000004100 */
[----:B------:R-:W-:-:S04]  /*1650*/  FMUL.FTZ R50, R50, c[0x0][0x1ec] ;  /* 0x00007b0032327a20 */ /* 0x000fc80000410000 */
[----:B------:R-:W-:-:S04]  /*1660*/  FMUL.FTZ R50, R3, R50 ;  /* 0x0000003203327220 */ /* 0x000fc80000410000 */
[----:B------:R-:W-:Y:S02]  /*1670*/  @P0 FADD.FTZ R50, R30, R50 ;  /* 0x000000321e320221 */ /* 0x000fe40000010000 */
.L_x_13649:
[----:B------:R-:W-:Y:S05]  /*1680*/  BSYNC B1 ;  /* 0x0000000000017941 */ /* 0x000fea0003800000 */
.L_x_13648:
        /* <DEDUP_REMOVED lines=8> */
.L_x_13651:
[----:B------:R-:W-:Y:S05]  /*1710*/  BSYNC B1 ;  /* 0x0000000000017941 */ /* 0x000fea0003800000 */
.L_x_13650:
[----:B------:R0:W-:Y:S01]  /*1720*/  STG.E.128 [R60.64], R44 ;  /* 0x0000002c3c007986 */ /* 0x0001e2000c101d04 */
[----:B------:R-:W-:Y:S02]  /*1730*/  IADD3 R120, R120, 0x80, RZ ;  /* 0x0000008078787810 */ /* 0x000fe40007ffe0ff */
[----:B------:R-:W-:Y:S01]  /*1740*/  IADD3 R121, R121, 0x80, RZ ;  /* 0x0000008079797810 */ /* 0x000fe20007ffe0ff */
[----:B------:R0:W-:Y:S04]  /*1750*/  STG.E.128 [R60.64+0x10], R48 ;  /* 0x000010303c007986 */ /* 0x0001e8000c101d04 */
.L_x_13635:
[----:B------:R-:W-:Y:S05]  /*1760*/  BSYNC B0 ;  /* 0x0000000000007941 */ /* 0x000fea0003800000 */
.L_x_13634:
        /* <DEDUP_REMOVED lines=25> */
[----:B-1----:R-:W-:Y:S02]  /*1900*/  @!P6 FSEL R54, R26, RZ, P2 ;  /* 0x000000ff1a36e208 */ /* 0x002fe40001000000 */
        /* <DEDUP_REMOVED lines=12> */
[----:B-----5:R-:W-:-:S05]  /*19d0*/  HADD2.F32 R52, -RZ, R32.H0_H0 ;  /* 0x20000020ff347230 */ /* 0x020fca0000004100 */
[----:B------:R-:W-:-:S04]  /*19e0*/  FMUL.FTZ R59, R52, c[0x0][0x1ec] ;  /* 0x00007b00343b7a20 */ /* 0x000fc80000410000 */
[----:B------:R-:W-:-:S04]  /*19f0*/  FMUL.FTZ R52, R0, R59 ;  /* 0x0000003b00347220 */ /* 0x000fc80000410000 */
[----:B------:R-:W-:Y:S02]  /*1a00*/  @P0 FADD.FTZ R52, R24, R52 ;  /* 0x0000003418340221 */ /* 0x000fe40000010000 */
.L_x_13655:
[----:B------:R-:W-:Y:S05]  /*1a10*/  BSYNC B1 ;  /* 0x0000000000017941 */ /* 0x000fea0003800000 */
.L_x_13654:
[----:B------:R-:W-:Y:S01]  /*1a20*/  BSSY B1, `(.L_x_13656) ;  /* 0x0000006000017945 */ /* 0x000fe20003800000 */
[----:B------:R-:W-:Y:S05]  /*1a30*/  @!P6 BRA `(.L_x_13657) ;  /* 0x000000400000e947 */ /* 0x000fea0003800000 */
[----:B-----5:R-:W-:-:S05]  /*1a40*/  HADD2.F32 R53, -RZ, R32.H1_H1 ;  /* 0x30000020ff357230 */ /* 0x020fca0000004100 */
[----:B------:R-:W-:-:S04]  /*1a50*/  FMUL.FTZ R58, R53, c[0x0][0x1ec] ;  /* 0x00007b00353a7a20 */ /* 0x000fc80000410000 */
[----:B------:R-:W-:-:S04]  /*1a60*/  FMUL.FTZ R53, R21, R58 ;  /* 0x0000003a15357220 */ /* 0x000fc80000410000 */
[----:B------:R-:W-:Y:S02]  /*1a70*/  @P0 FADD.FTZ R53, R25, R53 ;  /* 0x0000003519350221 */ /* 0x000fe40000010000 */
.L_x_13657:
[----:B------:R-:W-:Y:S05]  /*1a80*/  BSYNC B1 ;  /* 0x0000000000017941 */ /* 0x000fea0003800000 */
.L_x_13656:
[----:B------:R-:W-:Y:S01]  /*1a90*/  BSSY B1, `(.L_x_13658) ;  /* 0x0000006000017945 */ /* 0x000fe20003800000 */
[----:B------:R-:W-:Y:S05]  /*1aa0*/  @!P6 BRA `(.L_x_13659) ;  /* 0x000000400000e947 */ /* 0x000fea0003800000 */
[----:B-----5:R-:W-:-:S05]  /*1ab0*/  HADD2.F32 R54, -RZ, R33.H0_H0 ;  /* 0x20000021ff367230 */ /* 0x020fca0000004100 */
[----:B------:R-:W-:-:S04]  /*1ac0*/  FMUL.FTZ R59, R54, c[0x0][0x1ec] ;  /* 0x00007b00363b7a20 */ /* 0x000fc80000410000 */
[----:B------:R-:W-:-:S04]  /*1ad0*/  FMUL.FTZ R54, R20, R59 ;  /* 0x0000003b14367220 */ /* 0x000fc80000410000 */
[----:B------:R-:W-:Y:S02]  /*1ae0*/  @P0 FADD.FTZ R54, R26, R54 ;  /* 0x000000361a360221 */ /* 0x000fe40000010000 */
.L_x_13659:
[----:B------:R-:W-:Y:S05]  /*1af0*/  BSYNC B1 ;  /* 0x0000000000017941 */ /* 0x000fea0003800000 */
.L_x_13658:
[----:B------:R-:W-:Y:S01]  /*1b00*/  BSSY B1, `(.L_x_13660) ;  /* 0x0000006000017945 */ /* 0x000fe20003800000 */
[----:B------:R-:W-:Y:S05]  /*1b10*/  @!P6 BRA `(.L_x_13661) ;  /* 0x000000400000e947 */ /* 0x000fea0003800000 */
[----:B-----5:R-:W-:-:S05]  /*1b20*/  HADD2.F32 R55, -RZ, R33.H1_H1 ;  /* 0x30000021ff377230 */ /* 0x020fca0000004100 */
[----:B------:R-:W-:-:S04]  /*1b30*/  FMUL.FTZ R58, R55, c[0x0][0x1ec] ;  /* 0x00007b00373a7a20 */ /* 0x000fc80000410000 */
[----:B------:R-:W-:-:S04]  /*1b40*/  FMUL.FTZ R55, R23, R58 ;  /* 0x0000003a17377220 */ /* 0x000fc80000410000 */
[----:B------:R-:W-:Y:S02]  /*1b50*/  @P0 FADD.FTZ R55, R27, R55 ;  /* 0x000000371b370221 */ /* 0x000fe40000010000 */
.L_x_13661:
[----:B------:R-:W-:Y:S05]  /*1b60*/  BSYNC B1 ;  /* 0x0000000000017941 */ /* 0x000fea0003800000 */
.L_x_13660:
[----:B------:R-:W-:Y:S01]  /*1b70*/  BSSY B1, `(.L_x_13662) ;  /* 0x0000006000017945 */ /* 0x000fe20003800000 */
[----:B------:R-:W-:Y:S05]  /*1b80*/  @!P6 BRA `(.L_x_13663) ;  /* 0x000000400000e947 */ /* 0x000fea0003800000 */
[----:B-----5:R-:W-:-:S05]  /*1b90*/  HADD2.F32 R56, -RZ, R34.H0_H0 ;  /* 0x20000022ff387230 */ /* 0x020fca0000004100 */
[----:B------:R-:W-:-:S04]  /*1ba0*/  FMUL.FTZ R59, R56, c[0x0][0x1ec] ;  /* 0x00007b00383b7a20 */ /* 0x000fc80000410000 */
[----:B------:R-:W-:-:S04]  /*1bb0*/  FMUL.FTZ R56, R22, R59 ;  /* 0x0000003b16387220 */ /* 0x000fc80000410000 */
[----:B------:R-:W-:Y:S02]  /*1bc0*/  @P0 FADD.FTZ R56, R28, R56 ;  /* 0x000000381c380221 */ /* 0x000fe40000010000 */
.L_x_13663:
[----:B------:R-:W-:Y:S05]  /*1bd0*/  BSYNC B1 ;  /* 0x0000000000017941 */ /* 0x000fea0003800000 */
.L_x_13662:
[----:B------:R-:W-:Y:S01]  /*1be0*/  BSSY B1, `(.L_x_13664) ;  /* 0x0000006000017945 */ /* 0x000fe20003800000 */
[----:B------:R-:W-:Y:S05]  /*1bf0*/  @!P6 BRA `(.L_x_13665) ;  /* 0x000000400000e947 */ /* 0x000fea0003800000 */
[----:B-----5:R-:W-:-:S05]  /*1c00*/  HADD2.F32 R57, -RZ, R34.H1_H1 ;  /* 0x30000022ff397230 */ /* 0x020fca0000004100 */
[----:B------:R-:W-:-:S04]  /*1c10*/  FMUL.FTZ R58, R57, c[0x0][0x1ec] ;  /* 0x00007b00393a7a20 */ /* 0x000fc80000410000 */
[----:B------:R-:W-:-:S04]  /*1c20*/  FMUL.FTZ R57, R65, R58 ;  /* 0x0000003a41397220 */ /* 0x000fc80000410000 */
[----:B------:R-:W-:Y:S02]  /*1c30*/  @P0 FADD.FTZ R57, R29, R57 ;  /* 0x000000391d390221 */ /* 0x000fe40000010000 */
.L_x_13665:
[----:B------:R-:W-:Y:S05]  /*1c40*/  BSYNC B1 ;  /* 0x0000000000017941 */ /* 0x000fea0003800000 */
.L_x_13664:
[----:B------:R-:W-:Y:S01]  /*1c50*/  BSSY B1, `(.L_x_13666) ;  /* 0x0000007000017945 */ /* 0x000fe20003800000 */
[----:B------:R-:W-:Y:S01]  /*1c60*/  @!P6 FSEL R58, R30, RZ, P2 ;  /* 0x000000ff1e3ae208 */ /* 0x000fe20001000000 */
[----:B------:R-:W-:Y:S05]  /*1c70*/  @!P6 BRA `(.L_x_13667) ;  /* 0x000000400000e947 */ /* 0x000fea0003800000 */
[----:B-----5:R-:W-:-:S05]  /*1c80*/  HADD2.F32 R58, -RZ, R35.H0_H0 ;  /* 0x20000023ff3a7230 */ /* 0x020fca0000004100 */
[----:B------:R-:W-:-:S04]  /*1c90*/  FMUL.FTZ R59, R58, c[0x0][0x1ec] ;  /* 0x00007b003a3b7a20 */ /* 0x000fc80000410000 */
[----:B------:R-:W-:-:S04]  /*1ca0*/  FMUL.FTZ R58, R64, R59 ;  /* 0x0000003b403a7220 */ /* 0x000fc80000410000 */
[----:B------:R-:W-:Y:S02]  /*1cb0*/  @P0 FADD.FTZ R58, R30, R58 ;  /* 0x0000003a1e3a0221 */ /* 0x000fe40000010000 */
.L_x_13667:
[----:B------:R-:W-:Y:S05]  /*1cc0*/  BSYNC B1 ;  /* 0x0000000000017941 */ /* 0x000fea0003800000 */
.L_x_13666:
[----:B------:R-:W-:Y:S01]  /*1cd0*/  BSSY B1, `(.L_x_13668) ;  /* 0x0000007000017945 */ /* 0x000fe20003800000 */
[----:B------:R-:W-:Y:S01]  /*1ce0*/  @!P6 FSEL R59, R31, RZ, P1 ;  /* 0x000000ff1f3be208 */ /* 0x000fe20000800000 */
[----:B------:R-:W-:Y:S05]  /*1cf0*/  @!P6 BRA `(.L_x_13669) ;  /* 0x000000400000e947 */ /* 0x000fea0003800000 */
[----:B-----5:R-:W-:-:S05]  /*1d00*/  HADD2.F32 R59, -RZ, R35.H1_H1 ;  /* 0x30000023ff3b7230 */ /* 0x020fca0000004100 */
[----:B------:R-:W-:-:S04]  /*1d10*/  FMUL.FTZ R120, R59, c[0x0][0x1ec] ;  /* 0x00007b003b787a20 */ /* 0x000fc80000410000 */
[----:B------:R-:W-:-:S04]  /*1d20*/  FMUL.FTZ R59, R67, R120 ;  /* 0x00000078433b7220 */ /* 0x000fc80000410000 */
[----:B------:R-:W-:Y:S02]  /*1d30*/  @P0 FADD.FTZ R59, R31, R59 ;  /* 0x0000003b1f3b0221 */ /* 0x000fe40000010000 */
.L_x_13669:
[----:B------:R-:W-:Y:S05]  /*1d40*/  BSYNC B1 ;  /* 0x0000000000017941 */ /* 0x000fea0003800000 */
.L_x_13668:
[----:B------:R0:W-:Y:S04]  /*1d50*/  STG.E.128 [R60.64], R52 ;  /* 0x000000343c007986 */ /* 0x0001e8000c101d04 */
[----:B------:R0:W-:Y:S02]  /*1d60*/  STG.E.128 [R60.64+0x10], R56 ;  /* 0x000010383c007986 */ /* 0x0001e4000c101d04 */
.L_x_13653:
[----:B------:R-:W-:Y:S05]  /*1d70*/  BSYNC B0 ;  /* 0x0000000000007941 */ /* 0x000fea0003800000 */
.L_x_13652:
        /* <DEDUP_REMOVED lines=33> */
.L_x_13680:
        /* <DEDUP_REMOVED lines=69> */
.L_x_13681:
        /* <DEDUP_REMOVED lines=86> */
[----:B------:R-:W-:Y:S01]  /*2940*/  F2FP.PACK_AB R60, R63, R60 ;  /* 0x0000003c3f3c723e */ /* 0x000fe200000000ff */
        /* <DEDUP_REMOVED lines=9> */
[----:B------:R-:W-:-:S03]  /*29e0*/  FADD.FTZ R63, R42, -R121 ;  /* 0x800000792a3f7221 */ /* 0x000fc60000010000 */
[----:B------:R-:W-:Y:S01]  /*29f0*/  F2FP.PACK_AB R62, R123, R62 ;  /* 0x0000003e7b3e723e */ /* 0x000fe200000000ff */
[----:B------:R-:W-:Y:S02]  /*2a00*/  FADD.FTZ R123, R43, -R121 ;  /* 0x800000792b7b7221 */ /* 0x000fe40000010000 */
[C---:B------:R-:W-:Y:S02]  /*2a10*/  FMUL.FTZ R63, R120.reuse, R63 ;  /* 0x0000003f783f7220 */ /* 0x040fe40000410000 */
[----:B------:R-:W-:Y:S02]  /*2a20*/  FMUL.FTZ R123, R120, R123 ;  /* 0x0000007b787b7220 */ /* 0x000fe40000410000 */
[----:B------:R-:W-:Y:S02]  /*2a30*/  FFMA.FTZ R63, R72, R63, R81 ;  /* 0x0000003f483f7223 */ /* 0x000fe40000010051 */
[----:B------:R-:W-:-:S05]  /*2a40*/  FFMA.FTZ R122, R74, R123, R83 ;  /* 0x0000007b4a7a7223 */ /* 0x000fca0000010053 */
[----:B------:R-:W-:Y:S01]  /*2a50*/  F2FP.PACK_AB R63, R122, R63 ;  /* 0x0000003f7a3f723e */ /* 0x000fe200000000ff */
[----:B------:R-:W-:-:S10]  /*2a60*/  HFMA2.MMA R122, -RZ, RZ, 0, 9.5367431640625e-07 ;  /* 0x00000010ff7a7435 */ /* 0x000fd400000001ff */
[C---:B------:R-:W-:Y:S01]  /*2a70*/  IMAD.WIDE.U32 R122, R119.reuse, R122, c[0x0][0x208] ;  /* 0x00008200777a7625 */ /* 0x040fe200078e007a */
[----:B------:R-:W-:-:S04]  /*2a80*/  IADD3 R119, R119, 0x80, RZ ;  /* 0x0000008077777810 */ /* 0x000fc80007ffe0ff */
[----:B------:R0:W-:Y:S03]  /*2a90*/  STG.E.128 [R122.64], R60 ;  /* 0x0000003c7a007986 */ /* 0x0001e6000c101d04 */
.L_x_13675:
[----:B------:R-:W-:Y:S05]  /*2aa0*/  BSYNC B1 ;  /* 0x0000000000017941 */ /* 0x000fea0003800000 */
.L_x_13674:
        /* <DEDUP_REMOVED lines=29> */
[----:B------:R-:W-:Y:S02]  /*2c80*/  F2FP.PACK_AB R63, R122, R63 ;  /* 0x0000003f7a3f723e */ /* 0x000fe400000000ff */
[----:B------:R-:W-:-:S05]  /*2c90*/  MOV R122, 0x10 ;  /* 0x00000010007a7802 */ /* 0x000fca0000000f00 */
[C---:B------:R-:W-:Y:S01]  /*2ca0*/  IMAD.WIDE.U32 R122, R119.reuse, R122, c[0x0][0x208] ;  /* 0x00008200777a7625 */ /* 0x040fe200078e007a */
[----:B------:R-:W-:-:S04]  /*2cb0*/  IADD3 R119, R119, 0x80, RZ ;  /* 0x0000008077777810 */ /* 0x000fc80007ffe0ff */
[----:B------:R0:W-:Y:S03]  /*2cc0*/  STG.E.128 [R122.64], R60 ;  /* 0x0000003c7a007986 */ /* 0x0001e6000c101d04 */
.L_x_13677:
[----:B------:R-:W-:Y:S05]  /*2cd0*/  BSYNC B1 ;  /* 0x0000000000017941 */ /* 0x000fea0003800000 */
.L_x_13676:
        /* <DEDUP_REMOVED lines=22> */
[----:B------:R-:W-:Y:S01]  /*2e40*/  HFMA2.MMA R120, -RZ, RZ, 0, 9.5367431640625e-07 ;  /* 0x00000010ff787435 */ /* 0x000fe200000001ff */
[----:B------:R-:W-:Y:S02]  /*2e50*/  FFMA.FTZ R121, R100, R121, R109 ;  /* 0x0000007964797223 */ /* 0x000fe4000001006d */
[----:B------:R-:W-:Y:S02]  /*2e60*/  FFMA.FTZ R122, R103, R122, R112 ;  /* 0x0000007a677a7223 */ /* 0x000fe40000010070 */
[----:B------:R-:W-:Y:S02]  /*2e70*/  FFMA.FTZ R60, R98, R60, R107 ;  /* 0x0000003c623c7223 */ /* 0x000fe4000001006b */
[----:B------:R-:W-:Y:S01]  /*2e80*/  FFMA.FTZ R123, R101, R62, R110 ;  /* 0x0000003e657b7223 */ /* 0x000fe2000001006e */
[----:B------:R-:W-:-:S02]  /*2e90*/  F2FP.PACK_AB R62, R124, R61 ;  /* 0x0000003d7c3e723e */ /* 0x000fc400000000ff */
[----:B------:R-:W-:Y:S01]  /*2ea0*/  F2FP.PACK_AB R61, R122, R121 ;  /* 0x000000797a3d723e */ /* 0x000fe200000000ff */
[----:B------:R-:W-:Y:S01]  /*2eb0*/  IMAD.WIDE.U32 R120, R119, R120, c[0x0][0x208] ;  /* 0x0000820077787625 */ /* 0x000fe200078e0078 */
[----:B------:R-:W-:-:S05]  /*2ec0*/  F2FP.PACK_AB R60, R123, R60 ;  /* 0x0000003c7b3c723e */ /* 0x000fca00000000ff */
[----:B------:R0:W-:Y:S02]  /*2ed0*/  STG.E.128 [R120.64], R60 ;  /* 0x0000003c78007986 */ /* 0x0001e4000c101d04 */
.L_x_13673:
[----:B0-----:R-:W-:Y:S05]  /*2ee0*/  BSYNC B0 ;  /* 0x0000000000007941 */ /* 0x001fea0003800000 */
.L_x_13672:
[----:B------:R-:W-:Y:S02]  /*2ef0*/  IADD3 R118, R118, c[0x0][0x160], RZ ;  /* 0x0000580076767a10 */ /* 0x000fe40007ffe0ff */
[----:B------:R-:W-:Y:S02]  /*2f00*/  LOP3.LUT P1, RZ, R116, 0xff, RZ, 0xc0, !PT ;  /* 0x000000ff74ff7812 */ /* 0x000fe4000782c0ff */
[----:B------:R-:W-:Y:S02]  /*2f10*/  ISETP.GE.AND P0, PT, R118, c[0x0][0x164], PT ;  /* 0x0000590076007a0c */ /* 0x000fe40003f06270 */
[----:B------:R-:W-:-:S11]  /*2f20*/  SEL R116, RZ, 0x1, P1 ;  /* 0x00000001ff747807 */ /* 0x000fd60000800000 */
[----:B------:R-:W-:Y:S01]  /*2f30*/  @P0 CALL.REL.NOINC `(.L_x_13678) ;  /* 0x0000001000000944 */ /* 0x000fe20003c00000 */
[----:B------:R-:W-:Y:S05]  /*2f40*/  BRA `(.L_x_13679) ;  /* 0xffffdaa000007947 */ /* 0x000fea000383ffff */
.L_x_13678:
[----:B------:R-:W-:Y:S05]  /*2f50*/  EXIT ;  /* 0x000000000000794d */ /* 0x000fea0003800000 */
.L_x_13670:
[----:B------:R-:W-:Y:S01]  /*2f60*/  HFMA2.MMA R122, -RZ, RZ, 0, 1.847743988037109375e-06 ;  /* 0x0000001fff7a7435 */ /* 0x000fe200000001ff */
[----:B------:R-:W-:Y:S02]  /*2f70*/  MOV R121, 0x1 ;  /* 0x0000000100797802 */ /* 0x000fe40000000f00 */
[----:B------:R-:W-:Y:S02]  /*2f80*/  MOV R61, 0xffffffff ;  /* 0xffffffff003d7802 */ /* 0x000fe40000000f00 */
[----:B------:R-:W-:Y:S02]  /*2f90*/  MOV R120, 0x2fb0 ;  /* 0x00002fb000787802 */ /* 0x000fe40000000f00 */
[----:B-----5:R-:W-:Y:S05]  /*2fa0*/  CALL.REL.NOINC `($__internal_102_$__cuda_sm70_shflsync_bfly_p) ;  /* 0x0000069000007944 */ /* 0x020fea0003c00000 */
[----:B01----:R-:W-:Y:S05]  /*2fb0*/  BRA `(.L_x_13680) ;  /* 0xffffefd000007947 */ /* 0x003fea000383ffff */
.L_x_13671:
[----:B------:R-:W-:Y:S01]  /*2fc0*/  HFMA2.MMA R121, -RZ, RZ, 0, 1.1920928955078125e-07 ;  /* 0x00000002ff797435 */ /* 0x000fe200000001ff */
[----:B------:R-:W-:Y:S02]  /*2fd0*/  MOV R122, 0x1f ;  /* 0x0000001f007a7802 */ /* 0x000fe40000000f00 */
[----:B------:R-:W-:Y:S02]  /*2fe0*/  MOV R61, 0xffffffff ;  /* 0xffffffff003d7802 */ /* 0x000fe40000000f00 */
[----:B------:R-:W-:-:S02]  /*2ff0*/  MOV R120, 0x3010 ;  /* 0x0000301000787802 */ /* 0x000fc40000000f00 */
[----:B-----5:R-:W-:Y:S05]  /*3000*/  CALL.REL.NOINC `($__internal_102_$__cuda_sm70_shflsync_bfly_p) ;  /* 0x0000063000007944 */ /* 0x020fea0003c00000 */
[----:B0-----:R-:W-:Y:S01]  /*3010*/  HFMA2.MMA R121, -RZ, RZ, 0, 2.384185791015625e-07 ;  /* 0x00000004ff797435 */ /* 0x001fe200000001ff */
[----:B-1----:R-:W-:Y:S01]  /*3020*/  FADD.FTZ R123, R123, R122 ;  /* 0x0000007a7b7b7221 */ /* 0x002fe20000010000 */
[----:B------:R-:W-:-:S02]  /*3030*/  MOV R122, 0x1f ;  /* 0x0000001f007a7802 */ /* 0x000fc40000000f00 */
[----:B------:R-:W-:Y:S02]  /*3040*/  MOV R61, 0xffffffff ;  /* 0xffffffff003d7802 */ /* 0x000fe40000000f00 */
[----:B------:R-:W-:Y:S02]  /*3050*/  MOV R120, 0x3070 ;  /* 0x0000307000787802 */ /* 0x000fe40000000f00 */
[----:B------:R-:W-:Y:S05]  /*3060*/  CALL.REL.NOINC `($__internal_102_$__cuda_sm70_shflsync_bfly_p) ;  /* 0x000005d000007944 */ /* 0x000fea0003c00000 */
[----:B0-----:R-:W-:Y:S01]  /*3070*/  HFMA2.MMA R121, -RZ, RZ, 0, 4.76837158203125e-07 ;  /* 0x00000008ff797435 */ /* 0x001fe200000001ff */
[----:B-1----:R-:W-:Y:S01]  /*3080*/  FADD.FTZ R123, R123, R122 ;  /* 0x0000007a7b7b7221 */ /* 0x002fe20000010000 */
[----:B------:R-:W-:Y:S02]  /*3090*/  MOV R122, 0x1f ;  /* 0x0000001f007a7802 */ /* 0x000fe40000000f00 */
[----:B------:R-:W-:Y:S02]  /*30a0*/  MOV R61, 0xffffffff ;  /* 0xffffffff003d7802 */ /* 0x000fe40000000f00 */
[----:B------:R-:W-:Y:S02]  /*30b0*/  MOV R120, 0x30d0 ;  /* 0x000030d000787802 */ /* 0x000fe40000000f00 */
[----:B------:R-:W-:Y:S05]  /*30c0*/  CALL.REL.NOINC `($__internal_102_$__cuda_sm70_shflsync_bfly_p) ;  /* 0x0000057000007944 */ /* 0x000fea0003c00000 */
[----:B0-----:R-:W-:Y:S01]  /*30d0*/  HFMA2.MMA R121, -RZ, RZ, 0, 9.5367431640625e-07 ;  /* 0x00000010ff797435 */ /* 0x001fe200000001ff */
[----:B-1----:R-:W-:Y:S01]  /*30e0*/  FADD.FTZ R123, R123, R122 ;  /* 0x0000007a7b7b7221 */ /* 0x002fe20000010000 */
[----:B------:R-:W-:-:S02]  /*30f0*/  MOV R122, 0x1f ;  /* 0x0000001f007a7802 */ /* 0x000fc40000000f00 */
[----:B------:R-:W-:Y:S02]  /*3100*/  MOV R61, 0xffffffff ;  /* 0xffffffff003d7802 */ /* 0x000fe40000000f00 */
[----:B------:R-:W-:Y:S02]  /*3110*/  MOV R120, 0x3130 ;  /* 0x0000313000787802 */ /* 0x000fe40000000f00 */
[----:B------:R-:W-:Y:S05]  /*3120*/  CALL.REL.NOINC `($__internal_102_$__cuda_sm70_shflsync_bfly_p) ;  /* 0x0000051000007944 */ /* 0x000fea0003c00000 */
        /* <DEDUP_REMOVED lines=55> */
[----:B------:R-:W-:Y:S05]  /*34a0*/  CALL.REL.NOINC `($__internal_102_$__cuda_sm70_shflsync_bfly_p) ;  /* 0x0000019000007944 */ /* 0x000fea0003c00000 */
[----:B0-----:R-:W-:Y:S01]  /*34b0*/  HFMA2.MMA R121, -RZ, RZ, 0, 1.1920928955078125e-07 ;  /* 0x00000002ff797435 */ /* 0x001fe200000001ff */
[----:B-1----:R-:W-:Y:S01]  /*34c0*/  FADD.FTZ R123, R123, R122 ;  /* 0x0000007a7b7b7221 */ /* 0x002fe20000010000 */
[----:B------:R-:W-:Y:S02]  /*34d0*/  MOV R122, 0x1f ;  /* 0x0000001f007a7802 */ /* 0x000fe40000000f00 */
[----:B------:R-:W-:Y:S02]  /*34e0*/  MOV R61, 0xffffffff ;  /* 0xffffffff003d7802 */ /* 0x000fe40000000f00 */
[----:B------:R-:W-:Y:S02]  /*34f0*/  MOV R120, 0x3510 ;  /* 0x0000351000787802 */ /* 0x000fe40000000f00 */
[----:B------:R-:W-:Y:S05]  /*3500*/  CALL.REL.NOINC `($__internal_102_$__cuda_sm70_shflsync_bfly_p) ;  /* 0x0000013000007944 */ /* 0x000fea0003c00000 */
        /* <DEDUP_REMOVED lines=18> */
[----:B01----:R-:W-:Y:S05]  /*3630*/  BRA `(.L_x_13681) ;  /* 0xffffeda000007947 */ /* 0x003fea000383ffff */
        .weak           $__internal_102_$__cuda_sm70_shflsync_bfly_p
        .type           $__internal_102_$__cuda_sm70_shflsync_bfly_p,@function
        .size           $__internal_102_$__cuda_sm70_shflsync_bfly_p,(.L_x_22190 - $__internal_102_$__cuda_sm70_shflsync_bfly_p)
$__internal_102_$__cuda_sm70_shflsync_bfly_p:
[----:B------:R-:W-:Y:S01]  /*3640*/  HFMA2.MMA R125, -RZ, RZ, 0, 0 ;  /* 0x00000000ff7d7435 */ /* 0x000fe200000001ff */
[----:B------:R-:W-:Y:S01]  /*3650*/  MOV R124, R120 ;  /* 0x00000078007c7202 */ /* 0x000fe20000000f00 */
[----:B------:R-:W-:Y:S04]  /*3660*/  WARPSYNC R61 ;  /* 0x0000003d00007348 */ /* 0x000fe80003800000 */
[----:B------:R0:W1:Y:S01]  /*3670*/  SHFL.BFLY PT, R122, R123, R121, R122 ;  /* 0x0c0000797b7a7389 */ /* 0x00006200000e007a */
[----:B------:R-:W-:Y:S05]  /*3680*/  RET.REL.NODEC R124 `(_ZN10layer_norm13ln_fwd_kernelINS_13Kernel_traitsI6__halfS2_fS2_fjLj3072ELj1ELj1ELj4ELj16ENS_18Kernel_traits_baseILj3072ES2_S2_fS2_fjLj128EEEEELb0ELb1ELb1ELb0EEEvNS_9FwdParamsE) ;  /* 0xffffc9707c007950 */ /* 0x000fea0003c3ffff */
.L_x_13682:
        /* <DEDUP_REMOVED lines=15> */
.L_x_22190:


//--------------------- .text._ZN10layer_norm13ln_fwd_kernelINS_13Kernel_traitsI6__halfS2_fS2_fjLj3072ELj1ELj1ELj4ELj16ENS_18Kernel_traits_baseILj3072ES2_S2_fS2_fjLj128EEEEELb0ELb1ELb1ELb1EEEvNS_9FwdParamsE --------------------------
	.section	.text._ZN10layer_norm13ln_fwd_kernelINS_13Kernel_traitsI6__halfS2_fS2_fjLj3072ELj1ELj1ELj4ELj16ENS_18Kernel_traits_baseILj3072ES2_S2_fS2_fjLj128EEEEELb0ELb1ELb1ELb1EEEvNS_9FwdParamsE,"ax",@progbits
	.sectioninfo	@"SHI_REGISTERS=127"
	.align	128
        .global         _ZN10layer_norm13ln_fwd_kernelINS_13Kernel_traitsI6__halfS2_fS2_fjLj3072ELj1ELj1ELj4ELj16ENS_18Kernel_traits_baseILj3072ES2_S2_fS2_fjLj128EEEEELb0ELb1ELb1ELb1EEEvNS_9FwdParamsE
        .type           _ZN10layer_norm13ln_fwd_kernelINS_13Kernel_traitsI6__halfS2_fS2_fjLj3072ELj1ELj1ELj4ELj16ENS_18Kernel_traits_baseILj3072ES2_S2_fS2_fjLj128EEEEELb0ELb1ELb1ELb1EEEvNS_9FwdParamsE,@function
        .size           _ZN10layer_norm13ln_fwd_kernelINS_13Kernel_traitsI6__halfS2_fS2_fjLj3072ELj1ELj1ELj4ELj16ENS_18Kernel_traits_baseILj3072ES2_S2_fS2_fjLj128EEEEELb0ELb1ELb1ELb1EEEvNS_9FwdParamsE,(.L_x_22191 - _ZN10layer_norm13ln_fwd_kernelINS_13Kernel_traitsI6__halfS2_fS2_fjLj3072ELj1ELj1ELj4ELj16ENS_18Kernel_traits_baseILj3072ES2_S2_fS2_fjLj128EEEEELb0ELb1ELb1ELb1EEEvNS_9FwdParamsE)
        .other          _ZN10layer_norm13ln_fwd_kernelINS_13Kernel_traitsI6__halfS2_fS2_fjLj3072ELj1ELj1ELj4ELj16ENS_18Kernel_traits_baseILj3072ES2_S2_fS2_fjLj128EEEEELb0ELb1ELb1ELb1EEEvNS_9FwdParamsE,@"STO_CUDA_ENTRY STV_DEFAULT"
_ZN10layer_norm13ln_fwd_kernelINS_13Kernel_traitsI6__halfS2_fS2_fjLj3072ELj1ELj1ELj4ELj16ENS_18Kernel_traits_baseILj3072ES2_S2_fS2_fjLj128EEEEELb0ELb1ELb1ELb1EEEvNS_9FwdParamsE:
.text._ZN10layer_norm13ln_fwd_kernelINS_13Kernel_traitsI6__halfS2_fS2_fjLj3072ELj1ELj1ELj4ELj16ENS_18Kernel_traits_baseILj3072ES2_S2_fS2_fjLj128EEEEELb0ELb1ELb1ELb1EEEvNS_9FwdParamsE:
        /* <DEDUP_REMOVED lines=37> */
[--C-:B------:R-:W-:Y:S01]  /*0250*/  HADD2.F32 R17, -RZ, R36.reuse.H0_H0 ;  /* 0x20000024ff117230 */ /* 0x100fe20000004100 */
[----:B------:R-:W-:Y:S01]  /*0260*/  LOP3.LUT R93, R19, 0x1f, RZ, 0xc0, !PT ;  /* 0x0000001f135d7812 */ /* 0x000fe200078ec0ff */
[----:B------:R-:W-:Y:S01]  /*0270*/  HADD2.F32 R16, -RZ, R36.H1_H1 ;  /* 0x30000024ff107230 */ /* 0x000fe20000004100 */
[----:B------:R-:W-:Y:S01]  /*0280*/  LOP3.LUT R104, R104, 0x3, RZ, 0xc0, !PT ;  /* 0x0000000368687812 */ /* 0x000fe200078ec0ff */
[--C-:B------:R-:W-:Y:S01]  /*0290*/  HADD2.F32 R15, -RZ, R37.reuse.H0_H0 ;  /* 0x20000025ff0f7230 */ /* 0x100fe20000004100 */
[----:B------:R-:W-:Y:S01]  /*02a0*/  IADD3 R108, R95, 0x4, RZ ;  /* 0x000000045f6c7810 */ /* 0x000fe20007ffe0ff */
        /* <DEDUP_REMOVED lines=9> */
[--C-:B0-----:R-:W-:Y:S02]  /*0340*/  HADD2.F32 R5, -RZ, R34.reuse.H0_H0 ;  /* 0x20000022ff057230 */ /* 0x101fe40000004100 */
[----:B------:R-:W-:Y:S02]  /*0350*/  HADD2.F32 R4, -RZ, R34.H1_H1 ;  /* 0x30000022ff047230 */ /* 0x000fe40000004100 */
[--C-:B-1----:R-:W-:Y:S02]  /*0360*/  HADD2.F32 R3, -RZ, R35.reuse.H0_H0 ;  /* 0x20000023ff037230 */ /* 0x102fe40000004100 */
        /* <DEDUP_REMOVED lines=9> */
[----:B------:R-:W-:Y:S01]  /*0400*/  ULDC.U8 UR6, c[0x0][0x1f0] ;  /* 0x00007c0000067ab9 */ /* 0x000fe20000000000 */
[--C-:B--2---:R-:W-:Y:S02]  /*0410*/  HADD2.F32 R92, -RZ, R63.reuse.H0_H0 ;  /* 0x2000003fff5c7230 */ /* 0x104fe40000004100 */
[----:B------:R-:W-:Y:S02]  /*0420*/  HADD2.F32 R97, -RZ, R63.H1_H1 ;  /* 0x3000003fff617230 */ /* 0x000fe40000004100 */
[--C-:B---3--:R-:W-:Y:S02]  /*0430*/  HADD2.F32 R63, -RZ, R67.reuse.H0_H0 ;  /* 0x20000043ff3f7230 */ /* 0x108fe40000004100 */
[----:B------:R-:W-:Y:S02]  /*0440*/  HADD2.F32 R67, -RZ, R67.H1_H1 ;  /* 0x30000043ff437230 */ /* 0x000fe40000004100 */
[----:B----4-:R-:W-:-:S02]  /*0450*/  HADD2.F32 R98, -RZ, R69.H0_H0 ;  /* 0x20000045ff627230 */ /* 0x010fc40000004100 */
[--C-:B------:R-:W-:Y:S02]  /*0460*/  HADD2.F32 R100, -RZ, R70.reuse.H0_H0 ;  /* 0x20000046ff647230 */ /* 0x100fe40000004100 */
[----:B------:R-:W-:Y:S02]  /*0470*/  HADD2.F32 R101, -RZ, R70.H1_H1 ;  /* 0x30000046ff657230 */ /* 0x000fe40000004100 */
[----:B------:R-:W-:Y:S02]  /*0480*/  HADD2.F32 R105, -RZ, R74.H0_H0 ;  /* 0x2000004aff697230 */ /* 0x000fe40000004100 */
        /* <DEDUP_REMOVED lines=8> */
[----:B------:R-:W-:-:S02]  /*0510*/  HADD2.F32 R69, -RZ, R69.H1_H1 ;  /* 0x30000045ff457230 */ /* 0x000fc40000004100 */
[--C-:B------:R-:W-:Y:S02]  /*0520*/  HADD2.F32 R99, -RZ, R72.reuse.H0_H0 ;  /* 0x20000048ff637230 */ /* 0x100fe40000004100 */
[----:B------:R-:W-:Y:S02]  /*0530*/  HADD2.F32 R70, -RZ, R72.H1_H1 ;  /* 0x30000048ff467230 */ /* 0x000fe40000004100 */
[--C-:B------:R-:W-:Y:S02]  /*0540*/  HADD2.F32 R103, -RZ, R73.reuse.H0_H0 ;  /* 0x20000049ff677230 */ /* 0x100fe40000004100 */
[----:B------:R-:W-:Y:S02]  /*0550*/  HADD2.F32 R102, -RZ, R73.H1_H1 ;  /* 0x30000049ff667230 */ /* 0x000fe40000004100 */
[----:B------:R-:W-:Y:S02]  /*0560*/  HADD2.F32 R74, -RZ, R74.H1_H1 ;  /* 0x3000004aff4a7230 */ /* 0x000fe40000004100 */
[----:B------:R-:W-:-:S02]  /*0570*/  HADD2.F32 R107, -RZ, R68.H1_H1 ;  /* 0x30000044ff6b7230 */ /* 0x000fc40000004100 */
.L_x_13736:
        /* <DEDUP_REMOVED lines=56> */
[----:B-----5:R-:W-:Y:S02]  /*0900*/  HADD2.F32 R40, -RZ, R32.H0_H0 ;  /* 0x20000020ff287230 */ /* 0x020fe40000004100 */
[----:B------:R-:W-:-:S03]  /*0910*/  HADD2.F32 R51, -RZ, R60.H0_H0 ;  /* 0x2000003cff337230 */ /* 0x000fc60000004100 */
[----:B------:R-:W-:-:S04]  /*0920*/  FMUL.FTZ R40, R40, c[0x0][0x1ec] ;  /* 0x00007b0028287a20 */ /* 0x000fc80000410000 */
[----:B------:R-:W-:-:S04]  /*0930*/  FMUL.FTZ R40, R40, R51 ;  /* 0x0000003328287220 */ /* 0x000fc80000410000 */
[----:B------:R-:W-:Y:S02]  /*0940*/  @P0 FADD.FTZ R40, R24, R40 ;  /* 0x0000002818280221 */ /* 0x000fe40000010000 */
.L_x_13684:
[----:B------:R-:W-:Y:S05]  /*0950*/  BSYNC B0 ;  /* 0x0000000000007941 */ /* 0x000fea0003800000 */
.L_x_13683:
[----:B------:R-:W-:Y:S01]  /*0960*/  BSSY B0, `(.L_x_13685) ;  /* 0x0000007000007945 */ /* 0x000fe20003800000 */
[----:B------:R-:W-:Y:S05]  /*0970*/  @!P6 BRA `(.L_x_13686) ;  /* 0x000000500000e947 */ /* 0x000fea0003800000 */
[----:B-----5:R-:W-:Y:S02]  /*0980*/  HADD2.F32 R41, -RZ, R32.H1_H1 ;  /* 0x30000020ff297230 */ /* 0x020fe40000004100 */
[----:B------:R-:W-:-:S03]  /*0990*/  HADD2.F32 R48, -RZ, R60.H1_H1 ;  /* 0x3000003cff307230 */ /* 0x000fc60000004100 */
[----:B------:R-:W-:-:S04]  /*09a0*/  FMUL.FTZ R41, R41, c[0x0][0x1ec] ;  /* 0x00007b0029297a20 */ /* 0x000fc80000410000 */
[----:B------:R-:W-:-:S04]  /*09b0*/  FMUL.FTZ R41, R41, R48 ;  /* 0x0000003029297220 */ /* 0x000fc80000410000 */
[----:B------:R-:W-:Y:S02]  /*09c0*/  @P0 FADD.FTZ R41, R25, R41 ;  /* 0x0000002919290221 */ /* 0x000fe40000010000 */
.L_x_13686:
[----:B------:R-:W-:Y:S05]  /*09d0*/  BSYNC B0 ;  /* 0x0000000000007941 */ /* 0x000fea0003800000 */
.L_x_13685:
[----:B------:R-:W-:Y:S01]  /*09e0*/  BSSY B0, `(.L_x_13687) ;  /* 0x0000007000007945 */ /* 0x000fe20003800000 */
[----:B------:R-:W-:Y:S05]  /*09f0*/  @!P6 BRA `(.L_x_13688) ;  /* 0x000000500000e947 */ /* 0x000fea0003800000 */
[----:B-----5:R-:W-:Y:S02]  /*0a00*/  HADD2.F32 R42, -RZ, R33.H0_H0 ;  /* 0x20000021ff2a7230 */ /* 0x020fe40000004100 */
[----:B------:R-:W-:-:S03]  /*0a10*/  HADD2.F32 R51, -RZ, R61.H0_H0 ;  /* 0x2000003dff337230 */ /* 0x000fc60000004100 */
[----:B------:R-:W-:-:S04]  /*0a20*/  FMUL.FTZ R42, R42, c[0x0][0x1ec] ;  /* 0x00007b002a2a7a20 */ /* 0x000fc80000410000 */
[----:B------:R-:W-:-:S04]  /*0a30*/  FMUL.FTZ R42, R42, R51 ;  /* 0x000000332a2a7220 */ /* 0x000fc80000410000 */
[----:B------:R-:W-:Y:S02]  /*0a40*/  @P0 FADD.FTZ R42, R26, R42 ;  /* 0x0000002a1a2a0221 */ /* 0x000fe40000010000 */
.L_x_13688:
[----:B------:R-:W-:Y:S05]  /*0a50*/  BSYNC B0 ;  /* 0x0000000000007941 */ /* 0x000fea0003800000 */
.L_x_13687:
[----:B------:R-:W-:Y:S01]  /*0a60*/  BSSY B0, `(.L_x_13689) ;  /* 0x0000007000007945 */ /* 0x000fe20003800000 */
[----:B------:R-:W-:Y:S05]  /*0a70*/  @!P6 BRA `(.L_x_13690) ;  /* 0x000000500000e947 */ /* 0x000fea0003800000 */
[----:B-----5:R-:W-:Y:S02]  /*0a80*/  HADD2.F32 R43, -RZ, R33.H1_H1 ;  /* 0x30000021ff2b7230 */ /* 0x020fe40000004100 */
[----:B------:R-:W-:-:S03]  /*0a90*/  HADD2.F32 R48, -RZ, R61.H1_H1 ;  /* 0x3000003dff307230 */ /* 0x000fc60000004100 */
[----:B------:R-:W-:-:S04]  /*0aa0*/  FMUL.FTZ R43, R43, c[0x0][0x1ec] ;  /* 0x00007b002b2b7a20 */ /* 0x000fc80000410000 */
[----:B------:R-:W-:-:S04]  /*0ab0*/  FMUL.FTZ R43, R43, R48 ;  /* 0x000000302b2b7220 */ /* 0x000fc80000410000 */
[----:B------:R-:W-:Y:S02]  /*0ac0*/  @P0 FADD.FTZ R43, R27, R43 ;  /* 0x0000002b1b2b0221 */ /* 0x000fe40000010000 */
.L_x_13690:
[----:B------:R-:W-:Y:S05]  /*0ad0*/  BSYNC B0 ;  /* 0x0000000000007941 */ /* 0x000fea0003800000 */
.L_x_13689:
[----:B------:R-:W-:Y:S01]  /*0ae0*/  BSSY B0, `(.L_x_13691) ;  /* 0x0000007000007945 */ /* 0x000fe20003800000 */
[----:B------:R-:W-:Y:S05]  /*0af0*/  @!P6 BRA `(.L_x_13692) ;  /* 0x000000500000e947 */ /* 0x000fea0003800000 */
[----:B-----5:R-:W-:Y:S02]  /*0b00*/  HADD2.F32 R36, -RZ, R34.H0_H0 ;  /* 0x20000022ff247230 */ /* 0x020fe40000004100 */
[----:B------:R-:W-:-:S03]  /*0b10*/  HADD2.F32 R51, -RZ, R62.H0_H0 ;  /* 0x2000003eff337230 */ /* 0x000fc60000004100 */
[----:B------:R-:W-:-:S04]  /*0b20*/  FMUL.FTZ R36, R36, c[0x0][0x1ec] ;  /* 0x00007b0024247a20 */ /* 0x000fc80000410000 */
[----:B------:R-:W-:-:S04]  /*0b30*/  FMUL.FTZ R36, R36, R51 ;  /* 0x0000003324247220 */ /* 0x000fc80000410000 */
[----:B------:R-:W-:Y:S02]  /*0b40*/  @P0 FADD.FTZ R36, R28, R36 ;  /* 0x000000241c240221 */ /* 0x000fe40000010000 */
.L_x_13692:
[----:B------:R-:W-:Y:S05]  /*0b50*/  BSYNC B0 ;  /* 0x0000000000007941 */ /* 0x000fea0003800000 */
.L_x_13691:
[----:B------:R-:W-:Y:S01]  /*0b60*/  BSSY B0, `(.L_x_13693) ;  /* 0x0000007000007945 */ /* 0x000fe20003800000 */
[----:B------:R-:W-:Y:S05]  /*0b70*/  @!P6 BRA `(.L_x_13694) ;  /* 0x000000500000e947 */ /* 0x000fea0003800000 */
[----:B-----5:R-:W-:Y:S02]  /*0b80*/  HADD2.F32 R37, -RZ, R34.H1_H1 ;  /* 0x30000022ff257230 */ /* 0x020fe40000004100 */
[----:B------:R-:W-:-:S03]  /*0b90*/  HADD2.F32 R48, -RZ, R62.H1_H1 ;  /* 0x3000003eff307230 */ /* 0x000fc60000004100 */
[----:B------:R-:W-:-:S04]  /*0ba0*/  FMUL.FTZ R37, R37, c[0x0][0x1ec] ;  /* 0x00007b0025257a20 */ /* 0x000fc80000410000 */
[----:B------:R-:W-:-:S04]  /*0bb0*/  FMUL.FTZ R37, R37, R48 ;  /* 0x0000003025257220 */ /* 0x000fc80000410000 */
[----:B------:R-:W-:Y:S02]  /*0bc0*/  @P0 FADD.FTZ R37, R29, R37 ;  /* 0x000000251d250221 */ /* 0x000fe40000010000 */
.L_x_13694:
[----:B------:R-:W-:Y:S05]  /*0bd0*/  BSYNC B0 ;  /* 0x0000000000007941 */ /* 0x000fea0003800000 */
.L_x_13693:
[----:B------:R-:W-:Y:S01]  /*0be0*/  BSSY B0, `(.L_x_13695) ;  /* 0x0000006000007945 */ /* 0x000fe20003800000 */
[----:B------:R-:W-:Y:S05]  /*0bf0*/  @!P6 BRA `(.L_x_13696) ;  /* 0x000000400000e947 */ /* 0x000fea0003800000 */
[----:B-----5:R-:W-:-:S05]  /*0c00*/  HADD2.F32 R38, -RZ, R35.H0_H0 ;  /* 0x20000023ff267230 */ /* 0x020fca0000004100 */
[----:B------:R-:W-:-:S04]  /*0c10*/  FMUL.FTZ R51, R38, c[0x0][0x1ec] ;  /* 0x00007b0026337a20 */ /* 0x000fc80000410000 */
[----:B------:R-:W-:-:S04]  /*0c20*/  FMUL.FTZ R38, R92, R51 ;  /* 0x000000335c267220 */ /* 0x000fc80000410000 */
[----:B------:R-:W-:Y:S02]  /*0c30*/  @P0 FADD.FTZ R38, R30, R38 ;  /* 0x000000261e260221 */ /* 0x000fe40000010000 */
.L_x_13696:
[----:B------:R-:W-:Y:S05]  /*0c40*/  BSYNC B0 ;  /* 0x0000000000007941 */ /* 0x000fea0003800000 */
.L_x_13695:
[----:B------:R-:W-:Y:S01]  /*0c50*/  BSSY B0, `(.L_x_13697) ;  /* 0x0000006000007945 */ /* 0x000fe20003800000 */
[----:B------:R-:W-:Y:S05]  /*0c60*/  @!P6 BRA `(.L_x_13698) ;  /* 0x000000400000e947 */ /* 0x000fea0003800000 */
[----:B-----5:R-:W-:-:S05]  /*0c70*/  HADD2.F32 R39, -RZ, R35.H1_H1 ;  /* 0x30000023ff277230 */ /* 0x020fca0000004100 */
[----:B------:R-:W-:-:S04]  /*0c80*/  FMUL.FTZ R48, R39, c[0x0][0x1ec] ;  /* 0x00007b0027307a20 */ /* 0x000fc80000410000 */
[----:B------:R-:W-:-:S04]  /*0c90*/  FMUL.FTZ R39, R97, R48 ;  /* 0x0000003061277220 */ /* 0x000fc80000410000 */
[----:B------:R-:W-:Y:S02]  /*0ca0*/  @P0 FADD.FTZ R39, R31, R39 ;  /* 0x000000271f270221 */ /* 0x000fe40000010000 */
.L_x_13698:
[----:B------:R-:W-:Y:S05]  /*0cb0*/  BSYNC B0 ;  /* 0x0000000000007941 */ /* 0x000fea0003800000 */
.L_x_13697:
        /* <DEDUP_REMOVED lines=42> */
.L_x_13700:
[----:B------:R-:W-:Y:S05]  /*0f60*/  BSYNC B0 ;  /* 0x0000000000007941 */ /* 0x000fea0003800000 */
.L_x_13699:
[----:B------:R-:W-:Y:S01]  /*0f70*/  BSSY B0, `(.L_x_13701) ;  /* 0x0000007000007945 */ /* 0x000fe20003800000 */
[----:B------:R-:W-:Y:S05]  /*0f80*/  @!P6 BRA `(.L_x_13702) ;  /* 0x000000500000e947 */ /* 0x000fea0003800000 */
[----:B-----5:R-:W-:Y:S02]  /*0f90*/  HADD2.F32 R57, -RZ, R32.H1_H1 ;  /* 0x30000020ff397230 */ /* 0x020fe40000004100 */
[----:B------:R-:W-:-:S03]  /*0fa0*/  HADD2.F32 R49, -RZ, R64.H1_H1 ;  /* 0x30000040ff317230 */ /* 0x000fc60000004100 */
[----:B------:R-:W-:-:S04]  /*0fb0*/  FMUL.FTZ R58, R57, c[0x0][0x1ec] ;  /* 0x00007b00393a7a20 */ /* 0x000fc80000410000 */
[----:B------:R-:W-:-:S04]  /*0fc0*/  FMUL.FTZ R49, R58, R49 ;  /* 0x000000313a317220 */ /* 0x000fc80000410000 */
[----:B------:R-:W-:Y:S02]  /*0fd0*/  @P0 FADD.FTZ R49, R25, R49 ;  /* 0x0000003119310221 */ /* 0x000fe40000010000 */
.L_x_13702:
[----:B------:R-:W-:Y:S05]  /*0fe0*/  BSYNC B0 ;  /* 0x0000000000007941 */ /* 0x000fea0003800000 */
.L_x_13701:
[----:B------:R-:W-:Y:S01]  /*0ff0*/  BSSY B0, `(.L_x_13703) ;  /* 0x0000007000007945 */ /* 0x000fe20003800000 */
[----:B------:R-:W-:Y:S05]  /*1000*/  @!P6 BRA `(.L_x_13704) ;  /* 0x000000500000e947 */ /* 0x000fea0003800000 */
[----:B-----5:R-:W-:Y:S02]  /*1010*/  HADD2.F32 R57, -RZ, R33.H0_H0 ;  /* 0x20000021ff397230 */ /* 0x020fe40000004100 */
[----:B------:R-:W-:-:S03]  /*1020*/  HADD2.F32 R50, -RZ, R65.H0_H0 ;  /* 0x20000041ff327230 */ /* 0x000fc60000004100 */
[----:B------:R-:W-:-:S04]  /*1030*/  FMUL.FTZ R57, R57, c[0x0][0x1ec] ;  /* 0x00007b0039397a20 */ /* 0x000fc80000410000 */
[----:B------:R-:W-:-:S04]  /*1040*/  FMUL.FTZ R50, R57, R50 ;  /* 0x0000003239327220 */ /* 0x000fc80000410000 */
[----:B------:R-:W-:Y:S02]  /*1050*/  @P0 FADD.FTZ R50, R26, R50 ;  /* 0x000000321a320221 */ /* 0x000fe40000010000 */
.L_x_13704:
[----:B------:R-:W-:Y:S05]  /*1060*/  BSYNC B0 ;  /* 0x0000000000007941 */ /* 0x000fea0003800000 */
.L_x_13703:
[----:B------:R-:W-:Y:S01]  /*1070*/  BSSY B0, `(.L_x_13705) ;  /* 0x0000007000007945 */ /* 0x000fe20003800000 */
[----:B------:R-:W-:Y:S05]  /*1080*/  @!P6 BRA `(.L_x_13706) ;  /* 0x000000500000e947 */ /* 0x000fea0003800000 */
[----:B-----5:R-:W-:Y:S02]  /*1090*/  HADD2.F32 R57, -RZ, R33.H1_H1 ;  /* 0x30000021ff397230 */ /* 0x020fe40000004100 */
[----:B------:R-:W-:-:S03]  /*10a0*/  HADD2.F32 R51, -RZ, R65.H1_H1 ;  /* 0x30000041ff337230 */ /* 0x000fc60000004100 */
[----:B------:R-:W-:-:S04]  /*10b0*/  FMUL.FTZ R58, R57, c[0x0][0x1ec] ;  /* 0x00007b00393a7a20 */ /* 0x000fc80000410000 */
[----:B------:R-:W-:-:S04]  /*10c0*/  FMUL.FTZ R51, R58, R51 ;  /* 0x000000333a337220 */ /* 0x000fc80000410000 */
[----:B------:R-:W-:Y:S02]  /*10d0*/  @P0 FADD.FTZ R51, R27, R51 ;  /* 0x000000331b330221 */ /* 0x000fe40000010000 */
.L_x_13706:
[----:B------:R-:W-:Y:S05]  /*10e0*/  BSYNC B0 ;  /* 0x0000000000007941 */ /* 0x000fea0003800000 */
.L_x_13705:
[----:B------:R-:W-:Y:S01]  /*10f0*/  BSSY B0, `(.L_x_13707) ;  /* 0x0000007000007945 */ /* 0x000fe20003800000 */
[----:B------:R-:W-:Y:S05]  /*1100*/  @!P6 BRA `(.L_x_13708) ;  /* 0x000000500000e947 */ /* 0x000fea0003800000 */
[----:B-----5:R-:W-:Y:S02]  /*1110*/  HADD2.F32 R57, -RZ, R34.H0_H0 ;  /* 0x20000022ff397230 */ /* 0x020fe40000004100 */
[----:B------:R-:W-:-:S03]  /*1120*/  HADD2.F32 R44, -RZ, R66.H0_H0 ;  /* 0x20000042ff2c7230 */ /* 0x000fc60000004100 */
[----:B------:R-:W-:-:S04]  /*1130*/  FMUL.FTZ R57, R57, c[0x0][0x1ec] ;  /* 0x00007b0039397a20 */ /* 0x000fc80000410000 */
[----:B------:R-:W-:-:S04]  /*1140*/  FMUL.FTZ R44, R57, R44 ;  /* 0x0000002c392c7220 */ /* 0x000fc80000410000 */
[----:B------:R-:W-:Y:S02]  /*1150*/  @P0 FADD.FTZ R44, R28, R44 ;  /* 0x0000002c1c2c0221 */ /* 0x000fe40000010000 */
.L_x_13708:
[----:B------:R-:W-:Y:S05]  /*1160*/  BSYNC B0 ;  /* 0x0000000000007941 */ /* 0x000fea0003800000 */
.L_x_13707:
[----:B------:R-:W-:Y:S01]  /*1170*/  BSSY B0, `(.L_x_13709) ;  /* 0x0000007000007945 */ /* 0x000fe20003800000 */
[----:B------:R-:W-:Y:S05]  /*1180*/  @!P6 BRA `(.L_x_13710) ;  /* 0x000000500000e947 */ /* 0x000fea0003800000 */
[----:B-----5:R-:W-:Y:S02]  /*1190*/  HADD2.F32 R57, -RZ, R34.H1_H1 ;  /* 0x30000022ff397230 */ /* 0x020fe40000004100 */
[----:B------:R-:W-:-:S03]  /*11a0*/  HADD2.F32 R45, -RZ, R66.H1_H1 ;  /* 0x30000042ff2d7230 */ /* 0x000fc60000004100 */
[----:B------:R-:W-:-:S04]  /*11b0*/  FMUL.FTZ R58, R57, c[0x0][0x1ec] ;  /* 0x00007b00393a7a20 */ /* 0x000fc80000410000 */
[----:B------:R-:W-:-:S04]  /*11c0*/  FMUL.FTZ R45, R58, R45 ;  /* 0x0000002d3a2d7220 */ /* 0x000fc80000410000 */
[----:B------:R-:W-:Y:S02]  /*11d0*/  @P0 FADD.FTZ R45, R29, R45 ;  /* 0x0000002d1d2d0221 */ /* 0x000fe40000010000 */
.L_x_13710:
[----:B------:R-:W-:Y:S05]  /*11e0*/  BSYNC B0 ;  /* 0x0000000000007941 */ /* 0x000fea0003800000 */
.L_x_13709:
[----:B------:R-:W-:Y:S01]  /*11f0*/  BSSY B0, `(.L_x_13711) ;  /* 0x0000006000007945 */ /* 0x000fe20003800000 */
[----:B------:R-:W-:Y:S05]  /*1200*/  @!P6 BRA `(.L_x_13712) ;  /* 0x000000400000e947 */ /* 0x000fea0003800000 */
[----:B-----5:R-:W-:-:S05]  /*1210*/  HADD2.F32 R46, -RZ, R35.H0_H0 ;  /* 0x20000023ff2e7230 */ /* 0x020fca0000004100 */
[----:B------:R-:W-:-:S04]  /*1220*/  FMUL.FTZ R46, R46, c[0x0][0x1ec] ;  /* 0x00007b002e2e7a20 */ /* 0x000fc80000410000 */
[----:B------:R-:W-:-:S04]  /*1230*/  FMUL.FTZ R46, R63, R46 ;  /* 0x0000002e3f2e7220 */ /* 0x000fc80000410000 */
[----:B------:R-:W-:Y:S02]  /*1240*/  @P0 FADD.FTZ R46, R30, R46 ;  /* 0x0000002e1e2e0221 */ /* 0x000fe40000010000 */
.L_x_13712:
[----:B------:R-:W-:Y:S05]  /*1250*/  BSYNC B0 ;  /* 0x0000000000007941 */ /* 0x000fea0003800000 */
.L_x_13711:
[----:B------:R-:W-:Y:S01]  /*1260*/  BSSY B0, `(.L_x_13713) ;  /* 0x0000006000007945 */ /* 0x000fe20003800000 */
[----:B------:R-:W-:Y:S05]  /*1270*/  @!P6 BRA `(.L_x_13714) ;  /* 0x000000400000e947 */ /* 0x000fea0003800000 */
[----:B-----5:R-:W-:-:S05]  /*1280*/  HADD2.F32 R47, -RZ, R35.H1_H1 ;  /* 0x30000023ff2f7230 */ /* 0x020fca0000004100 */
[----:B------:R-:W-:-:S04]  /*1290*/  FMUL.FTZ R58, R47, c[0x0][0x1ec] ;  /* 0x00007b002f3a7a20 */ /* 0x000fc80000410000 */
[----:B------:R-:W-:-:S04]  /*12a0*/  FMUL.FTZ R47, R67, R58 ;  /* 0x0000003a432f7220 */ /* 0x000fc80000410000 */
[----:B------:R-:W-:Y:S02]  /*12b0*/  @P0 FADD.FTZ R47, R31, R47 ;  /* 0x0000002f1f2f0221 */ /* 0x000fe40000010000 */
.L_x_13714:
[----:B------:R-:W-:Y:S05]  /*12c0*/  BSYNC B0 ;  /* 0x0000000000007941 */ /* 0x000fea0003800000 */
.L_x_13713:
        /* <DEDUP_REMOVED lines=34> */
[----:B-----5:R-:W-:-:S05]  /*14f0*/  HADD2.F32 R56, -RZ, R32.H0_H0 ;  /* 0x20000020ff387230 */ /* 0x020fca0000004100 */
[----:B------:R-:W-:-:S04]  /*1500*/  FMUL.FTZ R91, R56, c[0x0][0x1ec] ;  /* 0x00007b00385b7a20 */ /* 0x000fc80000410000 */
[----:B------:R-:W-:-:S04]  /*1510*/  FMUL.FTZ R56, R82, R91 ;  /* 0x0000005b52387220 */ /* 0x000fc80000410000 */
[----:B------:R-:W-:Y:S02]  /*1520*/  @P0 FADD.FTZ R56, R24, R56 ;  /* 0x0000003818380221 */ /* 0x000fe40000010000 */
.L_x_13716:
[----:B------:R-:W-:Y:S05]  /*1530*/  BSYNC B0 ;  /* 0x0000000000007941 */ /* 0x000fea0003800000 */
.L_x_13715:
[----:B------:R-:W-:Y:S01]  /*1540*/  BSSY B0, `(.L_x_13717) ;  /* 0x0000006000007945 */ /* 0x000fe20003800000 */
[----:B------:R-:W-:Y:S05]  /*1550*/  @!P6 BRA `(.L_x_13718) ;  /* 0x000000400000e947 */ /* 0x000fea0003800000 */
[----:B-----5:R-:W-:-:S05]  /*1560*/  HADD2.F32 R57, -RZ, R32.H1_H1 ;  /* 0x30000020ff397230 */ /* 0x020fca0000004100 */
[----:B------:R-:W-:-:S04]  /*1570*/  FMUL.FTZ R90, R57, c[0x0][0x1ec] ;  /* 0x00007b00395a7a20 */ /* 0x000fc80000410000 */
[----:B------:R-:W-:-:S04]  /*1580*/  FMUL.FTZ R57, R85, R90 ;  /* 0x0000005a55397220 */ /* 0x000fc80000410000 */
[----:B------:R-:W-:Y:S02]  /*1590*/  @P0 FADD.FTZ R57, R25, R57 ;  /* 0x0000003919390221 */ /* 0x000fe40000010000 */
.L_x_13718:
[----:B------:R-:W-:Y:S05]  /*15a0*/  BSYNC B0 ;  /* 0x0000000000007941 */ /* 0x000fea0003800000 */
.L_x_13717:
[----:B------:R-:W-:Y:S01]  /*15b0*/  BSSY B0, `(.L_x_13719) ;  /* 0x0000006000007945 */ /* 0x000fe20003800000 */
[----:B------:R-:W-:Y:S05]  /*15c0*/  @!P6 BRA `(.L_x_13720) ;  /* 0x000000400000e947 */ /* 0x000fea0003800000 */
[----:B-----5:R-:W-:-:S05]  /*15d0*/  HADD2.F32 R58, -RZ, R33.H0_H0 ;  /* 0x20000021ff3a7230 */ /* 0x020fca0000004100 */
[----:B------:R-:W-:-:S04]  /*15e0*/  FMUL.FTZ R91, R58, c[0x0][0x1ec] ;  /* 0x00007b003a5b7a20 */ /* 0x000fc80000410000 */
[----:B------:R-:W-:-:S04]  /*15f0*/  FMUL.FTZ R58, R84, R91 ;  /* 0x0000005b543a7220 */ /* 0x000fc80000410000 */
[----:B------:R-:W-:Y:S02]  /*1600*/  @P0 FADD.FTZ R58, R26, R58 ;  /* 0x0000003a1a3a0221 */ /* 0x000fe40000010000 */
.L_x_13720:
[----:B------:R-:W-:Y:S05]  /*1610*/  BSYNC B0 ;  /* 0x0000000000007941 */ /* 0x000fea0003800000 */
.L_x_13719:
[----:B------:R-:W-:Y:S01]  /*1620*/  BSSY B0, `(.L_x_13721) ;  /* 0x0000006000007945 */ /* 0x000fe20003800000 */
[----:B------:R-:W-:Y:S05]  /*1630*/  @!P6 BRA `(.L_x_13722) ;  /* 0x000000400000e947 */ /* 0x000fea0003800000 */
[----:B-----5:R-:W-:-:S05]  /*1640*/  HADD2.F32 R59, -RZ, R33.H1_H1 ;  /* 0x30000021ff3b7230 */ /* 0x020fca0000004100 */
[----:B------:R-:W-:-:S04]  /*1650*/  FMUL.FTZ R90, R59, c[0x0][0x1ec] ;  /* 0x00007b003b5a7a20 */ /* 0x000fc80000410000 */
[----:B------:R-:W-:-:S04]  /*1660*/  FMUL.FTZ R59, R87, R90 ;  /* 0x0000005a573b7220 */ /* 0x000fc80000410000 */
[----:B------:R-:W-:Y:S02]  /*1670*/  @P0 FADD.FTZ R59, R27, R59 ;  /* 0x0000003b1b3b0221 */ /* 0x000fe40000010000 */
.L_x_13722:
[----:B------:R-:W-:Y:S05]  /*1680*/  BSYNC B0 ;  /* 0x0000000000007941 */ /* 0x000fea0003800000 */
.L_x_13721:
[----:B------:R-:W-:Y:S01]  /*1690*/  BSSY B0, `(.L_x_13723) ;  /* 0x0000006000007945 */ /* 0x000fe20003800000 */
[----:B------:R-:W-:Y:S05]  /*16a0*/  @!P6 BRA `(.L_x_13724) ;  /* 0x000000400000e947 */ /* 0x000fea0003800000 */
[----:B-----5:R-:W-:-:S05]  /*16b0*/  HADD2.F32 R52, -RZ, R34.H0_H0 ;  /* 0x20000022ff347230 */ /* 0x020fca0000004100 */
[----:B------:R-:W-:-:S04]  /*16c0*/  FMUL.FTZ R91, R52, c[0x0][0x1ec] ;  /* 0x00007b00345b7a20 */ /* 0x000fc80000410000 */
[----:B------:R-:W-:-:S04]  /*16d0*/  FMUL.FTZ R52, R86, R91 ;  /* 0x0000005b56347220 */ /* 0x000fc80000410000 */
[----:B------:R-:W-:Y:S02]  /*16e0*/  @P0 FADD.FTZ R52, R28, R52 ;  /* 0x000000341c340221 */ /* 0x000fe40000010000 */
.L_x_13724:
[----:B------:R-:W-:Y:S05]  /*16f0*/  BSYNC B0 ;  /* 0x0000000000007941 */ /* 0x000fea0003800000 */
.L_x_13723:
[----:B------:R-:W-:Y:S01]  /*1700*/  BSSY B0, `(.L_x_13725) ;  /* 0x0000006000007945 */ /* 0x000fe20003800000 */
[----:B------:R-:W-:Y:S05]  /*1710*/  @!P6 BRA `(.L_x_13726) ;  /* 0x000000400000e947 */ /* 0x000fea0003800000 */
[----:B-----5:R-:W-:-:S05]  /*1720*/  HADD2.F32 R53, -RZ, R34.H1_H1 ;  /* 0x30000022ff357230 */ /* 0x020fca0000004100 */
[----:B------:R-:W-:-:S04]  /*1730*/  FMUL.FTZ R90, R53, c[0x0][0x1ec] ;  /* 0x00007b00355a7a20 */ /* 0x000fc80000410000 */
[----:B------:R-:W-:-:S04]  /*1740*/  FMUL.FTZ R53, R89, R90 ;  /* 0x0000005a59357220 */ /* 0x000fc80000410000 */
[----:B------:R-:W-:Y:S02]  /*1750*/  @P0 FADD.FTZ R53, R29, R53 ;  /* 0x000000351d350221 */ /* 0x000fe40000010000 */
.L_x_13726:
[----:B------:R-:W-:Y:S05]  /*1760*/  BSYNC B0 ;  /* 0x0000000000007941 */ /* 0x000fea0003800000 */
.L_x_13725:
[----:B------:R-:W-:Y:S01]  /*1770*/  BSSY B0, `(.L_x_13727) ;  /* 0x0000006000007945 */ /* 0x000fe20003800000 */
[----:B------:R-:W-:Y:S05]  /*1780*/  @!P6 BRA `(.L_x_13728) ;  /* 0x000000400000e947 */ /* 0x000fea0003800000 */
[----:B-----5:R-:W-:-:S05]  /*1790*/  HADD2.F32 R54, -RZ, R35.H0_H0 ;  /* 0x20000023ff367230 */ /* 0x020fca0000004100 */
[----:B------:R-:W-:-:S04]  /*17a0*/  FMUL.FTZ R91, R54, c[0x0][0x1ec] ;  /* 0x00007b00365b7a20 */ /* 0x000fc80000410000 */
[----:B------:R-:W-:-:S04]  /*17b0*/  FMUL.FTZ R54, R88, R91 ;  /* 0x0000005b58367220 */ /* 0x000fc80000410000 */
[----:B------:R-:W-:Y:S02]  /*17c0*/  @P0 FADD.FTZ R54, R30, R54 ;  /* 0x000000361e360221 */ /* 0x000fe40000010000 */
.L_x_13728:
[----:B------:R-:W-:Y:S05]  /*17d0*/  BSYNC B0 ;  /* 0x0000000000007941 */ /* 0x000fea0003800000 */
.L_x_13727:
[----:B------:R-:W-:Y:S01]  /*17e0*/  BSSY B0, `(.L_x_13729) ;  /* 0x0000006000007945 */ /* 0x000fe20003800000 */
[----:B------:R-:W-:Y:S05]  /*17f0*/  @!P6 BRA `(.L_x_13730) ;  /* 0x000000400000e947 */ /* 0x000fea0003800000 */
[----:B-----5:R-:W-:-:S05]  /*1800*/  HADD2.F32 R55, -RZ, R35.H1_H1 ;  /* 0x30000023ff377230 */ /* 0x020fca0000004100 */
[----:B------:R-:W-:-:S04]  /*1810*/  FMUL.FTZ R55, R55, c[0x0][0x1ec] ;  /* 0x00007b0037377a20 */ /* 0x000fc80000410000 */
[----:B------:R-:W-:-:S04]  /*1820*/  FMUL.FTZ R55, R96, R55 ;  /* 0x0000003760377220 */ /* 0x000fc80000410000 */
[----:B------:R-:W-:Y:S02]  /*1830*/  @P0 FADD.FTZ R55, R31, R55 ;  /* 0x000000371f370221 */ /* 0x000fe40000010000 */
.L_x_13730:
[----:B------:R-:W-:Y:S05]  /*1840*/  BSYNC B0 ;  /* 0x0000000000007941 */ /* 0x000fea0003800000 */
.L_x_13729:
        /* <DEDUP_REMOVED lines=32> */
.L_x_13737:
        /* <DEDUP_REMOVED lines=68> */
.L_x_13738:
        /* <DEDUP_REMOVED lines=69> */
[----:B------:R-:W-:Y:S01]  /*22e0*/  HADD2.F32 R39, -RZ, R23.H0_H0 ;  /* 0x20000017ff277230 */ /* 0x000fe20000004100 */
        /* <DEDUP_REMOVED lines=14> */
[C---:B------:R-:W-:Y:S01]  /*23d0*/  FADD.FTZ R56, -R72.reuse, R57 ;  /* 0x0000003948387221 */ /* 0x040fe20000010100 */
[----:B------:R-:W-:Y:S01]  /*23e0*/  HADD2.F32 R57, -RZ, R23.H1_H1 ;  /* 0x30000017ff397230 */ /* 0x000fe20000004100 */
[----:B------:R-:W-:-:S02]  /*23f0*/  FADD.FTZ R58, -R72, R58 ;  /* 0x0000003a483a7221 */ /* 0x000fc40000010100 */
[C---:B------:R-:W-:Y:S01]  /*2400*/  FADD.FTZ R124, -R72.reuse, R59 ;  /* 0x0000003b487c7221 */ /* 0x040fe20000010100 */
[----:B------:R-:W-:Y:S01]  /*2410*/  HADD2.F32 R59, -RZ, R75.H1_H1 ;  /* 0x3000004bff3b7230 */ /* 0x000fe20000004100 */
[C---:B------:R-:W-:Y:S02]  /*2420*/  FADD.FTZ R52, -R72.reuse, R52 ;  /* 0x0000003448347221 */ /* 0x040fe40000010100 */
[C---:B------:R-:W-:Y:S02]  /*2430*/  FADD.FTZ R53, -R72.reuse, R53 ;  /* 0x0000003548357221 */ /* 0x040fe40000010100 */
[C---:B------:R-:W-:Y:S02]  /*2440*/  FADD.FTZ R54, -R72.reuse, R54 ;  /* 0x0000003648367221 */ /* 0x040fe40000010100 */
[----:B------:R-:W-:Y:S01]  /*2450*/  FADD.FTZ R72, -R72, R55 ;  /* 0x0000003748487221 */ /* 0x000fe20000010100 */
[----:B------:R-:W-:Y:S01]  /*2460*/  HADD2.F32 R55, -RZ, R22.H1_H1 ;  /* 0x30000016ff377230 */ /* 0x000fe20000004100 */
[----:B------:R-:W-:-:S02]  /*2470*/  FMUL.FTZ R38, R111, R38 ;  /* 0x000000266f267220 */ /* 0x000fc40000410000 */
[C---:B------:R-:W-:Y:S02]  /*2480*/  FMUL.FTZ R51, R111.reuse, R114 ;  /* 0x000000726f337220 */ /* 0x040fe40000410000 */
[C---:B------:R-:W-:Y:S02]  /*2490*/  FMUL.FTZ R45, R111.reuse, R112 ;  /* 0x000000706f2d7220 */ /* 0x040fe40000410000 */
[C---:B------:R-:W-:Y:S02]  /*24a0*/  FMUL.FTZ R47, R111.reuse, R44 ;  /* 0x0000002c6f2f7220 */ /* 0x040fe40000410000 */
[C---:B------:R-:W-:Y:S02]  /*24b0*/  FMUL.FTZ R44, R111.reuse, R37 ;  /* 0x000000256f2c7220 */ /* 0x040fe40000410000 */
[----:B------:R-:W-:Y:S02]  /*24c0*/  FFMA.FTZ R39, R38, R39, R11 ;  /* 0x0000002726277223 */ /* 0x000fe4000001000b */
[----:B------:R-:W-:Y:S01]  /*24d0*/  FMUL.FTZ R37, R111, R54 ;  /* 0x000000366f257220 */ /* 0x000fe20000410000 */
[----:B------:R-:W-:Y:S01]  /*24e0*/  HADD2.F32 R54, -RZ, R22.H0_H0 ;  /* 0x20000016ff367230 */ /* 0x000fe20000004100 */
[----:B------:R-:W-:Y:S01]  /*24f0*/  FFMA.FTZ R38, R51, R57, R10 ;  /* 0x0000003933267223 */ /* 0x000fe2000001000a */
[--C-:B------:R-:W-:Y:S01]  /*2500*/  HADD2.F32 R57, -RZ, R21.reuse.H1_H1 ;  /* 0x30000015ff397230 */ /* 0x100fe20000004100 */
[----:B------:R-:W-:Y:S01]  /*2510*/  FFMA.FTZ R51, R45, R55, R12 ;  /* 0x000000372d337223 */ /* 0x000fe2000001000c */
[----:B------:R-:W-:Y:S01]  /*2520*/  HADD2.F32 R55, -RZ, R21.H0_H0 ;  /* 0x20000015ff377230 */ /* 0x000fe20000004100 */
[C---:B------:R-:W-:Y:S01]  /*2530*/  FMUL.FTZ R36, R111.reuse, R36 ;  /* 0x000000246f247220 */ /* 0x040fe20000410000 */
[----:B------:R-:W-:Y:S01]  /*2540*/  HADD2.F32 R45, -RZ, R20.H0_H0 ;  /* 0x20000014ff2d7230 */ /* 0x000fe20000004100 */
[----:B------:R-:W-:Y:S01]  /*2550*/  FMUL.FTZ R42, R111, R42 ;  /* 0x0000002a6f2a7220 */ /* 0x000fe20000410000 */
[----:B------:R-:W-:Y:S01]  /*2560*/  F2FP.PACK_AB R39, R38, R39 ;  /* 0x000000272627723e */ /* 0x000fe200000000ff */
[----:B------:R-:W-:-:S02]  /*2570*/  IMAD R109, R109, c[0x0][0x168], RZ ;  /* 0x00005a006d6d7a24 */ /* 0x000fc400078e02ff */
[----:B------:R-:W-:Y:S01]  /*2580*/  FFMA.FTZ R36, R36, R54, R13 ;  /* 0x0000003624247223 */ /* 0x000fe2000001000d */
[----:B------:R-:W-:Y:S01]  /*2590*/  HADD2.F32 R54, -RZ, R20.H1_H1 ;  /* 0x30000014ff367230 */ /* 0x000fe20000004100 */
[C---:B------:R-:W-:Y:S02]  /*25a0*/  FMUL.FTZ R40, R111.reuse, R40 ;  /* 0x000000286f287220 */ /* 0x040fe40000410000 */
[----:B------:R-:W-:Y:S01]  /*25b0*/  FFMA.FTZ R55, R42, R55, R15 ;  /* 0x000000372a377223 */ /* 0x000fe2000001000f */
[----:B------:R-:W-:Y:S01]  /*25c0*/  SHF.R.S32.HI R42, RZ, 0x1f, R109 ;  /* 0x0000001fff2a7819 */ /* 0x000fe2000001146d */
[----:B------:R-:W-:Y:S01]  /*25d0*/  FMUL.FTZ R41, R111, R90 ;  /* 0x0000005a6f297220 */ /* 0x000fe20000410000 */
[----:B------:R-:W-:Y:S01]  /*25e0*/  F2FP.PACK_AB R38, R51, R36 ;  /* 0x000000243326723e */ /* 0x000fe200000000ff */
[----:B------:R-:W-:Y:S02]  /*25f0*/  FMUL.FTZ R43, R111, R110 ;  /* 0x0000006e6f2b7220 */ /* 0x000fe40000410000 */
[----:B------:R-:W-:Y:S01]  /*2600*/  FFMA.FTZ R40, R40, R45, R17 ;  /* 0x0000002d28287223 */ /* 0x000fe20000010011 */
[----:B------:R-:W-:Y:S01]  /*2610*/  LEA.HI R45, R42, R109, RZ, 0x3 ;  /* 0x0000006d2a2d7211 */ /* 0x000fe200078f18ff */
[----:B------:R-:W-:Y:S01]  /*2620*/  FFMA.FTZ R41, R41, R54, R16 ;  /* 0x0000003629297223 */ /* 0x000fe20000010010 */
[--C-:B------:R-:W-:Y:S01]  /*2630*/  HADD2.F32 R54, -RZ, R71.reuse.H1_H1 ;  /* 0x30000047ff367230 */ /* 0x100fe20000004100 */
[----:B------:R-:W-:Y:S01]  /*2640*/  FFMA.FTZ R90, R43, R57, R14 ;  /* 0x000000392b5a7223 */ /* 0x000fe2000001000e */
[----:B------:R-:W-:Y:S01]  /*2650*/  HADD2.F32 R42, -RZ, R68.H0_H0 ;  /* 0x20000044ff2a7230 */ /* 0x000fe20000004100 */
[C---:B------:R-:W-:Y:S01]  /*2660*/  FMUL.FTZ R48, R111.reuse, R48 ;  /* 0x000000306f307220 */ /* 0x040fe20000410000 */
[----:B------:R-:W-:Y:S01]  /*2670*/  HADD2.F32 R43, -RZ, R71.H0_H0 ;  /* 0x20000047ff2b7230 */ /* 0x000fe20000004100 */
[C---:B------:R-:W-:Y:S01]  /*2680*/  FMUL.FTZ R49, R111.reuse, R122 ;  /* 0x0000007a6f317220 */ /* 0x040fe20000410000 */
[----:B------:R-:W-:Y:S01]  /*2690*/  HADD2.F32 R57, -RZ, R75.H0_H0 ;  /* 0x2000004bff397230 */ /* 0x000fe20000004100 */
[----:B------:R-:W-:Y:S01]  /*26a0*/  FMUL.FTZ R120, R111, R120 ;  /* 0x000000786f787220 */ /* 0x000fe20000410000 */
[----:B------:R-:W-:Y:S01]  /*26b0*/  F2FP.PACK_AB R36, R41, R40 ;  /* 0x000000282924723e */ /* 0x000fe200000000ff */
[----:B------:R-:W-:-:S02]  /*26c0*/  FMUL.FTZ R46, R111, R46 ;  /* 0x0000002e6f2e7220 */ /* 0x000fc40000410000 */
[C---:B------:R-:W-:Y:S02]  /*26d0*/  FMUL.FTZ R116, R111.reuse, R116 ;  /* 0x000000746f747220 */ /* 0x040fe40000410000 */
[----:B------:R-:W-:Y:S02]  /*26e0*/  FMUL.FTZ R52, R111, R52 ;  /* 0x000000346f347220 */ /* 0x000fe40000410000 */
[----:B------:R-:W-:Y:S02]  /*26f0*/  FFMA.FTZ R54, R49, R54, R2 ;  /* 0x0000003631367223 */ /* 0x000fe40000010002 */
[----:B------:R-:W-:Y:S02]  /*2700*/  FFMA.FTZ R48, R48, R42, R9 ;  /* 0x0000002a30307223 */ /* 0x000fe40000010009 */
[----:B------:R-:W-:Y:S02]  /*2710*/  FMUL.FTZ R53, R111, R53 ;  /* 0x000000356f357220 */ /* 0x000fe40000410000 */
[----:B------:R-:W-:-:S02]  /*2720*/  FFMA.FTZ R43, R46, R43, R3 ;  /* 0x0000002b2e2b7223 */ /* 0x000fc40000010003 */
[----:B------:R-:W-:Y:S02]  /*2730*/  FFMA.FTZ R42, R100, R47, R5 ;  /* 0x0000002f642a7223 */ /* 0x000fe40000010005 */
[----:B------:R-:W-:Y:S01]  /*2740*/  FFMA.FTZ R49, R101, R120, R4 ;  /* 0x0000007865317223 */ /* 0x000fe20000010004 */
[----:B------:R-:W-:Y:S01]  /*2750*/  F2FP.PACK_AB R43, R54, R43 ;  /* 0x0000002b362b723e */ /* 0x000fe200000000ff */
[----:B------:R-:W-:Y:S02]  /*2760*/  FMUL.FTZ R50, R111, R50 ;  /* 0x000000326f327220 */ /* 0x000fe40000410000 */
[----:B------:R-:W-:Y:S01]  /*2770*/  FFMA.FTZ R47, R107, R116, R8 ;  /* 0x000000746b2f7223 */ /* 0x000fe20000010008 */
[----:B------:R-:W-:Y:S01]  /*2780*/  F2FP.PACK_AB R42, R49, R42 ;  /* 0x0000002a312a723e */ /* 0x000fe200000000ff */
[----:B------:R-:W-:Y:S01]  /*2790*/  FFMA.FTZ R46, R105, R52, R78 ;  /* 0x00000034692e7223 */ /* 0x000fe2000001004e */
[----:B------:R-:W-:Y:S01]  /*27a0*/  LEA.HI.SX32 R52, R45, R18, 0x1d ;  /* 0x000000122d347211 */ /* 0x000fe200078feaff */
[----:B------:R-:W-:Y:S01]  /*27b0*/  FMUL.FTZ R118, R111, R118 ;  /* 0x000000766f767220 */ /* 0x000fe20000410000 */
[----:B------:R-:W-:Y:S01]  /*27c0*/  F2FP.PACK_AB R40, R47, R48 ;  /* 0x000000302f28723e */ /* 0x000fe200000000ff */
[C---:B------:R-:W-:Y:S01]  /*27d0*/  FMUL.FTZ R56, R111.reuse, R56 ;  /* 0x000000386f387220 */ /* 0x040fe20000410000 */
[----:B------:R-:W-:Y:S01]  /*27e0*/  IADD3 R48, R52, 0x100, RZ ;  /* 0x0000010034307810 */ /* 0x000fe20007ffe0ff */
[----:B------:R-:W-:-:S02]  /*27f0*/  FMUL.FTZ R58, R111, R58 ;  /* 0x0000003a6f3a7220 */ /* 0x000fc40000410000 */
[C---:B------:R-:W-:Y:S02]  /*2800*/  FMUL.FTZ R124, R111.reuse, R124 ;  /* 0x0000007c6f7c7220 */ /* 0x040fe40000410000 */
[----:B------:R-:W-:Y:S02]  /*2810*/  FMUL.FTZ R72, R111, R72 ;  /* 0x000000486f487220 */ /* 0x000fe40000410000 */
[----:B------:R-:W-:Y:S01]  /*2820*/  FFMA.FTZ R57, R37, R57, R80 ;  /* 0x0000003925397223 */ /* 0x000fe20000010050 */
[----:B------:R-:W-:Y:S01]  /*2830*/  F2FP.PACK_AB R37, R90, R55 ;  /* 0x000000375a25723e */ /* 0x000fe200000000ff */
[----:B------:R-:W-:Y:S01]  /*2840*/  FFMA.FTZ R53, R74, R53, R81 ;  /* 0x000000354a357223 */ /* 0x000fe20000010051 */
[----:B------:R-:W-:Y:S01]  /*2850*/  MOV R55, 0x10 ;  /* 0x0000001000377802 */ /* 0x000fe20000000f00 */
        /* <DEDUP_REMOVED lines=19> */
.L_x_13734:
[----:B-1----:R-:W-:Y:S05]  /*2990*/  BSYNC B0 ;  /* 0x0000000000007941 */ /* 0x002fea0003800000 */
.L_x_13733:
[----:B------:R-:W-:Y:S02]  /*29a0*/  IADD3 R94, R94, c[0x0][0x160], RZ ;  /* 0x000058005e5e7a10 */ /* 0x000fe40007ffe0ff */
[----:B------:R-:W-:-:S02]  /*29b0*/  LOP3.LUT P1, RZ, R106, 0xff, RZ, 0xc0, !PT ;  /* 0x000000ff6aff7812 */ /* 0x000fc4000782c0ff */
[----:B------:R-:W-:Y:S02]  /*29c0*/  ISETP.GE.AND P0, PT, R94, c[0x0][0x164], PT ;  /* 0x000059005e007a0c */ /* 0x000fe40003f06270 */
[----:B------:R-:W-:-:S11]  /*29d0*/  SEL R106, RZ, 0x1, P1 ;  /* 0x00000001ff6a7807 */ /* 0x000fd60000800000 */
[----:B0----5:R-:W-:Y:S01]  /*29e0*/  @P0 CALL.REL.NOINC `(.L_x_13735) ;  /* 0x0000001000000944 */ /* 0x021fe20003c00000 */
[----:B------:R-:W-:Y:S05]  /*29f0*/  BRA `(.L_x_13736) ;  /* 0xffffdb8000007947 */ /* 0x000fea000383ffff */
.L_x_13735:
[----:B------:R-:W-:Y:S05]  /*2a00*/  EXIT ;  /* 0x000000000000794d */ /* 0x000fea0003800000 */
.L_x_13731:
[----:B0-----:R-:W-:Y:S01]  /*2a10*/  HFMA2.MMA R73, -RZ, RZ, 0, 5.9604644775390625e-08 ;  /* 0x00000001ff497435 */ /* 0x001fe200000001ff */
[----:B------:R-:W-:Y:S02]  /*2a20*/  MOV R111, 0x1f ;  /* 0x0000001f006f7802 */ /* 0x000fe40000000f00 */
[----:B------:R-:W-:Y:S02]  /*2a30*/  MOV R112, 0xffffffff ;  /* 0xffffffff00707802 */ /* 0x000fe40000000f00 */
[----:B------:R-:W-:Y:S02]  /*2a40*/  MOV R90, 0x2a60 ;  /* 0x00002a60005a7802 */ /* 0x000fe40000000f00 */
[----:B-----5:R-:W-:Y:S05]  /*2a50*/  CALL.REL.NOINC `($__internal_103_$__cuda_sm70_shflsync_bfly_p) ;  /* 0x000006a000007944 */ /* 0x020fea0003c00000 */
[----:B-1----:R-:W-:Y:S01]  /*2a60*/  MOV R72, R73 ;  /* 0x0000004900487202 */ /* 0x002fe20000000f00 */
[----:B0-----:R-:W-:Y:S05]  /*2a70*/  BRA `(.L_x_13737) ;  /* 0xffffefd000007947 */ /* 0x001fea000383ffff */
.L_x_13732:
[----:B------:R-:W-:Y:S01]  /*2a80*/  HFMA2.MMA R73, -RZ, RZ, 0, 1.1920928955078125e-07 ;  /* 0x00000002ff497435 */ /* 0x000fe200000001ff */
[----:B------:R-:W-:Y:S02]  /*2a90*/  MOV R111, 0x1f ;  /* 0x0000001f006f7802 */ /* 0x000fe40000000f00 */
[----:B------:R-:W-:Y:S02]  /*2aa0*/  MOV R112, 0xffffffff ;  /* 0xffffffff00707802 */ /* 0x000fe40000000f00 */
[----:B------:R-:W-:-:S02]  /*2ab0*/  MOV R90, 0x2ad0 ;  /* 0x00002ad0005a7802 */ /* 0x000fc40000000f00 */
[----:B-----5:R-:W-:Y:S05]  /*2ac0*/  CALL.REL.NOINC `($__internal_103_$__cuda_sm70_shflsync_bfly_p) ;  /* 0x0000063000007944 */ /* 0x020fea0003c00000 */
[----:B01----:R-:W-:Y:S01]  /*2ad0*/  FADD.FTZ R114, R114, R73 ;  /* 0x0000004972727221 */ /* 0x003fe20000010000 */
[----:B------:R-:W-:Y:S01]  /*2ae0*/  HFMA2.MMA R73, -RZ, RZ, 0, 2.384185791015625e-07 ;  /* 0x00000004ff497435 */ /* 0x000fe200000001ff */
[----:B------:R-:W-:-:S02]  /*2af0*/  MOV R111, 0x1f ;  /* 0x0000001f006f7802 */ /* 0x000fc40000000f00 */
[----:B------:R-:W-:Y:S02]  /*2b00*/  MOV R112, 0xffffffff ;  /* 0xffffffff00707802 */ /* 0x000fe40000000f00 */
[----:B------:R-:W-:Y:S02]  /*2b10*/  MOV R90, 0x2b30 ;  /* 0x00002b30005a7802 */ /* 0x000fe40000000f00 */
[----:B------:R-:W-:Y:S05]  /*2b20*/  CALL.REL.NOINC `($__internal_103_$__cuda_sm70_shflsync_bfly_p) ;  /* 0x000005d000007944 */ /* 0x000fea0003c00000 */
[----:B01----:R-:W-:Y:S01]  /*2b30*/  FADD.FTZ R114, R114, R73 ;  /* 0x0000004972727221 */ /* 0x003fe20000010000 */
[----:B------:R-:W-:Y:S01]  /*2b40*/  HFMA2.MMA R73, -RZ, RZ, 0, 4.76837158203125e-07 ;  /* 0x00000008ff497435 */ /* 0x000fe200000001ff */
[----:B------:R-:W-:Y:S02]  /*2b50*/  MOV R111, 0x1f ;  /* 0x0000001f006f7802 */ /* 0x000fe40000000f00 */
[----:B------:R-:W-:Y:S02]  /*2b60*/  MOV R112, 0xffffffff ;  /* 0xffffffff00707802 */ /* 0x000fe40000000f00 */
[----:B------:R-:W-:Y:S02]  /*2b70*/  MOV R90, 0x2b90 ;  /* 0x00002b90005a7802 */ /* 0x000fe40000000f00 */
[----:B------:R-:W-:Y:S05]  /*2b80*/  CALL.REL.NOINC `($__internal_103_$__cuda_sm70_shflsync_bfly_p) ;  /* 0x0000057000007944 */ /* 0x000fea0003c00000 */
[----:B01----:R-:W-:Y:S01]  /*2b90*/  FADD.FTZ R114, R114, R73 ;  /* 0x0000004972727221 */ /* 0x003fe20000010000 */
[----:B------:R-:W-:Y:S01]  /*2ba0*/  HFMA2.MMA R73, -RZ, RZ, 0, 9.5367431640625e-07 ;  /* 0x00000010ff497435 */ /* 0x000fe200000001ff */
[----:B------:R-:W-:-:S02]  /*2bb0*/  MOV R111, 0x1f ;  /* 0x0000001f006f7802 */ /* 0x000fc40000000f00 */
[----:B------:R-:W-:Y:S02]  /*2bc0*/  MOV R112, 0xffffffff ;  /* 0xffffffff00707802 */ /* 0x000fe40000000f00 */
[----:B------:R-:W-:Y:S02]  /*2bd0*/  MOV R90, 0x2bf0 ;  /* 0x00002bf0005a7802 */ /* 0x000fe40000000f00 */
[----:B------:R-:W-:Y:S05]  /*2be0*/  CALL.REL.NOINC `($__internal_103_$__cuda_sm70_shflsync_bfly_p) ;  /* 0x0000051000007944 */ /* 0x000fea0003c00000 */
        /* <DEDUP_REMOVED lines=54> */
[----:B------:R-:W-:Y:S05]  /*2f50*/  CALL.REL.NOINC `($__internal_103_$__cuda_sm70_shflsync_bfly_p) ;  /* 0x000001a000007944 */ /* 0x000fea0003c00000 */
[----:B01----:R-:W-:Y:S01]  /*2f60*/  FADD.FTZ R114, R114, R73 ;  /* 0x0000004972727221 */ /* 0x003fe20000010000 */
[----:B------:R-:W-:Y:S01]  /*2f70*/  HFMA2.MMA R73, -RZ, RZ, 0, 1.1920928955078125e-07 ;  /* 0x00000002ff497435 */ /* 0x000fe200000001ff */
[----:B------:R-:W-:Y:S02]  /*2f80*/  MOV R111, 0x1f ;  /* 0x0000001f006f7802 */ /* 0x000fe40000000f00 */
[----:B------:R-:W-:Y:S02]  /*2f90*/  MOV R112, 0xffffffff ;  /* 0xffffffff00707802 */ /* 0x000fe40000000f00 */
[----:B------:R-:W-:Y:S02]  /*2fa0*/  MOV R90, 0x2fc0 ;  /* 0x00002fc0005a7802 */ /* 0x000fe40000000f00 */
[----:B------:R-:W-:Y:S05]  /*2fb0*/  CALL.REL.NOINC `($__internal_103_$__cuda_sm70_shflsync_bfly_p) ;  /* 0x0000014000007944 */ /* 0x000fea0003c00000 */
        /* <DEDUP_REMOVED lines=18> */
[----:B-1----:R-:W-:Y:S01]  /*30e0*/  MOV R91, R73 ;  /* 0x00000049005b7202 */ /* 0x002fe20000000f00 */
[----:B0-----:R-:W-:Y:S05]  /*30f0*/  BRA `(.L_x_13738) ;  /* 0xffffed9000007947 */ /* 0x001fea000383ffff */
        .weak           $__internal_103_$__cuda_sm70_shflsync_bfly_p
        .type           $__internal_103_$__cuda_sm70_shflsync_bfly_p,@function
        .size           $__internal_103_$__cuda_sm70_shflsync_bfly_p,(.L_x_22191 - $__internal_103_$__cuda_sm70_shflsync_bfly_p)
$__internal_103_$__cuda_sm70_shflsync_bfly_p:
[----:B------:R-:W-:Y:S01]  /*3100*/  HFMA2.MMA R91, -RZ, RZ, 0, 0 ;  /* 0x00000000ff5b7435 */ /* 0x000fe200000001ff */
[----:B------:R-:W-:Y:S04]  /*3110*/  WARPSYNC R112 ;  /* 0x0000007000007348 */ /* 0x000fe80003800000 */
[----:B------:R0:W1:Y:S01]  /*3120*/  SHFL.BFLY PT, R73, R114, R73, R111 ;  /* 0x0c00004972497389 */ /* 0x00006200000e006f */
[----:B------:R-:W-:Y:S05]  /*3130*/  RET.REL.NODEC R90 `(_ZN10layer_norm13ln_fwd_kernelINS_13Kernel_traitsI6__halfS2_fS2_fjLj3072ELj1ELj1ELj4ELj16ENS_18Kernel_traits_baseILj3072ES2_S2_fS2_fjLj128EEEEELb0ELb1ELb1ELb1EEEvNS_9FwdParamsE) ;  /* 0xffffcec05a007950 */ /* 0x000fea0003c3ffff */
.L_x_13739:
        /* <DEDUP_REMOVED lines=12> */
.L_x_22191:


//--------------------- .text._ZN10layer_norm13ln_fwd_kernelINS_13Kernel_traitsI6__halfS2_fS2_fjLj3072ELj1ELj1ELj4ELj16ENS_18Kernel_traits_baseILj3072ES2_S2_fS2_fjLj128EEEEELb1ELb0ELb0ELb0EEEvNS_9FwdParamsE --------------------------
	.section	.text._ZN10layer_norm13ln_fwd_kernelINS_13Kernel_traitsI6__halfS2_fS2_fjLj3072ELj1ELj1ELj4ELj16ENS_18Kernel_traits_baseILj3072ES2_S2_fS2_fjLj128EEEEELb1ELb0ELb0ELb0EEEvNS_9FwdParamsE,"ax",@progbits
	.sectioninfo	@"SHI_REGISTERS=119"
	.align	128
        .global         _ZN10layer_norm13ln_fwd_kernelINS_13Kernel_traitsI6__halfS2_fS2_fjLj3072ELj1ELj1ELj4ELj16ENS_18Kernel_traits_baseILj3072ES2_S2_fS2_fjLj128EEEEELb1ELb0ELb0ELb0EEEvNS_9FwdParamsE
        .type           _ZN10layer_norm13ln_fwd_kernelINS_13Kernel_traitsI6__halfS2_fS2_fjLj3072ELj1ELj1ELj4ELj16ENS_18Kernel_traits_baseILj3072ES2_S2_fS2_fjLj128EEEEELb1ELb0ELb0ELb0EEEvNS_9FwdParamsE,@function
        .size           _ZN10layer_norm13ln_fwd_kernelINS_13Kernel_traitsI6__halfS2_fS2_fjLj3072ELj1ELj1ELj4ELj16ENS_18Kernel_traits_baseILj3072ES2_S2_fS2_fjLj128EEEEELb1ELb0ELb0ELb0EEEvNS_9FwdParamsE,(.L_x_22192 - _ZN10layer_norm13ln_fwd_kernelINS_13Kernel_traitsI6__halfS2_fS2_fjLj3072ELj1ELj1ELj4ELj16ENS_18Kernel_traits_baseILj3072ES2_S2_fS2_fjLj128EEEEELb1ELb0ELb0ELb0EEEvNS_9FwdParamsE)
        .other          _ZN10layer_norm13ln_fwd_kernelINS_13Kernel_traitsI6__halfS2_fS2_fjLj3072ELj1ELj1ELj4ELj16ENS_18Kernel_traits_baseILj3072ES2_S2_fS2_fjLj128EEEEELb1ELb0ELb0ELb0EEEvNS_9FwdParamsE,@"STO_CUDA_ENTRY STV_DEFAULT"
_ZN10layer_norm13ln_fwd_kernelINS_13Kernel_traitsI6__halfS2_fS2_fjLj3072ELj1ELj1ELj4ELj16ENS_18Kernel_traits_baseILj3072ES2_S2_fS2_fjLj128EEEEELb1ELb0ELb0ELb0EEEvNS_9FwdParamsE:
.text._ZN10layer_norm13ln_fwd_kernelINS_13Kernel_traitsI6__halfS2_fS2_fjLj3072ELj1ELj1ELj4ELj16ENS_18Kernel_traits_baseILj3072ES2_S2_fS2_fjLj128EEEEELb1ELb0ELb0ELb0EEEvNS_9FwdParamsE:
        /* <DEDUP_REMOVED lines=100> */
.L_x_13741:
[----:B0-----:R-:W-:Y:S05]  /*0640*/  BSYNC B0 ;  /* 0x0000000000007941 */ /* 0x001fea0003800000 */
.L_x_13740:
        /* <DEDUP_REMOVED lines=13> */
.L_x_13743:
[----:B0-----:R-:W-:Y:S05]  /*0720*/  BSYNC B0 ;  /* 0x0000000000007941 */ /* 0x001fea0003800000 */
.L_x_13742:
        /* <DEDUP_REMOVED lines=12> */
.L_x_13745:
[----:B0-----:R-:W-:Y:S05]  /*07f0*/  BSYNC B0 ;  /* 0x0000000000007941 */ /* 0x001fea0003800000 */
.L_x_13744:
[----:B------:R-:W-:Y:S02]  /*0800*/  ISETP.GE.AND P0, PT, R18, c[0x0][0x164], PT ;  /* 0x0000590012007a0c */ /* 0x000fe40003f06270 */
[----:B------:R-:W-:Y:S02]  /*0810*/  LOP3.LUT R96, R15, UR23, R12, 0x96, !PT ;  /* 0x000000170f607c12 */ /* 0x000fe4000f8e960c */
[----:B------:R-:W-:-:S09]  /*0820*/  LOP3.LUT R98, R7, UR24, R2, 0x96, !PT ;  /* 0x0000001807627c12 */ /* 0x000fd2000f8e9602 */
[----:B------:R-:W-:Y:S05]  /*0830*/  @P0 EXIT ;  /* 0x000000000000094d */ /* 0x000fea0003800000 */
[----:B------:R-:W-:Y:S01]  /*0840*/  SHF.R.S32.HI R45, RZ, 0x3, R45 ;  /* 0x00000003ff2d7819 */ /* 0x000fe2000001142d */
[--C-:B-----5:R-:W-:Y:S01]  /*0850*/  HADD2.F32 R0, -RZ, R32.reuse.H0_H0 ;  /* 0x20000020ff007230 */ /* 0x120fe20000004100 */
[----:B------:R-:W-:Y:S01]  /*0860*/  IMAD.HI.U32 R99, R98, -0x326172a9, RZ ;  /* 0xcd9e8d5762637827 */ /* 0x000fe200078e00ff */
[----:B------:R-:W-:Y:S01]  /*0870*/  HADD2.F32 R64, -RZ, R32.H1_H1 ;  /* 0x30000020ff407230 */ /* 0x000fe20000004100 */
[----:B------:R-:W-:Y:S01]  /*0880*/  LOP3.LUT R32, R45, 0x7f, RZ, 0xc0, !PT ;  /* 0x0000007f2d207812 */ /* 0x000fe200078ec0ff */
[--C-:B------:R-:W-:Y:S01]  /*0890*/  HADD2.F32 R63, -RZ, R33.reuse.H0_H0 ;  /* 0x20000021ff3f7230 */ /* 0x100fe20000004100 */
[----:B------:R-:W-:Y:S01]  /*08a0*/  SHF.R.U32.HI R45, RZ, 0x2, R45 ;  /* 0x00000002ff2d7819 */ /* 0x000fe2000001162d */
[----:B------:R-:W-:Y:S01]  /*08b0*/  HADD2.F32 R66, -RZ, R33.H1_H1 ;  /* 0x30000021ff427230 */ /* 0x000fe20000004100 */
[----:B------:R-:W-:Y:S01]  /*08c0*/  LOP3.LUT R33, R23, 0x60, RZ, 0xc0, !PT ;  /* 0x0000006017217812 */ /* 0x000fe200078ec0ff */
[--C-:B------:R-:W-:Y:S01]  /*08d0*/  HADD2.F32 R77, -RZ, R24.reuse.H0_H0 ;  /* 0x20000018ff4d7230 */ /* 0x100fe20000004100 */
[----:B------:R-:W-:Y:S01]  /*08e0*/  IMAD.HI.U32 R97, R96, -0x2daee0ad, RZ ;  /* 0xd2511f5360617827 */ /* 0x000fe200078e00ff */
[----:B------:R-:W-:Y:S01]  /*08f0*/  HADD2.F32 R80, -RZ, R24.H1_H1 ;  /* 0x30000018ff507230 */ /* 0x000fe20000004100 */
[----:B------:R-:W-:Y:S01]  /*0900*/  LOP3.LUT R24, R45, 0x3fffffe0, RZ, 0xc0, !PT ;  /* 0x3fffffe02d187812 */ /* 0x000fe200078ec0ff */
[--C-:B------:R-:W-:Y:S01]  /*0910*/  HADD2.F32 R78, -RZ, R25.reuse.H0_H0 ;  /* 0x20000019ff4e7230 */ /* 0x100fe20000004100 */
[----:B------:R-:W-:Y:S01]  /*0920*/  IMAD.IADD R33, R32, 0x1, -R33 ;  /* 0x0000000120217824 */ /* 0x000fe200078e0a21 */
[----:B------:R-:W-:Y:S01]  /*0930*/  HADD2.F32 R82, -RZ, R25.H1_H1 ;  /* 0x30000019ff527230 */ /* 0x000fe20000004100 */
[----:B------:R-:W-:Y:S01]  /*0940*/  IMAD.SHL.U32 R25, R23, 0x20, RZ ;  /* 0x0000002017197824 */ /* 0x000fe200078e00ff */
[--C-:B------:R-:W-:Y:S01]  /*0950*/  HADD2.F32 R81, -RZ, R26.reuse.H0_H0 ;  /* 0x2000001aff517230 */ /* 0x100fe20000004100 */
[----:B------:R-:W-:Y:S01]  /*0960*/  LOP3.LUT R95, R44, 0x3, RZ, 0xc0, !PT ;  /* 0x000000032c5f7812 */ /* 0x000fe200078ec0ff */
[----:B------:R-:W-:Y:S01]  /*0970*/  HADD2.F32 R84, -RZ, R26.H1_H1 ;  /* 0x3000001aff547230 */ /* 0x000fe20000004100 */
[----:B------:R-:W-:Y:S01]  /*0980*/  IMNMX R33, RZ, R33, !PT ;  /* 0x00000021ff217217 */ /* 0x000fe20007800200 */
[--C-:B------:R-:W-:Y:S01]  /*0990*/  HADD2.F32 R86, -RZ, R28.reuse.H0_H0 ;  /* 0x2000001cff567230 */ /* 0x100fe20000004100 */
[----:B------:R-:W-:Y:S01]  /*09a0*/  LOP3.LUT R25, R25, 0x3e0, RZ, 0xc0, !PT ;  /* 0x000003e019197812 */ /* 0x000fe200078ec0ff */
[----:B------:R-:W-:Y:S01]  /*09b0*/  HADD2.F32 R89, -RZ, R28.H1_H1 ;  /* 0x3000001cff597230 */ /* 0x000fe20000004100 */
[----:B------:R-:W-:Y:S01]  /*09c0*/  IMNMX R33, R33, 0x20, PT ;  /* 0x0000002021217817 */ /* 0x000fe20003800200 */
[----:B------:R-:W-:Y:S01]  /*09d0*/  IMAD R26, R46, -0x2daee0ad, RZ ;  /* 0xd2511f532e1a7824 */ /* 0x000fe200078e02ff */
[--C-:B------:R-:W-:Y:S01]  /*09e0*/  HADD2.F32 R12, -RZ, R10.reuse.H0_H0 ;  /* 0x2000000aff0c7230 */ /* 0x100fe20000004100 */
[----:B------:R-:W-:Y:S01]  /*09f0*/  IMAD.IADD R25, R32, 0x1, -R25 ;  /* 0x0000000120197824 */ /* 0x000fe200078e0a19 */
[----:B------:R-:W-:Y:S01]  /*0a00*/  HADD2.F32 R13, -RZ, R10.H1_H1 ;  /* 0x3000000aff0d7230 */ /* 0x000fe20000004100 */
[----:B------:R-:W-:Y:S01]  /*0a10*/  IMAD.IADD R33, R33, 0x1, R24 ;  /* 0x0000000121217824 */ /* 0x000fe200078e0218 */
[--C-:B------:R-:W-:Y:S01]  /*0a20*/  HADD2.F32 R16, -RZ, R8.reuse.H0_H0 ;  /* 0x20000008ff107230 */ /* 0x100fe20000004100 */
[----:B------:R-:W-:Y:S01]  /*0a30*/  IMAD R28, R47, -0x326172a9, RZ ;  /* 0xcd9e8d572f1c7824 */ /* 0x000fe200078e02ff */
[----:B------:R-:W-:Y:S01]  /*0a40*/  IMNMX R25, RZ, R25, !PT ;  /* 0x00000019ff197217 */ /* 0x000fe20007800200 */
[----:B------:R-:W-:Y:S01]  /*0a50*/  HADD2.F32 R17, -RZ, R8.H1_H1 ;  /* 0x30000008ff117230 */ /* 0x000fe20000004100 */
[----:B------:R-:W-:Y:S01]  /*0a60*/  SHF.L.U32 R33, R33, 0x3, RZ ;  /* 0x0000000321217819 */ /* 0x000fe200000006ff */
[--C-:B------:R-:W-:Y:S01]  /*0a70*/  HADD2.F32 R14, -RZ, R9.reuse.H0_H0 ;  /* 0x20000009ff0e7230 */ /* 0x100fe20000004100 */
[----:B------:R-:W-:Y:S01]  /*0a80*/  IMNMX R25, R25, 0x20, PT ;  /* 0x0000002019197817 */ /* 0x000fe20003800200 */
[----:B------:R-:W-:Y:S01]  /*0a90*/  HADD2.F32 R15, -RZ, R9.H1_H1 ;  /* 0x30000009ff0f7230 */ /* 0x000fe20000004100 */
[----:B------:R-:W-:Y:S01]  /*0aa0*/  LOP3.LUT R99, R99, UR25, R28, 0x96, !PT ;  /* 0x0000001963637c12 */ /* 0x000fe2000f8e961c */
[--C-:B------:R-:W-:Y:S01]  /*0ab0*/  HADD2.F32 R10, -RZ, R11.reuse.H0_H0 ;  /* 0x2000000bff0a7230 */ /* 0x100fe20000004100 */
[----:B------:R-:W0:Y:S01]  /*0ac0*/  I2F.U32 R33, R33 ;  /* 0x0000002100217306 */ /* 0x000e220000201000 */
[----:B------:R-:W-:Y:S01]  /*0ad0*/  IMAD.IADD R25, R24, 0x1, R25 ;  /* 0x0000000118197824 */ /* 0x000fe200078e0219 */
[----:B------:R-:W-:Y:S01]  /*0ae0*/  HADD2.F32 R11, -RZ, R11.H1_H1 ;  /* 0x3000000bff0b7230 */ /* 0x000fe20000004100 */
[----:B------:R-:W-:Y:S01]  /*0af0*/  LOP3.LUT R97, R97, UR26, R26, 0x96, !PT ;  /* 0x0000001a61617c12 */ /* 0x000fe2000f8e961a */
[--C-:B------:R-:W-:Y:S01]  /*0b00*/  HADD2.F32 R9, -RZ, R40.reuse.H0_H0 ;  /* 0x20000028ff097230 */ /* 0x100fe20000004100 */
[----:B------:R-:W-:Y:S01]  /*0b10*/  IMAD.MOV.U32 R92, RZ, RZ, 0x1 ;  /* 0x00000001ff5c7424 */ /* 0x000fe200078e00ff */
[----:B------:R-:W-:Y:S01]  /*0b20*/  HADD2.F32 R8, -RZ, R40.H1_H1 ;  /* 0x30000028ff087230 */ /* 0x000fe20000004100 */
[----:B------:R-:W-:Y:S01]  /*0b30*/  IMAD R98, R98, -0x326172a9, RZ ;  /* 0xcd9e8d5762627824 */ /* 0x000fe200078e02ff */
[--C-:B------:R-:W-:Y:S01]  /*0b40*/  HADD2.F32 R7, -RZ, R41.reuse.H0_H0 ;  /* 0x20000029ff077230 */ /* 0x100fe20000004100 */
[----:B------:R-:W-:Y:S01]  /*0b50*/  IMAD R96, R96, -0x2daee0ad, RZ ;  /* 0xd2511f5360607824 */ /* 0x000fe200078e02ff */
[----:B------:R-:W-:Y:S01]  /*0b60*/  HADD2.F32 R6, -RZ, R41.H1_H1 ;  /* 0x30000029ff067230 */ /* 0x000fe20000004100 */
[----:B------:R-:W-:Y:S01]  /*0b70*/  MOV R94, RZ ;  /* 0x000000ff005e7202 */ /* 0x000fe20000000f00 */
[--C-:B------:R-:W-:Y:S01]  /*0b80*/  HADD2.F32 R5, -RZ, R42.reuse.H0_H0 ;  /* 0x2000002aff057230 */ /* 0x100fe20000004100 */
[----:B------:R-:W-:Y:S01]  /*0b90*/  IMAD.SHL.U32 R102, R25, 0x8, RZ ;  /* 0x0000000819667824 */ /* 0x000fe200078e00ff */
[----:B------:R-:W-:Y:S01]  /*0ba0*/  HADD2.F32 R4, -RZ, R42.H1_H1 ;  /* 0x3000002aff047230 */ /* 0x000fe20000004100 */
[----:B------:R-:W-:Y:S01]  /*0bb0*/  ULDC.U8 UR8, c[0x0][0x1f0] ;  /* 0x00007c0000087ab9 */ /* 0x000fe20000000000 */
[----:B0-----:R0:W1:Y:S01]  /*0bc0*/  MUFU.RCP R103, R33 ;  /* 0x0000002100677308 */ /* 0x0010620000001000 */
        /* <DEDUP_REMOVED lines=21> */
[----:B01----:R-:W-:Y:S02]  /*0d20*/  HADD2.F32 R100, -RZ, R31.H1_H1 ;  /* 0x3000001fff647230 */ /* 0x003fe40000004100 */
.L_x_13929:
        /* <DEDUP_REMOVED lines=37> */
.L_x_13749:
[----:B0-----:R-:W-:Y:S02]  /*0f80*/  IMAD.MOV.U32 R105, RZ, RZ, R98 ;  /* 0x000000ffff697224 */ /* 0x001fe400078e0062 */
.L_x_13750:
[----:B------:R-:W-:Y:S05]  /*0f90*/  BSYNC B1 ;  /* 0x0000000000017941 */ /* 0x000fea0003800000 */
.L_x_13748:
        /* <DEDUP_REMOVED lines=16> */
.L_x_13754:
[----:B------:R-:W-:Y:S05]  /*10a0*/  BSYNC B2 ;  /* 0x0000000000027941 */ /* 0x000fea0003800000 */
.L_x_13753:
        /* <DEDUP_REMOVED lines=42> */
.L_x_13752:
[----:B------:R-:W-:Y:S05]  /*1350*/  BSYNC B1 ;  /* 0x0000000000017941 */ /* 0x000fea0003800000 */
.L_x_13751:
[----:B------:R-:W0:Y:S01]  /*1360*/  I2F.U32 R33, R105 ;  /* 0x0000006900217306 */ /* 0x000e220000201000 */
[----:B-----5:R-:W-:Y:S01]  /*1370*/  HADD2.F32 R35, -RZ, R36.H0_H0 ;  /* 0x20000024ff237230 */ /* 0x020fe20000004100 */
        /* <DEDUP_REMOVED lines=22> */
.L_x_13756:
[----:B------:R-:W-:Y:S02]  /*14e0*/  IMAD.MOV.U32 R95, RZ, RZ, R98 ;  /* 0x000000ffff5f7224 */ /* 0x000fe400078e0062 */
.L_x_13757:
[----:B------:R-:W-:Y:S05]  /*14f0*/  BSYNC B1 ;  /* 0x0000000000017941 */ /* 0x000fea0003800000 */
.L_x_13755:
        /* <DEDUP_REMOVED lines=16> */
.L_x_13761:
[----:B------:R-:W-:Y:S05]  /*1600*/  BSYNC B2 ;  /* 0x0000000000027941 */ /* 0x000fea0003800000 */
.L_x_13760:
        /* <DEDUP_REMOVED lines=42> */
.L_x_13759:
[----:B------:R-:W-:Y:S05]  /*18b0*/  BSYNC B1 ;  /* 0x0000000000017941 */ /* 0x000fea0003800000 */
.L_x_13758:
[----:B------:R-:W0:Y:S01]  /*18c0*/  I2F.U32 R33, R95 ;  /* 0x0000005f00217306 */ /* 0x000e220000201000 */
[----:B------:R-:W-:Y:S01]  /*18d0*/  HADD2.F32 R35, -RZ, R36.H1_H1 ;  /* 0x30000024ff237230 */ /* 0x000fe20000004100 */
[----:B------:R-:W-:Y:S01]  /*18e0*/  ISETP.NE.AND P1, PT, R56, 0x1, PT ;  /* 0x000000013800780c */ /* 0x000fe20003f25270 */
[----:B------:R-:W-:Y:S03]  /*18f0*/  BSSY B1, `(.L_x_13762) ;  /* 0x0000013000017945 */ /* 0x000fe60003800000 */
        /* <DEDUP_REMOVED lines=17> */
.L_x_13763:
[----:B------:R-:W-:Y:S02]  /*1a10*/  IMAD.MOV.U32 R36, RZ, RZ, R98 ;  /* 0x000000ffff247224 */ /* 0x000fe400078e0062 */
.L_x_13764:
[----:B------:R-:W-:Y:S05]  /*1a20*/  BSYNC B1 ;  /* 0x0000000000017941 */ /* 0x000fea0003800000 */
.L_x_13762:
        /* <DEDUP_REMOVED lines=16> */
.L_x_13768:
[----:B------:R-:W-:Y:S05]  /*1b30*/  BSYNC B2 ;  /* 0x0000000000027941 */ /* 0x000fea0003800000 */
.L_x_13767:
        /* <DEDUP_REMOVED lines=42> */
.L_x_13766:
[----:B------:R-:W-:Y:S05]  /*1de0*/  BSYNC B1 ;  /* 0x0000000000017941 */ /* 0x000fea0003800000 */
.L_x_13765:
        /* <DEDUP_REMOVED lines=20> */
.L_x_13770:
[----:B------:R-:W-:Y:S02]  /*1f30*/  IMAD.MOV.U32 R36, RZ, RZ, R98 ;  /* 0x000000ffff247224 */ /* 0x000fe400078e0062 */
.L_x_13771:
[----:B------:R-:W-:Y:S05]  /*1f40*/  BSYNC B1 ;  /* 0x0000000000017941 */ /* 0x000fea0003800000 */
.L_x_13769:
        /* <DEDUP_REMOVED lines=16> */
.L_x_13775:
[----:B------:R-:W-:Y:S05]  /*2050*/  BSYNC B2 ;  /* 0x0000000000027941 */ /* 0x000fea0003800000 */
.L_x_13774:
        /* <DEDUP_REMOVED lines=42> */
.L_x_13773:
[----:B------:R-:W-:Y:S05]  /*2300*/  BSYNC B1 ;  /* 0x0000000000017941 */ /* 0x000fea0003800000 */
.L_x_13772:
        /* <DEDUP_REMOVED lines=20> */
.L_x_13777:
[----:B------:R-:W-:Y:S02]  /*2450*/  IMAD.MOV.U32 R95, RZ, RZ, R98 ;  /* 0x000000ffff5f7224 */ /* 0x000fe400078e0062 */
.L_x_13778:
[----:B------:R-:W-:Y:S05]  /*2460*/  BSYNC B1 ;  /* 0x0000000000017941 */ /* 0x000fea0003800000 */
.L_x_13776:
        /* <DEDUP_REMOVED lines=16> */
.L_x_13782:
[----:B------:R-:W-:Y:S05]  /*2570*/  BSYNC B2 ;  /* 0x0000000000027941 */ /* 0x000fea0003800000 */
.L_x_13781:
        /* <DEDUP_REMOVED lines=42> */
.L_x_13780:
[----:B------:R-:W-:Y:S05]  /*2820*/  BSYNC B1 ;  /* 0x0000000000017941 */ /* 0x000fea0003800000 */
.L_x_13779:
        /* <DEDUP_REMOVED lines=20> */
.L_x_13784:
[----:B------:R-:W-:Y:S02]  /*2970*/  IMAD.MOV.U32 R95, RZ, RZ, R98 ;  /* 0x000000ffff5f7224 */ /* 0x000fe400078e0062 */
.L_x_13785:
[----:B------:R-:W-:Y:S05]  /*2980*/  BSYNC B1 ;  /* 0x0000000000017941 */ /* 0x000fea0003800000 */
.L_x_13783:
        /* <DEDUP_REMOVED lines=16> */
.L_x_13789:
[----:B------:R-:W-:Y:S05]  /*2a90*/  BSYNC B2 ;  /* 0x0000000000027941 */ /* 0x000fea0003800000 */
.L_x_13788:
        /* <DEDUP_REMOVED lines=42> */
.L_x_13787:
[----:B------:R-:W-:Y:S05]  /*2d40*/  BSYNC B1 ;  /* 0x0000000000017941 */ /* 0x000fea0003800000 */
.L_x_13786:
        /* <DEDUP_REMOVED lines=20> */
.L_x_13791:
[----:B------:R-:W-:Y:S02]  /*2e90*/  IMAD.MOV.U32 R108, RZ, RZ, R98 ;  /* 0x000000ffff6c7224 */ /* 0x000fe400078e0062 */
.L_x_13792:
[----:B------:R-:W-:Y:S05]  /*2ea0*/  BSYNC B1 ;  /* 0x0000000000017941 */ /* 0x000fea0003800000 */
.L_x_13790:
        /* <DEDUP_REMOVED lines=16> */
.L_x_13796:
[----:B------:R-:W-:Y:S05]  /*2fb0*/  BSYNC B2 ;  /* 0x0000000000027941 */ /* 0x000fea0003800000 */
.L_x_13795:
        /* <DEDUP_REMOVED lines=42> */
.L_x_13794:
[----:B------:R-:W-:Y:S05]  /*3260*/  BSYNC B1 ;  /* 0x0000000000017941 */ /* 0x000fea0003800000 */
.L_x_13793:
        /* <DEDUP_REMOVED lines=20> */
.L_x_13798:
[----:B------:R-:W-:Y:S02]  /*33b0*/  IMAD.MOV.U32 R108, RZ, RZ, R98 ;  /* 0x000000ffff6c7224 */ /* 0x000fe400078e0062 */
.L_x_13799:
[----:B------:R-:W-:Y:S05]  /*33c0*/  BSYNC B1 ;  /* 0x0000000000017941 */ /* 0x000fea0003800000 */
.L_x_13797:
        /* <DEDUP_REMOVED lines=18> */
.L_x_13803:
[----:B------:R-:W-:Y:S05]  /*34f0*/  BSYNC B2 ;  /* 0x0000000000027941 */ /* 0x000fea0003800000 */
.L_x_13802:
        /* <DEDUP_REMOVED lines=42> */
.L_x_13801:
[----:B------:R-:W-:Y:S05]  /*37a0*/  BSYNC B1 ;  /* 0x0000000000017941 */ /* 0x000fea0003800000 */
.L_x_13800:
[----:B------:R-:W0:Y:S01]  /*37b0*/  I2F.U32 R57, R108 ;  /* 0x0000006c00397306 */ /* 0x000e220000201000 */
[----:B------:R-:W-:Y:S01]  /*37c0*/  SEL R110, RZ, 0x10000, P5 ;  /* 0x00010000ff6e7807 */ /* 0x000fe20002800000 */
[----:B------:R-:W-:Y:S01]  /*37d0*/  HADD2.F32 R39, -RZ, R39.H1_H1 ;  /* 0x30000027ff277230 */ /* 0x000fe20000004100 */
[----:B------:R-:W-:Y:S02]  /*37e0*/  ISETP.NE.AND P5, PT, R107, RZ, PT ;  /* 0x000000ff6b00720c */ /* 0x000fe40003fa5270 */
[----:B------:R-:W-:Y:S02]  /*37f0*/  SEL R107, RZ, 0x1, P1 ;  /* 0x00000001ff6b7807 */ /* 0x000fe40000800000 */
[----:B------:R-:W-:Y:S01]  /*3800*/  SEL R109, RZ, 0x100, P4 ;  /* 0x00000100ff6d7807 */ /* 0x000fe20002000000 */
[----:B------:R-:W-:Y:S01]  /*3810*/  FMUL.FTZ R39, R39, R104 ;  /* 0x0000006827277220 */ /* 0x000fe20000410000 */
[----:B------:R-:W-:Y:S02]  /*3820*/  SEL R56, RZ, 0x1, P2 ;  /* 0x00000001ff387807 */ /* 0x000fe40001000000 */
[----:B------:R-:W-:Y:S01]  /*3830*/  SEL R58, RZ, 0x1, P5 ;  /* 0x00000001ff3a7807 */ /* 0x000fe20002800000 */
[----:B------:R-:W-:Y:S01]  /*3840*/  FMUL.FTZ R39, R39, c[0x0][0x1e8] ;  /* 0x00007a0027277a20 */ /* 0x000fe20000410000 */
[----:B------:R-:W-:-:S02]  /*3850*/  ISETP.NE.AND P6, PT, R105, RZ, PT ;  /* 0x000000ff6900720c */ /* 0x000fc40003fc5270 */
[----:B------:R-:W-:Y:S01]  /*3860*/  SEL R111, RZ, 0x1, P3 ;  /* 0x00000001ff6f7807 */ /* 0x000fe20001800000 */
[----:B0-----:R-:W-:Y:S01]  /*3870*/  FFMA.FTZ R57, R57, R106, 1.1641532182693481445e-10 ;  /* 0x2f00000039397423 */ /* 0x001fe2000001006a */
[----:B------:R-:W-:Y:S01]  /*3880*/  LEA R108, P2, R101, c[0x0][0x188], 0x5 ;  /* 0x00006200656c7a11 */ /* 0x000fe200078428ff */
[----:B------:R-:W-:Y:S01]  /*3890*/  IMAD.WIDE.U32 R106, R107, 0x10000, RZ ;  /* 0x000100006b6a7825 */ /* 0x000fe200078e00ff */
[----:B------:R-:W-:Y:S02]  /*38a0*/  SEL R105, RZ, 0x1, P6 ;  /* 0x00000001ff697807 */ /* 0x000fe40003000000 */
[----:B------:R-:W-:Y:S01]  /*38b0*/  FSETP.GTU.FTZ.AND P1, PT, R57, c[0x0][0x1e4], PT ;  /* 0x0000790039007a0b */ /* 0x000fe20003f3c000 */
[----:B------:R-:W-:-:S03]  /*38c0*/  IMAD.WIDE.U32 R58, R58, 0x100, RZ ;  /* 0x000001003a3a7825 */ /* 0x000fc600078e00ff */
        /* <DEDUP_REMOVED lines=16> */
.L_x_13747:
[----:B------:R-:W-:Y:S05]  /*39d0*/  BSYNC B0 ;  /* 0x0000000000007941 */ /* 0x000fea0003800000 */
.L_x_13746:
        /* <DEDUP_REMOVED lines=24> */
.L_x_13807:
[----:B-1----:R-:W-:Y:S02]  /*3b60*/  IMAD.MOV.U32 R107, RZ, RZ, R98 ;  /* 0x000000ffff6b7224 */ /* 0x002fe400078e0062 */
.L_x_13808:
[----:B------:R-:W-:Y:S05]  /*3b70*/  BSYNC B1 ;  /* 0x0000000000017941 */ /* 0x000fea0003800000 */
.L_x_13806:
        /* <DEDUP_REMOVED lines=16> */
.L_x_13812:
[----:B------:R-:W-:Y:S05]  /*3c80*/  BSYNC B2 ;  /* 0x0000000000027941 */ /* 0x000fea0003800000 */
.L_x_13811:
[----:B------:R-:W-:Y:S01]  /*3c90*/  IMAD.HI.U32 R41, R22, -0x326172a9, RZ ;  /* 0xcd9e8d5716297827 */ /* 0x000fe200078e00ff */
[----:B------:R-:W-:-:S03]  /*3ca0*/  LOP3.LUT R43, R43, UR5, R94, 0x96, !PT ;  /* 0x000000052b2b7c12 */ /* 0x000fc6000f8e965e */
[----:B------:R-:W-:Y:S01]  /*3cb0*/  IMAD R95, R22, -0x326172a9, RZ ;  /* 0xcd9e8d57165f7824 */ /* 0x000fe200078e02ff */
[----:B------:R-:W-:Y:S01]  /*3cc0*/  LOP3.LUT R41, R41, UR4, R20, 0x96, !PT ;  /* 0x0000000429297c12 */ /* 0x000fe2000f8e9614 */
[----:B0-----:R-:W-:-:S04]  /*3cd0*/  IMAD.WIDE.U32 R56, R43, -0x326172a9, RZ ;  /* 0xcd9e8d572b387825 */ /* 0x001fc800078e00ff */
        /* <DEDUP_REMOVED lines=37> */
.L_x_13810:
[----:B------:R-:W-:Y:S05]  /*3f30*/  BSYNC B1 ;  /* 0x0000000000017941 */ /* 0x000fea0003800000 */
.L_x_13809:
[----:B------:R-:W1:Y:S01]  /*3f40*/  I2F.U32 R41, R107 ;  /* 0x0000006b00297306 */ /* 0x000e620000201000 */
[----:B------:R-:W-:Y:S01]  /*3f50*/  HFMA2.MMA R106, -RZ, RZ, 0.1171875, 0 ;  /* 0x2f800000ff6a7435 */ /* 0x000fe200000001ff */
[----:B-----5:R-:W-:Y:S01]  /*3f60*/  HADD2.F32 R43, -RZ, R44.H0_H0 ;  /* 0x2000002cff2b7230 */ /* 0x020fe20000004100 */
[----:B------:R-:W-:Y:S01]  /*3f70*/  ISETP.NE.U32.AND P0, PT, RZ, c[0x0][0x180], PT ;  /* 0x00006000ff007a0c */ /* 0x000fe20003f05070 */
[----:B------:R-:W-:Y:S01]  /*3f80*/  BSSY B1, `(.L_x_13813) ;  /* 0x0000015000017945 */ /* 0x000fe20003800000 */
[C---:B------:R-:W-:Y:S02]  /*3f90*/  ISETP.NE.AND P1, PT, R42.reuse, 0x1, PT ;  /* 0x000000012a00780c */ /* 0x040fe40003f25270 */
[----:B------:R-:W-:Y:S01]  /*3fa0*/  FMUL.FTZ R43, R43, R104 ;  /* 0x000000682b2b7220 */ /* 0x000fe20000410000 */
[----:B------:R-:W-:Y:S02]  /*3fb0*/  ISETP.NE.AND.EX P0, PT, RZ, c[0x0][0x184], PT, P0 ;  /* 0x00006100ff007a0c */ /* 0x000fe40003f05300 */
[----:B0-----:R-:W-:Y:S01]  /*3fc0*/  IADD3 R56, R42, 0x1, RZ ;  /* 0x000000012a387810 */ /* 0x001fe20007ffe0ff */
[----:B------:R-:W-:-:S02]  /*3fd0*/  FMUL.FTZ R43, R43, c[0x0][0x1e8] ;  /* 0x00007a002b2b7a20 */ /* 0x000fc40000410000 */
        /* <DEDUP_REMOVED lines=14> */
.L_x_13814:
[----:B------:R-:W-:Y:S02]  /*40c0*/  MOV R95, R98 ;  /* 0x00000062005f7202 */ /* 0x000fe40000000f00 */
.L_x_13815:
[----:B------:R-:W-:Y:S05]  /*40d0*/  BSYNC B1 ;  /* 0x0000000000017941 */ /* 0x000fea0003800000 */
.L_x_13813:
        /* <DEDUP_REMOVED lines=16> */
.L_x_13819:
[----:B------:R-:W-:Y:S05]  /*41e0*/  BSYNC B2 ;  /* 0x0000000000027941 */ /* 0x000fea0003800000 */
.L_x_13818:
        /* <DEDUP_REMOVED lines=40> */
[----:B------:R-:W-:Y:S02]  /*4470*/  MOV R56, RZ ;  /* 0x000000ff00387202 */ /* 0x000fe40000000f00 */
[----:B------:R-:W-:Y:S02]  /*4480*/  LOP3.LUT R97, R97, UR26, R42, 0x96, !PT ;  /* 0x0000001a61617c12 */ /* 0x000fe4000f8e962a */
.L_x_13817:
[----:B------:R-:W-:Y:S05]  /*4490*/  BSYNC B1 ;  /* 0x0000000000017941 */ /* 0x000fea0003800000 */
.L_x_13816:
        /* <DEDUP_REMOVED lines=21> */
.L_x_13821:
[----:B------:R-:W-:Y:S02]  /*45f0*/  MOV R44, R98 ;  /* 0x00000062002c7202 */ /* 0x000fe40000000f00 */
.L_x_13822:
[----:B------:R-:W-:Y:S05]  /*4600*/  BSYNC B1 ;  /* 0x0000000000017941 */ /* 0x000fea0003800000 */
.L_x_13820:
        /* <DEDUP_REMOVED lines=16> */
.L_x_13826:
[----:B------:R-:W-:Y:S05]  /*4710*/  BSYNC B2 ;  /* 0x0000000000027941 */ /* 0x000fea0003800000 */
.L_x_13825:
        /* <DEDUP_REMOVED lines=42> */
.L_x_13824:
[----:B------:R-:W-:Y:S05]  /*49c0*/  BSYNC B1 ;  /* 0x0000000000017941 */ /* 0x000fea0003800000 */
.L_x_13823:
        /* <DEDUP_REMOVED lines=20> */
.L_x_13828:
[----:B------:R-:W-:Y:S02]  /*4b10*/  MOV R44, R98 ;  /* 0x00000062002c7202 */ /* 0x000fe40000000f00 */
.L_x_13829:
[----:B------:R-:W-:Y:S05]  /*4b20*/  BSYNC B1 ;  /* 0x0000000000017941 */ /* 0x000fea0003800000 */
.L_x_13827:
        /* <DEDUP_REMOVED lines=16> */
.L_x_13833:
[----:B------:R-:W-:Y:S05]  /*4c30*/  BSYNC B2 ;  /* 0x0000000000027941 */ /* 0x000fea0003800000 */
.L_x_13832:
        /* <DEDUP_REMOVED lines=42> */
.L_x_13831:
[----:B------:R-:W-:Y:S05]  /*4ee0*/  BSYNC B1 ;  /* 0x0000000000017941 */ /* 0x000fea0003800000 */
.L_x_13830:
        /* <DEDUP_REMOVED lines=20> */
.L_x_13835:
[----:B------:R-:W-:Y:S02]  /*5030*/  MOV R95, R98 ;  /* 0x00000062005f7202 */ /* 0x000fe40000000f00 */
.L_x_13836:
[----:B------:R-:W-:Y:S05]  /*5040*/  BSYNC B1 ;  /* 0x0000000000017941 */ /* 0x000fea0003800000 */
.L_x_13834:
        /* <DEDUP_REMOVED lines=16> */
.L_x_13840:
[----:B------:R-:W-:Y:S05]  /*5150*/  BSYNC B2 ;  /* 0x0000000000027941 */ /* 0x000fea0003800000 */
.L_x_13839:
        /* <DEDUP_REMOVED lines=42> */
.L_x_13838:
[----:B------:R-:W-:Y:S05]  /*5400*/  BSYNC B1 ;  /* 0x0000000000017941 */ /* 0x000fea0003800000 */
.L_x_13837:
        /* <DEDUP_REMOVED lines=20> */
.L_x_13842:
[----:B------:R-:W-:Y:S02]  /*5550*/  MOV R95, R98 ;  /* 0x00000062005f7202 */ /* 0x000fe40000000f00 */
.L_x_13843:
[----:B------:R-:W-:Y:S05]  /*5560*/  BSYNC B1 ;  /* 0x0000000000017941 */ /* 0x000fea0003800000 */
.L_x_13841:
        /* <DEDUP_REMOVED lines=16> */
.L_x_13847:
[----:B------:R-:W-:Y:S05]  /*5670*/  BSYNC B2 ;  /* 0x0000000000027941 */ /* 0x000fea0003800000 */
.L_x_13846:
        /* <DEDUP_REMOVED lines=42> */
.L_x_13845:
[----:B------:R-:W-:Y:S05]  /*5920*/  BSYNC B1 ;  /* 0x0000000000017941 */ /* 0x000fea0003800000 */
.L_x_13844:
        /* <DEDUP_REMOVED lines=20> */
.L_x_13849:
[----:B------:R-:W-:Y:S02]  /*5a70*/  MOV R109, R98 ;  /* 0x00000062006d7202 */ /* 0x000fe40000000f00 */
.L_x_13850:
[----:B------:R-:W-:Y:S05]  /*5a80*/  BSYNC B1 ;  /* 0x0000000000017941 */ /* 0x000fea0003800000 */
.L_x_13848:
        /* <DEDUP_REMOVED lines=16> */
.L_x_13854:
[----:B------:R-:W-:Y:S05]  /*5b90*/  BSYNC B2 ;  /* 0x0000000000027941 */ /* 0x000fea0003800000 */
.L_x_13853:
        /* <DEDUP_REMOVED lines=42> */
.L_x_13852:
[----:B------:R-:W-:Y:S05]  /*5e40*/  BSYNC B1 ;  /* 0x0000000000017941 */ /* 0x000fea0003800000 */
.L_x_13851:
        /* <DEDUP_REMOVED lines=20> */
.L_x_13856:
[----:B------:R-:W-:Y:S02]  /*5f90*/  MOV R109, R98 ;  /* 0x00000062006d7202 */ /* 0x000fe40000000f00 */
.L_x_13857:
[----:B------:R-:W-:Y:S05]  /*5fa0*/  BSYNC B1 ;  /* 0x0000000000017941 */ /* 0x000fea0003800000 */
.L_x_13855:
        /* <DEDUP_REMOVED lines=18> */
.L_x_13861:
[----:B------:R-:W-:Y:S05]  /*60d0*/  BSYNC B2 ;  /* 0x0000000000027941 */ /* 0x000fea0003800000 */
.L_x_13860:
        /* <DEDUP_REMOVED lines=42> */
.L_x_13859:
[----:B------:R-:W-:Y:S05]  /*6380*/  BSYNC B1 ;  /* 0x0000000000017941 */ /* 0x000fea0003800000 */
.L_x_13858:
[----:B------:R-:W0:Y:S01]  /*6390*/  I2F.U32 R57, R109 ;  /* 0x0000006d00397306 */ /* 0x000e220000201000 */
[----:B------:R-:W-:Y:S01]  /*63a0*/  ISETP.NE.AND P6, PT, R107, RZ, PT ;  /* 0x000000ff6b00720c */ /* 0x000fe20003fc5270 */
[----:B------:R-:W-:Y:S01]  /*63b0*/  HADD2.F32 R47, -RZ, R47.H1_H1 ;  /* 0x3000002fff2f7230 */ /* 0x000fe20000004100 */
[----:B------:R-:W-:Y:S02]  /*63c0*/  SEL R59, RZ, 0x10000, P5 ;  /* 0x00010000ff3b7807 */ /* 0x000fe40002800000 */
[----:B------:R-:W-:Y:S02]  /*63d0*/  SEL R107, RZ, 0x1, P1 ;  /* 0x00000001ff6b7807 */ /* 0x000fe40000800000 */
[----:B------:R-:W-:Y:S01]  /*63e0*/  ISETP.NE.AND P5, PT, R108, RZ, PT ;  /* 0x000000ff6c00720c */ /* 0x000fe20003fa5270 */
[----:B------:R-:W-:Y:S01]  /*63f0*/  FMUL.FTZ R47, R47, R104 ;  /* 0x000000682f2f7220 */ /* 0x000fe20000410000 */
[----:B------:R-:W-:Y:S02]  /*6400*/  SEL R110, RZ, 0x100, P4 ;  /* 0x00000100ff6e7807 */ /* 0x000fe40002000000 */
[----:B------:R-:W-:Y:S01]  /*6410*/  SEL R56, RZ, 0x1, P2 ;  /* 0x00000001ff387807 */ /* 0x000fe20001000000 */
[----:B------:R-:W-:Y:S01]  /*6420*/  FMUL.FTZ R47, R47, c[0x0][0x1e8] ;  /* 0x00007a002f2f7a20 */ /* 0x000fe20000410000 */
[----:B------:R-:W-:-:S02]  /*6430*/  SEL R58, RZ, 0x1, P5 ;  /* 0x00000001ff3a7807 */ /* 0x000fc40002800000 */
[----:B------:R-:W-:Y:S01]  /*6440*/  SEL R113, RZ, 0x1, P3 ;  /* 0x00000001ff717807 */ /* 0x000fe20001800000 */
[----:B0-----:R-:W-:Y:S01]  /*6450*/  FFMA.FTZ R57, R57, R106, 1.1641532182693481445e-10 ;  /* 0x2f00000039397423 */ /* 0x001fe2000001006a */
[----:B------:R-:W-:Y:S01]  /*6460*/  LEA R108, P2, R105, c[0x0][0x188], 0x5 ;  /* 0x00006200696c7a11 */ /* 0x000fe200078428ff */
[----:B------:R-:W-:Y:S01]  /*6470*/  IMAD.WIDE.U32 R106, R107, 0x10000, RZ ;  /* 0x000100006b6a7825 */ /* 0x000fe200078e00ff */
[----:B------:R-:W-:Y:S02]  /*6480*/  SEL R111, RZ, 0x1, P6 ;  /* 0x00000001ff6f7807 */ /* 0x000fe40003000000 */
[----:B------:R-:W-:Y:S02]  /*6490*/  FSETP.GTU.FTZ.AND P1, PT, R57, c[0x0][0x1e4], PT ;  /* 0x0000790039007a0b */ /* 0x000fe40003f3c000 */
[----:B------:R-:W-:Y:S02]  /*64a0*/  LEA.HI.X R109, R105, c[0x0][0x18c], RZ, 0x5, P2 ;  /* 0x00006300696d7a11 */ /* 0x000fe400010f2cff */
[----:B------:R-:W-:-:S02]  /*64b0*/  SEL R57, RZ, 0x1000000, P1 ;  /* 0x01000000ff397807 */ /* 0x000fc40000800000 */
[----:B------:R-:W-:Y:S01]  /*64c0*/  FSEL R47, R47, RZ, !P1 ;  /* 0x000000ff2f2f7208 */ /* 0x000fe20004800000 */
[----:B------:R0:W-:Y:S01]  /*64d0*/  STG.E.128 [R108.64], R40 ;  /* 0x000000286c007986 */ /* 0x0001e2000c101d06 */
[----:B------:R-:W-:Y:S01]  /*64e0*/  LOP3.LUT R110, R110, R57, R59, 0xfe, !PT ;  /* 0x000000396e6e7212 */ /* 0x000fe200078efe3b */
[----:B------:R-:W-:-:S04]  /*64f0*/  IMAD.WIDE.U32 R56, R56, 0x1000000, RZ ;  /* 0x0100000038387825 */ /* 0x000fc800078e00ff */
[----:B------:R-:W-:Y:S01]  /*6500*/  IMAD.WIDE.U32 R58, R58, 0x100, RZ ;  /* 0x000001003a3a7825 */ /* 0x000fe200078e00ff */
[----:B------:R-:W-:-:S03]  /*6510*/  LOP3.LUT R113, R57, R110, R113, 0xfe, !PT ;  /* 0x0000006e39717212 */ /* 0x000fc600078efe71 */
        /* <DEDUP_REMOVED lines=9> */
.L_x_13805:
[----:B------:R-:W-:Y:S05]  /*65b0*/  BSYNC B0 ;  /* 0x0000000000007941 */ /* 0x000fea0003800000 */
.L_x_13804:
        /* <DEDUP_REMOVED lines=24> */
.L_x_13865:
[----:B-1----:R-:W-:Y:S02]  /*6740*/  IMAD.MOV.U32 R106, RZ, RZ, R98 ;  /* 0x000000ffff6a7224 */ /* 0x002fe400078e0062 */
.L_x_13866:
[----:B------:R-:W-:Y:S05]  /*6750*/  BSYNC B1 ;  /* 0x0000000000017941 */ /* 0x000fea0003800000 */
.L_x_13864:
        /* <DEDUP_REMOVED lines=16> */
.L_x_13870:
[----:B------:R-:W-:Y:S05]  /*6860*/  BSYNC B2 ;  /* 0x0000000000027941 */ /* 0x000fea0003800000 */
.L_x_13869:
        /* <DEDUP_REMOVED lines=42> */
.L_x_13868:
[----:B------:R-:W-:Y:S05]  /*6b10*/  BSYNC B1 ;  /* 0x0000000000017941 */ /* 0x000fea0003800000 */
.L_x_13867:
[----:B------:R-:W1:Y:S01]  /*6b20*/  I2F.U32 R48, R106 ;  /* 0x0000006a00307306 */ /* 0x000e620000201000 */
[----:B-----5:R-:W-:Y:S01]  /*6b30*/  HADD2.F32 R49, -RZ, R52.H0_H0 ;  /* 0x20000034ff317230 */ /* 0x020fe20000004100 */
[----:B------:R-:W-:Y:S01]  /*6b40*/  IMAD.MOV.U32 R107, RZ, RZ, 0x2f800000 ;  /* 0x2f800000ff6b7424 */ /* 0x000fe200078e00ff */
[----:B------:R-:W-:Y:S01]  /*6b50*/  ISETP.NE.U32.AND P0, PT, RZ, c[0x0][0x180], PT ;  /* 0x00006000ff007a0c */ /* 0x000fe20003f05070 */
[----:B------:R-:W-:Y:S01]  /*6b60*/  BSSY B1, `(.L_x_13871) ;  /* 0x0000015000017945 */ /* 0x000fe20003800000 */
[C---:B------:R-:W-:Y:S01]  /*6b70*/  ISETP.NE.AND P1, PT, R50.reuse, 0x1, PT ;  /* 0x000000013200780c */ /* 0x040fe20003f25270 */
        /* <DEDUP_REMOVED lines=18> */
.L_x_13872:
[----:B------:R-:W-:Y:S02]  /*6ca0*/  IMAD.MOV.U32 R95, RZ, RZ, R98 ;  /* 0x000000ffff5f7224 */ /* 0x000fe400078e0062 */
.L_x_13873:
[----:B------:R-:W-:Y:S05]  /*6cb0*/  BSYNC B1 ;  /* 0x0000000000017941 */ /* 0x000fea0003800000 */
.L_x_13871:
        /* <DEDUP_REMOVED lines=16> */
.L_x_13877:
[----:B------:R-:W-:Y:S05]  /*6dc0*/  BSYNC B2 ;  /* 0x0000000000027941 */ /* 0x000fea0003800000 */
.L_x_13876:
        /* <DEDUP_REMOVED lines=42> */
.L_x_13875:
[----:B------:R-:W-:Y:S05]  /*7070*/  BSYNC B1 ;  /* 0x0000000000017941 */ /* 0x000fea0003800000 */
.L_x_13874:
        /* <DEDUP_REMOVED lines=21> */
.L_x_13879:
[----:B------:R-:W-:Y:S02]  /*71d0*/  IMAD.MOV.U32 R52, RZ, RZ, R98 ;  /* 0x000000ffff347224 */ /* 0x000fe400078e0062 */
.L_x_13880:
[----:B------:R-:W-:Y:S05]  /*71e0*/  BSYNC B1 ;  /* 0x0000000000017941 */ /* 0x000fea0003800000 */
.L_x_13878:
        /* <DEDUP_REMOVED lines=16> */
.L_x_13884:
[----:B------:R-:W-:Y:S05]  /*72f0*/  BSYNC B2 ;  /* 0x0000000000027941 */ /* 0x000fea0003800000 */
.L_x_13883:
        /* <DEDUP_REMOVED lines=42> */
.L_x_13882:
[----:B------:R-:W-:Y:S05]  /*75a0*/  BSYNC B1 ;  /* 0x0000000000017941 */ /* 0x000fea0003800000 */
.L_x_13881:
        /* <DEDUP_REMOVED lines=20> */
.L_x_13886:
[----:B------:R-:W-:Y:S02]  /*76f0*/  IMAD.MOV.U32 R52, RZ, RZ, R98 ;  /* 0x000000ffff347224 */ /* 0x000fe400078e0062 */
.L_x_13887:
[----:B------:R-:W-:Y:S05]  /*7700*/  BSYNC B1 ;  /* 0x0000000000017941 */ /* 0x000fea0003800000 */
.L_x_13885:
        /* <DEDUP_REMOVED lines=16> */
.L_x_13891:
[----:B------:R-:W-:Y:S05]  /*7810*/  BSYNC B2 ;  /* 0x0000000000027941 */ /* 0x000fea0003800000 */
.L_x_13890:
        /* <DEDUP_REMOVED lines=42> */
.L_x_13889:
[----:B------:R-:W-:Y:S05]  /*7ac0*/  BSYNC B1 ;  /* 0x0000000000017941 */ /* 0x000fea0003800000 */
.L_x_13888:
        /* <DEDUP_REMOVED lines=20> */
.L_x_13893:
[----:B------:R-:W-:Y:S02]  /*7c10*/  MOV R95, R98 ;  /* 0x00000062005f7202 */ /* 0x000fe40000000f00 */
.L_x_13894:
[----:B------:R-:W-:Y:S05]  /*7c20*/  BSYNC B1 ;  /* 0x0000000000017941 */ /* 0x000fea0003800000 */
.L_x_13892:
        /* <DEDUP_REMOVED lines=16> */
.L_x_13898:
[----:B------:R-:W-:Y:S05]  /*7d30*/  BSYNC B2 ;  /* 0x0000000000027941 */ /* 0x000fea0003800000 */
.L_x_13897:
        /* <DEDUP_REMOVED lines=42> */
.L_x_13896:
[----:B------:R-:W-:Y:S05]  /*7fe0*/  BSYNC B1 ;  /* 0x0000000000017941 */ /* 0x000fea0003800000 */
.L_x_13895:
        /* <DEDUP_REMOVED lines=20> */
.L_x_13900:
[----:B------:R-:W-:Y:S02]  /*8130*/  IMAD.MOV.U32 R95, RZ, RZ, R98 ;  /* 0x000000ffff5f7224 */ /* 0x000fe400078e0062 */
.L_x_13901:
[----:B------:R-:W-:Y:S05]  /*8140*/  BSYNC B1 ;  /* 0x0000000000017941 */ /* 0x000fea0003800000 */
.L_x_13899:
        /* <DEDUP_REMOVED lines=16> */
.L_x_13905:
[----:B------:R-:W-:Y:S05]  /*8250*/  BSYNC B2 ;  /* 0x0000000000027941 */ /* 0x000fea0003800000 */
.L_x_13904:
        /* <DEDUP_REMOVED lines=42> */
.L_x_13903:
[----:B------:R-:W-:Y:S05]  /*8500*/  BSYNC B1 ;  /* 0x0000000000017941 */ /* 0x000fea0003800000 */
.L_x_13902:
        /* <DEDUP_REMOVED lines=20> */
.L_x_13907:
[----:B------:R-:W-:Y:S02]  /*8650*/  IMAD.MOV.U32 R109, RZ, RZ, R98 ;  /* 0x000000ffff6d7224 */ /* 0x000fe400078e0062 */
.L_x_13908:
[----:B------:R-:W-:Y:S05]  /*8660*/  BSYNC B1 ;  /* 0x0000000000017941 */ /* 0x000fea0003800000 */
.L_x_13906:
        /* <DEDUP_REMOVED lines=16> */
.L_x_13912:
[----:B------:R-:W-:Y:S05]  /*8770*/  BSYNC B2 ;  /* 0x0000000000027941 */ /* 0x000fea0003800000 */
.L_x_13911:
        /* <DEDUP_REMOVED lines=42> */
.L_x_13910:
[----:B------:R-:W-:Y:S05]  /*8a20*/  BSYNC B1 ;  /* 0x0000000000017941 */ /* 0x000fea0003800000 */
.L_x_13909:
        /* <DEDUP_REMOVED lines=20> */
.L_x_13914:
[----:B------:R-:W-:Y:S02]  /*8b70*/  MOV R109, R98 ;  /* 0x00000062006d7202 */ /* 0x000fe40000000f00 */
.L_x_13915:
[----:B------:R-:W-:Y:S05]  /*8b80*/  BSYNC B1 ;  /* 0x0000000000017941 */ /* 0x000fea0003800000 */
.L_x_13913:
        /* <DEDUP_REMOVED lines=18> */
.L_x_13919:
[----:B------:R-:W-:Y:S05]  /*8cb0*/  BSYNC B2 ;  /* 0x0000000000027941 */ /* 0x000fea0003800000 */
.L_x_13918:
        /* <DEDUP_REMOVED lines=42> */
.L_x_13917:
[----:B------:R-:W-:Y:S05]  /*8f60*/  BSYNC B1 ;  /* 0x0000000000017941 */ /* 0x000fea0003800000 */
.L_x_13916:
        /* <DEDUP_REMOVED lines=13> */
[C---:B------:R-:W-:Y:S01]  /*9040*/  LEA R108, P2, R105.reuse, c[0x0][0x188], 0x5 ;  /* 0x00006200696c7a11 */ /* 0x040fe200078428ff */
        /* <DEDUP_REMOVED lines=17> */
[----:B------:R-:W-:-:S05]  /*9160*/  LOP3.LUT R59, R59, R113, R107, 0xfe, !PT ;  /* 0x000000713b3b7212 */ /* 0x000fca00078efe6b */
[----:B------:R0:W-:Y:S02]  /*9170*/  STG.E.64 [R56.64], R58 ;  /* 0x0000003a38007986 */ /* 0x0001e4000c101b06 */
.L_x_13863:
[----:B------:R-:W-:Y:S05]  /*9180*/  BSYNC B0 ;  /* 0x0000000000007941 */ /* 0x000fea0003800000 */
.L_x_13862:
        /* <DEDUP_REMOVED lines=34> */
.L_x_13930:
        /* <DEDUP_REMOVED lines=70> */
.L_x_13931:
        /* <DEDUP_REMOVED lines=19> */
[----:B------:R1:W2:Y:S01]  /*9940*/  @!P0 LDS.64 R56, [R105.X8] ;  /* 0x0000000069388984 */ /* 0x0002a20000008a00 */
[----:B------:R-:W-:-:S02]  /*9950*/  LOP3.LUT P0, RZ, R58, 0x1f, R23, 0xf8, !PT ;  /* 0x0000001f3aff7812 */ /* 0x000fc4000780f817 */
[----:B0-----:R-:W-:Y:S01]  /*9960*/  IADD3 R108, R107, R104, RZ ;  /* 0x000000686b6c7210 */ /* 0x001fe20007ffe0ff */
        /* <DEDUP_REMOVED lines=30> */
[----:B------:R-:W-:Y:S02]  /*9b50*/  FFMA.FTZ R57, R104, R108, R57 ;  /* 0x0000006c68397223 */ /* 0x000fe40000010039 */
[----:B------:R-:W-:Y:S01]  /*9b60*/  IMAD.MOV.U32 R104, RZ, RZ, c[0x0][0x1e0] ;  /* 0x00007800ff687624 */ /* 0x000fe200078e00ff */
[----:B------:R0:W1:Y:S04]  /*9b70*/  SHFL.IDX PT, R109, R59, RZ, 0x1f ;  /* 0x00001fff3b6d7589 */ /* 0x00006800000e0000 */
[----:B------:R-:W2:Y:S01]  /*9b80*/  SHFL.IDX PT, R57, R57, RZ, 0x1f ;  /* 0x00001fff39397589 */ /* 0x000ea200000e0000 */
[----:B0-----:R-:W-:-:S05]  /*9b90*/  @!P0 MOV R59, 0x4 ;  /* 0x00000004003b8802 */ /* 0x001fca0000000f00 */
        /* <DEDUP_REMOVED lines=43> */
.L_x_13923:
[----:B------:R-:W-:Y:S05]  /*9e50*/  BSYNC B0 ;  /* 0x0000000000007941 */ /* 0x000fea0003800000 */
.L_x_13922:
[----:B------:R-:W-:Y:S01]  /*9e60*/  ISETP.NE.AND P0, PT, R61, RZ, PT ;  /* 0x000000ff3d00720c */ /* 0x000fe20003f05270 */
[----:B------:R-:W-:-:S12]  /*9e70*/  BSSY B0, `(.L_x_13924) ;  /* 0x0000022000007945 */ /* 0x000fd80003800000 */
[----:B------:R-:W-:Y:S05]  /*9e80*/  @!P0 BRA `(.L_x_13925) ;  /* 0x0000020000008947 */ /* 0x000fea0003800000 */
[--C-:B------:R-:W-:Y:S02]  /*9e90*/  FADD.FTZ R108, R43, -R106.reuse ;  /* 0x8000006a2b6c7221 */ /* 0x100fe40000010000 */
        /* <DEDUP_REMOVED lines=31> */
.L_x_13925:
[----:B------:R-:W-:Y:S05]  /*a090*/  BSYNC B0 ;  /* 0x0000000000007941 */ /* 0x000fea0003800000 */
.L_x_13924:
        /* <DEDUP_REMOVED lines=34> */
.L_x_13927:
[----:B------:R-:W-:Y:S05]  /*a2c0*/  BSYNC B0 ;  /* 0x0000000000007941 */ /* 0x000fea0003800000 */
.L_x_13926:
[----:B------:R-:W-:Y:S02]  /*a2d0*/  IADD3 R18, R18, c[0x0][0x160], RZ ;  /* 0x0000580012127a10 */ /* 0x000fe40007ffe0ff */
[----:B------:R-:W-:Y:S02]  /*a2e0*/  LOP3.LUT P1, RZ, R92, 0xff, RZ, 0xc0, !PT ;  /* 0x000000ff5cff7812 */ /* 0x000fe4000782c0ff */
[----:B------:R-:W-:Y:S02]  /*a2f0*/  ISETP.GE.AND P0, PT, R18, c[0x0][0x164], PT ;  /* 0x0000590012007a0c */ /* 0x000fe40003f06270 */
[----:B------:R-:W-:-:S11]  /*a300*/  SEL R92, RZ, 0x1, P1 ;  /* 0x00000001ff5c7807 */ /* 0x000fd60000800000 */
[----:B0-----:R-:W-:Y:S01]  /*a310*/  @P0 CALL.REL.NOINC `(.L_x_13928) ;  /* 0x0000001000000944 */ /* 0x001fe20003c00000 */
[----:B------:R-:W-:Y:S05]  /*a320*/  BRA `(.L_x_13929) ;  /* 0xffff6a0000007947 */ /* 0x000fea000383ffff */
.L_x_13928:
[----:B------:R-:W-:Y:S05]  /*a330*/  EXIT ;  /* 0x000000000000794d */ /* 0x000fea0003800000 */
.L_x_13920:
[----:B------:R-:W-:Y:S01]  /*a340*/  IMAD.MOV.U32 R108, RZ, RZ, 0x1 ;  /* 0x00000001ff6c7424 */ /* 0x000fe200078e00ff */
[----:B------:R-:W-:Y:S01]  /*a350*/  MOV R106, 0x1f ;  /* 0x0000001f006a7802 */ /* 0x000fe20000000f00 */
[----:B------:R-:W-:Y:S01]  /*a360*/  IMAD.MOV.U32 R107, RZ, RZ, -0x1 ;  /* 0xffffffffff6b7424 */ /* 0x000fe200078e00ff */
[----:B------:R-:W-:Y:S02]  /*a370*/  MOV R58, 0xa390 ;  /* 0x0000a390003a7802 */ /* 0x000fe40000000f00 */
[----:B------:R-:W-:Y:S05]  /*a380*/  CALL.REL.NOINC `($__internal_104_$__cuda_sm70_shflsync_bfly_p) ;  /* 0x000006c000007944 */ /* 0x000fea0003c00000 */
[----:B-1----:R-:W-:Y:S01]  /*a390*/  IMAD.MOV.U32 R56, RZ, RZ, R108 ;  /* 0x000000ffff387224 */ /* 0x002fe200078e006c */
[----:B0-----:R-:W-:Y:S05]  /*a3a0*/  BRA `(.L_x_13930) ;  /* 0xfffff00000007947 */ /* 0x001fea000383ffff */
.L_x_13921:
[----:B------:R-:W-:Y:S01]  /*a3b0*/  HFMA2.MMA R108, -RZ, RZ, 0, 1.1920928955078125e-07 ;  /* 0x00000002ff6c7435 */ /* 0x000fe200000001ff */
[----:B------:R-:W-:Y:S01]  /*a3c0*/  IMAD.MOV.U32 R106, RZ, RZ, 0x1f ;  /* 0x0000001fff6a7424 */ /* 0x000fe200078e00ff */
[----:B------:R-:W-:Y:S01]  /*a3d0*/  MOV R58, 0xa400 ;  /* 0x0000a400003a7802 */ /* 0x000fe20000000f00 */
[----:B------:R-:W-:-:S03]  /*a3e0*/  IMAD.MOV.U32 R107, RZ, RZ, -0x1 ;  /* 0xffffffffff6b7424 */ /* 0x000fc600078e00ff */
[----:B------:R-:W-:Y:S05]  /*a3f0*/  CALL.REL.NOINC `($__internal_104_$__cuda_sm70_shflsync_bfly_p) ;  /* 0x0000065000007944 */ /* 0x000fea0003c00000 */
[----:B01----:R-:W-:Y:S01]  /*a400*/  FADD.FTZ R57, R57, R108 ;  /* 0x0000006c39397221 */ /* 0x003fe20000010000 */
[----:B------:R-:W-:Y:S01]  /*a410*/  MOV R108, 0x4 ;  /* 0x00000004006c7802 */ /* 0x000fe20000000f00 */
[----:B------:R-:W-:Y:S01]  /*a420*/  IMAD.MOV.U32 R106, RZ, RZ, 0x1f ;  /* 0x0000001fff6a7424 */ /* 0x000fe200078e00ff */
[----:B------:R-:W-:Y:S01]  /*a430*/  MOV R58, 0xa460 ;  /* 0x0000a460003a7802 */ /* 0x000fe20000000f00 */
[----:B------:R-:W-:-:S02]  /*a440*/  IMAD.MOV.U32 R107, RZ, RZ, -0x1 ;  /* 0xffffffffff6b7424 */ /* 0x000fc400078e00ff */
[----:B------:R-:W-:Y:S05]  /*a450*/  CALL.REL.NOINC `($__internal_104_$__cuda_sm70_shflsync_bfly_p) ;  /* 0x000005f000007944 */ /* 0x000fea0003c00000 */
[----:B01----:R-:W-:Y:S01]  /*a460*/  FADD.FTZ R57, R57, R108 ;  /* 0x0000006c39397221 */ /* 0x003fe20000010000 */
[----:B------:R-:W-:Y:S01]  /*a470*/  HFMA2.MMA R108, -RZ, RZ, 0, 4.76837158203125e-07 ;  /* 0x00000008ff6c7435 */ /* 0x000fe200000001ff */
        /* <DEDUP_REMOVED lines=10> */
[----:B-1----:R-:W-:Y:S01]  /*a520*/  FADD.FTZ R56, R57, R108 ;  /* 0x0000006c39387221 */ /* 0x002fe20000010000 */
[----:B------:R-:W-:Y:S01]  /*a530*/  ISETP.NE.AND P0, PT, R60, RZ, PT ;  /* 0x000000ff3c00720c */ /* 0x000fe20003f05270 */
[----:B------:R-:W-:Y:S01]  /*a540*/  HFMA2.MMA R108, -RZ, RZ, 0, 5.9604644775390625e-08 ;  /* 0x00000001ff6c7435 */ /* 0x000fe200000001ff */
[----:B0-----:R-:W-:-:S02]  /*a550*/  IMAD.MOV.U32 R107, RZ, RZ, -0x1 ;  /* 0xffffffffff6b7424 */ /* 0x001fc400078e00ff */
        /* <DEDUP_REMOVED lines=52> */
[----:B------:R-:W-:Y:S05]  /*a8a0*/  CALL.REL.NOINC `($__internal_104_$__cuda_sm70_shflsync_bfly_p) ;  /* 0x000001a000007944 */ /* 0x000fea0003c00000 */
[----:B01----:R-:W-:Y:S01]  /*a8b0*/  FADD.FTZ R57, R57, R108 ;  /* 0x0000006c39397221 */ /* 0x003fe20000010000 */
[----:B------:R-:W-:Y:S01]  /*a8c0*/  MOV R108, 0x2 ;  /* 0x00000002006c7802 */ /* 0x000fe20000000f00 */
[----:B------:R-:W-:Y:S01]  /*a8d0*/  IMAD.MOV.U32 R106, RZ, RZ, 0x1f ;  /* 0x0000001fff6a7424 */ /* 0x000fe200078e00ff */
[----:B------:R-:W-:Y:S01]  /*a8e0*/  MOV R58, 0xa910 ;  /* 0x0000a910003a7802 */ /* 0x000fe20000000f00 */
[----:B------:R-:W-:Y:S02]  /*a8f0*/  IMAD.MOV.U32 R107, RZ, RZ, -0x1 ;  /* 0xffffffffff6b7424 */ /* 0x000fe400078e00ff */
[----:B------:R-:W-:Y:S05]  /*a900*/  CALL.REL.NOINC `($__internal_104_$__cuda_sm70_shflsync_bfly_p) ;  /* 0x0000014000007944 */ /* 0x000fea0003c00000 */
[----:B01----:R-:W-:Y:S01]  /*a910*/  FADD.FTZ R57, R57, R108 ;  /* 0x0000006c39397221 */ /* 0x003fe20000010000 */
[----:B------:R-:W-:Y:S01]  /*a920*/  HFMA2.MMA R108, -RZ, RZ, 0, 2.384185791015625e-07 ;  /* 0x00000004ff6c7435 */ /* 0x000fe200000001ff */
        /* <DEDUP_REMOVED lines=11> */
[----:B------:R-:W-:Y:S01]  /*a9e0*/  HFMA2.MMA R108, -RZ, RZ, 0, 9.5367431640625e-07 ;  /* 0x00000010ff6c7435 */ /* 0x000fe200000001ff */
[----:B0-----:R-:W-:Y:S01]  /*a9f0*/  IMAD.MOV.U32 R106, RZ, RZ, 0x1f ;  /* 0x0000001fff6a7424 */ /* 0x001fe200078e00ff */
[----:B------:R-:W-:Y:S01]  /*aa00*/  MOV R58, 0xaa40 ;  /* 0x0000aa40003a7802 */ /* 0x000fe20000000f00 */
[----:B------:R-:W-:Y:S01]  /*aa10*/  IMAD.MOV.U32 R107, RZ, RZ, -0x1 ;  /* 0xffffffffff6b7424 */ /* 0x000fe200078e00ff */
[----:B------:R-:W-:-:S02]  /*aa20*/  MOV R57, R105 ;  /* 0x0000006900397202 */ /* 0x000fc40000000f00 */
[----:B------:R-:W-:Y:S05]  /*aa30*/  CALL.REL.NOINC `($__internal_104_$__cuda_sm70_shflsync_bfly_p) ;  /* 0x0000001000007944 */ /* 0x000fea0003c00000 */
[----:B01----:R-:W-:Y:S05]  /*aa40*/  BRA `(.L_x_13931) ;  /* 0xffffedc000007947 */ /* 0x003fea000383ffff */
        .weak           $__internal_104_$__cuda_sm70_shflsync_bfly_p
        .type           $__internal_104_$__cuda_sm70_shflsync_bfly_p,@function
        .size           $__internal_104_$__cuda_sm70_shflsync_bfly_p,(.L_x_22192 - $__internal_104_$__cuda_sm70_shflsync_bfly_p)
$__internal_104_$__cuda_sm70_shflsync_bfly_p:
[----:B------:R-:W-:Y:S01]  /*aa50*/  IMAD.MOV.U32 R59, RZ, RZ, 0x0 ;  /* 0x00000000ff3b7424 */ /* 0x000fe200078e00ff */
[----:B------:R-:W-:Y:S04]  /*aa60*/  WARPSYNC R107 ;  /* 0x0000006b00007348 */ /* 0x000fe80003800000 */
[----:B------:R0:W1:Y:S01]  /*aa70*/  SHFL.BFLY PT, R108, R57, R108, R106 ;  /* 0x0c00006c396c7389 */ /* 0x00006200000e006a */
[----:B------:R-:W-:Y:S05]  /*aa80*/  RET.REL.NODEC R58 `(_ZN10layer_norm13ln_fwd_kernelINS_13Kernel_traitsI6__halfS2_fS2_fjLj3072ELj1ELj1ELj4ELj16ENS_18Kernel_traits_baseILj3072ES2_S2_fS2_fjLj128EEEEELb1ELb0ELb0ELb0EEEvNS_9FwdParamsE) ;  /* 0xffff55703a007950 */ /* 0x000fea0003c3ffff */
.L_x_13932:
        /* <DEDUP_REMOVED lines=15> */
.L_x_22192:


//--------------------- .text._ZN10layer_norm13ln_fwd_kernelINS_13Kernel_traitsI6__halfS2_fS2_fjLj3072ELj1ELj1ELj4ELj16ENS_18Kernel_traits_baseILj3072ES2_S2_fS2_fjLj128EEEEELb1ELb0ELb0ELb1EEEvNS_9FwdParamsE --------------------------
	.section	.text._ZN10layer_norm13ln_fwd_kernelINS_13Kernel_traitsI6__halfS2_fS2_fjLj3072ELj1ELj1ELj4ELj16ENS_18Kernel_traits_baseILj3072ES2_S2_fS2_fjLj128EEEEELb1ELb0ELb0ELb1EEEvNS_9FwdParamsE,"ax",@progbits
	.sectioninfo	@"SHI_REGISTERS=96"
	.align	128
        .global         _ZN10layer_norm13ln_fwd_kernelINS_13Kernel_traitsI6__halfS2_fS2_fjLj3072ELj1ELj1ELj4ELj16ENS_18Kernel_traits_baseILj3072ES2_S2_fS2_fjLj128EEEEELb1ELb0ELb0ELb1EEEvNS_9FwdParamsE
        .type           _ZN10layer_norm13ln_fwd_kernelINS_13Kernel_traitsI6__halfS2_fS2_fjLj3072ELj1ELj1ELj4ELj16ENS_18Kernel_traits_baseILj3072ES2_S2_fS2_fjLj128EEEEELb1ELb0ELb0ELb1EEEvNS_9FwdParamsE,@function
        .size           _ZN10layer_norm13ln_fwd_kernelINS_13Kernel_traitsI6__halfS2_fS2_fjLj3072ELj1ELj1ELj4ELj16ENS_18Kernel_traits_baseILj3072ES2_S2_fS2_fjLj128EEEEELb1ELb0ELb0ELb1EEEvNS_9FwdParamsE,(.L_x_22193 - _ZN10layer_norm13ln_fwd_kernelINS_13Kernel_traitsI6__halfS2_fS2_fjLj3072ELj1ELj1ELj4ELj16ENS_18Kernel_traits_baseILj3072ES2_S2_fS2_fjLj128EEEEELb1ELb0ELb0ELb1EEEvNS_9FwdParamsE)
        .other          _ZN10layer_norm13ln_fwd_kernelINS_13Kernel_traitsI6__halfS2_fS2_fjLj3072ELj1ELj1ELj4ELj16ENS_18Kernel_traits_baseILj3072ES2_S2_fS2_fjLj128EEEEELb1ELb0ELb0ELb1EEEvNS_9FwdParamsE,@"STO_CUDA_ENTRY STV_DEFAULT"
_ZN10layer_norm13ln_fwd_kernelINS_13Kernel_traitsI6__halfS2_fS2_fjLj3072ELj1ELj1ELj4ELj16ENS_18Kernel_traits_baseILj3072ES2_S2_fS2_fjLj128EEEEELb1ELb0ELb0ELb1EEEvNS_9FwdParamsE:
.text._ZN10layer_norm13ln_fwd_kernelINS_13Kernel_traitsI6__halfS2_fS2_fjLj3072ELj1ELj1ELj4ELj16ENS_18Kernel_traits_baseILj3072ES2_S2_fS2_fjLj128EEEEELb1ELb0ELb0ELb1EEEvNS_9FwdParamsE:
        /* <DEDUP_REMOVED lines=38> */
[----:B------:R-:W-:Y:S02]  /*0260*/  LOP3.LUT R0, R0, 0x7f0, RZ, 0xc0, !PT ;  /* 0x000007f000007812 */ /* 0x000fe400078ec0ff */
        /* <DEDUP_REMOVED lines=10> */
[----:B------:R-:W-:Y:S01]  /*0310*/  UIADD3 UR18, UR5, -0x56f99767, URZ ;  /* 0xa906689905127890 */ /* 0x000fe2000fffe03f */
[----:B------:R-:W-:Y:S02]  /*0320*/  IADD3.X R3, RZ, c[0x0][0x21c], RZ, P1, !PT ;  /* 0x00008700ff037a10 */ /* 0x000fe40000ffe4ff */
[----:B------:R-:W-:Y:S01]  /*0330*/  LOP3.LUT R18, R11, UR13, R6, 0x96, !PT ;  /* 0x0000000d0b127c12 */ /* 0x000fe2000f8e9606 */
[----:B------:R-:W-:Y:S01]  /*0340*/  IMAD.WIDE.U32 R20, R20, -0x326172a9, RZ ;  /* 0xcd9e8d5714147825 */ /* 0x000fe200078e00ff */
[----:B------:R-:W-:Y:S01]  /*0350*/  UIADD3 UR17, UR4, 0x1715609d, URZ ;  /* 0x1715609d04117890 */ /* 0x000fe2000fffe03f */
[----:B------:R0:W5:Y:S02]  /*0360*/  @P0 LDG.E.128 R12, [R2.64] ;  /* 0x00000006020c0981 */ /* 0x000164000c1e1d00 */
[----:B------:R-:W-:Y:S01]  /*0370*/  IMAD.WIDE.U32 R18, R18, -0x2daee0ad, RZ ;  /* 0xd2511f5312127825 */ /* 0x000fe200078e00ff */
[----:B------:R-:W-:Y:S01]  /*0380*/  LOP3.LUT R22, R21, UR15, R10, 0x96, !PT ;  /* 0x0000000f15167c12 */ /* 0x000fe2000f8e960a */
[----:B------:R-:W-:Y:S01]  /*0390*/  UIADD3 UR19, UR4, -0x4ab325aa, URZ ;  /* 0xb54cda5604137890 */ /* 0x000fe2000fffe03f */
[----:B------:R0:W5:Y:S02]  /*03a0*/  @P0 LDG.E.128 R4, [R2.64+0x800] ;  /* 0x0008000602040981 */ /* 0x000164000c1e1d00 */
[----:B------:R-:W-:Y:S01]  /*03b0*/  LOP3.LUT R24, R19, UR16, R8, 0x96, !PT ;  /* 0x0000001013187c12 */ /* 0x000fe2000f8e9608 */
[----:B------:R-:W-:Y:S01]  /*03c0*/  IMAD.WIDE.U32 R22, R22, -0x2daee0ad, RZ ;  /* 0xd2511f5316167825 */ /* 0x000fe200078e00ff */
[----:B------:R-:W-:Y:S01]  /*03d0*/  UIADD3 UR20, UR5, 0x646e171e, URZ ;  /* 0x646e171e05147890 */ /* 0x000fe2000fffe03f */
[----:B------:R0:W5:Y:S02]  /*03e0*/  @P0 LDG.E.128 R8, [R2.64+0x1000] ;  /* 0x0010000602080981 */ /* 0x000164000c1e1d00 */
[----:B------:R-:W-:Y:S01]  /*03f0*/  IMAD.WIDE.U32 R24, R24, -0x326172a9, RZ ;  /* 0xcd9e8d5718187825 */ /* 0x000fe200078e00ff */
[----:B------:R-:W-:-:S04]  /*0400*/  LOP3.LUT R21, R23, UR18, R18, 0x96, !PT ;  /* 0x0000001217157c12 */ /* 0x000fc8000f8e9612 */
[----:B------:R-:W-:Y:S01]  /*0410*/  LOP3.LUT R18, R25, UR17, R20, 0x96, !PT ;  /* 0x0000001119127c12 */ /* 0x000fe2000f8e9614 */
[----:B------:R-:W-:-:S04]  /*0420*/  IMAD.WIDE.U32 R20, R21, -0x326172a9, RZ ;  /* 0xcd9e8d5715147825 */ /* 0x000fc800078e00ff */
[----:B------:R-:W-:Y:S01]  /*0430*/  IMAD.WIDE.U32 R18, R18, -0x2daee0ad, RZ ;  /* 0xd2511f5312127825 */ /* 0x000fe200078e00ff */
[----:B------:R-:W-:Y:S02]  /*0440*/  LOP3.LUT R23, R21, UR19, R24, 0x96, !PT ;  /* 0x0000001315177c12 */ /* 0x000fe4000f8e9618 */
[----:B0-----:R-:W-:Y:S02]  /*0450*/  LEA.HI R2, R92, R17, RZ, 0x19 ;  /* 0x000000115c027211 */ /* 0x001fe400078fc8ff */
[----:B------:R-:W-:Y:S01]  /*0460*/  LOP3.LUT R24, R19, UR20, R22, 0x96, !PT ;  /* 0x0000001413187c12 */ /* 0x000fe2000f8e9616 */
[----:B------:R-:W-:Y:S01]  /*0470*/  UIADD3 UR21, UR4, 0x5384540f, URZ ;  /* 0x5384540f04157890 */ /* 0x000fe2000fffe03f */
[----:B------:R-:W-:Y:S01]  /*0480*/  IMAD.WIDE.U32 R22, R23, -0x2daee0ad, RZ ;  /* 0xd2511f5317167825 */ /* 0x000fe200078e00ff */
[----:B------:R-:W-:Y:S01]  /*0490*/  UIADD3 UR22, UR5, 0x1fd5c5a3, URZ ;  /* 0x1fd5c5a305167890 */ /* 0x000fe2000fffe03f */
[----:B------:R-:W-:Y:S02]  /*04a0*/  ISETP.GE.AND P1, PT, R2, c[0x0][0x164], PT ;  /* 0x0000590002007a0c */ /* 0x000fe40003f26270 */
[----:B------:R-:W-:-:S03]  /*04b0*/  IMAD.WIDE.U32 R24, R24, -0x326172a9, RZ ;  /* 0xcd9e8d5718187825 */ /* 0x000fc600078e00ff */
        /* <DEDUP_REMOVED lines=11> */
[----:B------:R0:W5:Y:S04]  /*0570*/  LDG.E.128 R48, [R18.64] ;  /* 0x0000000612307981 */ /* 0x000168000c1e1d00 */
[----:B------:R0:W5:Y:S04]  /*0580*/  LDG.E.128 R44, [R18.64+0x800] ;  /* 0x00080006122c7981 */ /* 0x000168000c1e1d00 */
[----:B------:R0:W5:Y:S02]  /*0590*/  LDG.E.128 R40, [R18.64+0x1000] ;  /* 0x0010000612287981 */ /* 0x000164000c1e1d00 */
        /* <DEDUP_REMOVED lines=11> */
[----:B------:R-:W-:Y:S01]  /*0650*/  IMAD R13, R20, -0x2daee0ad, RZ ;  /* 0xd2511f53140d7824 */ /* 0x000fe200078e02ff */
[----:B------:R-:W-:Y:S01]  /*0660*/  HADD2.F32 R82, -RZ, R15.H1_H1 ;  /* 0x3000000fff527230 */ /* 0x000fe20000004100 */
[----:B------:R-:W-:Y:S01]  /*0670*/  IMAD.WIDE.U32 R68, R17, -0x2daee0ad, RZ ;  /* 0xd2511f5311447825 */ /* 0x000fe200078e00ff */
[--C-:B------:R-:W-:Y:S01]  /*0680*/  HADD2.F32 R81, -RZ, R4.reuse.H0_H0 ;  /* 0x20000004ff517230 */ /* 0x100fe20000004100 */
[----:B------:R-:W-:Y:S01]  /*0690*/  HFMA2.MMA R59, -RZ, RZ, 0, 0 ;  /* 0x00000000ff3b7435 */ /* 0x000fe200000001ff */
[----:B------:R-:W-:Y:S01]  /*06a0*/  HADD2.F32 R80, -RZ, R4.H1_H1 ;  /* 0x30000004ff507230 */ /* 0x000fe20000004100 */
[----:B------:R-:W-:Y:S01]  /*06b0*/  IMAD R15, R21, -0x326172a9, RZ ;  /* 0xcd9e8d57150f7824 */ /* 0x000fe200078e02ff */
[--C-:B------:R-:W-:Y:S01]  /*06c0*/  HADD2.F32 R79, -RZ, R5.reuse.H0_H0 ;  /* 0x20000005ff4f7230 */ /* 0x100fe20000004100 */
[----:B------:R-:W-:Y:S01]  /*06d0*/  IMAD.HI.U32 R0, R22, -0x326172a9, RZ ;  /* 0xcd9e8d5716007827 */ /* 0x000fe200078e00ff */
[----:B------:R-:W-:Y:S01]  /*06e0*/  HADD2.F32 R78, -RZ, R5.H1_H1 ;  /* 0x30000005ff4e7230 */ /* 0x000fe20000004100 */
[----:B------:R-:W-:Y:S01]  /*06f0*/  ULDC.U8 UR8, c[0x0][0x1f0] ;  /* 0x00007c0000087ab9 */ /* 0x000fe20000000000 */
[--C-:B------:R-:W-:Y:S01]  /*0700*/  HADD2.F32 R77, -RZ, R6.reuse.H0_H0 ;  /* 0x20000006ff4d7230 */ /* 0x100fe20000004100 */
[----:B------:R-:W-:Y:S01]  /*0710*/  IMAD.MOV.U32 R60, RZ, RZ, 0x1 ;  /* 0x00000001ff3c7424 */ /* 0x000fe200078e00ff */
[----:B------:R-:W-:Y:S01]  /*0720*/  HADD2.F32 R76, -RZ, R6.H1_H1 ;  /* 0x30000006ff4c7230 */ /* 0x000fe20000004100 */
[----:B------:R-:W-:Y:S01]  /*0730*/  LOP3.LUT R0, R0, UR25, R15, 0x96, !PT ;  /* 0x0000001900007c12 */ /* 0x000fe2000f8e960f */
[--C-:B------:R-:W-:Y:S01]  /*0740*/  HADD2.F32 R75, -RZ, R7.reuse.H0_H0 ;  /* 0x20000007ff4b7230 */ /* 0x100fe20000004100 */
[----:B------:R-:W-:Y:S01]  /*0750*/  IMAD R61, R22, -0x326172a9, RZ ;  /* 0xcd9e8d57163d7824 */ /* 0x000fe200078e02ff */
        /* <DEDUP_REMOVED lines=9> */
[----:B------:R-:W-:Y:S01]  /*07f0*/  LOP3.LUT R11, R69, UR26, R13, 0x96, !PT ;  /* 0x0000001a450b7c12 */ /* 0x000fe2000f8e960d */
[--C-:B------:R-:W-:Y:S01]  /*0800*/  HADD2.F32 R89, -RZ, R12.reuse.H0_H0 ;  /* 0x2000000cff597230 */ /* 0x100fe20000004100 */
[----:B------:R-:W-:Y:S01]  /*0810*/  LOP3.LUT R69, R16, 0x3, RZ, 0xc0, !PT ;  /* 0x0000000310457812 */ /* 0x000fe200078ec0ff */
[----:B------:R-:W-:Y:S02]  /*0820*/  HADD2.F32 R88, -RZ, R12.H1_H1 ;  /* 0x3000000cff587230 */ /* 0x000fe40000004100 */
[--C-:B------:R-:W-:Y:S02]  /*0830*/  HADD2.F32 R85, -RZ, R14.reuse.H0_H0 ;  /* 0x2000000eff557230 */ /* 0x100fe40000004100 */
[----:B0-----:R-:W-:-:S02]  /*0840*/  HADD2.F32 R84, -RZ, R14.H1_H1 ;  /* 0x3000000eff547230 */ /* 0x001fc40000004100 */
.L_x_14104:
[----:B------:R-:W-:Y:S01]  /*0850*/  ISETP.NE.U32.AND P0, PT, RZ, c[0x0][0x1c0], PT ;  /* 0x00007000ff007a0c */ /* 0x000fe20003f05070 */
[----:B------:R-:W-:Y:S01]  /*0860*/  IMAD R12, R2, c[0x0][0x168], RZ ;  /* 0x00005a00020c7a24 */ /* 0x000fe200078e02ff */
[----:B------:R-:W-:-:S02]  /*0870*/  ISETP.NE.U32.AND P1, PT, RZ, c[0x0][0x180], PT ;  /* 0x00006000ff007a0c */ /* 0x000fc40003f25070 */
[----:B------:R-:W-:Y:S02]  /*0880*/  ISETP.NE.AND.EX P0, PT, RZ, c[0x0][0x1c4], PT, P0 ;  /* 0x00007100ff007a0c */ /* 0x000fe40003f05300 */
[----:B------:R-:W-:Y:S02]  /*0890*/  ISETP.NE.AND.EX P2, PT, RZ, c[0x0][0x184], PT, P1 ;  /* 0x00006100ff007a0c */ /* 0x000fe40003f45310 */
[----:B------:R-:W-:Y:S02]  /*08a0*/  SHF.R.S32.HI R13, RZ, 0x1f, R12 ;  /* 0x0000001fff0d7819 */ /* 0x000fe4000001140c */
[----:B------:R-:W-:Y:S02]  /*08b0*/  LOP3.LUT R15, R92, 0x7f, RZ, 0xc0, !PT ;  /* 0x0000007f5c0f7812 */ /* 0x000fe400078ec0ff */
[----:B------:R-:W-:Y:S02]  /*08c0*/  LEA.HI R62, R13, R12, RZ, 0x3 ;  /* 0x0000000c0d3e7211 */ /* 0x000fe400078f18ff */
[----:B------:R-:W-:-:S02]  /*08d0*/  MOV R65, 0x10 ;  /* 0x0000001000417802 */ /* 0x000fc40000000f00 */
[----:B------:R-:W-:Y:S01]  /*08e0*/  LEA.HI.SX32 R62, R62, R15, 0x1d ;  /* 0x0000000f3e3e7211 */ /* 0x000fe200078feaff */
[----:B------:R-:W-:Y:S01]  /*08f0*/  @P0 IMAD.MOV.U32 R17, RZ, RZ, 0x2 ;  /* 0x00000002ff110424 */ /* 0x000fe200078e00ff */
[----:B------:R-:W-:Y:S01]  /*0900*/  ISETP.NE.AND P1, PT, R69, 0x1, PT ;  /* 0x000000014500780c */ /* 0x000fe20003f25270 */
[----:B------:R-:W-:Y:S01]  /*0910*/  @P2 IMAD.MOV.U32 R21, RZ, RZ, 0x20 ;  /* 0x00000020ff152424 */ /* 0x000fe200078e00ff */
[----:B------:R-:W-:Y:S01]  /*0920*/  BSSY B0, `(.L_x_13933) ;  /* 0x0000016000007945 */ /* 0x000fe20003800000 */
[----:B------:R-:W-:Y:S01]  /*0930*/  @P0 IMAD.WIDE R12, R2, R17, c[0x0][0x1c0] ;  /* 0x00007000020c0625 */ /* 0x000fe200078e0211 */
[----:B------:R-:W-:-:S03]  /*0940*/  P2R R19, PR, RZ, 0x4 ;  /* 0x00000004ff137803 */ /* 0x000fc60000000000 */
[C---:B------:R-:W-:Y:S01]  /*0950*/  IMAD.WIDE.U32 R14, R62.reuse, R65, c[0x0][0x170] ;  /* 0x00005c003e0e7625 */ /* 0x040fe200078e0041 */
[----:B------:R0:W2:Y:S03]  /*0960*/  @P0 LDG.E.U16 R16, [R12.64] ;  /* 0x000000060c100981 */ /* 0x0000a6000c1e1500 */
[----:B0-----:R-:W-:-:S05]  /*0970*/  @P2 IMAD.WIDE.U32 R12, R62, R21, c[0x0][0x180] ;  /* 0x000060003e0c2625 */ /* 0x001fca00078e0015 */
[----:B------:R0:W5:Y:S04]  /*0980*/  @P2 LDG.E.128 R36, [R12.64] ;  /* 0x000000060c242981 */ /* 0x000168000c1e1d00 */
[----:B------:R0:W5:Y:S04]  /*0990*/  @P2 LDG.E.128 R32, [R12.64+0x10] ;  /* 0x000010060c202981 */ /* 0x000168000c1e1d00 */
[----:B0-----:R-:W5:Y:S01]  /*09a0*/  LDG.E.128 R12, [R14.64] ;  /* 0x000000060e0c7981 */ /* 0x001f62000c1e1d00 */
[----:B------:R-:W-:Y:S01]  /*09b0*/  IMAD.MOV.U32 R64, RZ, RZ, 0x3f800000 ;  /* 0x3f800000ff407424 */ /* 0x000fe200078e00ff */
[----:B------:R-:W-:Y:S01]  /*09c0*/  IADD3 R18, R69, 0x1, RZ ;  /* 0x0000000145127810 */ /* 0x000fe20007ffe0ff */
[----:B--2---:R-:W-:Y:S01]  /*09d0*/  @P0 HADD2.F32 R64, -RZ, R16.H0_H0 ;  /* 0x20000010ff400230 */ /* 0x004fe20000004100 */
        /* <DEDUP_REMOVED lines=9> */
.L_x_13934:
[----:B------:R-:W-:Y:S02]  /*0a70*/  IMAD.MOV.U32 R16, RZ, RZ, R61 ;  /* 0x000000ffff107224 */ /* 0x000fe400078e003d */
.L_x_13935:
[----:B------:R-:W-:Y:S05]  /*0a80*/  BSYNC B0 ;  /* 0x0000000000007941 */ /* 0x000fea0003800000 */
.L_x_13933:
        /* <DEDUP_REMOVED lines=16> */
.L_x_13939:
[----:B------:R-:W-:Y:S05]  /*0b90*/  BSYNC B1 ;  /* 0x0000000000017941 */ /* 0x000fea0003800000 */
.L_x_13938:
        /* <DEDUP_REMOVED lines=43> */
.L_x_13937:
[----:B------:R-:W-:Y:S05]  /*0e50*/  BSYNC B0 ;  /* 0x0000000000007941 */ /* 0x000fea0003800000 */
.L_x_13936:
[----:B------:R-:W0:Y:S01]  /*0e60*/  I2F.U32 R17, R16 ;  /* 0x0000001000117306 */ /* 0x000e220000201000 */
[----:B-----5:R-:W-:Y:S01]  /*0e70*/  HADD2.F32 R21, -RZ, R12.H0_H0 ;  /* 0x2000000cff157230 */ /* 0x020fe20000004100 */
[----:B------:R-:W-:Y:S01]  /*0e80*/  IMAD.MOV.U32 R90, RZ, RZ, 0x2f800000 ;  /* 0x2f800000ff5a7424 */ /* 0x000fe200078e00ff */
[----:B------:R-:W-:Y:S01]  /*0e90*/  ISETP.NE.U32.AND P0, PT, RZ, c[0x0][0x180], PT ;  /* 0x00006000ff007a0c */ /* 0x000fe20003f05070 */
[----:B------:R-:W-:Y:S01]  /*0ea0*/  BSSY B0, `(.L_x_13940) ;  /* 0x0000015000007945 */ /* 0x000fe20003800000 */
        /* <DEDUP_REMOVED lines=19> */
.L_x_13941:
[----:B------:R-:W-:Y:S02]  /*0fe0*/  MOV R17, R61 ;  /* 0x0000003d00117202 */ /* 0x000fe40000000f00 */
.L_x_13942:
[----:B------:R-:W-:Y:S05]  /*0ff0*/  BSYNC B0 ;  /* 0x0000000000007941 */ /* 0x000fea0003800000 */
.L_x_13940:
        /* <DEDUP_REMOVED lines=16> */
.L_x_13946:
[----:B------:R-:W-:Y:S05]  /*1100*/  BSYNC B1 ;  /* 0x0000000000017941 */ /* 0x000fea0003800000 */
.L_x_13945:
        /* <DEDUP_REMOVED lines=43> */
.L_x_13944:
[----:B------:R-:W-:Y:S05]  /*13c0*/  BSYNC B0 ;  /* 0x0000000000007941 */ /* 0x000fea0003800000 */
.L_x_13943:
        /* <DEDUP_REMOVED lines=21> */
.L_x_13948:
[----:B------:R-:W-:Y:S02]  /*1520*/  MOV R17, R61 ;  /* 0x0000003d00117202 */ /* 0x000fe40000000f00 */
.L_x_13949:
[----:B------:R-:W-:Y:S05]  /*1530*/  BSYNC B0 ;  /* 0x0000000000007941 */ /* 0x000fea0003800000 */
.L_x_13947:
        /* <DEDUP_REMOVED lines=16> */
.L_x_13953:
[----:B------:R-:W-:Y:S05]  /*1640*/  BSYNC B1 ;  /* 0x0000000000017941 */ /* 0x000fea0003800000 */
.L_x_13952:
        /* <DEDUP_REMOVED lines=43> */
.L_x_13951:
[----:B------:R-:W-:Y:S05]  /*1900*/  BSYNC B0 ;  /* 0x0000000000007941 */ /* 0x000fea0003800000 */
.L_x_13950:
[----:B------:R-:W0:Y:S01]  /*1910*/  I2F.U32 R17, R17 ;  /* 0x0000001100117306 */ /* 0x000e220000201000 */
[----:B------:R-:W-:Y:S01]  /*1920*/  HADD2.F32 R21, -RZ, R13.H0_H0 ;  /* 0x2000000dff157230 */ /* 0x000fe20000004100 */
[----:B------:R-:W-:Y:S01]  /*1930*/  ISETP.NE.AND P2, PT, R18, 0x1, PT ;  /* 0x000000011200780c */ /* 0x000fe20003f45270 */
[----:B------:R-:W-:Y:S03]  /*1940*/  BSSY B0, `(.L_x_13954) ;  /* 0x0000012000007945 */ /* 0x000fe60003800000 */
        /* <DEDUP_REMOVED lines=16> */
.L_x_13955:
[----:B------:R-:W-:Y:S02]  /*1a50*/  MOV R17, R61 ;  /* 0x0000003d00117202 */ /* 0x000fe40000000f00 */
.L_x_13956:
[----:B------:R-:W-:Y:S05]  /*1a60*/  BSYNC B0 ;  /* 0x0000000000007941 */ /* 0x000fea0003800000 */
.L_x_13954:
        /* <DEDUP_REMOVED lines=16> */
.L_x_13960:
[----:B------:R-:W-:Y:S05]  /*1b70*/  BSYNC B1 ;  /* 0x0000000000017941 */ /* 0x000fea0003800000 */
.L_x_13959:
        /* <DEDUP_REMOVED lines=43> */
.L_x_13958:
[----:B------:R-:W-:Y:S05]  /*1e30*/  BSYNC B0 ;  /* 0x0000000000007941 */ /* 0x000fea0003800000 */
.L_x_13957:
        /* <DEDUP_REMOVED lines=20> */
.L_x_13962:
[----:B------:R-:W-:Y:S02]  /*1f80*/  MOV R13, R61 ;  /* 0x0000003d000d7202 */ /* 0x000fe40000000f00 */
.L_x_13963:
[----:B------:R-:W-:Y:S05]  /*1f90*/  BSYNC B0 ;  /* 0x0000000000007941 */ /* 0x000fea0003800000 */
.L_x_13961:
        /* <DEDUP_REMOVED lines=16> */
.L_x_13967:
[----:B------:R-:W-:Y:S05]  /*20a0*/  BSYNC B1 ;  /* 0x0000000000017941 */ /* 0x000fea0003800000 */
.L_x_13966:
        /* <DEDUP_REMOVED lines=43> */
.L_x_13965:
[----:B------:R-:W-:Y:S05]  /*2360*/  BSYNC B0 ;  /* 0x0000000000007941 */ /* 0x000fea0003800000 */
.L_x_13964:
        /* <DEDUP_REMOVED lines=20> */
.L_x_13969:
[----:B------:R-:W-:Y:S02]  /*24b0*/  MOV R13, R61 ;  /* 0x0000003d000d7202 */ /* 0x000fe40000000f00 */
.L_x_13970:
[----:B------:R-:W-:Y:S05]  /*24c0*/  BSYNC B0 ;  /* 0x0000000000007941 */ /* 0x000fea0003800000 */
.L_x_13968:
        /* <DEDUP_REMOVED lines=16> */
.L_x_13974:
[----:B------:R-:W-:Y:S05]  /*25d0*/  BSYNC B1 ;  /* 0x0000000000017941 */ /* 0x000fea0003800000 */
.L_x_13973:
        /* <DEDUP_REMOVED lines=43> */
.L_x_13972:
[----:B------:R-:W-:Y:S05]  /*2890*/  BSYNC B0 ;  /* 0x0000000000007941 */ /* 0x000fea0003800000 */
.L_x_13971:
        /* <DEDUP_REMOVED lines=20> */
.L_x_13976:
[----:B------:R-:W-:Y:S02]  /*29e0*/  MOV R13, R61 ;  /* 0x0000003d000d7202 */ /* 0x000fe40000000f00 */
.L_x_13977:
[----:B------:R-:W-:Y:S05]  /*29f0*/  BSYNC B0 ;  /* 0x0000000000007941 */ /* 0x000fea0003800000 */
.L_x_13975:
        /* <DEDUP_REMOVED lines=16> */
.L_x_13981:
[----:B------:R-:W-:Y:S05]  /*2b00*/  BSYNC B1 ;  /* 0x0000000000017941 */ /* 0x000fea0003800000 */
.L_x_13980:
        /* <DEDUP_REMOVED lines=43> */
.L_x_13979:
[----:B------:R-:W-:Y:S05]  /*2dc0*/  BSYNC B0 ;  /* 0x0000000000007941 */ /* 0x000fea0003800000 */
.L_x_13978:
        /* <DEDUP_REMOVED lines=20> */
.L_x_13983:
[----:B------:R-:W-:Y:S02]  /*2f10*/  MOV R13, R61 ;  /* 0x0000003d000d7202 */ /* 0x000fe40000000f00 */
.L_x_13984:
[----:B------:R-:W-:Y:S05]  /*2f20*/  BSYNC B0 ;  /* 0x0000000000007941 */ /* 0x000fea0003800000 */
.L_x_13982:
        /* <DEDUP_REMOVED lines=18> */
.L_x_13988:
[----:B------:R-:W-:Y:S05]  /*3050*/  BSYNC B1 ;  /* 0x0000000000017941 */ /* 0x000fea0003800000 */
.L_x_13987:
        /* <DEDUP_REMOVED lines=43> */
.L_x_13986:
[----:B------:R-:W-:Y:S05]  /*3310*/  BSYNC B0 ;  /* 0x0000000000007941 */ /* 0x000fea0003800000 */
.L_x_13985:
[----:B------:R-:W0:Y:S01]  /*3320*/  I2F.U32 R13, R13 ;  /* 0x0000000d000d7306 */ /* 0x000e220000201000 */
[----:B------:R-:W-:Y:S01]  /*3330*/  SEL R14, RZ, 0x1, P1 ;  /* 0x00000001ff0e7807 */ /* 0x000fe20000800000 */
[----:B------:R-:W-:Y:S01]  /*3340*/  HADD2.F32 R21, -RZ, R15.H1_H1 ;  /* 0x3000000fff157230 */ /* 0x000fe20000004100 */
[----:B------:R-:W-:Y:S01]  /*3350*/  ISETP.NE.AND P1, PT, R12, RZ, PT ;  /* 0x000000ff0c00720c */ /* 0x000fe20003f25270 */
[----:B------:R-:W-:Y:S01]  /*3360*/  HFMA2.MMA R91, -RZ, RZ, 0, 1.9073486328125e-06 ;  /* 0x00000020ff5b7435 */ /* 0x000fe200000001ff */
[----:B------:R-:W-:Y:S01]  /*3370*/  SEL R17, RZ, 0x1, P2 ;  /* 0x00000001ff117807 */ /* 0x000fe20001000000 */
[----:B------:R-:W-:Y:S01]  /*3380*/  IMAD.MOV.U32 R93, RZ, RZ, 0x8 ;  /* 0x00000008ff5d7424 */ /* 0x000fe200078e00ff */
[----:B------:R-:W-:Y:S01]  /*3390*/  SEL R15, RZ, 0x1, P1 ;  /* 0x00000001ff0f7807 */ /* 0x000fe20000800000 */
[----:B------:R-:W-:Y:S01]  /*33a0*/  FMUL.FTZ R21, R21, R64 ;  /* 0x0000004015157220 */ /* 0x000fe20000410000 */
[----:B------:R-:W-:Y:S01]  /*33b0*/  ISETP.NE.AND P2, PT, R16, RZ, PT ;  /* 0x000000ff1000720c */ /* 0x000fe20003f45270 */
[----:B------:R-:W-:Y:S01]  /*33c0*/  IMAD.WIDE.U32 R16, R17, 0x1000000, RZ ;  /* 0x0100000011107825 */ /* 0x000fe200078e00ff */
[----:B------:R-:W-:-:S02]  /*33d0*/  SEL R20, RZ, 0x10000, P5 ;  /* 0x00010000ff147807 */ /* 0x000fc40002800000 */
[----:B------:R-:W-:Y:S01]  /*33e0*/  SEL R53, RZ, 0x100, P4 ;  /* 0x00000100ff357807 */ /* 0x000fe20002000000 */
[----:B------:R-:W-:Y:S01]  /*33f0*/  FMUL.FTZ R21, R21, c[0x0][0x1e8] ;  /* 0x00007a0015157a20 */ /* 0x000fe20000410000 */
[----:B------:R-:W-:Y:S01]  /*3400*/  ISETP.NE.AND P6, PT, R19, RZ, PT ;  /* 0x000000ff1300720c */ /* 0x000fe20003fc5270 */
[----:B0-----:R-:W-:Y:S01]  /*3410*/  FFMA.FTZ R12, R13, R90, 1.1641532182693481445e-10 ;  /* 0x2f0000000d0c7423 */ /* 0x001fe2000001005a */
[----:B------:R-:W-:Y:S02]  /*3420*/  SEL R23, RZ, 0x1, P2 ;  /* 0x00000001ff177807 */ /* 0x000fe40001000000 */
[----:B------:R-:W-:Y:S02]  /*3430*/  IADD3 R52, R62, 0x80, RZ ;  /* 0x000000803e347810 */ /* 0x000fe40007ffe0ff */
[----:B------:R-:W-:Y:S01]  /*3440*/  FSETP.GTU.FTZ.AND P1, PT, R12, c[0x0][0x1e4], PT ;  /* 0x000079000c007a0b */ /* 0x000fe20003f3c000 */
[----:B------:R-:W-:-:S03]  /*3450*/  IMAD.WIDE.U32 R12, R14, 0x10000, RZ ;  /* 0x000100000e0c7825 */ /* 0x000fc600078e00ff */
[----:B------:R-:W-:Y:S01]  /*3460*/  SEL R22, RZ, 0x1000000, P1 ;  /* 0x01000000ff167807 */ /* 0x000fe20000800000 */
[----:B------:R-:W-:Y:S01]  /*3470*/  IMAD.WIDE.U32 R14, R15, 0x100, RZ ;  /* 0x000001000f0e7825 */ /* 0x000fe200078e00ff */
[----:B------:R-:W-:Y:S02]  /*3480*/  FSEL R27, R21, RZ, !P1 ;  /* 0x000000ff151b7208 */ /* 0x000fe40004800000 */
[----:B------:R-:W-:Y:S01]  /*3490*/  LOP3.LUT R53, R53, R22, R20, 0xfe, !PT ;  /* 0x0000001635357212 */ /* 0x000fe200078efe14 */
[----:B------:R-:W-:Y:S01]  /*34a0*/  IMAD.WIDE.U32 R20, R62, R91, c[0x0][0x188] ;  /* 0x000062003e147625 */ /* 0x000fe200078e005b */
[----:B------:R-:W-:Y:S02]  /*34b0*/  LOP3.LUT R14, R14, R16, R12, 0xfe, !PT ;  /* 0x000000100e0e7212 */ /* 0x000fe400078efe0c */
[----:B------:R-:W-:Y:S01]  /*34c0*/  SEL R16, RZ, 0x1, P3 ;  /* 0x00000001ff107807 */ /* 0x000fe20001800000 */
[----:B------:R-:W-:Y:S01]  /*34d0*/  @P0 FADD.FTZ R27, R35, R27 ;  /* 0x0000001b231b0221 */ /* 0x000fe20000010000 */
[----:B------:R-:W-:Y:S01]  /*34e0*/  LOP3.LUT R14, R14, R23, RZ, 0xfc, !PT ;  /* 0x000000170e0e7212 */ /* 0x000fe200078efcff */
[----:B------:R-:W-:Y:S01]  /*34f0*/  STG.E.128 [R20.64], R28 ;  /* 0x0000001c14007986 */ /* 0x000fe2000c101d06 */
[----:B------:R-:W-:-:S03]  /*3500*/  LOP3.LUT R17, R17, R53, R16, 0xfe, !PT ;  /* 0x0000003511117212 */ /* 0x000fc600078efe10 */
[----:B------:R0:W-:Y:S01]  /*3510*/  STG.E.128 [R20.64+0x10], R24 ;  /* 0x0000101814007986 */ /* 0x0001e2000c101d06 */
[----:B------:R-:W-:Y:S01]  /*3520*/  LOP3.LUT R15, R15, R17, R13, 0xfe, !PT ;  /* 0x000000110f0f7212 */ /* 0x000fe200078efe0d */
[----:B------:R-:W-:-:S04]  /*3530*/  IMAD.WIDE.U32 R16, R62, R93, c[0x0][0x190] ;  /* 0x000064003e107625 */ /* 0x000fc800078e005d */
[C---:B------:R-:W-:Y:S01]  /*3540*/  @P6 IMAD.WIDE.U32 R12, R52.reuse, R91, c[0x0][0x180] ;  /* 0x00006000340c6625 */ /* 0x040fe200078e005b */
[----:B------:R1:W-:Y:S04]  /*3550*/  STG.E.64 [R16.64], R14 ;  /* 0x0000000e10007986 */ /* 0x0003e8000c101b06 */
[----:B------:R1:W5:Y:S04]  /*3560*/  @P6 LDG.E.128 R36, [R12.64] ;  /* 0x000000060c246981 */ /* 0x000368000c1e1d00 */
[----:B------:R1:W5:Y:S01]  /*3570*/  @P6 LDG.E.128 R32, [R12.64+0x10] ;  /* 0x000010060c206981 */ /* 0x000362000c1e1d00 */
[----:B0-----:R-:W-:-:S05]  /*3580*/  IMAD.WIDE.U32 R20, R52, R65, c[0x0][0x170] ;  /* 0x00005c0034147625 */ /* 0x001fca00078e0041 */
[----:B-1----:R0:W5:Y:S01]  /*3590*/  LDG.E.128 R12, [R20.64] ;  /* 0x00000006140c7981 */ /* 0x002162000c1e1d00 */
        /* <DEDUP_REMOVED lines=12> */
.L_x_13990:
[----:B0-----:R-:W-:Y:S02]  /*3660*/  IMAD.MOV.U32 R16, RZ, RZ, R61 ;  /* 0x000000ffff107224 */ /* 0x001fe400078e003d */
.L_x_13991:
[----:B------:R-:W-:Y:S05]  /*3670*/  BSYNC B0 ;  /* 0x0000000000007941 */ /* 0x000fea0003800000 */
.L_x_13989:
        /* <DEDUP_REMOVED lines=16> */
.L_x_13995:
[----:B------:R-:W-:Y:S05]  /*3780*/  BSYNC B1 ;  /* 0x0000000000017941 */ /* 0x000fea0003800000 */
.L_x_13994:
        /* <DEDUP_REMOVED lines=43> */
.L_x_13993:
[----:B------:R-:W-:Y:S05]  /*3a40*/  BSYNC B0 ;  /* 0x0000000000007941 */ /* 0x000fea0003800000 */
.L_x_13992:
[----:B------:R-:W0:Y:S01]  /*3a50*/  I2F.U32 R17, R16 ;  /* 0x0000001000117306 */ /* 0x000e220000201000 */
[----:B-----5:R-:W-:Y:S01]  /*3a60*/  HADD2.F32 R21, -RZ, R12.H0_H0 ;  /* 0x2000000cff157230 */ /* 0x020fe20000004100 */
[----:B------:R-:W-:Y:S01]  /*3a70*/  ISETP.NE.AND P1, PT, R22, 0x1, PT ;  /* 0x000000011600780c */ /* 0x000fe20003f25270 */
[----:B------:R-:W-:Y:S03]  /*3a80*/  BSSY B0, `(.L_x_13996) ;  /* 0x0000013000007945 */ /* 0x000fe60003800000 */
        /* <DEDUP_REMOVED lines=17> */
.L_x_13997:
[----:B------:R-:W-:Y:S02]  /*3ba0*/  IMAD.MOV.U32 R16, RZ, RZ, R61 ;  /* 0x000000ffff107224 */ /* 0x000fe400078e003d */
.L_x_13998:
[----:B------:R-:W-:Y:S05]  /*3bb0*/  BSYNC B0 ;  /* 0x0000000000007941 */ /* 0x000fea0003800000 */
.L_x_13996:
        /* <DEDUP_REMOVED lines=16> */
.L_x_14002:
[----:B------:R-:W-:Y:S05]  /*3cc0*/  BSYNC B1 ;  /* 0x0000000000017941 */ /* 0x000fea0003800000 */
.L_x_14001:
        /* <DEDUP_REMOVED lines=43> */
.L_x_14000:
[----:B------:R-:W-:Y:S05]  /*3f80*/  BSYNC B0 ;  /* 0x0000000000007941 */ /* 0x000fea0003800000 */
.L_x_13999:
        /* <DEDUP_REMOVED lines=21> */
.L_x_14004:
[----:B------:R-:W-:Y:S02]  /*40e0*/  IMAD.MOV.U32 R16, RZ, RZ, R61 ;  /* 0x000000ffff107224 */ /* 0x000fe400078e003d */
.L_x_14005:
[----:B------:R-:W-:Y:S05]  /*40f0*/  BSYNC B0 ;  /* 0x0000000000007941 */ /* 0x000fea0003800000 */
.L_x_14003:
        /* <DEDUP_REMOVED lines=16> */
.L_x_14009:
[----:B------:R-:W-:Y:S05]  /*4200*/  BSYNC B1 ;  /* 0x0000000000017941 */ /* 0x000fea0003800000 */
.L_x_14008:
        /* <DEDUP_REMOVED lines=43> */
.L_x_14007:
[----:B------:R-:W-:Y:S05]  /*44c0*/  BSYNC B0 ;  /* 0x0000000000007941 */ /* 0x000fea0003800000 */
.L_x_14006:
        /* <DEDUP_REMOVED lines=20> */
.L_x_14011:
[----:B------:R-:W-:Y:S02]  /*4610*/  IMAD.MOV.U32 R16, RZ, RZ, R61 ;  /* 0x000000ffff107224 */ /* 0x000fe400078e003d */
.L_x_14012:
[----:B------:R-:W-:Y:S05]  /*4620*/  BSYNC B0 ;  /* 0x0000000000007941 */ /* 0x000fea0003800000 */
.L_x_14010:
        /* <DEDUP_REMOVED lines=16> */
.L_x_14016:
[----:B------:R-:W-:Y:S05]  /*4730*/  BSYNC B1 ;  /* 0x0000000000017941 */ /* 0x000fea0003800000 */
.L_x_14015:
        /* <DEDUP_REMOVED lines=43> */
.L_x_14014:
[----:B------:R-:W-:Y:S05]  /*49f0*/  BSYNC B0 ;  /* 0x0000000000007941 */ /* 0x000fea0003800000 */
.L_x_14013:
        /* <DEDUP_REMOVED lines=20> */
.L_x_14018:
[----:B------:R-:W-:Y:S02]  /*4b40*/  IMAD.MOV.U32 R13, RZ, RZ, R61 ;  /* 0x000000ffff0d7224 */ /* 0x000fe400078e003d */
.L_x_14019:
[----:B------:R-:W-:Y:S05]  /*4b50*/  BSYNC B0 ;  /* 0x0000000000007941 */ /* 0x000fea0003800000 */
.L_x_14017:
        /* <DEDUP_REMOVED lines=16> */
.L_x_14023:
[----:B------:R-:W-:Y:S05]  /*4c60*/  BSYNC B1 ;  /* 0x0000000000017941 */ /* 0x000fea0003800000 */
.L_x_14022:
        /* <DEDUP_REMOVED lines=43> */
.L_x_14021:
[----:B------:R-:W-:Y:S05]  /*4f20*/  BSYNC B0 ;  /* 0x0000000000007941 */ /* 0x000fea0003800000 */
.L_x_14020:
        /* <DEDUP_REMOVED lines=20> */
.L_x_14025:
[----:B------:R-:W-:Y:S02]  /*5070*/  IMAD.MOV.U32 R13, RZ, RZ, R61 ;  /* 0x000000ffff0d7224 */ /* 0x000fe400078e003d */
.L_x_14026:
[----:B------:R-:W-:Y:S05]  /*5080*/  BSYNC B0 ;  /* 0x0000000000007941 */ /* 0x000fea0003800000 */
.L_x_14024:
        /* <DEDUP_REMOVED lines=16> */
.L_x_14030:
[----:B------:R-:W-:Y:S05]  /*5190*/  BSYNC B1 ;  /* 0x0000000000017941 */ /* 0x000fea0003800000 */
.L_x_14029:
        /* <DEDUP_REMOVED lines=43> */
.L_x_14028:
[----:B------:R-:W-:Y:S05]  /*5450*/  BSYNC B0 ;  /* 0x0000000000007941 */ /* 0x000fea0003800000 */
.L_x_14027:
        /* <DEDUP_REMOVED lines=20> */
.L_x_14032:
[----:B------:R-:W-:Y:S02]  /*55a0*/  IMAD.MOV.U32 R13, RZ, RZ, R61 ;  /* 0x000000ffff0d7224 */ /* 0x000fe400078e003d */
.L_x_14033:
[----:B------:R-:W-:Y:S05]  /*55b0*/  BSYNC B0 ;  /* 0x0000000000007941 */ /* 0x000fea0003800000 */
.L_x_14031:
        /* <DEDUP_REMOVED lines=16> */
.L_x_14037:
[----:B------:R-:W-:Y:S05]  /*56c0*/  BSYNC B1 ;  /* 0x0000000000017941 */ /* 0x000fea0003800000 */
.L_x_14036:
        /* <DEDUP_REMOVED lines=43> */
.L_x_14035:
[----:B------:R-:W-:Y:S05]  /*5980*/  BSYNC B0 ;  /* 0x0000000000007941 */ /* 0x000fea0003800000 */
.L_x_14034:
        /* <DEDUP_REMOVED lines=20> */
.L_x_14039:
[----:B------:R-:W-:Y:S02]  /*5ad0*/  IMAD.MOV.U32 R13, RZ, RZ, R61 ;  /* 0x000000ffff0d7224 */ /* 0x000fe400078e003d */
.L_x_14040:
[----:B------:R-:W-:Y:S05]  /*5ae0*/  BSYNC B0 ;  /* 0x0000000000007941 */ /* 0x000fea0003800000 */
.L_x_14038:
        /* <DEDUP_REMOVED lines=18> */
.L_x_14044:
[----:B------:R-:W-:Y:S05]  /*5c10*/  BSYNC B1 ;  /* 0x0000000000017941 */ /* 0x000fea0003800000 */
.L_x_14043:
        /* <DEDUP_REMOVED lines=43> */
.L_x_14042:
[----:B------:R-:W-:Y:S05]  /*5ed0*/  BSYNC B0 ;  /* 0x0000000000007941 */ /* 0x000fea0003800000 */
.L_x_14041:
[----:B------:R-:W0:Y:S01]  /*5ee0*/  I2F.U32 R13, R13 ;  /* 0x0000000d000d7306 */ /* 0x000e220000201000 */
[----:B------:R-:W-:Y:S01]  /*5ef0*/  SEL R54, RZ, 0x10000, P5 ;  /* 0x00010000ff367807 */ /* 0x000fe20002800000 */
[----:B------:R-:W-:Y:S01]  /*5f00*/  HADD2.F32 R15, -RZ, R15.H1_H1 ;  /* 0x3000000fff0f7230 */ /* 0x000fe20000004100 */
[----:B------:R-:W-:Y:S02]  /*5f10*/  ISETP.NE.AND P5, PT, R53, RZ, PT ;  /* 0x000000ff3500720c */ /* 0x000fe40003fa5270 */
[----:B------:R-:W-:-:S02]  /*5f20*/  SEL R53, RZ, 0x100, P4 ;  /* 0x00000100ff357807 */ /* 0x000fc40002000000 */
[----:B------:R-:W-:Y:S02]  /*5f30*/  ISETP.NE.AND P4, PT, R12, RZ, PT ;  /* 0x000000ff0c00720c */ /* 0x000fe40003f85270 */
[----:B------:R-:W-:Y:S02]  /*5f40*/  SEL R14, RZ, 0x1, P2 ;  /* 0x00000001ff0e7807 */ /* 0x000fe40001000000 */
[----:B------:R-:W-:Y:S02]  /*5f50*/  ISETP.NE.AND P6, PT, R19, RZ, PT ;  /* 0x000000ff1300720c */ /* 0x000fe40003fc5270 */
[----:B------:R-:W-:Y:S02]  /*5f60*/  SEL R19, RZ, 0x1, P3 ;  /* 0x00000001ff137807 */ /* 0x000fe40001800000 */
[----:B------:R-:W-:Y:S01]  /*5f70*/  IADD3 R63, R62, 0x100, RZ ;  /* 0x000001003e3f7810 */ /* 0x000fe20007ffe0ff */
[----:B0-----:R-:W-:-:S05]  /*5f80*/  FFMA.FTZ R12, R13, R90, 1.1641532182693481445e-10 ;  /* 0x2f0000000d0c7423 */ /* 0x001fca000001005a */
[----:B------:R-:W-:-:S04]  /*5f90*/  FSETP.GTU.FTZ.AND P2, PT, R12, c[0x0][0x1e4], PT ;  /* 0x000079000c007a0b */ /* 0x000fc80003f5c000 */
[----:B------:R-:W-:-:S04]  /*5fa0*/  SEL R12, RZ, 0x1000000, P2 ;  /* 0x01000000ff0c7807 */ /* 0x000fc80001000000 */
[----:B------:R-:W-:Y:S01]  /*5fb0*/  LOP3.LUT R53, R53, R12, R54, 0xfe, !PT ;  /* 0x0000000c35357212 */ /* 0x000fe200078efe36 */
[----:B------:R-:W-:Y:S01]  /*5fc0*/  IMAD.WIDE.U32 R12, R14, 0x1000000, RZ ;  /* 0x010000000e0c7825 */ /* 0x000fe200078e00ff */
[----:B------:R-:W-:Y:S02]  /*5fd0*/  SEL R14, RZ, 0x1, P1 ;  /* 0x00000001ff0e7807 */ /* 0x000fe40000800000 */
[----:B------:R-:W-:Y:S02]  /*5fe0*/  SEL R54, RZ, 0x1, P4 ;  /* 0x00000001ff367807 */ /* 0x000fe40002000000 */
[----:B------:R-:W-:Y:S01]  /*5ff0*/  LOP3.LUT R19, R13, R53, R19, 0xfe, !PT ;  /* 0x000000350d137212 */ /* 0x000fe200078efe13 */
[----:B------:R-:W-:Y:S01]  /*6000*/  FMUL.FTZ R13, R15, R64 ;  /* 0x000000400f0d7220 */ /* 0x000fe20000410000 */
[----:B------:R-:W-:Y:S01]  /*6010*/  SEL R53, RZ, 0x1, P5 ;  /* 0x00000001ff357807 */ /* 0x000fe20002800000 */
[----:B------:R-:W-:-:S04]  /*6020*/  IMAD.WIDE.U32 R14, R14, 0x10000, RZ ;  /* 0x000100000e0e7825 */ /* 0x000fc800078e00ff */
[----:B------:R-:W-:-:S04]  /*6030*/  IMAD.WIDE.U32 R54, R54, 0x100, RZ ;  /* 0x0000010036367825 */ /* 0x000fc800078e00ff */
[----:B------:R-:W-:Y:S01]  /*6040*/  FMUL.FTZ R13, R13, c[0x0][0x1e8] ;  /* 0x00007a000d0d7a20 */ /* 0x000fe20000410000 */
[----:B------:R-:W-:Y:S02]  /*6050*/  LOP3.LUT R15, R55, R19, R15, 0xfe, !PT ;  /* 0x00000013370f7212 */ /* 0x000fe400078efe0f */
[----:B------:R-:W-:Y:S02]  /*6060*/  LOP3.LUT R14, R54, R12, R14, 0xfe, !PT ;  /* 0x0000000c360e7212 */ /* 0x000fe400078efe0e */
[----:B------:R-:W-:Y:S01]  /*6070*/  FSEL R19, R13, RZ, !P2 ;  /* 0x000000ff0d137208 */ /* 0x000fe20005000000 */
[----:B------:R-:W-:Y:S01]  /*6080*/  IMAD.WIDE.U32 R12, R52, R91, c[0x0][0x188] ;  /* 0x00006200340c7625 */ /* 0x000fe200078e005b */
[----:B------:R-:W-:-:S03]  /*6090*/  LOP3.LUT R14, R14, R53, RZ, 0xfc, !PT ;  /* 0x000000350e0e7212 */ /* 0x000fc600078efcff */
[----:B------:R-:W-:Y:S01]  /*60a0*/  @P0 FADD.FTZ R19, R35, R19 ;  /* 0x0000001323130221 */ /* 0x000fe20000010000 */
[----:B------:R-:W-:Y:S01]  /*60b0*/  STG.E.128 [R12.64], R20 ;  /* 0x000000140c007986 */ /* 0x000fe2000c101d06 */
[----:B------:R-:W-:-:S03]  /*60c0*/  IMAD.WIDE.U32 R52, R52, R93, c[0x0][0x190] ;  /* 0x0000640034347625 */ /* 0x000fc600078e005d */
[----:B------:R-:W-:Y:S04]  /*60d0*/  STG.E.128 [R12.64+0x10], R16 ;  /* 0x000010100c007986 */ /* 0x000fe8000c101d06 */
[----:B------:R0:W-:Y:S02]  /*60e0*/  STG.E.64 [R52.64], R14 ;  /* 0x0000000e34007986 */ /* 0x0001e4000c101b06 */
[----:B0-----:R-:W-:-:S04]  /*60f0*/  IMAD.WIDE.U32 R52, R63, R65, c[0x0][0x170] ;  /* 0x00005c003f347625 */ /* 0x001fc800078e0041 */
[----:B------:R-:W-:Y:S02]  /*6100*/  @P6 IMAD.WIDE.U32 R12, R91, R63, c[0x0][0x180] ;  /* 0x000060005b0c6625 */ /* 0x000fe400078e003f */
        /* <DEDUP_REMOVED lines=15> */
.L_x_14046:
[----:B0-----:R-:W-:Y:S02]  /*6200*/  MOV R65, R61 ;  /* 0x0000003d00417202 */ /* 0x001fe40000000f00 */
.L_x_14047:
[----:B------:R-:W-:Y:S05]  /*6210*/  BSYNC B0 ;  /* 0x0000000000007941 */ /* 0x000fea0003800000 */
.L_x_14045:
        /* <DEDUP_REMOVED lines=16> */
.L_x_14051:
[----:B------:R-:W-:Y:S05]  /*6320*/  BSYNC B1 ;  /* 0x0000000000017941 */ /* 0x000fea0003800000 */
.L_x_14050:
        /* <DEDUP_REMOVED lines=39> */
[----:B------:R-:W-:Y:S02]  /*65a0*/  LOP3.LUT R0, R15, UR25, R66, 0x96, !PT ;  /* 0x000000190f007c12 */ /* 0x000fe4000f8e9642 */
[----:B------:R-:W-:Y:S01]  /*65b0*/  MOV R61, R14 ;  /* 0x0000000e003d7202 */ /* 0x000fe20000000f00 */
[----:B------:R-:W-:Y:S01]  /*65c0*/  IMAD.MOV.U32 R67, RZ, RZ, RZ ;  /* 0x000000ffff437224 */ /* 0x000fe200078e00ff */
[----:B------:R-:W-:Y:S02]  /*65d0*/  LOP3.LUT R11, R69, UR26, R12, 0x96, !PT ;  /* 0x0000001a450b7c12 */ /* 0x000fe4000f8e960c */
.L_x_14049:
[----:B------:R-:W-:Y:S05]  /*65e0*/  BSYNC B0 ;  /* 0x0000000000007941 */ /* 0x000fea0003800000 */
.L_x_14048:
        /* <DEDUP_REMOVED lines=21> */
.L_x_14053:
[----:B------:R-:W-:Y:S02]  /*6740*/  IMAD.MOV.U32 R13, RZ, RZ, R61 ;  /* 0x000000ffff0d7224 */ /* 0x000fe400078e003d */
.L_x_14054:
[----:B------:R-:W-:Y:S05]  /*6750*/  BSYNC B0 ;  /* 0x0000000000007941 */ /* 0x000fea0003800000 */
.L_x_14052:
        /* <DEDUP_REMOVED lines=16> */
.L_x_14058:
[----:B------:R-:W-:Y:S05]  /*6860*/  BSYNC B1 ;  /* 0x0000000000017941 */ /* 0x000fea0003800000 */
.L_x_14057:
        /* <DEDUP_REMOVED lines=42> */
[----:B------:R-:W-:-:S06]  /*6b10*/  HFMA2.MMA R14, -RZ, RZ, 0, 0 ;  /* 0x00000000ff0e7435 */ /* 0x000fcc00000001ff */
.L_x_14056:
[----:B------:R-:W-:Y:S05]  /*6b20*/  BSYNC B0 ;  /* 0x0000000000007941 */ /* 0x000fea0003800000 */
.L_x_14055:
        /* <DEDUP_REMOVED lines=21> */
.L_x_14060:
[----:B------:R-:W-:Y:S02]  /*6c80*/  MOV R52, R61 ;  /* 0x0000003d00347202 */ /* 0x000fe40000000f00 */
.L_x_14061:
[----:B------:R-:W-:Y:S05]  /*6c90*/  BSYNC B0 ;  /* 0x0000000000007941 */ /* 0x000fea0003800000 */
.L_x_14059:
        /* <DEDUP_REMOVED lines=16> */
.L_x_14065:
[----:B------:R-:W-:Y:S05]  /*6da0*/  BSYNC B1 ;  /* 0x0000000000017941 */ /* 0x000fea0003800000 */
.L_x_14064:
        /* <DEDUP_REMOVED lines=42> */
[----:B------:R-:W-:Y:S02]  /*7050*/  LOP3.LUT R11, R69, UR26, R14, 0x96, !PT ;  /* 0x0000001a450b7c12 */ /* 0x000fe4000f8e960e */
.L_x_14063:
[----:B------:R-:W-:Y:S05]  /*7060*/  BSYNC B0 ;  /* 0x0000000000007941 */ /* 0x000fea0003800000 */
.L_x_14062:
        /* <DEDUP_REMOVED lines=20> */
.L_x_14067:
[----:B------:R-:W-:Y:S02]  /*71b0*/  IMAD.MOV.U32 R15, RZ, RZ, R61 ;  /* 0x000000ffff0f7224 */ /* 0x000fe400078e003d */
.L_x_14068:
[----:B------:R-:W-:Y:S05]  /*71c0*/  BSYNC B0 ;  /* 0x0000000000007941 */ /* 0x000fea0003800000 */
.L_x_14066:
        /* <DEDUP_REMOVED lines=16> */
.L_x_14072:
[----:B------:R-:W-:Y:S05]  /*72d0*/  BSYNC B1 ;  /* 0x0000000000017941 */ /* 0x000fea0003800000 */
.L_x_14071:
        /* <DEDUP_REMOVED lines=43> */
.L_x_14070:
[----:B------:R-:W-:Y:S05]  /*7590*/  BSYNC B0 ;  /* 0x0000000000007941 */ /* 0x000fea0003800000 */
.L_x_14069:
        /* <DEDUP_REMOVED lines=20> */
.L_x_14074:
[----:B------:R-:W-:Y:S02]  /*76e0*/  MOV R67, R61 ;  /* 0x0000003d00437202 */ /* 0x000fe40000000f00 */
.L_x_14075:
[----:B------:R-:W-:Y:S05]  /*76f0*/  BSYNC B0 ;  /* 0x0000000000007941 */ /* 0x000fea0003800000 */
.L_x_14073:
        /* <DEDUP_REMOVED lines=16> */
.L_x_14079:
[----:B------:R-:W-:Y:S05]  /*7800*/  BSYNC B1 ;  /* 0x0000000000017941 */ /* 0x000fea0003800000 */
.L_x_14078:
        /* <DEDUP_REMOVED lines=39> */
[----:B------:R-:W-:Y:S01]  /*7a80*/  IMAD.MOV.U32 R70, RZ, RZ, RZ ;  /* 0x000000ffff467224 */ /* 0x000fe200078e00ff */
[----:B------:R-:W-:Y:S01]  /*7a90*/  MOV R61, R68 ;  /* 0x00000044003d7202 */ /* 0x000fe20000000f00 */
[----:B------:R-:W-:-:S05]  /*7aa0*/  IMAD.WIDE.U32 R68, R11, -0x2daee0ad, RZ ;  /* 0xd2511f530b447825 */ /* 0x000fca00078e00ff */
[----:B------:R-:W-:Y:S02]  /*7ab0*/  LOP3.LUT R11, R69, UR26, R52, 0x96, !PT ;  /* 0x0000001a450b7c12 */ /* 0x000fe4000f8e9634 */
.L_x_14077:
[----:B------:R-:W-:Y:S05]  /*7ac0*/  BSYNC B0 ;  /* 0x0000000000007941 */ /* 0x000fea0003800000 */
.L_x_14076:
        /* <DEDUP_REMOVED lines=20> */
.L_x_14081:
[----:B------:R-:W-:Y:S02]  /*7c10*/  IMAD.MOV.U32 R53, RZ, RZ, R61 ;  /* 0x000000ffff357224 */ /* 0x000fe400078e003d */
.L_x_14082:
[----:B------:R-:W-:Y:S05]  /*7c20*/  BSYNC B0 ;  /* 0x0000000000007941 */ /* 0x000fea0003800000 */
.L_x_14080:
        /* <DEDUP_REMOVED lines=16> */
.L_x_14086:
[----:B------:R-:W-:Y:S05]  /*7d30*/  BSYNC B1 ;  /* 0x0000000000017941 */ /* 0x000fea0003800000 */
.L_x_14085:
        /* <DEDUP_REMOVED lines=43> */
.L_x_14084:
[----:B------:R-:W-:Y:S05]  /*7ff0*/  BSYNC B0 ;  /* 0x0000000000007941 */ /* 0x000fea0003800000 */
.L_x_14083:
        /* <DEDUP_REMOVED lines=20> */
.L_x_14088:
[----:B------:R-:W-:Y:S02]  /*8140*/  MOV R54, R61 ;  /* 0x0000003d00367202 */ /* 0x000fe40000000f00 */
.L_x_14089:
[----:B------:R-:W-:Y:S05]  /*8150*/  BSYNC B0 ;  /* 0x0000000000007941 */ /* 0x000fea0003800000 */
.L_x_14087:
        /* <DEDUP_REMOVED lines=16> */
.L_x_14093:
[----:B------:R-:W-:Y:S05]  /*8260*/  BSYNC B1 ;  /* 0x0000000000017941 */ /* 0x000fea0003800000 */
.L_x_14092:
        /* <DEDUP_REMOVED lines=42> */
[----:B------:R-:W-:Y:S02]  /*8510*/  IMAD.MOV.U32 R70, RZ, RZ, RZ ;  /* 0x000000ffff467224 */ /* 0x000fe400078e00ff */
.L_x_14091:
[----:B------:R-:W-:Y:S05]  /*8520*/  BSYNC B0 ;  /* 0x0000000000007941 */ /* 0x000fea0003800000 */
.L_x_14090:
        /* <DEDUP_REMOVED lines=20> */
.L_x_14095:
[----:B------:R-:W-:Y:S02]  /*8670*/  IMAD.MOV.U32 R67, RZ, RZ, R61 ;  /* 0x000000ffff437224 */ /* 0x000fe400078e003d */
.L_x_14096:
[----:B------:R-:W-:Y:S05]  /*8680*/  BSYNC B0 ;  /* 0x0000000000007941 */ /* 0x000fea0003800000 */
.L_x_14094:
        /* <DEDUP_REMOVED lines=15> */
[----:B------:R-:W-:Y:S02]  /*8780*/  @P0 IADD3 R61, R59, RZ, RZ ;  /* 0x000000ff3b3d0210 */ /* 0x000fe40007ffe0ff */
[----:B------:R-:W-:-:S03]  /*8790*/  ISETP.NE.AND P0, PT, R11, RZ, PT ;  /* 0x000000ff0b00720c */ /* 0x000fc60003f05270 */
[----:B------:R-:W-:-:S05]  /*87a0*/  @!P6 IMAD.MOV.U32 R59, RZ, RZ, R61 ;  /* 0x000000ffff3be224 */ /* 0x000fca00078e003d */
.L_x_14100:
[----:B------:R-:W-:Y:S05]  /*87b0*/  BSYNC B1 ;  /* 0x0000000000017941 */ /* 0x000fea0003800000 */
.L_x_14099:
        /* <DEDUP_REMOVED lines=43> */
.L_x_14098:
[----:B------:R-:W-:Y:S05]  /*8a70*/  BSYNC B0 ;  /* 0x0000000000007941 */ /* 0x000fea0003800000 */
.L_x_14097:
[----:B------:R-:W0:Y:S01]  /*8a80*/  I2F.U32 R67, R67 ;  /* 0x0000004300437306 */ /* 0x000e220000201000 */
[----:B------:R-:W-:Y:S01]  /*8a90*/  HADD2.F32 R55, -RZ, R55.H1_H1 ;  /* 0x30000037ff377230 */ /* 0x000fe20000004100 */
[----:B------:R-:W-:Y:S02]  /*8aa0*/  SEL R70, RZ, 0x10000, P5 ;  /* 0x00010000ff467807 */ /* 0x000fe40002800000 */
[----:B------:R-:W-:Y:S02]  /*8ab0*/  ISETP.NE.AND P5, PT, R66, RZ, PT ;  /* 0x000000ff4200720c */ /* 0x000fe40003fa5270 */
[----:B------:R-:W-:Y:S01]  /*8ac0*/  FMUL.FTZ R55, R55, R64 ;  /* 0x0000004037377220 */ /* 0x000fe20000410000 */
[----:B------:R-:W-:-:S03]  /*8ad0*/  SEL R73, RZ, 0x1, P3 ;  /* 0x00000001ff497807 */ /* 0x000fc60001800000 */
[----:B------:R-:W-:Y:S02]  /*8ae0*/  FMUL.FTZ R55, R55, c[0x0][0x1e8] ;  /* 0x00007a0037377a20 */ /* 0x000fe40000410000 */
[----:B0-----:R-:W-:Y:S01]  /*8af0*/  FFMA.FTZ R90, R67, R90, 1.1641532182693481445e-10 ;  /* 0x2f000000435a7423 */ /* 0x001fe2000001005a */
[----:B------:R-:W-:-:S04]  /*8b00*/  SEL R67, RZ, 0x100, P4 ;  /* 0x00000100ff437807 */ /* 0x000fc80002000000 */
[----:B------:R-:W-:-:S04]  /*8b10*/  FSETP.GTU.FTZ.AND P6, PT, R90, c[0x0][0x1e4], PT ;  /* 0x000079005a007a0b */ /* 0x000fc80003fdc000 */
[----:B------:R-:W-:Y:S02]  /*8b20*/  FSEL R55, R55, RZ, !P6 ;  /* 0x000000ff37377208 */ /* 0x000fe40007000000 */
[----:B------:R-:W-:-:S03]  /*8b30*/  SEL R66, RZ, 0x1000000, P6 ;  /* 0x01000000ff427807 */ /* 0x000fc60003000000 */
[----:B------:R-:W-:Y:S01]  /*8b40*/  @P0 FADD.FTZ R55, R35, R55 ;  /* 0x0000003723370221 */ /* 0x000fe20000010000 */
[----:B------:R-:W-:Y:S01]  /*8b50*/  ISETP.NE.AND P0, PT, R65, RZ, PT ;  /* 0x000000ff4100720c */ /* 0x000fe20003f05270 */
[----:B------:R-:W-:Y:S01]  /*8b60*/  IMAD.WIDE.U32 R64, R63, R91, c[0x0][0x188] ;  /* 0x000062003f407625 */ /* 0x000fe200078e005b */
[----:B------:R-:W-:Y:S02]  /*8b70*/  LOP3.LUT R67, R67, R66, R70, 0xfe, !PT ;  /* 0x0000004243437212 */ /* 0x000fe400078efe46 */
[----:B------:R-:W-:Y:S02]  /*8b80*/  SEL R66, RZ, 0x1, P2 ;  /* 0x00000001ff427807 */ /* 0x000fe40001000000 */
[----:B------:R-:W-:Y:S01]  /*8b90*/  STG.E.128 [R64.64], R12 ;  /* 0x0000000c40007986 */ /* 0x000fe2000c101d06 */
[----:B------:R-:W-:-:S03]  /*8ba0*/  SEL R70, RZ, 0x1, P5 ;  /* 0x00000001ff467807 */ /* 0x000fc60002800000 */
[----:B------:R0:W-:Y:S02]  /*8bb0*/  STG.E.128 [R64.64+0x10], R52 ;  /* 0x0000103440007986 */ /* 0x0001e4000c101d06 */
[----:B------:R-:W-:-:S04]  /*8bc0*/  IMAD.WIDE.U32 R70, R70, 0x100, RZ ;  /* 0x0000010046467825 */ /* 0x000fc800078e00ff */
[----:B0-----:R-:W-:Y:S01]  /*8bd0*/  IMAD.WIDE.U32 R64, R66, 0x1000000, RZ ;  /* 0x0100000042407825 */ /* 0x001fe200078e00ff */
[----:B------:R-:W-:Y:S02]  /*8be0*/  SEL R66, RZ, 0x1, P1 ;  /* 0x00000001ff427807 */ /* 0x000fe40000800000 */
[----:B------:R-:W-:Y:S02]  /*8bf0*/  LOP3.LUT P1, RZ, R60, 0xff, RZ, 0xc0, !PT ;  /* 0x000000ff3cff7812 */ /* 0x000fe4000782c0ff */
[----:B------:R-:W-:Y:S01]  /*8c00*/  LOP3.LUT R73, R65, R67, R73, 0xfe, !PT ;  /* 0x0000004341497212 */ /* 0x000fe200078efe49 */
[----:B------:R-:W-:Y:S01]  /*8c10*/  IMAD.WIDE.U32 R66, R66, 0x10000, RZ ;  /* 0x0001000042427825 */ /* 0x000fe200078e00ff */
[----:B------:R-:W-:Y:S02]  /*8c20*/  SEL R65, RZ, 0x1, P0 ;  /* 0x00000001ff417807 */ /* 0x000fe40000000000 */
[----:B------:R-:W-:Y:S02]  /*8c30*/  LOP3.LUT P0, RZ, R92, 0x1f, RZ, 0xc0, !PT ;  /* 0x0000001f5cff7812 */ /* 0x000fe4000780c0ff */
[----:B------:R-:W-:Y:S01]  /*8c40*/  LOP3.LUT R64, R70, R64, R66, 0xfe, !PT ;  /* 0x0000004046407212 */ /* 0x000fe200078efe42 */
[----:B------:R-:W-:Y:S01]  /*8c50*/  FADD.FTZ R70, RZ, R28 ;  /* 0x0000001cff467221 */ /* 0x000fe20000010000 */
[----:B------:R-:W-:-:S02]  /*8c60*/  LOP3.LUT R67, R71, R73, R67, 0xfe, !PT ;  /* 0x0000004947437212 */ /* 0x000fc400078efe43 */
[----:B------:R-:W-:Y:S01]  /*8c70*/  LOP3.LUT R66, R64, R65, RZ, 0xfc, !PT ;  /* 0x0000004140427212 */ /* 0x000fe200078efcff */
[----:B------:R-:W-:Y:S02]  /*8c80*/  FADD.FTZ R71, R29, R70 ;  /* 0x000000461d477221 */ /* 0x000fe40000010000 */
        /* <DEDUP_REMOVED lines=9> */
[----:B------:R-:W-:Y:S01]  /*8d20*/  FADD.FTZ R71, R21, R70 ;  /* 0x0000004615477221 */ /* 0x000fe20000010000 */
[----:B------:R-:W-:-:S03]  /*8d30*/  SHF.R.U32.HI R70, RZ, 0x5, R92 ;  /* 0x00000005ff467819 */ /* 0x000fc6000001165c */
[----:B0-----:R-:W-:Y:S01]  /*8d40*/  FADD.FTZ R64, R22, R71 ;  /* 0x0000004716407221 */ /* 0x001fe20000010000 */
        /* <DEDUP_REMOVED lines=17> */
.L_x_14105:
        /* <DEDUP_REMOVED lines=68> */
.L_x_14106:
[----:B------:R-:W-:Y:S01]  /*92a0*/  SHF.R.U32.HI R67, RZ, 0x5, R92 ;  /* 0x00000005ff437819 */ /* 0x000fe2000001165c */
[----:B-1----:R-:W-:Y:S01]  /*92b0*/  FADD.FTZ R65, R65, R72 ;  /* 0x0000004841417221 */ /* 0x002fe20000010000 */
[----:B------:R-:W-:Y:S01]  /*92c0*/  WARPSYNC 0xffffffff ;  /* 0xffffffff00007948 */ /* 0x000fe20003800000 */
[----:B------:R-:W-:Y:S01]  /*92d0*/  LOP3.LUT R71, R92, 0x1f, RZ, 0xc0, !PT ;  /* 0x0000001f5c477812 */ /* 0x000fe200078ec0ff */
[----:B0-----:R-:W-:Y:S01]  /*92e0*/  IMAD.MOV.U32 R72, RZ, RZ, RZ ;  /* 0x000000ffff487224 */ /* 0x001fe200078e00ff */
[----:B------:R-:W-:Y:S02]  /*92f0*/  LOP3.LUT R67, R67, 0x3, RZ, 0xc0, !PT ;  /* 0x0000000343437812 */ /* 0x000fe400078ec0ff */
[----:B------:R-:W-:-:S03]  /*9300*/  ISETP.GT.U32.AND P1, PT, R71, 0x3, PT ;  /* 0x000000034700780c */ /* 0x000fc60003f24070 */
[----:B------:R-:W-:-:S05]  /*9310*/  @!P0 IMAD.IADD R66, R70, 0x1, R67 ;  /* 0x0000000146428824 */ /* 0x000fca00078e0243 */
[----:B------:R0:W-:Y:S04]  /*9320*/  @!P0 STS.64 [R66.X8], R64 ;  /* 0x0000004042008388 */ /* 0x0001e80000008a00 */
[----:B------:R-:W-:Y:S01]  /*9330*/  BAR.SYNC.DEFER_BLOCKING 0x0 ;  /* 0x0000000000007b1d */ /* 0x000fe20000010000 */
[----:B------:R-:W-:Y:S02]  /*9340*/  @!P1 IADD3 R70, R70, R71, RZ ;  /* 0x0000004746469210 */ /* 0x000fe40007ffe0ff */
[----:B------:R-:W-:Y:S02]  /*9350*/  @!P1 MOV R72, 0x300 ;  /* 0x0000030000489802 */ /* 0x000fe40000000f00 */
[----:B------:R-:W-:Y:S02]  /*9360*/  LOP3.LUT P0, RZ, R67, 0x1f, R92, 0xf8, !PT ;  /* 0x0000001f43ff7812 */ /* 0x000fe4000780f85c */
[----:B------:R-:W-:Y:S01]  /*9370*/  I2F R71, R72 ;  /* 0x0000004800477306 */ /* 0x000fe20000201400 */
[----:B0-----:R-:W-:Y:S01]  /*9380*/  CS2R R64, SRZ ;  /* 0x0000000000407805 */ /* 0x001fe2000001ff00 */
[----:B------:R-:W0:Y:S05]  /*9390*/  SHFL.DOWN PT, R73, R72, 0x2, 0x1f ;  /* 0x08401f0048497f89 */ /* 0x000e2a00000e0000 */
[----:B------:R-:W1:Y:S01]  /*93a0*/  @!P1 LDS.64 R64, [R70.X8] ;  /* 0x0000000046409984 */ /* 0x000e620000008a00 */
[----:B------:R-:W-:Y:S01]  /*93b0*/  ISETP.NE.AND P1, PT, RZ, UR8, PT ;  /* 0x00000008ff007c0c */ /* 0x000fe2000bf25270 */
[----:B0-----:R-:W0:Y:S01]  /*93c0*/  I2F R66, R73 ;  /* 0x0000004900427306 */ /* 0x001e220000201400 */
[----:B------:R-:W-:Y:S01]  /*93d0*/  IMAD.IADD R67, R73, 0x1, R72 ;  /* 0x0000000149437824 */ /* 0x000fe200078e0248 */
[----:B-1----:R-:W1:Y:S02]  /*93e0*/  SHFL.DOWN PT, R91, R64, 0x2, 0x1f ;  /* 0x08401f00405b7f89 */ /* 0x002e6400000e0000 */
[----:B-1----:R-:W-:-:S02]  /*93f0*/  FADD.FTZ R90, -R91, R64 ;  /* 0x000000405b5a7221 */ /* 0x002fc40000010100 */
[----:B0-----:R-:W-:Y:S02]  /*9400*/  FMUL.FTZ R91, R91, R66 ;  /* 0x000000425b5b7220 */ /* 0x001fe40000410000 */
[----:B------:R-:W-:Y:S02]  /*9410*/  FMUL.FTZ R90, R90, R90 ;  /* 0x0000005a5a5a7220 */ /* 0x000fe40000410000 */
[----:B------:R-:W-:Y:S02]  /*9420*/  FFMA.FTZ R70, R71, R64, R91 ;  /* 0x0000004047467223 */ /* 0x000fe4000001005b */
[----:B------:R-:W-:Y:S01]  /*9430*/  FMUL.FTZ R71, R90, R71 ;  /* 0x000000475a477220 */ /* 0x000fe20000410000 */
[----:B------:R-:W0:Y:S01]  /*9440*/  I2F R64, R67 ;  /* 0x0000004300407306 */ /* 0x000e220000201400 */
[----:B------:R-:W1:Y:S02]  /*9450*/  SHFL.DOWN PT, R90, R65, 0x2, 0x1f ;  /* 0x08401f00415a7f89 */ /* 0x000e6400000e0000 */
[----:B------:R-:W-:-:S05]  /*9460*/  FMUL.FTZ R91, R71, R66 ;  /* 0x00000042475b7220 */ /* 0x000fca0000410000 */
[----:B0-----:R-:W0:Y:S01]  /*9470*/  MUFU.RCP R73, R64 ;  /* 0x0000004000497308 */ /* 0x001e220000001000 */
[----:B-1----:R-:W-:Y:S02]  /*9480*/  FADD.FTZ R66, R90, R65 ;  /* 0x000000415a427221 */ /* 0x002fe40000010000 */
[----:B------:R-:W1:Y:S01]  /*9490*/  SHFL.DOWN PT, R90, R67, 0x1, 0x1f ;  /* 0x08201f00435a7f89 */ /* 0x000e6200000e0000 */
[C---:B0-----:R-:W-:Y:S02]  /*94a0*/  FMUL.FTZ R71, R73.reuse, R70 ;  /* 0x0000004649477220 */ /* 0x041fe40000410000 */
[----:B------:R-:W-:-:S03]  /*94b0*/  FFMA.FTZ R66, R73, R91, R66 ;  /* 0x0000005b49427223 */ /* 0x000fc60000010042 */
[----:B------:R-:W0:Y:S04]  /*94c0*/  SHFL.DOWN PT, R72, R71, 0x1, 0x1f ;  /* 0x08201f0047487f89 */ /* 0x000e2800000e0000 */
[----:B------:R-:W2:Y:S01]  /*94d0*/  SHFL.DOWN PT, R73, R66, 0x1, 0x1f ;  /* 0x08201f0042497f89 */ /* 0x000ea200000e0000 */
[----:B-1----:R-:W-:Y:S01]  /*94e0*/  IADD3 R91, R67, R90, RZ ;  /* 0x0000005a435b7210 */ /* 0x002fe20007ffe0ff */
[----:B------:R-:W1:Y:S08]  /*94f0*/  I2F R70, R90 ;  /* 0x0000005a00467306 */ /* 0x000e700000201400 */
[----:B------:R-:W3:Y:S01]  /*9500*/  I2F R91, R91 ;  /* 0x0000005b005b7306 */ /* 0x000ee20000201400 */
[----:B0-----:R-:W-:-:S04]  /*9510*/  FADD.FTZ R93, R71, -R72 ;  /* 0x80000048475d7221 */ /* 0x001fc80000010000 */
[----:B------:R-:W-:Y:S02]  /*9520*/  FMUL.FTZ R93, R93, R93 ;  /* 0x0000005d5d5d7220 */ /* 0x000fe40000410000 */
[----:B--2---:R-:W-:Y:S02]  /*9530*/  FADD.FTZ R73, R66, R73 ;  /* 0x0000004942497221 */ /* 0x004fe40000010000 */
[-C--:B-1----:R-:W-:Y:S02]  /*9540*/  FMUL.FTZ R65, R72, R70.reuse ;  /* 0x0000004648417220 */ /* 0x082fe40000410000 */
[C---:B------:R-:W-:Y:S02]  /*9550*/  FMUL.FTZ R93, R64.reuse, R93 ;  /* 0x0000005d405d7220 */ /* 0x040fe40000410000 */
[----:B------:R-:W-:Y:S02]  /*9560*/  FFMA.FTZ R65, R64, R71, R65 ;  /* 0x0000004740417223 */ /* 0x000fe40000010041 */
[----:B------:R-:W-:Y:S01]  /*9570*/  FMUL.FTZ R93, R93, R70 ;  /* 0x000000465d5d7220 */ /* 0x000fe20000410000 */
[----:B---3--:R-:W0:Y:S01]  /*9580*/  MUFU.RCP R72, R91 ;  /* 0x0000005b00487308 */ /* 0x008e220000001000 */
[----:B------:R-:W-:-:S02]  /*9590*/  IMAD.MOV.U32 R64, RZ, RZ, c[0x0][0x1e0] ;  /* 0x00007800ff407624 */ /* 0x000fc400078e00ff */
[----:B------:R-:W-:Y:S02]  /*95a0*/  @!P0 IMAD.MOV.U32 R71, RZ, RZ, 0x4 ;  /* 0x00000004ff478424 */ /* 0x000fe400078e00ff */
[C---:B0-----:R-:W-:Y:S02]  /*95b0*/  FMUL.FTZ R67, R72.reuse, R65 ;  /* 0x0000004148437220 */ /* 0x041fe40000410000 */
[----:B------:R-:W-:-:S04]  /*95c0*/  FFMA.FTZ R73, R72, R93, R73 ;  /* 0x0000005d48497223 */ /* 0x000fc80000010049 */
[----:B------:R-:W0:Y:S04]  /*95d0*/  SHFL.IDX PT, R67, R67, RZ, 0x1f ;  /* 0x00001fff43437589 */ /* 0x000e2800000e0000 */
[----:B------:R-:W1:Y:S01]  /*95e0*/  SHFL.IDX PT, R73, R73, RZ, 0x1f ;  /* 0x00001fff49497589 */ /* 0x000e6200000e0000 */
[----:B0-----:R-:W-:Y:S02]  /*95f0*/  FMUL.FTZ R65, R67, R67 ;  /* 0x0000004343417220 */ /* 0x001fe40000410000 */
[----:B-1----:R-:W-:-:S03]  /*9600*/  FFMA.FTZ R64, R73, R64, c[0x0][0x228] ;  /* 0x00008a0049407623 */ /* 0x002fc60000010040 */
[----:B------:R-:W-:-:S05]  /*9610*/  FSEL R65, R65, RZ, P1 ;  /* 0x000000ff41417208 */ /* 0x000fca0000800000 */
[----:B------:R-:W-:Y:S01]  /*9620*/  FADD.FTZ R66, R64, R65 ;  /* 0x0000004140427221 */ /* 0x000fe20000010000 */
[----:B------:R-:W-:-:S05]  /*9630*/  @!P0 MOV R65, 0x4 ;  /* 0x0000000400418802 */ /* 0x000fca0000000f00 */
[----:B------:R-:W0:Y:S01]  /*9640*/  MUFU.RSQ R66, R66 ;  /* 0x0000004200427308 */ /* 0x000e220000001400 */
[----:B------:R-:W-:-:S05]  /*9650*/  @!P0 IMAD.WIDE R64, R2, R65, c[0x0][0x1a0] ;  /* 0x0000680002408625 */ /* 0x000fca00078e0241 */
[----:B------:R1:W-:Y:S02]  /*9660*/  @!P0 STG.E [R64.64], R67 ;  /* 0x0000004340008986 */ /* 0x0003e4000c101906 */
[C---:B-1----:R-:W-:Y:S01]  /*9670*/  @!P0 IMAD.WIDE R64, R2.reuse, R71, c[0x0][0x1a8] ;  /* 0x00006a0002408625 */ /* 0x042fe200078e0247 */
[----:B------:R-:W-:-:S04]  /*9680*/  IADD3 R2, R2, c[0x0][0x160], RZ ;  /* 0x0000580002027a10 */ /* 0x000fc80007ffe0ff */
[----:B0-----:R0:W-:Y:S02]  /*9690*/  @!P0 STG.E [R64.64], R66 ;  /* 0x0000004240008986 */ /* 0x0011e4000c101906 */
[----:B0-----:R-:W-:Y:S01]  /*96a0*/  FSEL R64, R67, RZ, !P1 ;  /* 0x000000ff43407208 */ /* 0x001fe20004800000 */
[----:B------:R-:W-:Y:S02]  /*96b0*/  HADD2.F32 R65, -RZ, R51.H0_H0 ;  /* 0x20000033ff417230 */ /* 0x000fe40000004100 */
[----:B------:R-:W-:Y:S02]  /*96c0*/  HADD2.F32 R67, -RZ, R43.H1_H1 ;  /* 0x3000002bff437230 */ /* 0x000fe40000004100 */
        /* <DEDUP_REMOVED lines=23> */
[----:B------:R-:W-:Y:S01]  /*9840*/  FADD.FTZ R55, R55, -R64 ;  /* 0x8000004037377221 */ /* 0x000fe20000010000 */
[----:B------:R-:W-:Y:S01]  /*9850*/  HADD2.F32 R64, -RZ, R50.H0_H0 ;  /* 0x20000032ff407230 */ /* 0x000fe20000004100 */
        /* <DEDUP_REMOVED lines=23> */
[----:B------:R-:W-:Y:S01]  /*99d0*/  FMUL.FTZ R55, R66, R55 ;  /* 0x0000003742377220 */ /* 0x000fe20000410000 */
[----:B------:R-:W-:Y:S01]  /*99e0*/  HADD2.F32 R66, -RZ, R51.H1_H1 ;  /* 0x30000033ff427230 */ /* 0x000fe20000004100 */
[----:B------:R-:W-:Y:S01]  /*99f0*/  FFMA.FTZ R24, R24, R64, R85 ;  /* 0x0000004018187223 */ /* 0x000fe20000010055 */
[--C-:B------:R-:W-:Y:S01]  /*9a00*/  HADD2.F32 R64, -RZ, R49.reuse.H0_H0 ;  /* 0x20000031ff407230 */ /* 0x100fe20000004100 */
[----:B------:R-:W-:Y:S01]  /*9a10*/  FFMA.FTZ R26, R26, R65, R83 ;  /* 0x000000411a1a7223 */ /* 0x000fe20000010053 */
[----:B------:R-:W-:Y:S01]  /*9a20*/  HADD2.F32 R65, -RZ, R49.H1_H1 ;  /* 0x30000031ff417230 */ /* 0x000fe20000004100 */
[----:B------:R-:W-:Y:S01]  /*9a30*/  FFMA.FTZ R27, R27, R66, R82 ;  /* 0x000000421b1b7223 */ /* 0x000fe20000010052 */
[----:B------:R-:W-:Y:S01]  /*9a40*/  HADD2.F32 R66, -RZ, R50.H1_H1 ;  /* 0x30000032ff427230 */ /* 0x000fe20000004100 */
[----:B------:R-:W-:Y:S01]  /*9a50*/  FFMA.FTZ R30, R30, R64, R87 ;  /* 0x000000401e1e7223 */ /* 0x000fe20000010057 */
[--C-:B------:R-:W-:Y:S01]  /*9a60*/  HADD2.F32 R64, -RZ, R48.reuse.H0_H0 ;  /* 0x20000030ff407230 */ /* 0x100fe20000004100 */
        /* <DEDUP_REMOVED lines=21> */
[----:B------:R-:W-:Y:S01]  /*9bc0*/  HADD2.F32 R66, -RZ, R43.H0_H0 ;  /* 0x2000002bff427230 */ /* 0x000fe20000004100 */
[----:B------:R-:W-:Y:S01]  /*9bd0*/  FFMA.FTZ R22, R22, R65, R79 ;  /* 0x0000004116167223 */ /* 0x000fe2000001004f */
[----:B------:R-:W-:Y:S01]  /*9be0*/  HADD2.F32 R65, -RZ, R44.H1_H1 ;  /* 0x3000002cff417230 */ /* 0x000fe20000004100 */
[----:B------:R-:W-:Y:S01]  /*9bf0*/  FFMA.FTZ R55, R53, R55, R8 ;  /* 0x0000003735377223 */ /* 0x000fe20000010008 */
[--C-:B------:R-:W-:Y:S01]  /*9c00*/  HADD2.F32 R53, -RZ, R41.reuse.H1_H1 ;  /* 0x30000029ff357230 */ /* 0x100fe20000004100 */
[----:B------:R-:W-:Y:S01]  /*9c10*/  FFMA.FTZ R66, R54, R66, R9 ;  /* 0x0000004236427223 */ /* 0x000fe20000010009 */
[----:B------:R-:W-:Y:S01]  /*9c20*/  HADD2.F32 R54, -RZ, R42.H0_H0 ;  /* 0x2000002aff367230 */ /* 0x000fe20000004100 */
[----:B------:R-:W-:Y:S01]  /*9c30*/  FFMA.FTZ R20, R12, R20, R3 ;  /* 0x000000140c147223 */ /* 0x000fe20000010003 */
[----:B------:R-:W-:Y:S01]  /*9c40*/  F2FP.PACK_AB R12, R29, R28 ;  /* 0x0000001c1d0c723e */ /* 0x000fe200000000ff */
[----:B------:R-:W-:Y:S01]  /*9c50*/  FFMA.FTZ R65, R21, R65, R80 ;  /* 0x0000004115417223 */ /* 0x000fe20000010050 */
[----:B------:R-:W-:Y:S01]  /*9c60*/  HADD2.F32 R21, -RZ, R41.H0_H0 ;  /* 0x20000029ff157230 */ /* 0x000fe20000004100 */
[----:B------:R-:W-:Y:S01]  /*9c70*/  FFMA.FTZ R54, R52, R54, R7 ;  /* 0x0000003634367223 */ /* 0x000fe20000010007 */
[----:B------:R-:W-:Y:S01]  /*9c80*/  HFMA2.MMA R29, -RZ, RZ, 0, 9.5367431640625e-07 ;  /* 0x00000010ff1d7435 */ /* 0x000fe200000001ff */
[----:B------:R-:W-:Y:S01]  /*9c90*/  HADD2.F32 R52, -RZ, R40.H1_H1 ;  /* 0x30000028ff347230 */ /* 0x000fe20000004100 */
[----:B------:R-:W-:Y:S01]  /*9ca0*/  FFMA.FTZ R53, R15, R53, R6 ;  /* 0x000000350f357223 */ /* 0x000fe20000010006 */
[----:B------:R-:W-:Y:S01]  /*9cb0*/  F2FP.PACK_AB R15, R27, R26 ;  /* 0x0000001a1b0f723e */ /* 0x000fe200000000ff */
[----:B------:R-:W-:Y:S01]  /*9cc0*/  FFMA.FTZ R21, R14, R21, R5 ;  /* 0x000000150e157223 */ /* 0x000fe20000010005 */
[C---:B------:R-:W-:Y:S01]  /*9cd0*/  IADD3 R28, R62.reuse, 0x80, RZ ;  /* 0x000000803e1c7810 */ /* 0x040fe20007ffe0ff */
[----:B------:R-:W-:Y:S01]  /*9ce0*/  FFMA.FTZ R52, R13, R52, R4 ;  /* 0x000000340d347223 */ /* 0x000fe20000010004 */
[----:B------:R-:W-:-:S02]  /*9cf0*/  LEA R26, P0, R62, c[0x0][0x208], 0x4 ;  /* 0x000082003e1a7a11 */ /* 0x000fc400078020ff */
[----:B------:R-:W-:Y:S01]  /*9d00*/  F2FP.PACK_AB R14, R25, R24 ;  /* 0x00000018190e723e */ /* 0x000fe200000000ff */
[----:B------:R-:W-:Y:S01]  /*9d10*/  IMAD.WIDE.U32 R28, R28, R29, c[0x0][0x208] ;  /* 0x000082001c1c7625 */ /* 0x000fe200078e001d */
[----:B------:R-:W-:Y:S02]  /*9d20*/  LEA R24, P1, R63, c[0x0][0x208], 0x4 ;  /* 0x000082003f187a11 */ /* 0x000fe400078220ff */
[----:B------:R-:W-:Y:S02]  /*9d30*/  F2FP.PACK_AB R19, R19, R18 ;  /* 0x000000121313723e */ /* 0x000fe400000000ff */
[----:B------:R-:W-:Y:S02]  /*9d40*/  F2FP.PACK_AB R13, R31, R30 ;  /* 0x0000001e1f0d723e */ /* 0x000fe400000000ff */
[----:B------:R-:W-:Y:S02]  /*9d50*/  F2FP.PACK_AB R18, R17, R16 ;  /* 0x000000101112723e */ /* 0x000fe400000000ff */
[----:B------:R-:W-:-:S02]  /*9d60*/  LEA.HI.X R27, R62, c[0x0][0x20c], RZ, 0x4, P0 ;  /* 0x000083003e1b7a11 */ /* 0x000fc400000f24ff */
[----:B------:R-:W-:Y:S02]  /*9d70*/  F2FP.PACK_AB R17, R23, R22 ;  /* 0x000000161711723e */ /* 0x000fe400000000ff */
[----:B------:R-:W-:Y:S01]  /*9d80*/  F2FP.PACK_AB R16, R65, R64 ;  /* 0x000000404110723e */ /* 0x000fe200000000ff */
[----:B------:R0:W-:Y:S01]  /*9d90*/  STG.E.128 [R26.64], R12 ;  /* 0x0000000c1a007986 */ /* 0x0001e2000c101d06 */
[----:B------:R-:W-:Y:S02]  /*9da0*/  F2FP.PACK_AB R23, R67, R66 ;  /* 0x000000424317723e */ /* 0x000fe400000000ff */
[----:B------:R-:W-:Y:S01]  /*9db0*/  F2FP.PACK_AB R22, R55, R54 ;  /* 0x000000363716723e */ /* 0x000fe200000000ff */
[----:B------:R0:W-:Y:S01]  /*9dc0*/  STG.E.128 [R28.64], R16 ;  /* 0x000000101c007986 */ /* 0x0001e2000c101d06 */
[----:B------:R-:W-:Y:S02]  /*9dd0*/  F2FP.PACK_AB R21, R53, R21 ;  /* 0x000000153515723e */ /* 0x000fe400000000ff */
        /* <DEDUP_REMOVED lines=8> */
.L_x_14103:
[----:B------:R-:W-:Y:S05]  /*9e60*/  EXIT ;  /* 0x000000000000794d */ /* 0x000fea0003800000 */
.L_x_14101:
[----:B------:R-:W-:Y:S01]  /*9e70*/  IMAD.MOV.U32 R72, RZ, RZ, R64 ;  /* 0x000000ffff487224 */ /* 0x000fe200078e0040 */
[----:B------:R-:W-:Y:S01]  /*9e80*/  MOV R65, 0x1 ;  /* 0x0000000100417802 */ /* 0x000fe20000000f00 */
[----:B------:R-:W-:Y:S01]  /*9e90*/  IMAD.MOV.U32 R90, RZ, RZ, 0x1f ;  /* 0x0000001fff5a7424 */ /* 0x000fe200078e00ff */
[----:B------:R-:W-:Y:S02]  /*9ea0*/  MOV R71, 0xffffffff ;  /* 0xffffffff00477802 */ /* 0x000fe40000000f00 */
[----:B------:R-:W-:Y:S02]  /*9eb0*/  MOV R66, 0x9ed0 ;  /* 0x00009ed000427802 */ /* 0x000fe40000000f00 */
[----:B------:R-:W-:Y:S05]  /*9ec0*/  CALL.REL.NOINC `($__internal_105_$__cuda_sm70_shflsync_bfly_p) ;  /* 0x0000068000007944 */ /* 0x000fea0003c00000 */
[----:B01----:R-:W-:Y:S05]  /*9ed0*/  BRA `(.L_x_14105) ;  /* 0xffffef8000007947 */ /* 0x003fea000383ffff */
.L_x_14102:
[----:B------:R-:W-:Y:S01]  /*9ee0*/  HFMA2.MMA R90, -RZ, RZ, 0, 1.847743988037109375e-06 ;  /* 0x0000001fff5a7435 */ /* 0x000fe200000001ff */
[----:B------:R-:W-:Y:S01]  /*9ef0*/  IMAD.MOV.U32 R65, RZ, RZ, 0x2 ;  /* 0x00000002ff417424 */ /* 0x000fe200078e00ff */
[----:B------:R-:W-:Y:S01]  /*9f00*/  MOV R66, 0x9f30 ;  /* 0x00009f3000427802 */ /* 0x000fe20000000f00 */
[----:B------:R-:W-:-:S03]  /*9f10*/  IMAD.MOV.U32 R71, RZ, RZ, -0x1 ;  /* 0xffffffffff477424 */ /* 0x000fc600078e00ff */
[----:B0-----:R-:W-:Y:S05]  /*9f20*/  CALL.REL.NOINC `($__internal_105_$__cuda_sm70_shflsync_bfly_p) ;  /* 0x0000062000007944 */ /* 0x001fea0003c00000 */
[----:B01----:R-:W-:Y:S01]  /*9f30*/  FADD.FTZ R72, R72, R65 ;  /* 0x0000004148487221 */ /* 0x003fe20000010000 */
[----:B------:R-:W-:Y:S01]  /*9f40*/  MOV R65, 0x4 ;  /* 0x0000000400417802 */ /* 0x000fe20000000f00 */
[----:B------:R-:W-:Y:S01]  /*9f50*/  IMAD.MOV.U32 R90, RZ, RZ, 0x1f ;  /* 0x0000001fff5a7424 */ /* 0x000fe200078e00ff */
[----:B------:R-:W-:-:S02]  /*9f60*/  MOV R71, 0xffffffff ;  /* 0xffffffff00477802 */ /* 0x000fc40000000f00 */
[----:B------:R-:W-:Y:S02]  /*9f70*/  MOV R66, 0x9f90 ;  /* 0x00009f9000427802 */ /* 0x000fe40000000f00 */
[----:B------:R-:W-:Y:S05]  /*9f80*/  CALL.REL.NOINC `($__internal_105_$__cuda_sm70_shflsync_bfly_p) ;  /* 0x000005c000007944 */ /* 0x000fea0003c00000 */
[----:B0-----:R-:W-:Y:S01]  /*9f90*/  HFMA2.MMA R90, -RZ, RZ, 0, 1.847743988037109375e-06 ;  /* 0x0000001fff5a7435 */ /* 0x001fe200000001ff */
[----:B-1----:R-:W-:Y:S01]  /*9fa0*/  FADD.FTZ R72, R72, R65 ;  /* 0x0000004148487221 */ /* 0x002fe20000010000 */
[----:B------:R-:W-:Y:S01]  /*9fb0*/  MOV R66, 0x9ff0 ;  /* 0x00009ff000427802 */ /* 0x000fe20000000f00 */
[----:B------:R-:W-:Y:S02]  /*9fc0*/  IMAD.MOV.U32 R65, RZ, RZ, 0x8 ;  /* 0x00000008ff417424 */ /* 0x000fe400078e00ff */
[----:B------:R-:W-:Y:S02]  /*9fd0*/  IMAD.MOV.U32 R71, RZ, RZ, -0x1 ;  /* 0xffffffffff477424 */ /* 0x000fe400078e00ff */
[----:B------:R-:W-:Y:S05]  /*9fe0*/  CALL.REL.NOINC `($__internal_105_$__cuda_sm70_shflsync_bfly_p) ;  /* 0x0000056000007944 */ /* 0x000fea0003c00000 */
[----:B01----:R-:W-:Y:S01]  /*9ff0*/  FADD.FTZ R72, R72, R65 ;  /* 0x0000004148487221 */ /* 0x003fe20000010000 */
[----:B------:R-:W-:Y:S01]  /*a000*/  MOV R65, 0x10 ;  /* 0x0000001000417802 */ /* 0x000fe20000000f00 */
[----:B------:R-:W-:Y:S01]  /*a010*/  IMAD.MOV.U32 R90, RZ, RZ, 0x1f ;  /* 0x0000001fff5a7424 */ /* 0x000fe200078e00ff */
[----:B------:R-:W-:Y:S02]  /*a020*/  MOV R71, 0xffffffff ;  /* 0xffffffff00477802 */ /* 0x000fe40000000f00 */
[----:B------:R-:W-:-:S02]  /*a030*/  MOV R66, 0xa050 ;  /* 0x0000a05000427802 */ /* 0x000fc40000000f00 */
[----:B------:R-:W-:Y:S05]  /*a040*/  CALL.REL.NOINC `($__internal_105_$__cuda_sm70_shflsync_bfly_p) ;  /* 0x0000050000007944 */ /* 0x000fea0003c00000 */
[----:B-1----:R-:W-:Y:S01]  /*a050*/  FADD.FTZ R64, R72, R65 ;  /* 0x0000004148407221 */ /* 0x002fe20000010000 */
[----:B0-----:R-:W-:Y:S01]  /*a060*/  HFMA2.MMA R90, -RZ, RZ, 0, 1.847743988037109375e-06 ;  /* 0x0000001fff5a7435 */ /* 0x001fe200000001ff */
[----:B------:R-:W-:-:S02]  /*a070*/  IMAD.MOV.U32 R71, RZ, RZ, -0x1 ;  /* 0xffffffffff477424 */ /* 0x000fc400078e00ff */
        /* <DEDUP_REMOVED lines=51> */
[----:B------:R-:W-:Y:S05]  /*a3b0*/  CALL.REL.NOINC `($__internal_105_$__cuda_sm70_shflsync_bfly_p) ;  /* 0x0000019000007944 */ /* 0x000fea0003c00000 */
[----:B01----:R-:W-:Y:S01]  /*a3c0*/  FADD.FTZ R72, R72, R65 ;  /* 0x0000004148487221 */ /* 0x003fe20000010000 */
[----:B------:R-:W-:Y:S01]  /*a3d0*/  MOV R65, 0x2 ;  /* 0x0000000200417802 */ /* 0x000fe20000000f00 */
[----:B------:R-:W-:Y:S01]  /*a3e0*/  IMAD.MOV.U32 R90, RZ, RZ, 0x1f ;  /* 0x0000001fff5a7424 */ /* 0x000fe200078e00ff */
[----:B------:R-:W-:Y:S02]  /*a3f0*/  MOV R71, 0xffffffff ;  /* 0xffffffff00477802 */ /* 0x000fe40000000f00 */
[----:B------:R-:W-:Y:S02]  /*a400*/  MOV R66, 0xa420 ;  /* 0x0000a42000427802 */ /* 0x000fe40000000f00 */
[----:B------:R-:W-:Y:S05]  /*a410*/  CALL.REL.NOINC `($__internal_105_$__cuda_sm70_shflsync_bfly_p) ;  /* 0x0000013000007944 */ /* 0x000fea0003c00000 */
[----:B0-----:R-:W-:Y:S01]  /*a420*/  HFMA2.MMA R90, -RZ, RZ, 0, 1.847743988037109375e-06 ;  /* 0x0000001fff5a7435 */ /* 0x001fe200000001ff */
[----:B-1----:R-:W-:Y:S01]  /*a430*/  FADD.FTZ R72, R72, R65 ;  /* 0x0000004148487221 */ /* 0x002fe20000010000 */
[----:B------:R-:W-:Y:S01]  /*a440*/  MOV R66, 0xa480 ;  /* 0x0000a48000427802 */ /* 0x000fe20000000f00 */
[----:B------:R-:W-:-:S02]  /*a450*/  IMAD.MOV.U32 R65, RZ, RZ, 0x4 ;  /* 0x00000004ff417424 */ /* 0x000fc400078e00ff */
[----:B------:R-:W-:Y:S02]  /*a460*/  IMAD.MOV.U32 R71, RZ, RZ, -0x1 ;  /* 0xffffffffff477424 */ /* 0x000fe400078e00ff */
        /* <DEDUP_REMOVED lines=10> */
[----:B------:R-:W-:Y:S02]  /*a510*/  IMAD.MOV.U32 R65, RZ, RZ, 0x10 ;  /* 0x00000010ff417424 */ /* 0x000fe400078e00ff */
[----:B------:R-:W-:-:S02]  /*a520*/  IMAD.MOV.U32 R71, RZ, RZ, -0x1 ;  /* 0xffffffffff477424 */ /* 0x000fc400078e00ff */
[----:B------:R-:W-:Y:S05]  /*a530*/  CALL.REL.NOINC `($__internal_105_$__cuda_sm70_shflsync_bfly_p) ;  /* 0x0000001000007944 */ /* 0x000fea0003c00000 */
[----:B01----:R-:W-:Y:S05]  /*a540*/  BRA `(.L_x_14106) ;  /* 0xffffed5000007947 */ /* 0x003fea000383ffff */
        .weak           $__internal_105_$__cuda_sm70_shflsync_bfly_p
        .type           $__internal_105_$__cuda_sm70_shflsync_bfly_p,@function
        .size           $__internal_105_$__cuda_sm70_shflsync_bfly_p,(.L_x_22193 - $__internal_105_$__cuda_sm70_shflsync_bfly_p)
$__internal_105_$__cuda_sm70_shflsync_bfly_p:
[----:B------:R-:W-:Y:S01]  /*a550*/  MOV R67, 0x0 ;  /* 0x0000000000437802 */ /* 0x000fe20000000f00 */
[----:B------:R-:W-:Y:S04]  /*a560*/  WARPSYNC R71 ;  /* 0x0000004700007348 */ /* 0x000fe80003800000 */
[----:B------:R0:W1:Y:S01]  /*a570*/  SHFL.BFLY PT, R65, R72, R65, R90 ;  /* 0x0c00004148417389 */ /* 0x00006200000e005a */
[----:B------:R-:W-:Y:S05]  /*a580*/  RET.REL.NODEC R66 `(_ZN10layer_norm13ln_fwd_kernelINS_13Kernel_traitsI6__halfS2_fS2_fjLj3072ELj1ELj1ELj4ELj16ENS_18Kernel_traits_baseILj3072ES2_S2_fS2_fjLj128EEEEELb1ELb0ELb0ELb1EEEvNS_9FwdParamsE) ;  /* 0xffff5a7042007950 */ /* 0x000fea0003c3ffff */
.L_x_14107:
        /* <DEDUP_REMOVED lines=15> */
.L_x_22193:


//--------------------- .text._ZN10layer_norm13ln_fwd_kernelINS_13Kernel_traitsI6__halfS2_fS2_fjLj3072ELj1ELj1ELj4ELj16ENS_18Kernel_traits_baseILj3072ES2_S2_fS2_fjLj128EEEEELb1ELb0ELb1ELb0EEEvNS_9FwdParamsE --------------------------
	.section	.text._ZN10layer_norm13ln_fwd_kernelINS_13Kernel_traitsI6__halfS2_fS2_fjLj3072ELj1ELj1ELj4ELj16ENS_18Kernel_traits_baseILj3072ES2_S2_fS2_fjLj128EEEEELb1ELb0ELb1ELb0EEEvNS_9FwdParamsE,"ax",@progbits
	.sectioninfo	@"SHI_REGISTERS=127"
	.align	128
        .global         _ZN10layer_norm13ln_fwd_kernelINS_13Kernel_traitsI6__halfS2_fS2_fjLj3072ELj1ELj1ELj4ELj16ENS_18Kernel_traits_baseILj3072ES2_S2_fS2_fjLj128EEEEELb1ELb0ELb1ELb0EEEvNS_9FwdParamsE
        .type           _ZN10layer_norm13ln_fwd_kernelINS_13Kernel_traitsI6__halfS2_fS2_fjLj3072ELj1ELj1ELj4ELj16ENS_18Kernel_traits_baseILj3072ES2_S2_fS2_fjLj128EEEEELb1ELb0ELb1ELb0EEEvNS_9FwdParamsE,@function
        .size           _ZN10layer_norm13ln_fwd_kernelINS_13Kernel_traitsI6__halfS2_fS2_fjLj3072ELj1ELj1ELj4ELj16ENS_18Kernel_traits_baseILj3072ES2_S2_fS2_fjLj128EEEEELb1ELb0ELb1ELb0EEEvNS_9FwdParamsE,(.L_x_22194 - _ZN10layer_norm13ln_fwd_kernelINS_13Kernel_traitsI6__halfS2_fS2_fjLj3072ELj1ELj1ELj4ELj16ENS_18Kernel_traits_baseILj3072ES2_S2_fS2_fjLj128EEEEELb1ELb0ELb1ELb0EEEvNS_9FwdParamsE)
        .other          _ZN10layer_norm13ln_fwd_kernelINS_13Kernel_traitsI6__halfS2_fS2_fjLj3072ELj1ELj1ELj4ELj16ENS_18Kernel_traits_baseILj3072ES2_S2_fS2_fjLj128EEEEELb1ELb0ELb1ELb0EEEvNS_9FwdParamsE,@"STO_CUDA_ENTRY STV_DEFAULT"
_ZN10layer_norm13ln_fwd_kernelINS_13Kernel_traitsI6__halfS2_fS2_fjLj3072ELj1ELj1ELj4ELj16ENS_18Kernel_traits_baseILj3072ES2_S2_fS2_fjLj128EEEEELb1ELb0ELb1ELb0EEEvNS_9FwdParamsE:
.text._ZN10layer_norm13ln_fwd_kernelINS_13Kernel_traitsI6__halfS2_fS2_fjLj3072ELj1ELj1ELj4ELj16ENS_18Kernel_traits_baseILj3072ES2_S2_fS2_fjLj128EEEEELb1ELb0ELb1ELb0EEEvNS_9FwdParamsE:
        /* <DEDUP_REMOVED lines=98> */
.L_x_14109:
[----:B0-----:R-:W-:Y:S05]  /*0620*/  BSYNC B0 ;  /* 0x0000000000007941 */ /* 0x001fea0003800000 */
.L_x_14108:
        /* <DEDUP_REMOVED lines=13> */
.L_x_14111:
[----:B0-----:R-:W-:Y:S05]  /*0700*/  BSYNC B0 ;  /* 0x0000000000007941 */ /* 0x001fea0003800000 */
.L_x_14110:
        /* <DEDUP_REMOVED lines=12> */
.L_x_14113:
[----:B0-----:R-:W-:Y:S05]  /*07d0*/  BSYNC B0 ;  /* 0x0000000000007941 */ /* 0x001fea0003800000 */
.L_x_14112:
        /* <DEDUP_REMOVED lines=83> */
.L_x_14349:
        /* <DEDUP_REMOVED lines=20> */
[----:B-1----:R-:W-:Y:S01]  /*0e50*/  ISETP.NE.U32.AND P3, PT, RZ, c[0x0][0x180], PT ;  /* 0x00006000ff007a0c */ /* 0x002fe20003f65070 */
        /* <DEDUP_REMOVED lines=27> */
.L_x_14119:
[----:B------:R-:W-:Y:S02]  /*1010*/  IMAD.MOV.U32 R60, RZ, RZ, R100 ;  /* 0x000000ffff3c7224 */ /* 0x000fe400078e0064 */
.L_x_14120:
[----:B------:R-:W-:Y:S05]  /*1020*/  BSYNC B2 ;  /* 0x0000000000027941 */ /* 0x000fea0003800000 */
.L_x_14118:
        /* <DEDUP_REMOVED lines=16> */
.L_x_14124:
[----:B------:R-:W-:Y:S05]  /*1130*/  BSYNC B3 ;  /* 0x0000000000037941 */ /* 0x000fea0003800000 */
.L_x_14123:
        /* <DEDUP_REMOVED lines=44> */
.L_x_14122:
[----:B------:R-:W-:Y:S05]  /*1400*/  BSYNC B2 ;  /* 0x0000000000027941 */ /* 0x000fea0003800000 */
.L_x_14121:
[----:B------:R-:W0:Y:S01]  /*1410*/  I2F.U32 R36, R60 ;  /* 0x0000003c00247306 */ /* 0x000e220000201000 */
[----:B-----5:R-:W-:Y:S01]  /*1420*/  HADD2.F32 R37, -RZ, R28.H0_H0 ;  /* 0x2000001cff257230 */ /* 0x020fe20000004100 */
        /* <DEDUP_REMOVED lines=8> */
.L_x_14117:
[----:B0-----:R-:W-:Y:S05]  /*14b0*/  BSYNC B1 ;  /* 0x0000000000017941 */ /* 0x001fea0003800000 */
.L_x_14116:
        /* <DEDUP_REMOVED lines=18> */
.L_x_14128:
[----:B------:R-:W-:Y:S02]  /*15e0*/  IMAD.MOV.U32 R62, RZ, RZ, R100 ;  /* 0x000000ffff3e7224 */ /* 0x000fe400078e0064 */
.L_x_14129:
[----:B------:R-:W-:Y:S05]  /*15f0*/  BSYNC B2 ;  /* 0x0000000000027941 */ /* 0x000fea0003800000 */
.L_x_14127:
        /* <DEDUP_REMOVED lines=16> */
.L_x_14133:
[----:B------:R-:W-:Y:S05]  /*1700*/  BSYNC B3 ;  /* 0x0000000000037941 */ /* 0x000fea0003800000 */
.L_x_14132:
        /* <DEDUP_REMOVED lines=44> */
.L_x_14131:
[----:B------:R-:W-:Y:S05]  /*19d0*/  BSYNC B2 ;  /* 0x0000000000027941 */ /* 0x000fea0003800000 */
.L_x_14130:
[----:B------:R-:W0:Y:S01]  /*19e0*/  I2F.U32 R37, R62 ;  /* 0x0000003e00257306 */ /* 0x000e220000201000 */
[----:B-----5:R-:W-:Y:S01]  /*19f0*/  HADD2.F32 R38, -RZ, R28.H1_H1 ;  /* 0x3000001cff267230 */ /* 0x020fe20000004100 */
        /* <DEDUP_REMOVED lines=8> */
.L_x_14126:
[----:B------:R-:W-:Y:S05]  /*1a80*/  BSYNC B1 ;  /* 0x0000000000017941 */ /* 0x000fea0003800000 */
.L_x_14125:
        /* <DEDUP_REMOVED lines=18> */
.L_x_14137:
[----:B------:R-:W-:Y:S02]  /*1bb0*/  IMAD.MOV.U32 R62, RZ, RZ, R100 ;  /* 0x000000ffff3e7224 */ /* 0x000fe400078e0064 */
.L_x_14138:
[----:B------:R-:W-:Y:S05]  /*1bc0*/  BSYNC B2 ;  /* 0x0000000000027941 */ /* 0x000fea0003800000 */
.L_x_14136:
        /* <DEDUP_REMOVED lines=16> */
.L_x_14142:
[----:B------:R-:W-:Y:S05]  /*1cd0*/  BSYNC B3 ;  /* 0x0000000000037941 */ /* 0x000fea0003800000 */
.L_x_14141:
        /* <DEDUP_REMOVED lines=44> */
.L_x_14140:
[----:B------:R-:W-:Y:S05]  /*1fa0*/  BSYNC B2 ;  /* 0x0000000000027941 */ /* 0x000fea0003800000 */
.L_x_14139:
        /* <DEDUP_REMOVED lines=10> */
.L_x_14135:
[----:B------:R-:W-:Y:S05]  /*2050*/  BSYNC B1 ;  /* 0x0000000000017941 */ /* 0x000fea0003800000 */
.L_x_14134:
        /* <DEDUP_REMOVED lines=18> */
.L_x_14146:
[----:B------:R-:W-:Y:S02]  /*2180*/  IMAD.MOV.U32 R114, RZ, RZ, R100 ;  /* 0x000000ffff727224 */ /* 0x000fe400078e0064 */
.L_x_14147:
[----:B------:R-:W-:Y:S05]  /*2190*/  BSYNC B2 ;  /* 0x0000000000027941 */ /* 0x000fea0003800000 */
.L_x_14145:
        /* <DEDUP_REMOVED lines=16> */
.L_x_14151:
[----:B------:R-:W-:Y:S05]  /*22a0*/  BSYNC B3 ;  /* 0x0000000000037941 */ /* 0x000fea0003800000 */
.L_x_14150:
        /* <DEDUP_REMOVED lines=44> */
.L_x_14149:
[----:B------:R-:W-:Y:S05]  /*2570*/  BSYNC B2 ;  /* 0x0000000000027941 */ /* 0x000fea0003800000 */
.L_x_14148:
        /* <DEDUP_REMOVED lines=10> */
.L_x_14144:
[----:B------:R-:W-:Y:S05]  /*2620*/  BSYNC B1 ;  /* 0x0000000000017941 */ /* 0x000fea0003800000 */
.L_x_14143:
        /* <DEDUP_REMOVED lines=18> */
.L_x_14155:
[----:B------:R-:W-:Y:S02]  /*2750*/  IMAD.MOV.U32 R114, RZ, RZ, R100 ;  /* 0x000000ffff727224 */ /* 0x000fe400078e0064 */
.L_x_14156:
[----:B------:R-:W-:Y:S05]  /*2760*/  BSYNC B2 ;  /* 0x0000000000027941 */ /* 0x000fea0003800000 */
.L_x_14154:
        /* <DEDUP_REMOVED lines=16> */
.L_x_14160:
[----:B------:R-:W-:Y:S05]  /*2870*/  BSYNC B3 ;  /* 0x0000000000037941 */ /* 0x000fea0003800000 */
.L_x_14159:
        /* <DEDUP_REMOVED lines=44> */
.L_x_14158:
[----:B------:R-:W-:Y:S05]  /*2b40*/  BSYNC B2 ;  /* 0x0000000000027941 */ /* 0x000fea0003800000 */
.L_x_14157:
[----:B------:R-:W0:Y:S01]  /*2b50*/  I2F.U32 R40, R114 ;  /* 0x0000007200287306 */ /* 0x000e220000201000 */
[----:B------:R-:W-:Y:S01]  /*2b60*/  HADD2.F32 R41, -RZ, R30.H0_H0 ;  /* 0x2000001eff297230 */ /* 0x000fe20000004100 */
        /* <DEDUP_REMOVED lines=8> */
.L_x_14153:
[----:B------:R-:W-:Y:S05]  /*2bf0*/  BSYNC B1 ;  /* 0x0000000000017941 */ /* 0x000fea0003800000 */
.L_x_14152:
        /* <DEDUP_REMOVED lines=18> */
.L_x_14164:
[----:B------:R-:W-:Y:S02]  /*2d20*/  IMAD.MOV.U32 R114, RZ, RZ, R100 ;  /* 0x000000ffff727224 */ /* 0x000fe400078e0064 */
.L_x_14165:
[----:B------:R-:W-:Y:S05]  /*2d30*/  BSYNC B2 ;  /* 0x0000000000027941 */ /* 0x000fea0003800000 */
.L_x_14163:
        /* <DEDUP_REMOVED lines=16> */
.L_x_14169:
[----:B------:R-:W-:Y:S05]  /*2e40*/  BSYNC B3 ;  /* 0x0000000000037941 */ /* 0x000fea0003800000 */
.L_x_14168:
        /* <DEDUP_REMOVED lines=44> */
.L_x_14167:
[----:B------:R-:W-:Y:S05]  /*3110*/  BSYNC B2 ;  /* 0x0000000000027941 */ /* 0x000fea0003800000 */
.L_x_14166:
[----:B------:R-:W0:Y:S01]  /*3120*/  I2F.U32 R41, R114 ;  /* 0x0000007200297306 */ /* 0x000e220000201000 */
[----:B------:R-:W-:Y:S01]  /*3130*/  HADD2.F32 R42, -RZ, R30.H1_H1 ;  /* 0x3000001eff2a7230 */ /* 0x000fe20000004100 */
        /* <DEDUP_REMOVED lines=8> */
.L_x_14162:
[----:B------:R-:W-:Y:S05]  /*31c0*/  BSYNC B1 ;  /* 0x0000000000017941 */ /* 0x000fea0003800000 */
.L_x_14161:
        /* <DEDUP_REMOVED lines=18> */
.L_x_14173:
[----:B------:R-:W-:Y:S02]  /*32f0*/  IMAD.MOV.U32 R114, RZ, RZ, R100 ;  /* 0x000000ffff727224 */ /* 0x000fe400078e0064 */
.L_x_14174:
[----:B------:R-:W-:Y:S05]  /*3300*/  BSYNC B2 ;  /* 0x0000000000027941 */ /* 0x000fea0003800000 */
.L_x_14172:
        /* <DEDUP_REMOVED lines=16> */
.L_x_14178:
[----:B------:R-:W-:Y:S05]  /*3410*/  BSYNC B3 ;  /* 0x0000000000037941 */ /* 0x000fea0003800000 */
.L_x_14177:
        /* <DEDUP_REMOVED lines=44> */
.L_x_14176:
[----:B------:R-:W-:Y:S05]  /*36e0*/  BSYNC B2 ;  /* 0x0000000000027941 */ /* 0x000fea0003800000 */
.L_x_14175:
        /* <DEDUP_REMOVED lines=10> */
.L_x_14171:
[----:B------:R-:W-:Y:S05]  /*3790*/  BSYNC B1 ;  /* 0x0000000000017941 */ /* 0x000fea0003800000 */
.L_x_14170:
        /* <DEDUP_REMOVED lines=18> */
.L_x_14182:
[----:B------:R-:W-:Y:S02]  /*38c0*/  IMAD.MOV.U32 R120, RZ, RZ, R100 ;  /* 0x000000ffff787224 */ /* 0x000fe400078e0064 */
.L_x_14183:
[----:B------:R-:W-:Y:S05]  /*38d0*/  BSYNC B2 ;  /* 0x0000000000027941 */ /* 0x000fea0003800000 */
.L_x_14181:
        /* <DEDUP_REMOVED lines=16> */
.L_x_14187:
[----:B------:R-:W-:Y:S05]  /*39e0*/  BSYNC B3 ;  /* 0x0000000000037941 */ /* 0x000fea0003800000 */
.L_x_14186:
        /* <DEDUP_REMOVED lines=44> */
.L_x_14185:
[----:B------:R-:W-:Y:S05]  /*3cb0*/  BSYNC B2 ;  /* 0x0000000000027941 */ /* 0x000fea0003800000 */
.L_x_14184:
        /* <DEDUP_REMOVED lines=10> */
.L_x_14180:
[----:B------:R-:W-:Y:S05]  /*3d60*/  BSYNC B1 ;  /* 0x0000000000017941 */ /* 0x000fea0003800000 */
.L_x_14179:
        /* <DEDUP_REMOVED lines=20> */
[----:B------:R-:W-:Y:S02]  /*3eb0*/  LOP3.LUT R61, R63, R61, RZ, 0xfc, !PT ;  /* 0x0000003d3f3d7212 */ /* 0x000fe400078efcff */
[----:B------:R-:W-:Y:S02]  /*3ec0*/  LOP3.LUT R62, R60, R114, R62, 0xfe, !PT ;  /* 0x000000723c3e7212 */ /* 0x000fe400078efe3e */
[----:B------:R-:W-:Y:S02]  /*3ed0*/  MOV R63, 0x8 ;  /* 0x00000008003f7802 */ /* 0x000fe40000000f00 */
[----:B------:R-:W-:-:S03]  /*3ee0*/  LOP3.LUT R60, R62, 0xff, R105, 0xf8, !PT ;  /* 0x000000ff3e3c7812 */ /* 0x000fc600078ef869 */
[----:B------:R-:W-:-:S05]  /*3ef0*/  IMAD.WIDE.U32 R62, R118, R63, c[0x0][0x190] ;  /* 0x00006400763e7625 */ /* 0x000fca00078e003f */
[----:B------:R0:W-:Y:S02]  /*3f00*/  STG.E.64 [R62.64], R60 ;  /* 0x0000003c3e007986 */ /* 0x0001e4000c101b06 */
.L_x_14189:
[----:B------:R-:W-:Y:S05]  /*3f10*/  BSYNC B1 ;  /* 0x0000000000017941 */ /* 0x000fea0003800000 */
.L_x_14188:
[----:B------:R-:W-:Y:S02]  /*3f20*/  IADD3 R119, R119, 0x80, RZ ;  /* 0x0000008077777810 */ /* 0x000fe40007ffe0ff */
[----:B------:R-:W-:Y:S02]  /*3f30*/  IADD3 R118, R118, 0x80, RZ ;  /* 0x0000008076767810 */ /* 0x000fe40007ffe0ff */
.L_x_14115:
[----:B-1----:R-:W-:Y:S05]  /*3f40*/  BSYNC B0 ;  /* 0x0000000000007941 */ /* 0x002fea0003800000 */
.L_x_14114:
        /* <DEDUP_REMOVED lines=31> */
.L_x_14195:
[----:B0-----:R-:W-:Y:S02]  /*4140*/  IMAD.MOV.U32 R60, RZ, RZ, R100 ;  /* 0x000000ffff3c7224 */ /* 0x001fe400078e0064 */
.L_x_14196:
[----:B------:R-:W-:Y:S05]  /*4150*/  BSYNC B2 ;  /* 0x0000000000027941 */ /* 0x000fea0003800000 */
.L_x_14194:
        /* <DEDUP_REMOVED lines=16> */
.L_x_14200:
[----:B------:R-:W-:Y:S05]  /*4260*/  BSYNC B3 ;  /* 0x0000000000037941 */ /* 0x000fea0003800000 */
.L_x_14199:
        /* <DEDUP_REMOVED lines=44> */
.L_x_14198:
[----:B------:R-:W-:Y:S05]  /*4530*/  BSYNC B2 ;  /* 0x0000000000027941 */ /* 0x000fea0003800000 */
.L_x_14197:
        /* <DEDUP_REMOVED lines=10> */
.L_x_14193:
[----:B-1----:R-:W-:Y:S05]  /*45e0*/  BSYNC B1 ;  /* 0x0000000000017941 */ /* 0x002fea0003800000 */
.L_x_14192:
        /* <DEDUP_REMOVED lines=18> */
.L_x_14204:
[----:B0-----:R-:W-:Y:S02]  /*4710*/  IMAD.MOV.U32 R62, RZ, RZ, R100 ;  /* 0x000000ffff3e7224 */ /* 0x001fe400078e0064 */
.L_x_14205:
[----:B------:R-:W-:Y:S05]  /*4720*/  BSYNC B2 ;  /* 0x0000000000027941 */ /* 0x000fea0003800000 */
.L_x_14203:
        /* <DEDUP_REMOVED lines=16> */
.L_x_14209:
[----:B------:R-:W-:Y:S05]  /*4830*/  BSYNC B3 ;  /* 0x0000000000037941 */ /* 0x000fea0003800000 */
.L_x_14208:
        /* <DEDUP_REMOVED lines=44> */
.L_x_14207:
[----:B------:R-:W-:Y:S05]  /*4b00*/  BSYNC B2 ;  /* 0x0000000000027941 */ /* 0x000fea0003800000 */
.L_x_14206:
        /* <DEDUP_REMOVED lines=10> */
.L_x_14202:
[----:B------:R-:W-:Y:S05]  /*4bb0*/  BSYNC B1 ;  /* 0x0000000000017941 */ /* 0x000fea0003800000 */
.L_x_14201:
        /* <DEDUP_REMOVED lines=18> */
.L_x_14213:
[----:B0-----:R-:W-:Y:S02]  /*4ce0*/  IMAD.MOV.U32 R62, RZ, RZ, R100 ;  /* 0x000000ffff3e7224 */ /* 0x001fe400078e0064 */
.L_x_14214:
[----:B------:R-:W-:Y:S05]  /*4cf0*/  BSYNC B2 ;  /* 0x0000000000027941 */ /* 0x000fea0003800000 */
.L_x_14212:
        /* <DEDUP_REMOVED lines=16> */
.L_x_14218:
[----:B------:R-:W-:Y:S05]  /*4e00*/  BSYNC B3 ;  /* 0x0000000000037941 */ /* 0x000fea0003800000 */
.L_x_14217:
        /* <DEDUP_REMOVED lines=44> */
.L_x_14216:
[----:B------:R-:W-:Y:S05]  /*50d0*/  BSYNC B2 ;  /* 0x0000000000027941 */ /* 0x000fea0003800000 */
.L_x_14215:
        /* <DEDUP_REMOVED lines=10> */
.L_x_14211:
[----:B------:R-:W-:Y:S05]  /*5180*/  BSYNC B1 ;  /* 0x0000000000017941 */ /* 0x000fea0003800000 */
.L_x_14210:
        /* <DEDUP_REMOVED lines=18> */
.L_x_14222:
[----:B------:R-:W-:Y:S02]  /*52b0*/  IMAD.MOV.U32 R114, RZ, RZ, R100 ;  /* 0x000000ffff727224 */ /* 0x000fe400078e0064 */
.L_x_14223:
[----:B------:R-:W-:Y:S05]  /*52c0*/  BSYNC B2 ;  /* 0x0000000000027941 */ /* 0x000fea0003800000 */
.L_x_14221:
        /* <DEDUP_REMOVED lines=16> */
.L_x_14227:
[----:B------:R-:W-:Y:S05]  /*53d0*/  BSYNC B3 ;  /* 0x0000000000037941 */ /* 0x000fea0003800000 */
.L_x_14226:
        /* <DEDUP_REMOVED lines=44> */
.L_x_14225:
[----:B------:R-:W-:Y:S05]  /*56a0*/  BSYNC B2 ;  /* 0x0000000000027941 */ /* 0x000fea0003800000 */
.L_x_14224:
[----:B------:R-:W1:Y:S01]  /*56b0*/  I2F.U32 R47, R114 ;  /* 0x00000072002f7306 */ /* 0x000e620000201000 */
[----:B-----5:R-:W-:Y:S01]  /*56c0*/  HADD2.F32 R50, -RZ, R29.H1_H1 ;  /* 0x3000001dff327230 */ /* 0x020fe20000004100 */
        /* <DEDUP_REMOVED lines=8> */
.L_x_14220:
[----:B------:R-:W-:Y:S05]  /*5750*/  BSYNC B1 ;  /* 0x0000000000017941 */ /* 0x000fea0003800000 */
.L_x_14219:
        /* <DEDUP_REMOVED lines=18> */
.L_x_14231:
[----:B------:R-:W-:Y:S02]  /*5880*/  IMAD.MOV.U32 R114, RZ, RZ, R100 ;  /* 0x000000ffff727224 */ /* 0x000fe400078e0064 */
.L_x_14232:
[----:B------:R-:W-:Y:S05]  /*5890*/  BSYNC B2 ;  /* 0x0000000000027941 */ /* 0x000fea0003800000 */
.L_x_14230:
        /* <DEDUP_REMOVED lines=16> */
.L_x_14236:
[----:B------:R-:W-:Y:S05]  /*59a0*/  BSYNC B3 ;  /* 0x0000000000037941 */ /* 0x000fea0003800000 */
.L_x_14235:
        /* <DEDUP_REMOVED lines=44> */
.L_x_14234:
[----:B------:R-:W-:Y:S05]  /*5c70*/  BSYNC B2 ;  /* 0x0000000000027941 */ /* 0x000fea0003800000 */
.L_x_14233:
[----:B------:R-:W1:Y:S01]  /*5c80*/  I2F.U32 R48, R114 ;  /* 0x0000007200307306 */ /* 0x000e620000201000 */
[----:B------:R-:W-:Y:S01]  /*5c90*/  HADD2.F32 R51, -RZ, R30.H0_H0 ;  /* 0x2000001eff337230 */ /* 0x000fe20000004100 */
        /* <DEDUP_REMOVED lines=8> */
.L_x_14229:
[----:B------:R-:W-:Y:S05]  /*5d20*/  BSYNC B1 ;  /* 0x0000000000017941 */ /* 0x000fea0003800000 */
.L_x_14228:
        /* <DEDUP_REMOVED lines=18> */
.L_x_14240:
[----:B------:R-:W-:Y:S02]  /*5e50*/  IMAD.MOV.U32 R114, RZ, RZ, R100 ;  /* 0x000000ffff727224 */ /* 0x000fe400078e0064 */
.L_x_14241:
[----:B------:R-:W-:Y:S05]  /*5e60*/  BSYNC B2 ;  /* 0x0000000000027941 */ /* 0x000fea0003800000 */
.L_x_14239:
        /* <DEDUP_REMOVED lines=16> */
.L_x_14245:
[----:B------:R-:W-:Y:S05]  /*5f70*/  BSYNC B3 ;  /* 0x0000000000037941 */ /* 0x000fea0003800000 */
.L_x_14244:
        /* <DEDUP_REMOVED lines=44> */
.L_x_14243:
[----:B------:R-:W-:Y:S05]  /*6240*/  BSYNC B2 ;  /* 0x0000000000027941 */ /* 0x000fea0003800000 */
.L_x_14242:
[----:B------:R-:W1:Y:S01]  /*6250*/  I2F.U32 R49, R114 ;  /* 0x0000007200317306 */ /* 0x000e620000201000 */
[----:B0-----:R-:W-:Y:S01]  /*6260*/  HADD2.F32 R60, -RZ, R30.H1_H1 ;  /* 0x3000001eff3c7230 */ /* 0x001fe20000004100 */
        /* <DEDUP_REMOVED lines=8> */
.L_x_14238:
[----:B------:R-:W-:Y:S05]  /*62f0*/  BSYNC B1 ;  /* 0x0000000000017941 */ /* 0x000fea0003800000 */
.L_x_14237:
        /* <DEDUP_REMOVED lines=18> */
.L_x_14249:
[----:B------:R-:W-:Y:S02]  /*6420*/  IMAD.MOV.U32 R114, RZ, RZ, R100 ;  /* 0x000000ffff727224 */ /* 0x000fe400078e0064 */
.L_x_14250:
[----:B------:R-:W-:Y:S05]  /*6430*/  BSYNC B2 ;  /* 0x0000000000027941 */ /* 0x000fea0003800000 */
.L_x_14248:
        /* <DEDUP_REMOVED lines=16> */
.L_x_14254:
[----:B------:R-:W-:Y:S05]  /*6540*/  BSYNC B3 ;  /* 0x0000000000037941 */ /* 0x000fea0003800000 */
.L_x_14253:
        /* <DEDUP_REMOVED lines=44> */
.L_x_14252:
[----:B------:R-:W-:Y:S05]  /*6810*/  BSYNC B2 ;  /* 0x0000000000027941 */ /* 0x000fea0003800000 */
.L_x_14251:
        /* <DEDUP_REMOVED lines=10> */
.L_x_14247:
[----:B------:R-:W-:Y:S05]  /*68c0*/  BSYNC B1 ;  /* 0x0000000000017941 */ /* 0x000fea0003800000 */
.L_x_14246:
        /* <DEDUP_REMOVED lines=18> */
.L_x_14258:
[----:B------:R-:W-:Y:S02]  /*69f0*/  IMAD.MOV.U32 R120, RZ, RZ, R100 ;  /* 0x000000ffff787224 */ /* 0x000fe400078e0064 */
.L_x_14259:
[----:B------:R-:W-:Y:S05]  /*6a00*/  BSYNC B2 ;  /* 0x0000000000027941 */ /* 0x000fea0003800000 */
.L_x_14257:
        /* <DEDUP_REMOVED lines=16> */
.L_x_14263:
[----:B------:R-:W-:Y:S05]  /*6b10*/  BSYNC B3 ;  /* 0x0000000000037941 */ /* 0x000fea0003800000 */
.L_x_14262:
        /* <DEDUP_REMOVED lines=44> */
.L_x_14261:
[----:B------:R-:W-:Y:S05]  /*6de0*/  BSYNC B2 ;  /* 0x0000000000027941 */ /* 0x000fea0003800000 */
.L_x_14260:
        /* <DEDUP_REMOVED lines=10> */
.L_x_14256:
[----:B------:R-:W-:Y:S05]  /*6e90*/  BSYNC B1 ;  /* 0x0000000000017941 */ /* 0x000fea0003800000 */
.L_x_14255:
[----:B------:R-:W-:Y:S01]  /*6ea0*/  IMAD.MOV.U32 R60, RZ, RZ, 0x20 ;  /* 0x00000020ff3c7424 */ /* 0x000fe200078e00ff */
[----:B------:R-:W-:Y:S03]  /*6eb0*/  BSSY B1, `(.L_x_14264) ;  /* 0x0000019000017945 */ /* 0x000fe60003800000 */
[----:B------:R-:W-:-:S05]  /*6ec0*/  IMAD.WIDE.U32 R60, R119, R60, c[0x0][0x188] ;  /* 0x00006200773c7625 */ /* 0x000fca00078e003c */
[----:B------:R0:W-:Y:S04]  /*6ed0*/  STG.E.128 [R60.64], R44 ;  /* 0x0000002c3c007986 */ /* 0x0001e8000c101d06 */
[----:B------:R0:W-:Y:S01]  /*6ee0*/  STG.E.128 [R60.64+0x10], R48 ;  /* 0x000010303c007986 */ /* 0x0001e2000c101d06 */
[----:B------:R-:W-:Y:S05]  /*6ef0*/  @!P2 BRA `(.L_x_14265) ;  /* 0x000001400000a947 */ /* 0x000fea0003800000 */
[----:B0-----:R-:W-:Y:S02]  /*6f00*/  SHF.L.U32 R60, R111, 0x10, RZ ;  /* 0x000000106f3c7819 */ /* 0x001fe400000006ff */
[----:B------:R-:W-:Y:S02]  /*6f10*/  LOP3.LUT R114, R108, 0xff, RZ, 0xc0, !PT ;  /* 0x000000ff6c727812 */ /* 0x000fe400078ec0ff */
[----:B------:R-:W-:Y:S02]  /*6f20*/  LOP3.LUT R61, R60, 0xff0000, RZ, 0xc0, !PT ;  /* 0x00ff00003c3d7812 */ /* 0x000fe400078ec0ff */
[----:B------:R-:W-:Y:S01]  /*6f30*/  LOP3.LUT R60, R112, 0xffff, RZ, 0xc0, !PT ;  /* 0x0000ffff703c7812 */ /* 0x000fe200078ec0ff */
[----:B------:R-:W-:Y:S01]  /*6f40*/  IMAD.WIDE.U32 R114, R114, 0x1000000, RZ ;  /* 0x0100000072727825 */ /* 0x000fe200078e00ff */
[----:B------:R-:W-:-:S02]  /*6f50*/  LOP3.LUT R62, R107, 0xff, RZ, 0xc0, !PT ;  /* 0x000000ff6b3e7812 */ /* 0x000fc400078ec0ff */
[----:B------:R-:W-:Y:S02]  /*6f60*/  PRMT R60, R61, 0x4210, R60 ;  /* 0x000042103d3c7816 */ /* 0x000fe4000000003c */
[----:B------:R-:W-:Y:S01]  /*6f70*/  PRMT R61, R110, 0x7104, RZ ;  /* 0x000071046e3d7816 */ /* 0x000fe200000000ff */
[----:B------:R-:W-:-:S03]  /*6f80*/  IMAD.WIDE.U32 R62, R62, 0x10000, RZ ;  /* 0x000100003e3e7825 */ /* 0x000fc600078e00ff */
        /* <DEDUP_REMOVED lines=11> */
.L_x_14265:
[----:B------:R-:W-:Y:S05]  /*7040*/  BSYNC B1 ;  /* 0x0000000000017941 */ /* 0x000fea0003800000 */
.L_x_14264:
[----:B------:R-:W-:Y:S02]  /*7050*/  IADD3 R119, R119, 0x80, RZ ;  /* 0x0000008077777810 */ /* 0x000fe40007ffe0ff */
[----:B------:R-:W-:Y:S02]  /*7060*/  IADD3 R118, R118, 0x80, RZ ;  /* 0x0000008076767810 */ /* 0x000fe40007ffe0ff */
.L_x_14191:
[----:B------:R-:W-:Y:S05]  /*7070*/  BSYNC B0 ;  /* 0x0000000000007941 */ /* 0x000fea0003800000 */
.L_x_14190:
        /* <DEDUP_REMOVED lines=30> */
.L_x_14271:
[----:B0-----:R-:W-:Y:S02]  /*7260*/  MOV R60, R100 ;  /* 0x00000064003c7202 */ /* 0x001fe40000000f00 */
.L_x_14272:
[----:B------:R-:W-:Y:S05]  /*7270*/  BSYNC B2 ;  /* 0x0000000000027941 */ /* 0x000fea0003800000 */
.L_x_14270:
        /* <DEDUP_REMOVED lines=16> */
.L_x_14276:
[----:B------:R-:W-:Y:S05]  /*7380*/  BSYNC B3 ;  /* 0x0000000000037941 */ /* 0x000fea0003800000 */
.L_x_14275:
        /* <DEDUP_REMOVED lines=44> */
.L_x_14274:
[----:B------:R-:W-:Y:S05]  /*7650*/  BSYNC B2 ;  /* 0x0000000000027941 */ /* 0x000fea0003800000 */
.L_x_14273:
        /* <DEDUP_REMOVED lines=10> */
.L_x_14269:
[----:B-1----:R-:W-:Y:S05]  /*7700*/  BSYNC B1 ;  /* 0x0000000000017941 */ /* 0x002fea0003800000 */
.L_x_14268:
        /* <DEDUP_REMOVED lines=18> */
.L_x_14280:
[----:B0-----:R-:W-:Y:S02]  /*7830*/  MOV R62, R100 ;  /* 0x00000064003e7202 */ /* 0x001fe40000000f00 */
.L_x_14281:
[----:B------:R-:W-:Y:S05]  /*7840*/  BSYNC B2 ;  /* 0x0000000000027941 */ /* 0x000fea0003800000 */
.L_x_14279:
        /* <DEDUP_REMOVED lines=16> */
.L_x_14285:
[----:B------:R-:W-:Y:S05]  /*7950*/  BSYNC B3 ;  /* 0x0000000000037941 */ /* 0x000fea0003800000 */
.L_x_14284:
        /* <DEDUP_REMOVED lines=44> */
.L_x_14283:
[----:B------:R-:W-:Y:S05]  /*7c20*/  BSYNC B2 ;  /* 0x0000000000027941 */ /* 0x000fea0003800000 */
.L_x_14282:
        /* <DEDUP_REMOVED lines=10> */
.L_x_14278:
[----:B------:R-:W-:Y:S05]  /*7cd0*/  BSYNC B1 ;  /* 0x0000000000017941 */ /* 0x000fea0003800000 */
.L_x_14277:
        /* <DEDUP_REMOVED lines=18> */
.L_x_14289:
[----:B0-----:R-:W-:Y:S02]  /*7e00*/  MOV R62, R100 ;  /* 0x00000064003e7202 */ /* 0x001fe40000000f00 */
.L_x_14290:
[----:B------:R-:W-:Y:S05]  /*7e10*/  BSYNC B2 ;  /* 0x0000000000027941 */ /* 0x000fea0003800000 */
.L_x_14288:
        /* <DEDUP_REMOVED lines=16> */
.L_x_14294:
[----:B------:R-:W-:Y:S05]  /*7f20*/  BSYNC B3 ;  /* 0x0000000000037941 */ /* 0x000fea0003800000 */
.L_x_14293:
        /* <DEDUP_REMOVED lines=44> */
.L_x_14292:
[----:B------:R-:W-:Y:S05]  /*81f0*/  BSYNC B2 ;  /* 0x0000000000027941 */ /* 0x000fea0003800000 */
.L_x_14291:
        /* <DEDUP_REMOVED lines=10> */
.L_x_14287:
[----:B------:R-:W-:Y:S05]  /*82a0*/  BSYNC B1 ;  /* 0x0000000000017941 */ /* 0x000fea0003800000 */
.L_x_14286:
        /* <DEDUP_REMOVED lines=18> */
.L_x_14298:
[----:B------:R-:W-:Y:S02]  /*83d0*/  MOV R114, R100 ;  /* 0x0000006400727202 */ /* 0x000fe40000000f00 */
.L_x_14299:
[----:B------:R-:W-:Y:S05]  /*83e0*/  BSYNC B2 ;  /* 0x0000000000027941 */ /* 0x000fea0003800000 */
.L_x_14297:
        /* <DEDUP_REMOVED lines=16> */
.L_x_14303:
[----:B------:R-:W-:Y:S05]  /*84f0*/  BSYNC B3 ;  /* 0x0000000000037941 */ /* 0x000fea0003800000 */
.L_x_14302:
        /* <DEDUP_REMOVED lines=44> */
.L_x_14301:
[----:B------:R-:W-:Y:S05]  /*87c0*/  BSYNC B2 ;  /* 0x0000000000027941 */ /* 0x000fea0003800000 */
.L_x_14300:
        /* <DEDUP_REMOVED lines=10> */
.L_x_14296:
[----:B------:R-:W-:Y:S05]  /*8870*/  BSYNC B1 ;  /* 0x0000000000017941 */ /* 0x000fea0003800000 */
.L_x_14295:
        /* <DEDUP_REMOVED lines=18> */
.L_x_14307:
[----:B------:R-:W-:Y:S02]  /*89a0*/  MOV R114, R100 ;  /* 0x0000006400727202 */ /* 0x000fe40000000f00 */
.L_x_14308:
[----:B------:R-:W-:Y:S05]  /*89b0*/  BSYNC B2 ;  /* 0x0000000000027941 */ /* 0x000fea0003800000 */
.L_x_14306:
        /* <DEDUP_REMOVED lines=16> */
.L_x_14312:
[----:B------:R-:W-:Y:S05]  /*8ac0*/  BSYNC B3 ;  /* 0x0000000000037941 */ /* 0x000fea0003800000 */
.L_x_14311:
        /* <DEDUP_REMOVED lines=44> */
.L_x_14310:
[----:B------:R-:W-:Y:S05]  /*8d90*/  BSYNC B2 ;  /* 0x0000000000027941 */ /* 0x000fea0003800000 */
.L_x_14309:
        /* <DEDUP_REMOVED lines=10> */
.L_x_14305:
[----:B------:R-:W-:Y:S05]  /*8e40*/  BSYNC B1 ;  /* 0x0000000000017941 */ /* 0x000fea0003800000 */
.L_x_14304:
        /* <DEDUP_REMOVED lines=18> */
.L_x_14316:
[----:B------:R-:W-:Y:S02]  /*8f70*/  MOV R114, R100 ;  /* 0x0000006400727202 */ /* 0x000fe40000000f00 */
.L_x_14317:
[----:B------:R-:W-:Y:S05]  /*8f80*/  BSYNC B2 ;  /* 0x0000000000027941 */ /* 0x000fea0003800000 */
.L_x_14315:
        /* <DEDUP_REMOVED lines=16> */
.L_x_14321:
[----:B------:R-:W-:Y:S05]  /*9090*/  BSYNC B3 ;  /* 0x0000000000037941 */ /* 0x000fea0003800000 */
.L_x_14320:
        /* <DEDUP_REMOVED lines=44> */
.L_x_14319:
[----:B------:R-:W-:Y:S05]  /*9360*/  BSYNC B2 ;  /* 0x0000000000027941 */ /* 0x000fea0003800000 */
.L_x_14318:
        /* <DEDUP_REMOVED lines=10> */
.L_x_14314:
[----:B------:R-:W-:Y:S05]  /*9410*/  BSYNC B1 ;  /* 0x0000000000017941 */ /* 0x000fea0003800000 */
.L_x_14313:
        /* <DEDUP_REMOVED lines=18> */
.L_x_14325:
[----:B------:R-:W-:Y:S02]  /*9540*/  MOV R114, R100 ;  /* 0x0000006400727202 */ /* 0x000fe40000000f00 */
.L_x_14326:
[----:B------:R-:W-:Y:S05]  /*9550*/  BSYNC B2 ;  /* 0x0000000000027941 */ /* 0x000fea0003800000 */
.L_x_14324:
        /* <DEDUP_REMOVED lines=16> */
.L_x_14330:
[----:B------:R-:W-:Y:S05]  /*9660*/  BSYNC B3 ;  /* 0x0000000000037941 */ /* 0x000fea0003800000 */
.L_x_14329:
        /* <DEDUP_REMOVED lines=44> */
.L_x_14328:
[----:B------:R-:W-:Y:S05]  /*9930*/  BSYNC B2 ;  /* 0x0000000000027941 */ /* 0x000fea0003800000 */
.L_x_14327:
[----:B------:R-:W0:Y:S01]  /*9940*/  I2F.U32 R58, R114 ;  /* 0x00000072003a7306 */ /* 0x000e220000201000 */
[----:B------:R-:W-:Y:S01]  /*9950*/  HFMA2.MMA R59, -RZ, RZ, 0.1171875, 0 ;  /* 0x2f800000ff3b7435 */ /* 0x000fe200000001ff */
[----:B------:R-:W-:-:S05]  /*9960*/  HADD2.F32 R61, -RZ, R31.H0_H0 ;  /* 0x2000001fff3d7230 */ /* 0x000fca0000004100 */
[----:B------:R-:W-:-:S04]  /*9970*/  FMUL.FTZ R61, R61, c[0x0][0x1ec] ;  /* 0x00007b003d3d7a20 */ /* 0x000fc80000410000 */
[----:B------:R-:W-:Y:S02]  /*9980*/  FMUL.FTZ R61, R61, c[0x0][0x1e8] ;  /* 0x00007a003d3d7a20 */ /* 0x000fe40000410000 */
[----:B0-----:R-:W-:-:S05]  /*9990*/  FFMA.FTZ R58, R58, R59, 1.1641532182693481445e-10 ;  /* 0x2f0000003a3a7423 */ /* 0x001fca000001003b */
[----:B------:R-:W-:-:S04]  /*99a0*/  FSETP.GTU.FTZ.AND P5, PT, R58, c[0x0][0x1e4], PT ;  /* 0x000079003a007a0b */ /* 0x000fc80003fbc000 */
[----:B------:R-:W-:Y:S02]  /*99b0*/  FSEL R58, R61, RZ, !P5 ;  /* 0x000000ff3d3a7208 */ /* 0x000fe40006800000 */
[----:B------:R-:W-:-:S03]  /*99c0*/  SEL R111, RZ, 0x1, P5 ;  /* 0x00000001ff6f7807 */ /* 0x000fc60002800000 */
[----:B------:R-:W-:Y:S02]  /*99d0*/  @P3 FADD.FTZ R58, R34, R58 ;  /* 0x0000003a223a3221 */ /* 0x000fe40000010000 */
.L_x_14323:
[----:B------:R-:W-:Y:S05]  /*99e0*/  BSYNC B1 ;  /* 0x0000000000017941 */ /* 0x000fea0003800000 */
.L_x_14322:
        /* <DEDUP_REMOVED lines=18> */
.L_x_14334:
[----:B------:R-:W-:Y:S02]  /*9b10*/  IMAD.MOV.U32 R116, RZ, RZ, R100 ;  /* 0x000000ffff747224 */ /* 0x000fe400078e0064 */
.L_x_14335:
[----:B------:R-:W-:Y:S05]  /*9b20*/  BSYNC B2 ;  /* 0x0000000000027941 */ /* 0x000fea0003800000 */
.L_x_14333:
        /* <DEDUP_REMOVED lines=16> */
.L_x_14339:
[----:B------:R-:W-:Y:S05]  /*9c30*/  BSYNC B3 ;  /* 0x0000000000037941 */ /* 0x000fea0003800000 */
.L_x_14338:
        /* <DEDUP_REMOVED lines=44> */
.L_x_14337:
[----:B------:R-:W-:Y:S05]  /*9f00*/  BSYNC B2 ;  /* 0x0000000000027941 */ /* 0x000fea0003800000 */
.L_x_14336:
[----:B------:R-:W0:Y:S01]  /*9f10*/  I2F.U32 R59, R116 ;  /* 0x00000074003b7306 */ /* 0x000e220000201000 */
[----:B------:R-:W-:Y:S01]  /*9f20*/  HFMA2.MMA R60, -RZ, RZ, 0.1171875, 0 ;  /* 0x2f800000ff3c7435 */ /* 0x000fe200000001ff */
[----:B------:R-:W-:-:S05]  /*9f30*/  HADD2.F32 R61, -RZ, R31.H1_H1 ;  /* 0x3000001fff3d7230 */ /* 0x000fca0000004100 */
[----:B------:R-:W-:-:S04]  /*9f40*/  FMUL.FTZ R61, R61, c[0x0][0x1ec] ;  /* 0x00007b003d3d7a20 */ /* 0x000fc80000410000 */
[----:B------:R-:W-:Y:S02]  /*9f50*/  FMUL.FTZ R61, R61, c[0x0][0x1e8] ;  /* 0x00007a003d3d7a20 */ /* 0x000fe40000410000 */
[----:B0-----:R-:W-:-:S05]  /*9f60*/  FFMA.FTZ R59, R59, R60, 1.1641532182693481445e-10 ;  /* 0x2f0000003b3b7423 */ /* 0x001fca000001003c */
[----:B------:R-:W-:-:S04]  /*9f70*/  FSETP.GTU.FTZ.AND P4, PT, R59, c[0x0][0x1e4], PT ;  /* 0x000079003b007a0b */ /* 0x000fc80003f9c000 */
[----:B------:R-:W-:Y:S02]  /*9f80*/  FSEL R59, R61, RZ, !P4 ;  /* 0x000000ff3d3b7208 */ /* 0x000fe40006000000 */
[----:B------:R-:W-:-:S03]  /*9f90*/  SEL R112, RZ, 0x1, P4 ;  /* 0x00000001ff707807 */ /* 0x000fc60002000000 */
[----:B------:R-:W-:Y:S02]  /*9fa0*/  @P3 FADD.FTZ R59, R35, R59 ;  /* 0x0000003b233b3221 */ /* 0x000fe40000010000 */
.L_x_14332:
[----:B------:R-:W-:Y:S05]  /*9fb0*/  BSYNC B1 ;  /* 0x0000000000017941 */ /* 0x000fea0003800000 */
.L_x_14331:
[----:B------:R-:W-:-:S04]  /*9fc0*/  IMAD.MOV.U32 R60, RZ, RZ, 0x20 ;  /* 0x00000020ff3c7424 */ /* 0x000fc800078e00ff */
        /* <DEDUP_REMOVED lines=12> */
[----:B------:R-:W-:-:S03]  /*a090*/  LOP3.LUT R60, R60, 0xff00, R63, 0xf8, !PT ;  /* 0x0000ff003c3c7812 */ /* 0x000fc600078ef83f */
[----:B------:R-:W-:Y:S01]  /*a0a0*/  IMAD.WIDE.U32 R62, R62, 0x10000, RZ ;  /* 0x000100003e3e7825 */ /* 0x000fe200078e00ff */
[----:B------:R-:W-:Y:S02]  /*a0b0*/  LOP3.LUT R119, R60, 0xff, R109, 0xf8, !PT ;  /* 0x000000ff3c777812 */ /* 0x000fe400078ef86d */
[----:B------:R-:W-:Y:S02]  /*a0c0*/  LOP3.LUT R60, R106, 0xff, RZ, 0xc0, !PT ;  /* 0x000000ff6a3c7812 */ /* 0x000fe400078ec0ff */
[----:B------:R-:W-:-:S03]  /*a0d0*/  LOP3.LUT R119, R63, R119, R115, 0xfe, !PT ;  /* 0x000000773f777212 */ /* 0x000fc600078efe73 */
[----:B------:R-:W-:-:S05]  /*a0e0*/  IMAD.WIDE.U32 R60, R60, 0x100, RZ ;  /* 0x000001003c3c7825 */ /* 0x000fca00078e00ff */
[----:B------:R-:W-:Y:S02]  /*a0f0*/  LOP3.LUT R61, R119, R61, RZ, 0xfc, !PT ;  /* 0x0000003d773d7212 */ /* 0x000fe400078efcff */
[----:B------:R-:W-:Y:S02]  /*a100*/  MOV R119, 0x8 ;  /* 0x0000000800777802 */ /* 0x000fe40000000f00 */
[----:B------:R-:W-:-:S03]  /*a110*/  LOP3.LUT R62, R60, R114, R62, 0xfe, !PT ;  /* 0x000000723c3e7212 */ /* 0x000fc600078efe3e */
[----:B------:R-:W-:Y:S01]  /*a120*/  IMAD.WIDE.U32 R118, R118, R119, c[0x0][0x190] ;  /* 0x0000640076767625 */ /* 0x000fe200078e0077 */
[----:B------:R-:W-:-:S05]  /*a130*/  LOP3.LUT R60, R62, 0xff, R105, 0xf8, !PT ;  /* 0x000000ff3e3c7812 */ /* 0x000fca00078ef869 */
[----:B------:R0:W-:Y:S02]  /*a140*/  STG.E.64 [R118.64], R60 ;  /* 0x0000003c76007986 */ /* 0x0001e4000c101b06 */
.L_x_14267:
[----:B------:R-:W-:Y:S05]  /*a150*/  BSYNC B0 ;  /* 0x0000000000007941 */ /* 0x000fea0003800000 */
.L_x_14266:
        /* <DEDUP_REMOVED lines=33> */
.L_x_14350:
        /* <DEDUP_REMOVED lines=69> */
.L_x_14351:
        /* <DEDUP_REMOVED lines=13> */
[----:B------:R-:W-:Y:S02]  /*a890*/  LOP3.LUT P3, RZ, R62, 0x1f, R23, 0xf8, !PT ;  /* 0x0000001f3eff7812 */ /* 0x000fe4000786f817 */
[----:B------:R-:W-:Y:S03]  /*a8a0*/  BSSY B0, `(.L_x_14342) ;  /* 0x00000a3000007945 */ /* 0x000fe60003800000 */
[----:B------:R-:W-:-:S04]  /*a8b0*/  @!P2 IMAD.MOV.U32 R121, RZ, RZ, R104 ;  /* 0x000000ffff79a224 */ /* 0x000fc800078e0068 */
[----:B------:R-:W-:Y:S01]  /*a8c0*/  I2F R119, R121 ;  /* 0x0000007900777306 */ /* 0x000fe20000201400 */
[----:B------:R-:W1:Y:S03]  /*a8d0*/  SHFL.DOWN PT, R120, R121, 0x2, 0x1f ;  /* 0x08401f0079787f89 */ /* 0x000e6600000e0000 */
[----:B------:R-:W-:Y:S01]  /*a8e0*/  @!P3 LEA R62, P4, R18, c[0x0][0x1a0], 0x2 ;  /* 0x00006800123eba11 */ /* 0x000fe200078810ff */
[----:B------:R-:W2:Y:S01]  /*a8f0*/  @!P2 LDS.64 R60, [R116.X8] ;  /* 0x00000000743ca984 */ /* 0x000ea20000008a00 */
[----:B------:R-:W-:Y:S01]  /*a900*/  ISETP.NE.AND P2, PT, RZ, UR8, PT ;  /* 0x00000008ff007c0c */ /* 0x000fe2000bf45270 */
[----:B-1----:R-:W-:Y:S02]  /*a910*/  IMAD.IADD R114, R120, 0x1, R121 ;  /* 0x0000000178727824 */ /* 0x002fe400078e0279 */
[----:B------:R-:W-:Y:S03]  /*a920*/  I2F R120, R120 ;  /* 0x0000007800787306 */ /* 0x000fe60000201400 */
[----:B------:R-:W1:Y:S05]  /*a930*/  SHFL.DOWN PT, R115, R114, 0x1, 0x1f ;  /* 0x08201f0072737f89 */ /* 0x000e6a00000e0000 */
[----:B------:R-:W3:Y:S01]  /*a940*/  I2F R63, R114 ;  /* 0x00000072003f7306 */ /* 0x000ee20000201400 */
[----:B--2---:R-:W2:Y:S07]  /*a950*/  SHFL.DOWN PT, R123, R60, 0x2, 0x1f ;  /* 0x08401f003c7b7f89 */ /* 0x004eae00000e0000 */
[----:B---3--:R-:W3:Y:S01]  /*a960*/  MUFU.RCP R116, R63 ;  /* 0x0000003f00747308 */ /* 0x008ee20000001000 */
[----:B-1----:R-:W-:Y:S01]  /*a970*/  IADD3 R114, R114, R115, RZ ;  /* 0x0000007372727210 */ /* 0x002fe20007ffe0ff */
[----:B0-----:R-:W0:Y:S06]  /*a980*/  SHFL.DOWN PT, R118, R61, 0x2, 0x1f ;  /* 0x08401f003d767f89 */ /* 0x001e2c00000e0000 */
[----:B------:R-:W-:Y:S01]  /*a990*/  I2F R115, R115 ;  /* 0x0000007300737306 */ /* 0x000fe20000201400 */
[----:B--2---:R-:W-:-:S02]  /*a9a0*/  FADD.FTZ R122, -R123, R60 ;  /* 0x0000003c7b7a7221 */ /* 0x004fc40000010100 */
[----:B------:R-:W-:Y:S02]  /*a9b0*/  FMUL.FTZ R123, R123, R120 ;  /* 0x000000787b7b7220 */ /* 0x000fe40000410000 */
[----:B------:R-:W-:Y:S02]  /*a9c0*/  FMUL.FTZ R122, R122, R122 ;  /* 0x0000007a7a7a7220 */ /* 0x000fe40000410000 */
[----:B------:R-:W-:Y:S02]  /*a9d0*/  FFMA.FTZ R123, R119, R60, R123 ;  /* 0x0000003c777b7223 */ /* 0x000fe4000001007b */
[----:B------:R-:W-:Y:S02]  /*a9e0*/  FMUL.FTZ R121, R122, R119 ;  /* 0x000000777a797220 */ /* 0x000fe40000410000 */
[----:B0-----:R-:W-:Y:S02]  /*a9f0*/  FADD.FTZ R119, R118, R61 ;  /* 0x0000003d76777221 */ /* 0x001fe40000010000 */
[----:B------:R-:W-:Y:S01]  /*aa00*/  FMUL.FTZ R121, R121, R120 ;  /* 0x0000007879797220 */ /* 0x000fe20000410000 */
[----:B------:R-:W0:Y:S01]  /*aa10*/  I2F R61, R114 ;  /* 0x00000072003d7306 */ /* 0x000e220000201400 */
[----:B---3--:R-:W-:-:S02]  /*aa20*/  FMUL.FTZ R60, R116, R123 ;  /* 0x0000007b743c7220 */ /* 0x008fc40000410000 */
        /* <DEDUP_REMOVED lines=47> */
[----:B------:R-:W-:Y:S01]  /*ad20*/  F2FP.PACK_AB R60, R61, R60 ;  /* 0x0000003c3d3c723e */ /* 0x000fe200000000ff */
        /* <DEDUP_REMOVED lines=21> */
.L_x_14345:
[----:B------:R-:W-:Y:S05]  /*ae80*/  BSYNC B1 ;  /* 0x0000000000017941 */ /* 0x000fea0003800000 */
.L_x_14344:
        /* <DEDUP_REMOVED lines=12> */
[----:B------:R-:W-:Y:S01]  /*af50*/  FMUL.FTZ R62, R119, R62 ;  /* 0x0000003e773e7220 */ /* 0x000fe20000410000 */
[----:B------:R-:W-:Y:S01]  /*af60*/  F2FP.PACK_AB R60, R61, R60 ;  /* 0x0000003c3d3c723e */ /* 0x000fe200000000ff */
        /* <DEDUP_REMOVED lines=21> */
.L_x_14347:
[----:B------:R-:W-:Y:S05]  /*b0c0*/  BSYNC B1 ;  /* 0x0000000000017941 */ /* 0x000fea0003800000 */
.L_x_14346:
        /* <DEDUP_REMOVED lines=17> */
[----:B------:R-:W-:Y:S01]  /*b1e0*/  F2FP.PACK_AB R61, R116, R115 ;  /* 0x00000073743d723e */ /* 0x000fe200000000ff */
        /* <DEDUP_REMOVED lines=12> */
[----:B------:R-:W-:-:S05]  /*b2b0*/  IMAD.WIDE.U32 R114, R113, R114, c[0x0][0x208] ;  /* 0x0000820071727625 */ /* 0x000fca00078e0072 */
[----:B------:R0:W-:Y:S02]  /*b2c0*/  STG.E.128 [R114.64], R60 ;  /* 0x0000003c72007986 */ /* 0x0001e4000c101d06 */
.L_x_14343:
[----:B0-----:R-:W-:Y:S05]  /*b2d0*/  BSYNC B0 ;  /* 0x0000000000007941 */ /* 0x001fea0003800000 */
.L_x_14342:
[----:B------:R-:W-:Y:S02]  /*b2e0*/  IADD3 R18, R18, c[0x0][0x160], RZ ;  /* 0x0000580012127a10 */ /* 0x000fe40007ffe0ff */
[----:B------:R-:W-:Y:S02]  /*b2f0*/  LOP3.LUT P3, RZ, R103, 0xff, RZ, 0xc0, !PT ;  /* 0x000000ff67ff7812 */ /* 0x000fe4000786c0ff */
[----:B------:R-:W-:Y:S02]  /*b300*/  ISETP.GE.AND P2, PT, R18, c[0x0][0x164], PT ;  /* 0x0000590012007a0c */ /* 0x000fe40003f46270 */
[----:B------:R-:W-:-:S11]  /*b310*/  SEL R103, RZ, 0x1, P3 ;  /* 0x00000001ff677807 */ /* 0x000fd60001800000 */
[----:B------:R-:W-:Y:S01]  /*b320*/  @P2 CALL.REL.NOINC `(.L_x_14348) ;  /* 0x0000001000002944 */ /* 0x000fe20003c00000 */
[----:B------:R-:W-:Y:S05]  /*b330*/  BRA `(.L_x_14349) ;  /* 0xffff59d000007947 */ /* 0x000fea000383ffff */
.L_x_14348:
[----:B------:R-:W-:Y:S05]  /*b340*/  EXIT ;  /* 0x000000000000794d */ /* 0x000fea0003800000 */
.L_x_14340:
[----:B------:R-:W-:Y:S01]  /*b350*/  HFMA2.MMA R119, -RZ, RZ, 0, 1.847743988037109375e-06 ;  /* 0x0000001fff777435 */ /* 0x000fe200000001ff */
[----:B------:R-:W-:Y:S01]  /*b360*/  IMAD.MOV.U32 R116, RZ, RZ, 0x1 ;  /* 0x00000001ff747424 */ /* 0x000fe200078e00ff */
[----:B------:R-:W-:Y:S01]  /*b370*/  MOV R62, 0xb3a0 ;  /* 0x0000b3a0003e7802 */ /* 0x000fe20000000f00 */
[----:B------:R-:W-:-:S03]  /*b380*/  IMAD.MOV.U32 R114, RZ, RZ, -0x1 ;  /* 0xffffffffff727424 */ /* 0x000fc600078e00ff */
[----:B-----5:R-:W-:Y:S05]  /*b390*/  CALL.REL.NOINC `($__internal_106_$__cuda_sm70_shflsync_bfly_p) ;  /* 0x000006b000007944 */ /* 0x020fea0003c00000 */
[----:B01----:R-:W-:Y:S05]  /*b3a0*/  BRA `(.L_x_14350) ;  /* 0xffffefc000007947 */ /* 0x003fea000383ffff */
.L_x_14341:
[----:B------:R-:W-:Y:S01]  /*b3b0*/  IMAD.MOV.U32 R116, RZ, RZ, 0x2 ;  /* 0x00000002ff747424 */ /* 0x000fe200078e00ff */
[----:B------:R-:W-:Y:S01]  /*b3c0*/  MOV R119, 0x1f ;  /* 0x0000001f00777802 */ /* 0x000fe20000000f00 */
[----:B------:R-:W-:Y:S01]  /*b3d0*/  IMAD.MOV.U32 R114, RZ, RZ, -0x1 ;  /* 0xffffffffff727424 */ /* 0x000fe200078e00ff */
[----:B------:R-:W-:Y:S02]  /*b3e0*/  MOV R62, 0xb400 ;  /* 0x0000b400003e7802 */ /* 0x000fe40000000f00 */
[----:B-----5:R-:W-:Y:S05]  /*b3f0*/  CALL.REL.NOINC `($__internal_106_$__cuda_sm70_shflsync_bfly_p) ;  /* 0x0000065000007944 */ /* 0x020fea0003c00000 */
[----:B0-----:R-:W-:Y:S01]  /*b400*/  HFMA2.MMA R119, -RZ, RZ, 0, 1.847743988037109375e-06 ;  /* 0x0000001fff777435 */ /* 0x001fe200000001ff */
[----:B-1----:R-:W-:Y:S01]  /*b410*/  FADD.FTZ R61, R61, R114 ;  /* 0x000000723d3d7221 */ /* 0x002fe20000010000 */
[----:B------:R-:W-:Y:S01]  /*b420*/  MOV R62, 0xb460 ;  /* 0x0000b460003e7802 */ /* 0x000fe20000000f00 */
[----:B------:R-:W-:Y:S02]  /*b430*/  IMAD.MOV.U32 R116, RZ, RZ, 0x4 ;  /* 0x00000004ff747424 */ /* 0x000fe400078e00ff */
[----:B------:R-:W-:-:S02]  /*b440*/  IMAD.MOV.U32 R114, RZ, RZ, -0x1 ;  /* 0xffffffffff727424 */ /* 0x000fc400078e00ff */
[----:B------:R-:W-:Y:S05]  /*b450*/  CALL.REL.NOINC `($__internal_106_$__cuda_sm70_shflsync_bfly_p) ;  /* 0x000005f000007944 */ /* 0x000fea0003c00000 */
[----:B01----:R-:W-:Y:S01]  /*b460*/  FADD.FTZ R61, R61, R114 ;  /* 0x000000723d3d7221 */ /* 0x003fe20000010000 */
[----:B------:R-:W-:Y:S01]  /*b470*/  MOV R119, 0x1f ;  /* 0x0000001f00777802 */ /* 0x000fe20000000f00 */
[----:B------:R-:W-:Y:S01]  /*b480*/  IMAD.MOV.U32 R116, RZ, RZ, 0x8 ;  /* 0x00000008ff747424 */ /* 0x000fe200078e00ff */
[----:B------:R-:W-:Y:S01]  /*b490*/  MOV R62, 0xb4c0 ;  /* 0x0000b4c0003e7802 */ /* 0x000fe20000000f00 */
[----:B------:R-:W-:-:S02]  /*b4a0*/  IMAD.MOV.U32 R114, RZ, RZ, -0x1 ;  /* 0xffffffffff727424 */ /* 0x000fc400078e00ff */
[----:B------:R-:W-:Y:S05]  /*b4b0*/  CALL.REL.NOINC `($__internal_106_$__cuda_sm70_shflsync_bfly_p) ;  /* 0x0000059000007944 */ /* 0x000fea0003c00000 */
[----:B0-----:R-:W-:Y:S01]  /*b4c0*/  HFMA2.MMA R119, -RZ, RZ, 0, 1.847743988037109375e-06 ;  /* 0x0000001fff777435 */ /* 0x001fe200000001ff */
[----:B-1----:R-:W-:Y:S01]  /*b4d0*/  FADD.FTZ R61, R61, R114 ;  /* 0x000000723d3d7221 */ /* 0x002fe20000010000 */
[----:B------:R-:W-:Y:S01]  /*b4e0*/  MOV R62, 0xb520 ;  /* 0x0000b520003e7802 */ /* 0x000fe20000000f00 */
[----:B------:R-:W-:-:S02]  /*b4f0*/  IMAD.MOV.U32 R116, RZ, RZ, 0x10 ;  /* 0x00000010ff747424 */ /* 0x000fc400078e00ff */
[----:B------:R-:W-:Y:S02]  /*b500*/  IMAD.MOV.U32 R114, RZ, RZ, -0x1 ;  /* 0xffffffffff727424 */ /* 0x000fe400078e00ff */
[----:B------:R-:W-:Y:S05]  /*b510*/  CALL.REL.NOINC `($__internal_106_$__cuda_sm70_shflsync_bfly_p) ;  /* 0x0000053000007944 */ /* 0x000fea0003c00000 */
[----:B-1----:R-:W-:Y:S01]  /*b520*/  FADD.FTZ R60, R61, R114 ;  /* 0x000000723d3c7221 */ /* 0x002fe20000010000 */
[----:B0-----:R-:W-:Y:S01]  /*b530*/  MOV R119, 0x1f ;  /* 0x0000001f00777802 */ /* 0x001fe20000000f00 */
[----:B------:R-:W-:Y:S02]  /*b540*/  IMAD.MOV.U32 R116, RZ, RZ, 0x1 ;  /* 0x00000001ff747424 */ /* 0x000fe400078e00ff */
[----:B------:R-:W-:Y:S02]  /*b550*/  FMUL.FTZ R60, R97, R60 ;  /* 0x0000003c613c7220 */ /* 0x000fe40000410000 */
[----:B------:R-:W-:Y:S02]  /*b560*/  IMAD.MOV.U32 R114, RZ, RZ, -0x1 ;  /* 0xffffffffff727424 */ /* 0x000fe400078e00ff */
[--C-:B------:R-:W-:Y:S02]  /*b570*/  FADD.FTZ R61, R36, -R60.reuse ;  /* 0x8000003c243d7221 */ /* 0x100fe40000010000 */
[----:B------:R-:W-:-:S02]  /*b580*/  FADD.FTZ R62, R37, -R60 ;  /* 0x8000003c253e7221 */ /* 0x000fc40000010000 */
        /* <DEDUP_REMOVED lines=48> */
[----:B------:R-:W-:Y:S05]  /*b890*/  CALL.REL.NOINC `($__internal_106_$__cuda_sm70_shflsync_bfly_p) ;  /* 0x000001b000007944 */ /* 0x000fea0003c00000 */
[----:B0-----:R-:W-:Y:S01]  /*b8a0*/  HFMA2.MMA R119, -RZ, RZ, 0, 1.847743988037109375e-06 ;  /* 0x0000001fff777435 */ /* 0x001fe200000001ff */
[----:B-1----:R-:W-:Y:S01]  /*b8b0*/  FADD.FTZ R61, R61, R114 ;  /* 0x000000723d3d7221 */ /* 0x002fe20000010000 */
[----:B------:R-:W-:Y:S01]  /*b8c0*/  MOV R62, 0xb900 ;  /* 0x0000b900003e7802 */ /* 0x000fe20000000f00 */
[----:B------:R-:W-:Y:S02]  /*b8d0*/  IMAD.MOV.U32 R116, RZ, RZ, 0x2 ;  /* 0x00000002ff747424 */ /* 0x000fe400078e00ff */
[----:B------:R-:W-:Y:S02]  /*b8e0*/  IMAD.MOV.U32 R114, RZ, RZ, -0x1 ;  /* 0xffffffffff727424 */ /* 0x000fe400078e00ff */
        /* <DEDUP_REMOVED lines=15> */
[----:B------:R-:W-:Y:S01]  /*b9e0*/  IMAD.MOV.U32 R116, RZ, RZ, 0x10 ;  /* 0x00000010ff747424 */ /* 0x000fe200078e00ff */
[----:B------:R-:W-:Y:S01]  /*b9f0*/  MOV R62, 0xba30 ;  /* 0x0000ba30003e7802 */ /* 0x000fe20000000f00 */
[----:B------:R-:W-:Y:S02]  /*ba00*/  IMAD.MOV.U32 R114, RZ, RZ, -0x1 ;  /* 0xffffffffff727424 */ /* 0x000fe400078e00ff */
[----:B------:R-:W-:Y:S02]  /*ba10*/  IMAD.MOV.U32 R61, RZ, RZ, R118 ;  /* 0x000000ffff3d7224 */ /* 0x000fe400078e0076 */
[----:B------:R-:W-:Y:S05]  /*ba20*/  CALL.REL.NOINC `($__internal_106_$__cuda_sm70_shflsync_bfly_p) ;  /* 0x0000002000007944 */ /* 0x000fea0003c00000 */
[----:B01----:R-:W-:Y:S01]  /*ba30*/  MOV R119, R114 ;  /* 0x0000007200777202 */ /* 0x003fe20000000f00 */
[----:B------:R-:W-:Y:S05]  /*ba40*/  BRA `(.L_x_14351) ;  /* 0xffffed7000007947 */ /* 0x000fea000383ffff */
        .weak           $__internal_106_$__cuda_sm70_shflsync_bfly_p
        .type           $__internal_106_$__cuda_sm70_shflsync_bfly_p,@function
        .size           $__internal_106_$__cuda_sm70_shflsync_bfly_p,(.L_x_22194 - $__internal_106_$__cuda_sm70_shflsync_bfly_p)
$__internal_106_$__cuda_sm70_shflsync_bfly_p:
[----:B------:R-:W-:Y:S01]  /*ba50*/  IMAD.MOV.U32 R63, RZ, RZ, 0x0 ;  /* 0x00000000ff3f7424 */ /* 0x000fe200078e00ff */
[----:B------:R-:W-:Y:S04]  /*ba60*/  WARPSYNC R114 ;  /* 0x0000007200007348 */ /* 0x000fe80003800000 */
[----:B------:R0:W1:Y:S01]  /*ba70*/  SHFL.BFLY PT, R114, R61, R116, R119 ;  /* 0x0c0000743d727389 */ /* 0x00006200000e0077 */
[----:B------:R-:W-:Y:S05]  /*ba80*/  RET.REL.NODEC R62 `(_ZN10layer_norm13ln_fwd_kernelINS_13Kernel_traitsI6__halfS2_fS2_fjLj3072ELj1ELj1ELj4ELj16ENS_18Kernel_traits_baseILj3072ES2_S2_fS2_fjLj128EEEEELb1ELb0ELb1ELb0EEEvNS_9FwdParamsE) ;  /* 0xffff45703e007950 */ /* 0x000fea0003c3ffff */
.L_x_14352:
        /* <DEDUP_REMOVED lines=15> */
.L_x_22194:


//--------------------- .text._ZN10layer_norm13ln_fwd_kernelINS_13Kernel_traitsI6__halfS2_fS2_fjLj3072ELj1ELj1ELj4ELj16ENS_18Kernel_traits_baseILj3072ES2_S2_fS2_fjLj128EEEEELb1ELb0ELb1ELb1EEEvNS_9FwdParamsE --------------------------
	.section	.text._ZN10layer_norm13ln_fwd_kernelINS_13Kernel_traitsI6__halfS2_fS2_fjLj3072ELj1ELj1ELj4ELj16ENS_18Kernel_traits_baseILj3072ES2_S2_fS2_fjLj128EEEEELb1ELb0ELb1ELb1EEEvNS_9FwdParamsE,"ax",@progbits
	.sectioninfo	@"SHI_REGISTERS=127"
	.align	128
        .global         _ZN10layer_norm13ln_fwd_kernelINS_13Kernel_traitsI6__halfS2_fS2_fjLj3072ELj1ELj1ELj4ELj16ENS_18Kernel_traits_baseILj3072ES2_S2_fS2_fjLj128EEEEELb1ELb0ELb1ELb1EEEvNS_9FwdParamsE
        .type           _ZN10layer_norm13ln_fwd_kernelINS_13Kernel_traitsI6__halfS2_fS2_fjLj3072ELj1ELj1ELj4ELj16ENS_18Kernel_traits_baseILj3072ES2_S2_fS2_fjLj128EEEEELb1ELb0ELb1ELb1EEEvNS_9FwdParamsE,@function
        .size           _ZN10layer_norm13ln_fwd_kernelINS_13Kernel_traitsI6__halfS2_fS2_fjLj3072ELj1ELj1ELj4ELj16ENS_18Kernel_traits_baseILj3072ES2_S2_fS2_fjLj128EEEEELb1ELb0ELb1ELb1EEEvNS_9FwdParamsE,(.L_x_22195 - _ZN10layer_norm13ln_fwd_kernelINS_13Kernel_traitsI6__halfS2_fS2_fjLj3072ELj1ELj1ELj4ELj16ENS_18Kernel_traits_baseILj3072ES2_S2_fS2_fjLj128EEEEELb1ELb0ELb1ELb1EEEvNS_9FwdParamsE)
        .other          _ZN10layer_norm13ln_fwd_kernelINS_13Kernel_traitsI6__halfS2_fS2_fjLj3072ELj1ELj1ELj4ELj16ENS_18Kernel_traits_baseILj3072ES2_S2_fS2_fjLj128EEEEELb1ELb0ELb1ELb1EEEvNS_9FwdParamsE,@"STO_CUDA_ENTRY STV_DEFAULT"
_ZN10layer_norm13ln_fwd_kernelINS_13Kernel_traitsI6__halfS2_fS2_fjLj3072ELj1ELj1ELj4ELj16ENS_18Kernel_traits_baseILj3072ES2_S2_fS2_fjLj128EEEEELb1ELb0ELb1ELb1EEEvNS_9FwdParamsE:
.text._ZN10layer_norm13ln_fwd_kernelINS_13Kernel_traitsI6__halfS2_fS2_fjLj3072ELj1ELj1ELj4ELj16ENS_18Kernel_traits_baseILj3072ES2_S2_fS2_fjLj128EEEEELb1ELb0ELb1ELb1EEEvNS_9FwdParamsE:
        /* <DEDUP_REMOVED lines=37> */
[----:B------:R-:W-:Y:S01]  /*0250*/  UIADD3 UR15, UR4, 0x78dde6e4, URZ ;  /* 0x78dde6e4040f7890 */ /* 0x000fe2000fffe03f */
[----:B------:R-:W-:Y:S01]  /*0260*/  IMAD.SHL.U32 R3, R0, 0x10, RZ ;  /* 0x0000001000037824 */ /* 0x000fe200078e00ff */
[----:B------:R-:W-:-:S02]  /*0270*/  LOP3.LUT R4, R9, UR9, R6, 0x96, !PT ;  /* 0x0000000909047c12 */ /* 0x000fc4000f8e9606 */
[----:B------:R-:W-:Y:S01]  /*0280*/  IMAD.WIDE.U32 R6, R7, -0x326172a9, RZ ;  /* 0xcd9e8d5707067825 */ /* 0x000fe200078e00ff */
[----:B------:R-:W-:Y:S01]  /*0290*/  UIADD3 UR16, UR5, -0x126145ec, URZ ;  /* 0xed9eba1405107890 */ /* 0x000fe2000fffe03f */
[----:B------:R-:W-:Y:S02]  /*02a0*/  LOP3.LUT R22, R3, 0x7f0, RZ, 0xc0, !PT ;  /* 0x000007f003167812 */ /* 0x000fe400078ec0ff */
        /* <DEDUP_REMOVED lines=91> */
.L_x_14580:
[----:B------:R-:W-:-:S04]  /*0860*/  IMAD.MOV.U32 R51, RZ, RZ, 0x4 ;  /* 0x00000004ff337424 */ /* 0x000fc800078e00ff */
[----:B------:R-:W-:-:S06]  /*0870*/  IMAD.WIDE R44, R2, R51, c[0x0][0x1d0] ;  /* 0x00007400022c7625 */ /* 0x000fcc00078e0233 */
[----:B------:R0:W2:Y:S01]  /*0880*/  LDG.E R44, [R44.64] ;  /* 0x000000062c2c7981 */ /* 0x0000a2000c1e1900 */
[----:B------:R-:W-:Y:S01]  /*0890*/  ISETP.NE.U32.AND P0, PT, RZ, c[0x0][0x180], PT ;  /* 0x00006000ff007a0c */ /* 0x000fe20003f05070 */
[----:B------:R-:W-:Y:S01]  /*08a0*/  IMAD R46, R2, c[0x0][0x168], RZ ;  /* 0x00005a00022e7a24 */ /* 0x000fe200078e02ff */
[----:B------:R-:W-:Y:S02]  /*08b0*/  MOV R96, RZ ;  /* 0x000000ff00607202 */ /* 0x000fe40000000f00 */
        /* <DEDUP_REMOVED lines=40> */
.L_x_14356:
[----:B------:R-:W-:Y:S02]  /*0b40*/  IMAD.MOV.U32 R52, RZ, RZ, R102 ;  /* 0x000000ffff347224 */ /* 0x000fe400078e0066 */
.L_x_14357:
[----:B------:R-:W-:Y:S05]  /*0b50*/  BSYNC B1 ;  /* 0x0000000000017941 */ /* 0x000fea0003800000 */
.L_x_14355:
        /* <DEDUP_REMOVED lines=16> */
.L_x_14361:
[----:B------:R-:W-:Y:S05]  /*0c60*/  BSYNC B2 ;  /* 0x0000000000027941 */ /* 0x000fea0003800000 */
.L_x_14360:
        /* <DEDUP_REMOVED lines=43> */
.L_x_14359:
[----:B------:R-:W-:Y:S05]  /*0f20*/  BSYNC B1 ;  /* 0x0000000000017941 */ /* 0x000fea0003800000 */
.L_x_14358:
[----:B------:R-:W0:Y:S01]  /*0f30*/  I2F.U32 R44, R52 ;  /* 0x00000034002c7306 */ /* 0x000e220000201000 */
[----:B------:R-:W-:Y:S01]  /*0f40*/  HFMA2.MMA R47, -RZ, RZ, 0.1171875, 0 ;  /* 0x2f800000ff2f7435 */ /* 0x000fe200000001ff */
[----:B-----5:R-:W-:-:S05]  /*0f50*/  HADD2.F32 R45, -RZ, R40.H0_H0 ;  /* 0x20000028ff2d7230 */ /* 0x020fca0000004100 */
[----:B------:R-:W-:-:S04]  /*0f60*/  FMUL.FTZ R45, R45, c[0x0][0x1ec] ;  /* 0x00007b002d2d7a20 */ /* 0x000fc80000410000 */
[----:B------:R-:W-:Y:S02]  /*0f70*/  FMUL.FTZ R45, R45, c[0x0][0x1e8] ;  /* 0x00007a002d2d7a20 */ /* 0x000fe40000410000 */
[----:B0-----:R-:W-:-:S05]  /*0f80*/  FFMA.FTZ R44, R44, R47, 1.1641532182693481445e-10 ;  /* 0x2f0000002c2c7423 */ /* 0x001fca000001002f */
[----:B------:R-:W-:-:S04]  /*0f90*/  FSETP.GTU.FTZ.AND P1, PT, R44, c[0x0][0x1e4], PT ;  /* 0x000079002c007a0b */ /* 0x000fc80003f3c000 */
[----:B------:R-:W-:Y:S02]  /*0fa0*/  FSEL R44, R45, RZ, !P1 ;  /* 0x000000ff2d2c7208 */ /* 0x000fe40004800000 */
[----:B------:R-:W-:-:S03]  /*0fb0*/  SEL R80, RZ, 0x1, P1 ;  /* 0x00000001ff507807 */ /* 0x000fc60000800000 */
[----:B------:R-:W-:Y:S02]  /*0fc0*/  @P0 FADD.FTZ R44, R32, R44 ;  /* 0x0000002c202c0221 */ /* 0x000fe40000010000 */
.L_x_14354:
[----:B0-----:R-:W-:Y:S05]  /*0fd0*/  BSYNC B0 ;  /* 0x0000000000007941 */ /* 0x001fea0003800000 */
.L_x_14353:
        /* <DEDUP_REMOVED lines=18> */
.L_x_14365:
[----:B------:R-:W-:Y:S02]  /*1100*/  IMAD.MOV.U32 R54, RZ, RZ, R102 ;  /* 0x000000ffff367224 */ /* 0x000fe400078e0066 */
.L_x_14366:
[----:B------:R-:W-:Y:S05]  /*1110*/  BSYNC B1 ;  /* 0x0000000000017941 */ /* 0x000fea0003800000 */
.L_x_14364:
        /* <DEDUP_REMOVED lines=16> */
.L_x_14370:
[----:B------:R-:W-:Y:S05]  /*1220*/  BSYNC B2 ;  /* 0x0000000000027941 */ /* 0x000fea0003800000 */
.L_x_14369:
        /* <DEDUP_REMOVED lines=43> */
.L_x_14368:
[----:B------:R-:W-:Y:S05]  /*14e0*/  BSYNC B1 ;  /* 0x0000000000017941 */ /* 0x000fea0003800000 */
.L_x_14367:
        /* <DEDUP_REMOVED lines=10> */
.L_x_14363:
[----:B------:R-:W-:Y:S05]  /*1590*/  BSYNC B0 ;  /* 0x0000000000007941 */ /* 0x000fea0003800000 */
.L_x_14362:
        /* <DEDUP_REMOVED lines=18> */
.L_x_14374:
[----:B------:R-:W-:Y:S02]  /*16c0*/  MOV R54, R102 ;  /* 0x0000006600367202 */ /* 0x000fe40000000f00 */
.L_x_14375:
[----:B------:R-:W-:Y:S05]  /*16d0*/  BSYNC B1 ;  /* 0x0000000000017941 */ /* 0x000fea0003800000 */
.L_x_14373:
        /* <DEDUP_REMOVED lines=16> */
.L_x_14379:
[----:B------:R-:W-:Y:S05]  /*17e0*/  BSYNC B2 ;  /* 0x0000000000027941 */ /* 0x000fea0003800000 */
.L_x_14378:
        /* <DEDUP_REMOVED lines=43> */
.L_x_14377:
[----:B------:R-:W-:Y:S05]  /*1aa0*/  BSYNC B1 ;  /* 0x0000000000017941 */ /* 0x000fea0003800000 */
.L_x_14376:
        /* <DEDUP_REMOVED lines=10> */
.L_x_14372:
[----:B------:R-:W-:Y:S05]  /*1b50*/  BSYNC B0 ;  /* 0x0000000000007941 */ /* 0x000fea0003800000 */
.L_x_14371:
        /* <DEDUP_REMOVED lines=18> */
.L_x_14383:
[----:B------:R-:W-:Y:S02]  /*1c80*/  IMAD.MOV.U32 R56, RZ, RZ, R102 ;  /* 0x000000ffff387224 */ /* 0x000fe400078e0066 */
.L_x_14384:
[----:B------:R-:W-:Y:S05]  /*1c90*/  BSYNC B1 ;  /* 0x0000000000017941 */ /* 0x000fea0003800000 */
.L_x_14382:
        /* <DEDUP_REMOVED lines=16> */
.L_x_14388:
[----:B------:R-:W-:Y:S05]  /*1da0*/  BSYNC B2 ;  /* 0x0000000000027941 */ /* 0x000fea0003800000 */
.L_x_14387:
        /* <DEDUP_REMOVED lines=43> */
.L_x_14386:
[----:B------:R-:W-:Y:S05]  /*2060*/  BSYNC B1 ;  /* 0x0000000000017941 */ /* 0x000fea0003800000 */
.L_x_14385:
        /* <DEDUP_REMOVED lines=10> */
.L_x_14381:
[----:B------:R-:W-:Y:S05]  /*2110*/  BSYNC B0 ;  /* 0x0000000000007941 */ /* 0x000fea0003800000 */
.L_x_14380:
        /* <DEDUP_REMOVED lines=18> */
.L_x_14392:
[----:B------:R-:W-:Y:S02]  /*2240*/  IMAD.MOV.U32 R56, RZ, RZ, R102 ;  /* 0x000000ffff387224 */ /* 0x000fe400078e0066 */
.L_x_14393:
[----:B------:R-:W-:Y:S05]  /*2250*/  BSYNC B1 ;  /* 0x0000000000017941 */ /* 0x000fea0003800000 */
.L_x_14391:
        /* <DEDUP_REMOVED lines=16> */
.L_x_14397:
[----:B------:R-:W-:Y:S05]  /*2360*/  BSYNC B2 ;  /* 0x0000000000027941 */ /* 0x000fea0003800000 */
.L_x_14396:
        /* <DEDUP_REMOVED lines=43> */
.L_x_14395:
[----:B------:R-:W-:Y:S05]  /*2620*/  BSYNC B1 ;  /* 0x0000000000017941 */ /* 0x000fea0003800000 */
.L_x_14394:
        /* <DEDUP_REMOVED lines=10> */
.L_x_14390:
[----:B------:R-:W-:Y:S05]  /*26d0*/  BSYNC B0 ;  /* 0x0000000000007941 */ /* 0x000fea0003800000 */
.L_x_14389:
        /* <DEDUP_REMOVED lines=18> */
.L_x_14401:
[----:B------:R-:W-:Y:S02]  /*2800*/  IMAD.MOV.U32 R58, RZ, RZ, R102 ;  /* 0x000000ffff3a7224 */ /* 0x000fe400078e0066 */
.L_x_14402:
[----:B------:R-:W-:Y:S05]  /*2810*/  BSYNC B1 ;  /* 0x0000000000017941 */ /* 0x000fea0003800000 */
.L_x_14400:
        /* <DEDUP_REMOVED lines=16> */
.L_x_14406:
[----:B------:R-:W-:Y:S05]  /*2920*/  BSYNC B2 ;  /* 0x0000000000027941 */ /* 0x000fea0003800000 */
.L_x_14405:
        /* <DEDUP_REMOVED lines=43> */
.L_x_14404:
[----:B------:R-:W-:Y:S05]  /*2be0*/  BSYNC B1 ;  /* 0x0000000000017941 */ /* 0x000fea0003800000 */
.L_x_14403:
        /* <DEDUP_REMOVED lines=10> */
.L_x_14399:
[----:B------:R-:W-:Y:S05]  /*2c90*/  BSYNC B0 ;  /* 0x0000000000007941 */ /* 0x000fea0003800000 */
.L_x_14398:
        /* <DEDUP_REMOVED lines=18> */
.L_x_14410:
[----:B------:R-:W-:Y:S02]  /*2dc0*/  MOV R58, R102 ;  /* 0x00000066003a7202 */ /* 0x000fe40000000f00 */
.L_x_14411:
[----:B------:R-:W-:Y:S05]  /*2dd0*/  BSYNC B1 ;  /* 0x0000000000017941 */ /* 0x000fea0003800000 */
.L_x_14409:
        /* <DEDUP_REMOVED lines=16> */
.L_x_14415:
[----:B------:R-:W-:Y:S05]  /*2ee0*/  BSYNC B2 ;  /* 0x0000000000027941 */ /* 0x000fea0003800000 */
.L_x_14414:
        /* <DEDUP_REMOVED lines=43> */
.L_x_14413:
[----:B------:R-:W-:Y:S05]  /*31a0*/  BSYNC B1 ;  /* 0x0000000000017941 */ /* 0x000fea0003800000 */
.L_x_14412:
        /* <DEDUP_REMOVED lines=10> */
.L_x_14408:
[----:B------:R-:W-:Y:S05]  /*3250*/  BSYNC B0 ;  /* 0x0000000000007941 */ /* 0x000fea0003800000 */
.L_x_14407:
        /* <DEDUP_REMOVED lines=18> */
.L_x_14419:
[----:B------:R-:W-:Y:S02]  /*3380*/  IMAD.MOV.U32 R60, RZ, RZ, R102 ;  /* 0x000000ffff3c7224 */ /* 0x000fe400078e0066 */
.L_x_14420:
[----:B------:R-:W-:Y:S05]  /*3390*/  BSYNC B1 ;  /* 0x0000000000017941 */ /* 0x000fea0003800000 */
.L_x_14418:
        /* <DEDUP_REMOVED lines=16> */
.L_x_14424:
[----:B------:R-:W-:Y:S05]  /*34a0*/  BSYNC B2 ;  /* 0x0000000000027941 */ /* 0x000fea0003800000 */
.L_x_14423:
        /* <DEDUP_REMOVED lines=42> */
.L_x_14422:
[----:B------:R-:W-:Y:S05]  /*3750*/  BSYNC B1 ;  /* 0x0000000000017941 */ /* 0x000fea0003800000 */
.L_x_14421:
        /* <DEDUP_REMOVED lines=10> */
.L_x_14417:
[----:B------:R-:W-:Y:S05]  /*3800*/  BSYNC B0 ;  /* 0x0000000000007941 */ /* 0x000fea0003800000 */
.L_x_14416:
        /* <DEDUP_REMOVED lines=30> */
.L_x_14426:
[----:B------:R-:W-:Y:S05]  /*39f0*/  BSYNC B0 ;  /* 0x0000000000007941 */ /* 0x000fea0003800000 */
.L_x_14425:
        /* <DEDUP_REMOVED lines=22> */
.L_x_14430:
[----:B------:R-:W-:Y:S02]  /*3b60*/  IMAD.MOV.U32 R60, RZ, RZ, R102 ;  /* 0x000000ffff3c7224 */ /* 0x000fe400078e0066 */
.L_x_14431:
[----:B------:R-:W-:Y:S05]  /*3b70*/  BSYNC B1 ;  /* 0x0000000000017941 */ /* 0x000fea0003800000 */
.L_x_14429:
        /* <DEDUP_REMOVED lines=16> */
.L_x_14435:
[----:B------:R-:W-:Y:S05]  /*3c80*/  BSYNC B2 ;  /* 0x0000000000027941 */ /* 0x000fea0003800000 */
.L_x_14434:
        /* <DEDUP_REMOVED lines=43> */
.L_x_14433:
[----:B------:R-:W-:Y:S05]  /*3f40*/  BSYNC B1 ;  /* 0x0000000000017941 */ /* 0x000fea0003800000 */
.L_x_14432:
        /* <DEDUP_REMOVED lines=10> */
.L_x_14428:
[----:B0-----:R-:W-:Y:S05]  /*3ff0*/  BSYNC B0 ;  /* 0x0000000000007941 */ /* 0x001fea0003800000 */
.L_x_14427:
        /* <DEDUP_REMOVED lines=18> */
.L_x_14439:
[----:B------:R-:W-:Y:S02]  /*4120*/  MOV R62, R102 ;  /* 0x00000066003e7202 */ /* 0x000fe40000000f00 */
.L_x_14440:
[----:B------:R-:W-:Y:S05]  /*4130*/  BSYNC B1 ;  /* 0x0000000000017941 */ /* 0x000fea0003800000 */
.L_x_14438:
        /* <DEDUP_REMOVED lines=16> */
.L_x_14444:
[----:B------:R-:W-:Y:S05]  /*4240*/  BSYNC B2 ;  /* 0x0000000000027941 */ /* 0x000fea0003800000 */
.L_x_14443:
        /* <DEDUP_REMOVED lines=43> */
.L_x_14442:
[----:B------:R-:W-:Y:S05]  /*4500*/  BSYNC B1 ;  /* 0x0000000000017941 */ /* 0x000fea0003800000 */
.L_x_14441:
        /* <DEDUP_REMOVED lines=10> */
.L_x_14437:
[----:B------:R-:W-:Y:S05]  /*45b0*/  BSYNC B0 ;  /* 0x0000000000007941 */ /* 0x000fea0003800000 */
.L_x_14436:
        /* <DEDUP_REMOVED lines=18> */
.L_x_14448:
[----:B------:R-:W-:Y:S02]  /*46e0*/  IMAD.MOV.U32 R62, RZ, RZ, R102 ;  /* 0x000000ffff3e7224 */ /* 0x000fe400078e0066 */
.L_x_14449:
[----:B------:R-:W-:Y:S05]  /*46f0*/  BSYNC B1 ;  /* 0x0000000000017941 */ /* 0x000fea0003800000 */
.L_x_14447:
        /* <DEDUP_REMOVED lines=16> */
.L_x_14453:
[----:B------:R-:W-:Y:S05]  /*4800*/  BSYNC B2 ;  /* 0x0000000000027941 */ /* 0x000fea0003800000 */
.L_x_14452:
        /* <DEDUP_REMOVED lines=43> */
.L_x_14451:
[----:B------:R-:W-:Y:S05]  /*4ac0*/  BSYNC B1 ;  /* 0x0000000000017941 */ /* 0x000fea0003800000 */
.L_x_14450:
        /* <DEDUP_REMOVED lines=10> */
.L_x_14446:
[----:B------:R-:W-:Y:S05]  /*4b70*/  BSYNC B0 ;  /* 0x0000000000007941 */ /* 0x000fea0003800000 */
.L_x_14445:
        /* <DEDUP_REMOVED lines=18> */
.L_x_14457:
[----:B------:R-:W-:Y:S02]  /*4ca0*/  IMAD.MOV.U32 R64, RZ, RZ, R102 ;  /* 0x000000ffff407224 */ /* 0x000fe400078e0066 */
.L_x_14458:
[----:B------:R-:W-:Y:S05]  /*4cb0*/  BSYNC B1 ;  /* 0x0000000000017941 */ /* 0x000fea0003800000 */
.L_x_14456:
        /* <DEDUP_REMOVED lines=16> */
.L_x_14462:
[----:B------:R-:W-:Y:S05]  /*4dc0*/  BSYNC B2 ;  /* 0x0000000000027941 */ /* 0x000fea0003800000 */
.L_x_14461:
        /* <DEDUP_REMOVED lines=43> */
.L_x_14460:
[----:B------:R-:W-:Y:S05]  /*5080*/  BSYNC B1 ;  /* 0x0000000000017941 */ /* 0x000fea0003800000 */
.L_x_14459:
[----:B------:R-:W0:Y:S01]  /*5090*/  I2F.U32 R55, R64 ;  /* 0x0000004000377306 */ /* 0x000e220000201000 */
[----:B------:R-:W-:Y:S01]  /*50a0*/  HFMA2.MMA R56, -RZ, RZ, 0.1171875, 0 ;  /* 0x2f800000ff387435 */ /* 0x000fe200000001ff */
[----:B-----5:R-:W-:-:S05]  /*50b0*/  HADD2.F32 R58, -RZ, R41.H1_H1 ;  /* 0x30000029ff3a7230 */ /* 0x020fca0000004100 */
[----:B------:R-:W-:-:S04]  /*50c0*/  FMUL.FTZ R58, R58, c[0x0][0x1ec] ;  /* 0x00007b003a3a7a20 */ /* 0x000fc80000410000 */
[----:B------:R-:W-:Y:S02]  /*50d0*/  FMUL.FTZ R58, R58, c[0x0][0x1e8] ;  /* 0x00007a003a3a7a20 */ /* 0x000fe40000410000 */
[----:B0-----:R-:W-:-:S05]  /*50e0*/  FFMA.FTZ R55, R55, R56, 1.1641532182693481445e-10 ;  /* 0x2f00000037377423 */ /* 0x001fca0000010038 */
[----:B------:R-:W-:-:S04]  /*50f0*/  FSETP.GTU.FTZ.AND P1, PT, R55, c[0x0][0x1e4], PT ;  /* 0x0000790037007a0b */ /* 0x000fc80003f3c000 */
[----:B------:R-:W-:Y:S02]  /*5100*/  FSEL R55, R58, RZ, !P1 ;  /* 0x000000ff3a377208 */ /* 0x000fe40004800000 */
[----:B------:R-:W-:-:S03]  /*5110*/  SEL R83, RZ, 0x1, P1 ;  /* 0x00000001ff537807 */ /* 0x000fc60000800000 */
[----:B------:R-:W-:Y:S02]  /*5120*/  @P0 FADD.FTZ R55, R35, R55 ;  /* 0x0000003723370221 */ /* 0x000fe40000010000 */
.L_x_14455:
[----:B------:R-:W-:Y:S05]  /*5130*/  BSYNC B0 ;  /* 0x0000000000007941 */ /* 0x000fea0003800000 */
.L_x_14454:
        /* <DEDUP_REMOVED lines=18> */
.L_x_14466:
[----:B------:R-:W-:Y:S02]  /*5260*/  IMAD.MOV.U32 R64, RZ, RZ, R102 ;  /* 0x000000ffff407224 */ /* 0x000fe400078e0066 */
.L_x_14467:
[----:B------:R-:W-:Y:S05]  /*5270*/  BSYNC B1 ;  /* 0x0000000000017941 */ /* 0x000fea0003800000 */
.L_x_14465:
        /* <DEDUP_REMOVED lines=16> */
.L_x_14471:
[----:B------:R-:W-:Y:S05]  /*5380*/  BSYNC B2 ;  /* 0x0000000000027941 */ /* 0x000fea0003800000 */
.L_x_14470:
        /* <DEDUP_REMOVED lines=43> */
.L_x_14469:
[----:B------:R-:W-:Y:S05]  /*5640*/  BSYNC B1 ;  /* 0x0000000000017941 */ /* 0x000fea0003800000 */
.L_x_14468:
        /* <DEDUP_REMOVED lines=10> */
.L_x_14464:
[----:B------:R-:W-:Y:S05]  /*56f0*/  BSYNC B0 ;  /* 0x0000000000007941 */ /* 0x000fea0003800000 */
.L_x_14463:
        /* <DEDUP_REMOVED lines=18> */
.L_x_14475:
[----:B------:R-:W-:Y:S02]  /*5820*/  MOV R66, R102 ;  /* 0x0000006600427202 */ /* 0x000fe40000000f00 */
.L_x_14476:
[----:B------:R-:W-:Y:S05]  /*5830*/  BSYNC B1 ;  /* 0x0000000000017941 */ /* 0x000fea0003800000 */
.L_x_14474:
        /* <DEDUP_REMOVED lines=16> */
.L_x_14480:
[----:B------:R-:W-:Y:S05]  /*5940*/  BSYNC B2 ;  /* 0x0000000000027941 */ /* 0x000fea0003800000 */
.L_x_14479:
        /* <DEDUP_REMOVED lines=43> */
.L_x_14478:
[----:B------:R-:W-:Y:S05]  /*5c00*/  BSYNC B1 ;  /* 0x0000000000017941 */ /* 0x000fea0003800000 */
.L_x_14477:
        /* <DEDUP_REMOVED lines=10> */
.L_x_14473:
[----:B------:R-:W-:Y:S05]  /*5cb0*/  BSYNC B0 ;  /* 0x0000000000007941 */ /* 0x000fea0003800000 */
.L_x_14472:
        /* <DEDUP_REMOVED lines=18> */
.L_x_14484:
[----:B------:R-:W-:Y:S02]  /*5de0*/  IMAD.MOV.U32 R66, RZ, RZ, R102 ;  /* 0x000000ffff427224 */ /* 0x000fe400078e0066 */
.L_x_14485:
[----:B------:R-:W-:Y:S05]  /*5df0*/  BSYNC B1 ;  /* 0x0000000000017941 */ /* 0x000fea0003800000 */
.L_x_14483:
        /* <DEDUP_REMOVED lines=16> */
.L_x_14489:
[----:B------:R-:W-:Y:S05]  /*5f00*/  BSYNC B2 ;  /* 0x0000000000027941 */ /* 0x000fea0003800000 */
.L_x_14488:
        /* <DEDUP_REMOVED lines=43> */
.L_x_14487:
[----:B------:R-:W-:Y:S05]  /*61c0*/  BSYNC B1 ;  /* 0x0000000000017941 */ /* 0x000fea0003800000 */
.L_x_14486:
        /* <DEDUP_REMOVED lines=10> */
.L_x_14482:
[----:B------:R-:W-:Y:S05]  /*6270*/  BSYNC B0 ;  /* 0x0000000000007941 */ /* 0x000fea0003800000 */
.L_x_14481:
        /* <DEDUP_REMOVED lines=18> */
.L_x_14493:
[----:B------:R-:W-:Y:S02]  /*63a0*/  MOV R85, R102 ;  /* 0x0000006600557202 */ /* 0x000fe40000000f00 */
.L_x_14494:
[----:B------:R-:W-:Y:S05]  /*63b0*/  BSYNC B1 ;  /* 0x0000000000017941 */ /* 0x000fea0003800000 */
.L_x_14492:
        /* <DEDUP_REMOVED lines=16> */
.L_x_14498:
[----:B------:R-:W-:Y:S05]  /*64c0*/  BSYNC B2 ;  /* 0x0000000000027941 */ /* 0x000fea0003800000 */
.L_x_14497:
        /* <DEDUP_REMOVED lines=42> */
.L_x_14496:
[----:B------:R-:W-:Y:S05]  /*6770*/  BSYNC B1 ;  /* 0x0000000000017941 */ /* 0x000fea0003800000 */
.L_x_14495:
        /* <DEDUP_REMOVED lines=10> */
.L_x_14491:
[----:B------:R-:W-:Y:S05]  /*6820*/  BSYNC B0 ;  /* 0x0000000000007941 */ /* 0x000fea0003800000 */
.L_x_14490:
        /* <DEDUP_REMOVED lines=29> */
.L_x_14500:
[----:B------:R-:W-:Y:S05]  /*6a00*/  BSYNC B0 ;  /* 0x0000000000007941 */ /* 0x000fea0003800000 */
.L_x_14499:
        /* <DEDUP_REMOVED lines=22> */
.L_x_14504:
[----:B------:R-:W-:Y:S02]  /*6b70*/  IMAD.MOV.U32 R84, RZ, RZ, R102 ;  /* 0x000000ffff547224 */ /* 0x000fe400078e0066 */
.L_x_14505:
[----:B------:R-:W-:Y:S05]  /*6b80*/  BSYNC B1 ;  /* 0x0000000000017941 */ /* 0x000fea0003800000 */
.L_x_14503:
        /* <DEDUP_REMOVED lines=16> */
.L_x_14509:
[----:B------:R-:W-:Y:S05]  /*6c90*/  BSYNC B2 ;  /* 0x0000000000027941 */ /* 0x000fea0003800000 */
.L_x_14508:
        /* <DEDUP_REMOVED lines=43> */
.L_x_14507:
[----:B------:R-:W-:Y:S05]  /*6f50*/  BSYNC B1 ;  /* 0x0000000000017941 */ /* 0x000fea0003800000 */
.L_x_14506:
        /* <DEDUP_REMOVED lines=10> */
.L_x_14502:
[----:B0-----:R-:W-:Y:S05]  /*7000*/  BSYNC B0 ;  /* 0x0000000000007941 */ /* 0x001fea0003800000 */
.L_x_14501:
        /* <DEDUP_REMOVED lines=18> */
.L_x_14513:
[----:B------:R-:W-:Y:S02]  /*7130*/  MOV R86, R102 ;  /* 0x0000006600567202 */ /* 0x000fe40000000f00 */
.L_x_14514:
[----:B------:R-:W-:Y:S05]  /*7140*/  BSYNC B1 ;  /* 0x0000000000017941 */ /* 0x000fea0003800000 */
.L_x_14512:
        /* <DEDUP_REMOVED lines=16> */
.L_x_14518:
[----:B------:R-:W-:Y:S05]  /*7250*/  BSYNC B2 ;  /* 0x0000000000027941 */ /* 0x000fea0003800000 */
.L_x_14517:
        /* <DEDUP_REMOVED lines=43> */
.L_x_14516:
[----:B------:R-:W-:Y:S05]  /*7510*/  BSYNC B1 ;  /* 0x0000000000017941 */ /* 0x000fea0003800000 */
.L_x_14515:
        /* <DEDUP_REMOVED lines=10> */
.L_x_14511:
[----:B------:R-:W-:Y:S05]  /*75c0*/  BSYNC B0 ;  /* 0x0000000000007941 */ /* 0x000fea0003800000 */
.L_x_14510:
        /* <DEDUP_REMOVED lines=18> */
.L_x_14522:
[----:B------:R-:W-:Y:S02]  /*76f0*/  IMAD.MOV.U32 R86, RZ, RZ, R102 ;  /* 0x000000ffff567224 */ /* 0x000fe400078e0066 */
.L_x_14523:
[----:B------:R-:W-:Y:S05]  /*7700*/  BSYNC B1 ;  /* 0x0000000000017941 */ /* 0x000fea0003800000 */
.L_x_14521:
        /* <DEDUP_REMOVED lines=16> */
.L_x_14527:
[----:B------:R-:W-:Y:S05]  /*7810*/  BSYNC B2 ;  /* 0x0000000000027941 */ /* 0x000fea0003800000 */
.L_x_14526:
        /* <DEDUP_REMOVED lines=43> */
.L_x_14525:
[----:B------:R-:W-:Y:S05]  /*7ad0*/  BSYNC B1 ;  /* 0x0000000000017941 */ /* 0x000fea0003800000 */
.L_x_14524:
        /* <DEDUP_REMOVED lines=10> */
.L_x_14520:
[----:B------:R-:W-:Y:S05]  /*7b80*/  BSYNC B0 ;  /* 0x0000000000007941 */ /* 0x000fea0003800000 */
.L_x_14519:
        /* <DEDUP_REMOVED lines=18> */
.L_x_14531:
[----:B------:R-:W-:Y:S02]  /*7cb0*/  IMAD.MOV.U32 R88, RZ, RZ, R102 ;  /* 0x000000ffff587224 */ /* 0x000fe400078e0066 */
.L_x_14532:
[----:B------:R-:W-:Y:S05]  /*7cc0*/  BSYNC B1 ;  /* 0x0000000000017941 */ /* 0x000fea0003800000 */
.L_x_14530:
        /* <DEDUP_REMOVED lines=16> */
.L_x_14536:
[----:B------:R-:W-:Y:S05]  /*7dd0*/  BSYNC B2 ;  /* 0x0000000000027941 */ /* 0x000fea0003800000 */
.L_x_14535:
        /* <DEDUP_REMOVED lines=43> */
.L_x_14534:
[----:B------:R-:W-:Y:S05]  /*8090*/  BSYNC B1 ;  /* 0x0000000000017941 */ /* 0x000fea0003800000 */
.L_x_14533:
        /* <DEDUP_REMOVED lines=10> */
.L_x_14529:
[----:B------:R-:W-:Y:S05]  /*8140*/  BSYNC B0 ;  /* 0x0000000000007941 */ /* 0x000fea0003800000 */
.L_x_14528:
        /* <DEDUP_REMOVED lines=18> */
.L_x_14540:
[----:B------:R-:W-:Y:S02]  /*8270*/  MOV R88, R102 ;  /* 0x0000006600587202 */ /* 0x000fe40000000f00 */
.L_x_14541:
[----:B------:R-:W-:Y:S05]  /*8280*/  BSYNC B1 ;  /* 0x0000000000017941 */ /* 0x000fea0003800000 */
.L_x_14539:
        /* <DEDUP_REMOVED lines=16> */
.L_x_14545:
[----:B------:R-:W-:Y:S05]  /*8390*/  BSYNC B2 ;  /* 0x0000000000027941 */ /* 0x000fea0003800000 */
.L_x_14544:
        /* <DEDUP_REMOVED lines=43> */
.L_x_14543:
[----:B------:R-:W-:Y:S05]  /*8650*/  BSYNC B1 ;  /* 0x0000000000017941 */ /* 0x000fea0003800000 */
.L_x_14542:
        /* <DEDUP_REMOVED lines=10> */
.L_x_14538:
[----:B------:R-:W-:Y:S05]  /*8700*/  BSYNC B0 ;  /* 0x0000000000007941 */ /* 0x000fea0003800000 */
.L_x_14537:
        /* <DEDUP_REMOVED lines=18> */
.L_x_14549:
[----:B------:R-:W-:Y:S02]  /*8830*/  IMAD.MOV.U32 R100, RZ, RZ, R102 ;  /* 0x000000ffff647224 */ /* 0x000fe400078e0066 */
.L_x_14550:
[----:B------:R-:W-:Y:S05]  /*8840*/  BSYNC B1 ;  /* 0x0000000000017941 */ /* 0x000fea0003800000 */
.L_x_14548:
        /* <DEDUP_REMOVED lines=16> */
.L_x_14554:
[----:B------:R-:W-:Y:S05]  /*8950*/  BSYNC B2 ;  /* 0x0000000000027941 */ /* 0x000fea0003800000 */
.L_x_14553:
        /* <DEDUP_REMOVED lines=43> */
.L_x_14552:
[----:B------:R-:W-:Y:S05]  /*8c10*/  BSYNC B1 ;  /* 0x0000000000017941 */ /* 0x000fea0003800000 */
.L_x_14551:
        /* <DEDUP_REMOVED lines=10> */
.L_x_14547:
[----:B------:R-:W-:Y:S05]  /*8cc0*/  BSYNC B0 ;  /* 0x0000000000007941 */ /* 0x000fea0003800000 */
.L_x_14546:
        /* <DEDUP_REMOVED lines=18> */
.L_x_14558:
[----:B------:R-:W-:Y:S02]  /*8df0*/  IMAD.MOV.U32 R100, RZ, RZ, R102 ;  /* 0x000000ffff647224 */ /* 0x000fe400078e0066 */
.L_x_14559:
[----:B------:R-:W-:Y:S05]  /*8e00*/  BSYNC B1 ;  /* 0x0000000000017941 */ /* 0x000fea0003800000 */
.L_x_14557:
        /* <DEDUP_REMOVED lines=16> */
.L_x_14563:
[----:B------:R-:W-:Y:S05]  /*8f10*/  BSYNC B2 ;  /* 0x0000000000027941 */ /* 0x000fea0003800000 */
.L_x_14562:
        /* <DEDUP_REMOVED lines=43> */
.L_x_14561:
[----:B------:R-:W-:Y:S05]  /*91d0*/  BSYNC B1 ;  /* 0x0000000000017941 */ /* 0x000fea0003800000 */
.L_x_14560:
        /* <DEDUP_REMOVED lines=10> */
.L_x_14556:
[----:B------:R-:W-:Y:S05]  /*9280*/  BSYNC B0 ;  /* 0x0000000000007941 */ /* 0x000fea0003800000 */
.L_x_14555:
        /* <DEDUP_REMOVED lines=18> */
.L_x_14567:
[----:B------:R-:W-:Y:S02]  /*93b0*/  MOV R100, R102 ;  /* 0x0000006600647202 */ /* 0x000fe40000000f00 */
.L_x_14568:
[----:B------:R-:W-:Y:S05]  /*93c0*/  BSYNC B1 ;  /* 0x0000000000017941 */ /* 0x000fea0003800000 */
.L_x_14566:
        /* <DEDUP_REMOVED lines=16> */
.L_x_14572:
[----:B------:R-:W-:Y:S05]  /*94d0*/  BSYNC B2 ;  /* 0x0000000000027941 */ /* 0x000fea0003800000 */
.L_x_14571:
        /* <DEDUP_REMOVED lines=44> */
.L_x_14570:
[----:B------:R-:W-:Y:S05]  /*97a0*/  BSYNC B1 ;  /* 0x0000000000017941 */ /* 0x000fea0003800000 */
.L_x_14569:
        /* <DEDUP_REMOVED lines=10> */
.L_x_14565:
[----:B------:R-:W-:Y:S05]  /*9850*/  BSYNC B0 ;  /* 0x0000000000007941 */ /* 0x000fea0003800000 */
.L_x_14564:
        /* <DEDUP_REMOVED lines=52> */
.L_x_14574:
[----:B0-----:R-:W-:Y:S05]  /*9ba0*/  BSYNC B0 ;  /* 0x0000000000007941 */ /* 0x001fea0003800000 */
.L_x_14573:
[----:B------:R-:W-:Y:S01]  /*9bb0*/  @!P1 IADD3 R100, R100, 0x4, RZ ;  /* 0x0000000464649810 */ /* 0x000fe20007ffe0ff */
[----:B------:R-:W-:Y:S01]  /*9bc0*/  FADD.FTZ R96, R106, R67 ;  /* 0x000000436a607221 */ /* 0x000fe20000010000 */
[----:B------:R-:W-:Y:S05]  /*9bd0*/  BRA.DIV ~URZ, `(.L_x_14575) ;  /* 0x000010b27f007947 */ /* 0x000fea000b800000 */
[----:B------:R0:W1:Y:S02]  /*9be0*/  SHFL.BFLY PT, R84, R96, 0x1, 0x1f ;  /* 0x0c201f0060547f89 */ /* 0x00006400000e0000 */
.L_x_14581:
        /* <DEDUP_REMOVED lines=68> */
.L_x_14582:
        /* <DEDUP_REMOVED lines=19> */
[----:B01----:R-:W-:Y:S01]  /*a160*/  IMAD.IADD R96, R99, 0x1, R86 ;  /* 0x0000000163607824 */ /* 0x003fe200078e0256 */
[----:B------:R-:W-:Y:S04]  /*a170*/  I2F R106, R99 ;  /* 0x00000063006a7306 */ /* 0x000fe80000201400 */
[----:B------:R-:W0:Y:S04]  /*a180*/  SHFL.DOWN PT, R109, R96, 0x1, 0x1f ;  /* 0x08201f00606d7f89 */ /* 0x000e2800000e0000 */
[----:B------:R-:W2:Y:S08]  /*a190*/  I2F R98, R96 ;  /* 0x0000006000627306 */ /* 0x000eb00000201400 */
[----:B--2---:R-:W1:Y:S01]  /*a1a0*/  MUFU.RCP R89, R98 ;  /* 0x0000006200597308 */ /* 0x004e620000001000 */
[----:B---3--:R-:W2:Y:S01]  /*a1b0*/  SHFL.DOWN PT, R105, R84, 0x2, 0x1f ;  /* 0x08401f0054697f89 */ /* 0x008ea200000e0000 */
        /* <DEDUP_REMOVED lines=43> */
[----:B------:R-:W-:Y:S02]  /*a470*/  IADD3 R95, R95, -0x1, RZ ;  /* 0xffffffff5f5f7810 */ /* 0x000fe40007ffe0ff */
[----:B------:R-:W-:Y:S01]  /*a480*/  LOP3.LUT R97, R0, 0x7f, RZ, 0xc0, !PT ;  /* 0x0000007f00617812 */ /* 0x000fe200078ec0ff */
[C---:B------:R-:W-:Y:S02]  /*a490*/  FADD.FTZ R50, -R84.reuse, R50 ;  /* 0x0000003254327221 */ /* 0x040fe40000010100 */
[C---:B------:R-:W-:Y:S02]  /*a4a0*/  FADD.FTZ R98, -R84.reuse, R51 ;  /* 0x0000003354627221 */ /* 0x040fe40000010100 */
[C---:B------:R-:W-:Y:S01]  /*a4b0*/  FADD.FTZ R106, -R84.reuse, R55 ;  /* 0x00000037546a7221 */ /* 0x040fe20000010100 */
[----:B------:R-:W-:Y:S01]  /*a4c0*/  HADD2.F32 R55, -RZ, R31.H0_H0 ;  /* 0x2000001fff377230 */ /* 0x000fe20000004100 */
[----:B------:R-:W-:-:S02]  /*a4d0*/  FADD.FTZ R118, -R84, R61 ;  /* 0x0000003d54767221 */ /* 0x000fc40000010100 */
[C---:B------:R-:W-:Y:S02]  /*a4e0*/  FADD.FTZ R112, -R84.reuse, R58 ;  /* 0x0000003a54707221 */ /* 0x040fe40000010100 */
[C---:B------:R-:W-:Y:S01]  /*a4f0*/  FADD.FTZ R61, -R84.reuse, R66 ;  /* 0x00000042543d7221 */ /* 0x040fe20000010100 */
[----:B------:R-:W-:Y:S01]  /*a500*/  HADD2.F32 R66, -RZ, R31.H1_H1 ;  /* 0x3000001fff427230 */ /* 0x000fe20000004100 */
[C---:B------:R-:W-:Y:S02]  /*a510*/  FADD.FTZ R122, -R84.reuse, R63 ;  /* 0x0000003f547a7221 */ /* 0x040fe40000010100 */
        /* <DEDUP_REMOVED lines=18> */
[----:B------:R-:W-:Y:S01]  /*a640*/  FMUL.FTZ R50, R89, R61 ;  /* 0x0000003d59327220 */ /* 0x000fe20000410000 */
[----:B------:R-:W-:Y:S01]  /*a650*/  HADD2.F32 R61, -RZ, R30.H0_H0 ;  /* 0x2000001eff3d7230 */ /* 0x000fe20000004100 */
[----:B------:R-:W-:Y:S02]  /*a660*/  FFMA.FTZ R55, R58, R55, R9 ;  /* 0x000000373a377223 */ /* 0x000fe40000010009 */
[----:B------:R-:W-:-:S02]  /*a670*/  FADD.FTZ R84, -R84, R67 ;  /* 0x0000004354547221 */ /* 0x000fc40000010100 */
[----:B------:R-:W-:Y:S01]  /*a680*/  FFMA.FTZ R58, R63, R66, R10 ;  /* 0x000000423f3a7223 */ /* 0x000fe2000001000a */
[----:B------:R-:W-:Y:S01]  /*a690*/  HADD2.F32 R66, -RZ, R30.H1_H1 ;  /* 0x3000001eff427230 */ /* 0x000fe20000004100 */
[C---:B------:R-:W-:Y:S01]  /*a6a0*/  FMUL.FTZ R56, R89.reuse, R44 ;  /* 0x0000002c59387220 */ /* 0x040fe20000410000 */
[----:B------:R-:W-:Y:S01]  /*a6b0*/  HADD2.F32 R63, -RZ, R29.H0_H0 ;  /* 0x2000001dff3f7230 */ /* 0x000fe20000004100 */
[C---:B------:R-:W-:Y:S02]  /*a6c0*/  FMUL.FTZ R62, R89.reuse, R48 ;  /* 0x00000030593e7220 */ /* 0x040fe40000410000 */
[C---:B------:R-:W-:Y:S02]  /*a6d0*/  FMUL.FTZ R64, R89.reuse, R46 ;  /* 0x0000002e59407220 */ /* 0x040fe40000410000 */
[C---:B------:R-:W-:Y:S02]  /*a6e0*/  FMUL.FTZ R85, R89.reuse, R96 ;  /* 0x0000006059557220 */ /* 0x040fe40000410000 */
[----:B------:R-:W-:-:S02]  /*a6f0*/  FMUL.FTZ R44, R89, R52 ;  /* 0x00000034592c7220 */ /* 0x000fc40000410000 */
[C---:B------:R-:W-:Y:S01]  /*a700*/  FMUL.FTZ R57, R89.reuse, R86 ;  /* 0x0000005659397220 */ /* 0x040fe20000410000 */
[----:B------:R-:W-:Y:S01]  /*a710*/  HADD2.F32 R86, -RZ, R25.H1_H1 ;  /* 0x30000019ff567230 */ /* 0x000fe20000004100 */
[C---:B------:R-:W-:Y:S01]  /*a720*/  FMUL.FTZ R65, R89.reuse, R88 ;  /* 0x0000005859417220 */ /* 0x040fe20000410000 */
[----:B------:R-:W-:Y:S01]  /*a730*/  HADD2.F32 R88, -RZ, R26.H1_H1 ;  /* 0x3000001aff587230 */ /* 0x000fe20000004100 */
        /* <DEDUP_REMOVED lines=14> */
[----:B------:R-:W-:Y:S01]  /*a820*/  HADD2.F32 R84, -RZ, R29.H1_H1 ;  /* 0x3000001dff547230 */ /* 0x000fe20000004100 */
[----:B------:R-:W-:Y:S02]  /*a830*/  FFMA.FTZ R61, R62, R61, R7 ;  /* 0x0000003d3e3d7223 */ /* 0x000fe40000010007 */
        /* <DEDUP_REMOVED lines=9> */
[----:B------:R-:W-:Y:S01]  /*a8d0*/  HADD2.F32 R53, -RZ, R24.H1_H1 ;  /* 0x30000018ff357230 */ /* 0x000fe20000004100 */
[----:B------:R-:W-:-:S02]  /*a8e0*/  FFMA.FTZ R57, R57, R65, R4 ;  /* 0x0000004139397223 */ /* 0x000fc40000010004 */
[----:B------:R-:W-:Y:S01]  /*a8f0*/  FFMA.FTZ R65, R112, R85, R17 ;  /* 0x0000005570417223 */ /* 0x000fe20000010011 */
[----:B------:R-:W-:Y:S01]  /*a900*/  HADD2.F32 R85, -RZ, R25.H0_H0 ;  /* 0x20000019ff557230 */ /* 0x000fe20000004100 */
[----:B------:R-:W-:Y:S01]  /*a910*/  FFMA.FTZ R66, R67, R66, R18 ;  /* 0x0000004243427223 */ /* 0x000fe20000010012 */
[----:B------:R-:W-:Y:S01]  /*a920*/  HADD2.F32 R67, -RZ, R24.H0_H0 ;  /* 0x20000018ff437230 */ /* 0x000fe20000004100 */
[----:B------:R-:W-:Y:S02]  /*a930*/  IMAD R95, R95, c[0x0][0x168], RZ ;  /* 0x00005a005f5f7a24 */ /* 0x000fe400078e02ff */
[----:B------:R-:W-:Y:S01]  /*a940*/  FFMA.FTZ R59, R59, R88, R16 ;  /* 0x000000583b3b7223 */ /* 0x000fe20000010010 */
[--C-:B------:R-:W-:Y:S01]  /*a950*/  HADD2.F32 R88, -RZ, R23.reuse.H1_H1 ;  /* 0x30000017ff587230 */ /* 0x100fe20000004100 */
[----:B------:R-:W-:Y:S01]  /*a960*/  FFMA.FTZ R85, R54, R85, R13 ;  /* 0x0000005536557223 */ /* 0x000fe2000001000d */
[----:B------:R-:W-:Y:S01]  /*a970*/  SHF.R.S32.HI R84, RZ, 0x1f, R95 ;  /* 0x0000001fff547819 */ /* 0x000fe2000001145f */
[----:B------:R-:W-:Y:S01]  /*a980*/  FFMA.FTZ R67, R44, R67, R11 ;  /* 0x000000432c437223 */ /* 0x000fe2000001000b */
[--C-:B------:R-:W-:Y:S01]  /*a990*/  HADD2.F32 R44, -RZ, R22.reuse.H0_H0 ;  /* 0x20000016ff2c7230 */ /* 0x100fe20000004100 */
[----:B------:R-:W-:Y:S01]  /*a9a0*/  FFMA.FTZ R54, R45, R53, R12 ;  /* 0x000000352d367223 */ /* 0x000fe2000001000c */
[----:B------:R-:W-:Y:S01]  /*a9b0*/  HADD2.F32 R45, -RZ, R22.H1_H1 ;  /* 0x30000016ff2d7230 */ /* 0x000fe20000004100 */
[----:B------:R-:W-:Y:S01]  /*a9c0*/  FFMA.FTZ R60, R60, R87, R15 ;  /* 0x000000573c3c7223 */ /* 0x000fe2000001000f */
[----:B------:R-:W-:Y:S01]  /*a9d0*/  HADD2.F32 R87, -RZ, R23.H0_H0 ;  /* 0x20000017ff577230 */ /* 0x000fe20000004100 */
[----:B------:R-:W-:Y:S01]  /*a9e0*/  FFMA.FTZ R98, R89, R88, R74 ;  /* 0x0000005859627223 */ /* 0x000fe2000001004a */
[----:B------:R-:W-:Y:S01]  /*a9f0*/  LEA.HI R84, R84, R95, RZ, 0x3 ;  /* 0x0000005f54547211 */ /* 0x000fe200078f18ff */
[----:B------:R-:W-:Y:S01]  /*aa00*/  FFMA.FTZ R89, R52, R44, R71 ;  /* 0x0000002c34597223 */ /* 0x000fe20000010047 */
[--C-:B------:R-:W-:Y:S01]  /*aa10*/  HADD2.F32 R44, -RZ, R20.reuse.H0_H0 ;  /* 0x20000014ff2c7230 */ /* 0x100fe20000004100 */
[----:B------:R-:W-:Y:S01]  /*aa20*/  FFMA.FTZ R96, R51, R45, R72 ;  /* 0x0000002d33607223 */ /* 0x000fe20000010048 */
[----:B------:R-:W-:Y:S01]  /*aa30*/  HADD2.F32 R45, -RZ, R20.H1_H1 ;  /* 0x30000014ff2d7230 */ /* 0x000fe20000004100 */
[----:B------:R-:W-:Y:S01]  /*aa40*/  FFMA.FTZ R95, R50, R87, R73 ;  /* 0x00000057325f7223 */ /* 0x000fe20000010049 */
[--C-:B------:R-:W-:Y:S01]  /*aa50*/  HADD2.F32 R50, -RZ, R21.reuse.H0_H0 ;  /* 0x20000015ff327230 */ /* 0x100fe20000004100 */
[----:B------:R-:W-:Y:S01]  /*aa60*/  LEA.HI.SX32 R84, R84, R97, 0x1d ;  /* 0x0000006154547211 */ /* 0x000fe200078feaff */
[----:B------:R-:W-:Y:S01]  /*aa70*/  HADD2.F32 R51, -RZ, R21.H1_H1 ;  /* 0x30000015ff337230 */ /* 0x000fe20000004100 */
[----:B------:R-:W-:Y:S01]  /*aa80*/  FFMA.FTZ R52, R46, R44, R19 ;  /* 0x0000002c2e347223 */ /* 0x000fe20000010013 */
[----:B------:R-:W-:Y:S01]  /*aa90*/  F2FP.PACK_AB R44, R57, R56 ;  /* 0x00000038392c723e */ /* 0x000fe200000000ff */
[----:B------:R-:W-:Y:S01]  /*aaa0*/  FFMA.FTZ R87, R47, R45, R68 ;  /* 0x0000002d2f577223 */ /* 0x000fe20000010044 */
[----:B------:R-:W-:Y:S01]  /*aab0*/  F2FP.PACK_AB R47, R58, R55 ;  /* 0x000000373a2f723e */ /* 0x000fe200000000ff */
[----:B------:R-:W-:Y:S01]  /*aac0*/  IMAD.MOV.U32 R57, RZ, RZ, 0x10 ;  /* 0x00000010ff397424 */ /* 0x000fe200078e00ff */
[----:B------:R-:W-:Y:S01]  /*aad0*/  IADD3 R58, R84, 0x80, RZ ;  /* 0x00000080543a7810 */ /* 0x000fe20007ffe0ff */
[----:B------:R-:W-:Y:S01]  /*aae0*/  FFMA.FTZ R53, R48, R50, R69 ;  /* 0x0000003230357223 */ /* 0x000fe20000010045 */
[----:B------:R-:W-:Y:S01]  /*aaf0*/  IADD3 R56, R84, 0x100, RZ ;  /* 0x0000010054387810 */ /* 0x000fe20007ffe0ff */
[----:B------:R-:W-:Y:S01]  /*ab00*/  FFMA.FTZ R88, R49, R51, R70 ;  /* 0x0000003331587223 */ /* 0x000fe20000010046 */
[----:B------:R-:W-:-:S02]  /*ab10*/  F2FP.PACK_AB R46, R62, R61 ;  /* 0x0000003d3e2e723e */ /* 0x000fc400000000ff */
        /* <DEDUP_REMOVED lines=10> */
[----:B------:R-:W-:Y:S01]  /*abc0*/  F2FP.PACK_AB R54, R96, R89 ;  /* 0x000000596036723e */ /* 0x000fe200000000ff */
[----:B------:R0:W-:Y:S01]  /*abd0*/  STG.E.128 [R58.64], R48 ;  /* 0x000000303a007986 */ /* 0x0001e2000c101d06 */
[----:B------:R-:W-:Y:S02]  /*abe0*/  F2FP.PACK_AB R53, R88, R53 ;  /* 0x000000355835723e */ /* 0x000fe400000000ff */
[----:B------:R-:W-:-:S05]  /*abf0*/  F2FP.PACK_AB R52, R87, R52 ;  /* 0x000000345734723e */ /* 0x000fca00000000ff */
[----:B------:R0:W-:Y:S02]  /*ac00*/  STG.E.128 [R56.64], R52 ;  /* 0x0000003438007986 */ /* 0x0001e4000c101d06 */
.L_x_14578:
[----:B-1----:R-:W-:Y:S05]  /*ac10*/  BSYNC B0 ;  /* 0x0000000000007941 */ /* 0x002fea0003800000 */
.L_x_14577:
[----:B------:R-:W-:Y:S02]  /*ac20*/  IADD3 R2, R2, c[0x0][0x160], RZ ;  /* 0x0000580002027a10 */ /* 0x000fe40007ffe0ff */
[----:B------:R-:W-:Y:S02]  /*ac30*/  LOP3.LUT P1, RZ, R79, 0xff, RZ, 0xc0, !PT ;  /* 0x000000ff4fff7812 */ /* 0x000fe4000782c0ff */
[----:B------:R-:W-:Y:S02]  /*ac40*/  ISETP.GE.AND P0, PT, R2, c[0x0][0x164], PT ;  /* 0x0000590002007a0c */ /* 0x000fe40003f06270 */
[----:B------:R-:W-:-:S11]  /*ac50*/  SEL R79, RZ, 0x1, P1 ;  /* 0x00000001ff4f7807 */ /* 0x000fd60000800000 */
[----:B0-----:R-:W-:Y:S01]  /*ac60*/  @P0 CALL.REL.NOINC `(.L_x_14579) ;  /* 0x0000001000000944 */ /* 0x001fe20003c00000 */
[----:B------:R-:W-:Y:S05]  /*ac70*/  BRA `(.L_x_14580) ;  /* 0xffff5be000007947 */ /* 0x000fea000383ffff */
.L_x_14579:
[----:B------:R-:W-:Y:S05]  /*ac80*/  EXIT ;  /* 0x000000000000794d */ /* 0x000fea0003800000 */
.L_x_14575:
[----:B------:R-:W-:Y:S01]  /*ac90*/  MOV R89, 0x1 ;  /* 0x0000000100597802 */ /* 0x000fe20000000f00 */
[----:B------:R-:W-:Y:S01]  /*aca0*/  IMAD.MOV.U32 R85, RZ, RZ, 0x1f ;  /* 0x0000001fff557424 */ /* 0x000fe200078e00ff */
[----:B------:R-:W-:Y:S01]  /*acb0*/  MOV R86, 0xace0 ;  /* 0x0000ace000567802 */ /* 0x000fe20000000f00 */
[----:B------:R-:W-:Y:S02]  /*acc0*/  IMAD.MOV.U32 R88, RZ, RZ, -0x1 ;  /* 0xffffffffff587424 */ /* 0x000fe400078e00ff */
[----:B------:R-:W-:Y:S05]  /*acd0*/  CALL.REL.NOINC `($__internal_107_$__cuda_sm70_shflsync_bfly_p) ;  /* 0x0000069000007944 */ /* 0x000fea0003c00000 */
[----:B-1----:R-:W-:Y:S01]  /*ace0*/  MOV R84, R89 ;  /* 0x0000005900547202 */ /* 0x002fe20000000f00 */
[----:B0-----:R-:W-:Y:S05]  /*acf0*/  BRA `(.L_x_14581) ;  /* 0xffffeef000007947 */ /* 0x001fea000383ffff */
.L_x_14576:
[----:B------:R-:W-:Y:S01]  /*ad00*/  IMAD.MOV.U32 R89, RZ, RZ, 0x2 ;  /* 0x00000002ff597424 */ /* 0x000fe200078e00ff */
[----:B------:R-:W-:Y:S01]  /*ad10*/  MOV R88, 0xffffffff ;  /* 0xffffffff00587802 */ /* 0x000fe20000000f00 */
[----:B------:R-:W-:Y:S01]  /*ad20*/  IMAD.MOV.U32 R85, RZ, RZ, 0x1f ;  /* 0x0000001fff557424 */ /* 0x000fe200078e00ff */
[----:B------:R-:W-:Y:S02]  /*ad30*/  MOV R86, 0xad50 ;  /* 0x0000ad5000567802 */ /* 0x000fe40000000f00 */
[----:B------:R-:W-:Y:S05]  /*ad40*/  CALL.REL.NOINC `($__internal_107_$__cuda_sm70_shflsync_bfly_p) ;  /* 0x0000062000007944 */ /* 0x000fea0003c00000 */
[----:B01----:R-:W-:Y:S01]  /*ad50*/  FADD.FTZ R96, R96, R89 ;  /* 0x0000005960607221 */ /* 0x003fe20000010000 */
[----:B------:R-:W-:Y:S01]  /*ad60*/  MOV R88, 0xffffffff ;  /* 0xffffffff00587802 */ /* 0x000fe20000000f00 */
[----:B------:R-:W-:Y:S01]  /*ad70*/  IMAD.MOV.U32 R89, RZ, RZ, 0x4 ;  /* 0x00000004ff597424 */ /* 0x000fe200078e00ff */
[----:B------:R-:W-:Y:S01]  /*ad80*/  MOV R86, 0xadb0 ;  /* 0x0000adb000567802 */ /* 0x000fe20000000f00 */
[----:B------:R-:W-:-:S02]  /*ad90*/  IMAD.MOV.U32 R85, RZ, RZ, 0x1f ;  /* 0x0000001fff557424 */ /* 0x000fc400078e00ff */
        /* <DEDUP_REMOVED lines=67> */
[----:B------:R-:W-:Y:S05]  /*b1d0*/  CALL.REL.NOINC `($__internal_107_$__cuda_sm70_shflsync_bfly_p) ;  /* 0x0000019000007944 */ /* 0x000fea0003c00000 */
[----:B01----:R-:W-:Y:S01]  /*b1e0*/  FADD.FTZ R96, R96, R89 ;  /* 0x0000005960607221 */ /* 0x003fe20000010000 */
[----:B------:R-:W-:Y:S01]  /*b1f0*/  MOV R88, 0xffffffff ;  /* 0xffffffff00587802 */ /* 0x000fe20000000f00 */
[----:B------:R-:W-:Y:S01]  /*b200*/  IMAD.MOV.U32 R89, RZ, RZ, 0x2 ;  /* 0x00000002ff597424 */ /* 0x000fe200078e00ff */
[----:B------:R-:W-:Y:S01]  /*b210*/  MOV R86, 0xb240 ;  /* 0x0000b24000567802 */ /* 0x000fe20000000f00 */
[----:B------:R-:W-:Y:S02]  /*b220*/  IMAD.MOV.U32 R85, RZ, RZ, 0x1f ;  /* 0x0000001fff557424 */ /* 0x000fe400078e00ff */
        /* <DEDUP_REMOVED lines=19> */
[----:B01----:R-:W-:Y:S05]  /*b360*/  BRA `(.L_x_14582) ;  /* 0xffffecc000007947 */ /* 0x003fea000383ffff */
        .weak           $__internal_107_$__cuda_sm70_shflsync_bfly_p
        .type           $__internal_107_$__cuda_sm70_shflsync_bfly_p,@function
        .size           $__internal_107_$__cuda_sm70_shflsync_bfly_p,(.L_x_22195 - $__internal_107_$__cuda_sm70_shflsync_bfly_p)
$__internal_107_$__cuda_sm70_shflsync_bfly_p:
[----:B------:R-:W-:Y:S01]  /*b370*/  IMAD.MOV.U32 R87, RZ, RZ, 0x0 ;  /* 0x00000000ff577424 */ /* 0x000fe200078e00ff */
[----:B------:R-:W-:Y:S04]  /*b380*/  WARPSYNC R88 ;  /* 0x0000005800007348 */ /* 0x000fe80003800000 */
[----:B------:R0:W1:Y:S01]  /*b390*/  SHFL.BFLY PT, R89, R96, R89, R85 ;  /* 0x0c00005960597389 */ /* 0x00006200000e0055 */
[----:B------:R-:W-:Y:S05]  /*b3a0*/  RET.REL.NODEC R86 `(_ZN10layer_norm13ln_fwd_kernelINS_13Kernel_traitsI6__halfS2_fS2_fjLj3072ELj1ELj1ELj4ELj16ENS_18Kernel_traits_baseILj3072ES2_S2_fS2_fjLj128EEEEELb1ELb0ELb1ELb1EEEvNS_9FwdParamsE) ;  /* 0xffff4c5056007950 */ /* 0x000fea0003c3ffff */
.L_x_14583:
        /* <DEDUP_REMOVED lines=13> */
.L_x_22195:


//--------------------- .text._ZN10layer_norm13ln_fwd_kernelINS_13Kernel_traitsI6__halfS2_fS2_fjLj3072ELj1ELj1ELj4ELj16ENS_18Kernel_traits_baseILj3072ES2_S2_fS2_fjLj128EEEEELb1ELb1ELb0ELb0EEEvNS_9FwdParamsE --------------------------
	.section	.text._ZN10layer_norm13ln_fwd_kernelINS_13Kernel_traitsI6__halfS2_fS2_fjLj3072ELj1ELj1ELj4ELj16ENS_18Kernel_traits_baseILj3072ES2_S2_fS2_fjLj128EEEEELb1ELb1ELb0ELb0EEEvNS_9FwdParamsE,"ax",@progbits
	.sectioninfo	@"SHI_REGISTERS=143"
	.align	128
        .global         _ZN10layer_norm13ln_fwd_kernelINS_13Kernel_traitsI6__halfS2_fS2_fjLj3072ELj1ELj1ELj4ELj16ENS_18Kernel_traits_baseILj3072ES2_S2_fS2_fjLj128EEEEELb1ELb1ELb0ELb0EEEvNS_9FwdParamsE
        .type           _ZN10layer_norm13ln_fwd_kernelINS_13Kernel_traitsI6__halfS2_fS2_fjLj3072ELj1ELj1ELj4ELj16ENS_18Kernel_traits_baseILj3072ES2_S2_fS2_fjLj128EEEEELb1ELb1ELb0ELb0EEEvNS_9FwdParamsE,@function
        .size           _ZN10layer_norm13ln_fwd_kernelINS_13Kernel_traitsI6__halfS2_fS2_fjLj3072ELj1ELj1ELj4ELj16ENS_18Kernel_traits_baseILj3072ES2_S2_fS2_fjLj128EEEEELb1ELb1ELb0ELb0EEEvNS_9FwdParamsE,(.L_x_22196 - _ZN10layer_norm13ln_fwd_kernelINS_13Kernel_traitsI6__halfS2_fS2_fjLj3072ELj1ELj1ELj4ELj16ENS_18Kernel_traits_baseILj3072ES2_S2_fS2_fjLj128EEEEELb1ELb1ELb0ELb0EEEvNS_9FwdParamsE)
        .other          _ZN10layer_norm13ln_fwd_kernelINS_13Kernel_traitsI6__halfS2_fS2_fjLj3072ELj1ELj1ELj4ELj16ENS_18Kernel_traits_baseILj3072ES2_S2_fS2_fjLj128EEEEELb1ELb1ELb0ELb0EEEvNS_9FwdParamsE,@"STO_CUDA_ENTRY STV_DEFAULT"
_ZN10layer_norm13ln_fwd_kernelINS_13Kernel_traitsI6__halfS2_fS2_fjLj3072ELj1ELj1ELj4ELj16ENS_18Kernel_traits_baseILj3072ES2_S2_fS2_fjLj128EEEEELb1ELb1ELb0ELb0EEEvNS_9FwdParamsE:
.text._ZN10layer_norm13ln_fwd_kernelINS_13Kernel_traitsI6__halfS2_fS2_fjLj3072ELj1ELj1ELj4ELj16ENS_18Kernel_traits_baseILj3072ES2_S2_fS2_fjLj128EEEEELb1ELb1ELb0ELb0EEEvNS_9FwdParamsE:
        /* <DEDUP_REMOVED lines=103> */
.L_x_14585:
[----:B0-----:R-:W-:Y:S05]  /*0670*/  BSYNC B0 ;  /* 0x0000000000007941 */ /* 0x001fea0003800000 */
.L_x_14584:
        /* <DEDUP_REMOVED lines=16> */
.L_x_14587:
[----:B0-----:R-:W-:Y:S05]  /*0780*/  BSYNC B0 ;  /* 0x0000000000007941 */ /* 0x001fea0003800000 */
.L_x_14586:
        /* <DEDUP_REMOVED lines=15> */
.L_x_14589:
[----:B0-----:R-:W-:Y:S05]  /*0880*/  BSYNC B0 ;  /* 0x0000000000007941 */ /* 0x001fea0003800000 */
.L_x_14588:
        /* <DEDUP_REMOVED lines=16> */
[----:B------:R-:W-:Y:S01]  /*0990*/  IMAD.SHL.U32 R32, R0, 0x20, RZ ;  /* 0x0000002000207824 */ /* 0x000fe200078e00ff */
[--C-:B------:R-:W-:Y:S01]  /*09a0*/  HADD2.F32 R107, -RZ, R33.reuse.H0_H0 ;  /* 0x20000021ff6b7230 */ /* 0x100fe20000004100 */
[----:B------:R-:W-:Y:S01]  /*09b0*/  IMAD.IADD R41, R40, 0x1, -R41 ;  /* 0x0000000128297824 */ /* 0x000fe200078e0a29 */
[----:B------:R-:W-:Y:S01]  /*09c0*/  HADD2.F32 R110, -RZ, R33.H1_H1 ;  /* 0x30000021ff6e7230 */ /* 0x000fe20000004100 */
[----:B------:R-:W-:Y:S01]  /*09d0*/  IMAD.HI.U32 R131, R136, -0x2daee0ad, RZ ;  /* 0xd2511f5388837827 */ /* 0x000fe200078e00ff */
[----:B------:R-:W-:Y:S01]  /*09e0*/  LOP3.LUT R33, R32, 0x3e0, RZ, 0xc0, !PT ;  /* 0x000003e020217812 */ /* 0x000fe200078ec0ff */
[--C-:B------:R-:W-:Y:S01]  /*09f0*/  HADD2.F32 R7, -RZ, R12.reuse.H0_H0 ;  /* 0x2000000cff077230 */ /* 0x100fe20000004100 */
[----:B------:R-:W-:Y:S01]  /*0a00*/  IMNMX R41, RZ, R41, !PT ;  /* 0x00000029ff297217 */ /* 0x000fe20007800200 */
[----:B------:R-:W-:Y:S01]  /*0a10*/  HADD2.F32 R8, -RZ, R12.H1_H1 ;  /* 0x3000000cff087230 */ /* 0x000fe20000004100 */
[----:B------:R-:W-:Y:S01]  /*0a20*/  IMAD R32, R59, -0x2daee0ad, RZ ;  /* 0xd2511f533b207824 */ /* 0x000fe200078e02ff */
[--C-:B------:R-:W-:Y:S01]  /*0a30*/  HADD2.F32 R9, -RZ, R13.reuse.H0_H0 ;  /* 0x2000000dff097230 */ /* 0x100fe20000004100 */
[----:B------:R-:W-:Y:S01]  /*0a40*/  IMNMX R41, R41, 0x20, PT ;  /* 0x0000002029297817 */ /* 0x000fe20003800200 */
[----:B------:R-:W-:Y:S01]  /*0a50*/  IMAD.IADD R33, R40, 0x1, -R33 ;  /* 0x0000000128217824 */ /* 0x000fe200078e0a21 */
[----:B------:R-:W-:Y:S01]  /*0a60*/  HADD2.F32 R10, -RZ, R13.H1_H1 ;  /* 0x3000000dff0a7230 */ /* 0x000fe20000004100 */
[----:B------:R-:W-:Y:S01]  /*0a70*/  LOP3.LUT R131, R131, UR26, R32, 0x96, !PT ;  /* 0x0000001a83837c12 */ /* 0x000fe2000f8e9620 */
[--C-:B------:R-:W-:Y:S01]  /*0a80*/  HADD2.F32 R11, -RZ, R14.reuse.H0_H0 ;  /* 0x2000000eff0b7230 */ /* 0x100fe20000004100 */
[----:B------:R-:W-:Y:S01]  /*0a90*/  IMAD.IADD R41, R41, 0x1, R58 ;  /* 0x0000000129297824 */ /* 0x000fe200078e023a */
[----:B------:R-:W-:Y:S01]  /*0aa0*/  IMNMX R33, RZ, R33, !PT ;  /* 0x00000021ff217217 */ /* 0x000fe20007800200 */
[----:B------:R-:W-:Y:S01]  /*0ab0*/  HADD2.F32 R12, -RZ, R14.H1_H1 ;  /* 0x3000000eff0c7230 */ /* 0x000fe20000004100 */
[----:B------:R-:W-:Y:S01]  /*0ac0*/  LOP3.LUT R135, R56, 0x3, RZ, 0xc0, !PT ;  /* 0x0000000338877812 */ /* 0x000fe200078ec0ff */
[--C-:B------:R-:W-:Y:S01]  /*0ad0*/  HADD2.F32 R13, -RZ, R15.reuse.H0_H0 ;  /* 0x2000000fff0d7230 */ /* 0x100fe20000004100 */
[----:B------:R-:W-:Y:S01]  /*0ae0*/  SHF.L.U32 R41, R41, 0x3, RZ ;  /* 0x0000000329297819 */ /* 0x000fe200000006ff */
[----:B------:R-:W-:Y:S01]  /*0af0*/  HADD2.F32 R14, -RZ, R15.H1_H1 ;  /* 0x3000000fff0e7230 */ /* 0x000fe20000004100 */
[----:B------:R-:W-:Y:S01]  /*0b00*/  IMNMX R33, R33, 0x20, PT ;  /* 0x0000002021217817 */ /* 0x000fe20003800200 */
[--C-:B------:R-:W-:Y:S01]  /*0b10*/  HADD2.F32 R15, -RZ, R20.reuse.H0_H0 ;  /* 0x20000014ff0f7230 */ /* 0x100fe20000004100 */
[----:B------:R-:W-:Y:S01]  /*0b20*/  IMAD.MOV.U32 R124, RZ, RZ, 0x1 ;  /* 0x00000001ff7c7424 */ /* 0x000fe200078e00ff */
[----:B------:R-:W-:Y:S01]  /*0b30*/  HADD2.F32 R16, -RZ, R20.H1_H1 ;  /* 0x30000014ff107230 */ /* 0x000fe20000004100 */
[----:B------:R-:W0:Y:S01]  /*0b40*/  I2F.U32 R41, R41 ;  /* 0x0000002900297306 */ /* 0x000e220000201000 */
[--C-:B------:R-:W-:Y:S01]  /*0b50*/  HADD2.F32 R109, -RZ, R34.reuse.H0_H0 ;  /* 0x20000022ff6d7230 */ /* 0x100fe20000004100 */
[----:B------:R-:W-:Y:S01]  /*0b60*/  IMAD.IADD R33, R58, 0x1, R33 ;  /* 0x000000013a217824 */ /* 0x000fe200078e0221 */
[----:B------:R-:W-:Y:S01]  /*0b70*/  HADD2.F32 R112, -RZ, R34.H1_H1 ;  /* 0x30000022ff707230 */ /* 0x000fe20000004100 */
[----:B------:R-:W-:Y:S01]  /*0b80*/  IMAD R34, R57, -0x326172a9, RZ ;  /* 0xcd9e8d5739227824 */ /* 0x000fe200078e02ff */
[--C-:B------:R-:W-:Y:S01]  /*0b90*/  HADD2.F32 R17, -RZ, R21.reuse.H0_H0 ;  /* 0x20000015ff117230 */ /* 0x100fe20000004100 */
[----:B------:R-:W-:Y:S01]  /*0ba0*/  IMAD R130, R130, -0x326172a9, RZ ;  /* 0xcd9e8d5782827824 */ /* 0x000fe200078e02ff */
[----:B------:R-:W-:Y:S01]  /*0bb0*/  HADD2.F32 R18, -RZ, R21.H1_H1 ;  /* 0x30000015ff127230 */ /* 0x000fe20000004100 */
[----:B------:R-:W-:Y:S01]  /*0bc0*/  IMAD R136, R136, -0x2daee0ad, RZ ;  /* 0xd2511f5388887824 */ /* 0x000fe200078e02ff */
[--C-:B------:R-:W-:Y:S01]  /*0bd0*/  HADD2.F32 R19, -RZ, R22.reuse.H0_H0 ;  /* 0x20000016ff137230 */ /* 0x100fe20000004100 */
[----:B------:R-:W-:Y:S01]  /*0be0*/  LOP3.LUT R129, R129, UR25, R34, 0x96, !PT ;  /* 0x0000001981817c12 */ /* 0x000fe2000f8e9622 */
[----:B------:R-:W-:Y:S01]  /*0bf0*/  HADD2.F32 R20, -RZ, R22.H1_H1 ;  /* 0x30000016ff147230 */ /* 0x000fe20000004100 */
[----:B------:R-:W-:Y:S01]  /*0c00*/  MOV R123, RZ ;  /* 0x000000ff007b7202 */ /* 0x000fe20000000f00 */
[--C-:B------:R-:W-:Y:S01]  /*0c10*/  HADD2.F32 R21, -RZ, R23.reuse.H0_H0 ;  /* 0x20000017ff157230 */ /* 0x100fe20000004100 */
[----:B------:R-:W-:Y:S01]  /*0c20*/  IMAD.SHL.U32 R125, R33, 0x8, RZ ;  /* 0x00000008217d7824 */ /* 0x000fe200078e00ff */
[----:B------:R-:W-:Y:S01]  /*0c30*/  HADD2.F32 R22, -RZ, R23.H1_H1 ;  /* 0x30000017ff167230 */ /* 0x000fe20000004100 */
[----:B0-----:R0:W1:Y:S01]  /*0c40*/  MUFU.RCP R121, R41 ;  /* 0x0000002900797308 */ /* 0x0010620000001000 */
        /* <DEDUP_REMOVED lines=46> */
[----:B01----:R-:W-:Y:S02]  /*0f30*/  HADD2.F32 R122, -RZ, R39.H1_H1 ;  /* 0x30000027ff7a7230 */ /* 0x003fe40000004100 */
.L_x_14773:
        /* <DEDUP_REMOVED lines=37> */
.L_x_14593:
[----:B0-----:R-:W-:Y:S02]  /*1190*/  IMAD.MOV.U32 R100, RZ, RZ, R130 ;  /* 0x000000ffff647224 */ /* 0x001fe400078e0082 */
.L_x_14594:
[----:B------:R-:W-:Y:S05]  /*11a0*/  BSYNC B1 ;  /* 0x0000000000017941 */ /* 0x000fea0003800000 */
.L_x_14592:
        /* <DEDUP_REMOVED lines=16> */
.L_x_14598:
[----:B------:R-:W-:Y:S05]  /*12b0*/  BSYNC B2 ;  /* 0x0000000000027941 */ /* 0x000fea0003800000 */
.L_x_14597:
        /* <DEDUP_REMOVED lines=42> */
.L_x_14596:
[----:B------:R-:W-:Y:S05]  /*1560*/  BSYNC B1 ;  /* 0x0000000000017941 */ /* 0x000fea0003800000 */
.L_x_14595:
[----:B------:R-:W0:Y:S01]  /*1570*/  I2F.U32 R41, R100 ;  /* 0x0000006400297306 */ /* 0x000e220000201000 */
[----:B-----5:R-:W-:Y:S01]  /*1580*/  HADD2.F32 R40, -RZ, R44.H0_H0 ;  /* 0x2000002cff287230 */ /* 0x020fe20000004100 */
        /* <DEDUP_REMOVED lines=23> */
.L_x_14600:
[----:B------:R-:W-:Y:S02]  /*1700*/  IMAD.MOV.U32 R102, RZ, RZ, R130 ;  /* 0x000000ffff667224 */ /* 0x000fe400078e0082 */
.L_x_14601:
[----:B------:R-:W-:Y:S05]  /*1710*/  BSYNC B1 ;  /* 0x0000000000017941 */ /* 0x000fea0003800000 */
.L_x_14599:
        /* <DEDUP_REMOVED lines=16> */
.L_x_14605:
[----:B------:R-:W-:Y:S05]  /*1820*/  BSYNC B2 ;  /* 0x0000000000027941 */ /* 0x000fea0003800000 */
.L_x_14604:
        /* <DEDUP_REMOVED lines=42> */
.L_x_14603:
[----:B------:R-:W-:Y:S05]  /*1ad0*/  BSYNC B1 ;  /* 0x0000000000017941 */ /* 0x000fea0003800000 */
.L_x_14602:
        /* <DEDUP_REMOVED lines=22> */
.L_x_14607:
[----:B------:R-:W-:Y:S02]  /*1c40*/  IMAD.MOV.U32 R44, RZ, RZ, R130 ;  /* 0x000000ffff2c7224 */ /* 0x000fe400078e0082 */
.L_x_14608:
[----:B------:R-:W-:Y:S05]  /*1c50*/  BSYNC B1 ;  /* 0x0000000000017941 */ /* 0x000fea0003800000 */
.L_x_14606:
        /* <DEDUP_REMOVED lines=16> */
.L_x_14612:
[----:B------:R-:W-:Y:S05]  /*1d60*/  BSYNC B2 ;  /* 0x0000000000027941 */ /* 0x000fea0003800000 */
.L_x_14611:
        /* <DEDUP_REMOVED lines=42> */
.L_x_14610:
[----:B------:R-:W-:Y:S05]  /*2010*/  BSYNC B1 ;  /* 0x0000000000017941 */ /* 0x000fea0003800000 */
.L_x_14609:
        /* <DEDUP_REMOVED lines=21> */
.L_x_14614:
[----:B------:R-:W-:Y:S02]  /*2170*/  IMAD.MOV.U32 R44, RZ, RZ, R130 ;  /* 0x000000ffff2c7224 */ /* 0x000fe400078e0082 */
.L_x_14615:
[----:B------:R-:W-:Y:S05]  /*2180*/  BSYNC B1 ;  /* 0x0000000000017941 */ /* 0x000fea0003800000 */
.L_x_14613:
        /* <DEDUP_REMOVED lines=16> */
.L_x_14619:
[----:B------:R-:W-:Y:S05]  /*2290*/  BSYNC B2 ;  /* 0x0000000000027941 */ /* 0x000fea0003800000 */
.L_x_14618:
        /* <DEDUP_REMOVED lines=42> */
.L_x_14617:
[----:B------:R-:W-:Y:S05]  /*2540*/  BSYNC B1 ;  /* 0x0000000000017941 */ /* 0x000fea0003800000 */
.L_x_14616:
        /* <DEDUP_REMOVED lines=21> */
.L_x_14621:
[----:B------:R-:W-:Y:S02]  /*26a0*/  IMAD.MOV.U32 R102, RZ, RZ, R130 ;  /* 0x000000ffff667224 */ /* 0x000fe400078e0082 */
.L_x_14622:
[----:B------:R-:W-:Y:S05]  /*26b0*/  BSYNC B1 ;  /* 0x0000000000017941 */ /* 0x000fea0003800000 */
.L_x_14620:
        /* <DEDUP_REMOVED lines=16> */
.L_x_14626:
[----:B------:R-:W-:Y:S05]  /*27c0*/  BSYNC B2 ;  /* 0x0000000000027941 */ /* 0x000fea0003800000 */
.L_x_14625:
        /* <DEDUP_REMOVED lines=42> */
.L_x_14624:
[----:B------:R-:W-:Y:S05]  /*2a70*/  BSYNC B1 ;  /* 0x0000000000017941 */ /* 0x000fea0003800000 */
.L_x_14623:
        /* <DEDUP_REMOVED lines=21> */
.L_x_14628:
[----:B------:R-:W-:Y:S02]  /*2bd0*/  IMAD.MOV.U32 R134, RZ, RZ, R130 ;  /* 0x000000ffff867224 */ /* 0x000fe400078e0082 */
.L_x_14629:
[----:B------:R-:W-:Y:S05]  /*2be0*/  BSYNC B1 ;  /* 0x0000000000017941 */ /* 0x000fea0003800000 */
.L_x_14627:
        /* <DEDUP_REMOVED lines=16> */
.L_x_14633:
[----:B------:R-:W-:Y:S05]  /*2cf0*/  BSYNC B2 ;  /* 0x0000000000027941 */ /* 0x000fea0003800000 */
.L_x_14632:
        /* <DEDUP_REMOVED lines=42> */
.L_x_14631:
[----:B------:R-:W-:Y:S05]  /*2fa0*/  BSYNC B1 ;  /* 0x0000000000017941 */ /* 0x000fea0003800000 */
.L_x_14630:
        /* <DEDUP_REMOVED lines=21> */
.L_x_14635:
[----:B------:R-:W-:Y:S02]  /*3100*/  IMAD.MOV.U32 R134, RZ, RZ, R130 ;  /* 0x000000ffff867224 */ /* 0x000fe400078e0082 */
.L_x_14636:
[----:B------:R-:W-:Y:S05]  /*3110*/  BSYNC B1 ;  /* 0x0000000000017941 */ /* 0x000fea0003800000 */
.L_x_14634:
        /* <DEDUP_REMOVED lines=16> */
.L_x_14640:
[----:B------:R-:W-:Y:S05]  /*3220*/  BSYNC B2 ;  /* 0x0000000000027941 */ /* 0x000fea0003800000 */
.L_x_14639:
        /* <DEDUP_REMOVED lines=42> */
.L_x_14638:
[----:B------:R-:W-:Y:S05]  /*34d0*/  BSYNC B1 ;  /* 0x0000000000017941 */ /* 0x000fea0003800000 */
.L_x_14637:
        /* <DEDUP_REMOVED lines=21> */
.L_x_14642:
[----:B------:R-:W-:Y:S02]  /*3630*/  MOV R134, R130 ;  /* 0x0000008200867202 */ /* 0x000fe40000000f00 */
.L_x_14643:
[----:B------:R-:W-:Y:S05]  /*3640*/  BSYNC B1 ;  /* 0x0000000000017941 */ /* 0x000fea0003800000 */
.L_x_14641:
        /* <DEDUP_REMOVED lines=18> */
.L_x_14647:
[----:B------:R-:W-:Y:S05]  /*3770*/  BSYNC B2 ;  /* 0x0000000000027941 */ /* 0x000fea0003800000 */
.L_x_14646:
        /* <DEDUP_REMOVED lines=42> */
.L_x_14645:
[----:B------:R-:W-:Y:S05]  /*3a20*/  BSYNC B1 ;  /* 0x0000000000017941 */ /* 0x000fea0003800000 */
.L_x_14644:
[----:B------:R-:W0:Y:S01]  /*3a30*/  I2F.U32 R65, R134 ;  /* 0x0000008600417306 */ /* 0x000e220000201000 */
[----:B------:R-:W-:Y:S01]  /*3a40*/  HADD2.F32 R64, -RZ, R47.H1_H1 ;  /* 0x3000002fff407230 */ /* 0x000fe20000004100 */
[----:B------:R-:W-:Y:S02]  /*3a50*/  SEL R103, RZ, 0x10000, P5 ;  /* 0x00010000ff677807 */ /* 0x000fe40002800000 */
[----:B------:R-:W-:Y:S02]  /*3a60*/  ISETP.NE.AND P5, PT, R133, RZ, PT ;  /* 0x000000ff8500720c */ /* 0x000fe40003fa5270 */
[----:B------:R-:W-:Y:S01]  /*3a70*/  SEL R100, RZ, 0x1, P1 ;  /* 0x00000001ff647807 */ /* 0x000fe20000800000 */
[----:B------:R-:W-:Y:S01]  /*3a80*/  FMUL.FTZ R47, R64, R127 ;  /* 0x0000007f402f7220 */ /* 0x000fe20000410000 */
[----:B------:R-:W-:Y:S02]  /*3a90*/  SEL R66, RZ, 0x1, P2 ;  /* 0x00000001ff427807 */ /* 0x000fe40001000000 */
        /* <DEDUP_REMOVED lines=28> */
.L_x_14591:
[----:B------:R-:W-:Y:S05]  /*3c60*/  BSYNC B0 ;  /* 0x0000000000007941 */ /* 0x000fea0003800000 */
.L_x_14590:
        /* <DEDUP_REMOVED lines=24> */
.L_x_14651:
[----:B-1----:R-:W-:Y:S02]  /*3df0*/  MOV R100, R130 ;  /* 0x0000008200647202 */ /* 0x002fe40000000f00 */
.L_x_14652:
[----:B------:R-:W-:Y:S05]  /*3e00*/  BSYNC B1 ;  /* 0x0000000000017941 */ /* 0x000fea0003800000 */
.L_x_14650:
        /* <DEDUP_REMOVED lines=16> */
.L_x_14656:
[----:B------:R-:W-:Y:S05]  /*3f10*/  BSYNC B2 ;  /* 0x0000000000027941 */ /* 0x000fea0003800000 */
.L_x_14655:
[----:B------:R-:W-:Y:S01]  /*3f20*/  IMAD.HI.U32 R49, R2, -0x326172a9, RZ ;  /* 0xcd9e8d5702317827 */ /* 0x000fe200078e00ff */
[----:B------:R-:W-:-:S03]  /*3f30*/  LOP3.LUT R48, R48, UR5, R123, 0x96, !PT ;  /* 0x0000000530307c12 */ /* 0x000fc6000f8e967b */
[----:B------:R-:W-:Y:S01]  /*3f40*/  IMAD R51, R2, -0x326172a9, RZ ;  /* 0xcd9e8d5702337824 */ /* 0x000fe200078e02ff */
[----:B------:R-:W-:Y:S01]  /*3f50*/  LOP3.LUT R49, R49, UR4, R4, 0x96, !PT ;  /* 0x0000000431317c12 */ /* 0x000fe2000f8e9604 */
[----:B0-----:R-:W-:-:S04]  /*3f60*/  IMAD.WIDE.U32 R64, R48, -0x326172a9, RZ ;  /* 0xcd9e8d5730407825 */ /* 0x001fc800078e00ff */
        /* <DEDUP_REMOVED lines=37> */
.L_x_14654:
[----:B------:R-:W-:Y:S05]  /*41c0*/  BSYNC B1 ;  /* 0x0000000000017941 */ /* 0x000fea0003800000 */
.L_x_14653:
[----:B------:R-:W1:Y:S01]  /*41d0*/  I2F.U32 R49, R100 ;  /* 0x0000006400317306 */ /* 0x000e620000201000 */
[----:B-----5:R-:W-:Y:S01]  /*41e0*/  HADD2.F32 R48, -RZ, R52.H0_H0 ;  /* 0x20000034ff307230 */ /* 0x020fe20000004100 */
[----:B------:R-:W-:Y:S01]  /*41f0*/  IMAD.MOV.U32 R132, RZ, RZ, 0x2f800000 ;  /* 0x2f800000ff847424 */ /* 0x000fe200078e00ff */
[----:B------:R-:W-:Y:S01]  /*4200*/  ISETP.NE.U32.AND P0, PT, RZ, c[0x0][0x180], PT ;  /* 0x00006000ff007a0c */ /* 0x000fe20003f05070 */
[----:B------:R-:W-:Y:S01]  /*4210*/  BSSY B1, `(.L_x_14657) ;  /* 0x0000016000017945 */ /* 0x000fe20003800000 */
[----:B0-----:R-:W-:Y:S01]  /*4220*/  IADD3 R64, R50, 0x1, RZ ;  /* 0x0000000132407810 */ /* 0x001fe20007ffe0ff */
        /* <DEDUP_REMOVED lines=19> */
.L_x_14658:
[----:B------:R-:W-:Y:S02]  /*4360*/  MOV R102, R130 ;  /* 0x0000008200667202 */ /* 0x000fe40000000f00 */
.L_x_14659:
[----:B------:R-:W-:Y:S05]  /*4370*/  BSYNC B1 ;  /* 0x0000000000017941 */ /* 0x000fea0003800000 */
.L_x_14657:
        /* <DEDUP_REMOVED lines=16> */
.L_x_14663:
[----:B------:R-:W-:Y:S05]  /*4480*/  BSYNC B2 ;  /* 0x0000000000027941 */ /* 0x000fea0003800000 */
.L_x_14662:
        /* <DEDUP_REMOVED lines=42> */
.L_x_14661:
[----:B------:R-:W-:Y:S05]  /*4730*/  BSYNC B1 ;  /* 0x0000000000017941 */ /* 0x000fea0003800000 */
.L_x_14660:
        /* <DEDUP_REMOVED lines=22> */
.L_x_14665:
[----:B------:R-:W-:Y:S02]  /*48a0*/  IMAD.MOV.U32 R52, RZ, RZ, R130 ;  /* 0x000000ffff347224 */ /* 0x000fe400078e0082 */
.L_x_14666:
[----:B------:R-:W-:Y:S05]  /*48b0*/  BSYNC B1 ;  /* 0x0000000000017941 */ /* 0x000fea0003800000 */
.L_x_14664:
        /* <DEDUP_REMOVED lines=16> */
.L_x_14670:
[----:B------:R-:W-:Y:S05]  /*49c0*/  BSYNC B2 ;  /* 0x0000000000027941 */ /* 0x000fea0003800000 */
.L_x_14669:
        /* <DEDUP_REMOVED lines=42> */
.L_x_14668:
[----:B------:R-:W-:Y:S05]  /*4c70*/  BSYNC B1 ;  /* 0x0000000000017941 */ /* 0x000fea0003800000 */
.L_x_14667:
        /* <DEDUP_REMOVED lines=21> */
.L_x_14672:
[----:B------:R-:W-:Y:S02]  /*4dd0*/  IMAD.MOV.U32 R52, RZ, RZ, R130 ;  /* 0x000000ffff347224 */ /* 0x000fe400078e0082 */
.L_x_14673:
[----:B------:R-:W-:Y:S05]  /*4de0*/  BSYNC B1 ;  /* 0x0000000000017941 */ /* 0x000fea0003800000 */
.L_x_14671:
        /* <DEDUP_REMOVED lines=16> */
.L_x_14677:
[----:B------:R-:W-:Y:S05]  /*4ef0*/  BSYNC B2 ;  /* 0x0000000000027941 */ /* 0x000fea0003800000 */
.L_x_14676:
        /* <DEDUP_REMOVED lines=42> */
.L_x_14675:
[----:B------:R-:W-:Y:S05]  /*51a0*/  BSYNC B1 ;  /* 0x0000000000017941 */ /* 0x000fea0003800000 */
.L_x_14674:
        /* <DEDUP_REMOVED lines=21> */
.L_x_14679:
[----:B------:R-:W-:Y:S02]  /*5300*/  MOV R102, R130 ;  /* 0x0000008200667202 */ /* 0x000fe40000000f00 */
.L_x_14680:
[----:B------:R-:W-:Y:S05]  /*5310*/  BSYNC B1 ;  /* 0x0000000000017941 */ /* 0x000fea0003800000 */
.L_x_14678:
        /* <DEDUP_REMOVED lines=16> */
.L_x_14684:
[----:B------:R-:W-:Y:S05]  /*5420*/  BSYNC B2 ;  /* 0x0000000000027941 */ /* 0x000fea0003800000 */
.L_x_14683:
        /* <DEDUP_REMOVED lines=42> */
.L_x_14682:
[----:B------:R-:W-:Y:S05]  /*56d0*/  BSYNC B1 ;  /* 0x0000000000017941 */ /* 0x000fea0003800000 */
.L_x_14681:
        /* <DEDUP_REMOVED lines=21> */
.L_x_14686:
[----:B------:R-:W-:Y:S02]  /*5830*/  IMAD.MOV.U32 R135, RZ, RZ, R130 ;  /* 0x000000ffff877224 */ /* 0x000fe400078e0082 */
.L_x_14687:
[----:B------:R-:W-:Y:S05]  /*5840*/  BSYNC B1 ;  /* 0x0000000000017941 */ /* 0x000fea0003800000 */
.L_x_14685:
        /* <DEDUP_REMOVED lines=16> */
.L_x_14691:
[----:B------:R-:W-:Y:S05]  /*5950*/  BSYNC B2 ;  /* 0x0000000000027941 */ /* 0x000fea0003800000 */
.L_x_14690:
        /* <DEDUP_REMOVED lines=42> */
.L_x_14689:
[----:B------:R-:W-:Y:S05]  /*5c00*/  BSYNC B1 ;  /* 0x0000000000017941 */ /* 0x000fea0003800000 */
.L_x_14688:
        /* <DEDUP_REMOVED lines=21> */
.L_x_14693:
[----:B------:R-:W-:Y:S02]  /*5d60*/  IMAD.MOV.U32 R138, RZ, RZ, R130 ;  /* 0x000000ffff8a7224 */ /* 0x000fe400078e0082 */
.L_x_14694:
[----:B------:R-:W-:Y:S05]  /*5d70*/  BSYNC B1 ;  /* 0x0000000000017941 */ /* 0x000fea0003800000 */
.L_x_14692:
        /* <DEDUP_REMOVED lines=16> */
.L_x_14698:
[----:B------:R-:W-:Y:S05]  /*5e80*/  BSYNC B2 ;  /* 0x0000000000027941 */ /* 0x000fea0003800000 */
.L_x_14697:
        /* <DEDUP_REMOVED lines=42> */
.L_x_14696:
[----:B------:R-:W-:Y:S05]  /*6130*/  BSYNC B1 ;  /* 0x0000000000017941 */ /* 0x000fea0003800000 */
.L_x_14695:
        /* <DEDUP_REMOVED lines=21> */
.L_x_14700:
[----:B------:R-:W-:Y:S02]  /*6290*/  MOV R137, R130 ;  /* 0x0000008200897202 */ /* 0x000fe40000000f00 */
.L_x_14701:
[----:B------:R-:W-:Y:S05]  /*62a0*/  BSYNC B1 ;  /* 0x0000000000017941 */ /* 0x000fea0003800000 */
.L_x_14699:
        /* <DEDUP_REMOVED lines=18> */
.L_x_14705:
[----:B------:R-:W-:Y:S05]  /*63d0*/  BSYNC B2 ;  /* 0x0000000000027941 */ /* 0x000fea0003800000 */
.L_x_14704:
        /* <DEDUP_REMOVED lines=43> */
.L_x_14703:
[----:B------:R-:W-:Y:S05]  /*6690*/  BSYNC B1 ;  /* 0x0000000000017941 */ /* 0x000fea0003800000 */
.L_x_14702:
[----:B------:R-:W0:Y:S01]  /*66a0*/  I2F.U32 R65, R137 ;  /* 0x0000008900417306 */ /* 0x000e220000201000 */
[----:B------:R-:W-:Y:S01]  /*66b0*/  HADD2.F32 R64, -RZ, R55.H1_H1 ;  /* 0x30000037ff407230 */ /* 0x000fe20000004100 */
[----:B------:R-:W-:Y:S02]  /*66c0*/  SEL R103, RZ, 0x10000, P5 ;  /* 0x00010000ff677807 */ /* 0x000fe40002800000 */
[----:B------:R-:W-:Y:S02]  /*66d0*/  ISETP.NE.AND P5, PT, R134, RZ, PT ;  /* 0x000000ff8600720c */ /* 0x000fe40003fa5270 */
[----:B------:R-:W-:Y:S01]  /*66e0*/  SEL R100, RZ, 0x1, P1 ;  /* 0x00000001ff647807 */ /* 0x000fe20000800000 */
        /* <DEDUP_REMOVED lines=30> */
.L_x_14649:
[----:B------:R-:W-:Y:S05]  /*68d0*/  BSYNC B0 ;  /* 0x0000000000007941 */ /* 0x000fea0003800000 */
.L_x_14648:
        /* <DEDUP_REMOVED lines=24> */
.L_x_14709:
[----:B-1----:R-:W-:Y:S02]  /*6a60*/  IMAD.MOV.U32 R100, RZ, RZ, R130 ;  /* 0x000000ffff647224 */ /* 0x002fe400078e0082 */
.L_x_14710:
[----:B------:R-:W-:Y:S05]  /*6a70*/  BSYNC B1 ;  /* 0x0000000000017941 */ /* 0x000fea0003800000 */
.L_x_14708:
        /* <DEDUP_REMOVED lines=16> */
.L_x_14714:
[----:B------:R-:W-:Y:S05]  /*6b80*/  BSYNC B2 ;  /* 0x0000000000027941 */ /* 0x000fea0003800000 */
.L_x_14713:
        /* <DEDUP_REMOVED lines=42> */
.L_x_14712:
[----:B------:R-:W-:Y:S05]  /*6e30*/  BSYNC B1 ;  /* 0x0000000000017941 */ /* 0x000fea0003800000 */
.L_x_14711:
[----:B------:R-:W1:Y:S01]  /*6e40*/  I2F.U32 R57, R100 ;  /* 0x0000006400397306 */ /* 0x000e620000201000 */
[----:B------:R-:W-:Y:S01]  /*6e50*/  HFMA2.MMA R132, -RZ, RZ, 0.1171875, 0 ;  /* 0x2f800000ff847435 */ /* 0x000fe200000001ff */
[----:B-----5:R-:W-:Y:S01]  /*6e60*/  HADD2.F32 R56, -RZ, R60.H0_H0 ;  /* 0x2000003cff387230 */ /* 0x020fe20000004100 */
[----:B------:R-:W-:Y:S01]  /*6e70*/  ISETP.NE.U32.AND P0, PT, RZ, c[0x0][0x180], PT ;  /* 0x00006000ff007a0c */ /* 0x000fe20003f05070 */
[----:B------:R-:W-:Y:S01]  /*6e80*/  BSSY B1, `(.L_x_14715) ;  /* 0x0000016000017945 */ /* 0x000fe20003800000 */
[----:B0-----:R-:W-:Y:S02]  /*6e90*/  IADD3 R64, R58, 0x1, RZ ;  /* 0x000000013a407810 */ /* 0x001fe40007ffe0ff */
        /* <DEDUP_REMOVED lines=19> */
.L_x_14716:
[----:B------:R-:W-:Y:S02]  /*6fd0*/  IMAD.MOV.U32 R102, RZ, RZ, R130 ;  /* 0x000000ffff667224 */ /* 0x000fe400078e0082 */
.L_x_14717:
[----:B------:R-:W-:Y:S05]  /*6fe0*/  BSYNC B1 ;  /* 0x0000000000017941 */ /* 0x000fea0003800000 */
.L_x_14715:
        /* <DEDUP_REMOVED lines=16> */
.L_x_14721:
[----:B------:R-:W-:Y:S05]  /*70f0*/  BSYNC B2 ;  /* 0x0000000000027941 */ /* 0x000fea0003800000 */
.L_x_14720:
        /* <DEDUP_REMOVED lines=42> */
.L_x_14719:
[----:B------:R-:W-:Y:S05]  /*73a0*/  BSYNC B1 ;  /* 0x0000000000017941 */ /* 0x000fea0003800000 */
.L_x_14718:
        /* <DEDUP_REMOVED lines=22> */
.L_x_14723:
[----:B------:R-:W-:Y:S02]  /*7510*/  MOV R60, R130 ;  /* 0x00000082003c7202 */ /* 0x000fe40000000f00 */
.L_x_14724:
[----:B------:R-:W-:Y:S05]  /*7520*/  BSYNC B1 ;  /* 0x0000000000017941 */ /* 0x000fea0003800000 */
.L_x_14722:
        /* <DEDUP_REMOVED lines=16> */
.L_x_14728:
[----:B------:R-:W-:Y:S05]  /*7630*/  BSYNC B2 ;  /* 0x0000000000027941 */ /* 0x000fea0003800000 */
.L_x_14727:
        /* <DEDUP_REMOVED lines=42> */
.L_x_14726:
[----:B------:R-:W-:Y:S05]  /*78e0*/  BSYNC B1 ;  /* 0x0000000000017941 */ /* 0x000fea0003800000 */
.L_x_14725:
        /* <DEDUP_REMOVED lines=21> */
.L_x_14730:
[----:B------:R-:W-:Y:S02]  /*7a40*/  IMAD.MOV.U32 R60, RZ, RZ, R130 ;  /* 0x000000ffff3c7224 */ /* 0x000fe400078e0082 */
.L_x_14731:
[----:B------:R-:W-:Y:S05]  /*7a50*/  BSYNC B1 ;  /* 0x0000000000017941 */ /* 0x000fea0003800000 */
.L_x_14729:
        /* <DEDUP_REMOVED lines=16> */
.L_x_14735:
[----:B------:R-:W-:Y:S05]  /*7b60*/  BSYNC B2 ;  /* 0x0000000000027941 */ /* 0x000fea0003800000 */
.L_x_14734:
        /* <DEDUP_REMOVED lines=42> */
.L_x_14733:
[----:B------:R-:W-:Y:S05]  /*7e10*/  BSYNC B1 ;  /* 0x0000000000017941 */ /* 0x000fea0003800000 */
.L_x_14732:
        /* <DEDUP_REMOVED lines=21> */
.L_x_14737:
[----:B------:R-:W-:Y:S02]  /*7f70*/  IMAD.MOV.U32 R102, RZ, RZ, R130 ;  /* 0x000000ffff667224 */ /* 0x000fe400078e0082 */
.L_x_14738:
[----:B------:R-:W-:Y:S05]  /*7f80*/  BSYNC B1 ;  /* 0x0000000000017941 */ /* 0x000fea0003800000 */
.L_x_14736:
        /* <DEDUP_REMOVED lines=16> */
.L_x_14742:
[----:B------:R-:W-:Y:S05]  /*8090*/  BSYNC B2 ;  /* 0x0000000000027941 */ /* 0x000fea0003800000 */
.L_x_14741:
        /* <DEDUP_REMOVED lines=42> */
.L_x_14740:
[----:B------:R-:W-:Y:S05]  /*8340*/  BSYNC B1 ;  /* 0x0000000000017941 */ /* 0x000fea0003800000 */
.L_x_14739:
        /* <DEDUP_REMOVED lines=21> */
.L_x_14744:
[----:B------:R-:W-:Y:S02]  /*84a0*/  MOV R135, R130 ;  /* 0x0000008200877202 */ /* 0x000fe40000000f00 */
.L_x_14745:
[----:B------:R-:W-:Y:S05]  /*84b0*/  BSYNC B1 ;  /* 0x0000000000017941 */ /* 0x000fea0003800000 */
.L_x_14743:
        /* <DEDUP_REMOVED lines=16> */
.L_x_14749:
[----:B------:R-:W-:Y:S05]  /*85c0*/  BSYNC B2 ;  /* 0x0000000000027941 */ /* 0x000fea0003800000 */
.L_x_14748:
        /* <DEDUP_REMOVED lines=42> */
.L_x_14747:
[----:B------:R-:W-:Y:S05]  /*8870*/  BSYNC B1 ;  /* 0x0000000000017941 */ /* 0x000fea0003800000 */
.L_x_14746:
        /* <DEDUP_REMOVED lines=21> */
.L_x_14751:
[----:B------:R-:W-:Y:S02]  /*89d0*/  IMAD.MOV.U32 R138, RZ, RZ, R130 ;  /* 0x000000ffff8a7224 */ /* 0x000fe400078e0082 */
.L_x_14752:
[----:B------:R-:W-:Y:S05]  /*89e0*/  BSYNC B1 ;  /* 0x0000000000017941 */ /* 0x000fea0003800000 */
.L_x_14750:
        /* <DEDUP_REMOVED lines=16> */
.L_x_14756:
[----:B------:R-:W-:Y:S05]  /*8af0*/  BSYNC B2 ;  /* 0x0000000000027941 */ /* 0x000fea0003800000 */
.L_x_14755:
        /* <DEDUP_REMOVED lines=42> */
.L_x_14754:
[----:B------:R-:W-:Y:S05]  /*8da0*/  BSYNC B1 ;  /* 0x0000000000017941 */ /* 0x000fea0003800000 */
.L_x_14753:
        /* <DEDUP_REMOVED lines=21> */
.L_x_14758:
[----:B------:R-:W-:Y:S02]  /*8f00*/  IMAD.MOV.U32 R137, RZ, RZ, R130 ;  /* 0x000000ffff897224 */ /* 0x000fe400078e0082 */
.L_x_14759:
[----:B------:R-:W-:Y:S05]  /*8f10*/  BSYNC B1 ;  /* 0x0000000000017941 */ /* 0x000fea0003800000 */
.L_x_14757:
        /* <DEDUP_REMOVED lines=18> */
.L_x_14763:
[----:B------:R-:W-:Y:S05]  /*9040*/  BSYNC B2 ;  /* 0x0000000000027941 */ /* 0x000fea0003800000 */
.L_x_14762:
        /* <DEDUP_REMOVED lines=44> */
.L_x_14761:
[----:B------:R-:W-:Y:S05]  /*9310*/  BSYNC B1 ;  /* 0x0000000000017941 */ /* 0x000fea0003800000 */
.L_x_14760:
[----:B------:R-:W0:Y:S01]  /*9320*/  I2F.U32 R65, R137 ;  /* 0x0000008900417306 */ /* 0x000e220000201000 */
[----:B------:R-:W-:Y:S01]  /*9330*/  HADD2.F32 R64, -RZ, R63.H1_H1 ;  /* 0x3000003fff407230 */ /* 0x000fe20000004100 */
[----:B------:R-:W-:Y:S02]  /*9340*/  SEL R103, RZ, 0x10000, P5 ;  /* 0x00010000ff677807 */ /* 0x000fe40002800000 */
        /* <DEDUP_REMOVED lines=8> */
[----:B------:R-:W-:Y:S02]  /*93d0*/  ISETP.NE.AND P6, PT, R133, RZ, PT ;  /* 0x000000ff8500720c */ /* 0x000fe40003fc5270 */
        /* <DEDUP_REMOVED lines=8> */
[----:B------:R-:W-:Y:S02]  /*9460*/  LOP3.LUT R66, R66, R64, R100, 0xfe, !PT ;  /* 0x0000004042427212 */ /* 0x000fe400078efe64 */
[----:B------:R-:W-:Y:S01]  /*9470*/  LOP3.LUT R133, R65, R63, R133, 0xfe, !PT ;  /* 0x0000003f41857212 */ /* 0x000fe200078efe85 */
[----:B------:R-:W-:Y:S01]  /*9480*/  FMUL.FTZ R63, R30, R127 ;  /* 0x0000007f1e3f7220 */ /* 0x000fe20000410000 */
[----:B------:R-:W-:-:S02]  /*9490*/  LEA R102, P1, R128, c[0x0][0x188], 0x5 ;  /* 0x0000620080667a11 */ /* 0x000fc400078228ff */
[----:B------:R-:W-:Y:S01]  /*94a0*/  SEL R65, RZ, 0x1, P6 ;  /* 0x00000001ff417807 */ /* 0x000fe20003000000 */
[----:B------:R-:W-:Y:S01]  /*94b0*/  @P0 FADD.FTZ R63, R39, R63 ;  /* 0x0000003f273f0221 */ /* 0x000fe20000010000 */
[C---:B------:R-:W-:Y:S02]  /*94c0*/  LEA R64, P2, R128.reuse, c[0x0][0x190], 0x3 ;  /* 0x0000640080407a11 */ /* 0x040fe400078418ff */
[----:B------:R-:W-:Y:S02]  /*94d0*/  LEA.HI.X R103, R128, c[0x0][0x18c], RZ, 0x5, P1 ;  /* 0x0000630080677a11 */ /* 0x000fe400008f2cff */
[----:B------:R-:W-:Y:S02]  /*94e0*/  LOP3.LUT R66, R66, R65, RZ, 0xfc, !PT ;  /* 0x0000004142427212 */ /* 0x000fe400078efcff */
[----:B------:R-:W-:Y:S01]  /*94f0*/  LEA.HI.X R65, R128, c[0x0][0x194], RZ, 0x3, P2 ;  /* 0x0000650080417a11 */ /* 0x000fe200010f1cff */
[----:B------:R0:W-:Y:S01]  /*9500*/  STG.E.128 [R102.64], R56 ;  /* 0x0000003866007986 */ /* 0x0001e2000c101d06 */
[----:B------:R-:W-:-:S03]  /*9510*/  LOP3.LUT R67, R67, R133, R101, 0xfe, !PT ;  /* 0x0000008543437212 */ /* 0x000fc600078efe65 */
[----:B------:R0:W-:Y:S04]  /*9520*/  STG.E.128 [R102.64+0x10], R60 ;  /* 0x0000103c66007986 */ /* 0x0001e8000c101d06 */
[----:B------:R0:W-:Y:S02]  /*9530*/  STG.E.64 [R64.64], R66 ;  /* 0x0000004240007986 */ /* 0x0001e4000c101b06 */
.L_x_14707:
[----:B------:R-:W-:Y:S05]  /*9540*/  BSYNC B0 ;  /* 0x0000000000007941 */ /* 0x000fea0003800000 */
.L_x_14706:
        /* <DEDUP_REMOVED lines=34> */
.L_x_14774:
        /* <DEDUP_REMOVED lines=70> */
.L_x_14775:
        /* <DEDUP_REMOVED lines=14> */
[----:B------:R-:W-:Y:S01]  /*9cb0*/  @!P0 IMAD.MOV.U32 R66, RZ, RZ, R125 ;  /* 0x000000ffff428224 */ /* 0x000fe200078e007d */
[----:B------:R-:W-:Y:S01]  /*9cc0*/  ISETP.NE.AND P2, PT, R68, RZ, PT ;  /* 0x000000ff4400720c */ /* 0x000fe20003f45270 */
[----:B------:R-:W-:Y:S02]  /*9cd0*/  BSSY B0, `(.L_x_14766) ;  /* 0x0000054000007945 */ /* 0x000fe40003800000 */
[----:B------:R-:W-:Y:S01]  /*9ce0*/  I2F R132, R66 ;  /* 0x0000004200847306 */ /* 0x000fe20000201400 */
[----:B------:R-:W1:Y:S04]  /*9cf0*/  SHFL.DOWN PT, R101, R66, 0x2, 0x1f ;  /* 0x08401f0042657f89 */ /* 0x000e6800000e0000 */
[----:B------:R2:W3:Y:S01]  /*9d00*/  @!P0 LDS.64 R64, [R100.X8] ;  /* 0x0000000064408984 */ /* 0x0004e20000008a00 */
[----:B------:R-:W-:-:S02]  /*9d10*/  LOP3.LUT P0, RZ, R67, 0x1f, R0, 0xf8, !PT ;  /* 0x0000001f43ff7812 */ /* 0x000fc4000780f800 */
        /* <DEDUP_REMOVED lines=41> */
[----:B------:R0:W-:Y:S01]  /*9fb0*/  @!P0 STG.E [R66.64], R127 ;  /* 0x0000007f42008986 */ /* 0x0001e2000c101906 */
[----:B------:R-:W-:Y:S02]  /*9fc0*/  @!P0 IMAD.MOV.U32 R65, RZ, RZ, 0x4 ;  /* 0x00000004ff418424 */ /* 0x000fe400078e00ff */
[----:B------:R-:W1:Y:S02]  /*9fd0*/  MUFU.RSQ R103, R100 ;  /* 0x0000006400677308 */ /* 0x000e640000001400 */
[----:B------:R-:W-:-:S05]  /*9fe0*/  @!P0 IMAD.WIDE R64, R6, R65, c[0x0][0x1a8] ;  /* 0x00006a0006408625 */ /* 0x000fca00078e0241 */
[----:B-1----:R0:W-:Y:S01]  /*9ff0*/  @!P0 STG.E [R64.64], R103 ;  /* 0x0000006740008986 */ /* 0x0021e2000c101906 */
        /* <DEDUP_REMOVED lines=33> */
.L_x_14767:
[----:B------:R-:W-:Y:S05]  /*a210*/  BSYNC B0 ;  /* 0x0000000000007941 */ /* 0x000fea0003800000 */
.L_x_14766:
[----:B------:R-:W-:Y:S01]  /*a220*/  ISETP.NE.AND P0, PT, R69, RZ, PT ;  /* 0x000000ff4500720c */ /* 0x000fe20003f05270 */
[----:B------:R-:W-:-:S12]  /*a230*/  BSSY B0, `(.L_x_14768) ;  /* 0x0000022000007945 */ /* 0x000fd80003800000 */
        /* <DEDUP_REMOVED lines=33> */
.L_x_14769:
[----:B------:R-:W-:Y:S05]  /*a450*/  BSYNC B0 ;  /* 0x0000000000007941 */ /* 0x000fea0003800000 */
.L_x_14768:
        /* <DEDUP_REMOVED lines=29> */
[----:B------:R-:W-:Y:S01]  /*a630*/  IMAD.MOV.U32 R127, RZ, RZ, 0x10 ;  /* 0x00000010ff7f7424 */ /* 0x000fe200078e00ff */
[----:B------:R-:W-:-:S02]  /*a640*/  F2FP.PACK_AB R65, R128, R65 ;  /* 0x000000418041723e */ /* 0x000fc400000000ff */
[----:B------:R-:W-:Y:S01]  /*a650*/  F2FP.PACK_AB R64, R101, R64 ;  /* 0x000000406540723e */ /* 0x000fe200000000ff */
[----:B------:R-:W-:-:S05]  /*a660*/  IMAD.WIDE.U32 R126, R126, R127, c[0x0][0x208] ;  /* 0x000082007e7e7625 */ /* 0x000fca00078e007f */
[----:B------:R0:W-:Y:S02]  /*a670*/  STG.E.128 [R126.64], R64 ;  /* 0x000000407e007986 */ /* 0x0001e4000c101d06 */
.L_x_14771:
[----:B------:R-:W-:Y:S05]  /*a680*/  BSYNC B0 ;  /* 0x0000000000007941 */ /* 0x000fea0003800000 */
.L_x_14770:
[----:B------:R-:W-:Y:S02]  /*a690*/  IADD3 R6, R6, c[0x0][0x160], RZ ;  /* 0x0000580006067a10 */ /* 0x000fe40007ffe0ff */
[----:B------:R-:W-:Y:S02]  /*a6a0*/  LOP3.LUT P1, RZ, R124, 0xff, RZ, 0xc0, !PT ;  /* 0x000000ff7cff7812 */ /* 0x000fe4000782c0ff */
[----:B------:R-:W-:Y:S02]  /*a6b0*/  ISETP.GE.AND P0, PT, R6, c[0x0][0x164], PT ;  /* 0x0000590006007a0c */ /* 0x000fe40003f06270 */
[----:B------:R-:W-:-:S11]  /*a6c0*/  SEL R124, RZ, 0x1, P1 ;  /* 0x00000001ff7c7807 */ /* 0x000fd60000800000 */
[----:B0-----:R-:W-:Y:S01]  /*a6d0*/  @P0 CALL.REL.NOINC `(.L_x_14772) ;  /* 0x0000001000000944 */ /* 0x001fe20003c00000 */
[----:B------:R-:W-:Y:S05]  /*a6e0*/  BRA `(.L_x_14773) ;  /* 0xffff685000007947 */ /* 0x000fea000383ffff */
.L_x_14772:
[----:B------:R-:W-:Y:S05]  /*a6f0*/  EXIT ;  /* 0x000000000000794d */ /* 0x000fea0003800000 */
.L_x_14764:
[----:B------:R-:W-:Y:S01]  /*a700*/  IMAD.MOV.U32 R128, RZ, RZ, 0x1 ;  /* 0x00000001ff807424 */ /* 0x000fe200078e00ff */
[----:B------:R-:W-:Y:S01]  /*a710*/  MOV R101, 0x1f ;  /* 0x0000001f00657802 */ /* 0x000fe20000000f00 */
[----:B------:R-:W-:Y:S01]  /*a720*/  IMAD.MOV.U32 R102, RZ, RZ, -0x1 ;  /* 0xffffffffff667424 */ /* 0x000fe200078e00ff */
[----:B------:R-:W-:Y:S02]  /*a730*/  MOV R66, 0xa750 ;  /* 0x0000a75000427802 */ /* 0x000fe40000000f00 */
[----:B------:R-:W-:Y:S05]  /*a740*/  CALL.REL.NOINC `($__internal_108_$__cuda_sm70_shflsync_bfly_p) ;  /* 0x000006c000007944 */ /* 0x000fea0003c00000 */
[----:B-1----:R-:W-:Y:S01]  /*a750*/  IMAD.MOV.U32 R64, RZ, RZ, R128 ;  /* 0x000000ffff407224 */ /* 0x002fe200078e0080 */
[----:B0-----:R-:W-:Y:S05]  /*a760*/  BRA `(.L_x_14774) ;  /* 0xfffff00000007947 */ /* 0x001fea000383ffff */
.L_x_14765:
[----:B------:R-:W-:Y:S01]  /*a770*/  HFMA2.MMA R128, -RZ, RZ, 0, 1.1920928955078125e-07 ;  /* 0x00000002ff807435 */ /* 0x000fe200000001ff */
[----:B------:R-:W-:Y:S01]  /*a780*/  IMAD.MOV.U32 R101, RZ, RZ, 0x1f ;  /* 0x0000001fff657424 */ /* 0x000fe200078e00ff */
[----:B------:R-:W-:Y:S01]  /*a790*/  MOV R66, 0xa7c0 ;  /* 0x0000a7c000427802 */ /* 0x000fe20000000f00 */
[----:B------:R-:W-:-:S03]  /*a7a0*/  IMAD.MOV.U32 R102, RZ, RZ, -0x1 ;  /* 0xffffffffff667424 */ /* 0x000fc600078e00ff */
[----:B------:R-:W-:Y:S05]  /*a7b0*/  CALL.REL.NOINC `($__internal_108_$__cuda_sm70_shflsync_bfly_p) ;  /* 0x0000065000007944 */ /* 0x000fea0003c00000 */
[----:B01----:R-:W-:Y:S01]  /*a7c0*/  FADD.FTZ R65, R65, R128 ;  /* 0x0000008041417221 */ /* 0x003fe20000010000 */
[----:B------:R-:W-:Y:S01]  /*a7d0*/  MOV R128, 0x4 ;  /* 0x0000000400807802 */ /* 0x000fe20000000f00 */
[----:B------:R-:W-:Y:S01]  /*a7e0*/  IMAD.MOV.U32 R101, RZ, RZ, 0x1f ;  /* 0x0000001fff657424 */ /* 0x000fe200078e00ff */
[----:B------:R-:W-:Y:S01]  /*a7f0*/  MOV R66, 0xa820 ;  /* 0x0000a82000427802 */ /* 0x000fe20000000f00 */
[----:B------:R-:W-:-:S02]  /*a800*/  IMAD.MOV.U32 R102, RZ, RZ, -0x1 ;  /* 0xffffffffff667424 */ /* 0x000fc400078e00ff */
[----:B------:R-:W-:Y:S05]  /*a810*/  CALL.REL.NOINC `($__internal_108_$__cuda_sm70_shflsync_bfly_p) ;  /* 0x000005f000007944 */ /* 0x000fea0003c00000 */
[----:B01----:R-:W-:Y:S01]  /*a820*/  FADD.FTZ R65, R65, R128 ;  /* 0x0000008041417221 */ /* 0x003fe20000010000 */
[----:B------:R-:W-:Y:S01]  /*a830*/  HFMA2.MMA R128, -RZ, RZ, 0, 4.76837158203125e-07 ;  /* 0x00000008ff807435 */ /* 0x000fe200000001ff */
        /* <DEDUP_REMOVED lines=10> */
[----:B-1----:R-:W-:Y:S01]  /*a8e0*/  FADD.FTZ R64, R65, R128 ;  /* 0x0000008041407221 */ /* 0x002fe20000010000 */
[----:B------:R-:W-:Y:S01]  /*a8f0*/  ISETP.NE.AND P0, PT, R68, RZ, PT ;  /* 0x000000ff4400720c */ /* 0x000fe20003f05270 */
[----:B------:R-:W-:-:S02]  /*a900*/  HFMA2.MMA R128, -RZ, RZ, 0, 5.9604644775390625e-08 ;  /* 0x00000001ff807435 */ /* 0x000fc400000001ff */
        /* <DEDUP_REMOVED lines=53> */
[----:B------:R-:W-:Y:S05]  /*ac60*/  CALL.REL.NOINC `($__internal_108_$__cuda_sm70_shflsync_bfly_p) ;  /* 0x000001a000007944 */ /* 0x000fea0003c00000 */
[----:B01----:R-:W-:Y:S01]  /*ac70*/  FADD.FTZ R65, R65, R128 ;  /* 0x0000008041417221 */ /* 0x003fe20000010000 */
[----:B------:R-:W-:Y:S01]  /*ac80*/  MOV R128, 0x2 ;  /* 0x0000000200807802 */ /* 0x000fe20000000f00 */
[----:B------:R-:W-:Y:S01]  /*ac90*/  IMAD.MOV.U32 R101, RZ, RZ, 0x1f ;  /* 0x0000001fff657424 */ /* 0x000fe200078e00ff */
[----:B------:R-:W-:Y:S01]  /*aca0*/  MOV R66, 0xacd0 ;  /* 0x0000acd000427802 */ /* 0x000fe20000000f00 */
[----:B------:R-:W-:Y:S02]  /*acb0*/  IMAD.MOV.U32 R102, RZ, RZ, -0x1 ;  /* 0xffffffffff667424 */ /* 0x000fe400078e00ff */
[----:B------:R-:W-:Y:S05]  /*acc0*/  CALL.REL.NOINC `($__internal_108_$__cuda_sm70_shflsync_bfly_p) ;  /* 0x0000014000007944 */ /* 0x000fea0003c00000 */
[----:B01----:R-:W-:Y:S01]  /*acd0*/  FADD.FTZ R65, R65, R128 ;  /* 0x0000008041417221 */ /* 0x003fe20000010000 */
[----:B------:R-:W-:Y:S01]  /*ace0*/  HFMA2.MMA R128, -RZ, RZ, 0, 2.384185791015625e-07 ;  /* 0x00000004ff807435 */ /* 0x000fe200000001ff */
        /* <DEDUP_REMOVED lines=11> */
[----:B------:R-:W-:Y:S01]  /*ada0*/  HFMA2.MMA R128, -RZ, RZ, 0, 9.5367431640625e-07 ;  /* 0x00000010ff807435 */ /* 0x000fe200000001ff */
[----:B0-----:R-:W-:Y:S01]  /*adb0*/  IMAD.MOV.U32 R101, RZ, RZ, 0x1f ;  /* 0x0000001fff657424 */ /* 0x001fe200078e00ff */
[----:B------:R-:W-:Y:S01]  /*adc0*/  MOV R66, 0xae00 ;  /* 0x0000ae0000427802 */ /* 0x000fe20000000f00 */
[----:B------:R-:W-:Y:S01]  /*add0*/  IMAD.MOV.U32 R102, RZ, RZ, -0x1 ;  /* 0xffffffffff667424 */ /* 0x000fe200078e00ff */
[----:B------:R-:W-:-:S02]  /*ade0*/  MOV R65, R103 ;  /* 0x0000006700417202 */ /* 0x000fc40000000f00 */
[----:B------:R-:W-:Y:S05]  /*adf0*/  CALL.REL.NOINC `($__internal_108_$__cuda_sm70_shflsync_bfly_p) ;  /* 0x0000001000007944 */ /* 0x000fea0003c00000 */
[----:B01----:R-:W-:Y:S05]  /*ae00*/  BRA `(.L_x_14775) ;  /* 0xffffedc000007947 */ /* 0x003fea000383ffff */
        .weak           $__internal_108_$__cuda_sm70_shflsync_bfly_p
        .type           $__internal_108_$__cuda_sm70_shflsync_bfly_p,@function
        .size           $__internal_108_$__cuda_sm70_shflsync_bfly_p,(.L_x_22196 - $__internal_108_$__cuda_sm70_shflsync_bfly_p)
$__internal_108_$__cuda_sm70_shflsync_bfly_p:
[----:B------:R-:W-:Y:S01]  /*ae10*/  IMAD.MOV.U32 R67, RZ, RZ, 0x0 ;  /* 0x00000000ff437424 */ /* 0x000fe200078e00ff */
[----:B------:R-:W-:Y:S04]  /*ae20*/  WARPSYNC R102 ;  /* 0x0000006600007348 */ /* 0x000fe80003800000 */
[----:B------:R0:W1:Y:S01]  /*ae30*/  SHFL.BFLY PT, R128, R65, R128, R101 ;  /* 0x0c00008041807389 */ /* 0x00006200000e0065 */
[----:B------:R-:W-:Y:S05]  /*ae40*/  RET.REL.NODEC R66 `(_ZN10layer_norm13ln_fwd_kernelINS_13Kernel_traitsI6__halfS2_fS2_fjLj3072ELj1ELj1ELj4ELj16ENS_18Kernel_traits_baseILj3072ES2_S2_fS2_fjLj128EEEEELb1ELb1ELb0ELb0EEEvNS_9FwdParamsE) ;  /* 0xffff51b042007950 */ /* 0x000fea0003c3ffff */
.L_x_14776:
        /* <DEDUP_REMOVED lines=11> */
.L_x_22196:


//--------------------- .text._ZN10layer_norm13ln_fwd_kernelINS_13Kernel_traitsI6__halfS2_fS2_fjLj3072ELj1ELj1ELj4ELj16ENS_18Kernel_traits_baseILj3072ES2_S2_fS2_fjLj128EEEEELb1ELb1ELb0ELb1EEEvNS_9FwdParamsE --------------------------
	.section	.text._ZN10layer_norm13ln_fwd_kernelINS_13Kernel_traitsI6__halfS2_fS2_fjLj3072ELj1ELj1ELj4ELj16ENS_18Kernel_traits_baseILj3072ES2_S2_fS2_fjLj128EEEEELb1ELb1ELb0ELb1EEEvNS_9FwdParamsE,"ax",@progbits
	.sectioninfo	@"SHI_REGISTERS=125"
	.align	128
        .global         _ZN10layer_norm13ln_fwd_kernelINS_13Kernel_traitsI6__halfS2_fS2_fjLj3072ELj1ELj1ELj4ELj16ENS_18Kernel_traits_baseILj3072ES2_S2_fS2_fjLj128EEEEELb1ELb1ELb0ELb1EEEvNS_9FwdParamsE
        .type           _ZN10layer_norm13ln_fwd_kernelINS_13Kernel_traitsI6__halfS2_fS2_fjLj3072ELj1ELj1ELj4ELj16ENS_18Kernel_traits_baseILj3072ES2_S2_fS2_fjLj128EEEEELb1ELb1ELb0ELb1EEEvNS_9FwdParamsE,@function
        .size           _ZN10layer_norm13ln_fwd_kernelINS_13Kernel_traitsI6__halfS2_fS2_fjLj3072ELj1ELj1ELj4ELj16ENS_18Kernel_traits_baseILj3072ES2_S2_fS2_fjLj128EEEEELb1ELb1ELb0ELb1EEEvNS_9FwdParamsE,(.L_x_22197 - _ZN10layer_norm13ln_fwd_kernelINS_13Kernel_traitsI6__halfS2_fS2_fjLj3072ELj1ELj1ELj4ELj16ENS_18Kernel_traits_baseILj3072ES2_S2_fS2_fjLj128EEEEELb1ELb1ELb0ELb1EEEvNS_9FwdParamsE)
        .other          _ZN10layer_norm13ln_fwd_kernelINS_13Kernel_traitsI6__halfS2_fS2_fjLj3072ELj1ELj1ELj4ELj16ENS_18Kernel_traits_baseILj3072ES2_S2_fS2_fjLj128EEEEELb1ELb1ELb0ELb1EEEvNS_9FwdParamsE,@"STO_CUDA_ENTRY STV_DEFAULT"
_ZN10layer_norm13ln_fwd_kernelINS_13Kernel_traitsI6__halfS2_fS2_fjLj3072ELj1ELj1ELj4ELj16ENS_18Kernel_traits_baseILj3072ES2_S2_fS2_fjLj128EEEEELb1ELb1ELb0ELb1EEEvNS_9FwdParamsE:
.text._ZN10layer_norm13ln_fwd_kernelINS_13Kernel_traitsI6__halfS2_fS2_fjLj3072ELj1ELj1ELj4ELj16ENS_18Kernel_traits_baseILj3072ES2_S2_fS2_fjLj128EEEEELb1ELb1ELb0ELb1EEEvNS_9FwdParamsE:
        /* <DEDUP_REMOVED lines=66> */
[----:B------:R-:W-:Y:S01]  /*0420*/  LOP3.LUT R18, R18, 0x7f, RZ, 0xc0, !PT ;  /* 0x0000007f12127812 */ /* 0x000fe200078ec0ff */
[----:B------:R0:W5:Y:S02]  /*0430*/  @P0 LDG.E.128 R28, [R2.64+0x800] ;  /* 0x00080006021c0981 */ /* 0x000164000c1e1d00 */
[----:B------:R-:W-:Y:S01]  /*0440*/  IMAD.WIDE.U32 R10, R10, -0x326172a9, RZ ;  /* 0xcd9e8d570a0a7825 */ /* 0x000fe200078e00ff */
[----:B------:R-:W-:Y:S01]  /*0450*/  LOP3.LUT R15, R9, UR18, R12, 0x96, !PT ;  /* 0x00000012090f7c12 */ /* 0x000fe2000f8e960c */
[----:B------:R0:W5:Y:S03]  /*0460*/  @P0 LDG.E.128 R20, [R2.64+0x1000] ;  /* 0x0010000602140981 */ /* 0x000166000c1e1d00 */
        /* <DEDUP_REMOVED lines=9> */
[----:B------:R-:W-:Y:S01]  /*0500*/  UIADD3 UR23, UR4, -0xe443238, URZ ;  /* 0xf1bbcdc804177890 */ /* 0x000fe2000fffe03f */
[----:B------:R-:W-:Y:S01]  /*0510*/  LEA R8, P2, R18, c[0x0][0x1c8], 0x4 ;  /* 0x0000720012087a11 */ /* 0x000fe200078420ff */
[----:B------:R-:W-:Y:S01]  /*0520*/  UIADD3 UR24, UR5, -0x24c28bd8, URZ ;  /* 0xdb3d742805187890 */ /* 0x000fe2000fffe03f */
[----:B------:R-:W-:-:S04]  /*0530*/  IMAD.HI.U32 R11, R32, -0x326172a9, RZ ;  /* 0xcd9e8d57200b7827 */ /* 0x000fc800078e00ff */
[----:B0-----:R-:W-:Y:S01]  /*0540*/  IMAD.HI.U32 R3, R79, -0x2daee0ad, RZ ;  /* 0xd2511f534f037827 */ /* 0x001fe200078e00ff */
[----:B------:R-:W-:-:S03]  /*0550*/  LOP3.LUT R82, R11, UR23, R16, 0x96, !PT ;  /* 0x000000170b527c12 */ /* 0x000fc6000f8e9610 */
[----:B------:R-:W-:Y:S01]  /*0560*/  IMAD.X R9, RZ, RZ, c[0x0][0x1cc], P2 ;  /* 0x00007300ff097624 */ /* 0x000fe200010e06ff */
[----:B------:R-:W-:Y:S01]  /*0570*/  LOP3.LUT R96, R3, UR24, R10, 0x96, !PT ;  /* 0x0000001803607c12 */ /* 0x000fe2000f8e960a */
[----:B------:R-:W-:Y:S06]  /*0580*/  @P1 EXIT ;  /* 0x000000000000194d */ /* 0x000fec0003800000 */
[----:B------:R0:W2:Y:S01]  /*0590*/  LDG.E.128 R24, [R8.64+0x1000] ;  /* 0x0010000608187981 */ /* 0x0000a2000c1e1d00 */
[----:B-----5:R-:W-:Y:S01]  /*05a0*/  @!P0 CS2R R20, SRZ ;  /* 0x0000000000148805 */ /* 0x020fe2000001ff00 */
[----:B------:R-:W-:Y:S01]  /*05b0*/  IADD3 R2, P1, R0, c[0x0][0x1b0], RZ ;  /* 0x00006c0000027a10 */ /* 0x000fe20007f3e0ff */
[----:B------:R-:W-:Y:S01]  /*05c0*/  @!P0 CS2R R4, SRZ ;  /* 0x0000000000048805 */ /* 0x000fe2000001ff00 */
[----:B------:R-:W-:Y:S01]  /*05d0*/  @!P0 CS2R R6, SRZ ;  /* 0x0000000000068805 */ /* 0x000fe2000001ff00 */
[----:B------:R-:W-:Y:S01]  /*05e0*/  UIADD3 UR26, UR5, -0x695add53, URZ ;  /* 0x96a522ad051a7890 */ /* 0x000fe2000fffe03f */
[----:B------:R-:W-:Y:S01]  /*05f0*/  IADD3.X R3, RZ, c[0x0][0x1b4], RZ, P1, !PT ;  /* 0x00006d00ff037a10 */ /* 0x000fe20000ffe4ff */
[----:B------:R-:W-:Y:S01]  /*0600*/  @!P0 CS2R R28, SRZ ;  /* 0x00000000001c8805 */ /* 0x000fe2000001ff00 */
[----:B------:R-:W-:Y:S01]  /*0610*/  @!P0 CS2R R30, SRZ ;  /* 0x00000000001e8805 */ /* 0x000fe2000001ff00 */
[----:B------:R-:W-:Y:S01]  /*0620*/  @!P0 CS2R R22, SRZ ;  /* 0x0000000000168805 */ /* 0x000fe2000001ff00 */
[----:B------:R-:W-:Y:S01]  /*0630*/  UIADD3 UR25, UR4, -0x700cb87f, URZ ;  /* 0x8ff3478104197890 */ /* 0x000fe2000fffe03f */
[--C-:B------:R-:W-:Y:S01]  /*0640*/  HADD2.F32 R73, -RZ, R21.reuse.H0_H0 ;  /* 0x20000015ff497230 */ /* 0x100fe20000004100 */
[----:B------:R-:W-:Y:S01]  /*0650*/  IMAD R79, R79, -0x2daee0ad, RZ ;  /* 0xd2511f534f4f7824 */ /* 0x000fe200078e02ff */
[----:B------:R-:W-:Y:S01]  /*0660*/  HADD2.F32 R75, -RZ, R21.H1_H1 ;  /* 0x30000015ff4b7230 */ /* 0x000fe20000004100 */
[----:B------:R-:W-:Y:S01]  /*0670*/  IMAD.WIDE.U32 R82, R82, -0x2daee0ad, RZ ;  /* 0xd2511f5352527825 */ /* 0x000fe200078e00ff */
[----:B------:R0:W5:Y:S03]  /*0680*/  LDG.E.128 R64, [R8.64] ;  /* 0x0000000608407981 */ /* 0x000166000c1e1d00 */
[----:B------:R-:W-:Y:S01]  /*0690*/  IMAD R21, R32, -0x326172a9, RZ ;  /* 0xcd9e8d5720157824 */ /* 0x000fe200078e02ff */
[----:B------:R0:W5:Y:S01]  /*06a0*/  LDG.E.128 R60, [R8.64+0x800] ;  /* 0x00080006083c7981 */ /* 0x000162000c1e1d00 */
[----:B------:R-:W-:Y:S01]  /*06b0*/  IMAD.HI.U32 R80, R96, -0x326172a9, RZ ;  /* 0xcd9e8d5760507827 */ /* 0x000fe200078e00ff */
[--C-:B------:R-:W-:Y:S01]  /*06c0*/  HADD2.F32 R17, -RZ, R4.reuse.H0_H0 ;  /* 0x20000004ff117230 */ /* 0x100fe20000004100 */
[----:B------:R-:W-:Y:S01]  /*06d0*/  LOP3.LUT R79, R83, UR26, R79, 0x96, !PT ;  /* 0x0000001a534f7c12 */ /* 0x000fe2000f8e964f */
[----:B------:R1:W5:Y:S01]  /*06e0*/  LDG.E.128 R56, [R2.64] ;  /* 0x0000000602387981 */ /* 0x000362000c1e1d00 */
[----:B------:R-:W-:Y:S01]  /*06f0*/  HADD2.F32 R16, -RZ, R4.H1_H1 ;  /* 0x30000004ff107230 */ /* 0x000fe20000004100 */
[----:B------:R-:W-:Y:S01]  /*0700*/  LOP3.LUT R80, R80, UR25, R21, 0x96, !PT ;  /* 0x0000001950507c12 */ /* 0x000fe2000f8e9615 */
[--C-:B------:R-:W-:Y:S01]  /*0710*/  HADD2.F32 R15, -RZ, R5.reuse.H0_H0 ;  /* 0x20000005ff0f7230 */ /* 0x100fe20000004100 */
[----:B------:R1:W5:Y:S01]  /*0720*/  LDG.E.128 R52, [R2.64+0x800] ;  /* 0x0008000602347981 */ /* 0x000362000c1e1d00 */
[----:B------:R-:W-:Y:S01]  /*0730*/  HADD2.F32 R14, -RZ, R5.H1_H1 ;  /* 0x30000005ff0e7230 */ /* 0x000fe20000004100 */
[----:B------:R-:W-:Y:S01]  /*0740*/  IMAD.MOV.U32 R93, RZ, RZ, 0x1 ;  /* 0x00000001ff5d7424 */ /* 0x000fe200078e00ff */
[--C-:B------:R-:W-:Y:S01]  /*0750*/  HADD2.F32 R13, -RZ, R6.reuse.H0_H0 ;  /* 0x20000006ff0d7230 */ /* 0x100fe20000004100 */
[----:B------:R1:W5:Y:S01]  /*0760*/  LDG.E.128 R48, [R2.64+0x1000] ;  /* 0x0010000602307981 */ /* 0x000362000c1e1d00 */
[----:B------:R-:W-:Y:S01]  /*0770*/  HADD2.F32 R12, -RZ, R6.H1_H1 ;  /* 0x30000006ff0c7230 */ /* 0x000fe20000004100 */
[----:B------:R-:W-:Y:S01]  /*0780*/  LOP3.LUT R102, R102, 0x3, RZ, 0xc0, !PT ;  /* 0x0000000366667812 */ /* 0x000fe200078ec0ff */
[--C-:B------:R-:W-:Y:S01]  /*0790*/  HADD2.F32 R11, -RZ, R7.reuse.H0_H0 ;  /* 0x20000007ff0b7230 */ /* 0x100fe20000004100 */
[----:B------:R-:W-:Y:S01]  /*07a0*/  IMAD R96, R96, -0x326172a9, RZ ;  /* 0xcd9e8d5760607824 */ /* 0x000fe200078e02ff */
[----:B------:R-:W-:Y:S01]  /*07b0*/  HADD2.F32 R10, -RZ, R7.H1_H1 ;  /* 0x30000007ff0a7230 */ /* 0x000fe20000004100 */
[----:B------:R-:W-:Y:S01]  /*07c0*/  IMAD.MOV.U32 R94, RZ, RZ, RZ ;  /* 0x000000ffff5e7224 */ /* 0x000fe200078e00ff */
[----:B0-----:R-:W-:-:S02]  /*07d0*/  HADD2.F32 R9, -RZ, R28.H0_H0 ;  /* 0x2000001cff097230 */ /* 0x001fc40000004100 */
[----:B------:R-:W-:Y:S02]  /*07e0*/  HADD2.F32 R8, -RZ, R28.H1_H1 ;  /* 0x3000001cff087230 */ /* 0x000fe40000004100 */
[--C-:B------:R-:W-:Y:S02]  /*07f0*/  HADD2.F32 R7, -RZ, R29.reuse.H0_H0 ;  /* 0x2000001dff077230 */ /* 0x100fe40000004100 */
[----:B------:R-:W-:Y:S02]  /*0800*/  HADD2.F32 R6, -RZ, R29.H1_H1 ;  /* 0x3000001dff067230 */ /* 0x000fe40000004100 */
[--C-:B------:R-:W-:Y:S02]  /*0810*/  HADD2.F32 R5, -RZ, R30.reuse.H0_H0 ;  /* 0x2000001eff057230 */ /* 0x100fe40000004100 */
[----:B------:R-:W-:Y:S02]  /*0820*/  HADD2.F32 R4, -RZ, R30.H1_H1 ;  /* 0x3000001eff047230 */ /* 0x000fe40000004100 */
[----:B-1----:R-:W-:-:S02]  /*0830*/  HADD2.F32 R3, -RZ, R31.H0_H0 ;  /* 0x2000001fff037230 */ /* 0x002fc40000004100 */
        /* <DEDUP_REMOVED lines=15> */
.L_x_14948:
[----:B------:R-:W-:Y:S01]  /*0930*/  ISETP.NE.U32.AND P0, PT, RZ, c[0x0][0x1c0], PT ;  /* 0x00007000ff007a0c */ /* 0x000fe20003f05070 */
[----:B------:R-:W-:Y:S01]  /*0940*/  IMAD R20, R19, c[0x0][0x168], RZ ;  /* 0x00005a0013147a24 */ /* 0x000fe200078e02ff */
[----:B------:R-:W-:Y:S01]  /*0950*/  ISETP.NE.U32.AND P1, PT, RZ, c[0x0][0x180], PT ;  /* 0x00006000ff007a0c */ /* 0x000fe20003f25070 */
[----:B------:R-:W-:Y:S01]  /*0960*/  IMAD.MOV.U32 R90, RZ, RZ, 0x10 ;  /* 0x00000010ff5a7424 */ /* 0x000fe200078e00ff */
[----:B------:R-:W-:Y:S02]  /*0970*/  ISETP.NE.AND.EX P0, PT, RZ, c[0x0][0x1c4], PT, P0 ;  /* 0x00007100ff007a0c */ /* 0x000fe40003f05300 */
[----:B------:R-:W-:-:S02]  /*0980*/  ISETP.NE.AND.EX P2, PT, RZ, c[0x0][0x184], PT, P1 ;  /* 0x00006100ff007a0c */ /* 0x000fc40003f45310 */
[----:B------:R-:W-:-:S09]  /*0990*/  SHF.R.S32.HI R21, RZ, 0x1f, R20 ;  /* 0x0000001fff157819 */ /* 0x000fd20000011414 */
[----:B------:R-:W-:Y:S02]  /*09a0*/  @P0 MOV R28, 0x2 ;  /* 0x00000002001c0802 */ /* 0x000fe40000000f00 */
[----:B------:R-:W-:Y:S01]  /*09b0*/  LEA.HI R21, R21, R20, RZ, 0x3 ;  /* 0x0000001415157211 */ /* 0x000fe200078f18ff */
[----:B------:R-:W-:Y:S01]  /*09c0*/  @P2 IMAD.MOV.U32 R25, RZ, RZ, 0x20 ;  /* 0x00000020ff192424 */ /* 0x000fe200078e00ff */
[----:B------:R-:W-:Y:S01]  /*09d0*/  ISETP.NE.AND P1, PT, R102, 0x1, PT ;  /* 0x000000016600780c */ /* 0x000fe20003f25270 */
[----:B------:R-:W-:Y:S01]  /*09e0*/  @P0 IMAD.WIDE R28, R19, R28, c[0x0][0x1c0] ;  /* 0x00007000131c0625 */ /* 0x000fe200078e021c */
[----:B------:R-:W-:Y:S01]  /*09f0*/  LEA.HI.SX32 R100, R21, R18, 0x1d ;  /* 0x0000001215647211 */ /* 0x000fe200078feaff */
[----:B------:R-:W-:Y:S01]  /*0a00*/  HFMA2.MMA R108, -RZ, RZ, 1.875, 0 ;  /* 0x3f800000ff6c7435 */ /* 0x000fe200000001ff */
[----:B------:R-:W-:Y:S01]  /*0a10*/  BSSY B0, `(.L_x_14777) ;  /* 0x0000014000007945 */ /* 0x000fe20003800000 */
[----:B------:R-:W-:Y:S02]  /*0a20*/  P2R R27, PR, RZ, 0x4 ;  /* 0x00000004ff1b7803 */ /* 0x000fe40000000000 */
[C---:B------:R-:W-:Y:S01]  /*0a30*/  IMAD.WIDE.U32 R20, R100.reuse, R90, c[0x0][0x170] ;  /* 0x00005c0064147625 */ /* 0x040fe200078e005a */
[----:B------:R-:W2:Y:S03]  /*0a40*/  @P0 LDG.E.U16 R28, [R28.64] ;  /* 0x000000061c1c0981 */ /* 0x000ea6000c1e1500 */
[----:B------:R-:W-:-:S02]  /*0a50*/  @P2 IMAD.WIDE.U32 R24, R100, R25, c[0x0][0x180] ;  /* 0x0000600064182625 */ /* 0x000fc400078e0019 */
[----:B-----5:R-:W5:Y:S04]  /*0a60*/  LDG.E.128 R20, [R20.64] ;  /* 0x0000000614147981 */ /* 0x020f68000c1e1d00 */
[----:B------:R0:W5:Y:S04]  /*0a70*/  @P2 LDG.E.128 R44, [R24.64] ;  /* 0x00000006182c2981 */ /* 0x000168000c1e1d00 */
[----:B------:R0:W5:Y:S01]  /*0a80*/  @P2 LDG.E.128 R40, [R24.64+0x10] ;  /* 0x0000100618282981 */ /* 0x000162000c1e1d00 */
[----:B------:R-:W-:Y:S01]  /*0a90*/  IADD3 R30, R102, 0x1, RZ ;  /* 0x00000001661e7810 */ /* 0x000fe20007ffe0ff */
[----:B--2---:R-:W-:Y:S01]  /*0aa0*/  @P0 HADD2.F32 R108, -RZ, R28.H0_H0 ;  /* 0x2000001cff6c0230 */ /* 0x004fe20000004100 */
        /* <DEDUP_REMOVED lines=9> */
.L_x_14778:
[----:B0-----:R-:W-:Y:S02]  /*0b40*/  IMAD.MOV.U32 R26, RZ, RZ, R96 ;  /* 0x000000ffff1a7224 */ /* 0x001fe400078e0060 */
.L_x_14779:
[----:B------:R-:W-:Y:S05]  /*0b50*/  BSYNC B0 ;  /* 0x0000000000007941 */ /* 0x000fea0003800000 */
.L_x_14777:
        /* <DEDUP_REMOVED lines=16> */
.L_x_14783:
[----:B------:R-:W-:Y:S05]  /*0c60*/  BSYNC B1 ;  /* 0x0000000000017941 */ /* 0x000fea0003800000 */
.L_x_14782:
        /* <DEDUP_REMOVED lines=44> */
.L_x_14781:
[----:B------:R-:W-:Y:S05]  /*0f30*/  BSYNC B0 ;  /* 0x0000000000007941 */ /* 0x000fea0003800000 */
.L_x_14780:
[----:B------:R-:W0:Y:S01]  /*0f40*/  I2F.U32 R24, R26 ;  /* 0x0000001a00187306 */ /* 0x000e220000201000 */
[----:B-----5:R-:W-:Y:S01]  /*0f50*/  HADD2.F32 R25, -RZ, R20.H0_H0 ;  /* 0x20000014ff197230 */ /* 0x020fe20000004100 */
[----:B------:R-:W-:Y:S01]  /*0f60*/  IMAD.MOV.U32 R107, RZ, RZ, 0x2f800000 ;  /* 0x2f800000ff6b7424 */ /* 0x000fe200078e00ff */
[----:B------:R-:W-:Y:S01]  /*0f70*/  ISETP.NE.U32.AND P0, PT, RZ, c[0x0][0x180], PT ;  /* 0x00006000ff007a0c */ /* 0x000fe20003f05070 */
[----:B------:R-:W-:Y:S01]  /*0f80*/  HADD2.F32 R36, -RZ, R64.H0_H0 ;  /* 0x20000040ff247230 */ /* 0x000fe20000004100 */
[----:B------:R-:W-:Y:S01]  /*0f90*/  BSSY B0, `(.L_x_14784) ;  /* 0x0000017000007945 */ /* 0x000fe20003800000 */
        /* <DEDUP_REMOVED lines=21> */
.L_x_14785:
[----:B------:R-:W-:Y:S02]  /*10f0*/  MOV R34, R96 ;  /* 0x0000006000227202 */ /* 0x000fe40000000f00 */
.L_x_14786:
[----:B------:R-:W-:Y:S05]  /*1100*/  BSYNC B0 ;  /* 0x0000000000007941 */ /* 0x000fea0003800000 */
.L_x_14784:
        /* <DEDUP_REMOVED lines=16> */
.L_x_14790:
[----:B------:R-:W-:Y:S05]  /*1210*/  BSYNC B1 ;  /* 0x0000000000017941 */ /* 0x000fea0003800000 */
.L_x_14789:
        /* <DEDUP_REMOVED lines=44> */
.L_x_14788:
[----:B------:R-:W-:Y:S05]  /*14e0*/  BSYNC B0 ;  /* 0x0000000000007941 */ /* 0x000fea0003800000 */
.L_x_14787:
[----:B------:R-:W0:Y:S01]  /*14f0*/  I2F.U32 R24, R34 ;  /* 0x0000002200187306 */ /* 0x000e220000201000 */
[----:B------:R-:W-:Y:S01]  /*1500*/  HADD2.F32 R25, -RZ, R20.H1_H1 ;  /* 0x30000014ff197230 */ /* 0x000fe20000004100 */
[----:B------:R-:W-:Y:S01]  /*1510*/  ISETP.NE.AND P1, PT, R28, 0x1, PT ;  /* 0x000000011c00780c */ /* 0x000fe20003f25270 */
[----:B------:R-:W-:Y:S01]  /*1520*/  HADD2.F32 R20, -RZ, R64.H1_H1 ;  /* 0x30000040ff147230 */ /* 0x000fe20000004100 */
        /* <DEDUP_REMOVED lines=18> */
.L_x_14792:
[----:B------:R-:W-:Y:S02]  /*1650*/  IMAD.MOV.U32 R20, RZ, RZ, R96 ;  /* 0x000000ffff147224 */ /* 0x000fe400078e0060 */
.L_x_14793:
[----:B------:R-:W-:Y:S05]  /*1660*/  BSYNC B0 ;  /* 0x0000000000007941 */ /* 0x000fea0003800000 */
.L_x_14791:
        /* <DEDUP_REMOVED lines=16> */
.L_x_14797:
[----:B------:R-:W-:Y:S05]  /*1770*/  BSYNC B1 ;  /* 0x0000000000017941 */ /* 0x000fea0003800000 */
.L_x_14796:
        /* <DEDUP_REMOVED lines=44> */
.L_x_14795:
[----:B------:R-:W-:Y:S05]  /*1a40*/  BSYNC B0 ;  /* 0x0000000000007941 */ /* 0x000fea0003800000 */
.L_x_14794:
[----:B------:R-:W0:Y:S01]  /*1a50*/  I2F.U32 R20, R20 ;  /* 0x0000001400147306 */ /* 0x000e220000201000 */
[----:B------:R-:W-:Y:S01]  /*1a60*/  HADD2.F32 R29, -RZ, R21.H0_H0 ;  /* 0x20000015ff1d7230 */ /* 0x000fe20000004100 */
[----:B------:R-:W-:Y:S01]  /*1a70*/  ISETP.NE.AND P2, PT, R24, 0x1, PT ;  /* 0x000000011800780c */ /* 0x000fe20003f45270 */
[----:B------:R-:W-:Y:S01]  /*1a80*/  HADD2.F32 R38, -RZ, R65.H0_H0 ;  /* 0x20000041ff267230 */ /* 0x000fe20000004100 */
        /* <DEDUP_REMOVED lines=18> */
.L_x_14799:
[----:B------:R-:W-:Y:S02]  /*1bb0*/  IMAD.MOV.U32 R20, RZ, RZ, R96 ;  /* 0x000000ffff147224 */ /* 0x000fe400078e0060 */
.L_x_14800:
[----:B------:R-:W-:Y:S05]  /*1bc0*/  BSYNC B0 ;  /* 0x0000000000007941 */ /* 0x000fea0003800000 */
.L_x_14798:
        /* <DEDUP_REMOVED lines=16> */
.L_x_14804:
[----:B------:R-:W-:Y:S05]  /*1cd0*/  BSYNC B1 ;  /* 0x0000000000017941 */ /* 0x000fea0003800000 */
.L_x_14803:
        /* <DEDUP_REMOVED lines=44> */
.L_x_14802:
[----:B------:R-:W-:Y:S05]  /*1fa0*/  BSYNC B0 ;  /* 0x0000000000007941 */ /* 0x000fea0003800000 */
.L_x_14801:
        /* <DEDUP_REMOVED lines=22> */
.L_x_14806:
[----:B------:R-:W-:Y:S02]  /*2110*/  MOV R33, R96 ;  /* 0x0000006000217202 */ /* 0x000fe40000000f00 */
.L_x_14807:
[----:B------:R-:W-:Y:S05]  /*2120*/  BSYNC B0 ;  /* 0x0000000000007941 */ /* 0x000fea0003800000 */
.L_x_14805:
        /* <DEDUP_REMOVED lines=16> */
.L_x_14811:
[----:B------:R-:W-:Y:S05]  /*2230*/  BSYNC B1 ;  /* 0x0000000000017941 */ /* 0x000fea0003800000 */
.L_x_14810:
        /* <DEDUP_REMOVED lines=44> */
.L_x_14809:
[----:B------:R-:W-:Y:S05]  /*2500*/  BSYNC B0 ;  /* 0x0000000000007941 */ /* 0x000fea0003800000 */
.L_x_14808:
        /* <DEDUP_REMOVED lines=22> */
.L_x_14813:
[----:B------:R-:W-:Y:S02]  /*2670*/  IMAD.MOV.U32 R34, RZ, RZ, R96 ;  /* 0x000000ffff227224 */ /* 0x000fe400078e0060 */
.L_x_14814:
[----:B------:R-:W-:Y:S05]  /*2680*/  BSYNC B0 ;  /* 0x0000000000007941 */ /* 0x000fea0003800000 */
.L_x_14812:
        /* <DEDUP_REMOVED lines=16> */
.L_x_14818:
[----:B------:R-:W-:Y:S05]  /*2790*/  BSYNC B1 ;  /* 0x0000000000017941 */ /* 0x000fea0003800000 */
.L_x_14817:
        /* <DEDUP_REMOVED lines=44> */
.L_x_14816:
[----:B------:R-:W-:Y:S05]  /*2a60*/  BSYNC B0 ;  /* 0x0000000000007941 */ /* 0x000fea0003800000 */
.L_x_14815:
        /* <DEDUP_REMOVED lines=22> */
.L_x_14820:
[----:B------:R-:W-:Y:S02]  /*2bd0*/  IMAD.MOV.U32 R22, RZ, RZ, R96 ;  /* 0x000000ffff167224 */ /* 0x000fe400078e0060 */
.L_x_14821:
[----:B------:R-:W-:Y:S05]  /*2be0*/  BSYNC B0 ;  /* 0x0000000000007941 */ /* 0x000fea0003800000 */
.L_x_14819:
        /* <DEDUP_REMOVED lines=16> */
.L_x_14825:
[----:B------:R-:W-:Y:S05]  /*2cf0*/  BSYNC B1 ;  /* 0x0000000000017941 */ /* 0x000fea0003800000 */
.L_x_14824:
        /* <DEDUP_REMOVED lines=44> */
.L_x_14823:
[----:B------:R-:W-:Y:S05]  /*2fc0*/  BSYNC B0 ;  /* 0x0000000000007941 */ /* 0x000fea0003800000 */
.L_x_14822:
[----:B------:R-:W0:Y:S01]  /*2fd0*/  I2F.U32 R20, R22 ;  /* 0x0000001600147306 */ /* 0x000e220000201000 */
[----:B------:R-:W-:Y:S01]  /*2fe0*/  HADD2.F32 R25, -RZ, R23.H0_H0 ;  /* 0x20000017ff197230 */ /* 0x000fe20000004100 */
[----:B------:R-:W-:Y:S01]  /*2ff0*/  ISETP.NE.AND P6, PT, R106, RZ, PT ;  /* 0x000000ff6a00720c */ /* 0x000fe20003fc5270 */
[----:B------:R-:W-:Y:S01]  /*3000*/  HADD2.F32 R34, -RZ, R67.H0_H0 ;  /* 0x20000043ff227230 */ /* 0x000fe20000004100 */
        /* <DEDUP_REMOVED lines=19> */
.L_x_14827:
[----:B------:R-:W-:Y:S02]  /*3140*/  MOV R35, R96 ;  /* 0x0000006000237202 */ /* 0x000fe40000000f00 */
.L_x_14828:
[----:B------:R-:W-:Y:S05]  /*3150*/  BSYNC B0 ;  /* 0x0000000000007941 */ /* 0x000fea0003800000 */
.L_x_14826:
        /* <DEDUP_REMOVED lines=18> */
.L_x_14832:
[----:B------:R-:W-:Y:S05]  /*3280*/  BSYNC B1 ;  /* 0x0000000000017941 */ /* 0x000fea0003800000 */
.L_x_14831:
        /* <DEDUP_REMOVED lines=44> */
.L_x_14830:
[----:B------:R-:W-:Y:S05]  /*3550*/  BSYNC B0 ;  /* 0x0000000000007941 */ /* 0x000fea0003800000 */
.L_x_14829:
[----:B------:R0:W1:Y:S01]  /*3560*/  I2F.U32 R20, R35 ;  /* 0x0000002300147306 */ /* 0x0000620000201000 */
[----:B------:R-:W-:Y:S01]  /*3570*/  HADD2.F32 R23, -RZ, R23.H1_H1 ;  /* 0x30000017ff177230 */ /* 0x000fe20000004100 */
[----:B------:R-:W-:Y:S01]  /*3580*/  SEL R28, RZ, 0x100, P4 ;  /* 0x00000100ff1c7807 */ /* 0x000fe20002000000 */
[----:B------:R-:W-:Y:S01]  /*3590*/  IMAD.MOV.U32 R110, RZ, RZ, 0x20 ;  /* 0x00000020ff6e7424 */ /* 0x000fe200078e00ff */
[----:B------:R-:W-:Y:S01]  /*35a0*/  ISETP.NE.AND P4, PT, R26, RZ, PT ;  /* 0x000000ff1a00720c */ /* 0x000fe20003f85270 */
[----:B------:R-:W-:Y:S01]  /*35b0*/  IMAD.MOV.U32 R109, RZ, RZ, 0x8 ;  /* 0x00000008ff6d7424 */ /* 0x000fe200078e00ff */
[----:B------:R-:W-:Y:S01]  /*35c0*/  SEL R24, RZ, 0x1, P2 ;  /* 0x00000001ff187807 */ /* 0x000fe20001000000 */
[----:B------:R-:W-:Y:S01]  /*35d0*/  FMUL.FTZ R26, R23, R108 ;  /* 0x0000006c171a7220 */ /* 0x000fe20000410000 */
[----:B------:R-:W-:Y:S01]  /*35e0*/  ISETP.NE.AND P6, PT, R106, RZ, PT ;  /* 0x000000ff6a00720c */ /* 0x000fe20003fc5270 */
[----:B0-----:R-:W-:Y:S01]  /*35f0*/  HADD2.F32 R35, -RZ, R67.H1_H1 ;  /* 0x30000043ff237230 */ /* 0x001fe20000004100 */
[----:B------:R-:W-:Y:S01]  /*3600*/  SEL R22, RZ, 0x1, P1 ;  /* 0x00000001ff167807 */ /* 0x000fe20000800000 */
[----:B------:R-:W-:Y:S01]  /*3610*/  FMUL.FTZ R26, R26, c[0x0][0x1e8] ;  /* 0x00007a001a1a7a20 */ /* 0x000fe20000410000 */
[----:B------:R-:W-:Y:S01]  /*3620*/  SEL R29, RZ, 0x10000, P5 ;  /* 0x00010000ff1d7807 */ /* 0x000fe20002800000 */
[----:B------:R-:W-:Y:S01]  /*3630*/  IMAD.WIDE.U32 R24, R24, 0x1000000, RZ ;  /* 0x0100000018187825 */ /* 0x000fe200078e00ff */
[----:B------:R-:W-:-:S02]  /*3640*/  ISETP.NE.AND P5, PT, R27, RZ, PT ;  /* 0x000000ff1b00720c */ /* 0x000fc40003fa5270 */
[----:B------:R-:W-:Y:S01]  /*3650*/  SEL R31, RZ, 0x1, P3 ;  /* 0x00000001ff1f7807 */ /* 0x000fe20001800000 */
[----:B-1----:R-:W-:Y:S01]  /*3660*/  FFMA.FTZ R20, R20, R107, 1.1641532182693481445e-10 ;  /* 0x2f00000014147423 */ /* 0x002fe2000001006b */
[----:B------:R-:W-:Y:S01]  /*3670*/  IADD3 R91, R100, 0x80, RZ ;  /* 0x00000080645b7810 */ /* 0x000fe20007ffe0ff */
[----:B------:R-:W-:-:S03]  /*3680*/  IMAD.WIDE.U32 R22, R22, 0x10000, RZ ;  /* 0x0001000016167825 */ /* 0x000fc600078e00ff */
[----:B------:R-:W-:Y:S01]  /*3690*/  FSETP.GTU.FTZ.AND P2, PT, R20, c[0x0][0x1e4], PT ;  /* 0x0000790014007a0b */ /* 0x000fe20003f5c000 */
[----:B------:R-:W-:Y:S01]  /*36a0*/  IMAD.WIDE.U32 R68, R100, R110, c[0x0][0x188] ;  /* 0x0000620064447625 */ /* 0x000fe200078e006e */
[----:B------:R-:W-:Y:S02]  /*36b0*/  SEL R20, RZ, 0x1, P0 ;  /* 0x00000001ff147807 */ /* 0x000fe40000000000 */
[----:B------:R-:W-:Y:S02]  /*36c0*/  SEL R30, RZ, 0x1000000, P2 ;  /* 0x01000000ff1e7807 */ /* 0x000fe40001000000 */
[----:B------:R-:W-:Y:S01]  /*36d0*/  FSEL R26, R26, RZ, !P2 ;  /* 0x000000ff1a1a7208 */ /* 0x000fe20005000000 */
[----:B------:R-:W-:Y:S01]  /*36e0*/  IMAD.WIDE.U32 R20, R20, 0x100, RZ ;  /* 0x0000010014147825 */ /* 0x000fe200078e00ff */
[----:B------:R-:W-:Y:S01]  /*36f0*/  LOP3.LUT R28, R28, R30, R29, 0xfe, !PT ;  /* 0x0000001e1c1c7212 */ /* 0x000fe200078efe1d */
[----:B------:R0:W-:Y:S01]  /*3700*/  STG.E.128 [R68.64], R36 ;  /* 0x0000002444007986 */ /* 0x0001e2000c101d06 */
[----:B------:R-:W-:Y:S01]  /*3710*/  SEL R29, RZ, 0x1, P4 ;  /* 0x00000001ff1d7807 */ /* 0x000fe20002000000 */
[----:B------:R-:W-:Y:S01]  /*3720*/  FMUL.FTZ R35, R26, R35 ;  /* 0x000000231a237220 */ /* 0x000fe20000410000 */
[----:B------:R-:W-:Y:S01]  /*3730*/  LOP3.LUT R25, R25, R28, R31, 0xfe, !PT ;  /* 0x0000001c19197212 */ /* 0x000fe200078efe1f */
[----:B------:R-:W-:Y:S01]  /*3740*/  IMAD.WIDE.U32 R30, R100, R109, c[0x0][0x190] ;  /* 0x00006400641e7625 */ /* 0x000fe200078e006d */
[----:B------:R-:W-:-:S02]  /*3750*/  LOP3.LUT R24, R20, R24, R22, 0xfe, !PT ;  /* 0x0000001814187212 */ /* 0x000fc400078efe16 */
[----:B------:R-:W-:Y:S01]  /*3760*/  LOP3.LUT R25, R21, R25, R23, 0xfe, !PT ;  /* 0x0000001915197212 */ /* 0x000fe200078efe17 */
[----:B------:R-:W-:Y:S01]  /*3770*/  @P6 FADD.FTZ R35, R43, R35 ;  /* 0x000000232b236221 */ /* 0x000fe20000010000 */
[----:B------:R-:W-:Y:S01]  /*3780*/  LOP3.LUT R24, R24, R29, RZ, 0xfc, !PT ;  /* 0x0000001d18187212 */ /* 0x000fe200078efcff */
        /* <DEDUP_REMOVED lines=19> */
.L_x_14834:
[----:B0-----:R-:W-:Y:S02]  /*38c0*/  MOV R26, R96 ;  /* 0x00000060001a7202 */ /* 0x001fe40000000f00 */
.L_x_14835:
[----:B------:R-:W-:Y:S05]  /*38d0*/  BSYNC B0 ;  /* 0x0000000000007941 */ /* 0x000fea0003800000 */
.L_x_14833:
        /* <DEDUP_REMOVED lines=16> */
.L_x_14839:
[----:B------:R-:W-:Y:S05]  /*39e0*/  BSYNC B1 ;  /* 0x0000000000017941 */ /* 0x000fea0003800000 */
.L_x_14838:
        /* <DEDUP_REMOVED lines=44> */
.L_x_14837:
[----:B------:R-:W-:Y:S05]  /*3cb0*/  BSYNC B0 ;  /* 0x0000000000007941 */ /* 0x000fea0003800000 */
.L_x_14836:
[----:B------:R-:W0:Y:S01]  /*3cc0*/  I2F.U32 R24, R26 ;  /* 0x0000001a00187306 */ /* 0x000e220000201000 */
[----:B-----5:R-:W-:Y:S01]  /*3cd0*/  HADD2.F32 R25, -RZ, R20.H0_H0 ;  /* 0x20000014ff197230 */ /* 0x020fe20000004100 */
[----:B------:R-:W-:Y:S01]  /*3ce0*/  BSSY B0, `(.L_x_14840) ;  /* 0x0000016000007945 */ /* 0x000fe20003800000 */
[----:B------:R-:W-:-:S03]  /*3cf0*/  HADD2.F32 R28, -RZ, R60.H0_H0 ;  /* 0x2000003cff1c7230 */ /* 0x000fc60000004100 */
        /* <DEDUP_REMOVED lines=19> */
.L_x_14841:
[----:B------:R-:W-:Y:S02]  /*3e30*/  MOV R26, R96 ;  /* 0x00000060001a7202 */ /* 0x000fe40000000f00 */
.L_x_14842:
[----:B------:R-:W-:Y:S05]  /*3e40*/  BSYNC B0 ;  /* 0x0000000000007941 */ /* 0x000fea0003800000 */
.L_x_14840:
        /* <DEDUP_REMOVED lines=16> */
.L_x_14846:
[----:B------:R-:W-:Y:S05]  /*3f50*/  BSYNC B1 ;  /* 0x0000000000017941 */ /* 0x000fea0003800000 */
.L_x_14845:
        /* <DEDUP_REMOVED lines=44> */
.L_x_14844:
[----:B------:R-:W-:Y:S05]  /*4220*/  BSYNC B0 ;  /* 0x0000000000007941 */ /* 0x000fea0003800000 */
.L_x_14843:
        /* <DEDUP_REMOVED lines=8> */
[----:B------:R-:W-:-:S03]  /*42b0*/  HADD2.F32 R20, -RZ, R60.H1_H1 ;  /* 0x3000003cff147230 */ /* 0x000fc60000004100 */
        /* <DEDUP_REMOVED lines=13> */
.L_x_14848:
[----:B------:R-:W-:Y:S02]  /*4390*/  MOV R20, R96 ;  /* 0x0000006000147202 */ /* 0x000fe40000000f00 */
.L_x_14849:
[----:B------:R-:W-:Y:S05]  /*43a0*/  BSYNC B0 ;  /* 0x0000000000007941 */ /* 0x000fea0003800000 */
.L_x_14847:
        /* <DEDUP_REMOVED lines=16> */
.L_x_14853:
[----:B------:R-:W-:Y:S05]  /*44b0*/  BSYNC B1 ;  /* 0x0000000000017941 */ /* 0x000fea0003800000 */
.L_x_14852:
        /* <DEDUP_REMOVED lines=44> */
.L_x_14851:
[----:B------:R-:W-:Y:S05]  /*4780*/  BSYNC B0 ;  /* 0x0000000000007941 */ /* 0x000fea0003800000 */
.L_x_14850:
        /* <DEDUP_REMOVED lines=22> */
.L_x_14855:
[----:B------:R-:W-:Y:S02]  /*48f0*/  MOV R20, R96 ;  /* 0x0000006000147202 */ /* 0x000fe40000000f00 */
.L_x_14856:
[----:B------:R-:W-:Y:S05]  /*4900*/  BSYNC B0 ;  /* 0x0000000000007941 */ /* 0x000fea0003800000 */
.L_x_14854:
        /* <DEDUP_REMOVED lines=16> */
.L_x_14860:
[----:B------:R-:W-:Y:S05]  /*4a10*/  BSYNC B1 ;  /* 0x0000000000017941 */ /* 0x000fea0003800000 */
.L_x_14859:
        /* <DEDUP_REMOVED lines=44> */
.L_x_14858:
[----:B------:R-:W-:Y:S05]  /*4ce0*/  BSYNC B0 ;  /* 0x0000000000007941 */ /* 0x000fea0003800000 */
.L_x_14857:
        /* <DEDUP_REMOVED lines=22> */
.L_x_14862:
[----:B------:R-:W-:Y:S02]  /*4e50*/  MOV R26, R96 ;  /* 0x00000060001a7202 */ /* 0x000fe40000000f00 */
.L_x_14863:
[----:B------:R-:W-:Y:S05]  /*4e60*/  BSYNC B0 ;  /* 0x0000000000007941 */ /* 0x000fea0003800000 */
.L_x_14861:
        /* <DEDUP_REMOVED lines=16> */
.L_x_14867:
[----:B------:R-:W-:Y:S05]  /*4f70*/  BSYNC B1 ;  /* 0x0000000000017941 */ /* 0x000fea0003800000 */
.L_x_14866:
        /* <DEDUP_REMOVED lines=44> */
.L_x_14865:
[----:B------:R-:W-:Y:S05]  /*5240*/  BSYNC B0 ;  /* 0x0000000000007941 */ /* 0x000fea0003800000 */
.L_x_14864:
        /* <DEDUP_REMOVED lines=22> */
.L_x_14869:
[----:B------:R-:W-:Y:S02]  /*53b0*/  MOV R26, R96 ;  /* 0x00000060001a7202 */ /* 0x000fe40000000f00 */
.L_x_14870:
[----:B------:R-:W-:Y:S05]  /*53c0*/  BSYNC B0 ;  /* 0x0000000000007941 */ /* 0x000fea0003800000 */
.L_x_14868:
        /* <DEDUP_REMOVED lines=16> */
.L_x_14874:
[----:B------:R-:W-:Y:S05]  /*54d0*/  BSYNC B1 ;  /* 0x0000000000017941 */ /* 0x000fea0003800000 */
.L_x_14873:
        /* <DEDUP_REMOVED lines=44> */
.L_x_14872:
[----:B------:R-:W-:Y:S05]  /*57a0*/  BSYNC B0 ;  /* 0x0000000000007941 */ /* 0x000fea0003800000 */
.L_x_14871:
        /* <DEDUP_REMOVED lines=22> */
.L_x_14876:
[----:B------:R-:W-:Y:S02]  /*5910*/  MOV R22, R96 ;  /* 0x0000006000167202 */ /* 0x000fe40000000f00 */
.L_x_14877:
[----:B------:R-:W-:Y:S05]  /*5920*/  BSYNC B0 ;  /* 0x0000000000007941 */ /* 0x000fea0003800000 */
.L_x_14875:
        /* <DEDUP_REMOVED lines=16> */
.L_x_14881:
[----:B------:R-:W-:Y:S05]  /*5a30*/  BSYNC B1 ;  /* 0x0000000000017941 */ /* 0x000fea0003800000 */
.L_x_14880:
        /* <DEDUP_REMOVED lines=44> */
.L_x_14879:
[----:B------:R-:W-:Y:S05]  /*5d00*/  BSYNC B0 ;  /* 0x0000000000007941 */ /* 0x000fea0003800000 */
.L_x_14878:
        /* <DEDUP_REMOVED lines=23> */
.L_x_14883:
[----:B------:R-:W-:Y:S02]  /*5e80*/  MOV R22, R96 ;  /* 0x0000006000167202 */ /* 0x000fe40000000f00 */
.L_x_14884:
[----:B------:R-:W-:Y:S05]  /*5e90*/  BSYNC B0 ;  /* 0x0000000000007941 */ /* 0x000fea0003800000 */
.L_x_14882:
        /* <DEDUP_REMOVED lines=18> */
.L_x_14888:
[----:B------:R-:W-:Y:S05]  /*5fc0*/  BSYNC B1 ;  /* 0x0000000000017941 */ /* 0x000fea0003800000 */
.L_x_14887:
        /* <DEDUP_REMOVED lines=44> */
.L_x_14886:
[----:B------:R-:W-:Y:S05]  /*6290*/  BSYNC B0 ;  /* 0x0000000000007941 */ /* 0x000fea0003800000 */
.L_x_14885:
[----:B------:R0:W1:Y:S01]  /*62a0*/  I2F.U32 R20, R22 ;  /* 0x0000001600147306 */ /* 0x0000620000201000 */
[----:B------:R-:W-:Y:S01]  /*62b0*/  HADD2.F32 R23, -RZ, R23.H1_H1 ;  /* 0x30000017ff177230 */ /* 0x000fe20000004100 */
[----:B------:R-:W-:Y:S01]  /*62c0*/  SEL R68, RZ, 0x1, P1 ;  /* 0x00000001ff447807 */ /* 0x000fe20000800000 */
[----:B------:R-:W-:Y:S01]  /*62d0*/  IMAD.WIDE.U32 R102, R91, R109, c[0x0][0x190] ;  /* 0x000064005b667625 */ /* 0x000fe200078e006d */
[----:B------:R-:W-:Y:S02]  /*62e0*/  SEL R70, RZ, 0x1, P2 ;  /* 0x00000001ff467807 */ /* 0x000fe40001000000 */
[----:B------:R-:W-:Y:S01]  /*62f0*/  ISETP.NE.AND P6, PT, R106, RZ, PT ;  /* 0x000000ff6a00720c */ /* 0x000fe20003fc5270 */
[----:B------:R-:W-:Y:S01]  /*6300*/  FMUL.FTZ R23, R23, R108 ;  /* 0x0000006c17177220 */ /* 0x000fe20000410000 */
[----:B------:R-:W-:Y:S01]  /*6310*/  ISETP.NE.AND P2, PT, R101, RZ, PT ;  /* 0x000000ff6500720c */ /* 0x000fe20003f45270 */
[----:B------:R-:W-:Y:S01]  /*6320*/  IMAD.WIDE.U32 R70, R70, 0x1000000, RZ ;  /* 0x0100000046467825 */ /* 0x000fe200078e00ff */
[----:B------:R-:W-:Y:S01]  /*6330*/  SEL R88, RZ, 0x10000, P5 ;  /* 0x00010000ff587807 */ /* 0x000fe20002800000 */
[----:B0-----:R-:W-:Y:S01]  /*6340*/  HADD2.F32 R22, -RZ, R63.H1_H1 ;  /* 0x3000003fff167230 */ /* 0x001fe20000004100 */
[----:B------:R-:W-:Y:S01]  /*6350*/  SEL R89, RZ, 0x100, P4 ;  /* 0x00000100ff597807 */ /* 0x000fe20002000000 */
[----:B------:R-:W-:Y:S01]  /*6360*/  IMAD.WIDE.U32 R68, R68, 0x10000, RZ ;  /* 0x0001000044447825 */ /* 0x000fe200078e00ff */
[----:B------:R-:W-:-:S02]  /*6370*/  ISETP.NE.AND P5, PT, R27, RZ, PT ;  /* 0x000000ff1b00720c */ /* 0x000fc40003fa5270 */
[----:B------:R-:W-:Y:S01]  /*6380*/  SEL R27, RZ, 0x1, P2 ;  /* 0x00000001ff1b7807 */ /* 0x000fe20001000000 */
[----:B-1----:R-:W-:Y:S02]  /*6390*/  FFMA.FTZ R20, R20, R107, 1.1641532182693481445e-10 ;  /* 0x2f00000014147423 */ /* 0x002fe4000001006b */
[----:B------:R-:W-:-:S03]  /*63a0*/  FMUL.FTZ R23, R23, c[0x0][0x1e8] ;  /* 0x00007a0017177a20 */ /* 0x000fc60000410000 */
[----:B------:R-:W-:Y:S02]  /*63b0*/  FSETP.GTU.FTZ.AND P1, PT, R20, c[0x0][0x1e4], PT ;  /* 0x0000790014007a0b */ /* 0x000fe40003f3c000 */
[----:B------:R-:W-:Y:S02]  /*63c0*/  SEL R20, RZ, 0x1, P0 ;  /* 0x00000001ff147807 */ /* 0x000fe40000000000 */
[----:B------:R-:W-:Y:S02]  /*63d0*/  SEL R101, RZ, 0x1000000, P1 ;  /* 0x01000000ff657807 */ /* 0x000fe40000800000 */
[----:B------:R-:W-:Y:S01]  /*63e0*/  FSEL R23, R23, RZ, !P1 ;  /* 0x000000ff17177208 */ /* 0x000fe20004800000 */
[----:B------:R-:W-:Y:S01]  /*63f0*/  IMAD.WIDE.U32 R20, R20, 0x100, RZ ;  /* 0x0000010014147825 */ /* 0x000fe200078e00ff */
[----:B------:R-:W-:Y:S02]  /*6400*/  LOP3.LUT R89, R89, R101, R88, 0xfe, !PT ;  /* 0x0000006559597212 */ /* 0x000fe400078efe58 */
[----:B------:R-:W-:-:S02]  /*6410*/  IADD3 R101, R100, 0x100, RZ ;  /* 0x0000010064657810 */ /* 0x000fc40007ffe0ff */
[----:B------:R-:W-:Y:S02]  /*6420*/  LOP3.LUT R20, R20, R70, R68, 0xfe, !PT ;  /* 0x0000004614147212 */ /* 0x000fe400078efe44 */
[----:B------:R-:W-:Y:S02]  /*6430*/  SEL R70, RZ, 0x1, P3 ;  /* 0x00000001ff467807 */ /* 0x000fe40001800000 */
        /* <DEDUP_REMOVED lines=26> */
.L_x_14890:
[----:B0-----:R-:W-:Y:S02]  /*65e0*/  MOV R102, R96 ;  /* 0x0000006000667202 */ /* 0x001fe40000000f00 */
.L_x_14891:
[----:B------:R-:W-:Y:S05]  /*65f0*/  BSYNC B0 ;  /* 0x0000000000007941 */ /* 0x000fea0003800000 */
.L_x_14889:
        /* <DEDUP_REMOVED lines=16> */
.L_x_14895:
[----:B------:R-:W-:Y:S05]  /*6700*/  BSYNC B1 ;  /* 0x0000000000017941 */ /* 0x000fea0003800000 */
.L_x_14894:
        /* <DEDUP_REMOVED lines=40> */
[----:B------:R-:W-:Y:S01]  /*6990*/  HFMA2.MMA R90, -RZ, RZ, 0, 0 ;  /* 0x00000000ff5a7435 */ /* 0x000fe200000001ff */
[----:B------:R-:W-:Y:S01]  /*69a0*/  MOV R96, R88 ;  /* 0x0000005800607202 */ /* 0x000fe20000000f00 */
[----:B------:R-:W-:Y:S01]  /*69b0*/  IMAD.MOV.U32 R82, RZ, RZ, R20 ;  /* 0x000000ffff527224 */ /* 0x000fe200078e0014 */
[----:B------:R-:W-:-:S03]  /*69c0*/  LOP3.LUT R79, R21, UR26, R22, 0x96, !PT ;  /* 0x0000001a154f7c12 */ /* 0x000fc6000f8e9616 */
.L_x_14893:
[----:B------:R-:W-:Y:S05]  /*69d0*/  BSYNC B0 ;  /* 0x0000000000007941 */ /* 0x000fea0003800000 */
.L_x_14892:
[----:B------:R-:W0:Y:S01]  /*69e0*/  I2F.U32 R20, R102 ;  /* 0x0000006600147306 */ /* 0x000e220000201000 */
[----:B-----5:R-:W-:Y:S01]  /*69f0*/  HADD2.F32 R21, -RZ, R68.H0_H0 ;  /* 0x20000044ff157230 */ /* 0x020fe20000004100 */
        /* <DEDUP_REMOVED lines=20> */
.L_x_14897:
[----:B------:R-:W-:Y:S02]  /*6b40*/  MOV R104, R96 ;  /* 0x0000006000687202 */ /* 0x000fe40000000f00 */
.L_x_14898:
[----:B------:R-:W-:Y:S05]  /*6b50*/  BSYNC B0 ;  /* 0x0000000000007941 */ /* 0x000fea0003800000 */
.L_x_14896:
        /* <DEDUP_REMOVED lines=16> */
.L_x_14902:
[----:B------:R-:W-:Y:S05]  /*6c60*/  BSYNC B1 ;  /* 0x0000000000017941 */ /* 0x000fea0003800000 */
.L_x_14901:
        /* <DEDUP_REMOVED lines=44> */
.L_x_14900:
[----:B------:R-:W-:Y:S05]  /*6f30*/  BSYNC B0 ;  /* 0x0000000000007941 */ /* 0x000fea0003800000 */
.L_x_14899:
[----:B------:R-:W0:Y:S01]  /*6f40*/  I2F.U32 R88, R104 ;  /* 0x0000006800587306 */ /* 0x000e220000201000 */
[----:B------:R-:W-:Y:S01]  /*6f50*/  HADD2.F32 R21, -RZ, R68.H1_H1 ;  /* 0x30000044ff157230 */ /* 0x000fe20000004100 */
[C---:B------:R-:W-:Y:S01]  /*6f60*/  ISETP.NE.AND P1, PT, R22.reuse, 0x1, PT ;  /* 0x000000011600780c */ /* 0x040fe20003f25270 */
[----:B------:R-:W-:Y:S01]  /*6f70*/  BSSY B0, `(.L_x_14903) ;  /* 0x0000013000007945 */ /* 0x000fe20003800000 */
[----:B------:R-:W-:-:S02]  /*6f80*/  IADD3 R23, R22, 0x1, RZ ;  /* 0x0000000116177810 */ /* 0x000fc40007ffe0ff */
        /* <DEDUP_REMOVED lines=16> */
.L_x_14904:
[----:B------:R-:W-:Y:S02]  /*7090*/  MOV R68, R96 ;  /* 0x0000006000447202 */ /* 0x000fe40000000f00 */
.L_x_14905:
[----:B------:R-:W-:Y:S05]  /*70a0*/  BSYNC B0 ;  /* 0x0000000000007941 */ /* 0x000fea0003800000 */
.L_x_14903:
        /* <DEDUP_REMOVED lines=16> */
.L_x_14909:
[----:B------:R-:W-:Y:S05]  /*71b0*/  BSYNC B1 ;  /* 0x0000000000017941 */ /* 0x000fea0003800000 */
.L_x_14908:
        /* <DEDUP_REMOVED lines=44> */
.L_x_14907:
[----:B------:R-:W-:Y:S05]  /*7480*/  BSYNC B0 ;  /* 0x0000000000007941 */ /* 0x000fea0003800000 */
.L_x_14906:
        /* <DEDUP_REMOVED lines=21> */
.L_x_14911:
[----:B------:R-:W-:Y:S02]  /*75e0*/  MOV R68, R96 ;  /* 0x0000006000447202 */ /* 0x000fe40000000f00 */
.L_x_14912:
[----:B------:R-:W-:Y:S05]  /*75f0*/  BSYNC B0 ;  /* 0x0000000000007941 */ /* 0x000fea0003800000 */
.L_x_14910:
        /* <DEDUP_REMOVED lines=16> */
.L_x_14916:
[----:B------:R-:W-:Y:S05]  /*7700*/  BSYNC B1 ;  /* 0x0000000000017941 */ /* 0x000fea0003800000 */
.L_x_14915:
        /* <DEDUP_REMOVED lines=44> */
.L_x_14914:
[----:B------:R-:W-:Y:S05]  /*79d0*/  BSYNC B0 ;  /* 0x0000000000007941 */ /* 0x000fea0003800000 */
.L_x_14913:
        /* <DEDUP_REMOVED lines=21> */
.L_x_14918:
[----:B------:R-:W-:Y:S02]  /*7b30*/  MOV R104, R96 ;  /* 0x0000006000687202 */ /* 0x000fe40000000f00 */
.L_x_14919:
[----:B------:R-:W-:Y:S05]  /*7b40*/  BSYNC B0 ;  /* 0x0000000000007941 */ /* 0x000fea0003800000 */
.L_x_14917:
        /* <DEDUP_REMOVED lines=16> */
.L_x_14923:
[----:B------:R-:W-:Y:S05]  /*7c50*/  BSYNC B1 ;  /* 0x0000000000017941 */ /* 0x000fea0003800000 */
.L_x_14922:
        /* <DEDUP_REMOVED lines=44> */
.L_x_14921:
[----:B------:R-:W-:Y:S05]  /*7f20*/  BSYNC B0 ;  /* 0x0000000000007941 */ /* 0x000fea0003800000 */
.L_x_14920:
        /* <DEDUP_REMOVED lines=21> */
.L_x_14925:
[----:B------:R-:W-:Y:S02]  /*8080*/  MOV R112, R96 ;  /* 0x0000006000707202 */ /* 0x000fe40000000f00 */
.L_x_14926:
[----:B------:R-:W-:Y:S05]  /*8090*/  BSYNC B0 ;  /* 0x0000000000007941 */ /* 0x000fea0003800000 */
.L_x_14924:
        /* <DEDUP_REMOVED lines=16> */
.L_x_14930:
[----:B------:R-:W-:Y:S05]  /*81a0*/  BSYNC B1 ;  /* 0x0000000000017941 */ /* 0x000fea0003800000 */
.L_x_14929:
        /* <DEDUP_REMOVED lines=44> */
.L_x_14928:
[----:B------:R-:W-:Y:S05]  /*8470*/  BSYNC B0 ;  /* 0x0000000000007941 */ /* 0x000fea0003800000 */
.L_x_14927:
        /* <DEDUP_REMOVED lines=21> */
.L_x_14932:
[----:B------:R-:W-:Y:S02]  /*85d0*/  MOV R112, R96 ;  /* 0x0000006000707202 */ /* 0x000fe40000000f00 */
.L_x_14933:
[----:B------:R-:W-:Y:S05]  /*85e0*/  BSYNC B0 ;  /* 0x0000000000007941 */ /* 0x000fea0003800000 */
.L_x_14931:
        /* <DEDUP_REMOVED lines=16> */
.L_x_14937:
[----:B------:R-:W-:Y:S05]  /*86f0*/  BSYNC B1 ;  /* 0x0000000000017941 */ /* 0x000fea0003800000 */
.L_x_14936:
        /* <DEDUP_REMOVED lines=44> */
.L_x_14935:
[----:B------:R-:W-:Y:S05]  /*89c0*/  BSYNC B0 ;  /* 0x0000000000007941 */ /* 0x000fea0003800000 */
.L_x_14934:
[----:B------:R-:W0:Y:S01]  /*89d0*/  I2F.U32 R70, R112 ;  /* 0x0000007000467306 */ /* 0x000e220000201000 */
[----:B------:R-:W-:Y:S01]  /*89e0*/  HADD2.F32 R91, -RZ, R71.H0_H0 ;  /* 0x20000047ff5b7230 */ /* 0x000fe20000004100 */
[----:B------:R-:W-:Y:S01]  /*89f0*/  ISETP.NE.AND P6, PT, R106, RZ, PT ;  /* 0x000000ff6a00720c */ /* 0x000fe20003fc5270 */
        /* <DEDUP_REMOVED lines=19> */
.L_x_14939:
[----:B------:R-:W-:Y:S02]  /*8b30*/  MOV R112, R96 ;  /* 0x0000006000707202 */ /* 0x000fe40000000f00 */
.L_x_14940:
[----:B------:R-:W-:Y:S05]  /*8b40*/  BSYNC B0 ;  /* 0x0000000000007941 */ /* 0x000fea0003800000 */
.L_x_14938:
        /* <DEDUP_REMOVED lines=18> */
.L_x_14944:
[----:B------:R-:W-:Y:S05]  /*8c70*/  BSYNC B1 ;  /* 0x0000000000017941 */ /* 0x000fea0003800000 */
.L_x_14943:
        /* <DEDUP_REMOVED lines=39> */
[----:B------:R-:W-:Y:S01]  /*8ef0*/  MOV R96, R102 ;  /* 0x0000006600607202 */ /* 0x000fe20000000f00 */
[----:B------:R-:W-:Y:S01]  /*8f00*/  HFMA2.MMA R102, -RZ, RZ, 0, 0 ;  /* 0x00000000ff667435 */ /* 0x000fe200000001ff */
[----:B------:R-:W-:Y:S01]  /*8f10*/  LOP3.LUT R80, R103, UR25, R104, 0x96, !PT ;  /* 0x0000001967507c12 */ /* 0x000fe2000f8e9668 */
[----:B------:R-:W-:Y:S01]  /*8f20*/  IMAD.MOV.U32 R82, RZ, RZ, R88 ;  /* 0x000000ffff527224 */ /* 0x000fe200078e0058 */
[----:B------:R-:W-:-:S03]  /*8f30*/  LOP3.LUT R79, R89, UR26, R90, 0x96, !PT ;  /* 0x0000001a594f7c12 */ /* 0x000fc6000f8e965a */
.L_x_14942:
[----:B------:R-:W-:Y:S05]  /*8f40*/  BSYNC B0 ;  /* 0x0000000000007941 */ /* 0x000fea0003800000 */
.L_x_14941:
[----:B------:R-:W-:Y:S01]  /*8f50*/  FADD.FTZ R88, RZ, R36 ;  /* 0x00000024ff587221 */ /* 0x000fe20000010000 */
[----:B------:R-:W-:Y:S01]  /*8f60*/  ISETP.NE.AND P6, PT, R106, RZ, PT ;  /* 0x000000ff6a00720c */ /* 0x000fe20003fc5270 */
[----:B------:R-:W-:Y:S01]  /*8f70*/  HADD2.F32 R71, -RZ, R71.H1_H1 ;  /* 0x30000047ff477230 */ /* 0x000fe20000004100 */
[----:B------:R-:W-:Y:S01]  /*8f80*/  SEL R104, RZ, 0x1, P2 ;  /* 0x00000001ff687807 */ /* 0x000fe20001000000 */
[----:B------:R-:W-:Y:S01]  /*8f90*/  FADD.FTZ R89, R37, R88 ;  /* 0x0000005825597221 */ /* 0x000fe20000010000 */
[----:B------:R-:W-:-:S02]  /*8fa0*/  SEL R103, RZ, 0x10000, P5 ;  /* 0x00010000ff677807 */ /* 0x000fc40002800000 */
[----:B------:R-:W-:Y:S01]  /*8fb0*/  FMUL.FTZ R71, R71, R108 ;  /* 0x0000006c47477220 */ /* 0x000fe20000410000 */
[----:B------:R-:W-:Y:S01]  /*8fc0*/  SEL R108, RZ, 0x100, P4 ;  /* 0x00000100ff6c7807 */ /* 0x000fe20002000000 */
[----:B------:R-:W-:Y:S01]  /*8fd0*/  FADD.FTZ R88, R38, R89 ;  /* 0x0000005926587221 */ /* 0x000fe20000010000 */
[----:B------:R-:W-:Y:S01]  /*8fe0*/  ISETP.NE.AND P5, PT, R111, RZ, PT ;  /* 0x000000ff6f00720c */ /* 0x000fe20003fa5270 */
[----:B------:R-:W-:-:S03]  /*8ff0*/  IMAD.WIDE.U32 R104, R104, 0x1000000, RZ ;  /* 0x0100000068687825 */ /* 0x000fc600078e00ff */
[----:B------:R-:W-:Y:S01]  /*9000*/  SEL R111, RZ, 0x1, P5 ;  /* 0x00000001ff6f7807 */ /* 0x000fe20002800000 */
[----:B------:R-:W-:Y:S02]  /*9010*/  FADD.FTZ R89, R39, R88 ;  /* 0x0000005827597221 */ /* 0x000fe40000010000 */
[----:B------:R-:W-:Y:S02]  /*9020*/  FMUL.FTZ R71, R71, c[0x0][0x1e8] ;  /* 0x00007a0047477a20 */ /* 0x000fe40000410000 */
[----:B------:R-:W-:-:S04]  /*9030*/  FADD.FTZ R88, R32, R89 ;  /* 0x0000005920587221 */ /* 0x000fc80000010000 */
[----:B------:R-:W-:Y:S02]  /*9040*/  FADD.FTZ R89, R33, R88 ;  /* 0x0000005821597221 */ /* 0x000fe40000010000 */
[----:B------:R-:W0:Y:S02]  /*9050*/  I2F.U32 R88, R112 ;  /* 0x0000007000587306 */ /* 0x000e240000201000 */
[----:B------:R-:W-:-:S04]  /*9060*/  FADD.FTZ R90, R34, R89 ;  /* 0x00000059225a7221 */ /* 0x000fc80000010000 */
[----:B------:R-:W-:-:S04]  /*9070*/  FADD.FTZ R89, R35, R90 ;  /* 0x0000005a23597221 */ /* 0x000fc80000010000 */
[----:B------:R-:W-:-:S04]  /*9080*/  FADD.FTZ R90, R28, R89 ;  /* 0x000000591c5a7221 */ /* 0x000fc80000010000 */
[----:B------:R-:W-:Y:S01]  /*9090*/  FADD.FTZ R89, R29, R90 ;  /* 0x0000005a1d597221 */ /* 0x000fe20000010000 */
[----:B------:R-:W-:Y:S01]  /*90a0*/  SEL R90, RZ, 0x1, P1 ;  /* 0x00000001ff5a7807 */ /* 0x000fe20000800000 */
[----:B0-----:R-:W-:Y:S01]  /*90b0*/  FFMA.FTZ R88, R88, R107, 1.1641532182693481445e-10 ;  /* 0x2f00000058587423 */ /* 0x001fe2000001006b */
[----:B------:R-:W-:Y:S01]  /*90c0*/  LOP3.LUT P1, RZ, R93, 0xff, RZ, 0xc0, !PT ;  /* 0x000000ff5dff7812 */ /* 0x000fe2000782c0ff */
[----:B------:R-:W-:Y:S02]  /*90d0*/  FADD.FTZ R106, R30, R89 ;  /* 0x000000591e6a7221 */ /* 0x000fe40000010000 */
[----:B------:R-:W-:Y:S01]  /*90e0*/  IMAD.WIDE.U32 R90, R90, 0x10000, RZ ;  /* 0x000100005a5a7825 */ /* 0x000fe200078e00ff */
[----:B------:R-:W-:Y:S02]  /*90f0*/  FSETP.GTU.FTZ.AND P2, PT, R88, c[0x0][0x1e4], PT ;  /* 0x0000790058007a0b */ /* 0x000fe40003f5c000 */
[----:B------:R-:W-:Y:S01]  /*9100*/  SEL R88, RZ, 0x1, P0 ;  /* 0x00000001ff587807 */ /* 0x000fe20000000000 */
[----:B------:R-:W-:Y:S01]  /*9110*/  FADD.FTZ R89, R31, R106 ;  /* 0x0000006a1f597221 */ /* 0x000fe20000010000 */
[----:B------:R-:W-:-:S03]  /*9120*/  SEL R113, RZ, 0x1000000, P2 ;  /* 0x01000000ff717807 */ /* 0x000fc60001000000 */
[----:B------:R-:W-:Y:S01]  /*9130*/  FADD.FTZ R106, R24, R89 ;  /* 0x00000059186a7221 */ /* 0x000fe20000010000 */
[----:B------:R-:W-:Y:S01]  /*9140*/  LOP3.LUT R113, R108, R113, R103, 0xfe, !PT ;  /* 0x000000716c717212 */ /* 0x000fe200078efe67 */
[----:B------:R-:W-:Y:S01]  /*9150*/  IMAD.WIDE.U32 R88, R88, 0x100, RZ ;  /* 0x0000010058587825 */ /* 0x000fe200078e00ff */
[----:B------:R-:W0:Y:S03]  /*9160*/  S2R R103, SR_TID.X ;  /* 0x0000000000677919 */ /* 0x000e260000002100 */
[----:B------:R-:W-:Y:S01]  /*9170*/  FADD.FTZ R107, R25, R106 ;  /* 0x0000006a196b7221 */ /* 0x000fe20000010000 */
[----:B------:R-:W-:Y:S02]  /*9180*/  LOP3.LUT R88, R88, R104, R90, 0xfe, !PT ;  /* 0x0000006858587212 */ /* 0x000fe400078efe5a */
[----:B------:R-:W-:Y:S01]  /*9190*/  FSEL R90, R71, RZ, !P2 ;  /* 0x000000ff475a7208 */ /* 0x000fe20005000000 */
[----:B------:R-:W-:Y:S01]  /*91a0*/  FADD.FTZ R106, R26, R107 ;  /* 0x0000006b1a6a7221 */ /* 0x000fe20000010000 */
[----:B------:R-:W-:-:S02]  /*91b0*/  SEL R104, RZ, 0x1, P3 ;  /* 0x00000001ff687807 */ /* 0x000fc40001800000 */
[----:B------:R-:W-:Y:S01]  /*91c0*/  LOP3.LUT R88, R88, R111, RZ, 0xfc, !PT ;  /* 0x0000006f58587212 */ /* 0x000fe200078efcff */
[----:B------:R-:W-:Y:S02]  /*91d0*/  FADD.FTZ R107, R27, R106 ;  /* 0x0000006a1b6b7221 */ /* 0x000fe40000010000 */
[----:B------:R-:W-:Y:S02]  /*91e0*/  FMUL.FTZ R71, R99, R90 ;  /* 0x0000005a63477220 */ /* 0x000fe40000410000 */
[----:B------:R-:W-:Y:S01]  /*91f0*/  FADD.FTZ R90, R20, R107 ;  /* 0x0000006b145a7221 */ /* 0x000fe20000010000 */
[----:B------:R-:W-:Y:S01]  /*9200*/  LOP3.LUT R107, R105, R113, R104, 0xfe, !PT ;  /* 0x00000071696b7212 */ /* 0x000fe200078efe68 */
[----:B------:R-:W-:-:S03]  /*9210*/  IMAD.WIDE.U32 R110, R101, R110, c[0x0][0x188] ;  /* 0x00006200656e7625 */ /* 0x000fc600078e006e */
[----:B------:R-:W-:Y:S01]  /*9220*/  LOP3.LUT R89, R89, R107, R91, 0xfe, !PT ;  /* 0x0000006b59597212 */ /* 0x000fe200078efe5b */
        /* <DEDUP_REMOVED lines=18> */
.L_x_14949:
        /* <DEDUP_REMOVED lines=68> */
.L_x_14950:
[----:B------:R-:W2:Y:S01]  /*9790*/  S2R R105, SR_TID.X ;  /* 0x0000000000697919 */ /* 0x000ea20000002100 */
[----:B------:R-:W-:Y:S01]  /*97a0*/  @!P0 SHF.R.U32.HI R91, RZ, 0x5, R103 ;  /* 0x00000005ff5b8819 */ /* 0x000fe20000011667 */
[----:B-1----:R-:W-:Y:S01]  /*97b0*/  FADD.FTZ R89, R108, R107 ;  /* 0x0000006b6c597221 */ /* 0x002fe20000010000 */
[----:B------:R-:W-:Y:S01]  /*97c0*/  WARPSYNC 0xffffffff ;  /* 0xffffffff00007948 */ /* 0x000fe20003800000 */
[----:B------:R-:W-:Y:S01]  /*97d0*/  ULDC.U8 UR8, c[0x0][0x1f0] ;  /* 0x00007c0000087ab9 */ /* 0x000fe20000000000 */
[----:B------:R-:W-:Y:S01]  /*97e0*/  @!P0 LOP3.LUT R91, R91, 0x3, RZ, 0xc0, !PT ;  /* 0x000000035b5b8812 */ /* 0x000fe200078ec0ff */
[----:B------:R-:W-:-:S04]  /*97f0*/  HADD2.F32 R122, -RZ, R59.H0_H0 ;  /* 0x2000003bff7a7230 */ /* 0x000fc80000004100 */
[----:B------:R-:W-:Y:S02]  /*9800*/  @!P0 IMAD.IADD R106, R104, 0x1, R91 ;  /* 0x00000001686a8824 */ /* 0x000fe400078e025b */
[----:B------:R-:W-:-:S03]  /*9810*/  CS2R R90, SRZ ;  /* 0x00000000005a7805 */ /* 0x000fc6000001ff00 */
[----:B------:R-:W-:Y:S01]  /*9820*/  @!P0 STS.64 [R106.X8], R88 ;  /* 0x000000586a008388 */ /* 0x000fe20000008a00 */
[----:B--2---:R-:W-:-:S03]  /*9830*/  LOP3.LUT R109, R105, 0x1f, RZ, 0xc0, !PT ;  /* 0x0000001f696d7812 */ /* 0x004fc600078ec0ff */
[----:B------:R-:W-:Y:S01]  /*9840*/  BAR.SYNC.DEFER_BLOCKING 0x0 ;  /* 0x0000000000007b1d */ /* 0x000fe20000010000 */
[----:B------:R-:W-:-:S13]  /*9850*/  ISETP.GT.U32.AND P1, PT, R109, 0x3, PT ;  /* 0x000000036d00780c */ /* 0x000fda0003f24070 */
[----:B------:R-:W-:Y:S01]  /*9860*/  @!P1 IADD3 R109, R104, R109, RZ ;  /* 0x0000006d686d9210 */ /* 0x000fe20007ffe0ff */
[----:B------:R-:W-:Y:S01]  /*9870*/  IMAD.MOV.U32 R104, RZ, RZ, RZ ;  /* 0x000000ffff687224 */ /* 0x000fe200078e00ff */
[----:B------:R-:W-:-:S04]  /*9880*/  @!P1 MOV R104, 0x300 ;  /* 0x0000030000689802 */ /* 0x000fc80000000f00 */
[----:B------:R-:W-:Y:S01]  /*9890*/  I2F R110, R104 ;  /* 0x00000068006e7306 */ /* 0x000fe20000201400 */
[----:B0-----:R-:W0:Y:S04]  /*98a0*/  SHFL.DOWN PT, R107, R104, 0x2, 0x1f ;  /* 0x08401f00686b7f89 */ /* 0x001e2800000e0000 */
[----:B------:R-:W1:Y:S01]  /*98b0*/  @!P1 LDS.64 R90, [R109.X8] ;  /* 0x000000006d5a9984 */ /* 0x000e620000008a00 */
[----:B------:R-:W-:Y:S01]  /*98c0*/  ISETP.NE.AND P1, PT, RZ, UR8, PT ;  /* 0x00000008ff007c0c */ /* 0x000fe2000bf25270 */
[----:B0-----:R-:W-:Y:S01]  /*98d0*/  IMAD.IADD R108, R107, 0x1, R104 ;  /* 0x000000016b6c7824 */ /* 0x001fe200078e0268 */
[----:B------:R-:W-:Y:S04]  /*98e0*/  I2F R106, R107 ;  /* 0x0000006b006a7306 */ /* 0x000fe80000201400 */
[----:B------:R-:W0:Y:S04]  /*98f0*/  SHFL.DOWN PT, R113, R108, 0x1, 0x1f ;  /* 0x08201f006c717f89 */ /* 0x000e2800000e0000 */
[----:B------:R-:W2:Y:S01]  /*9900*/  I2F R103, R108 ;  /* 0x0000006c00677306 */ /* 0x000ea20000201400 */
[----:B-1----:R-:W1:Y:S04]  /*9910*/  SHFL.DOWN PT, R111, R90, 0x2, 0x1f ;  /* 0x08401f005a6f7f89 */ /* 0x002e6800000e0000 */
[----:B------:R-:W3:Y:S03]  /*9920*/  SHFL.DOWN PT, R88, R91, 0x2, 0x1f ;  /* 0x08401f005b587f89 */ /* 0x000ee600000e0000 */
[----:B--2---:R-:W2:Y:S01]  /*9930*/  MUFU.RCP R89, R103 ;  /* 0x0000006700597308 */ /* 0x004ea20000001000 */
[----:B0-----:R-:W-:-:S07]  /*9940*/  IADD3 R104, R108, R113, RZ ;  /* 0x000000716c687210 */ /* 0x001fce0007ffe0ff */
        /* <DEDUP_REMOVED lines=16> */
[----:B------:R-:W-:Y:S01]  /*9a50*/  FMUL.FTZ R106, R91, R91 ;  /* 0x0000005b5b6a7220 */ /* 0x000fe20000410000 */
[----:B------:R-:W-:Y:S01]  /*9a60*/  SHF.R.U32.HI R91, RZ, 0x5, R105 ;  /* 0x00000005ff5b7819 */ /* 0x000fe20000011669 */
[C---:B------:R-:W-:Y:S02]  /*9a70*/  FFMA.FTZ R107, R103.reuse, R112, R107 ;  /* 0x00000070676b7223 */ /* 0x040fe4000001006b */
[----:B------:R-:W-:Y:S02]  /*9a80*/  FMUL.FTZ R106, R103, R106 ;  /* 0x0000006a676a7220 */ /* 0x000fe40000410000 */
[----:B0-----:R-:W-:-:S02]  /*9a90*/  FMUL.FTZ R107, R90, R107 ;  /* 0x0000006b5a6b7220 */ /* 0x001fc40000410000 */
[----:B--2---:R-:W-:Y:S01]  /*9aa0*/  FADD.FTZ R89, R88, R89 ;  /* 0x0000005958597221 */ /* 0x004fe20000010000 */
[----:B------:R-:W-:Y:S01]  /*9ab0*/  LOP3.LUT R88, R91, 0x3, RZ, 0xc0, !PT ;  /* 0x000000035b587812 */ /* 0x000fe200078ec0ff */
[----:B------:R-:W-:Y:S01]  /*9ac0*/  FMUL.FTZ R106, R106, R113 ;  /* 0x000000716a6a7220 */ /* 0x000fe20000410000 */
[----:B------:R-:W-:Y:S01]  /*9ad0*/  MOV R91, c[0x0][0x1e0] ;  /* 0x00007800005b7a02 */ /* 0x000fe20000000f00 */
[----:B------:R-:W0:Y:S01]  /*9ae0*/  SHFL.IDX PT, R107, R107, RZ, 0x1f ;  /* 0x00001fff6b6b7589 */ /* 0x000e2200000e0000 */
[----:B------:R-:W-:Y:S01]  /*9af0*/  LOP3.LUT P0, RZ, R88, 0x1f, R105, 0xf8, !PT ;  /* 0x0000001f58ff7812 */ /* 0x000fe2000780f869 */
[----:B------:R-:W-:-:S06]  /*9b00*/  FFMA.FTZ R106, R90, R106, R89 ;  /* 0x0000006a5a6a7223 */ /* 0x000fcc0000010059 */
[----:B------:R-:W1:Y:S06]  /*9b10*/  SHFL.IDX PT, R106, R106, RZ, 0x1f ;  /* 0x00001fff6a6a7589 */ /* 0x000e6c00000e0000 */
[----:B------:R-:W-:Y:S02]  /*9b20*/  @!P0 IMAD.MOV.U32 R88, RZ, RZ, 0x4 ;  /* 0x00000004ff588424 */ /* 0x000fe400078e00ff */
[----:B------:R-:W-:Y:S02]  /*9b30*/  @!P0 IMAD.MOV.U32 R112, RZ, RZ, 0x4 ;  /* 0x00000004ff708424 */ /* 0x000fe400078e00ff */
[----:B------:R-:W-:-:S04]  /*9b40*/  @!P0 IMAD.WIDE R88, R19, R88, c[0x0][0x1a0] ;  /* 0x0000680013588625 */ /* 0x000fc800078e0258 */
[C---:B0-----:R-:W-:Y:S01]  /*9b50*/  FMUL.FTZ R103, R107.reuse, R107 ;  /* 0x0000006b6b677220 */ /* 0x041fe20000410000 */
[----:B------:R-:W-:Y:S01]  /*9b60*/  FSEL R90, R107, RZ, !P1 ;  /* 0x000000ff6b5a7208 */ /* 0x000fe20004800000 */
[----:B------:R0:W-:Y:S03]  /*9b70*/  @!P0 STG.E [R88.64], R107 ;  /* 0x0000006b58008986 */ /* 0x0001e6000c101906 */
[----:B------:R-:W-:Y:S01]  /*9b80*/  FSEL R104, R103, RZ, P1 ;  /* 0x000000ff67687208 */ /* 0x000fe20000800000 */
[--C-:B------:R-:W-:Y:S02]  /*9b90*/  FADD.FTZ R114, R20, -R90.reuse ;  /* 0x8000005a14727221 */ /* 0x100fe40000010000 */
[----:B-1----:R-:W-:Y:S02]  /*9ba0*/  FFMA.FTZ R91, R106, R91, c[0x0][0x228] ;  /* 0x00008a006a5b7623 */ /* 0x002fe4000001005b */
[----:B------:R-:W-:-:S02]  /*9bb0*/  FADD.FTZ R118, R21, -R90 ;  /* 0x8000005a15767221 */ /* 0x000fc40000010000 */
[----:B------:R-:W-:Y:S02]  /*9bc0*/  FADD.FTZ R91, R91, R104 ;  /* 0x000000685b5b7221 */ /* 0x000fe40000010000 */
[----:B------:R-:W-:Y:S02]  /*9bd0*/  FADD.FTZ R104, R29, -R90 ;  /* 0x8000005a1d687221 */ /* 0x000fe40000010000 */
[----:B------:R-:W1:Y:S01]  /*9be0*/  MUFU.RSQ R29, R91 ;  /* 0x0000005b001d7308 */ /* 0x000e620000001400 */
[C---:B------:R-:W-:Y:S01]  /*9bf0*/  @!P0 IMAD.WIDE R20, R19.reuse, R112, c[0x0][0x1a8] ;  /* 0x00006a0013148625 */ /* 0x040fe200078e0270 */
[----:B------:R-:W-:-:S03]  /*9c00*/  IADD3 R19, R19, c[0x0][0x160], RZ ;  /* 0x0000580013137a10 */ /* 0x000fc60007ffe0ff */
[--C-:B------:R-:W-:Y:S02]  /*9c10*/  FADD.FTZ R33, R33, -R90.reuse ;  /* 0x8000005a21217221 */ /* 0x100fe40000010000 */
[--C-:B------:R-:W-:Y:S02]  /*9c20*/  FADD.FTZ R108, R24, -R90.reuse ;  /* 0x8000005a186c7221 */ /* 0x100fe40000010000 */
[--C-:B------:R-:W-:Y:S02]  /*9c30*/  FADD.FTZ R36, R36, -R90.reuse ;  /* 0x8000005a24247221 */ /* 0x100fe40000010000 */
[--C-:B------:R-:W-:Y:S02]  /*9c40*/  FADD.FTZ R37, R37, -R90.reuse ;  /* 0x8000005a25257221 */ /* 0x100fe40000010000 */
[--C-:B------:R-:W-:Y:S02]  /*9c50*/  FADD.FTZ R38, R38, -R90.reuse ;  /* 0x8000005a26267221 */ /* 0x100fe40000010000 */
[--C-:B------:R-:W-:Y:S01]  /*9c60*/  FADD.FTZ R39, R39, -R90.reuse ;  /* 0x8000005a27277221 */ /* 0x100fe20000010000 */
[----:B-1----:R1:W-:Y:S01]  /*9c70*/  @!P0 STG.E [R20.64], R29 ;  /* 0x0000001d14008986 */ /* 0x0023e2000c101906 */
[----:B------:R-:W-:-:S02]  /*9c80*/  FADD.FTZ R32, R32, -R90 ;  /* 0x8000005a20207221 */ /* 0x000fc40000010000 */
[--C-:B------:R-:W-:Y:S02]  /*9c90*/  FADD.FTZ R34, R34, -R90.reuse ;  /* 0x8000005a22227221 */ /* 0x100fe40000010000 */
[--C-:B0-----:R-:W-:Y:S02]  /*9ca0*/  FADD.FTZ R88, R35, -R90.reuse ;  /* 0x8000005a23587221 */ /* 0x101fe40000010000 */
[--C-:B------:R-:W-:Y:S02]  /*9cb0*/  FADD.FTZ R28, R28, -R90.reuse ;  /* 0x8000005a1c1c7221 */ /* 0x100fe40000010000 */
[--C-:B------:R-:W-:Y:S02]  /*9cc0*/  FADD.FTZ R30, R30, -R90.reuse ;  /* 0x8000005a1e1e7221 */ /* 0x100fe40000010000 */
[--C-:B------:R-:W-:Y:S02]  /*9cd0*/  FADD.FTZ R106, R31, -R90.reuse ;  /* 0x8000005a1f6a7221 */ /* 0x100fe40000010000 */
[--C-:B------:R-:W-:Y:S01]  /*9ce0*/  FADD.FTZ R24, R25, -R90.reuse ;  /* 0x8000005a19187221 */ /* 0x100fe20000010000 */
[----:B------:R-:W-:Y:S01]  /*9cf0*/  HADD2.F32 R25, -RZ, R58.H1_H1 ;  /* 0x3000003aff197230 */ /* 0x000fe20000004100 */
        /* <DEDUP_REMOVED lines=8> */
[----:B------:R-:W-:Y:S01]  /*9d80*/  FADD.FTZ R120, R71, -R90 ;  /* 0x8000005a47787221 */ /* 0x000fe20000010000 */
[----:B------:R-:W-:Y:S01]  /*9d90*/  HADD2.F32 R90, -RZ, R58.H0_H0 ;  /* 0x2000003aff5a7230 */ /* 0x000fe20000004100 */
[C---:B------:R-:W-:Y:S02]  /*9da0*/  FMUL.FTZ R91, R29.reuse, R33 ;  /* 0x000000211d5b7220 */ /* 0x040fe40000410000 */
[C---:B-1----:R-:W-:Y:S02]  /*9db0*/  FMUL.FTZ R21, R29.reuse, R104 ;  /* 0x000000681d157220 */ /* 0x042fe40000410000 */
[C---:B------:R-:W-:Y:S02]  /*9dc0*/  FMUL.FTZ R36, R29.reuse, R36 ;  /* 0x000000241d247220 */ /* 0x040fe40000410000 */
[C---:B------:R-:W-:Y:S02]  /*9dd0*/  FMUL.FTZ R37, R29.reuse, R37 ;  /* 0x000000251d257220 */ /* 0x040fe40000410000 */
[----:B------:R-:W-:-:S02]  /*9de0*/  FMUL.FTZ R38, R29, R38 ;  /* 0x000000261d267220 */ /* 0x000fc40000410000 */
        /* <DEDUP_REMOVED lines=9> */
[C---:B------:R-:W-:Y:S01]  /*9e80*/  FMUL.FTZ R31, R29.reuse, R24 ;  /* 0x000000181d1f7220 */ /* 0x040fe20000410000 */
[--C-:B------:R-:W-:Y:S01]  /*9e90*/  HADD2.F32 R24, -RZ, R56.reuse.H0_H0 ;  /* 0x20000038ff187230 */ /* 0x100fe20000004100 */
[C---:B------:R-:W-:Y:S01]  /*9ea0*/  FMUL.FTZ R104, R29.reuse, R26 ;  /* 0x0000001a1d687220 */ /* 0x040fe20000410000 */
[----:B------:R-:W-:Y:S01]  /*9eb0*/  HADD2.F32 R26, -RZ, R56.H1_H1 ;  /* 0x30000038ff1a7230 */ /* 0x000fe20000004100 */
[C---:B------:R-:W-:Y:S02]  /*9ec0*/  FMUL.FTZ R89, R29.reuse, R116 ;  /* 0x000000741d597220 */ /* 0x040fe40000410000 */
[----:B------:R-:W-:-:S02]  /*9ed0*/  FMUL.FTZ R33, R29, R114 ;  /* 0x000000721d217220 */ /* 0x000fc40000410000 */
[C---:B------:R-:W-:Y:S02]  /*9ee0*/  FMUL.FTZ R35, R29.reuse, R118 ;  /* 0x000000761d237220 */ /* 0x040fe40000410000 */
[C---:B------:R-:W-:Y:S02]  /*9ef0*/  FMUL.FTZ R22, R29.reuse, R22 ;  /* 0x000000161d167220 */ /* 0x040fe40000410000 */
[C---:B------:R-:W-:Y:S02]  /*9f00*/  FMUL.FTZ R110, R29.reuse, R110 ;  /* 0x0000006e1d6e7220 */ /* 0x040fe40000410000 */
[C---:B------:R-:W-:Y:S01]  /*9f10*/  FMUL.FTZ R69, R29.reuse, R68 ;  /* 0x000000441d457220 */ /* 0x040fe20000410000 */
[----:B------:R-:W-:Y:S01]  /*9f20*/  HADD2.F32 R68, -RZ, R51.H1_H1 ;  /* 0x30000033ff447230 */ /* 0x000fe20000004100 */
[C---:B------:R-:W-:Y:S02]  /*9f30*/  FMUL.FTZ R112, R29.reuse, R112 ;  /* 0x000000701d707220 */ /* 0x040fe40000410000 */
[----:B------:R-:W-:-:S02]  /*9f40*/  FMUL.FTZ R71, R29, R70 ;  /* 0x000000461d477220 */ /* 0x000fc40000410000 */
[----:B------:R-:W-:Y:S01]  /*9f50*/  FMUL.FTZ R120, R29, R120 ;  /* 0x000000781d787220 */ /* 0x000fe20000410000 */
[----:B------:R-:W-:Y:S01]  /*9f60*/  HADD2.F32 R29, -RZ, R57.H1_H1 ;  /* 0x30000039ff1d7230 */ /* 0x000fe20000004100 */
[----:B------:R-:W-:Y:S01]  /*9f70*/  FFMA.FTZ R90, R32, R90, R13 ;  /* 0x0000005a205a7223 */ /* 0x000fe2000001000d */
[----:B------:R-:W-:Y:S01]  /*9f80*/  HADD2.F32 R32, -RZ, R55.H0_H0 ;  /* 0x20000037ff207230 */ /* 0x000fe20000004100 */
[----:B------:R-:W-:Y:S02]  /*9f90*/  FFMA.FTZ R25, R91, R25, R12 ;  /* 0x000000195b197223 */ /* 0x000fe4000001000c */
[----:B------:R-:W-:Y:S01]  /*9fa0*/  FFMA.FTZ R39, R39, R29, R14 ;  /* 0x0000001d27277223 */ /* 0x000fe2000001000e */
[--C-:B------:R-:W-:Y:S01]  /*9fb0*/  HADD2.F32 R29, -RZ, R53.reuse.H1_H1 ;  /* 0x30000035ff1d7230 */ /* 0x100fe20000004100 */
        /* <DEDUP_REMOVED lines=15> */
[----:B------:R-:W-:Y:S01]  /*a0b0*/  FFMA.FTZ R37, R37, R26, R16 ;  /* 0x0000001a25257223 */ /* 0x000fe20000010010 */
[----:B------:R-:W-:Y:S01]  /*a0c0*/  HADD2.F32 R26, -RZ, R54.H0_H0 ;  /* 0x20000036ff1a7230 */ /* 0x000fe20000004100 */
[----:B------:R-:W-:Y:S01]  /*a0d0*/  FFMA.FTZ R31, R31, R32, R4 ;  /* 0x000000201f1f7223 */ /* 0x000fe20000010004 */
[--C-:B------:R-:W-:Y:S01]  /*a0e0*/  HADD2.F32 R32, -RZ, R50.reuse.H0_H0 ;  /* 0x20000032ff207230 */ /* 0x100fe20000004100 */
[----:B------:R-:W-:Y:S01]  /*a0f0*/  FFMA.FTZ R105, R120, R68, R81 ;  /* 0x0000004478697223 */ /* 0x000fe20000010051 */
[--C-:B------:R-:W-:Y:S01]  /*a100*/  HADD2.F32 R23, -RZ, R49.reuse.H0_H0 ;  /* 0x20000031ff177230 */ /* 0x100fe20000004100 */
[----:B------:R-:W-:Y:S01]  /*a110*/  FFMA.FTZ R104, R71, R34, R76 ;  /* 0x0000002247687223 */ /* 0x000fe2000001004c */
[----:B------:R-:W-:Y:S01]  /*a120*/  HADD2.F32 R34, -RZ, R50.H1_H1 ;  /* 0x30000032ff227230 */ /* 0x000fe20000004100 */
[----:B------:R-:W-:Y:S01]  /*a130*/  FFMA.FTZ R68, R33, R20, R0 ;  /* 0x0000001421447223 */ /* 0x000fe20000010000 */
[----:B------:R-:W-:Y:S01]  /*a140*/  F2FP.PACK_AB R20, R37, R36 ;  /* 0x000000242514723e */ /* 0x000fe200000000ff */
[----:B------:R-:W-:Y:S01]  /*a150*/  FFMA.FTZ R27, R88, R27, R10 ;  /* 0x0000001b581b7223 */ /* 0x000fe2000001000a */
[----:B------:R-:W-:Y:S01]  /*a160*/  HFMA2.MMA R37, -RZ, RZ, 0, 9.5367431640625e-07 ;  /* 0x00000010ff257435 */ /* 0x000fe200000001ff */
[----:B------:R-:W-:Y:S01]  /*a170*/  FFMA.FTZ R29, R21, R29, R8 ;  /* 0x0000001d151d7223 */ /* 0x000fe20000010008 */
[----:B------:R-:W-:Y:S01]  /*a180*/  HADD2.F32 R21, -RZ, R48.H1_H1 ;  /* 0x30000030ff157230 */ /* 0x000fe20000004100 */
[----:B------:R-:W-:Y:S01]  /*a190*/  FFMA.FTZ R88, R69, R32, R74 ;  /* 0x0000002045587223 */ /* 0x000fe2000001004a */
[----:B------:R-:W-:Y:S01]  /*a1a0*/  HADD2.F32 R32, -RZ, R49.H1_H1 ;  /* 0x30000031ff207230 */ /* 0x000fe20000004100 */
        /* <DEDUP_REMOVED lines=10> */
[----:B------:R-:W-:Y:S01]  /*a250*/  IMAD.WIDE.U32 R36, R36, R37, c[0x0][0x208] ;  /* 0x0000820024247625 */ /* 0x000fe200078e0025 */
[----:B------:R-:W-:-:S02]  /*a260*/  F2FP.PACK_AB R21, R39, R38 ;  /* 0x000000262715723e */ /* 0x000fc400000000ff */
[----:B------:R-:W-:Y:S02]  /*a270*/  F2FP.PACK_AB R27, R89, R24 ;  /* 0x00000018591b723e */ /* 0x000fe400000000ff */
[----:B------:R-:W-:Y:S02]  /*a280*/  LEA.HI.X R35, R100, c[0x0][0x20c], RZ, 0x4, P0 ;  /* 0x0000830064237a11 */ /* 0x000fe400000f24ff */
[----:B------:R-:W-:Y:S02]  /*a290*/  F2FP.PACK_AB R26, R31, R26 ;  /* 0x0000001a1f1a723e */ /* 0x000fe400000000ff */
[----:B------:R-:W-:Y:S01]  /*a2a0*/  F2FP.PACK_AB R25, R91, R30 ;  /* 0x0000001e5b19723e */ /* 0x000fe200000000ff */
[----:B------:R0:W-:Y:S01]  /*a2b0*/  STG.E.128 [R34.64], R20 ;  /* 0x0000001422007986 */ /* 0x0001e2000c101d06 */
[----:B------:R-:W-:Y:S02]  /*a2c0*/  F2FP.PACK_AB R24, R29, R28 ;  /* 0x0000001c1d18723e */ /* 0x000fe400000000ff */
[----:B------:R-:W-:-:S02]  /*a2d0*/  F2FP.PACK_AB R31, R105, R104 ;  /* 0x00000068691f723e */ /* 0x000fc400000000ff */
[----:B------:R-:W-:Y:S01]  /*a2e0*/  F2FP.PACK_AB R30, R103, R88 ;  /* 0x00000058671e723e */ /* 0x000fe200000000ff */
[----:B------:R0:W-:Y:S01]  /*a2f0*/  STG.E.128 [R36.64], R24 ;  /* 0x0000001824007986 */ /* 0x0001e2000c101d06 */
[----:B------:R-:W-:Y:S02]  /*a300*/  F2FP.PACK_AB R29, R71, R70 ;  /* 0x00000046471d723e */ /* 0x000fe400000000ff */
[----:B------:R-:W-:Y:S02]  /*a310*/  LEA.HI.X R33, R101, c[0x0][0x20c], RZ, 0x4, P1 ;  /* 0x0000830065217a11 */ /* 0x000fe400008f24ff */
[----:B------:R-:W-:Y:S02]  /*a320*/  F2FP.PACK_AB R28, R69, R68 ;  /* 0x00000044451c723e */ /* 0x000fe400000000ff */
[----:B------:R-:W-:Y:S02]  /*a330*/  ISETP.GE.AND P0, PT, R19, c[0x0][0x164], PT ;  /* 0x0000590013007a0c */ /* 0x000fe40003f06270 */
[----:B------:R-:W-:Y:S01]  /*a340*/  LOP3.LUT P1, RZ, R93, 0xff, RZ, 0xc0, !PT ;  /* 0x000000ff5dff7812 */ /* 0x000fe2000782c0ff */
[----:B------:R0:W-:Y:S03]  /*a350*/  STG.E.128 [R32.64], R28 ;  /* 0x0000001c20007986 */ /* 0x0001e6000c101d06 */
[----:B------:R-:W-:-:S07]  /*a360*/  SEL R93, RZ, 0x1, P1 ;  /* 0x00000001ff5d7807 */ /* 0x000fce0000800000 */
[----:B0-----:R-:W-:Y:S01]  /*a370*/  @P0 CALL.REL.NOINC `(.L_x_14947) ;  /* 0x0000001000000944 */ /* 0x001fe20003c00000 */
[----:B------:R-:W-:Y:S05]  /*a380*/  BRA `(.L_x_14948) ;  /* 0xffff65a000007947 */ /* 0x000fea000383ffff */
.L_x_14947:
[----:B------:R-:W-:Y:S05]  /*a390*/  EXIT ;  /* 0x000000000000794d */ /* 0x000fea0003800000 */
.L_x_14945:
[----:B-1----:R-:W-:Y:S01]  /*a3a0*/  IMAD.MOV.U32 R108, RZ, RZ, 0x1 ;  /* 0x00000001ff6c7424 */ /* 0x002fe200078e00ff */
[----:B------:R-:W-:Y:S01]  /*a3b0*/  MOV R89, 0x1f ;  /* 0x0000001f00597802 */ /* 0x000fe20000000f00 */
[----:B------:R-:W-:Y:S01]  /*a3c0*/  IMAD.MOV.U32 R106, RZ, RZ, -0x1 ;  /* 0xffffffffff6a7424 */ /* 0x000fe200078e00ff */
[----:B------:R-:W-:Y:S02]  /*a3d0*/  MOV R90, 0xa3f0 ;  /* 0x0000a3f0005a7802 */ /* 0x000fe40000000f00 */
[----:B------:R-:W-:Y:S05]  /*a3e0*/  CALL.REL.NOINC `($__internal_109_$__cuda_sm70_shflsync_bfly_p) ;  /* 0x0000069000007944 */ /* 0x000fea0003c00000 */
[----:B-1----:R-:W-:Y:S01]  /*a3f0*/  MOV R88, R108 ;  /* 0x0000006c00587202 */ /* 0x002fe20000000f00 */
[----:B0-----:R-:W-:Y:S05]  /*a400*/  BRA `(.L_x_14949) ;  /* 0xffffef4000007947 */ /* 0x001fea000383ffff */
.L_x_14946:
[----:B------:R-:W-:Y:S01]  /*a410*/  HFMA2.MMA R89, -RZ, RZ, 0, 1.847743988037109375e-06 ;  /* 0x0000001fff597435 */ /* 0x000fe200000001ff */
[----:B------:R-:W-:Y:S01]  /*a420*/  IMAD.MOV.U32 R108, RZ, RZ, 0x2 ;  /* 0x00000002ff6c7424 */ /* 0x000fe200078e00ff */
[----:B------:R-:W-:Y:S01]  /*a430*/  MOV R90, 0xa460 ;  /* 0x0000a460005a7802 */ /* 0x000fe20000000f00 */
[----:B------:R-:W-:-:S03]  /*a440*/  IMAD.MOV.U32 R106, RZ, RZ, -0x1 ;  /* 0xffffffffff6a7424 */ /* 0x000fc600078e00ff */
[----:B------:R-:W-:Y:S05]  /*a450*/  CALL.REL.NOINC `($__internal_109_$__cuda_sm70_shflsync_bfly_p) ;  /* 0x0000062000007944 */ /* 0x000fea0003c00000 */
[----:B01----:R-:W-:Y:S01]  /*a460*/  FADD.FTZ R107, R107, R108 ;  /* 0x0000006c6b6b7221 */ /* 0x003fe20000010000 */
[----:B------:R-:W-:Y:S01]  /*a470*/  MOV R108, 0x4 ;  /* 0x00000004006c7802 */ /* 0x000fe20000000f00 */
[----:B------:R-:W-:Y:S01]  /*a480*/  IMAD.MOV.U32 R89, RZ, RZ, 0x1f ;  /* 0x0000001fff597424 */ /* 0x000fe200078e00ff */
[----:B------:R-:W-:-:S02]  /*a490*/  MOV R106, 0xffffffff ;  /* 0xffffffff006a7802 */ /* 0x000fc40000000f00 */
[----:B------:R-:W-:Y:S02]  /*a4a0*/  MOV R90, 0xa4c0 ;  /* 0x0000a4c0005a7802 */ /* 0x000fe40000000f00 */
[----:B------:R-:W-:Y:S05]  /*a4b0*/  CALL.REL.NOINC `($__internal_109_$__cuda_sm70_shflsync_bfly_p) ;  /* 0x000005c000007944 */ /* 0x000fea0003c00000 */
[----:B0-----:R-:W-:Y:S01]  /*a4c0*/  HFMA2.MMA R89, -RZ, RZ, 0, 1.847743988037109375e-06 ;  /* 0x0000001fff597435 */ /* 0x001fe200000001ff */
[----:B-1----:R-:W-:Y:S01]  /*a4d0*/  FADD.FTZ R107, R107, R108 ;  /* 0x0000006c6b6b7221 */ /* 0x002fe20000010000 */
[----:B------:R-:W-:Y:S01]  /*a4e0*/  MOV R90, 0xa520 ;  /* 0x0000a520005a7802 */ /* 0x000fe20000000f00 */
[----:B------:R-:W-:Y:S02]  /*a4f0*/  IMAD.MOV.U32 R108, RZ, RZ, 0x8 ;  /* 0x00000008ff6c7424 */ /* 0x000fe400078e00ff */
[----:B------:R-:W-:Y:S02]  /*a500*/  IMAD.MOV.U32 R106, RZ, RZ, -0x1 ;  /* 0xffffffffff6a7424 */ /* 0x000fe400078e00ff */
[----:B------:R-:W-:Y:S05]  /*a510*/  CALL.REL.NOINC `($__internal_109_$__cuda_sm70_shflsync_bfly_p) ;  /* 0x0000056000007944 */ /* 0x000fea0003c00000 */
[----:B01----:R-:W-:Y:S01]  /*a520*/  FADD.FTZ R107, R107, R108 ;  /* 0x0000006c6b6b7221 */ /* 0x003fe20000010000 */
[----:B------:R-:W-:Y:S01]  /*a530*/  MOV R108, 0x10 ;  /* 0x00000010006c7802 */ /* 0x000fe20000000f00 */
[----:B------:R-:W-:Y:S01]  /*a540*/  IMAD.MOV.U32 R89, RZ, RZ, 0x1f ;  /* 0x0000001fff597424 */ /* 0x000fe200078e00ff */
[----:B------:R-:W-:Y:S02]  /*a550*/  MOV R106, 0xffffffff ;  /* 0xffffffff006a7802 */ /* 0x000fe40000000f00 */
[----:B------:R-:W-:-:S02]  /*a560*/  MOV R90, 0xa580 ;  /* 0x0000a580005a7802 */ /* 0x000fc40000000f00 */
[----:B------:R-:W-:Y:S05]  /*a570*/  CALL.REL.NOINC `($__internal_109_$__cuda_sm70_shflsync_bfly_p) ;  /* 0x0000050000007944 */ /* 0x000fea0003c00000 */
        /* <DEDUP_REMOVED lines=54> */
[----:B------:R-:W-:Y:S05]  /*a8e0*/  CALL.REL.NOINC `($__internal_109_$__cuda_sm70_shflsync_bfly_p) ;  /* 0x0000019000007944 */ /* 0x000fea0003c00000 */
[----:B01----:R-:W-:Y:S01]  /*a8f0*/  FADD.FTZ R107, R107, R108 ;  /* 0x0000006c6b6b7221 */ /* 0x003fe20000010000 */
[----:B------:R-:W-:Y:S01]  /*a900*/  MOV R108, 0x2 ;  /* 0x00000002006c7802 */ /* 0x000fe20000000f00 */
[----:B------:R-:W-:Y:S01]  /*a910*/  IMAD.MOV.U32 R89, RZ, RZ, 0x1f ;  /* 0x0000001fff597424 */ /* 0x000fe200078e00ff */
[----:B------:R-:W-:Y:S02]  /*a920*/  MOV R106, 0xffffffff ;  /* 0xffffffff006a7802 */ /* 0x000fe40000000f00 */
[----:B------:R-:W-:Y:S02]  /*a930*/  MOV R90, 0xa950 ;  /* 0x0000a950005a7802 */ /* 0x000fe40000000f00 */
[----:B------:R-:W-:Y:S05]  /*a940*/  CALL.REL.NOINC `($__internal_109_$__cuda_sm70_shflsync_bfly_p) ;  /* 0x0000013000007944 */ /* 0x000fea0003c00000 */
[----:B0-----:R-:W-:Y:S01]  /*a950*/  HFMA2.MMA R89, -RZ, RZ, 0, 1.847743988037109375e-06 ;  /* 0x0000001fff597435 */ /* 0x001fe200000001ff */
[----:B-1----:R-:W-:Y:S01]  /*a960*/  FADD.FTZ R107, R107, R108 ;  /* 0x0000006c6b6b7221 */ /* 0x002fe20000010000 */
[----:B------:R-:W-:Y:S01]  /*a970*/  MOV R90, 0xa9b0 ;  /* 0x0000a9b0005a7802 */ /* 0x000fe20000000f00 */
[----:B------:R-:W-:-:S02]  /*a980*/  IMAD.MOV.U32 R108, RZ, RZ, 0x4 ;  /* 0x00000004ff6c7424 */ /* 0x000fc400078e00ff */
[----:B------:R-:W-:Y:S02]  /*a990*/  IMAD.MOV.U32 R106, RZ, RZ, -0x1 ;  /* 0xffffffffff6a7424 */ /* 0x000fe400078e00ff */
        /* <DEDUP_REMOVED lines=10> */
[----:B------:R-:W-:Y:S02]  /*aa40*/  IMAD.MOV.U32 R108, RZ, RZ, 0x10 ;  /* 0x00000010ff6c7424 */ /* 0x000fe400078e00ff */
[----:B------:R-:W-:-:S02]  /*aa50*/  IMAD.MOV.U32 R106, RZ, RZ, -0x1 ;  /* 0xffffffffff6a7424 */ /* 0x000fc400078e00ff */
[----:B------:R-:W-:Y:S05]  /*aa60*/  CALL.REL.NOINC `($__internal_109_$__cuda_sm70_shflsync_bfly_p) ;  /* 0x0000001000007944 */ /* 0x000fea0003c00000 */
[----:B01----:R-:W-:Y:S05]  /*aa70*/  BRA `(.L_x_14950) ;  /* 0xffffed1000007947 */ /* 0x003fea000383ffff */
        .weak           $__internal_109_$__cuda_sm70_shflsync_bfly_p
        .type           $__internal_109_$__cuda_sm70_shflsync_bfly_p,@function
        .size           $__internal_109_$__cuda_sm70_shflsync_bfly_p,(.L_x_22197 - $__internal_109_$__cuda_sm70_shflsync_bfly_p)
$__internal_109_$__cuda_sm70_shflsync_bfly_p:
[----:B------:R-:W-:Y:S01]  /*aa80*/  MOV R91, 0x0 ;  /* 0x00000000005b7802 */ /* 0x000fe20000000f00 */
[----:B------:R-:W-:Y:S04]  /*aa90*/  WARPSYNC R106 ;  /* 0x0000006a00007348 */ /* 0x000fe80003800000 */
[----:B------:R0:W1:Y:S01]  /*aaa0*/  SHFL.BFLY PT, R108, R107, R108, R89 ;  /* 0x0c00006c6b6c7389 */ /* 0x00006200000e0059 */
[----:B------:R-:W-:Y:S05]  /*aab0*/  RET.REL.NODEC R90 `(_ZN10layer_norm13ln_fwd_kernelINS_13Kernel_traitsI6__halfS2_fS2_fjLj3072ELj1ELj1ELj4ELj16ENS_18Kernel_traits_baseILj3072ES2_S2_fS2_fjLj128EEEEELb1ELb1ELb0ELb1EEEvNS_9FwdParamsE) ;  /* 0xffff55405a007950 */ /* 0x000fea0003c3ffff */
.L_x_14951:
        /* <DEDUP_REMOVED lines=12> */
.L_x_22197:


//--------------------- .text._ZN10layer_norm13ln_fwd_kernelINS_13Kernel_traitsI6__halfS2_fS2_fjLj3072ELj1ELj1ELj4ELj16ENS_18Kernel_traits_baseILj3072ES2_S2_fS2_fjLj128EEEEELb1ELb1ELb1ELb0EEEvNS_9FwdParamsE --------------------------
	.section	.text._ZN10layer_norm13ln_fwd_kernelINS_13Kernel_traitsI6__halfS2_fS2_fjLj3072ELj1ELj1ELj4ELj16ENS_18Kernel_traits_baseILj3072ES2_S2_fS2_fjLj128EEEEELb1ELb1ELb1ELb0EEEvNS_9FwdParamsE,"ax",@progbits
	.sectioninfo	@"SHI_REGISTERS=153"
	.align	128
        .global         _ZN10layer_norm13ln_fwd_kernelINS_13Kernel_traitsI6__halfS2_fS2_fjLj3072ELj1ELj1ELj4ELj16ENS_18Kernel_traits_baseILj3072ES2_S2_fS2_fjLj128EEEEELb1ELb1ELb1ELb0EEEvNS_9FwdParamsE
        .type           _ZN10layer_norm13ln_fwd_kernelINS_13Kernel_traitsI6__halfS2_fS2_fjLj3072ELj1ELj1ELj4ELj16ENS_18Kernel_traits_baseILj3072ES2_S2_fS2_fjLj128EEEEELb1ELb1ELb1ELb0EEEvNS_9FwdParamsE,@function
        .size           _ZN10layer_norm13ln_fwd_kernelINS_13Kernel_traitsI6__halfS2_fS2_fjLj3072ELj1ELj1ELj4ELj16ENS_18Kernel_traits_baseILj3072ES2_S2_fS2_fjLj128EEEEELb1ELb1ELb1ELb0EEEvNS_9FwdParamsE,(.L_x_22198 - _ZN10layer_norm13ln_fwd_kernelINS_13Kernel_traitsI6__halfS2_fS2_fjLj3072ELj1ELj1ELj4ELj16ENS_18Kernel_traits_baseILj3072ES2_S2_fS2_fjLj128EEEEELb1ELb1ELb1ELb0EEEvNS_9FwdParamsE)
        .other          _ZN10layer_norm13ln_fwd_kernelINS_13Kernel_traitsI6__halfS2_fS2_fjLj3072ELj1ELj1ELj4ELj16ENS_18Kernel_traits_baseILj3072ES2_S2_fS2_fjLj128EEEEELb1ELb1ELb1ELb0EEEvNS_9FwdParamsE,@"STO_CUDA_ENTRY STV_DEFAULT"
_ZN10layer_norm13ln_fwd_kernelINS_13Kernel_traitsI6__halfS2_fS2_fjLj3072ELj1ELj1ELj4ELj16ENS_18Kernel_traits_baseILj3072ES2_S2_fS2_fjLj128EEEEELb1ELb1ELb1ELb0EEEvNS_9FwdParamsE:
.text._ZN10layer_norm13ln_fwd_kernelINS_13Kernel_traitsI6__halfS2_fS2_fjLj3072ELj1ELj1ELj4ELj16ENS_18Kernel_traits_baseILj3072ES2_S2_fS2_fjLj128EEEEELb1ELb1ELb1ELb0EEEvNS_9FwdParamsE:
        /* <DEDUP_REMOVED lines=101> */
.L_x_14953:
[----:B0-----:R-:W-:Y:S05]  /*0650*/  BSYNC B0 ;  /* 0x0000000000007941 */ /* 0x001fea0003800000 */
.L_x_14952:
        /* <DEDUP_REMOVED lines=16> */
.L_x_14955:
[----:B0-----:R-:W-:Y:S05]  /*0760*/  BSYNC B0 ;  /* 0x0000000000007941 */ /* 0x001fea0003800000 */
.L_x_14954:
        /* <DEDUP_REMOVED lines=15> */
.L_x_14957:
[----:B0-----:R-:W-:Y:S05]  /*0860*/  BSYNC B0 ;  /* 0x0000000000007941 */ /* 0x001fea0003800000 */
.L_x_14956:
        /* <DEDUP_REMOVED lines=107> */
.L_x_15193:
        /* <DEDUP_REMOVED lines=48> */
.L_x_14963:
[----:B------:R-:W-:Y:S02]  /*1220*/  IMAD.MOV.U32 R68, RZ, RZ, R126 ;  /* 0x000000ffff447224 */ /* 0x000fe400078e007e */
.L_x_14964:
[----:B------:R-:W-:Y:S05]  /*1230*/  BSYNC B2 ;  /* 0x0000000000027941 */ /* 0x000fea0003800000 */
.L_x_14962:
        /* <DEDUP_REMOVED lines=16> */
.L_x_14968:
[----:B------:R-:W-:Y:S05]  /*1340*/  BSYNC B3 ;  /* 0x0000000000037941 */ /* 0x000fea0003800000 */
.L_x_14967:
        /* <DEDUP_REMOVED lines=44> */
.L_x_14966:
[----:B------:R-:W-:Y:S05]  /*1610*/  BSYNC B2 ;  /* 0x0000000000027941 */ /* 0x000fea0003800000 */
.L_x_14965:
        /* <DEDUP_REMOVED lines=11> */
.L_x_14961:
[----:B0-----:R-:W-:Y:S05]  /*16d0*/  BSYNC B1 ;  /* 0x0000000000017941 */ /* 0x001fea0003800000 */
.L_x_14960:
        /* <DEDUP_REMOVED lines=18> */
.L_x_14972:
[----:B------:R-:W-:Y:S02]  /*1800*/  IMAD.MOV.U32 R70, RZ, RZ, R126 ;  /* 0x000000ffff467224 */ /* 0x000fe400078e007e */
.L_x_14973:
[----:B------:R-:W-:Y:S05]  /*1810*/  BSYNC B2 ;  /* 0x0000000000027941 */ /* 0x000fea0003800000 */
.L_x_14971:
        /* <DEDUP_REMOVED lines=16> */
.L_x_14977:
[----:B------:R-:W-:Y:S05]  /*1920*/  BSYNC B3 ;  /* 0x0000000000037941 */ /* 0x000fea0003800000 */
.L_x_14976:
        /* <DEDUP_REMOVED lines=44> */
.L_x_14975:
[----:B------:R-:W-:Y:S05]  /*1bf0*/  BSYNC B2 ;  /* 0x0000000000027941 */ /* 0x000fea0003800000 */
.L_x_14974:
        /* <DEDUP_REMOVED lines=11> */
.L_x_14970:
[----:B------:R-:W-:Y:S05]  /*1cb0*/  BSYNC B1 ;  /* 0x0000000000017941 */ /* 0x000fea0003800000 */
.L_x_14969:
        /* <DEDUP_REMOVED lines=18> */
.L_x_14981:
[----:B------:R-:W-:Y:S02]  /*1de0*/  IMAD.MOV.U32 R70, RZ, RZ, R126 ;  /* 0x000000ffff467224 */ /* 0x000fe400078e007e */
.L_x_14982:
[----:B------:R-:W-:Y:S05]  /*1df0*/  BSYNC B2 ;  /* 0x0000000000027941 */ /* 0x000fea0003800000 */
.L_x_14980:
        /* <DEDUP_REMOVED lines=16> */
.L_x_14986:
[----:B------:R-:W-:Y:S05]  /*1f00*/  BSYNC B3 ;  /* 0x0000000000037941 */ /* 0x000fea0003800000 */
.L_x_14985:
        /* <DEDUP_REMOVED lines=44> */
.L_x_14984:
[----:B------:R-:W-:Y:S05]  /*21d0*/  BSYNC B2 ;  /* 0x0000000000027941 */ /* 0x000fea0003800000 */
.L_x_14983:
        /* <DEDUP_REMOVED lines=11> */
.L_x_14979:
[----:B------:R-:W-:Y:S05]  /*2290*/  BSYNC B1 ;  /* 0x0000000000017941 */ /* 0x000fea0003800000 */
.L_x_14978:
        /* <DEDUP_REMOVED lines=18> */
.L_x_14990:
[----:B------:R-:W-:Y:S02]  /*23c0*/  IMAD.MOV.U32 R104, RZ, RZ, R126 ;  /* 0x000000ffff687224 */ /* 0x000fe400078e007e */
.L_x_14991:
[----:B------:R-:W-:Y:S05]  /*23d0*/  BSYNC B2 ;  /* 0x0000000000027941 */ /* 0x000fea0003800000 */
.L_x_14989:
        /* <DEDUP_REMOVED lines=16> */
.L_x_14995:
[----:B------:R-:W-:Y:S05]  /*24e0*/  BSYNC B3 ;  /* 0x0000000000037941 */ /* 0x000fea0003800000 */
.L_x_14994:
        /* <DEDUP_REMOVED lines=44> */
.L_x_14993:
[----:B------:R-:W-:Y:S05]  /*27b0*/  BSYNC B2 ;  /* 0x0000000000027941 */ /* 0x000fea0003800000 */
.L_x_14992:
        /* <DEDUP_REMOVED lines=11> */
.L_x_14988:
[----:B------:R-:W-:Y:S05]  /*2870*/  BSYNC B1 ;  /* 0x0000000000017941 */ /* 0x000fea0003800000 */
.L_x_14987:
        /* <DEDUP_REMOVED lines=18> */
.L_x_14999:
[----:B------:R-:W-:Y:S02]  /*29a0*/  IMAD.MOV.U32 R104, RZ, RZ, R126 ;  /* 0x000000ffff687224 */ /* 0x000fe400078e007e */
.L_x_15000:
[----:B------:R-:W-:Y:S05]  /*29b0*/  BSYNC B2 ;  /* 0x0000000000027941 */ /* 0x000fea0003800000 */
.L_x_14998:
        /* <DEDUP_REMOVED lines=16> */
.L_x_15004:
[----:B------:R-:W-:Y:S05]  /*2ac0*/  BSYNC B3 ;  /* 0x0000000000037941 */ /* 0x000fea0003800000 */
.L_x_15003:
        /* <DEDUP_REMOVED lines=44> */
.L_x_15002:
[----:B------:R-:W-:Y:S05]  /*2d90*/  BSYNC B2 ;  /* 0x0000000000027941 */ /* 0x000fea0003800000 */
.L_x_15001:
        /* <DEDUP_REMOVED lines=11> */
.L_x_14997:
[----:B------:R-:W-:Y:S05]  /*2e50*/  BSYNC B1 ;  /* 0x0000000000017941 */ /* 0x000fea0003800000 */
.L_x_14996:
        /* <DEDUP_REMOVED lines=18> */
.L_x_15008:
[----:B------:R-:W-:Y:S02]  /*2f80*/  IMAD.MOV.U32 R144, RZ, RZ, R126 ;  /* 0x000000ffff907224 */ /* 0x000fe400078e007e */
.L_x_15009:
[----:B------:R-:W-:Y:S05]  /*2f90*/  BSYNC B2 ;  /* 0x0000000000027941 */ /* 0x000fea0003800000 */
.L_x_15007:
        /* <DEDUP_REMOVED lines=16> */
.L_x_15013:
[----:B------:R-:W-:Y:S05]  /*30a0*/  BSYNC B3 ;  /* 0x0000000000037941 */ /* 0x000fea0003800000 */
.L_x_15012:
        /* <DEDUP_REMOVED lines=44> */
.L_x_15011:
[----:B------:R-:W-:Y:S05]  /*3370*/  BSYNC B2 ;  /* 0x0000000000027941 */ /* 0x000fea0003800000 */
.L_x_15010:
        /* <DEDUP_REMOVED lines=11> */
.L_x_15006:
[----:B------:R-:W-:Y:S05]  /*3430*/  BSYNC B1 ;  /* 0x0000000000017941 */ /* 0x000fea0003800000 */
.L_x_15005:
        /* <DEDUP_REMOVED lines=18> */
.L_x_15017:
[----:B------:R-:W-:Y:S02]  /*3560*/  IMAD.MOV.U32 R144, RZ, RZ, R126 ;  /* 0x000000ffff907224 */ /* 0x000fe400078e007e */
.L_x_15018:
[----:B------:R-:W-:Y:S05]  /*3570*/  BSYNC B2 ;  /* 0x0000000000027941 */ /* 0x000fea0003800000 */
.L_x_15016:
        /* <DEDUP_REMOVED lines=16> */
.L_x_15022:
[----:B------:R-:W-:Y:S05]  /*3680*/  BSYNC B3 ;  /* 0x0000000000037941 */ /* 0x000fea0003800000 */
.L_x_15021:
        /* <DEDUP_REMOVED lines=44> */
.L_x_15020:
[----:B------:R-:W-:Y:S05]  /*3950*/  BSYNC B2 ;  /* 0x0000000000027941 */ /* 0x000fea0003800000 */
.L_x_15019:
        /* <DEDUP_REMOVED lines=11> */
.L_x_15015:
[----:B------:R-:W-:Y:S05]  /*3a10*/  BSYNC B1 ;  /* 0x0000000000017941 */ /* 0x000fea0003800000 */
.L_x_15014:
        /* <DEDUP_REMOVED lines=18> */
.L_x_15026:
[----:B------:R-:W-:Y:S02]  /*3b40*/  IMAD.MOV.U32 R144, RZ, RZ, R126 ;  /* 0x000000ffff907224 */ /* 0x000fe400078e007e */
.L_x_15027:
[----:B------:R-:W-:Y:S05]  /*3b50*/  BSYNC B2 ;  /* 0x0000000000027941 */ /* 0x000fea0003800000 */
.L_x_15025:
        /* <DEDUP_REMOVED lines=16> */
.L_x_15031:
[----:B------:R-:W-:Y:S05]  /*3c60*/  BSYNC B3 ;  /* 0x0000000000037941 */ /* 0x000fea0003800000 */
.L_x_15030:
        /* <DEDUP_REMOVED lines=44> */
.L_x_15029:
[----:B------:R-:W-:Y:S05]  /*3f30*/  BSYNC B2 ;  /* 0x0000000000027941 */ /* 0x000fea0003800000 */
.L_x_15028:
        /* <DEDUP_REMOVED lines=11> */
.L_x_15024:
[----:B------:R-:W-:Y:S05]  /*3ff0*/  BSYNC B1 ;  /* 0x0000000000017941 */ /* 0x000fea0003800000 */
.L_x_15023:
        /* <DEDUP_REMOVED lines=16> */
[----:B------:R-:W-:Y:S01]  /*4100*/  IMAD.WIDE.U32 R68, R68, 0x10000, RZ ;  /* 0x0001000044447825 */ /* 0x000fe200078e00ff */
[----:B------:R-:W-:-:S02]  /*4110*/  MOV R147, 0x8 ;  /* 0x0000000800937802 */ /* 0x000fc40000000f00 */
        /* <DEDUP_REMOVED lines=8> */
.L_x_15033:
[----:B------:R-:W-:Y:S05]  /*41a0*/  BSYNC B1 ;  /* 0x0000000000017941 */ /* 0x000fea0003800000 */
.L_x_15032:
[----:B------:R-:W-:Y:S02]  /*41b0*/  IADD3 R143, R143, 0x80, RZ ;  /* 0x000000808f8f7810 */ /* 0x000fe40007ffe0ff */
[----:B------:R-:W-:Y:S02]  /*41c0*/  IADD3 R140, R140, 0x80, RZ ;  /* 0x000000808c8c7810 */ /* 0x000fe40007ffe0ff */
.L_x_14959:
[----:B0-----:R-:W-:Y:S05]  /*41d0*/  BSYNC B0 ;  /* 0x0000000000007941 */ /* 0x001fea0003800000 */
.L_x_14958:
        /* <DEDUP_REMOVED lines=31> */
.L_x_15039:
[----:B------:R-:W-:Y:S02]  /*43d0*/  IMAD.MOV.U32 R68, RZ, RZ, R126 ;  /* 0x000000ffff447224 */ /* 0x000fe400078e007e */
.L_x_15040:
[----:B------:R-:W-:Y:S05]  /*43e0*/  BSYNC B2 ;  /* 0x0000000000027941 */ /* 0x000fea0003800000 */
.L_x_15038:
        /* <DEDUP_REMOVED lines=16> */
.L_x_15044:
[----:B------:R-:W-:Y:S05]  /*44f0*/  BSYNC B3 ;  /* 0x0000000000037941 */ /* 0x000fea0003800000 */
.L_x_15043:
        /* <DEDUP_REMOVED lines=44> */
.L_x_15042:
[----:B------:R-:W-:Y:S05]  /*47c0*/  BSYNC B2 ;  /* 0x0000000000027941 */ /* 0x000fea0003800000 */
.L_x_15041:
        /* <DEDUP_REMOVED lines=11> */
.L_x_15037:
[----:B0-----:R-:W-:Y:S05]  /*4880*/  BSYNC B1 ;  /* 0x0000000000017941 */ /* 0x001fea0003800000 */
.L_x_15036:
        /* <DEDUP_REMOVED lines=18> */
.L_x_15048:
[----:B------:R-:W-:Y:S02]  /*49b0*/  IMAD.MOV.U32 R70, RZ, RZ, R126 ;  /* 0x000000ffff467224 */ /* 0x000fe400078e007e */
.L_x_15049:
[----:B------:R-:W-:Y:S05]  /*49c0*/  BSYNC B2 ;  /* 0x0000000000027941 */ /* 0x000fea0003800000 */
.L_x_15047:
        /* <DEDUP_REMOVED lines=16> */
.L_x_15053:
[----:B------:R-:W-:Y:S05]  /*4ad0*/  BSYNC B3 ;  /* 0x0000000000037941 */ /* 0x000fea0003800000 */
.L_x_15052:
        /* <DEDUP_REMOVED lines=44> */
.L_x_15051:
[----:B------:R-:W-:Y:S05]  /*4da0*/  BSYNC B2 ;  /* 0x0000000000027941 */ /* 0x000fea0003800000 */
.L_x_15050:
        /* <DEDUP_REMOVED lines=11> */
.L_x_15046:
[----:B------:R-:W-:Y:S05]  /*4e60*/  BSYNC B1 ;  /* 0x0000000000017941 */ /* 0x000fea0003800000 */
.L_x_15045:
        /* <DEDUP_REMOVED lines=18> */
.L_x_15057:
[----:B------:R-:W-:Y:S02]  /*4f90*/  IMAD.MOV.U32 R70, RZ, RZ, R126 ;  /* 0x000000ffff467224 */ /* 0x000fe400078e007e */
.L_x_15058:
[----:B------:R-:W-:Y:S05]  /*4fa0*/  BSYNC B2 ;  /* 0x0000000000027941 */ /* 0x000fea0003800000 */
.L_x_15056:
        /* <DEDUP_REMOVED lines=16> */
.L_x_15062:
[----:B------:R-:W-:Y:S05]  /*50b0*/  BSYNC B3 ;  /* 0x0000000000037941 */ /* 0x000fea0003800000 */
.L_x_15061:
        /* <DEDUP_REMOVED lines=44> */
.L_x_15060:
[----:B------:R-:W-:Y:S05]  /*5380*/  BSYNC B2 ;  /* 0x0000000000027941 */ /* 0x000fea0003800000 */
.L_x_15059:
        /* <DEDUP_REMOVED lines=11> */
.L_x_15055:
[----:B------:R-:W-:Y:S05]  /*5440*/  BSYNC B1 ;  /* 0x0000000000017941 */ /* 0x000fea0003800000 */
.L_x_15054:
        /* <DEDUP_REMOVED lines=18> */
.L_x_15066:
[----:B------:R-:W-:Y:S02]  /*5570*/  IMAD.MOV.U32 R104, RZ, RZ, R126 ;  /* 0x000000ffff687224 */ /* 0x000fe400078e007e */
.L_x_15067:
[----:B------:R-:W-:Y:S05]  /*5580*/  BSYNC B2 ;  /* 0x0000000000027941 */ /* 0x000fea0003800000 */
.L_x_15065:
        /* <DEDUP_REMOVED lines=16> */
.L_x_15071:
[----:B------:R-:W-:Y:S05]  /*5690*/  BSYNC B3 ;  /* 0x0000000000037941 */ /* 0x000fea0003800000 */
.L_x_15070:
        /* <DEDUP_REMOVED lines=44> */
.L_x_15069:
[----:B------:R-:W-:Y:S05]  /*5960*/  BSYNC B2 ;  /* 0x0000000000027941 */ /* 0x000fea0003800000 */
.L_x_15068:
        /* <DEDUP_REMOVED lines=11> */
.L_x_15064:
[----:B------:R-:W-:Y:S05]  /*5a20*/  BSYNC B1 ;  /* 0x0000000000017941 */ /* 0x000fea0003800000 */
.L_x_15063:
        /* <DEDUP_REMOVED lines=18> */
.L_x_15075:
[----:B------:R-:W-:Y:S02]  /*5b50*/  IMAD.MOV.U32 R104, RZ, RZ, R126 ;  /* 0x000000ffff687224 */ /* 0x000fe400078e007e */
.L_x_15076:
[----:B------:R-:W-:Y:S05]  /*5b60*/  BSYNC B2 ;  /* 0x0000000000027941 */ /* 0x000fea0003800000 */
.L_x_15074:
        /* <DEDUP_REMOVED lines=16> */
.L_x_15080:
[----:B------:R-:W-:Y:S05]  /*5c70*/  BSYNC B3 ;  /* 0x0000000000037941 */ /* 0x000fea0003800000 */
.L_x_15079:
        /* <DEDUP_REMOVED lines=44> */
.L_x_15078:
[----:B------:R-:W-:Y:S05]  /*5f40*/  BSYNC B2 ;  /* 0x0000000000027941 */ /* 0x000fea0003800000 */
.L_x_15077:
        /* <DEDUP_REMOVED lines=11> */
.L_x_15073:
[----:B------:R-:W-:Y:S05]  /*6000*/  BSYNC B1 ;  /* 0x0000000000017941 */ /* 0x000fea0003800000 */
.L_x_15072:
        /* <DEDUP_REMOVED lines=18> */
.L_x_15084:
[----:B------:R-:W-:Y:S02]  /*6130*/  IMAD.MOV.U32 R144, RZ, RZ, R126 ;  /* 0x000000ffff907224 */ /* 0x000fe400078e007e */
.L_x_15085:
[----:B------:R-:W-:Y:S05]  /*6140*/  BSYNC B2 ;  /* 0x0000000000027941 */ /* 0x000fea0003800000 */
.L_x_15083:
        /* <DEDUP_REMOVED lines=16> */
.L_x_15089:
[----:B------:R-:W-:Y:S05]  /*6250*/  BSYNC B3 ;  /* 0x0000000000037941 */ /* 0x000fea0003800000 */
.L_x_15088:
        /* <DEDUP_REMOVED lines=44> */
.L_x_15087:
[----:B------:R-:W-:Y:S05]  /*6520*/  BSYNC B2 ;  /* 0x0000000000027941 */ /* 0x000fea0003800000 */
.L_x_15086:
        /* <DEDUP_REMOVED lines=11> */
.L_x_15082:
[----:B------:R-:W-:Y:S05]  /*65e0*/  BSYNC B1 ;  /* 0x0000000000017941 */ /* 0x000fea0003800000 */
.L_x_15081:
        /* <DEDUP_REMOVED lines=18> */
.L_x_15093:
[----:B------:R-:W-:Y:S02]  /*6710*/  MOV R144, R126 ;  /* 0x0000007e00907202 */ /* 0x000fe40000000f00 */
.L_x_15094:
[----:B------:R-:W-:Y:S05]  /*6720*/  BSYNC B2 ;  /* 0x0000000000027941 */ /* 0x000fea0003800000 */
.L_x_15092:
        /* <DEDUP_REMOVED lines=16> */
.L_x_15098:
[----:B------:R-:W-:Y:S05]  /*6830*/  BSYNC B3 ;  /* 0x0000000000037941 */ /* 0x000fea0003800000 */
.L_x_15097:
        /* <DEDUP_REMOVED lines=44> */
.L_x_15096:
[----:B------:R-:W-:Y:S05]  /*6b00*/  BSYNC B2 ;  /* 0x0000000000027941 */ /* 0x000fea0003800000 */
.L_x_15095:
        /* <DEDUP_REMOVED lines=11> */
.L_x_15091:
[----:B------:R-:W-:Y:S05]  /*6bc0*/  BSYNC B1 ;  /* 0x0000000000017941 */ /* 0x000fea0003800000 */
.L_x_15090:
        /* <DEDUP_REMOVED lines=18> */
.L_x_15102:
[----:B------:R-:W-:Y:S02]  /*6cf0*/  MOV R144, R126 ;  /* 0x0000007e00907202 */ /* 0x000fe40000000f00 */
.L_x_15103:
[----:B------:R-:W-:Y:S05]  /*6d00*/  BSYNC B2 ;  /* 0x0000000000027941 */ /* 0x000fea0003800000 */
.L_x_15101:
        /* <DEDUP_REMOVED lines=16> */
.L_x_15107:
[----:B------:R-:W-:Y:S05]  /*6e10*/  BSYNC B3 ;  /* 0x0000000000037941 */ /* 0x000fea0003800000 */
.L_x_15106:
        /* <DEDUP_REMOVED lines=44> */
.L_x_15105:
[----:B------:R-:W-:Y:S05]  /*70e0*/  BSYNC B2 ;  /* 0x0000000000027941 */ /* 0x000fea0003800000 */
.L_x_15104:
        /* <DEDUP_REMOVED lines=11> */
.L_x_15100:
[----:B------:R-:W-:Y:S05]  /*71a0*/  BSYNC B1 ;  /* 0x0000000000017941 */ /* 0x000fea0003800000 */
.L_x_15099:
        /* <DEDUP_REMOVED lines=26> */
.L_x_15109:
[----:B------:R-:W-:Y:S05]  /*7350*/  BSYNC B1 ;  /* 0x0000000000017941 */ /* 0x000fea0003800000 */
.L_x_15108:
[----:B------:R-:W-:Y:S02]  /*7360*/  IADD3 R143, R143, 0x80, RZ ;  /* 0x000000808f8f7810 */ /* 0x000fe40007ffe0ff */
[----:B------:R-:W-:Y:S02]  /*7370*/  IADD3 R140, R140, 0x80, RZ ;  /* 0x000000808c8c7810 */ /* 0x000fe40007ffe0ff */
.L_x_15035:
[----:B------:R-:W-:Y:S05]  /*7380*/  BSYNC B0 ;  /* 0x0000000000007941 */ /* 0x000fea0003800000 */
.L_x_15034:
        /* <DEDUP_REMOVED lines=25> */
[----:B------:R-:W-:Y:S02]  /*7520*/  ISETP.NE.AND P5, PT, R125, 0x3, PT ;  /* 0x000000037d00780c */ /* 0x000fe40003fa5270 */
[----:B------:R-:W-:-:S11]  /*7530*/  MOV R68, R122 ;  /* 0x0000007a00447202 */ /* 0x000fd60000000f00 */
[----:B------:R-:W-:Y:S05]  /*7540*/  @P5 BRA `(.L_x_15116) ;  /* 0x0000003000005947 */ /* 0x000fea0003800000 */
[----:B------:R-:W-:Y:S01]  /*7550*/  IMAD.MOV.U32 R68, RZ, RZ, R128 ;  /* 0x000000ffff447224 */ /* 0x000fe200078e0080 */
[----:B------:R-:W-:Y:S05]  /*7560*/  BRA `(.L_x_15116) ;  /* 0x0000001000007947 */ /* 0x000fea0003800000 */
.L_x_15115:
[----:B0-----:R-:W-:Y:S02]  /*7570*/  IMAD.MOV.U32 R68, RZ, RZ, R126 ;  /* 0x000000ffff447224 */ /* 0x001fe400078e007e */
.L_x_15116:
[----:B------:R-:W-:Y:S05]  /*7580*/  BSYNC B2 ;  /* 0x0000000000027941 */ /* 0x000fea0003800000 */
.L_x_15114:
        /* <DEDUP_REMOVED lines=16> */
.L_x_15120:
[----:B------:R-:W-:Y:S05]  /*7690*/  BSYNC B3 ;  /* 0x0000000000037941 */ /* 0x000fea0003800000 */
.L_x_15119:
        /* <DEDUP_REMOVED lines=44> */
.L_x_15118:
[----:B------:R-:W-:Y:S05]  /*7960*/  BSYNC B2 ;  /* 0x0000000000027941 */ /* 0x000fea0003800000 */
.L_x_15117:
        /* <DEDUP_REMOVED lines=11> */
.L_x_15113:
[----:B-1----:R-:W-:Y:S05]  /*7a20*/  BSYNC B1 ;  /* 0x0000000000017941 */ /* 0x002fea0003800000 */
.L_x_15112:
        /* <DEDUP_REMOVED lines=18> */
.L_x_15124:
[----:B0-----:R-:W-:Y:S02]  /*7b50*/  IMAD.MOV.U32 R70, RZ, RZ, R126 ;  /* 0x000000ffff467224 */ /* 0x001fe400078e007e */
.L_x_15125:
[----:B------:R-:W-:Y:S05]  /*7b60*/  BSYNC B2 ;  /* 0x0000000000027941 */ /* 0x000fea0003800000 */
.L_x_15123:
        /* <DEDUP_REMOVED lines=16> */
.L_x_15129:
[----:B------:R-:W-:Y:S05]  /*7c70*/  BSYNC B3 ;  /* 0x0000000000037941 */ /* 0x000fea0003800000 */
.L_x_15128:
        /* <DEDUP_REMOVED lines=44> */
.L_x_15127:
[----:B------:R-:W-:Y:S05]  /*7f40*/  BSYNC B2 ;  /* 0x0000000000027941 */ /* 0x000fea0003800000 */
.L_x_15126:
        /* <DEDUP_REMOVED lines=11> */
.L_x_15122:
[----:B------:R-:W-:Y:S05]  /*8000*/  BSYNC B1 ;  /* 0x0000000000017941 */ /* 0x000fea0003800000 */
.L_x_15121:
        /* <DEDUP_REMOVED lines=18> */
.L_x_15133:
[----:B0-----:R-:W-:Y:S02]  /*8130*/  IMAD.MOV.U32 R70, RZ, RZ, R126 ;  /* 0x000000ffff467224 */ /* 0x001fe400078e007e */
.L_x_15134:
[----:B------:R-:W-:Y:S05]  /*8140*/  BSYNC B2 ;  /* 0x0000000000027941 */ /* 0x000fea0003800000 */
.L_x_15132:
        /* <DEDUP_REMOVED lines=16> */
.L_x_15138:
[----:B------:R-:W-:Y:S05]  /*8250*/  BSYNC B3 ;  /* 0x0000000000037941 */ /* 0x000fea0003800000 */
.L_x_15137:
        /* <DEDUP_REMOVED lines=44> */
.L_x_15136:
[----:B------:R-:W-:Y:S05]  /*8520*/  BSYNC B2 ;  /* 0x0000000000027941 */ /* 0x000fea0003800000 */
.L_x_15135:
        /* <DEDUP_REMOVED lines=11> */
.L_x_15131:
[----:B------:R-:W-:Y:S05]  /*85e0*/  BSYNC B1 ;  /* 0x0000000000017941 */ /* 0x000fea0003800000 */
.L_x_15130:
        /* <DEDUP_REMOVED lines=18> */
.L_x_15142:
[----:B------:R-:W-:Y:S02]  /*8710*/  IMAD.MOV.U32 R104, RZ, RZ, R126 ;  /* 0x000000ffff687224 */ /* 0x000fe400078e007e */
.L_x_15143:
[----:B------:R-:W-:Y:S05]  /*8720*/  BSYNC B2 ;  /* 0x0000000000027941 */ /* 0x000fea0003800000 */
.L_x_15141:
        /* <DEDUP_REMOVED lines=16> */
.L_x_15147:
[----:B------:R-:W-:Y:S05]  /*8830*/  BSYNC B3 ;  /* 0x0000000000037941 */ /* 0x000fea0003800000 */
.L_x_15146:
        /* <DEDUP_REMOVED lines=44> */
.L_x_15145:
[----:B------:R-:W-:Y:S05]  /*8b00*/  BSYNC B2 ;  /* 0x0000000000027941 */ /* 0x000fea0003800000 */
.L_x_15144:
[----:B------:R-:W1:Y:S01]  /*8b10*/  I2F.U32 R63, R104 ;  /* 0x00000068003f7306 */ /* 0x000e620000201000 */
[----:B------:R-:W-:Y:S01]  /*8b20*/  HFMA2.MMA R64, -RZ, RZ, 0.1171875, 0 ;  /* 0x2f800000ff407435 */ /* 0x000fe200000001ff */
[----:B-----5:R-:W-:-:S05]  /*8b30*/  HADD2.F32 R66, -RZ, R37.H1_H1 ;  /* 0x30000025ff427230 */ /* 0x020fca0000004100 */
        /* <DEDUP_REMOVED lines=8> */
.L_x_15140:
[----:B------:R-:W-:Y:S05]  /*8bc0*/  BSYNC B1 ;  /* 0x0000000000017941 */ /* 0x000fea0003800000 */
.L_x_15139:
        /* <DEDUP_REMOVED lines=18> */
.L_x_15151:
[----:B------:R-:W-:Y:S02]  /*8cf0*/  IMAD.MOV.U32 R104, RZ, RZ, R126 ;  /* 0x000000ffff687224 */ /* 0x000fe400078e007e */
.L_x_15152:
[----:B------:R-:W-:Y:S05]  /*8d00*/  BSYNC B2 ;  /* 0x0000000000027941 */ /* 0x000fea0003800000 */
.L_x_15150:
        /* <DEDUP_REMOVED lines=16> */
.L_x_15156:
[----:B------:R-:W-:Y:S05]  /*8e10*/  BSYNC B3 ;  /* 0x0000000000037941 */ /* 0x000fea0003800000 */
.L_x_15155:
        /* <DEDUP_REMOVED lines=44> */
.L_x_15154:
[----:B------:R-:W-:Y:S05]  /*90e0*/  BSYNC B2 ;  /* 0x0000000000027941 */ /* 0x000fea0003800000 */
.L_x_15153:
[----:B------:R-:W1:Y:S01]  /*90f0*/  I2F.U32 R64, R104 ;  /* 0x0000006800407306 */ /* 0x000e620000201000 */
[----:B------:R-:W-:Y:S01]  /*9100*/  HFMA2.MMA R65, -RZ, RZ, 0.1171875, 0 ;  /* 0x2f800000ff417435 */ /* 0x000fe200000001ff */
[----:B------:R-:W-:-:S05]  /*9110*/  HADD2.F32 R67, -RZ, R38.H0_H0 ;  /* 0x20000026ff437230 */ /* 0x000fca0000004100 */
        /* <DEDUP_REMOVED lines=8> */
.L_x_15149:
[----:B------:R-:W-:Y:S05]  /*91a0*/  BSYNC B1 ;  /* 0x0000000000017941 */ /* 0x000fea0003800000 */
.L_x_15148:
        /* <DEDUP_REMOVED lines=18> */
.L_x_15160:
[----:B------:R-:W-:Y:S02]  /*92d0*/  IMAD.MOV.U32 R142, RZ, RZ, R126 ;  /* 0x000000ffff8e7224 */ /* 0x000fe400078e007e */
.L_x_15161:
[----:B------:R-:W-:Y:S05]  /*92e0*/  BSYNC B2 ;  /* 0x0000000000027941 */ /* 0x000fea0003800000 */
.L_x_15159:
        /* <DEDUP_REMOVED lines=16> */
.L_x_15165:
[----:B------:R-:W-:Y:S05]  /*93f0*/  BSYNC B3 ;  /* 0x0000000000037941 */ /* 0x000fea0003800000 */
.L_x_15164:
        /* <DEDUP_REMOVED lines=44> */
.L_x_15163:
[----:B------:R-:W-:Y:S05]  /*96c0*/  BSYNC B2 ;  /* 0x0000000000027941 */ /* 0x000fea0003800000 */
.L_x_15162:
[----:B------:R-:W1:Y:S01]  /*96d0*/  I2F.U32 R65, R142 ;  /* 0x0000008e00417306 */ /* 0x000e620000201000 */
[----:B------:R-:W-:Y:S01]  /*96e0*/  HFMA2.MMA R66, -RZ, RZ, 0.1171875, 0 ;  /* 0x2f800000ff427435 */ /* 0x000fe200000001ff */
[----:B0-----:R-:W-:-:S05]  /*96f0*/  HADD2.F32 R68, -RZ, R38.H1_H1 ;  /* 0x30000026ff447230 */ /* 0x001fca0000004100 */
        /* <DEDUP_REMOVED lines=8> */
.L_x_15158:
[----:B------:R-:W-:Y:S05]  /*9780*/  BSYNC B1 ;  /* 0x0000000000017941 */ /* 0x000fea0003800000 */
.L_x_15157:
        /* <DEDUP_REMOVED lines=18> */
.L_x_15169:
[----:B------:R-:W-:Y:S02]  /*98b0*/  IMAD.MOV.U32 R142, RZ, RZ, R126 ;  /* 0x000000ffff8e7224 */ /* 0x000fe400078e007e */
.L_x_15170:
[----:B------:R-:W-:Y:S05]  /*98c0*/  BSYNC B2 ;  /* 0x0000000000027941 */ /* 0x000fea0003800000 */
.L_x_15168:
        /* <DEDUP_REMOVED lines=16> */
.L_x_15174:
[----:B------:R-:W-:Y:S05]  /*99d0*/  BSYNC B3 ;  /* 0x0000000000037941 */ /* 0x000fea0003800000 */
.L_x_15173:
        /* <DEDUP_REMOVED lines=44> */
.L_x_15172:
[----:B------:R-:W-:Y:S05]  /*9ca0*/  BSYNC B2 ;  /* 0x0000000000027941 */ /* 0x000fea0003800000 */
.L_x_15171:
        /* <DEDUP_REMOVED lines=11> */
.L_x_15167:
[----:B------:R-:W-:Y:S05]  /*9d60*/  BSYNC B1 ;  /* 0x0000000000017941 */ /* 0x000fea0003800000 */
.L_x_15166:
        /* <DEDUP_REMOVED lines=18> */
.L_x_15178:
[----:B------:R-:W-:Y:S02]  /*9e90*/  IMAD.MOV.U32 R142, RZ, RZ, R126 ;  /* 0x000000ffff8e7224 */ /* 0x000fe400078e007e */
.L_x_15179:
[----:B------:R-:W-:Y:S05]  /*9ea0*/  BSYNC B2 ;  /* 0x0000000000027941 */ /* 0x000fea0003800000 */
.L_x_15177:
        /* <DEDUP_REMOVED lines=16> */
.L_x_15183:
[----:B------:R-:W-:Y:S05]  /*9fb0*/  BSYNC B3 ;  /* 0x0000000000037941 */ /* 0x000fea0003800000 */
.L_x_15182:
        /* <DEDUP_REMOVED lines=44> */
.L_x_15181:
[----:B------:R-:W-:Y:S05]  /*a280*/  BSYNC B2 ;  /* 0x0000000000027941 */ /* 0x000fea0003800000 */
.L_x_15180:
        /* <DEDUP_REMOVED lines=11> */
.L_x_15176:
[----:B------:R-:W-:Y:S05]  /*a340*/  BSYNC B1 ;  /* 0x0000000000017941 */ /* 0x000fea0003800000 */
.L_x_15175:
        /* <DEDUP_REMOVED lines=11> */
[----:B------:R-:W-:Y:S02]  /*a400*/  LOP3.LUT R104, R133, 0xff, RZ, 0xc0, !PT ;  /* 0x000000ff85687812 */ /* 0x000fe400078ec0ff */
[----:B------:R-:W-:Y:S02]  /*a410*/  LOP3.LUT R105, R132, 0xff, RZ, 0xc0, !PT ;  /* 0x000000ff84697812 */ /* 0x000fe400078ec0ff */
[----:B------:R-:W-:Y:S01]  /*a420*/  LOP3.LUT R142, R68, 0xff00, R71, 0xf8, !PT ;  /* 0x0000ff00448e7812 */ /* 0x000fe200078ef847 */
[----:B------:R-:W-:Y:S01]  /*a430*/  IMAD.WIDE.U32 R68, R70, 0x1000000, RZ ;  /* 0x0100000046447825 */ /* 0x000fe200078e00ff */
[----:B------:R-:W-:-:S02]  /*a440*/  MOV R145, 0x8 ;  /* 0x0000000800917802 */ /* 0x000fc40000000f00 */
        /* <DEDUP_REMOVED lines=9> */
.L_x_15111:
[----:B------:R-:W-:Y:S05]  /*a4e0*/  BSYNC B0 ;  /* 0x0000000000007941 */ /* 0x000fea0003800000 */
.L_x_15110:
        /* <DEDUP_REMOVED lines=33> */
.L_x_15194:
        /* <DEDUP_REMOVED lines=69> */
.L_x_15195:
        /* <DEDUP_REMOVED lines=108> */
.L_x_15189:
[----:B------:R-:W-:Y:S05]  /*b210*/  BSYNC B1 ;  /* 0x0000000000017941 */ /* 0x000fea0003800000 */
.L_x_15188:
        /* <DEDUP_REMOVED lines=35> */
.L_x_15191:
[----:B------:R-:W-:Y:S05]  /*b450*/  BSYNC B1 ;  /* 0x0000000000017941 */ /* 0x000fea0003800000 */
.L_x_15190:
        /* <DEDUP_REMOVED lines=32> */
.L_x_15187:
[----:B-1----:R-:W-:Y:S05]  /*b660*/  BSYNC B0 ;  /* 0x0000000000007941 */ /* 0x002fea0003800000 */
.L_x_15186:
[----:B------:R-:W-:Y:S02]  /*b670*/  IADD3 R26, R26, c[0x0][0x160], RZ ;  /* 0x000058001a1a7a10 */ /* 0x000fe40007ffe0ff */
[----:B------:R-:W-:Y:S02]  /*b680*/  LOP3.LUT P3, RZ, R129, 0xff, RZ, 0xc0, !PT ;  /* 0x000000ff81ff7812 */ /* 0x000fe4000786c0ff */
[----:B------:R-:W-:Y:S02]  /*b690*/  ISETP.GE.AND P2, PT, R26, c[0x0][0x164], PT ;  /* 0x000059001a007a0c */ /* 0x000fe40003f46270 */
[----:B------:R-:W-:-:S11]  /*b6a0*/  SEL R129, RZ, 0x1, P3 ;  /* 0x00000001ff817807 */ /* 0x000fd60001800000 */
[----:B0-----:R-:W-:Y:S01]  /*b6b0*/  @P2 CALL.REL.NOINC `(.L_x_15192) ;  /* 0x0000001000002944 */ /* 0x001fe20003c00000 */
[----:B------:R-:W-:Y:S05]  /*b6c0*/  BRA `(.L_x_15193) ;  /* 0xffff585000007947 */ /* 0x000fea000383ffff */
.L_x_15192:
[----:B------:R-:W-:Y:S05]  /*b6d0*/  EXIT ;  /* 0x000000000000794d */ /* 0x000fea0003800000 */
.L_x_15184:
[----:B------:R-:W-:Y:S01]  /*b6e0*/  HFMA2.MMA R140, -RZ, RZ, 0, 1.847743988037109375e-06 ;  /* 0x0000001fff8c7435 */ /* 0x000fe200000001ff */
[----:B------:R-:W-:Y:S01]  /*b6f0*/  IMAD.MOV.U32 R142, RZ, RZ, 0x1 ;  /* 0x00000001ff8e7424 */ /* 0x000fe200078e00ff */
[----:B------:R-:W-:Y:S01]  /*b700*/  MOV R70, 0xb730 ;  /* 0x0000b73000467802 */ /* 0x000fe20000000f00 */
[----:B------:R-:W-:-:S03]  /*b710*/  IMAD.MOV.U32 R143, RZ, RZ, -0x1 ;  /* 0xffffffffff8f7424 */ /* 0x000fc600078e00ff */
[----:B-----5:R-:W-:Y:S05]  /*b720*/  CALL.REL.NOINC `($__internal_110_$__cuda_sm70_shflsync_bfly_p) ;  /* 0x000006b000007944 */ /* 0x020fea0003c00000 */
[----:B-1----:R-:W-:Y:S01]  /*b730*/  IMAD.MOV.U32 R68, RZ, RZ, R142 ;  /* 0x000000ffff447224 */ /* 0x002fe200078e008e */
[----:B0-----:R-:W-:Y:S05]  /*b740*/  BRA `(.L_x_15194) ;  /* 0xffffefb000007947 */ /* 0x001fea000383ffff */
.L_x_15185:
[----:B------:R-:W-:Y:S01]  /*b750*/  MOV R142, 0x2 ;  /* 0x00000002008e7802 */ /* 0x000fe20000000f00 */
[----:B------:R-:W-:Y:S01]  /*b760*/  IMAD.MOV.U32 R140, RZ, RZ, 0x1f ;  /* 0x0000001fff8c7424 */ /* 0x000fe200078e00ff */
[----:B------:R-:W-:Y:S01]  /*b770*/  MOV R70, 0xb7a0 ;  /* 0x0000b7a000467802 */ /* 0x000fe20000000f00 */
[----:B------:R-:W-:Y:S02]  /*b780*/  IMAD.MOV.U32 R143, RZ, RZ, -0x1 ;  /* 0xffffffffff8f7424 */ /* 0x000fe400078e00ff */
[----:B-----5:R-:W-:Y:S05]  /*b790*/  CALL.REL.NOINC `($__internal_110_$__cuda_sm70_shflsync_bfly_p) ;  /* 0x0000064000007944 */ /* 0x020fea0003c00000 */
[----:B01----:R-:W-:Y:S01]  /*b7a0*/  FADD.FTZ R69, R69, R142 ;  /* 0x0000008e45457221 */ /* 0x003fe20000010000 */
[----:B------:R-:W-:Y:S01]  /*b7b0*/  HFMA2.MMA R142, -RZ, RZ, 0, 2.384185791015625e-07 ;  /* 0x00000004ff8e7435 */ /* 0x000fe200000001ff */
[----:B------:R-:W-:Y:S01]  /*b7c0*/  IMAD.MOV.U32 R140, RZ, RZ, 0x1f ;  /* 0x0000001fff8c7424 */ /* 0x000fe200078e00ff */
[----:B------:R-:W-:Y:S01]  /*b7d0*/  MOV R70, 0xb800 ;  /* 0x0000b80000467802 */ /* 0x000fe20000000f00 */
[----:B------:R-:W-:-:S03]  /*b7e0*/  IMAD.MOV.U32 R143, RZ, RZ, -0x1 ;  /* 0xffffffffff8f7424 */ /* 0x000fc600078e00ff */
[----:B------:R-:W-:Y:S05]  /*b7f0*/  CALL.REL.NOINC `($__internal_110_$__cuda_sm70_shflsync_bfly_p) ;  /* 0x000005e000007944 */ /* 0x000fea0003c00000 */
[----:B01----:R-:W-:Y:S01]  /*b800*/  FADD.FTZ R69, R69, R142 ;  /* 0x0000008e45457221 */ /* 0x003fe20000010000 */
[----:B------:R-:W-:Y:S01]  /*b810*/  MOV R142, 0x8 ;  /* 0x00000008008e7802 */ /* 0x000fe20000000f00 */
[----:B------:R-:W-:Y:S01]  /*b820*/  IMAD.MOV.U32 R140, RZ, RZ, 0x1f ;  /* 0x0000001fff8c7424 */ /* 0x000fe200078e00ff */
[----:B------:R-:W-:Y:S01]  /*b830*/  MOV R70, 0xb860 ;  /* 0x0000b86000467802 */ /* 0x000fe20000000f00 */
[----:B------:R-:W-:-:S02]  /*b840*/  IMAD.MOV.U32 R143, RZ, RZ, -0x1 ;  /* 0xffffffffff8f7424 */ /* 0x000fc400078e00ff */
[----:B------:R-:W-:Y:S05]  /*b850*/  CALL.REL.NOINC `($__internal_110_$__cuda_sm70_shflsync_bfly_p) ;  /* 0x0000058000007944 */ /* 0x000fea0003c00000 */
[----:B01----:R-:W-:Y:S01]  /*b860*/  FADD.FTZ R69, R69, R142 ;  /* 0x0000008e45457221 */ /* 0x003fe20000010000 */
[----:B------:R-:W-:Y:S01]  /*b870*/  HFMA2.MMA R142, -RZ, RZ, 0, 9.5367431640625e-07 ;  /* 0x00000010ff8e7435 */ /* 0x000fe200000001ff */
[----:B------:R-:W-:Y:S01]  /*b880*/  IMAD.MOV.U32 R140, RZ, RZ, 0x1f ;  /* 0x0000001fff8c7424 */ /* 0x000fe200078e00ff */
[----:B------:R-:W-:Y:S01]  /*b890*/  MOV R70, 0xb8c0 ;  /* 0x0000b8c000467802 */ /* 0x000fe20000000f00 */
[----:B------:R-:W-:-:S03]  /*b8a0*/  IMAD.MOV.U32 R143, RZ, RZ, -0x1 ;  /* 0xffffffffff8f7424 */ /* 0x000fc600078e00ff */
[----:B------:R-:W-:Y:S05]  /*b8b0*/  CALL.REL.NOINC `($__internal_110_$__cuda_sm70_shflsync_bfly_p) ;  /* 0x0000052000007944 */ /* 0x000fea0003c00000 */
[----:B-1----:R-:W-:Y:S01]  /*b8c0*/  FADD.FTZ R68, R69, R142 ;  /* 0x0000008e45447221 */ /* 0x002fe20000010000 */
[----:B------:R-:W-:Y:S01]  /*b8d0*/  MOV R142, 0x1 ;  /* 0x00000001008e7802 */ /* 0x000fe20000000f00 */
        /* <DEDUP_REMOVED lines=53> */
[----:B------:R-:W-:Y:S05]  /*bc30*/  CALL.REL.NOINC `($__internal_110_$__cuda_sm70_shflsync_bfly_p) ;  /* 0x000001a000007944 */ /* 0x000fea0003c00000 */
[----:B01----:R-:W-:Y:S01]  /*bc40*/  FADD.FTZ R69, R69, R142 ;  /* 0x0000008e45457221 */ /* 0x003fe20000010000 */
[----:B------:R-:W-:Y:S01]  /*bc50*/  HFMA2.MMA R142, -RZ, RZ, 0, 1.1920928955078125e-07 ;  /* 0x00000002ff8e7435 */ /* 0x000fe200000001ff */
        /* <DEDUP_REMOVED lines=11> */
[----:B------:R-:W-:Y:S01]  /*bd10*/  HFMA2.MMA R142, -RZ, RZ, 0, 4.76837158203125e-07 ;  /* 0x00000008ff8e7435 */ /* 0x000fe200000001ff */
[----:B------:R-:W-:Y:S01]  /*bd20*/  IMAD.MOV.U32 R140, RZ, RZ, 0x1f ;  /* 0x0000001fff8c7424 */ /* 0x000fe200078e00ff */
[----:B------:R-:W-:Y:S01]  /*bd30*/  MOV R70, 0xbd60 ;  /* 0x0000bd6000467802 */ /* 0x000fe20000000f00 */
[----:B------:R-:W-:-:S03]  /*bd40*/  IMAD.MOV.U32 R143, RZ, RZ, -0x1 ;  /* 0xffffffffff8f7424 */ /* 0x000fc600078e00ff */
[----:B------:R-:W-:Y:S05]  /*bd50*/  CALL.REL.NOINC `($__internal_110_$__cuda_sm70_shflsync_bfly_p) ;  /* 0x0000008000007944 */ /* 0x000fea0003c00000 */
[----:B-1----:R-:W-:Y:S01]  /*bd60*/  FADD.FTZ R105, R69, R142 ;  /* 0x0000008e45697221 */ /* 0x002fe20000010000 */
[----:B------:R-:W-:Y:S01]  /*bd70*/  MOV R142, 0x10 ;  /* 0x00000010008e7802 */ /* 0x000fe20000000f00 */
[----:B0-----:R-:W-:Y:S01]  /*bd80*/  IMAD.MOV.U32 R140, RZ, RZ, 0x1f ;  /* 0x0000001fff8c7424 */ /* 0x001fe200078e00ff */
[----:B------:R-:W-:Y:S01]  /*bd90*/  MOV R70, 0xbdd0 ;  /* 0x0000bdd000467802 */ /* 0x000fe20000000f00 */
[----:B------:R-:W-:Y:S01]  /*bda0*/  IMAD.MOV.U32 R143, RZ, RZ, -0x1 ;  /* 0xffffffffff8f7424 */ /* 0x000fe200078e00ff */
[----:B------:R-:W-:-:S02]  /*bdb0*/  MOV R69, R105 ;  /* 0x0000006900457202 */ /* 0x000fc40000000f00 */
[----:B------:R-:W-:Y:S05]  /*bdc0*/  CALL.REL.NOINC `($__internal_110_$__cuda_sm70_shflsync_bfly_p) ;  /* 0x0000001000007944 */ /* 0x000fea0003c00000 */
[----:B01----:R-:W-:Y:S05]  /*bdd0*/  BRA `(.L_x_15195) ;  /* 0xffffed7000007947 */ /* 0x003fea000383ffff */
        .weak           $__internal_110_$__cuda_sm70_shflsync_bfly_p
        .type           $__internal_110_$__cuda_sm70_shflsync_bfly_p,@function
        .size           $__internal_110_$__cuda_sm70_shflsync_bfly_p,(.L_x_22198 - $__internal_110_$__cuda_sm70_shflsync_bfly_p)
$__internal_110_$__cuda_sm70_shflsync_bfly_p:
[----:B------:R-:W-:Y:S01]  /*bde0*/  IMAD.MOV.U32 R71, RZ, RZ, 0x0 ;  /* 0x00000000ff477424 */ /* 0x000fe200078e00ff */
[----:B------:R-:W-:Y:S04]  /*bdf0*/  WARPSYNC R143 ;  /* 0x0000008f00007348 */ /* 0x000fe80003800000 */
[----:B------:R0:W1:Y:S01]  /*be00*/  SHFL.BFLY PT, R142, R69, R142, R140 ;  /* 0x0c00008e458e7389 */ /* 0x00006200000e008c */
[----:B------:R-:W-:Y:S05]  /*be10*/  RET.REL.NODEC R70 `(_ZN10layer_norm13ln_fwd_kernelINS_13Kernel_traitsI6__halfS2_fS2_fjLj3072ELj1ELj1ELj4ELj16ENS_18Kernel_traits_baseILj3072ES2_S2_fS2_fjLj128EEEEELb1ELb1ELb1ELb0EEEvNS_9FwdParamsE) ;  /* 0xffff41e046007950 */ /* 0x000fea0003c3ffff */
.L_x_15196:
        /* <DEDUP_REMOVED lines=14> */
.L_x_22198:


//--------------------- .text._ZN10layer_norm13ln_fwd_kernelINS_13Kernel_traitsI6__halfS2_fS2_fjLj3072ELj1ELj1ELj4ELj16ENS_18Kernel_traits_baseILj3072ES2_S2_fS2_fjLj128EEEEELb1ELb1ELb1ELb1EEEvNS_9FwdParamsE --------------------------
	.section	.text._ZN10layer_norm13ln_fwd_kernelINS_13Kernel_traitsI6__halfS2_fS2_fjLj3072ELj1ELj1ELj4ELj16ENS_18Kernel_traits_baseILj3072ES2_S2_fS2_fjLj128EEEEELb1ELb1ELb1ELb1EEEvNS_9FwdParamsE,"ax",@progbits
	.sectioninfo	@"SHI_REGISTERS=127"
	.align	128
        .global         _ZN10layer_norm13ln_fwd_kernelINS_13Kernel_traitsI6__halfS2_fS2_fjLj3072ELj1ELj1ELj4ELj16ENS_18Kernel_traits_baseILj3072ES2_S2_fS2_fjLj128EEEEELb1ELb1ELb1ELb1EEEvNS_9FwdParamsE
        .type           _ZN10layer_norm13ln_fwd_kernelINS_13Kernel_traitsI6__halfS2_fS2_fjLj3072ELj1ELj1ELj4ELj16ENS_18Kernel_traits_baseILj3072ES2_S2_fS2_fjLj128EEEEELb1ELb1ELb1ELb1EEEvNS_9FwdParamsE,@function
        .size           _ZN10layer_norm13ln_fwd_kernelINS_13Kernel_traitsI6__halfS2_fS2_fjLj3072ELj1ELj1ELj4ELj16ENS_18Kernel_traits_baseILj3072ES2_S2_fS2_fjLj128EEEEELb1ELb1ELb1ELb1EEEvNS_9FwdParamsE,(.L_x_22199 - _ZN10layer_norm13ln_fwd_kernelINS_13Kernel_traitsI6__halfS2_fS2_fjLj3072ELj1ELj1ELj4ELj16ENS_18Kernel_traits_baseILj3072ES2_S2_fS2_fjLj128EEEEELb1ELb1ELb1ELb1EEEvNS_9FwdParamsE)
        .other          _ZN10layer_norm13ln_fwd_kernelINS_13Kernel_traitsI6__halfS2_fS2_fjLj3072ELj1ELj1ELj4ELj16ENS_18Kernel_traits_baseILj3072ES2_S2_fS2_fjLj128EEEEELb1ELb1ELb1ELb1EEEvNS_9FwdParamsE,@"STO_CUDA_ENTRY STV_DEFAULT"
_ZN10layer_norm13ln_fwd_kernelINS_13Kernel_traitsI6__halfS2_fS2_fjLj3072ELj1ELj1ELj4ELj16ENS_18Kernel_traits_baseILj3072ES2_S2_fS2_fjLj128EEEEELb1ELb1ELb1ELb1EEEvNS_9FwdParamsE:
.text._ZN10layer_norm13ln_fwd_kernelINS_13Kernel_traitsI6__halfS2_fS2_fjLj3072ELj1ELj1ELj4ELj16ENS_18Kernel_traits_baseILj3072ES2_S2_fS2_fjLj128EEEEELb1ELb1ELb1ELb1EEEvNS_9FwdParamsE:
        /* <DEDUP_REMOVED lines=74> */
[----:B------:R0:W5:Y:S01]  /*04a0*/  @P0 LDG.E.128 R40, [R2.64+0x1000] ;  /* 0x0010000602280981 */ /* 0x000162000c1e1d00 */
[----:B------:R-:W-:-:S02]  /*04b0*/  UIADD3 UR23, UR4, -0xe443238, URZ ;  /* 0xf1bbcdc804177890 */ /* 0x000fc4000fffe03f */
[----:B------:R-:W-:Y:S01]  /*04c0*/  LOP3.LUT R16, R5, UR20, R12, 0x96, !PT ;  /* 0x0000001405107c12 */ /* 0x000fe2000f8e960c */
[----:B------:R-:W-:Y:S01]  /*04d0*/  IMAD.WIDE.U32 R14, R14, -0x2daee0ad, RZ ;  /* 0xd2511f530e0e7825 */ /* 0x000fe200078e00ff */
[----:B------:R-:W-:Y:S01]  /*04e0*/  UIADD3 UR24, UR5, -0x24c28bd8, URZ ;  /* 0xdb3d742805187890 */ /* 0x000fe2000fffe03f */
[----:B------:R-:W-:Y:S02]  /*04f0*/  LEA R12, P3, R0, c[0x0][0x1c8], 0x4 ;  /* 0x00007200000c7a11 */ /* 0x000fe400078620ff */
[----:B------:R-:W-:Y:S01]  /*0500*/  IMAD.WIDE.U32 R16, R16, -0x326172a9, RZ ;  /* 0xcd9e8d5710107825 */ /* 0x000fe200078e00ff */
[----:B------:R-:W-:-:S03]  /*0510*/  LOP3.LUT R50, R15, UR22, R4, 0x96, !PT ;  /* 0x000000160f327c12 */ /* 0x000fc6000f8e9604 */
[----:B------:R-:W-:Y:S01]  /*0520*/  IMAD.X R13, RZ, RZ, c[0x0][0x1cc], P3 ;  /* 0x00007300ff0d7624 */ /* 0x000fe200018e06ff */
[----:B------:R-:W-:Y:S01]  /*0530*/  LOP3.LUT R49, R17, UR21, R6, 0x96, !PT ;  /* 0x0000001511317c12 */ /* 0x000fe2000f8e9606 */
[----:B------:R-:W-:Y:S01]  /*0540*/  IMAD.HI.U32 R5, R50, -0x326172a9, RZ ;  /* 0xcd9e8d5732057827 */ /* 0x000fe200078e00ff */
[----:B------:R-:W-:-:S03]  /*0550*/  IADD3 R6, P2, R19, c[0x0][0x1b0], RZ ;  /* 0x00006c0013067a10 */ /* 0x000fc60007f5e0ff */
[----:B0-----:R-:W-:Y:S01]  /*0560*/  IMAD.HI.U32 R3, R49, -0x2daee0ad, RZ ;  /* 0xd2511f5331037827 */ /* 0x001fe200078e00ff */
        /* <DEDUP_REMOVED lines=8> */
[----:B------:R0:W5:Y:S02]  /*05f0*/  LDG.E.128 R36, [R6.64] ;  /* 0x0000000606247981 */ /* 0x000164000c1e1d00 */
[----:B------:R-:W-:-:S02]  /*0600*/  HADD2.F32 R2, -RZ, R8.H0_H0 ;  /* 0x20000008ff027230 */ /* 0x000fc40000004100 */
[----:B------:R0:W5:Y:S01]  /*0610*/  LDG.E.128 R32, [R6.64+0x800] ;  /* 0x0008000606207981 */ /* 0x000162000c1e1d00 */
[----:B------:R-:W-:Y:S02]  /*0620*/  HADD2.F32 R3, -RZ, R8.H1_H1 ;  /* 0x30000008ff037230 */ /* 0x000fe40000004100 */
[--C-:B------:R-:W-:Y:S01]  /*0630*/  HADD2.F32 R4, -RZ, R9.reuse.H0_H0 ;  /* 0x20000009ff047230 */ /* 0x100fe20000004100 */
[----:B------:R0:W5:Y:S01]  /*0640*/  LDG.E.128 R28, [R6.64+0x1000] ;  /* 0x00100006061c7981 */ /* 0x000162000c1e1d00 */
[----:B------:R-:W-:Y:S01]  /*0650*/  HADD2.F32 R5, -RZ, R9.H1_H1 ;  /* 0x30000009ff057230 */ /* 0x000fe20000004100 */
[----:B------:R-:W-:Y:S01]  /*0660*/  @!P0 CS2R R46, SRZ ;  /* 0x00000000002e8805 */ /* 0x000fe2000001ff00 */
[--C-:B------:R-:W-:Y:S01]  /*0670*/  HADD2.F32 R8, -RZ, R11.reuse.H0_H0 ;  /* 0x2000000bff087230 */ /* 0x100fe20000004100 */
[----:B------:R1:W5:Y:S01]  /*0680*/  LDG.E.128 R24, [R12.64] ;  /* 0x000000060c187981 */ /* 0x000362000c1e1d00 */
[----:B------:R-:W-:Y:S01]  /*0690*/  HADD2.F32 R9, -RZ, R11.H1_H1 ;  /* 0x3000000bff097230 */ /* 0x000fe20000004100 */
[----:B------:R-:W-:Y:S01]  /*06a0*/  @!P0 CS2R R42, SRZ ;  /* 0x00000000002a8805 */ /* 0x000fe2000001ff00 */
[----:B------:R-:W-:Y:S01]  /*06b0*/  HADD2.F32 R11, -RZ, R44.H1_H1 ;  /* 0x3000002cff0b7230 */ /* 0x000fe20000004100 */
[----:B------:R1:W5:Y:S01]  /*06c0*/  LDG.E.128 R20, [R12.64+0x800] ;  /* 0x000800060c147981 */ /* 0x000362000c1e1d00 */
[----:B------:R-:W-:Y:S01]  /*06d0*/  HADD2.F32 R78, -RZ, R40.H0_H0 ;  /* 0x20000028ff4e7230 */ /* 0x000fe20000004100 */
[----:B------:R-:W-:Y:S01]  /*06e0*/  UIADD3 UR25, UR4, -0x700cb87f, URZ ;  /* 0x8ff3478104197890 */ /* 0x000fe2000fffe03f */
[--C-:B0-----:R-:W-:Y:S01]  /*06f0*/  HADD2.F32 R6, -RZ, R10.reuse.H0_H0 ;  /* 0x2000000aff067230 */ /* 0x101fe20000004100 */
[----:B------:R1:W5:Y:S01]  /*0700*/  LDG.E.128 R16, [R12.64+0x1000] ;  /* 0x001000060c107981 */ /* 0x000362000c1e1d00 */
[----:B------:R-:W-:Y:S01]  /*0710*/  HADD2.F32 R7, -RZ, R10.H1_H1 ;  /* 0x3000000aff077230 */ /* 0x000fe20000004100 */
[----:B------:R-:W-:Y:S01]  /*0720*/  UIADD3 UR26, UR5, -0x695add53, URZ ;  /* 0x96a522ad051a7890 */ /* 0x000fe2000fffe03f */
[----:B------:R-:W-:Y:S01]  /*0730*/  HADD2.F32 R10, -RZ, R44.H0_H0 ;  /* 0x2000002cff0a7230 */ /* 0x000fe20000004100 */
[----:B------:R-:W-:Y:S01]  /*0740*/  IMAD R44, R50, -0x326172a9, RZ ;  /* 0xcd9e8d57322c7824 */ /* 0x000fe200078e02ff */
[----:B------:R-:W-:Y:S01]  /*0750*/  HADD2.F32 R80, -RZ, R40.H1_H1 ;  /* 0x30000028ff507230 */ /* 0x000fe20000004100 */
[----:B------:R-:W-:Y:S01]  /*0760*/  IMAD.HI.U32 R87, R98, -0x326172a9, RZ ;  /* 0xcd9e8d5762577827 */ /* 0x000fe200078e00ff */
[--C-:B------:R-:W-:Y:S01]  /*0770*/  HADD2.F32 R81, -RZ, R41.reuse.H0_H0 ;  /* 0x20000029ff517230 */ /* 0x100fe20000004100 */
[----:B------:R-:W-:Y:S01]  /*0780*/  HFMA2.MMA R99, -RZ, RZ, 0, 0 ;  /* 0x00000000ff637435 */ /* 0x000fe200000001ff */
[----:B------:R-:W-:Y:S01]  /*0790*/  HADD2.F32 R82, -RZ, R41.H1_H1 ;  /* 0x30000029ff527230 */ /* 0x000fe20000004100 */
[----:B------:R-:W-:Y:S01]  /*07a0*/  IMAD.WIDE.U32 R40, R51, -0x2daee0ad, RZ ;  /* 0xd2511f5333287825 */ /* 0x000fe200078e00ff */
[--C-:B-1----:R-:W-:Y:S01]  /*07b0*/  HADD2.F32 R12, -RZ, R45.reuse.H0_H0 ;  /* 0x2000002dff0c7230 */ /* 0x102fe20000004100 */
[----:B------:R-:W-:Y:S01]  /*07c0*/  LOP3.LUT R87, R87, UR25, R44, 0x96, !PT ;  /* 0x0000001957577c12 */ /* 0x000fe2000f8e962c */
[----:B------:R-:W-:Y:S01]  /*07d0*/  HADD2.F32 R13, -RZ, R45.H1_H1 ;  /* 0x3000002dff0d7230 */ /* 0x000fe20000004100 */
[----:B------:R-:W-:Y:S01]  /*07e0*/  IMAD R45, R49, -0x2daee0ad, RZ ;  /* 0xd2511f53312d7824 */ /* 0x000fe200078e02ff */
[--C-:B------:R-:W-:Y:S01]  /*07f0*/  HADD2.F32 R14, -RZ, R46.reuse.H0_H0 ;  /* 0x2000002eff0e7230 */ /* 0x100fe20000004100 */
[----:B------:R-:W-:Y:S01]  /*0800*/  IMAD.MOV.U32 R90, RZ, RZ, R40 ;  /* 0x000000ffff5a7224 */ /* 0x000fe200078e0028 */
[----:B------:R-:W-:Y:S01]  /*0810*/  HADD2.F32 R15, -RZ, R46.H1_H1 ;  /* 0x3000002eff0f7230 */ /* 0x000fe20000004100 */
[----:B------:R-:W-:Y:S01]  /*0820*/  IMAD.MOV.U32 R100, RZ, RZ, 0x1 ;  /* 0x00000001ff647424 */ /* 0x000fe200078e00ff */
[--C-:B------:R-:W-:Y:S01]  /*0830*/  HADD2.F32 R76, -RZ, R47.reuse.H0_H0 ;  /* 0x2000002fff4c7230 */ /* 0x100fe20000004100 */
[----:B------:R-:W-:Y:S01]  /*0840*/  LOP3.LUT R88, R41, UR26, R45, 0x96, !PT ;  /* 0x0000001a29587c12 */ /* 0x000fe2000f8e962d */
[----:B------:R-:W-:Y:S01]  /*0850*/  HADD2.F32 R77, -RZ, R47.H1_H1 ;  /* 0x3000002fff4d7230 */ /* 0x000fe20000004100 */
[----:B------:R-:W-:Y:S01]  /*0860*/  LOP3.LUT R97, R48, 0x3, RZ, 0xc0, !PT ;  /* 0x0000000330617812 */ /* 0x000fe200078ec0ff */
[--C-:B------:R-:W-:Y:S01]  /*0870*/  HADD2.F32 R83, -RZ, R42.reuse.H0_H0 ;  /* 0x2000002aff537230 */ /* 0x100fe20000004100 */
[----:B------:R-:W-:Y:S01]  /*0880*/  IMAD R98, R98, -0x326172a9, RZ ;  /* 0xcd9e8d5762627824 */ /* 0x000fe200078e02ff */
[----:B------:R-:W-:Y:S01]  /*0890*/  HADD2.F32 R84, -RZ, R42.H1_H1 ;  /* 0x3000002aff547230 */ /* 0x000fe20000004100 */
[----:B------:R-:W-:Y:S01]  /*08a0*/  ULDC.U8 UR8, c[0x0][0x1f0] ;  /* 0x00007c0000087ab9 */ /* 0x000fe20000000000 */
[----:B------:R-:W-:-:S02]  /*08b0*/  HADD2.F32 R85, -RZ, R43.H0_H0 ;  /* 0x2000002bff557230 */ /* 0x000fc40000004100 */
[----:B------:R-:W-:Y:S02]  /*08c0*/  HADD2.F32 R86, -RZ, R43.H1_H1 ;  /* 0x3000002bff567230 */ /* 0x000fe40000004100 */
.L_x_15424:
[----:B------:R-:W-:-:S04]  /*08d0*/  IMAD.MOV.U32 R58, RZ, RZ, 0x4 ;  /* 0x00000004ff3a7424 */ /* 0x000fc800078e00ff */
[----:B------:R-:W-:-:S06]  /*08e0*/  IMAD.WIDE R52, R79, R58, c[0x0][0x1d0] ;  /* 0x000074004f347625 */ /* 0x000fcc00078e023a */
[----:B------:R-:W2:Y:S01]  /*08f0*/  LDG.E R52, [R52.64] ;  /* 0x0000000634347981 */ /* 0x000ea2000c1e1900 */
[----:B------:R-:W-:Y:S01]  /*0900*/  ISETP.NE.U32.AND P0, PT, RZ, c[0x0][0x180], PT ;  /* 0x00006000ff007a0c */ /* 0x000fe20003f05070 */
[C---:B------:R-:W-:Y:S01]  /*0910*/  IMAD R54, R79.reuse, c[0x0][0x168], RZ ;  /* 0x00005a004f367a24 */ /* 0x040fe200078e02ff */
[----:B------:R-:W-:Y:S01]  /*0920*/  MOV R113, RZ ;  /* 0x000000ff00717202 */ /* 0x000fe20000000f00 */
[----:B------:R-:W-:Y:S01]  /*0930*/  IMAD.WIDE R58, R79, R58, c[0x0][0x1d8] ;  /* 0x000076004f3a7625 */ /* 0x000fe200078e023a */
[----:B------:R-:W-:Y:S02]  /*0940*/  ISETP.NE.AND.EX P0, PT, RZ, c[0x0][0x184], PT, P0 ;  /* 0x00006100ff007a0c */ /* 0x000fe40003f05300 */
[----:B------:R-:W-:Y:S02]  /*0950*/  SHF.R.S32.HI R55, RZ, 0x1f, R54 ;  /* 0x0000001fff377819 */ /* 0x000fe40000011436 */
[----:B-----5:R0:W5:Y:S02]  /*0960*/  LDG.E R109, [R58.64] ;  /* 0x000000063a6d7981 */ /* 0x020164000c1e1900 */
[----:B------:R-:W-:-:S04]  /*0970*/  LEA.HI R55, R55, R54, RZ, 0x3 ;  /* 0x0000003637377211 */ /* 0x000fc800078f18ff */
[----:B------:R-:W-:-:S03]  /*0980*/  LEA.HI.SX32 R117, R55, R0, 0x1d ;  /* 0x0000000037757211 */ /* 0x000fc600078feaff */
[----:B------:R-:W-:-:S04]  /*0990*/  @P0 IMAD.MOV.U32 R54, RZ, RZ, 0x20 ;  /* 0x00000020ff360424 */ /* 0x000fc800078e00ff */
[----:B------:R-:W-:-:S05]  /*09a0*/  @P0 IMAD.WIDE.U32 R54, R117, R54, c[0x0][0x180] ;  /* 0x0000600075360625 */ /* 0x000fca00078e0036 */
[----:B------:R-:W3:Y:S04]  /*09b0*/  @P0 LDG.E.128 R40, [R54.64] ;  /* 0x0000000636280981 */ /* 0x000ee8000c1e1d00 */
[----:B------:R0:W5:Y:S01]  /*09c0*/  @P0 LDG.E.128 R44, [R54.64+0x10] ;  /* 0x00001006362c0981 */ /* 0x000162000c1e1d00 */
[----:B--2---:R-:W-:-:S13]  /*09d0*/  ISETP.GE.AND P2, PT, R52, 0x1, PT ;  /* 0x000000013400780c */ /* 0x004fda0003f46270 */
[----:B------:R-:W-:-:S05]  /*09e0*/  @P2 IADD3 R56, R52, -0x1, RZ ;  /* 0xffffffff34382810 */ /* 0x000fca0007ffe0ff */
[----:B------:R-:W-:-:S05]  /*09f0*/  @P2 IMAD R56, R56, c[0x0][0x168], RZ ;  /* 0x00005a0038382a24 */ /* 0x000fca00078e02ff */
[----:B------:R-:W-:-:S04]  /*0a00*/  @P2 SHF.R.S32.HI R57, RZ, 0x1f, R56 ;  /* 0x0000001fff392819 */ /* 0x000fc80000011438 */
[----:B------:R-:W-:Y:S01]  /*0a10*/  @P2 LEA.HI R57, R57, R56, RZ, 0x3 ;  /* 0x0000003839392211 */ /* 0x000fe200078f18ff */
[----:B------:R-:W-:-:S03]  /*0a20*/  @P2 IMAD.MOV.U32 R56, RZ, RZ, 0x10 ;  /* 0x00000010ff382424 */ /* 0x000fc600078e00ff */
        /* <DEDUP_REMOVED lines=23> */
.L_x_15200:
[----:B------:R-:W-:Y:S02]  /*0ba0*/  MOV R60, R98 ;  /* 0x00000062003c7202 */ /* 0x000fe40000000f00 */
.L_x_15201:
[----:B------:R-:W-:Y:S05]  /*0bb0*/  BSYNC B1 ;  /* 0x0000000000017941 */ /* 0x000fea0003800000 */
.L_x_15199:
        /* <DEDUP_REMOVED lines=16> */
.L_x_15205:
[----:B------:R-:W-:Y:S05]  /*0cc0*/  BSYNC B2 ;  /* 0x0000000000027941 */ /* 0x000fea0003800000 */
.L_x_15204:
        /* <DEDUP_REMOVED lines=44> */
.L_x_15203:
[----:B------:R-:W-:Y:S05]  /*0f90*/  BSYNC B1 ;  /* 0x0000000000017941 */ /* 0x000fea0003800000 */
.L_x_15202:
[----:B------:R-:W0:Y:S01]  /*0fa0*/  I2F.U32 R52, R60 ;  /* 0x0000003c00347306 */ /* 0x000e220000201000 */
[----:B-----5:R-:W-:Y:S01]  /*0fb0*/  HADD2.F32 R53, -RZ, R48.H0_H0 ;  /* 0x20000030ff357230 */ /* 0x020fe20000004100 */
[----:B------:R-:W-:-:S04]  /*0fc0*/  IMAD.MOV.U32 R55, RZ, RZ, 0x2f800000 ;  /* 0x2f800000ff377424 */ /* 0x000fc800078e00ff */
[----:B------:R-:W-:-:S04]  /*0fd0*/  FMUL.FTZ R53, R53, c[0x0][0x1ec] ;  /* 0x00007b0035357a20 */ /* 0x000fc80000410000 */
[----:B------:R-:W-:Y:S02]  /*0fe0*/  FMUL.FTZ R53, R53, c[0x0][0x1e8] ;  /* 0x00007a0035357a20 */ /* 0x000fe40000410000 */
[----:B0-----:R-:W-:-:S05]  /*0ff0*/  FFMA.FTZ R52, R52, R55, 1.1641532182693481445e-10 ;  /* 0x2f00000034347423 */ /* 0x001fca0000010037 */
[----:B------:R-:W-:Y:S01]  /*1000*/  FSETP.GTU.FTZ.AND P1, PT, R52, c[0x0][0x1e4], PT ;  /* 0x0000790034007a0b */ /* 0x000fe20003f3c000 */
[----:B------:R-:W-:-:S03]  /*1010*/  HADD2.F32 R52, -RZ, R24.H0_H0 ;  /* 0x20000018ff347230 */ /* 0x000fc60000004100 */
[----:B------:R-:W-:Y:S02]  /*1020*/  FSEL R53, R53, RZ, !P1 ;  /* 0x000000ff35357208 */ /* 0x000fe40004800000 */
[----:B------:R-:W-:-:S03]  /*1030*/  SEL R101, RZ, 0x1, P1 ;  /* 0x00000001ff657807 */ /* 0x000fc60000800000 */
[----:B------:R-:W-:-:S04]  /*1040*/  FMUL.FTZ R52, R53, R52 ;  /* 0x0000003435347220 */ /* 0x000fc80000410000 */
[----:B------:R-:W-:Y:S02]  /*1050*/  @P0 FADD.FTZ R52, R40, R52 ;  /* 0x0000003428340221 */ /* 0x000fe40000010000 */
.L_x_15198:
[----:B0-----:R-:W-:Y:S05]  /*1060*/  BSYNC B0 ;  /* 0x0000000000007941 */ /* 0x001fea0003800000 */
.L_x_15197:
        /* <DEDUP_REMOVED lines=18> */
.L_x_15209:
[----:B------:R-:W-:Y:S02]  /*1190*/  MOV R62, R98 ;  /* 0x00000062003e7202 */ /* 0x000fe40000000f00 */
.L_x_15210:
[----:B------:R-:W-:Y:S05]  /*11a0*/  BSYNC B1 ;  /* 0x0000000000017941 */ /* 0x000fea0003800000 */
.L_x_15208:
        /* <DEDUP_REMOVED lines=16> */
.L_x_15214:
[----:B------:R-:W-:Y:S05]  /*12b0*/  BSYNC B2 ;  /* 0x0000000000027941 */ /* 0x000fea0003800000 */
.L_x_15213:
        /* <DEDUP_REMOVED lines=44> */
.L_x_15212:
[----:B------:R-:W-:Y:S05]  /*1580*/  BSYNC B1 ;  /* 0x0000000000017941 */ /* 0x000fea0003800000 */
.L_x_15211:
        /* <DEDUP_REMOVED lines=12> */
.L_x_15207:
[----:B------:R-:W-:Y:S05]  /*1650*/  BSYNC B0 ;  /* 0x0000000000007941 */ /* 0x000fea0003800000 */
.L_x_15206:
        /* <DEDUP_REMOVED lines=18> */
.L_x_15218:
[----:B------:R-:W-:Y:S02]  /*1780*/  MOV R62, R98 ;  /* 0x00000062003e7202 */ /* 0x000fe40000000f00 */
.L_x_15219:
[----:B------:R-:W-:Y:S05]  /*1790*/  BSYNC B1 ;  /* 0x0000000000017941 */ /* 0x000fea0003800000 */
.L_x_15217:
        /* <DEDUP_REMOVED lines=16> */
.L_x_15223:
[----:B------:R-:W-:Y:S05]  /*18a0*/  BSYNC B2 ;  /* 0x0000000000027941 */ /* 0x000fea0003800000 */
.L_x_15222:
        /* <DEDUP_REMOVED lines=44> */
.L_x_15221:
[----:B------:R-:W-:Y:S05]  /*1b70*/  BSYNC B1 ;  /* 0x0000000000017941 */ /* 0x000fea0003800000 */
.L_x_15220:
        /* <DEDUP_REMOVED lines=12> */
.L_x_15216:
[----:B------:R-:W-:Y:S05]  /*1c40*/  BSYNC B0 ;  /* 0x0000000000007941 */ /* 0x000fea0003800000 */
.L_x_15215:
        /* <DEDUP_REMOVED lines=18> */
.L_x_15227:
[----:B------:R-:W-:Y:S02]  /*1d70*/  MOV R64, R98 ;  /* 0x0000006200407202 */ /* 0x000fe40000000f00 */
.L_x_15228:
[----:B------:R-:W-:Y:S05]  /*1d80*/  BSYNC B1 ;  /* 0x0000000000017941 */ /* 0x000fea0003800000 */
.L_x_15226:
        /* <DEDUP_REMOVED lines=16> */
.L_x_15232:
[----:B------:R-:W-:Y:S05]  /*1e90*/  BSYNC B2 ;  /* 0x0000000000027941 */ /* 0x000fea0003800000 */
.L_x_15231:
        /* <DEDUP_REMOVED lines=44> */
.L_x_15230:
[----:B------:R-:W-:Y:S05]  /*2160*/  BSYNC B1 ;  /* 0x0000000000017941 */ /* 0x000fea0003800000 */
.L_x_15229:
        /* <DEDUP_REMOVED lines=12> */
.L_x_15225:
[----:B------:R-:W-:Y:S05]  /*2230*/  BSYNC B0 ;  /* 0x0000000000007941 */ /* 0x000fea0003800000 */
.L_x_15224:
        /* <DEDUP_REMOVED lines=18> */
.L_x_15236:
[----:B------:R-:W-:Y:S02]  /*2360*/  MOV R64, R98 ;  /* 0x0000006200407202 */ /* 0x000fe40000000f00 */
.L_x_15237:
[----:B------:R-:W-:Y:S05]  /*2370*/  BSYNC B1 ;  /* 0x0000000000017941 */ /* 0x000fea0003800000 */
.L_x_15235:
        /* <DEDUP_REMOVED lines=16> */
.L_x_15241:
[----:B------:R-:W-:Y:S05]  /*2480*/  BSYNC B2 ;  /* 0x0000000000027941 */ /* 0x000fea0003800000 */
.L_x_15240:
        /* <DEDUP_REMOVED lines=44> */
.L_x_15239:
[----:B------:R-:W-:Y:S05]  /*2750*/  BSYNC B1 ;  /* 0x0000000000017941 */ /* 0x000fea0003800000 */
.L_x_15238:
[----:B------:R-:W0:Y:S01]  /*2760*/  I2F.U32 R56, R64 ;  /* 0x0000004000387306 */ /* 0x000e220000201000 */
[----:B------:R-:W-:Y:S01]  /*2770*/  HADD2.F32 R57, -RZ, R50.H0_H0 ;  /* 0x20000032ff397230 */ /* 0x000fe20000004100 */
        /* <DEDUP_REMOVED lines=10> */
.L_x_15234:
[----:B------:R-:W-:Y:S05]  /*2820*/  BSYNC B0 ;  /* 0x0000000000007941 */ /* 0x000fea0003800000 */
.L_x_15233:
        /* <DEDUP_REMOVED lines=18> */
.L_x_15245:
[----:B------:R-:W-:Y:S02]  /*2950*/  MOV R66, R98 ;  /* 0x0000006200427202 */ /* 0x000fe40000000f00 */
.L_x_15246:
[----:B------:R-:W-:Y:S05]  /*2960*/  BSYNC B1 ;  /* 0x0000000000017941 */ /* 0x000fea0003800000 */
.L_x_15244:
        /* <DEDUP_REMOVED lines=16> */
.L_x_15250:
[----:B------:R-:W-:Y:S05]  /*2a70*/  BSYNC B2 ;  /* 0x0000000000027941 */ /* 0x000fea0003800000 */
.L_x_15249:
        /* <DEDUP_REMOVED lines=44> */
.L_x_15248:
[----:B------:R-:W-:Y:S05]  /*2d40*/  BSYNC B1 ;  /* 0x0000000000017941 */ /* 0x000fea0003800000 */
.L_x_15247:
[----:B------:R-:W0:Y:S01]  /*2d50*/  I2F.U32 R57, R66 ;  /* 0x0000004200397306 */ /* 0x000e220000201000 */
[----:B------:R-:W-:Y:S01]  /*2d60*/  HADD2.F32 R58, -RZ, R50.H1_H1 ;  /* 0x30000032ff3a7230 */ /* 0x000fe20000004100 */
        /* <DEDUP_REMOVED lines=10> */
.L_x_15243:
[----:B------:R-:W-:Y:S05]  /*2e10*/  BSYNC B0 ;  /* 0x0000000000007941 */ /* 0x000fea0003800000 */
.L_x_15242:
        /* <DEDUP_REMOVED lines=18> */
.L_x_15254:
[----:B------:R-:W-:Y:S02]  /*2f40*/  MOV R66, R98 ;  /* 0x0000006200427202 */ /* 0x000fe40000000f00 */
.L_x_15255:
[----:B------:R-:W-:Y:S05]  /*2f50*/  BSYNC B1 ;  /* 0x0000000000017941 */ /* 0x000fea0003800000 */
.L_x_15253:
        /* <DEDUP_REMOVED lines=16> */
.L_x_15259:
[----:B------:R-:W-:Y:S05]  /*3060*/  BSYNC B2 ;  /* 0x0000000000027941 */ /* 0x000fea0003800000 */
.L_x_15258:
        /* <DEDUP_REMOVED lines=44> */
.L_x_15257:
[----:B------:R-:W-:Y:S05]  /*3330*/  BSYNC B1 ;  /* 0x0000000000017941 */ /* 0x000fea0003800000 */
.L_x_15256:
        /* <DEDUP_REMOVED lines=12> */
.L_x_15252:
[----:B------:R-:W-:Y:S05]  /*3400*/  BSYNC B0 ;  /* 0x0000000000007941 */ /* 0x000fea0003800000 */
.L_x_15251:
        /* <DEDUP_REMOVED lines=18> */
.L_x_15263:
[----:B------:R-:W-:Y:S02]  /*3530*/  MOV R68, R98 ;  /* 0x0000006200447202 */ /* 0x000fe40000000f00 */
.L_x_15264:
[----:B------:R-:W-:Y:S05]  /*3540*/  BSYNC B1 ;  /* 0x0000000000017941 */ /* 0x000fea0003800000 */
.L_x_15262:
        /* <DEDUP_REMOVED lines=16> */
.L_x_15268:
[----:B------:R-:W-:Y:S05]  /*3650*/  BSYNC B2 ;  /* 0x0000000000027941 */ /* 0x000fea0003800000 */
.L_x_15267:
        /* <DEDUP_REMOVED lines=44> */
.L_x_15266:
[----:B------:R-:W-:Y:S05]  /*3920*/  BSYNC B1 ;  /* 0x0000000000017941 */ /* 0x000fea0003800000 */
.L_x_15265:
        /* <DEDUP_REMOVED lines=12> */
.L_x_15261:
[----:B------:R-:W-:Y:S05]  /*39f0*/  BSYNC B0 ;  /* 0x0000000000007941 */ /* 0x000fea0003800000 */
.L_x_15260:
[----:B------:R-:W-:Y:S01]  /*3a00*/  IMAD.MOV.U32 R116, RZ, RZ, 0x20 ;  /* 0x00000020ff747424 */ /* 0x000fe200078e00ff */
[----:B------:R-:W-:Y:S01]  /*3a10*/  IADD3 R93, R117, 0x80, RZ ;  /* 0x00000080755d7810 */ /* 0x000fe20007ffe0ff */
[----:B------:R-:W-:Y:S01]  /*3a20*/  BSSY B0, `(.L_x_15269) ;  /* 0x000001c000007945 */ /* 0x000fe20003800000 */
[----:B------:R-:W-:Y:S01]  /*3a30*/  IADD3 R92, R113, 0x80, RZ ;  /* 0x00000080715c7810 */ /* 0x000fe20007ffe0ff */
[----:B------:R-:W-:Y:S01]  /*3a40*/  IMAD.WIDE.U32 R60, R117, R116, c[0x0][0x188] ;  /* 0x00006200753c7625 */ /* 0x000fe200078e0074 */
[----:B------:R-:W-:-:S03]  /*3a50*/  @P2 MOV R73, 0x10 ;  /* 0x0000001000492802 */ /* 0x000fc60000000f00 */
[----:B------:R-:W-:Y:S01]  /*3a60*/  @P0 IMAD.WIDE.U32 R62, R93, R116, c[0x0][0x180] ;  /* 0x000060005d3e0625 */ /* 0x000fe200078e0074 */
        /* <DEDUP_REMOVED lines=23> */
.L_x_15270:
[----:B------:R-:W-:Y:S05]  /*3be0*/  BSYNC B0 ;  /* 0x0000000000007941 */ /* 0x000fea0003800000 */
.L_x_15269:
        /* <DEDUP_REMOVED lines=22> */
.L_x_15274:
[----:B------:R-:W-:Y:S02]  /*3d50*/  IMAD.MOV.U32 R68, RZ, RZ, R98 ;  /* 0x000000ffff447224 */ /* 0x000fe400078e0062 */
.L_x_15275:
[----:B------:R-:W-:Y:S05]  /*3d60*/  BSYNC B1 ;  /* 0x0000000000017941 */ /* 0x000fea0003800000 */
.L_x_15273:
        /* <DEDUP_REMOVED lines=16> */
.L_x_15279:
[----:B------:R-:W-:Y:S05]  /*3e70*/  BSYNC B2 ;  /* 0x0000000000027941 */ /* 0x000fea0003800000 */
.L_x_15278:
        /* <DEDUP_REMOVED lines=44> */
.L_x_15277:
[----:B------:R-:W-:Y:S05]  /*4140*/  BSYNC B1 ;  /* 0x0000000000017941 */ /* 0x000fea0003800000 */
.L_x_15276:
        /* <DEDUP_REMOVED lines=12> */
.L_x_15272:
[----:B0-----:R-:W-:Y:S05]  /*4210*/  BSYNC B0 ;  /* 0x0000000000007941 */ /* 0x001fea0003800000 */
.L_x_15271:
        /* <DEDUP_REMOVED lines=18> */
.L_x_15283:
[----:B------:R-:W-:Y:S02]  /*4340*/  IMAD.MOV.U32 R70, RZ, RZ, R98 ;  /* 0x000000ffff467224 */ /* 0x000fe400078e0062 */
.L_x_15284:
[----:B------:R-:W-:Y:S05]  /*4350*/  BSYNC B1 ;  /* 0x0000000000017941 */ /* 0x000fea0003800000 */
.L_x_15282:
        /* <DEDUP_REMOVED lines=16> */
.L_x_15288:
[----:B------:R-:W-:Y:S05]  /*4460*/  BSYNC B2 ;  /* 0x0000000000027941 */ /* 0x000fea0003800000 */
.L_x_15287:
        /* <DEDUP_REMOVED lines=44> */
.L_x_15286:
[----:B------:R-:W-:Y:S05]  /*4730*/  BSYNC B1 ;  /* 0x0000000000017941 */ /* 0x000fea0003800000 */
.L_x_15285:
[----:B------:R-:W0:Y:S01]  /*4740*/  I2F.U32 R61, R70 ;  /* 0x00000046003d7306 */ /* 0x000e220000201000 */
[----:B-----5:R-:W-:Y:S01]  /*4750*/  HADD2.F32 R64, -RZ, R48.H1_H1 ;  /* 0x30000030ff407230 */ /* 0x020fe20000004100 */
[----:B------:R-:W-:-:S04]  /*4760*/  IMAD.MOV.U32 R62, RZ, RZ, 0x2f800000 ;  /* 0x2f800000ff3e7424 */ /* 0x000fc800078e00ff */
[----:B------:R-:W-:-:S04]  /*4770*/  FMUL.FTZ R64, R64, c[0x0][0x1ec] ;  /* 0x00007b0040407a20 */ /* 0x000fc80000410000 */
[----:B------:R-:W-:Y:S02]  /*4780*/  FMUL.FTZ R64, R64, c[0x0][0x1e8] ;  /* 0x00007a0040407a20 */ /* 0x000fe40000410000 */
[----:B0-----:R-:W-:Y:S01]  /*4790*/  FFMA.FTZ R61, R61, R62, 1.1641532182693481445e-10 ;  /* 0x2f0000003d3d7423 */ /* 0x001fe2000001003e */
[----:B------:R-:W-:-:S04]  /*47a0*/  HADD2.F32 R62, -RZ, R20.H1_H1 ;  /* 0x30000014ff3e7230 */ /* 0x000fc80000004100 */
[----:B------:R-:W-:-:S04]  /*47b0*/  FSETP.GTU.FTZ.AND P1, PT, R61, c[0x0][0x1e4], PT ;  /* 0x000079003d007a0b */ /* 0x000fc80003f3c000 */
[----:B------:R-:W-:Y:S02]  /*47c0*/  FSEL R61, R64, RZ, !P1 ;  /* 0x000000ff403d7208 */ /* 0x000fe40004800000 */
[----:B------:R-:W-:-:S03]  /*47d0*/  SEL R102, RZ, 0x1, P1 ;  /* 0x00000001ff667807 */ /* 0x000fc60000800000 */
[----:B------:R-:W-:-:S04]  /*47e0*/  FMUL.FTZ R61, R61, R62 ;  /* 0x0000003e3d3d7220 */ /* 0x000fc80000410000 */
[----:B------:R-:W-:Y:S02]  /*47f0*/  @P0 FADD.FTZ R61, R41, R61 ;  /* 0x0000003d293d0221 */ /* 0x000fe40000010000 */
.L_x_15281:
[----:B------:R-:W-:Y:S05]  /*4800*/  BSYNC B0 ;  /* 0x0000000000007941 */ /* 0x000fea0003800000 */
.L_x_15280:
        /* <DEDUP_REMOVED lines=18> */
.L_x_15292:
[----:B------:R-:W-:Y:S02]  /*4930*/  IMAD.MOV.U32 R70, RZ, RZ, R98 ;  /* 0x000000ffff467224 */ /* 0x000fe400078e0062 */
.L_x_15293:
[----:B------:R-:W-:Y:S05]  /*4940*/  BSYNC B1 ;  /* 0x0000000000017941 */ /* 0x000fea0003800000 */
.L_x_15291:
        /* <DEDUP_REMOVED lines=16> */
.L_x_15297:
[----:B------:R-:W-:Y:S05]  /*4a50*/  BSYNC B2 ;  /* 0x0000000000027941 */ /* 0x000fea0003800000 */
.L_x_15296:
        /* <DEDUP_REMOVED lines=44> */
.L_x_15295:
[----:B------:R-:W-:Y:S05]  /*4d20*/  BSYNC B1 ;  /* 0x0000000000017941 */ /* 0x000fea0003800000 */
.L_x_15294:
        /* <DEDUP_REMOVED lines=12> */
.L_x_15290:
[----:B------:R-:W-:Y:S05]  /*4df0*/  BSYNC B0 ;  /* 0x0000000000007941 */ /* 0x000fea0003800000 */
.L_x_15289:
        /* <DEDUP_REMOVED lines=18> */
.L_x_15301:
[----:B------:R-:W-:Y:S02]  /*4f20*/  IMAD.MOV.U32 R72, RZ, RZ, R98 ;  /* 0x000000ffff487224 */ /* 0x000fe400078e0062 */
.L_x_15302:
[----:B------:R-:W-:Y:S05]  /*4f30*/  BSYNC B1 ;  /* 0x0000000000017941 */ /* 0x000fea0003800000 */
.L_x_15300:
        /* <DEDUP_REMOVED lines=16> */
.L_x_15306:
[----:B------:R-:W-:Y:S05]  /*5040*/  BSYNC B2 ;  /* 0x0000000000027941 */ /* 0x000fea0003800000 */
.L_x_15305:
        /* <DEDUP_REMOVED lines=44> */
.L_x_15304:
[----:B------:R-:W-:Y:S05]  /*5310*/  BSYNC B1 ;  /* 0x0000000000017941 */ /* 0x000fea0003800000 */
.L_x_15303:
        /* <DEDUP_REMOVED lines=12> */
.L_x_15299:
[----:B------:R-:W-:Y:S05]  /*53e0*/  BSYNC B0 ;  /* 0x0000000000007941 */ /* 0x000fea0003800000 */
.L_x_15298:
        /* <DEDUP_REMOVED lines=18> */
.L_x_15310:
[----:B------:R-:W-:Y:S02]  /*5510*/  IMAD.MOV.U32 R72, RZ, RZ, R98 ;  /* 0x000000ffff487224 */ /* 0x000fe400078e0062 */
.L_x_15311:
[----:B------:R-:W-:Y:S05]  /*5520*/  BSYNC B1 ;  /* 0x0000000000017941 */ /* 0x000fea0003800000 */
.L_x_15309:
        /* <DEDUP_REMOVED lines=16> */
.L_x_15315:
[----:B------:R-:W-:Y:S05]  /*5630*/  BSYNC B2 ;  /* 0x0000000000027941 */ /* 0x000fea0003800000 */
.L_x_15314:
        /* <DEDUP_REMOVED lines=44> */
.L_x_15313:
[----:B------:R-:W-:Y:S05]  /*5900*/  BSYNC B1 ;  /* 0x0000000000017941 */ /* 0x000fea0003800000 */
.L_x_15312:
[----:B------:R-:W0:Y:S01]  /*5910*/  I2F.U32 R64, R72 ;  /* 0x0000004800407306 */ /* 0x000e220000201000 */
[----:B------:R-:W-:Y:S01]  /*5920*/  HADD2.F32 R67, -RZ, R50.H0_H0 ;  /* 0x20000032ff437230 */ /* 0x000fe20000004100 */
        /* <DEDUP_REMOVED lines=10> */
.L_x_15308:
[----:B------:R-:W-:Y:S05]  /*59d0*/  BSYNC B0 ;  /* 0x0000000000007941 */ /* 0x000fea0003800000 */
.L_x_15307:
        /* <DEDUP_REMOVED lines=18> */
.L_x_15319:
[----:B------:R-:W-:Y:S02]  /*5b00*/  IMAD.MOV.U32 R74, RZ, RZ, R98 ;  /* 0x000000ffff4a7224 */ /* 0x000fe400078e0062 */
.L_x_15320:
[----:B------:R-:W-:Y:S05]  /*5b10*/  BSYNC B1 ;  /* 0x0000000000017941 */ /* 0x000fea0003800000 */
.L_x_15318:
        /* <DEDUP_REMOVED lines=16> */
.L_x_15324:
[----:B------:R-:W-:Y:S05]  /*5c20*/  BSYNC B2 ;  /* 0x0000000000027941 */ /* 0x000fea0003800000 */
.L_x_15323:
        /* <DEDUP_REMOVED lines=44> */
.L_x_15322:
[----:B------:R-:W-:Y:S05]  /*5ef0*/  BSYNC B1 ;  /* 0x0000000000017941 */ /* 0x000fea0003800000 */
.L_x_15321:
[----:B------:R-:W0:Y:S01]  /*5f00*/  I2F.U32 R65, R74 ;  /* 0x0000004a00417306 */ /* 0x000e220000201000 */
[----:B------:R-:W-:Y:S01]  /*5f10*/  HADD2.F32 R68, -RZ, R50.H1_H1 ;  /* 0x30000032ff447230 */ /* 0x000fe20000004100 */
        /* <DEDUP_REMOVED lines=10> */
.L_x_15317:
[----:B------:R-:W-:Y:S05]  /*5fc0*/  BSYNC B0 ;  /* 0x0000000000007941 */ /* 0x000fea0003800000 */
.L_x_15316:
        /* <DEDUP_REMOVED lines=18> */
.L_x_15328:
[----:B------:R-:W-:Y:S02]  /*60f0*/  IMAD.MOV.U32 R74, RZ, RZ, R98 ;  /* 0x000000ffff4a7224 */ /* 0x000fe400078e0062 */
.L_x_15329:
[----:B------:R-:W-:Y:S05]  /*6100*/  BSYNC B1 ;  /* 0x0000000000017941 */ /* 0x000fea0003800000 */
.L_x_15327:
        /* <DEDUP_REMOVED lines=16> */
.L_x_15333:
[----:B------:R-:W-:Y:S05]  /*6210*/  BSYNC B2 ;  /* 0x0000000000027941 */ /* 0x000fea0003800000 */
.L_x_15332:
        /* <DEDUP_REMOVED lines=44> */
.L_x_15331:
[----:B------:R-:W-:Y:S05]  /*64e0*/  BSYNC B1 ;  /* 0x0000000000017941 */ /* 0x000fea0003800000 */
.L_x_15330:
        /* <DEDUP_REMOVED lines=12> */
.L_x_15326:
[----:B------:R-:W-:Y:S05]  /*65b0*/  BSYNC B0 ;  /* 0x0000000000007941 */ /* 0x000fea0003800000 */
.L_x_15325:
        /* <DEDUP_REMOVED lines=18> */
.L_x_15337:
[----:B------:R-:W-:Y:S02]  /*66e0*/  IMAD.MOV.U32 R94, RZ, RZ, R98 ;  /* 0x000000ffff5e7224 */ /* 0x000fe400078e0062 */
.L_x_15338:
[----:B------:R-:W-:Y:S05]  /*66f0*/  BSYNC B1 ;  /* 0x0000000000017941 */ /* 0x000fea0003800000 */
.L_x_15336:
        /* <DEDUP_REMOVED lines=16> */
.L_x_15342:
[----:B------:R-:W-:Y:S05]  /*6800*/  BSYNC B2 ;  /* 0x0000000000027941 */ /* 0x000fea0003800000 */
.L_x_15341:
        /* <DEDUP_REMOVED lines=44> */
.L_x_15340:
[----:B------:R-:W-:Y:S05]  /*6ad0*/  BSYNC B1 ;  /* 0x0000000000017941 */ /* 0x000fea0003800000 */
.L_x_15339:
        /* <DEDUP_REMOVED lines=12> */
.L_x_15335:
[----:B------:R-:W-:Y:S05]  /*6ba0*/  BSYNC B0 ;  /* 0x0000000000007941 */ /* 0x000fea0003800000 */
.L_x_15334:
        /* <DEDUP_REMOVED lines=29> */
.L_x_15344:
[----:B------:R-:W-:Y:S05]  /*6d80*/  BSYNC B0 ;  /* 0x0000000000007941 */ /* 0x000fea0003800000 */
.L_x_15343:
        /* <DEDUP_REMOVED lines=22> */
.L_x_15348:
[----:B------:R-:W-:Y:S02]  /*6ef0*/  IMAD.MOV.U32 R92, RZ, RZ, R98 ;  /* 0x000000ffff5c7224 */ /* 0x000fe400078e0062 */
.L_x_15349:
[----:B------:R-:W-:Y:S05]  /*6f00*/  BSYNC B1 ;  /* 0x0000000000017941 */ /* 0x000fea0003800000 */
.L_x_15347:
        /* <DEDUP_REMOVED lines=16> */
.L_x_15353:
[----:B------:R-:W-:Y:S05]  /*7010*/  BSYNC B2 ;  /* 0x0000000000027941 */ /* 0x000fea0003800000 */
.L_x_15352:
        /* <DEDUP_REMOVED lines=44> */
.L_x_15351:
[----:B------:R-:W-:Y:S05]  /*72e0*/  BSYNC B1 ;  /* 0x0000000000017941 */ /* 0x000fea0003800000 */
.L_x_15350:
        /* <DEDUP_REMOVED lines=12> */
.L_x_15346:
[----:B0-----:R-:W-:Y:S05]  /*73b0*/  BSYNC B0 ;  /* 0x0000000000007941 */ /* 0x001fea0003800000 */
.L_x_15345:
        /* <DEDUP_REMOVED lines=18> */
.L_x_15357:
[----:B------:R-:W-:Y:S02]  /*74e0*/  IMAD.MOV.U32 R94, RZ, RZ, R98 ;  /* 0x000000ffff5e7224 */ /* 0x000fe400078e0062 */
.L_x_15358:
[----:B------:R-:W-:Y:S05]  /*74f0*/  BSYNC B1 ;  /* 0x0000000000017941 */ /* 0x000fea0003800000 */
.L_x_15356:
        /* <DEDUP_REMOVED lines=16> */
.L_x_15362:
[----:B------:R-:W-:Y:S05]  /*7600*/  BSYNC B2 ;  /* 0x0000000000027941 */ /* 0x000fea0003800000 */
.L_x_15361:
        /* <DEDUP_REMOVED lines=44> */
.L_x_15360:
[----:B------:R-:W-:Y:S05]  /*78d0*/  BSYNC B1 ;  /* 0x0000000000017941 */ /* 0x000fea0003800000 */
.L_x_15359:
        /* <DEDUP_REMOVED lines=12> */
.L_x_15355:
[----:B------:R-:W-:Y:S05]  /*79a0*/  BSYNC B0 ;  /* 0x0000000000007941 */ /* 0x000fea0003800000 */
.L_x_15354:
        /* <DEDUP_REMOVED lines=18> */
.L_x_15366:
[----:B------:R-:W-:Y:S02]  /*7ad0*/  IMAD.MOV.U32 R94, RZ, RZ, R98 ;  /* 0x000000ffff5e7224 */ /* 0x000fe400078e0062 */
.L_x_15367:
[----:B------:R-:W-:Y:S05]  /*7ae0*/  BSYNC B1 ;  /* 0x0000000000017941 */ /* 0x000fea0003800000 */
.L_x_15365:
        /* <DEDUP_REMOVED lines=16> */
.L_x_15371:
[----:B------:R-:W-:Y:S05]  /*7bf0*/  BSYNC B2 ;  /* 0x0000000000027941 */ /* 0x000fea0003800000 */
.L_x_15370:
        /* <DEDUP_REMOVED lines=44> */
.L_x_15369:
[----:B------:R-:W-:Y:S05]  /*7ec0*/  BSYNC B1 ;  /* 0x0000000000017941 */ /* 0x000fea0003800000 */
.L_x_15368:
        /* <DEDUP_REMOVED lines=12> */
.L_x_15364:
[----:B------:R-:W-:Y:S05]  /*7f90*/  BSYNC B0 ;  /* 0x0000000000007941 */ /* 0x000fea0003800000 */
.L_x_15363:
        /* <DEDUP_REMOVED lines=18> */
.L_x_15375:
[----:B------:R-:W-:Y:S02]  /*80c0*/  IMAD.MOV.U32 R97, RZ, RZ, R98 ;  /* 0x000000ffff617224 */ /* 0x000fe400078e0062 */
.L_x_15376:
[----:B------:R-:W-:Y:S05]  /*80d0*/  BSYNC B1 ;  /* 0x0000000000017941 */ /* 0x000fea0003800000 */
.L_x_15374:
        /* <DEDUP_REMOVED lines=16> */
.L_x_15380:
[----:B------:R-:W-:Y:S05]  /*81e0*/  BSYNC B2 ;  /* 0x0000000000027941 */ /* 0x000fea0003800000 */
.L_x_15379:
        /* <DEDUP_REMOVED lines=44> */
.L_x_15378:
[----:B------:R-:W-:Y:S05]  /*84b0*/  BSYNC B1 ;  /* 0x0000000000017941 */ /* 0x000fea0003800000 */
.L_x_15377:
        /* <DEDUP_REMOVED lines=12> */
.L_x_15373:
[----:B------:R-:W-:Y:S05]  /*8580*/  BSYNC B0 ;  /* 0x0000000000007941 */ /* 0x000fea0003800000 */
.L_x_15372:
        /* <DEDUP_REMOVED lines=18> */
.L_x_15384:
[----:B------:R-:W-:Y:S02]  /*86b0*/  IMAD.MOV.U32 R97, RZ, RZ, R98 ;  /* 0x000000ffff617224 */ /* 0x000fe400078e0062 */
.L_x_15385:
[----:B------:R-:W-:Y:S05]  /*86c0*/  BSYNC B1 ;  /* 0x0000000000017941 */ /* 0x000fea0003800000 */
.L_x_15383:
        /* <DEDUP_REMOVED lines=16> */
.L_x_15389:
[----:B------:R-:W-:Y:S05]  /*87d0*/  BSYNC B2 ;  /* 0x0000000000027941 */ /* 0x000fea0003800000 */
.L_x_15388:
        /* <DEDUP_REMOVED lines=44> */
.L_x_15387:
[----:B------:R-:W-:Y:S05]  /*8aa0*/  BSYNC B1 ;  /* 0x0000000000017941 */ /* 0x000fea0003800000 */
.L_x_15386:
        /* <DEDUP_REMOVED lines=12> */
.L_x_15382:
[----:B------:R-:W-:Y:S05]  /*8b70*/  BSYNC B0 ;  /* 0x0000000000007941 */ /* 0x000fea0003800000 */
.L_x_15381:
        /* <DEDUP_REMOVED lines=18> */
.L_x_15393:
[----:B------:R-:W-:Y:S02]  /*8ca0*/  IMAD.MOV.U32 R97, RZ, RZ, R98 ;  /* 0x000000ffff617224 */ /* 0x000fe400078e0062 */
.L_x_15394:
[----:B------:R-:W-:Y:S05]  /*8cb0*/  BSYNC B1 ;  /* 0x0000000000017941 */ /* 0x000fea0003800000 */
.L_x_15392:
        /* <DEDUP_REMOVED lines=16> */
.L_x_15398:
[----:B------:R-:W-:Y:S05]  /*8dc0*/  BSYNC B2 ;  /* 0x0000000000027941 */ /* 0x000fea0003800000 */
.L_x_15397:
        /* <DEDUP_REMOVED lines=44> */
.L_x_15396:
[----:B------:R-:W-:Y:S05]  /*9090*/  BSYNC B1 ;  /* 0x0000000000017941 */ /* 0x000fea0003800000 */
.L_x_15395:
        /* <DEDUP_REMOVED lines=12> */
.L_x_15391:
[----:B------:R-:W-:Y:S05]  /*9160*/  BSYNC B0 ;  /* 0x0000000000007941 */ /* 0x000fea0003800000 */
.L_x_15390:
        /* <DEDUP_REMOVED lines=18> */
.L_x_15402:
[----:B------:R-:W-:Y:S02]  /*9290*/  IMAD.MOV.U32 R97, RZ, RZ, R98 ;  /* 0x000000ffff617224 */ /* 0x000fe400078e0062 */
.L_x_15403:
[----:B------:R-:W-:Y:S05]  /*92a0*/  BSYNC B1 ;  /* 0x0000000000017941 */ /* 0x000fea0003800000 */
.L_x_15401:
        /* <DEDUP_REMOVED lines=16> */
.L_x_15407:
[----:B------:R-:W-:Y:S05]  /*93b0*/  BSYNC B2 ;  /* 0x0000000000027941 */ /* 0x000fea0003800000 */
.L_x_15406:
        /* <DEDUP_REMOVED lines=44> */
.L_x_15405:
[----:B------:R-:W-:Y:S05]  /*9680*/  BSYNC B1 ;  /* 0x0000000000017941 */ /* 0x000fea0003800000 */
.L_x_15404:
        /* <DEDUP_REMOVED lines=12> */
.L_x_15400:
[----:B------:R-:W-:Y:S05]  /*9750*/  BSYNC B0 ;  /* 0x0000000000007941 */ /* 0x000fea0003800000 */
.L_x_15399:
        /* <DEDUP_REMOVED lines=18> */
.L_x_15411:
[----:B------:R-:W-:Y:S02]  /*9880*/  IMAD.MOV.U32 R108, RZ, RZ, R98 ;  /* 0x000000ffff6c7224 */ /* 0x000fe400078e0062 */
.L_x_15412:
[----:B------:R-:W-:Y:S05]  /*9890*/  BSYNC B1 ;  /* 0x0000000000017941 */ /* 0x000fea0003800000 */
.L_x_15410:
        /* <DEDUP_REMOVED lines=16> */
.L_x_15416:
[----:B------:R-:W-:Y:S05]  /*99a0*/  BSYNC B2 ;  /* 0x0000000000027941 */ /* 0x000fea0003800000 */
.L_x_15415:
        /* <DEDUP_REMOVED lines=44> */
.L_x_15414:
[----:B------:R-:W-:Y:S05]  /*9c70*/  BSYNC B1 ;  /* 0x0000000000017941 */ /* 0x000fea0003800000 */
.L_x_15413:
[----:B------:R-:W0:Y:S01]  /*9c80*/  I2F.U32 R75, R108 ;  /* 0x0000006c004b7306 */ /* 0x000e220000201000 */
[----:B------:R-:W-:Y:S01]  /*9c90*/  HADD2.F32 R93, -RZ, R51.H1_H1 ;  /* 0x30000033ff5d7230 */ /* 0x000fe20000004100 */
[----:B------:R-:W-:Y:S01]  /*9ca0*/  IMAD.MOV.U32 R92, RZ, RZ, 0x2f800000 ;  /* 0x2f800000ff5c7424 */ /* 0x000fe200078e00ff */
[----:B------:R-:W-:-:S03]  /*9cb0*/  HADD2.F32 R94, -RZ, R19.H1_H1 ;  /* 0x30000013ff5e7230 */ /* 0x000fc60000004100 */
        /* <DEDUP_REMOVED lines=9> */
.L_x_15409:
[----:B------:R-:W-:Y:S05]  /*9d50*/  BSYNC B0 ;  /* 0x0000000000007941 */ /* 0x000fea0003800000 */
.L_x_15408:
        /* <DEDUP_REMOVED lines=10> */
[----:B0-----:R-:W-:Y:S02]  /*9e00*/  SHF.R.U32.HI R115, RZ, 0x5, R114 ;  /* 0x00000005ff737819 */ /* 0x001fe40000011672 */
[----:B------:R-:W-:Y:S01]  /*9e10*/  LOP3.LUT P0, RZ, R114, 0x1f, RZ, 0xc0, !PT ;  /* 0x0000001f72ff7812 */ /* 0x000fe2000780c0ff */
        /* <DEDUP_REMOVED lines=17> */
[----:B------:R0:W-:Y:S03]  /*9f30*/  STG.E.128 [R92.64+0x10], R72 ;  /* 0x000010485c007986 */ /* 0x0001e6000c101d06 */
[----:B------:R-:W-:-:S04]  /*9f40*/  FADD.FTZ R95, R94, R73 ;  /* 0x000000495e5f7221 */ /* 0x000fc80000010000 */
[----:B------:R-:W-:Y:S01]  /*9f50*/  FADD.FTZ R116, R95, R74 ;  /* 0x0000004a5f747221 */ /* 0x000fe20000010000 */
[----:B------:R-:W-:Y:S05]  /*9f60*/  @!P2 BRA `(.L_x_15418) ;  /* 0x000001400000a947 */ /* 0x000fea0003800000 */
[----:B0-----:R-:W-:Y:S02]  /*9f70*/  SHF.L.U32 R93, R107, 0x10, RZ ;  /* 0x000000106b5d7819 */ /* 0x001fe400000006ff */
[----:B------:R-:W-:Y:S02]  /*9f80*/  LOP3.LUT R92, R108, 0xffff, RZ, 0xc0, !PT ;  /* 0x0000ffff6c5c7812 */ /* 0x000fe400078ec0ff */
[----:B------:R-:W-:Y:S02]  /*9f90*/  LOP3.LUT R93, R93, 0xff0000, RZ, 0xc0, !PT ;  /* 0x00ff00005d5d7812 */ /* 0x000fe400078ec0ff */
[----:B------:R-:W-:Y:S02]  /*9fa0*/  PRMT R95, R106, 0x7104, RZ ;  /* 0x000071046a5f7816 */ /* 0x000fe400000000ff */
[----:B------:R-:W-:Y:S02]  /*9fb0*/  PRMT R92, R93, 0x4210, R92 ;  /* 0x000042105d5c7816 */ /* 0x000fe4000000005c */
[----:B------:R-:W-:-:S02]  /*9fc0*/  LOP3.LUT R110, R104, 0xff, RZ, 0xc0, !PT ;  /* 0x000000ff686e7812 */ /* 0x000fc400078ec0ff */
[----:B------:R-:W-:Y:S02]  /*9fd0*/  LOP3.LUT R92, R92, 0xff00, R95, 0xf8, !PT ;  /* 0x0000ff005c5c7812 */ /* 0x000fe400078ef85f */
[----:B------:R-:W-:Y:S01]  /*9fe0*/  LOP3.LUT R93, R103, 0xff, RZ, 0xc0, !PT ;  /* 0x000000ff675d7812 */ /* 0x000fe200078ec0ff */
[----:B------:R-:W-:Y:S01]  /*9ff0*/  IMAD.WIDE.U32 R110, R110, 0x1000000, RZ ;  /* 0x010000006e6e7825 */ /* 0x000fe200078e00ff */
[----:B------:R-:W-:Y:S02]  /*a000*/  LOP3.LUT R94, R102, 0xff, RZ, 0xc0, !PT ;  /* 0x000000ff665e7812 */ /* 0x000fe400078ec0ff */
        /* <DEDUP_REMOVED lines=10> */
.L_x_15418:
[----:B------:R-:W-:Y:S05]  /*a0b0*/  BSYNC B0 ;  /* 0x0000000000007941 */ /* 0x000fea0003800000 */
.L_x_15417:
[----:B------:R-:W-:Y:S01]  /*a0c0*/  @!P1 IADD3 R115, R115, 0x4, RZ ;  /* 0x0000000473739810 */ /* 0x000fe20007ffe0ff */
[----:B------:R-:W-:Y:S01]  /*a0d0*/  FADD.FTZ R116, R116, R75 ;  /* 0x0000004b74747221 */ /* 0x000fe20000010000 */
[----:B------:R-:W-:Y:S05]  /*a0e0*/  BRA.DIV ~URZ, `(.L_x_15419) ;  /* 0x000010d27f007947 */ /* 0x000fea000b800000 */
[----:B0-----:R0:W1:Y:S02]  /*a0f0*/  SHFL.BFLY PT, R92, R116, 0x1, 0x1f ;  /* 0x0c201f00745c7f89 */ /* 0x00106400000e0000 */
.L_x_15425:
        /* <DEDUP_REMOVED lines=68> */
.L_x_15426:
        /* <DEDUP_REMOVED lines=18> */
[----:B------:R-:W-:Y:S01]  /*a660*/  @!P0 LDS.64 R92, [R114.X8] ;  /* 0x00000000725c8984 */ /* 0x000fe20000008a00 */
[----:B0-----:R-:W-:-:S02]  /*a670*/  IADD3 R117, R116, R113, RZ ;  /* 0x0000007174757210 */ /* 0x001fc40007ffe0ff */
        /* <DEDUP_REMOVED lines=8> */
[----:B------:R-:W3:Y:S01]  /*a700*/  I2F R110, R110 ;  /* 0x0000006e006e7306 */ /* 0x000ee20000201400 */
[----:B0-----:R-:W-:-:S02]  /*a710*/  FADD.FTZ R114, -R115, R92 ;  /* 0x0000005c73727221 */ /* 0x001fc40000010100 */
[----:B------:R-:W-:Y:S02]  /*a720*/  FMUL.FTZ R115, R115, R116 ;  /* 0x0000007473737220 */ /* 0x000fe40000410000 */
[----:B------:R-:W-:Y:S02]  /*a730*/  FMUL.FTZ R114, R114, R114 ;  /* 0x0000007272727220 */ /* 0x000fe40000410000 */
[----:B------:R-:W-:Y:S02]  /*a740*/  FFMA.FTZ R92, R119, R92, R115 ;  /* 0x0000005c775c7223 */ /* 0x000fe40000010073 */
[----:B-1----:R-:W-:Y:S01]  /*a750*/  FADD.FTZ R118, R118, R93 ;  /* 0x0000005d76767221 */ /* 0x002fe20000010000 */
[----:B--2---:R-:W0:Y:S01]  /*a760*/  MUFU.RCP R115, R113 ;  /* 0x0000007100737308 */ /* 0x004e220000001000 */
[----:B------:R-:W-:Y:S02]  /*a770*/  FMUL.FTZ R92, R111, R92 ;  /* 0x0000005c6f5c7220 */ /* 0x000fe40000410000 */
[----:B------:R-:W-:-:S03]  /*a780*/  FMUL.FTZ R114, R114, R119 ;  /* 0x0000007772727220 */ /* 0x000fc60000410000 */
[----:B------:R-:W3:Y:S01]  /*a790*/  SHFL.DOWN PT, R93, R92, 0x1, 0x1f ;  /* 0x08201f005c5d7f89 */ /* 0x000ee200000e0000 */
[----:B------:R-:W-:-:S04]  /*a7a0*/  FMUL.FTZ R114, R114, R116 ;  /* 0x0000007472727220 */ /* 0x000fc80000410000 */
[----:B------:R-:W-:-:S05]  /*a7b0*/  FFMA.FTZ R114, R111, R114, R118 ;  /* 0x000000726f727223 */ /* 0x000fca0000010076 */
[----:B------:R-:W1:Y:S01]  /*a7c0*/  SHFL.DOWN PT, R111, R114, 0x1, 0x1f ;  /* 0x08201f00726f7f89 */ /* 0x000e6200000e0000 */
[----:B---3--:R-:W-:Y:S02]  /*a7d0*/  FMUL.FTZ R116, R93, R110 ;  /* 0x0000006e5d747220 */ /* 0x008fe40000410000 */
[----:B------:R-:W-:Y:S02]  /*a7e0*/  FADD.FTZ R93, R92, -R93 ;  /* 0x8000005d5c5d7221 */ /* 0x000fe40000010000 */
[----:B------:R-:W-:Y:S02]  /*a7f0*/  FFMA.FTZ R118, R95, R92, R116 ;  /* 0x0000005c5f767223 */ /* 0x000fe40000010074 */
[----:B------:R-:W-:Y:S01]  /*a800*/  FMUL.FTZ R116, R93, R93 ;  /* 0x0000005d5d747220 */ /* 0x000fe20000410000 */
[----:B------:R-:W-:Y:S01]  /*a810*/  SHF.R.U32.HI R93, RZ, 0x5, R94 ;  /* 0x00000005ff5d7819 */ /* 0x000fe2000001165e */
[----:B0-----:R-:W-:Y:S02]  /*a820*/  FMUL.FTZ R118, R115, R118 ;  /* 0x0000007673767220 */ /* 0x001fe40000410000 */
[----:B------:R-:W-:-:S02]  /*a830*/  FMUL.FTZ R116, R95, R116 ;  /* 0x000000745f747220 */ /* 0x000fc40000410000 */
[----:B-1----:R-:W-:Y:S01]  /*a840*/  FADD.FTZ R92, R114, R111 ;  /* 0x0000006f725c7221 */ /* 0x002fe20000010000 */
[----:B------:R-:W0:Y:S01]  /*a850*/  SHFL.IDX PT, R117, R118, RZ, 0x1f ;  /* 0x00001fff76757589 */ /* 0x000e2200000e0000 */
[----:B------:R-:W-:Y:S01]  /*a860*/  FMUL.FTZ R116, R116, R110 ;  /* 0x0000006e74747220 */ /* 0x000fe20000410000 */
[----:B------:R-:W-:Y:S01]  /*a870*/  LOP3.LUT R111, R93, 0x3, RZ, 0xc0, !PT ;  /* 0x000000035d6f7812 */ /* 0x000fe200078ec0ff */
[----:B------:R-:W-:Y:S02]  /*a880*/  IMAD.MOV.U32 R95, RZ, RZ, c[0x0][0x1e0] ;  /* 0x00007800ff5f7624 */ /* 0x000fe400078e00ff */
        /* <DEDUP_REMOVED lines=26> */
[C---:B------:R-:W-:Y:S02]  /*aa30*/  FMUL.FTZ R58, R111.reuse, R58 ;  /* 0x0000003a6f3a7220 */ /* 0x040fe40000410000 */
[C---:B------:R-:W-:Y:S02]  /*aa40*/  FADD.FTZ R114, -R92.reuse, R59 ;  /* 0x0000003b5c727221 */ /* 0x040fe40000010100 */
[C---:B------:R-:W-:Y:S02]  /*aa50*/  FADD.FTZ R112, -R92.reuse, R57 ;  /* 0x000000395c707221 */ /* 0x040fe40000010100 */
[C---:B------:R-:W-:Y:S02]  /*aa60*/  FADD.FTZ R116, -R92.reuse, R61 ;  /* 0x0000003d5c747221 */ /* 0x040fe40000010100 */
[----:B------:R-:W-:Y:S02]  /*aa70*/  FADD.FTZ R110, -R92, R55 ;  /* 0x000000375c6e7221 */ /* 0x000fe40000010100 */
[C---:B------:R-:W-:Y:S01]  /*aa80*/  FMUL.FTZ R57, R111.reuse, R54 ;  /* 0x000000366f397220 */ /* 0x040fe20000410000 */
[----:B------:R-:W-:Y:S01]  /*aa90*/  HADD2.F32 R54, -RZ, R38.H0_H0 ;  /* 0x20000026ff367230 */ /* 0x000fe20000004100 */
[C---:B------:R-:W-:Y:S01]  /*aaa0*/  FMUL.FTZ R61, R111.reuse, R60 ;  /* 0x0000003c6f3d7220 */ /* 0x040fe20000410000 */
[----:B------:R-:W-:Y:S01]  /*aab0*/  HADD2.F32 R60, -RZ, R39.H1_H1 ;  /* 0x30000027ff3c7230 */ /* 0x000fe20000004100 */
[----:B------:R-:W-:-:S02]  /*aac0*/  FMUL.FTZ R55, R111, R52 ;  /* 0x000000346f377220 */ /* 0x000fc40000410000 */
[C---:B------:R-:W-:Y:S01]  /*aad0*/  FMUL.FTZ R59, R111.reuse, R56 ;  /* 0x000000386f3b7220 */ /* 0x040fe20000410000 */
[----:B------:R-:W-:Y:S01]  /*aae0*/  HADD2.F32 R56, -RZ, R37.H0_H0 ;  /* 0x20000025ff387230 */ /* 0x000fe20000004100 */
[----:B------:R-:W-:Y:S01]  /*aaf0*/  FFMA.FTZ R53, R58, R53, R8 ;  /* 0x000000353a357223 */ /* 0x000fe20000010008 */
[----:B------:R-:W-:Y:S01]  /*ab00*/  HADD2.F32 R58, -RZ, R38.H1_H1 ;  /* 0x30000026ff3a7230 */ /* 0x000fe20000004100 */
[C---:B------:R-:W-:Y:S02]  /*ab10*/  FMUL.FTZ R52, R111.reuse, R114 ;  /* 0x000000726f347220 */ /* 0x040fe40000410000 */
[----:B------:R-:W-:Y:S02]  /*ab20*/  FADD.FTZ R62, -R92, R62 ;  /* 0x0000003e5c3e7221 */ /* 0x000fe40000010100 */
[----:B------:R-:W-:Y:S02]  /*ab30*/  FMUL.FTZ R112, R111, R112 ;  /* 0x000000706f707220 */ /* 0x000fe40000410000 */
[----:B------:R-:W-:-:S02]  /*ab40*/  IMAD R109, R109, c[0x0][0x168], RZ ;  /* 0x00005a006d6d7a24 */ /* 0x000fc400078e02ff */
[C---:B------:R-:W-:Y:S02]  /*ab50*/  FADD.FTZ R66, -R92.reuse, R66 ;  /* 0x000000425c427221 */ /* 0x040fe40000010100 */
[----:B------:R-:W-:Y:S02]  /*ab60*/  FADD.FTZ R118, -R92, R63 ;  /* 0x0000003f5c767221 */ /* 0x000fe40000010100 */
[----:B------:R-:W-:Y:S01]  /*ab70*/  FFMA.FTZ R52, R52, R60, R9 ;  /* 0x0000003c34347223 */ /* 0x000fe20000010009 */
[----:B------:R-:W-:Y:S01]  /*ab80*/  HADD2.F32 R60, -RZ, R37.H1_H1 ;  /* 0x30000025ff3c7230 */ /* 0x000fe20000004100 */
[----:B------:R-:W-:Y:S02]  /*ab90*/  FFMA.FTZ R54, R59, R54, R6 ;  /* 0x000000363b367223 */ /* 0x000fe40000010006 */
        /* <DEDUP_REMOVED lines=10> */
[----:B------:R-:W-:Y:S01]  /*ac40*/  FMUL.FTZ R63, R111, R62 ;  /* 0x0000003e6f3f7220 */ /* 0x000fe20000410000 */
[----:B------:R-:W-:Y:S01]  /*ac50*/  HADD2.F32 R62, -RZ, R35.H0_H0 ;  /* 0x20000023ff3e7230 */ /* 0x000fe20000004100 */
[----:B------:R-:W-:Y:S01]  /*ac60*/  FFMA.FTZ R59, R112, R58, R7 ;  /* 0x0000003a703b7223 */ /* 0x000fe20000010007 */
[----:B------:R-:W-:Y:S01]  /*ac70*/  SHF.R.S32.HI R58, RZ, 0x1f, R109 ;  /* 0x0000001fff3a7819 */ /* 0x000fe2000001146d */
[----:B------:R-:W-:Y:S01]  /*ac80*/  FFMA.FTZ R57, R57, R56, R4 ;  /* 0x0000003839397223 */ /* 0x000fe20000010004 */
[----:B------:R-:W-:Y:S01]  /*ac90*/  HADD2.F32 R56, -RZ, R36.H0_H0 ;  /* 0x20000024ff387230 */ /* 0x000fe20000004100 */
[----:B------:R-:W-:Y:S01]  /*aca0*/  FADD.FTZ R92, -R92, R75 ;  /* 0x0000004b5c5c7221 */ /* 0x000fe20000010100 */
[----:B------:R-:W-:Y:S01]  /*acb0*/  LEA.HI R93, R58, R109, RZ, 0x3 ;  /* 0x0000006d3a5d7211 */ /* 0x000fe200078f18ff */
[C---:B------:R-:W-:Y:S01]  /*acc0*/  FMUL.FTZ R110, R111.reuse, R110 ;  /* 0x0000006e6f6e7220 */ /* 0x040fe20000410000 */
[--C-:B------:R-:W-:Y:S01]  /*acd0*/  HADD2.F32 R58, -RZ, R34.reuse.H0_H0 ;  /* 0x20000022ff3a7230 */ /* 0x100fe20000004100 */
[----:B------:R-:W-:Y:S01]  /*ace0*/  FMUL.FTZ R75, R111, R66 ;  /* 0x000000426f4b7220 */ /* 0x000fe20000410000 */
[----:B------:R-:W-:Y:S01]  /*acf0*/  HADD2.F32 R66, -RZ, R31.H1_H1 ;  /* 0x3000001fff427230 */ /* 0x000fe20000004100 */
[----:B------:R-:W-:Y:S01]  /*ad00*/  FFMA.FTZ R110, R110, R60, R5 ;  /* 0x0000003c6e6e7223 */ /* 0x000fe20000010005 */
[--C-:B------:R-:W-:Y:S01]  /*ad10*/  HADD2.F32 R60, -RZ, R33.reuse.H1_H1 ;  /* 0x30000021ff3c7230 */ /* 0x100fe20000004100 */
[----:B------:R-:W-:Y:S01]  /*ad20*/  FFMA.FTZ R56, R55, R56, R2 ;  /* 0x0000003837387223 */ /* 0x000fe20000010002 */
[----:B------:R-:W-:Y:S01]  /*ad30*/  HADD2.F32 R55, -RZ, R33.H0_H0 ;  /* 0x20000021ff377230 */ /* 0x000fe20000004100 */
[----:B------:R-:W-:Y:S01]  /*ad40*/  FFMA.FTZ R75, R75, R62, R76 ;  /* 0x0000003e4b4b7223 */ /* 0x000fe2000001004c */
[----:B------:R-:W-:Y:S01]  /*ad50*/  HADD2.F32 R62, -RZ, R34.H1_H1 ;  /* 0x30000022ff3e7230 */ /* 0x000fe20000004100 */
[----:B------:R-:W-:Y:S01]  /*ad60*/  FMUL.FTZ R118, R111, R118 ;  /* 0x000000766f767220 */ /* 0x000fe20000410000 */
[----:B------:R-:W-:Y:S01]  /*ad70*/  LEA.HI.SX32 R93, R93, R0, 0x1d ;  /* 0x000000005d5d7211 */ /* 0x000fe200078feaff */
[C---:B------:R-:W-:Y:S01]  /*ad80*/  FMUL.FTZ R65, R111.reuse, R64 ;  /* 0x000000406f417220 */ /* 0x040fe20000410000 */
[----:B------:R-:W-:Y:S01]  /*ad90*/  HADD2.F32 R64, -RZ, R35.H1_H1 ;  /* 0x30000023ff407230 */ /* 0x000fe20000004100 */
[----:B------:R-:W-:Y:S01]  /*ada0*/  FMUL.FTZ R120, R111, R120 ;  /* 0x000000786f787220 */ /* 0x000fe20000410000 */
[----:B------:R-:W-:Y:S01]  /*adb0*/  F2FP.PACK_AB R54, R59, R54 ;  /* 0x000000363b36723e */ /* 0x000fe200000000ff */
[----:B------:R-:W-:-:S02]  /*adc0*/  FMUL.FTZ R122, R111, R122 ;  /* 0x0000007a6f7a7220 */ /* 0x000fc40000410000 */
[----:B------:R-:W-:Y:S02]  /*add0*/  FFMA.FTZ R58, R65, R58, R14 ;  /* 0x0000003a413a7223 */ /* 0x000fe4000001000e */
[----:B------:R-:W-:Y:S01]  /*ade0*/  FFMA.FTZ R118, R118, R60, R13 ;  /* 0x0000003c76767223 */ /* 0x000fe2000001000d */
[----:B------:R-:W-:Y:S01]  /*adf0*/  HADD2.F32 R60, -RZ, R32.H1_H1 ;  /* 0x30000020ff3c7230 */ /* 0x000fe20000004100 */
[----:B------:R-:W-:Y:S01]  /*ae00*/  FFMA.FTZ R65, R120, R62, R15 ;  /* 0x0000003e78417223 */ /* 0x000fe2000001000f */
[----:B------:R-:W-:Y:S01]  /*ae10*/  HADD2.F32 R62, -RZ, R30.H0_H0 ;  /* 0x2000001eff3e7230 */ /* 0x000fe20000004100 */
[----:B------:R-:W-:Y:S01]  /*ae20*/  FFMA.FTZ R63, R63, R55, R12 ;  /* 0x000000373f3f7223 */ /* 0x000fe2000001000c */
[----:B------:R-:W-:Y:S01]  /*ae30*/  HADD2.F32 R55, -RZ, R32.H0_H0 ;  /* 0x20000020ff377230 */ /* 0x000fe20000004100 */
[----:B------:R-:W-:Y:S01]  /*ae40*/  FMUL.FTZ R116, R111, R116 ;  /* 0x000000746f747220 */ /* 0x000fe20000410000 */
[----:B------:R-:W-:Y:S01]  /*ae50*/  F2FP.PACK_AB R58, R65, R58 ;  /* 0x0000003a413a723e */ /* 0x000fe200000000ff */
        /* <DEDUP_REMOVED lines=9> */
[----:B------:R-:W-:Y:S01]  /*aef0*/  FFMA.FTZ R122, R122, R64, R77 ;  /* 0x000000407a7a7223 */ /* 0x000fe2000001004d */
[----:B------:R-:W-:Y:S01]  /*af00*/  HADD2.F32 R64, -RZ, R31.H0_H0 ;  /* 0x2000001fff407230 */ /* 0x000fe20000004100 */
[----:B------:R-:W-:Y:S02]  /*af10*/  FMUL.FTZ R111, R111, R92 ;  /* 0x0000005c6f6f7220 */ /* 0x000fe40000410000 */
        /* <DEDUP_REMOVED lines=18> */
[----:B------:R-:W-:Y:S01]  /*b040*/  FFMA.FTZ R73, R73, R66, R84 ;  /* 0x0000004249497223 */ /* 0x000fe20000010054 */
[----:B------:R-:W-:Y:S01]  /*b050*/  IADD3 R66, R93, 0x80, RZ ;  /* 0x000000805d427810 */ /* 0x000fe20007ffe0ff */
[----:B------:R-:W-:Y:S01]  /*b060*/  FFMA.FTZ R71, R71, R64, R82 ;  /* 0x0000004047477223 */ /* 0x000fe20000010052 */
[----:B------:R-:W-:-:S02]  /*b070*/  IADD3 R64, R93, 0x100, RZ ;  /* 0x000001005d407810 */ /* 0x000fc40007ffe0ff */
[----:B------:R-:W-:Y:S01]  /*b080*/  F2FP.PACK_AB R60, R69, R60 ;  /* 0x0000003c453c723e */ /* 0x000fe200000000ff */
[----:B------:R-:W-:Y:S01]  /*b090*/  IMAD.WIDE.U32 R68, R93, R65, c[0x0][0x208] ;  /* 0x000082005d447625 */ /* 0x000fe200078e0041 */
[----:B------:R-:W-:Y:S02]  /*b0a0*/  F2FP.PACK_AB R52, R95, R56 ;  /* 0x000000385f34723e */ /* 0x000fe400000000ff */
[----:B------:R-:W-:Y:S01]  /*b0b0*/  F2FP.PACK_AB R56, R116, R61 ;  /* 0x0000003d7438723e */ /* 0x000fe200000000ff */
[-C--:B------:R-:W-:Y:S01]  /*b0c0*/  IMAD.WIDE.U32 R66, R66, R65.reuse, c[0x0][0x208] ;  /* 0x0000820042427625 */ /* 0x080fe200078e0041 */
[----:B------:R-:W-:Y:S01]  /*b0d0*/  F2FP.PACK_AB R63, R111, R74 ;  /* 0x0000004a6f3f723e */ /* 0x000fe200000000ff */
[----:B------:R0:W-:Y:S01]  /*b0e0*/  STG.E.128 [R68.64], R52 ;  /* 0x0000003444007986 */ /* 0x0001e2000c101d06 */
[----:B------:R-:W-:Y:S01]  /*b0f0*/  F2FP.PACK_AB R62, R73, R72 ;  /* 0x00000048493e723e */ /* 0x000fe200000000ff */
[----:B------:R-:W-:Y:S01]  /*b100*/  IMAD.WIDE.U32 R64, R64, R65, c[0x0][0x208] ;  /* 0x0000820040407625 */ /* 0x000fe200078e0041 */
[----:B------:R-:W-:Y:S01]  /*b110*/  F2FP.PACK_AB R61, R71, R70 ;  /* 0x00000046473d723e */ /* 0x000fe200000000ff */
[----:B------:R0:W-:Y:S04]  /*b120*/  STG.E.128 [R66.64], R56 ;  /* 0x0000003842007986 */ /* 0x0001e8000c101d06 */
[----:B------:R0:W-:Y:S02]  /*b130*/  STG.E.128 [R64.64], R60 ;  /* 0x0000003c40007986 */ /* 0x0001e4000c101d06 */
.L_x_15422:
[----:B-1----:R-:W-:Y:S05]  /*b140*/  BSYNC B0 ;  /* 0x0000000000007941 */ /* 0x002fea0003800000 */
.L_x_15421:
[----:B------:R-:W-:Y:S02]  /*b150*/  IADD3 R79, R79, c[0x0][0x160], RZ ;  /* 0x000058004f4f7a10 */ /* 0x000fe40007ffe0ff */
[----:B------:R-:W-:-:S02]  /*b160*/  LOP3.LUT P1, RZ, R100, 0xff, RZ, 0xc0, !PT ;  /* 0x000000ff64ff7812 */ /* 0x000fc4000782c0ff */
[----:B------:R-:W-:Y:S02]  /*b170*/  ISETP.GE.AND P0, PT, R79, c[0x0][0x164], PT ;  /* 0x000059004f007a0c */ /* 0x000fe40003f06270 */
[----:B------:R-:W-:-:S11]  /*b180*/  SEL R100, RZ, 0x1, P1 ;  /* 0x00000001ff647807 */ /* 0x000fd60000800000 */
[----:B0-----:R-:W-:Y:S01]  /*b190*/  @P0 CALL.REL.NOINC `(.L_x_15423) ;  /* 0x0000001000000944 */ /* 0x001fe20003c00000 */
[----:B------:R-:W-:Y:S05]  /*b1a0*/  BRA `(.L_x_15424) ;  /* 0xffff572000007947 */ /* 0x000fea000383ffff */
.L_x_15423:
[----:B------:R-:W-:Y:S05]  /*b1b0*/  EXIT ;  /* 0x000000000000794d */ /* 0x000fea0003800000 */
.L_x_15419:
[----:B------:R-:W-:Y:S01]  /*b1c0*/  IMAD.MOV.U32 R111, RZ, RZ, 0x1 ;  /* 0x00000001ff6f7424 */ /* 0x000fe200078e00ff */
[----:B------:R-:W-:Y:S01]  /*b1d0*/  MOV R110, 0xffffffff ;  /* 0xffffffff006e7802 */ /* 0x000fe20000000f00 */
[----:B0-----:R-:W-:Y:S01]  /*b1e0*/  IMAD.MOV.U32 R93, RZ, RZ, 0x1f ;  /* 0x0000001fff5d7424 */ /* 0x001fe200078e00ff */
[----:B------:R-:W-:Y:S02]  /*b1f0*/  MOV R94, 0xb210 ;  /* 0x0000b210005e7802 */ /* 0x000fe40000000f00 */
[----:B------:R-:W-:Y:S05]  /*b200*/  CALL.REL.NOINC `($__internal_111_$__cuda_sm70_shflsync_bfly_p) ;  /* 0x0000069000007944 */ /* 0x000fea0003c00000 */
[----:B-1----:R-:W-:Y:S01]  /*b210*/  IMAD.MOV.U32 R92, RZ, RZ, R111 ;  /* 0x000000ffff5c7224 */ /* 0x002fe200078e006f */
[----:B0-----:R-:W-:Y:S05]  /*b220*/  BRA `(.L_x_15425) ;  /* 0xffffeed000007947 */ /* 0x001fea000383ffff */
.L_x_15420:
[----:B------:R-:W-:Y:S01]  /*b230*/  HFMA2.MMA R93, -RZ, RZ, 0, 1.847743988037109375e-06 ;  /* 0x0000001fff5d7435 */ /* 0x000fe200000001ff */
[----:B------:R-:W-:Y:S01]  /*b240*/  IMAD.MOV.U32 R111, RZ, RZ, 0x2 ;  /* 0x00000002ff6f7424 */ /* 0x000fe200078e00ff */
[----:B------:R-:W-:Y:S01]  /*b250*/  MOV R94, 0xb280 ;  /* 0x0000b280005e7802 */ /* 0x000fe20000000f00 */
[----:B------:R-:W-:-:S03]  /*b260*/  IMAD.MOV.U32 R110, RZ, RZ, -0x1 ;  /* 0xffffffffff6e7424 */ /* 0x000fc600078e00ff */
[----:B------:R-:W-:Y:S05]  /*b270*/  CALL.REL.NOINC `($__internal_111_$__cuda_sm70_shflsync_bfly_p) ;  /* 0x0000062000007944 */ /* 0x000fea0003c00000 */
[----:B01----:R-:W-:Y:S01]  /*b280*/  FADD.FTZ R116, R116, R111 ;  /* 0x0000006f74747221 */ /* 0x003fe20000010000 */
[----:B------:R-:W-:Y:S01]  /*b290*/  MOV R93, 0x1f ;  /* 0x0000001f005d7802 */ /* 0x000fe20000000f00 */
[----:B------:R-:W-:Y:S01]  /*b2a0*/  IMAD.MOV.U32 R111, RZ, RZ, 0x4 ;  /* 0x00000004ff6f7424 */ /* 0x000fe200078e00ff */
[----:B------:R-:W-:Y:S01]  /*b2b0*/  MOV R94, 0xb2e0 ;  /* 0x0000b2e0005e7802 */ /* 0x000fe20000000f00 */
[----:B------:R-:W-:-:S02]  /*b2c0*/  IMAD.MOV.U32 R110, RZ, RZ, -0x1 ;  /* 0xffffffffff6e7424 */ /* 0x000fc400078e00ff */
[----:B------:R-:W-:Y:S05]  /*b2d0*/  CALL.REL.NOINC `($__internal_111_$__cuda_sm70_shflsync_bfly_p) ;  /* 0x000005c000007944 */ /* 0x000fea0003c00000 */
[----:B0-----:R-:W-:Y:S01]  /*b2e0*/  HFMA2.MMA R93, -RZ, RZ, 0, 1.847743988037109375e-06 ;  /* 0x0000001fff5d7435 */ /* 0x001fe200000001ff */
[----:B-1----:R-:W-:Y:S01]  /*b2f0*/  FADD.FTZ R116, R116, R111 ;  /* 0x0000006f74747221 */ /* 0x002fe20000010000 */
[----:B------:R-:W-:Y:S01]  /*b300*/  MOV R94, 0xb340 ;  /* 0x0000b340005e7802 */ /* 0x000fe20000000f00 */
[----:B------:R-:W-:-:S02]  /*b310*/  IMAD.MOV.U32 R111, RZ, RZ, 0x8 ;  /* 0x00000008ff6f7424 */ /* 0x000fc400078e00ff */
[----:B------:R-:W-:Y:S02]  /*b320*/  IMAD.MOV.U32 R110, RZ, RZ, -0x1 ;  /* 0xffffffffff6e7424 */ /* 0x000fe400078e00ff */
[----:B------:R-:W-:Y:S05]  /*b330*/  CALL.REL.NOINC `($__internal_111_$__cuda_sm70_shflsync_bfly_p) ;  /* 0x0000056000007944 */ /* 0x000fea0003c00000 */
[----:B01----:R-:W-:Y:S01]  /*b340*/  FADD.FTZ R116, R116, R111 ;  /* 0x0000006f74747221 */ /* 0x003fe20000010000 */
[----:B------:R-:W-:Y:S01]  /*b350*/  MOV R93, 0x1f ;  /* 0x0000001f005d7802 */ /* 0x000fe20000000f00 */
[----:B------:R-:W-:Y:S01]  /*b360*/  IMAD.MOV.U32 R111, RZ, RZ, 0x10 ;  /* 0x00000010ff6f7424 */ /* 0x000fe200078e00ff */
[----:B------:R-:W-:Y:S01]  /*b370*/  MOV R94, 0xb3a0 ;  /* 0x0000b3a0005e7802 */ /* 0x000fe20000000f00 */
[----:B------:R-:W-:Y:S02]  /*b380*/  IMAD.MOV.U32 R110, RZ, RZ, -0x1 ;  /* 0xffffffffff6e7424 */ /* 0x000fe400078e00ff */
[----:B------:R-:W-:Y:S05]  /*b390*/  CALL.REL.NOINC `($__internal_111_$__cuda_sm70_shflsync_bfly_p) ;  /* 0x0000050000007944 */ /* 0x000fea0003c00000 */
        /* <DEDUP_REMOVED lines=54> */
[----:B------:R-:W-:Y:S05]  /*b700*/  CALL.REL.NOINC `($__internal_111_$__cuda_sm70_shflsync_bfly_p) ;  /* 0x0000019000007944 */ /* 0x000fea0003c00000 */
[----:B01----:R-:W-:Y:S01]  /*b710*/  FADD.FTZ R116, R116, R111 ;  /* 0x0000006f74747221 */ /* 0x003fe20000010000 */
[----:B------:R-:W-:Y:S01]  /*b720*/  MOV R93, 0x1f ;  /* 0x0000001f005d7802 */ /* 0x000fe20000000f00 */
[----:B------:R-:W-:Y:S01]  /*b730*/  IMAD.MOV.U32 R111, RZ, RZ, 0x2 ;  /* 0x00000002ff6f7424 */ /* 0x000fe200078e00ff */
[----:B------:R-:W-:Y:S01]  /*b740*/  MOV R94, 0xb770 ;  /* 0x0000b770005e7802 */ /* 0x000fe20000000f00 */
[----:B------:R-:W-:Y:S02]  /*b750*/  IMAD.MOV.U32 R110, RZ, RZ, -0x1 ;  /* 0xffffffffff6e7424 */ /* 0x000fe400078e00ff */
[----:B------:R-:W-:Y:S05]  /*b760*/  CALL.REL.NOINC `($__internal_111_$__cuda_sm70_shflsync_bfly_p) ;  /* 0x0000013000007944 */ /* 0x000fea0003c00000 */
[----:B0-----:R-:W-:Y:S01]  /*b770*/  HFMA2.MMA R93, -RZ, RZ, 0, 1.847743988037109375e-06 ;  /* 0x0000001fff5d7435 */ /* 0x001fe200000001ff */
[----:B-1----:R-:W-:Y:S01]  /*b780*/  FADD.FTZ R116, R116, R111 ;  /* 0x0000006f74747221 */ /* 0x002fe20000010000 */
[----:B------:R-:W-:Y:S01]  /*b790*/  MOV R94, 0xb7d0 ;  /* 0x0000b7d0005e7802 */ /* 0x000fe20000000f00 */
[----:B------:R-:W-:Y:S02]  /*b7a0*/  IMAD.MOV.U32 R111, RZ, RZ, 0x4 ;  /* 0x00000004ff6f7424 */ /* 0x000fe400078e00ff */
[----:B------:R-:W-:-:S02]  /*b7b0*/  IMAD.MOV.U32 R110, RZ, RZ, -0x1 ;  /* 0xffffffffff6e7424 */ /* 0x000fc400078e00ff */
        /* <DEDUP_REMOVED lines=13> */
[----:B01----:R-:W-:Y:S05]  /*b890*/  BRA `(.L_x_15426) ;  /* 0xffffeca000007947 */ /* 0x003fea000383ffff */
        .weak           $__internal_111_$__cuda_sm70_shflsync_bfly_p
        .type           $__internal_111_$__cuda_sm70_shflsync_bfly_p,@function
        .size           $__internal_111_$__cuda_sm70_shflsync_bfly_p,(.L_x_22199 - $__internal_111_$__cuda_sm70_shflsync_bfly_p)
$__internal_111_$__cuda_sm70_shflsync_bfly_p:
[----:B------:R-:W-:Y:S01]  /*b8a0*/  MOV R95, 0x0 ;  /* 0x00000000005f7802 */ /* 0x000fe20000000f00 */
[----:B------:R-:W-:Y:S04]  /*b8b0*/  WARPSYNC R110 ;  /* 0x0000006e00007348 */ /* 0x000fe80003800000 */
[----:B------:R0:W1:Y:S01]  /*b8c0*/  SHFL.BFLY PT, R111, R116, R111, R93 ;  /* 0x0c00006f746f7389 */ /* 0x00006200000e005d */
[----:B------:R-:W-:Y:S05]  /*b8d0*/  RET.REL.NODEC R94 `(_ZN10layer_norm13ln_fwd_kernelINS_13Kernel_traitsI6__halfS2_fS2_fjLj3072ELj1ELj1ELj4ELj16ENS_18Kernel_traits_baseILj3072ES2_S2_fS2_fjLj128EEEEELb1ELb1ELb1ELb1EEEvNS_9FwdParamsE) ;  /* 0xffff47205e007950 */ /* 0x000fea0003c3ffff */
.L_x_15427:
        /* <DEDUP_REMOVED lines=10> */
.L_x_22199:


//--------------------- .text._ZN10layer_norm13ln_fwd_kernelINS_13Kernel_traitsIf6__halffS2_fjLj3072ELj1ELj1ELj4ELj16ENS_18Kernel_traits_baseILj3072EfS2_fS2_fjLj128EEEEELb0ELb0ELb0ELb0EEEvNS_9FwdParamsE --------------------------
	.section	.text._ZN10layer_norm13ln_fwd_kernelINS_13Kernel_traitsIf6__halffS2_fjLj3072ELj1ELj1ELj4ELj16ENS_18Kernel_traits_baseILj3072EfS2_fS2_fjLj128EEEEELb0ELb0ELb0ELb0EEEvNS_9FwdParamsE,"ax",@progbits
	.sectioninfo	@"SHI_REGISTERS=108"
	.align	128
        .global         _ZN10layer_norm13ln_fwd_kernelINS_13Kernel_traitsIf6__halffS2_fjLj3072ELj1ELj1ELj4ELj16ENS_18Kernel_traits_baseILj3072EfS2_fS2_fjLj128EEEEELb0ELb0ELb0ELb0EEEvNS_9FwdParamsE
        .type           _ZN10layer_norm13ln_fwd_kernelINS_13Kernel_traitsIf6__halffS2_fjLj3072ELj1ELj1ELj4ELj16ENS_18Kernel_traits_baseILj3072EfS2_fS2_fjLj128EEEEELb0ELb0ELb0ELb0EEEvNS_9FwdParamsE,@function
        .size           _ZN10layer_norm13ln_fwd_kernelINS_13Kernel_traitsIf6__halffS2_fjLj3072ELj1ELj1ELj4ELj16ENS_18Kernel_traits_baseILj3072EfS2_fS2_fjLj128EEEEELb0ELb0ELb0ELb0EEEvNS_9FwdParamsE,(.L_x_22200 - _ZN10layer_norm13ln_fwd_kernelINS_13Kernel_traitsIf6__halffS2_fjLj3072ELj1ELj1ELj4ELj16ENS_18Kernel_traits_baseILj3072EfS2_fS2_fjLj128EEEEELb0ELb0ELb0ELb0EEEvNS_9FwdParamsE)
        .other          _ZN10layer_norm13ln_fwd_kernelINS_13Kernel_traitsIf6__halffS2_fjLj3072ELj1ELj1ELj4ELj16ENS_18Kernel_traits_baseILj3072EfS2_fS2_fjLj128EEEEELb0ELb0ELb0ELb0EEEvNS_9FwdParamsE,@"STO_CUDA_ENTRY STV_DEFAULT"
_ZN10layer_norm13ln_fwd_kernelINS_13Kernel_traitsIf6__halffS2_fjLj3072ELj1ELj1ELj4ELj16ENS_18Kernel_traits_baseILj3072EfS2_fS2_fjLj128EEEEELb0ELb0ELb0ELb0EEEvNS_9FwdParamsE:
.text._ZN10layer_norm13ln_fwd_kernelINS_13Kernel_traitsIf6__halffS2_fjLj3072ELj1ELj1ELj4ELj16ENS_18Kernel_traits_baseILj3072EfS2_fS2_fjLj128EEEEELb0ELb0ELb0ELb0EEEvNS_9FwdParamsE:
        /* <DEDUP_REMOVED lines=29> */
.L_x_15429:
[----:B------:R-:W-:Y:S05]  /*01d0*/  BSYNC B0 ;  /* 0x0000000000007941 */ /* 0x000fea0003800000 */
.L_x_15428:
        /* <DEDUP_REMOVED lines=17> */
.L_x_15431:
[----:B------:R-:W-:Y:S05]  /*02f0*/  BSYNC B0 ;  /* 0x0000000000007941 */ /* 0x000fea0003800000 */
.L_x_15430:
        /* <DEDUP_REMOVED lines=16> */
.L_x_15433:
[----:B------:R-:W-:Y:S05]  /*0400*/  BSYNC B0 ;  /* 0x0000000000007941 */ /* 0x000fea0003800000 */
.L_x_15432:
        /* <DEDUP_REMOVED lines=25> */
.L_x_15449:
        /* <DEDUP_REMOVED lines=55> */
.L_x_15435:
[----:B------:R-:W-:Y:S05]  /*0910*/  BSYNC B0 ;  /* 0x0000000000007941 */ /* 0x000fea0003800000 */
.L_x_15434:
        /* <DEDUP_REMOVED lines=9> */
[----:B------:R3:W4:Y:S04]  /*09b0*/  @P0 LDG.E.128 R52, [R64.64] ;  /* 0x0000000440340981 */ /* 0x000728000c1e1d00 */
[----:B------:R3:W4:Y:S01]  /*09c0*/  @P0 LDG.E.128 R56, [R64.64+0x10] ;  /* 0x0000100440380981 */ /* 0x000722000c1e1d00 */
[----:B------:R-:W-:Y:S02]  /*09d0*/  ISETP.NE.U32.AND P0, PT, RZ, c[0x0][0x180], PT ;  /* 0x00006000ff007a0c */ /* 0x000fe40003f05070 */
[C---:B-1----:R-:W-:Y:S02]  /*09e0*/  LEA R90, P4, R89.reuse, c[0x0][0x188], 0x5 ;  /* 0x00006200595a7a11 */ /* 0x042fe400078828ff */
        /* <DEDUP_REMOVED lines=13> */
[-C--:B---3--:R-:W-:Y:S01]  /*0ac0*/  FMUL.FTZ R64, R99, R88.reuse ;  /* 0x0000005863407220 */ /* 0x088fe20000410000 */
[----:B------:R-:W-:Y:S01]  /*0ad0*/  HADD2.F32 R105, -RZ, R63.H1_H1 ;  /* 0x3000003fff697230 */ /* 0x000fe20000004100 */
[----:B------:R-:W-:-:S02]  /*0ae0*/  FMUL.FTZ R63, R97, R88 ;  /* 0x00000058613f7220 */ /* 0x000fc40000410000 */
[-C--:B------:R-:W-:Y:S02]  /*0af0*/  FMUL.FTZ R65, R101, R88.reuse ;  /* 0x0000005865417220 */ /* 0x080fe40000410000 */
[-C--:B------:R-:W-:Y:S02]  /*0b00*/  FMUL.FTZ R66, R103, R88.reuse ;  /* 0x0000005867427220 */ /* 0x080fe40000410000 */
[----:B------:R-:W-:Y:S02]  /*0b10*/  FMUL.FTZ R67, R105, R88 ;  /* 0x0000005869437220 */ /* 0x000fe40000410000 */
[----:B----4-:R-:W-:Y:S02]  /*0b20*/  @P0 FADD.FTZ R60, R52, R60 ;  /* 0x0000003c343c0221 */ /* 0x010fe40000010000 */
[----:B------:R-:W-:Y:S02]  /*0b30*/  @P0 FADD.FTZ R61, R53, R61 ;  /* 0x0000003d353d0221 */ /* 0x000fe40000010000 */
[----:B------:R-:W-:-:S02]  /*0b40*/  @P0 FADD.FTZ R62, R54, R62 ;  /* 0x0000003e363e0221 */ /* 0x000fc40000010000 */
[----:B------:R-:W-:Y:S02]  /*0b50*/  @P0 FADD.FTZ R63, R55, R63 ;  /* 0x0000003f373f0221 */ /* 0x000fe40000010000 */
[----:B------:R-:W-:Y:S02]  /*0b60*/  @P0 FADD.FTZ R64, R56, R64 ;  /* 0x0000004038400221 */ /* 0x000fe40000010000 */
[----:B------:R-:W-:Y:S01]  /*0b70*/  @P0 FADD.FTZ R65, R57, R65 ;  /* 0x0000004139410221 */ /* 0x000fe20000010000 */
[----:B------:R1:W-:Y:S01]  /*0b80*/  STG.E.128 [R90.64], R60 ;  /* 0x0000003c5a007986 */ /* 0x0003e2000c101d04 */
[----:B------:R-:W-:Y:S02]  /*0b90*/  @P0 FADD.FTZ R66, R58, R66 ;  /* 0x000000423a420221 */ /* 0x000fe40000010000 */
[----:B------:R-:W-:-:S05]  /*0ba0*/  @P0 FADD.FTZ R67, R59, R67 ;  /* 0x000000433b430221 */ /* 0x000fca0000010000 */
[----:B------:R1:W-:Y:S02]  /*0bb0*/  STG.E.128 [R90.64+0x10], R64 ;  /* 0x000010405a007986 */ /* 0x0003e4000c101d04 */
.L_x_15437:
[----:B------:R-:W-:Y:S05]  /*0bc0*/  BSYNC B0 ;  /* 0x0000000000007941 */ /* 0x000fea0003800000 */
.L_x_15436:
        /* <DEDUP_REMOVED lines=9> */
[----:B------:R3:W4:Y:S04]  /*0c60*/  @P0 LDG.E.128 R52, [R72.64] ;  /* 0x0000000448340981 */ /* 0x000728000c1e1d00 */
[----:B------:R3:W4:Y:S01]  /*0c70*/  @P0 LDG.E.128 R56, [R72.64+0x10] ;  /* 0x0000100448380981 */ /* 0x000722000c1e1d00 */
[----:B------:R-:W-:Y:S02]  /*0c80*/  ISETP.NE.U32.AND P0, PT, RZ, c[0x0][0x180], PT ;  /* 0x00006000ff007a0c */ /* 0x000fe40003f05070 */
[----:B-1----:R-:W-:Y:S02]  /*0c90*/  LEA R90, P4, R89, c[0x0][0x188], 0x5 ;  /* 0x00006200595a7a11 */ /* 0x002fe400078828ff */
        /* <DEDUP_REMOVED lines=28> */
.L_x_15439:
[----:B------:R-:W-:Y:S05]  /*0e60*/  BSYNC B0 ;  /* 0x0000000000007941 */ /* 0x000fea0003800000 */
.L_x_15438:
        /* <DEDUP_REMOVED lines=33> */
.L_x_15450:
        /* <DEDUP_REMOVED lines=69> */
.L_x_15451:
        /* <DEDUP_REMOVED lines=90> */
[----:B------:R-:W-:Y:S01]  /*1a70*/  MOV R96, 0x10 ;  /* 0x0000001000607802 */ /* 0x000fe20000000f00 */
        /* <DEDUP_REMOVED lines=8> */
.L_x_15443:
[----:B------:R-:W-:Y:S05]  /*1b00*/  BSYNC B0 ;  /* 0x0000000000007941 */ /* 0x000fea0003800000 */
.L_x_15442:
        /* <DEDUP_REMOVED lines=34> */
.L_x_15445:
[----:B------:R-:W-:Y:S05]  /*1d30*/  BSYNC B0 ;  /* 0x0000000000007941 */ /* 0x000fea0003800000 */
.L_x_15444:
        /* <DEDUP_REMOVED lines=33> */
.L_x_15447:
[----:B------:R-:W-:Y:S05]  /*1f50*/  BSYNC B0 ;  /* 0x0000000000007941 */ /* 0x000fea0003800000 */
.L_x_15446:
[----:B------:R-:W-:Y:S02]  /*1f60*/  IADD3 R84, R84, c[0x0][0x160], RZ ;  /* 0x0000580054547a10 */ /* 0x000fe40007ffe0ff */
[----:B------:R-:W-:Y:S02]  /*1f70*/  LOP3.LUT P4, RZ, R85, 0xff, RZ, 0xc0, !PT ;  /* 0x000000ff55ff7812 */ /* 0x000fe4000788c0ff */
[----:B------:R-:W-:Y:S02]  /*1f80*/  ISETP.GE.AND P0, PT, R84, c[0x0][0x164], PT ;  /* 0x0000590054007a0c */ /* 0x000fe40003f06270 */
[----:B------:R-:W-:-:S11]  /*1f90*/  SEL R85, RZ, 0x1, P4 ;  /* 0x00000001ff557807 */ /* 0x000fd60002000000 */
[----:B01---5:R-:W-:Y:S01]  /*1fa0*/  @P0 CALL.REL.NOINC `(.L_x_15448) ;  /* 0x0000001000000944 */ /* 0x023fe20003c00000 */
[----:B------:R-:W-:Y:S05]  /*1fb0*/  BRA `(.L_x_15449) ;  /* 0xffffe5e000007947 */ /* 0x000fea000383ffff */
.L_x_15448:
[----:B------:R-:W-:Y:S05]  /*1fc0*/  EXIT ;  /* 0x000000000000794d */ /* 0x000fea0003800000 */
.L_x_15440:
[----:B------:R-:W-:Y:S01]  /*1fd0*/  HFMA2.MMA R96, -RZ, RZ, 0, 5.9604644775390625e-08 ;  /* 0x00000001ff607435 */ /* 0x000fe200000001ff */
[----:B------:R-:W-:Y:S02]  /*1fe0*/  MOV R91, 0x1f ;  /* 0x0000001f005b7802 */ /* 0x000fe40000000f00 */
[----:B------:R-:W-:Y:S02]  /*1ff0*/  MOV R94, 0xffffffff ;  /* 0xffffffff005e7802 */ /* 0x000fe40000000f00 */
[----:B------:R-:W-:Y:S02]  /*2000*/  MOV R92, 0x2020 ;  /* 0x00002020005c7802 */ /* 0x000fe40000000f00 */
[----:B0----5:R-:W-:Y:S05]  /*2010*/  CALL.REL.NOINC `($__internal_112_$__cuda_sm70_shflsync_bfly_p) ;  /* 0x000006b000007944 */ /* 0x021fea0003c00000 */
[----:B-1----:R-:W-:Y:S01]  /*2020*/  MOV R88, R96 ;  /* 0x0000006000587202 */ /* 0x002fe20000000f00 */
[----:B0-----:R-:W-:Y:S05]  /*2030*/  BRA `(.L_x_15450) ;  /* 0xfffff04000007947 */ /* 0x001fea000383ffff */
.L_x_15441:
[----:B------:R-:W-:Y:S01]  /*2040*/  HFMA2.MMA R96, -RZ, RZ, 0, 1.1920928955078125e-07 ;  /* 0x00000002ff607435 */ /* 0x000fe200000001ff */
[----:B------:R-:W-:Y:S02]  /*2050*/  MOV R91, 0x1f ;  /* 0x0000001f005b7802 */ /* 0x000fe40000000f00 */
[----:B------:R-:W-:Y:S02]  /*2060*/  MOV R94, 0xffffffff ;  /* 0xffffffff005e7802 */ /* 0x000fe40000000f00 */
[----:B------:R-:W-:-:S02]  /*2070*/  MOV R92, 0x2090 ;  /* 0x00002090005c7802 */ /* 0x000fc40000000f00 */
[----:B0----5:R-:W-:Y:S05]  /*2080*/  CALL.REL.NOINC `($__internal_112_$__cuda_sm70_shflsync_bfly_p) ;  /* 0x0000064000007944 */ /* 0x021fea0003c00000 */
[----:B01----:R-:W-:Y:S01]  /*2090*/  FADD.FTZ R89, R89, R96 ;  /* 0x0000006059597221 */ /* 0x003fe20000010000 */
[----:B------:R-:W-:Y:S01]  /*20a0*/  HFMA2.MMA R96, -RZ, RZ, 0, 2.384185791015625e-07 ;  /* 0x00000004ff607435 */ /* 0x000fe200000001ff */
[----:B------:R-:W-:-:S02]  /*20b0*/  MOV R91, 0x1f ;  /* 0x0000001f005b7802 */ /* 0x000fc40000000f00 */
[----:B------:R-:W-:Y:S02]  /*20c0*/  MOV R94, 0xffffffff ;  /* 0xffffffff005e7802 */ /* 0x000fe40000000f00 */
[----:B------:R-:W-:Y:S02]  /*20d0*/  MOV R92, 0x20f0 ;  /* 0x000020f0005c7802 */ /* 0x000fe40000000f00 */
[----:B------:R-:W-:Y:S05]  /*20e0*/  CALL.REL.NOINC `($__internal_112_$__cuda_sm70_shflsync_bfly_p) ;  /* 0x000005e000007944 */ /* 0x000fea0003c00000 */
[----:B01----:R-:W-:Y:S01]  /*20f0*/  FADD.FTZ R89, R89, R96 ;  /* 0x0000006059597221 */ /* 0x003fe20000010000 */
[----:B------:R-:W-:Y:S01]  /*2100*/  HFMA2.MMA R96, -RZ, RZ, 0, 4.76837158203125e-07 ;  /* 0x00000008ff607435 */ /* 0x000fe200000001ff */
[----:B------:R-:W-:Y:S02]  /*2110*/  MOV R91, 0x1f ;  /* 0x0000001f005b7802 */ /* 0x000fe40000000f00 */
[----:B------:R-:W-:Y:S02]  /*2120*/  MOV R94, 0xffffffff ;  /* 0xffffffff005e7802 */ /* 0x000fe40000000f00 */
[----:B------:R-:W-:Y:S02]  /*2130*/  MOV R92, 0x2150 ;  /* 0x00002150005c7802 */ /* 0x000fe40000000f00 */
[----:B------:R-:W-:Y:S05]  /*2140*/  CALL.REL.NOINC `($__internal_112_$__cuda_sm70_shflsync_bfly_p) ;  /* 0x0000058000007944 */ /* 0x000fea0003c00000 */
[----:B01----:R-:W-:Y:S01]  /*2150*/  FADD.FTZ R89, R89, R96 ;  /* 0x0000006059597221 */ /* 0x003fe20000010000 */
[----:B------:R-:W-:Y:S01]  /*2160*/  HFMA2.MMA R96, -RZ, RZ, 0, 9.5367431640625e-07 ;  /* 0x00000010ff607435 */ /* 0x000fe200000001ff */
[----:B------:R-:W-:-:S02]  /*2170*/  MOV R91, 0x1f ;  /* 0x0000001f005b7802 */ /* 0x000fc40000000f00 */
[----:B------:R-:W-:Y:S02]  /*2180*/  MOV R94, 0xffffffff ;  /* 0xffffffff005e7802 */ /* 0x000fe40000000f00 */
[----:B------:R-:W-:Y:S02]  /*2190*/  MOV R92, 0x21b0 ;  /* 0x000021b0005c7802 */ /* 0x000fe40000000f00 */
[----:B------:R-:W-:Y:S05]  /*21a0*/  CALL.REL.NOINC `($__internal_112_$__cuda_sm70_shflsync_bfly_p) ;  /* 0x0000052000007944 */ /* 0x000fea0003c00000 */
        /* <DEDUP_REMOVED lines=55> */
[----:B------:R-:W-:Y:S05]  /*2520*/  CALL.REL.NOINC `($__internal_112_$__cuda_sm70_shflsync_bfly_p) ;  /* 0x000001a000007944 */ /* 0x000fea0003c00000 */
[----:B01----:R-:W-:Y:S01]  /*2530*/  FADD.FTZ R89, R89, R96 ;  /* 0x0000006059597221 */ /* 0x003fe20000010000 */
[----:B------:R-:W-:Y:S01]  /*2540*/  HFMA2.MMA R96, -RZ, RZ, 0, 1.1920928955078125e-07 ;  /* 0x00000002ff607435 */ /* 0x000fe200000001ff */
[----:B------:R-:W-:Y:S02]  /*2550*/  MOV R91, 0x1f ;  /* 0x0000001f005b7802 */ /* 0x000fe40000000f00 */
[----:B------:R-:W-:Y:S02]  /*2560*/  MOV R94, 0xffffffff ;  /* 0xffffffff005e7802 */ /* 0x000fe40000000f00 */
[----:B------:R-:W-:Y:S02]  /*2570*/  MOV R92, 0x2590 ;  /* 0x00002590005c7802 */ /* 0x000fe40000000f00 */
[----:B------:R-:W-:Y:S05]  /*2580*/  CALL.REL.NOINC `($__internal_112_$__cuda_sm70_shflsync_bfly_p) ;  /* 0x0000014000007944 */ /* 0x000fea0003c00000 */
        /* <DEDUP_REMOVED lines=12> */
[----:B-1----:R-:W-:Y:S01]  /*2650*/  FADD.FTZ R95, R89, R96 ;  /* 0x00000060595f7221 */ /* 0x002fe20000010000 */
[----:B------:R-:W-:Y:S01]  /*2660*/  HFMA2.MMA R96, -RZ, RZ, 0, 9.5367431640625e-07 ;  /* 0x00000010ff607435 */ /* 0x000fe200000001ff */
[----:B0-----:R-:W-:-:S02]  /*2670*/  MOV R91, 0x1f ;  /* 0x0000001f005b7802 */ /* 0x001fc40000000f00 */
[----:B------:R-:W-:Y:S02]  /*2680*/  MOV R94, 0xffffffff ;  /* 0xffffffff005e7802 */ /* 0x000fe40000000f00 */
[----:B------:R-:W-:Y:S02]  /*2690*/  MOV R89, R95 ;  /* 0x0000005f00597202 */ /* 0x000fe40000000f00 */
[----:B------:R-:W-:Y:S02]  /*26a0*/  MOV R92, 0x26c0 ;  /* 0x000026c0005c7802 */ /* 0x000fe40000000f00 */
[----:B------:R-:W-:Y:S05]  /*26b0*/  CALL.REL.NOINC `($__internal_112_$__cuda_sm70_shflsync_bfly_p) ;  /* 0x0000001000007944 */ /* 0x000fea0003c00000 */
[----:B01----:R-:W-:Y:S05]  /*26c0*/  BRA `(.L_x_15451) ;  /* 0xffffee0000007947 */ /* 0x003fea000383ffff */
        .weak           $__internal_112_$__cuda_sm70_shflsync_bfly_p
        .type           $__internal_112_$__cuda_sm70_shflsync_bfly_p,@function
        .size           $__internal_112_$__cuda_sm70_shflsync_bfly_p,(.L_x_22200 - $__internal_112_$__cuda_sm70_shflsync_bfly_p)
$__internal_112_$__cuda_sm70_shflsync_bfly_p:
[----:B------:R-:W-:Y:S01]  /*26d0*/  HFMA2.MMA R93, -RZ, RZ, 0, 0 ;  /* 0x00000000ff5d7435 */ /* 0x000fe200000001ff */
[----:B------:R-:W-:Y:S04]  /*26e0*/  WARPSYNC R94 ;  /* 0x0000005e00007348 */ /* 0x000fe80003800000 */
[----:B------:R0:W1:Y:S01]  /*26f0*/  SHFL.BFLY PT, R96, R89, R96, R91 ;  /* 0x0c00006059607389 */ /* 0x00006200000e005b */
[----:B------:R-:W-:Y:S05]  /*2700*/  RET.REL.NODEC R92 `(_ZN10layer_norm13ln_fwd_kernelINS_13Kernel_traitsIf6__halffS2_fjLj3072ELj1ELj1ELj4ELj16ENS_18Kernel_traits_baseILj3072EfS2_fS2_fjLj128EEEEELb0ELb0ELb0ELb0EEEvNS_9FwdParamsE) ;  /* 0xffffd8f05c007950 */ /* 0x000fea0003c3ffff */
.L_x_15452:
        /* <DEDUP_REMOVED lines=15> */
.L_x_22200:


//--------------------- .text._ZN10layer_norm13ln_fwd_kernelINS_13Kernel_traitsIf6__halffS2_fjLj3072ELj1ELj1ELj4ELj16ENS_18Kernel_traits_baseILj3072EfS2_fS2_fjLj128EEEEELb0ELb0ELb0ELb1EEEvNS_9FwdParamsE --------------------------
	.section	.text._ZN10layer_norm13ln_fwd_kernelINS_13Kernel_traitsIf6__halffS2_fjLj3072ELj1ELj1ELj4ELj16ENS_18Kernel_traits_baseILj3072EfS2_fS2_fjLj128EEEEELb0ELb0ELb0ELb1EEEvNS_9FwdParamsE,"ax",@progbits
	.sectioninfo	@"SHI_REGISTERS=114"
	.align	128
        .global         _ZN10layer_norm13ln_fwd_kernelINS_13Kernel_traitsIf6__halffS2_fjLj3072ELj1ELj1ELj4ELj16ENS_18Kernel_traits_baseILj3072EfS2_fS2_fjLj128EEEEELb0ELb0ELb0ELb1EEEvNS_9FwdParamsE
        .type           _ZN10layer_norm13ln_fwd_kernelINS_13Kernel_traitsIf6__halffS2_fjLj3072ELj1ELj1ELj4ELj16ENS_18Kernel_traits_baseILj3072EfS2_fS2_fjLj128EEEEELb0ELb0ELb0ELb1EEEvNS_9FwdParamsE,@function
        .size           _ZN10layer_norm13ln_fwd_kernelINS_13Kernel_traitsIf6__halffS2_fjLj3072ELj1ELj1ELj4ELj16ENS_18Kernel_traits_baseILj3072EfS2_fS2_fjLj128EEEEELb0ELb0ELb0ELb1EEEvNS_9FwdParamsE,(.L_x_22201 - _ZN10layer_norm13ln_fwd_kernelINS_13Kernel_traitsIf6__halffS2_fjLj3072ELj1ELj1ELj4ELj16ENS_18Kernel_traits_baseILj3072EfS2_fS2_fjLj128EEEEELb0ELb0ELb0ELb1EEEvNS_9FwdParamsE)
        .other          _ZN10layer_norm13ln_fwd_kernelINS_13Kernel_traitsIf6__halffS2_fjLj3072ELj1ELj1ELj4ELj16ENS_18Kernel_traits_baseILj3072EfS2_fS2_fjLj128EEEEELb0ELb0ELb0ELb1EEEvNS_9FwdParamsE,@"STO_CUDA_ENTRY STV_DEFAULT"
_ZN10layer_norm13ln_fwd_kernelINS_13Kernel_traitsIf6__halffS2_fjLj3072ELj1ELj1ELj4ELj16ENS_18Kernel_traits_baseILj3072EfS2_fS2_fjLj128EEEEELb0ELb0ELb0ELb1EEEvNS_9FwdParamsE:
.text._ZN10layer_norm13ln_fwd_kernelINS_13Kernel_traitsIf6__halffS2_fjLj3072ELj1ELj1ELj4ELj16ENS_18Kernel_traits_baseILj3072EfS2_fS2_fjLj128EEEEELb0ELb0ELb0ELb1EEEvNS_9FwdParamsE:
        /* <DEDUP_REMOVED lines=42> */
.L_x_15456:
[----:B------:R-:W-:Y:S01]  /*02a0*/  ISETP.NE.U32.AND P1, PT, RZ, c[0x0][0x1c0], PT ;  /* 0x00007000ff007a0c */ /* 0x000fe20003f25070 */
[----:B------:R-:W-:Y:S01]  /*02b0*/  IMAD R60, R2, c[0x0][0x168], RZ ;  /* 0x00005a00023c7a24 */ /* 0x000fe200078e02ff */
[----:B------:R-:W-:-:S02]  /*02c0*/  LOP3.LUT R3, R0, 0x7f, RZ, 0xc0, !PT ;  /* 0x0000007f00037812 */ /* 0x000fc400078ec0ff */
[----:B------:R-:W-:Y:S02]  /*02d0*/  ISETP.NE.AND.EX P1, PT, RZ, c[0x0][0x1c4], PT, P1 ;  /* 0x00007100ff007a0c */ /* 0x000fe40003f25310 */
[----:B------:R-:W-:Y:S02]  /*02e0*/  SHF.R.S32.HI R61, RZ, 0x1f, R60 ;  /* 0x0000001fff3d7819 */ /* 0x000fe4000001143c */
[----:B------:R-:W-:Y:S02]  /*02f0*/  MOV R85, 0x10 ;  /* 0x0000001000557802 */ /* 0x000fe40000000f00 */
[----:B------:R-:W-:Y:S02]  /*0300*/  LEA.HI R60, R61, R60, RZ, 0x3 ;  /* 0x0000003c3d3c7211 */ /* 0x000fe400078f18ff */
[----:B------:R-:W-:Y:S02]  /*0310*/  ISETP.NE.U32.AND P0, PT, RZ, c[0x0][0x180], PT ;  /* 0x00006000ff007a0c */ /* 0x000fe40003f05070 */
        /* <DEDUP_REMOVED lines=13> */
[----:B------:R-:W-:Y:S01]  /*03f0*/  IADD3 R88, R3, 0x80, RZ ;  /* 0x0000008003587810 */ /* 0x000fe20007ffe0ff */
[----:B--2---:R-:W-:-:S02]  /*0400*/  HADD2.F32 R73, -RZ, R62.H0_H0 ;  /* 0x2000003eff497230 */ /* 0x004fc40000004100 */
[----:B---3--:R-:W-:Y:S01]  /*0410*/  @P1 HADD2.F32 R92, -RZ, R64.H0_H0 ;  /* 0x20000040ff5c1230 */ /* 0x008fe20000004100 */
[----:B------:R-:W-:Y:S01]  /*0420*/  ISETP.NE.AND.EX P1, PT, RZ, c[0x0][0x184], PT, P2 ;  /* 0x00006100ff007a0c */ /* 0x000fe20003f25320 */
[----:B------:R-:W-:Y:S02]  /*0430*/  HADD2.F32 R71, -RZ, R61.H0_H0 ;  /* 0x2000003dff477230 */ /* 0x000fe40000004100 */
[----:B------:R-:W-:Y:S02]  /*0440*/  HADD2.F32 R75, -RZ, R62.H1_H1 ;  /* 0x3000003eff4b7230 */ /* 0x000fe40000004100 */
[----:B0-----:R-:W-:Y:S02]  /*0450*/  HADD2.F32 R67, -RZ, R63.H0_H0 ;  /* 0x2000003fff437230 */ /* 0x001fe40000004100 */
[--C-:B------:R-:W-:Y:S02]  /*0460*/  HADD2.F32 R69, -RZ, R60.reuse.H0_H0 ;  /* 0x2000003cff457230 */ /* 0x100fe40000004100 */
[----:B------:R-:W-:-:S02]  /*0470*/  HADD2.F32 R77, -RZ, R60.H1_H1 ;  /* 0x3000003cff4d7230 */ /* 0x000fc40000004100 */
[----:B------:R-:W-:Y:S02]  /*0480*/  HADD2.F32 R61, -RZ, R61.H1_H1 ;  /* 0x3000003dff3d7230 */ /* 0x000fe40000004100 */
[----:B------:R-:W-:Y:S01]  /*0490*/  HADD2.F32 R63, -RZ, R63.H1_H1 ;  /* 0x3000003fff3f7230 */ /* 0x000fe20000004100 */
        /* <DEDUP_REMOVED lines=20> */
[----:B------:R-:W2:Y:S01]  /*05e0*/  LDG.E.128 R60, [R60.64] ;  /* 0x000000043c3c7981 */ /* 0x000ea2000c1e1d00 */
        /* <DEDUP_REMOVED lines=12> */
[--C-:B--2---:R-:W-:Y:S02]  /*06b0*/  HADD2.F32 R93, -RZ, R61.reuse.H0_H0 ;  /* 0x2000003dff5d7230 */ /* 0x104fe40000004100 */
[--C-:B0-----:R-:W-:Y:S02]  /*06c0*/  HADD2.F32 R65, -RZ, R60.reuse.H0_H0 ;  /* 0x2000003cff417230 */ /* 0x101fe40000004100 */
[----:B------:R-:W-:Y:S02]  /*06d0*/  HADD2.F32 R61, -RZ, R61.H1_H1 ;  /* 0x3000003dff3d7230 */ /* 0x000fe40000004100 */
[----:B------:R-:W-:Y:S02]  /*06e0*/  HADD2.F32 R99, -RZ, R63.H0_H0 ;  /* 0x2000003fff637230 */ /* 0x000fe40000004100 */
[----:B------:R-:W-:-:S02]  /*06f0*/  HADD2.F32 R87, -RZ, R60.H1_H1 ;  /* 0x3000003cff577230 */ /* 0x000fc40000004100 */
[--C-:B------:R-:W-:Y:S02]  /*0700*/  HADD2.F32 R95, -RZ, R62.reuse.H0_H0 ;  /* 0x2000003eff5f7230 */ /* 0x100fe40000004100 */
[----:B------:R-:W-:Y:S02]  /*0710*/  HADD2.F32 R97, -RZ, R62.H1_H1 ;  /* 0x3000003eff617230 */ /* 0x000fe40000004100 */
[----:B------:R-:W-:Y:S01]  /*0720*/  HADD2.F32 R63, -RZ, R63.H1_H1 ;  /* 0x3000003fff3f7230 */ /* 0x000fe20000004100 */
[-C--:B------:R-:W-:Y:S02]  /*0730*/  FMUL.FTZ R64, R65, R92.reuse ;  /* 0x0000005c41407220 */ /* 0x080fe40000410000 */
[-C--:B-1----:R-:W-:Y:S02]  /*0740*/  FMUL.FTZ R67, R61, R92.reuse ;  /* 0x0000005c3d437220 */ /* 0x082fe40000410000 */
[-C--:B------:R-:W-:Y:S02]  /*0750*/  FMUL.FTZ R65, R87, R92.reuse ;  /* 0x0000005c57417220 */ /* 0x080fe40000410000 */
[----:B------:R-:W-:-:S02]  /*0760*/  FMUL.FTZ R66, R93, R92 ;  /* 0x0000005c5d427220 */ /* 0x000fc40000410000 */
[-C--:B------:R-:W-:Y:S02]  /*0770*/  FMUL.FTZ R60, R95, R92.reuse ;  /* 0x0000005c5f3c7220 */ /* 0x080fe40000410000 */
[-C--:B------:R-:W-:Y:S02]  /*0780*/  FMUL.FTZ R61, R97, R92.reuse ;  /* 0x0000005c613d7220 */ /* 0x080fe40000410000 */
[-C--:B------:R-:W-:Y:S02]  /*0790*/  FMUL.FTZ R62, R99, R92.reuse ;  /* 0x0000005c633e7220 */ /* 0x080fe40000410000 */
[----:B------:R-:W-:Y:S02]  /*07a0*/  FMUL.FTZ R63, R63, R92 ;  /* 0x0000005c3f3f7220 */ /* 0x000fe40000410000 */
[----:B---3--:R-:W-:Y:S02]  /*07b0*/  @P1 FADD.FTZ R64, R80, R64 ;  /* 0x0000004050401221 */ /* 0x008fe40000010000 */
[----:B------:R-:W-:-:S02]  /*07c0*/  @P1 FADD.FTZ R65, R81, R65 ;  /* 0x0000004151411221 */ /* 0x000fc40000010000 */
[----:B------:R-:W-:Y:S02]  /*07d0*/  @P1 FADD.FTZ R66, R82, R66 ;  /* 0x0000004252421221 */ /* 0x000fe40000010000 */
[----:B------:R-:W-:Y:S02]  /*07e0*/  @P1 FADD.FTZ R67, R83, R67 ;  /* 0x0000004353431221 */ /* 0x000fe40000010000 */
[----:B----4-:R-:W-:Y:S02]  /*07f0*/  @P1 FADD.FTZ R60, R68, R60 ;  /* 0x0000003c443c1221 */ /* 0x010fe40000010000 */
        /* <DEDUP_REMOVED lines=19> */
[----:B--2---:R-:W-:-:S05]  /*0930*/  HADD2.F32 R85, -RZ, R96.H0_H0 ;  /* 0x20000060ff557230 */ /* 0x004fca0000004100 */
[----:B------:R-:W-:Y:S01]  /*0940*/  FMUL.FTZ R84, R85, R92 ;  /* 0x0000005c55547220 */ /* 0x000fe20000410000 */
[----:B------:R-:W-:-:S05]  /*0950*/  HADD2.F32 R85, -RZ, R96.H1_H1 ;  /* 0x30000060ff557230 */ /* 0x000fca0000004100 */
[----:B------:R-:W-:Y:S01]  /*0960*/  FMUL.FTZ R85, R85, R92 ;  /* 0x0000005c55557220 */ /* 0x000fe20000410000 */
[----:B---3--:R-:W-:-:S05]  /*0970*/  @P0 MOV R81, R53 ;  /* 0x0000003500510202 */ /* 0x008fca0000000f00 */
[----:B------:R-:W-:Y:S01]  /*0980*/  @P1 FADD.FTZ R85, R85, R81 ;  /* 0x0000005155551221 */ /* 0x000fe20000010000 */
[----:B------:R-:W-:Y:S01]  /*0990*/  HADD2.F32 R81, -RZ, R97.H0_H0 ;  /* 0x20000061ff517230 */ /* 0x000fe20000004100 */
[----:B------:R-:W-:-:S04]  /*09a0*/  @P0 MOV R80, R52 ;  /* 0x0000003400500202 */ /* 0x000fc80000000f00 */
[----:B0-----:R-:W-:Y:S01]  /*09b0*/  FMUL.FTZ R86, R81, R92 ;  /* 0x0000005c51567220 */ /* 0x001fe20000410000 */
[----:B------:R-:W-:Y:S01]  /*09c0*/  HADD2.F32 R81, -RZ, R98.H0_H0 ;  /* 0x20000062ff517230 */ /* 0x000fe20000004100 */
[----:B------:R-:W-:-:S04]  /*09d0*/  @P1 FADD.FTZ R84, R84, R80 ;  /* 0x0000005054541221 */ /* 0x000fc80000010000 */
[----:B------:R-:W-:Y:S01]  /*09e0*/  FMUL.FTZ R80, R81, R92 ;  /* 0x0000005c51507220 */ /* 0x000fe20000410000 */
[----:B------:R-:W-:Y:S01]  /*09f0*/  HADD2.F32 R81, -RZ, R98.H1_H1 ;  /* 0x30000062ff517230 */ /* 0x000fe20000004100 */
[----:B----4-:R-:W-:Y:S01]  /*0a00*/  @P0 MOV R69, R57 ;  /* 0x0000003900450202 */ /* 0x010fe20000000f00 */
[----:B------:R-:W-:-:S03]  /*0a10*/  HADD2.F32 R87, -RZ, R97.H1_H1 ;  /* 0x30000061ff577230 */ /* 0x000fc60000004100 */
[-C--:B------:R-:W-:Y:S01]  /*0a20*/  FMUL.FTZ R81, R81, R92.reuse ;  /* 0x0000005c51517220 */ /* 0x080fe20000410000 */
[----:B------:R-:W-:Y:S01]  /*0a30*/  @P0 MOV R83, R55 ;  /* 0x0000003700530202 */ /* 0x000fe20000000f00 */
[----:B------:R-:W-:Y:S01]  /*0a40*/  FMUL.FTZ R87, R87, R92 ;  /* 0x0000005c57577220 */ /* 0x000fe20000410000 */
[----:B------:R-:W-:Y:S01]  /*0a50*/  @P0 MOV R82, R54 ;  /* 0x0000003600520202 */ /* 0x000fe20000000f00 */
[----:B------:R-:W-:Y:S01]  /*0a60*/  @P1 FADD.FTZ R81, R81, R69 ;  /* 0x0000004551511221 */ /* 0x000fe20000010000 */
[--C-:B------:R-:W-:Y:S01]  /*0a70*/  HADD2.F32 R69, -RZ, R99.reuse.H0_H0 ;  /* 0x20000063ff457230 */ /* 0x100fe20000004100 */
[----:B------:R-:W-:Y:S01]  /*0a80*/  @P1 FADD.FTZ R87, R87, R83 ;  /* 0x0000005357571221 */ /* 0x000fe20000010000 */
[----:B------:R-:W-:Y:S01]  /*0a90*/  @P0 MOV R70, R58 ;  /* 0x0000003a00460202 */ /* 0x000fe20000000f00 */
[----:B------:R-:W-:Y:S01]  /*0aa0*/  @P1 FADD.FTZ R86, R86, R82 ;  /* 0x0000005256561221 */ /* 0x000fe20000010000 */
[----:B------:R-:W-:Y:S01]  /*0ab0*/  HADD2.F32 R83, -RZ, R99.H1_H1 ;  /* 0x30000063ff537230 */ /* 0x000fe20000004100 */
        /* <DEDUP_REMOVED lines=41> */
.L_x_15457:
        /* <DEDUP_REMOVED lines=68> */
.L_x_15458:
        /* <DEDUP_REMOVED lines=86> */
[--C-:B------:R-:W-:Y:S02]  /*16f0*/  FADD.FTZ R77, R77, -R89.reuse ;  /* 0x800000594d4d7221 */ /* 0x100fe40000010000 */
[----:B------:R-:W-:Y:S01]  /*1700*/  FADD.FTZ R99, R65, -R89 ;  /* 0x8000005941637221 */ /* 0x000fe20000010000 */
[----:B------:R-:W-:Y:S01]  /*1710*/  F2FP.PACK_AB R71, R60, R71 ;  /* 0x000000473c47723e */ /* 0x000fe200000000ff */
[----:B------:R-:W-:-:S02]  /*1720*/  FFMA.FTZ R70, R32, R63, R8 ;  /* 0x0000003f20467223 */ /* 0x000fc40000010008 */
[----:B------:R-:W-:Y:S02]  /*1730*/  FFMA.FTZ R65, R33, R64, R9 ;  /* 0x0000004021417223 */ /* 0x000fe40000010009 */
[C---:B------:R-:W-:Y:S02]  /*1740*/  FMUL.FTZ R101, R76.reuse, R101 ;  /* 0x000000654c657220 */ /* 0x040fe40000410000 */
[C---:B------:R-:W-:Y:S01]  /*1750*/  FMUL.FTZ R62, R76.reuse, R67 ;  /* 0x000000434c3e7220 */ /* 0x040fe20000410000 */
[----:B------:R-:W-:Y:S01]  /*1760*/  F2FP.PACK_AB R70, R65, R70 ;  /* 0x000000464146723e */ /* 0x000fe200000000ff */
        /* <DEDUP_REMOVED lines=10> */
[----:B------:R-:W-:Y:S01]  /*1810*/  F2FP.PACK_AB R65, R62, R65 ;  /* 0x000000413e41723e */ /* 0x000fe200000000ff */
[----:B------:R-:W-:Y:S01]  /*1820*/  FFMA.FTZ R63, R29, R60, R5 ;  /* 0x0000003c1d3f7223 */ /* 0x000fe20000010005 */
[----:B------:R-:W-:Y:S01]  /*1830*/  HFMA2.MMA R91, -RZ, RZ, 0, 9.5367431640625e-07 ;  /* 0x00000010ff5b7435 */ /* 0x000fe200000001ff */
        /* <DEDUP_REMOVED lines=19> */
[----:B------:R-:W-:Y:S01]  /*1970*/  F2FP.PACK_AB R66, R77, R66 ;  /* 0x000000424d42723e */ /* 0x000fe200000000ff */
        /* <DEDUP_REMOVED lines=21> */
[C---:B------:R-:W-:Y:S01]  /*1ad0*/  @!P1 IMAD.WIDE R72, R2.reuse, R77, c[0x0][0x1a8] ;  /* 0x00006a0002489625 */ /* 0x040fe200078e024d */
[----:B------:R-:W-:Y:S02]  /*1ae0*/  IADD3 R2, R2, c[0x0][0x160], RZ ;  /* 0x0000580002027a10 */ /* 0x000fe40007ffe0ff */
        /* <DEDUP_REMOVED lines=11> */
.L_x_15455:
[----:B------:R-:W-:Y:S05]  /*1ba0*/  EXIT ;  /* 0x000000000000794d */ /* 0x000fea0003800000 */
.L_x_15453:
[----:B------:R-:W-:Y:S01]  /*1bb0*/  HFMA2.MMA R69, -RZ, RZ, 0, 1.847743988037109375e-06 ;  /* 0x0000001fff457435 */ /* 0x000fe200000001ff */
[----:B------:R-:W-:-:S02]  /*1bc0*/  MOV R91, 0x1 ;  /* 0x00000001005b7802 */ /* 0x000fc40000000f00 */
[----:B------:R-:W-:Y:S02]  /*1bd0*/  MOV R94, 0xffffffff ;  /* 0xffffffff005e7802 */ /* 0x000fe40000000f00 */
[----:B------:R-:W-:Y:S02]  /*1be0*/  MOV R92, 0x1c00 ;  /* 0x00001c00005c7802 */ /* 0x000fe40000000f00 */
[----:B-----5:R-:W-:Y:S05]  /*1bf0*/  CALL.REL.NOINC `($__internal_113_$__cuda_sm70_shflsync_bfly_p) ;  /* 0x0000069000007944 */ /* 0x020fea0003c00000 */
[----:B-1----:R-:W-:Y:S01]  /*1c00*/  MOV R68, R91 ;  /* 0x0000005b00447202 */ /* 0x002fe20000000f00 */
[----:B0-----:R-:W-:Y:S05]  /*1c10*/  BRA `(.L_x_15457) ;  /* 0xfffff13000007947 */ /* 0x001fea000383ffff */
.L_x_15454:
[----:B------:R-:W-:Y:S01]  /*1c20*/  HFMA2.MMA R91, -RZ, RZ, 0, 1.1920928955078125e-07 ;  /* 0x00000002ff5b7435 */ /* 0x000fe200000001ff */
[----:B------:R-:W-:Y:S02]  /*1c30*/  MOV R69, 0x1f ;  /* 0x0000001f00457802 */ /* 0x000fe40000000f00 */
[----:B------:R-:W-:Y:S02]  /*1c40*/  MOV R94, 0xffffffff ;  /* 0xffffffff005e7802 */ /* 0x000fe40000000f00 */
[----:B------:R-:W-:Y:S02]  /*1c50*/  MOV R92, 0x1c70 ;  /* 0x00001c70005c7802 */ /* 0x000fe40000000f00 */
[----:B-----5:R-:W-:Y:S05]  /*1c60*/  CALL.REL.NOINC `($__internal_113_$__cuda_sm70_shflsync_bfly_p) ;  /* 0x0000062000007944 */ /* 0x020fea0003c00000 */
[----:B01----:R-:W-:Y:S01]  /*1c70*/  FADD.FTZ R96, R96, R91 ;  /* 0x0000005b60607221 */ /* 0x003fe20000010000 */
[----:B------:R-:W-:Y:S01]  /*1c80*/  HFMA2.MMA R91, -RZ, RZ, 0, 2.384185791015625e-07 ;  /* 0x00000004ff5b7435 */ /* 0x000fe200000001ff */
[----:B------:R-:W-:-:S02]  /*1c90*/  MOV R69, 0x1f ;  /* 0x0000001f00457802 */ /* 0x000fc40000000f00 */
[----:B------:R-:W-:Y:S02]  /*1ca0*/  MOV R94, 0xffffffff ;  /* 0xffffffff005e7802 */ /* 0x000fe40000000f00 */
[----:B------:R-:W-:Y:S02]  /*1cb0*/  MOV R92, 0x1cd0 ;  /* 0x00001cd0005c7802 */ /* 0x000fe40000000f00 */
[----:B------:R-:W-:Y:S05]  /*1cc0*/  CALL.REL.NOINC `($__internal_113_$__cuda_sm70_shflsync_bfly_p) ;  /* 0x000005c000007944 */ /* 0x000fea0003c00000 */
[----:B01----:R-:W-:Y:S01]  /*1cd0*/  FADD.FTZ R96, R96, R91 ;  /* 0x0000005b60607221 */ /* 0x003fe20000010000 */
[----:B------:R-:W-:Y:S01]  /*1ce0*/  HFMA2.MMA R91, -RZ, RZ, 0, 4.76837158203125e-07 ;  /* 0x00000008ff5b7435 */ /* 0x000fe200000001ff */
[----:B------:R-:W-:Y:S02]  /*1cf0*/  MOV R69, 0x1f ;  /* 0x0000001f00457802 */ /* 0x000fe40000000f00 */
[----:B------:R-:W-:Y:S02]  /*1d00*/  MOV R94, 0xffffffff ;  /* 0xffffffff005e7802 */ /* 0x000fe40000000f00 */
[----:B------:R-:W-:Y:S02]  /*1d10*/  MOV R92, 0x1d30 ;  /* 0x00001d30005c7802 */ /* 0x000fe40000000f00 */
[----:B------:R-:W-:Y:S05]  /*1d20*/  CALL.REL.NOINC `($__internal_113_$__cuda_sm70_shflsync_bfly_p) ;  /* 0x0000056000007944 */ /* 0x000fea0003c00000 */
[----:B01----:R-:W-:Y:S01]  /*1d30*/  FADD.FTZ R96, R96, R91 ;  /* 0x0000005b60607221 */ /* 0x003fe20000010000 */
[----:B------:R-:W-:Y:S01]  /*1d40*/  HFMA2.MMA R91, -RZ, RZ, 0, 9.5367431640625e-07 ;  /* 0x00000010ff5b7435 */ /* 0x000fe200000001ff */
[----:B------:R-:W-:-:S02]  /*1d50*/  MOV R69, 0x1f ;  /* 0x0000001f00457802 */ /* 0x000fc40000000f00 */
[----:B------:R-:W-:Y:S02]  /*1d60*/  MOV R94, 0xffffffff ;  /* 0xffffffff005e7802 */ /* 0x000fe40000000f00 */
[----:B------:R-:W-:Y:S02]  /*1d70*/  MOV R92, 0x1d90 ;  /* 0x00001d90005c7802 */ /* 0x000fe40000000f00 */
[----:B------:R-:W-:Y:S05]  /*1d80*/  CALL.REL.NOINC `($__internal_113_$__cuda_sm70_shflsync_bfly_p) ;  /* 0x0000050000007944 */ /* 0x000fea0003c00000 */
        /* <DEDUP_REMOVED lines=54> */
[----:B------:R-:W-:Y:S05]  /*20f0*/  CALL.REL.NOINC `($__internal_113_$__cuda_sm70_shflsync_bfly_p) ;  /* 0x0000019000007944 */ /* 0x000fea0003c00000 */
[----:B01----:R-:W-:Y:S01]  /*2100*/  FADD.FTZ R96, R96, R91 ;  /* 0x0000005b60607221 */ /* 0x003fe20000010000 */
[----:B------:R-:W-:Y:S01]  /*2110*/  HFMA2.MMA R91, -RZ, RZ, 0, 1.1920928955078125e-07 ;  /* 0x00000002ff5b7435 */ /* 0x000fe200000001ff */
[----:B------:R-:W-:Y:S02]  /*2120*/  MOV R69, 0x1f ;  /* 0x0000001f00457802 */ /* 0x000fe40000000f00 */
[----:B------:R-:W-:Y:S02]  /*2130*/  MOV R94, 0xffffffff ;  /* 0xffffffff005e7802 */ /* 0x000fe40000000f00 */
[----:B------:R-:W-:Y:S02]  /*2140*/  MOV R92, 0x2160 ;  /* 0x00002160005c7802 */ /* 0x000fe40000000f00 */
[----:B------:R-:W-:Y:S05]  /*2150*/  CALL.REL.NOINC `($__internal_113_$__cuda_sm70_shflsync_bfly_p) ;  /* 0x0000013000007944 */ /* 0x000fea0003c00000 */
        /* <DEDUP_REMOVED lines=18> */
[----:B01----:R-:W-:Y:S05]  /*2280*/  BRA `(.L_x_15458) ;  /* 0xffffef0000007947 */ /* 0x003fea000383ffff */
        .weak           $__internal_113_$__cuda_sm70_shflsync_bfly_p
        .type           $__internal_113_$__cuda_sm70_shflsync_bfly_p,@function
        .size           $__internal_113_$__cuda_sm70_shflsync_bfly_p,(.L_x_22201 - $__internal_113_$__cuda_sm70_shflsync_bfly_p)
$__internal_113_$__cuda_sm70_shflsync_bfly_p:
[----:B------:R-:W-:Y:S01]  /*2290*/  HFMA2.MMA R93, -RZ, RZ, 0, 0 ;  /* 0x00000000ff5d7435 */ /* 0x000fe200000001ff */
[----:B------:R-:W-:Y:S04]  /*22a0*/  WARPSYNC R94 ;  /* 0x0000005e00007348 */ /* 0x000fe80003800000 */
[----:B------:R0:W1:Y:S01]  /*22b0*/  SHFL.BFLY PT, R91, R96, R91, R69 ;  /* 0x0c00005b605b7389 */ /* 0x00006200000e0045 */
[----:B------:R-:W-:Y:S05]  /*22c0*/  RET.REL.NODEC R92 `(_ZN10layer_norm13ln_fwd_kernelINS_13Kernel_traitsIf6__halffS2_fjLj3072ELj1ELj1ELj4ELj16ENS_18Kernel_traits_baseILj3072EfS2_fS2_fjLj128EEEEELb0ELb0ELb0ELb1EEEvNS_9FwdParamsE) ;  /* 0xffffdd305c007950 */ /* 0x000fea0003c3ffff */
.L_x_15459:
        /* <DEDUP_REMOVED lines=11> */
.L_x_22201:


//--------------------- .text._ZN10layer_norm13ln_fwd_kernelINS_13Kernel_traitsIf6__halffS2_fjLj3072ELj1ELj1ELj4ELj16ENS_18Kernel_traits_baseILj3072EfS2_fS2_fjLj128EEEEELb0ELb0ELb1ELb0EEEvNS_9FwdParamsE --------------------------
	.section	.text._ZN10layer_norm13ln_fwd_kernelINS_13Kernel_traitsIf6__halffS2_fjLj3072ELj1ELj1ELj4ELj16ENS_18Kernel_traits_baseILj3072EfS2_fS2_fjLj128EEEEELb0ELb0ELb1ELb0EEEvNS_9FwdParamsE,"ax",@progbits
	.sectioninfo	@"SHI_REGISTERS=111"
	.align	128
        .global         _ZN10layer_norm13ln_fwd_kernelINS_13Kernel_traitsIf6__halffS2_fjLj3072ELj1ELj1ELj4ELj16ENS_18Kernel_traits_baseILj3072EfS2_fS2_fjLj128EEEEELb0ELb0ELb1ELb0EEEvNS_9FwdParamsE
        .type           _ZN10layer_norm13ln_fwd_kernelINS_13Kernel_traitsIf6__halffS2_fjLj3072ELj1ELj1ELj4ELj16ENS_18Kernel_traits_baseILj3072EfS2_fS2_fjLj128EEEEELb0ELb0ELb1ELb0EEEvNS_9FwdParamsE,@function
        .size           _ZN10layer_norm13ln_fwd_kernelINS_13Kernel_traitsIf6__halffS2_fjLj3072ELj1ELj1ELj4ELj16ENS_18Kernel_traits_baseILj3072EfS2_fS2_fjLj128EEEEELb0ELb0ELb1ELb0EEEvNS_9FwdParamsE,(.L_x_22202 - _ZN10layer_norm13ln_fwd_kernelINS_13Kernel_traitsIf6__halffS2_fjLj3072ELj1ELj1ELj4ELj16ENS_18Kernel_traits_baseILj3072EfS2_fS2_fjLj128EEEEELb0ELb0ELb1ELb0EEEvNS_9FwdParamsE)
        .other          _ZN10layer_norm13ln_fwd_kernelINS_13Kernel_traitsIf6__halffS2_fjLj3072ELj1ELj1ELj4ELj16ENS_18Kernel_traits_baseILj3072EfS2_fS2_fjLj128EEEEELb0ELb0ELb1ELb0EEEvNS_9FwdParamsE,@"STO_CUDA_ENTRY STV_DEFAULT"
_ZN10layer_norm13ln_fwd_kernelINS_13Kernel_traitsIf6__halffS2_fjLj3072ELj1ELj1ELj4ELj16ENS_18Kernel_traits_baseILj3072EfS2_fS2_fjLj128EEEEELb0ELb0ELb1ELb0EEEvNS_9FwdParamsE:
.text._ZN10layer_norm13ln_fwd_kernelINS_13Kernel_traitsIf6__halffS2_fjLj3072ELj1ELj1ELj4ELj16ENS_18Kernel_traits_baseILj3072EfS2_fS2_fjLj128EEEEELb0ELb0ELb1ELb0EEEvNS_9FwdParamsE:
        /* <DEDUP_REMOVED lines=29> */
.L_x_15461:
[----:B------:R-:W-:Y:S05]  /*01d0*/  BSYNC B0 ;  /* 0x0000000000007941 */ /* 0x000fea0003800000 */
.L_x_15460:
        /* <DEDUP_REMOVED lines=17> */
.L_x_15463:
[----:B------:R-:W-:Y:S05]  /*02f0*/  BSYNC B0 ;  /* 0x0000000000007941 */ /* 0x000fea0003800000 */
.L_x_15462:
        /* <DEDUP_REMOVED lines=16> */
.L_x_15465:
[----:B------:R-:W-:Y:S05]  /*0400*/  BSYNC B0 ;  /* 0x0000000000007941 */ /* 0x000fea0003800000 */
.L_x_15464:
        /* <DEDUP_REMOVED lines=25> */
.L_x_15529:
        /* <DEDUP_REMOVED lines=61> */
.L_x_15469:
[----:B------:R-:W-:Y:S05]  /*0970*/  BSYNC B1 ;  /* 0x0000000000017941 */ /* 0x000fea0003800000 */
.L_x_15468:
[----:B------:R-:W-:Y:S01]  /*0980*/  BSSY B1, `(.L_x_15470) ;  /* 0x0000005000017945 */ /* 0x000fe20003800000 */
[----:B------:R-:W-:Y:S05]  /*0990*/  @!P6 BRA `(.L_x_15471) ;  /* 0x000000300000e947 */ /* 0x000fea0003800000 */
[----:B-----5:R-:W-:-:S05]  /*09a0*/  HADD2.F32 R65, -RZ, R60.H1_H1 ;  /* 0x3000003cff417230 */ /* 0x020fca0000004100 */
[----:B------:R-:W-:-:S04]  /*09b0*/  FMUL.FTZ R65, R65, c[0x0][0x1ec] ;  /* 0x00007b0041417a20 */ /* 0x000fc80000410000 */
[----:B------:R-:W-:Y:S02]  /*09c0*/  @P0 FADD.FTZ R65, R53, R65 ;  /* 0x0000004135410221 */ /* 0x000fe40000010000 */
.L_x_15471:
[----:B------:R-:W-:Y:S05]  /*09d0*/  BSYNC B1 ;  /* 0x0000000000017941 */ /* 0x000fea0003800000 */
.L_x_15470:
[----:B------:R-:W-:Y:S01]  /*09e0*/  BSSY B1, `(.L_x_15472) ;  /* 0x0000005000017945 */ /* 0x000fe20003800000 */
[----:B------:R-:W-:Y:S05]  /*09f0*/  @!P6 BRA `(.L_x_15473) ;  /* 0x000000300000e947 */ /* 0x000fea0003800000 */
[----:B-----5:R-:W-:-:S05]  /*0a00*/  HADD2.F32 R66, -RZ, R61.H0_H0 ;  /* 0x2000003dff427230 */ /* 0x020fca0000004100 */
[----:B------:R-:W-:-:S04]  /*0a10*/  FMUL.FTZ R66, R66, c[0x0][0x1ec] ;  /* 0x00007b0042427a20 */ /* 0x000fc80000410000 */
[----:B------:R-:W-:Y:S02]  /*0a20*/  @P0 FADD.FTZ R66, R54, R66 ;  /* 0x0000004236420221 */ /* 0x000fe40000010000 */
.L_x_15473:
[----:B------:R-:W-:Y:S05]  /*0a30*/  BSYNC B1 ;  /* 0x0000000000017941 */ /* 0x000fea0003800000 */
.L_x_15472:
[----:B------:R-:W-:Y:S01]  /*0a40*/  BSSY B1, `(.L_x_15474) ;  /* 0x0000005000017945 */ /* 0x000fe20003800000 */
[----:B------:R-:W-:Y:S05]  /*0a50*/  @!P6 BRA `(.L_x_15475) ;  /* 0x000000300000e947 */ /* 0x000fea0003800000 */
[----:B-----5:R-:W-:-:S05]  /*0a60*/  HADD2.F32 R67, -RZ, R61.H1_H1 ;  /* 0x3000003dff437230 */ /* 0x020fca0000004100 */
[----:B------:R-:W-:-:S04]  /*0a70*/  FMUL.FTZ R67, R67, c[0x0][0x1ec] ;  /* 0x00007b0043437a20 */ /* 0x000fc80000410000 */
[----:B------:R-:W-:Y:S02]  /*0a80*/  @P0 FADD.FTZ R67, R55, R67 ;  /* 0x0000004337430221 */ /* 0x000fe40000010000 */
.L_x_15475:
[----:B------:R-:W-:Y:S05]  /*0a90*/  BSYNC B1 ;  /* 0x0000000000017941 */ /* 0x000fea0003800000 */
.L_x_15474:
[----:B------:R-:W-:Y:S01]  /*0aa0*/  BSSY B1, `(.L_x_15476) ;  /* 0x0000005000017945 */ /* 0x000fe20003800000 */
[----:B------:R-:W-:Y:S05]  /*0ab0*/  @!P6 BRA `(.L_x_15477) ;  /* 0x000000300000e947 */ /* 0x000fea0003800000 */
[----:B-----5:R-:W-:-:S05]  /*0ac0*/  HADD2.F32 R68, -RZ, R62.H0_H0 ;  /* 0x2000003eff447230 */ /* 0x020fca0000004100 */
[----:B------:R-:W-:-:S04]  /*0ad0*/  FMUL.FTZ R68, R68, c[0x0][0x1ec] ;  /* 0x00007b0044447a20 */ /* 0x000fc80000410000 */
[----:B------:R-:W-:Y:S02]  /*0ae0*/  @P0 FADD.FTZ R68, R56, R68 ;  /* 0x0000004438440221 */ /* 0x000fe40000010000 */
.L_x_15477:
[----:B------:R-:W-:Y:S05]  /*0af0*/  BSYNC B1 ;  /* 0x0000000000017941 */ /* 0x000fea0003800000 */
.L_x_15476:
[----:B------:R-:W-:Y:S01]  /*0b00*/  BSSY B1, `(.L_x_15478) ;  /* 0x0000005000017945 */ /* 0x000fe20003800000 */
[----:B------:R-:W-:Y:S05]  /*0b10*/  @!P6 BRA `(.L_x_15479) ;  /* 0x000000300000e947 */ /* 0x000fea0003800000 */
[----:B-----5:R-:W-:-:S05]  /*0b20*/  HADD2.F32 R69, -RZ, R62.H1_H1 ;  /* 0x3000003eff457230 */ /* 0x020fca0000004100 */
[----:B------:R-:W-:-:S04]  /*0b30*/  FMUL.FTZ R69, R69, c[0x0][0x1ec] ;  /* 0x00007b0045457a20 */ /* 0x000fc80000410000 */
[----:B------:R-:W-:Y:S02]  /*0b40*/  @P0 FADD.FTZ R69, R57, R69 ;  /* 0x0000004539450221 */ /* 0x000fe40000010000 */
.L_x_15479:
[----:B------:R-:W-:Y:S05]  /*0b50*/  BSYNC B1 ;  /* 0x0000000000017941 */ /* 0x000fea0003800000 */
.L_x_15478:
[----:B------:R-:W-:Y:S01]  /*0b60*/  BSSY B1, `(.L_x_15480) ;  /* 0x0000005000017945 */ /* 0x000fe20003800000 */
[----:B------:R-:W-:Y:S05]  /*0b70*/  @!P6 BRA `(.L_x_15481) ;  /* 0x000000300000e947 */ /* 0x000fea0003800000 */
[----:B-----5:R-:W-:-:S05]  /*0b80*/  HADD2.F32 R70, -RZ, R63.H0_H0 ;  /* 0x2000003fff467230 */ /* 0x020fca0000004100 */
[----:B------:R-:W-:-:S04]  /*0b90*/  FMUL.FTZ R70, R70, c[0x0][0x1ec] ;  /* 0x00007b0046467a20 */ /* 0x000fc80000410000 */
[----:B------:R-:W-:Y:S02]  /*0ba0*/  @P0 FADD.FTZ R70, R58, R70 ;  /* 0x000000463a460221 */ /* 0x000fe40000010000 */
.L_x_15481:
[----:B------:R-:W-:Y:S05]  /*0bb0*/  BSYNC B1 ;  /* 0x0000000000017941 */ /* 0x000fea0003800000 */
.L_x_15480:
[----:B------:R-:W-:Y:S01]  /*0bc0*/  BSSY B1, `(.L_x_15482) ;  /* 0x0000005000017945 */ /* 0x000fe20003800000 */
[----:B------:R-:W-:Y:S05]  /*0bd0*/  @!P6 BRA `(.L_x_15483) ;  /* 0x000000300000e947 */ /* 0x000fea0003800000 */
[----:B-----5:R-:W-:-:S05]  /*0be0*/  HADD2.F32 R71, -RZ, R63.H1_H1 ;  /* 0x3000003fff477230 */ /* 0x020fca0000004100 */
[----:B------:R-:W-:-:S04]  /*0bf0*/  FMUL.FTZ R71, R71, c[0x0][0x1ec] ;  /* 0x00007b0047477a20 */ /* 0x000fc80000410000 */
[----:B------:R-:W-:Y:S02]  /*0c00*/  @P0 FADD.FTZ R71, R59, R71 ;  /* 0x000000473b470221 */ /* 0x000fe40000010000 */
.L_x_15483:
[----:B------:R-:W-:Y:S05]  /*0c10*/  BSYNC B1 ;  /* 0x0000000000017941 */ /* 0x000fea0003800000 */
.L_x_15482:
[----:B------:R1:W-:Y:S01]  /*0c20*/  STG.E.128 [R96.64], R64 ;  /* 0x0000004060007986 */ /* 0x0003e2000c101d04 */
[----:B------:R-:W-:Y:S02]  /*0c30*/  IADD3 R95, R95, 0x80, RZ ;  /* 0x000000805f5f7810 */ /* 0x000fe40007ffe0ff */
[----:B------:R-:W-:Y:S01]  /*0c40*/  IADD3 R91, R91, 0x80, RZ ;  /* 0x000000805b5b7810 */ /* 0x000fe20007ffe0ff */
[----:B------:R1:W-:Y:S04]  /*0c50*/  STG.E.128 [R96.64+0x10], R68 ;  /* 0x0000104460007986 */ /* 0x0003e8000c101d04 */
.L_x_15467:
[----:B------:R-:W-:Y:S05]  /*0c60*/  BSYNC B0 ;  /* 0x0000000000007941 */ /* 0x000fea0003800000 */
.L_x_15466:
        /* <DEDUP_REMOVED lines=43> */
.L_x_15487:
[----:B------:R-:W-:Y:S05]  /*0f20*/  BSYNC B1 ;  /* 0x0000000000017941 */ /* 0x000fea0003800000 */
.L_x_15486:
[----:B------:R-:W-:Y:S01]  /*0f30*/  BSSY B1, `(.L_x_15488) ;  /* 0x0000005000017945 */ /* 0x000fe20003800000 */
[----:B------:R-:W-:Y:S05]  /*0f40*/  @!P6 BRA `(.L_x_15489) ;  /* 0x000000300000e947 */ /* 0x000fea0003800000 */
[----:B-----5:R-:W-:-:S05]  /*0f50*/  HADD2.F32 R73, -RZ, R60.H1_H1 ;  /* 0x3000003cff497230 */ /* 0x020fca0000004100 */
[----:B------:R-:W-:-:S04]  /*0f60*/  FMUL.FTZ R73, R73, c[0x0][0x1ec] ;  /* 0x00007b0049497a20 */ /* 0x000fc80000410000 */
[----:B------:R-:W-:Y:S02]  /*0f70*/  @P0 FADD.FTZ R73, R53, R73 ;  /* 0x0000004935490221 */ /* 0x000fe40000010000 */
.L_x_15489:
[----:B------:R-:W-:Y:S05]  /*0f80*/  BSYNC B1 ;  /* 0x0000000000017941 */ /* 0x000fea0003800000 */
.L_x_15488:
[----:B------:R-:W-:Y:S01]  /*0f90*/  BSSY B1, `(.L_x_15490) ;  /* 0x0000005000017945 */ /* 0x000fe20003800000 */
[----:B------:R-:W-:Y:S05]  /*0fa0*/  @!P6 BRA `(.L_x_15491) ;  /* 0x000000300000e947 */ /* 0x000fea0003800000 */
[----:B-----5:R-:W-:-:S05]  /*0fb0*/  HADD2.F32 R74, -RZ, R61.H0_H0 ;  /* 0x2000003dff4a7230 */ /* 0x020fca0000004100 */
[----:B------:R-:W-:-:S04]  /*0fc0*/  FMUL.FTZ R74, R74, c[0x0][0x1ec] ;  /* 0x00007b004a4a7a20 */ /* 0x000fc80000410000 */
[----:B------:R-:W-:Y:S02]  /*0fd0*/  @P0 FADD.FTZ R74, R54, R74 ;  /* 0x0000004a364a0221 */ /* 0x000fe40000010000 */
.L_x_15491:
[----:B------:R-:W-:Y:S05]  /*0fe0*/  BSYNC B1 ;  /* 0x0000000000017941 */ /* 0x000fea0003800000 */
.L_x_15490:
[----:B------:R-:W-:Y:S01]  /*0ff0*/  BSSY B1, `(.L_x_15492) ;  /* 0x0000005000017945 */ /* 0x000fe20003800000 */
[----:B------:R-:W-:Y:S05]  /*1000*/  @!P6 BRA `(.L_x_15493) ;  /* 0x000000300000e947 */ /* 0x000fea0003800000 */
[----:B-----5:R-:W-:-:S05]  /*1010*/  HADD2.F32 R75, -RZ, R61.H1_H1 ;  /* 0x3000003dff4b7230 */ /* 0x020fca0000004100 */
[----:B------:R-:W-:-:S04]  /*1020*/  FMUL.FTZ R75, R75, c[0x0][0x1ec] ;  /* 0x00007b004b4b7a20 */ /* 0x000fc80000410000 */
[----:B------:R-:W-:Y:S02]  /*1030*/  @P0 FADD.FTZ R75, R55, R75 ;  /* 0x0000004b374b0221 */ /* 0x000fe40000010000 */
.L_x_15493:
[----:B------:R-:W-:Y:S05]  /*1040*/  BSYNC B1 ;  /* 0x0000000000017941 */ /* 0x000fea0003800000 */
.L_x_15492:
[----:B------:R-:W-:Y:S01]  /*1050*/  BSSY B1, `(.L_x_15494) ;  /* 0x0000005000017945 */ /* 0x000fe20003800000 */
[----:B------:R-:W-:Y:S05]  /*1060*/  @!P6 BRA `(.L_x_15495) ;  /* 0x000000300000e947 */ /* 0x000fea0003800000 */
[----:B-----5:R-:W-:-:S05]  /*1070*/  HADD2.F32 R76, -RZ, R62.H0_H0 ;  /* 0x2000003eff4c7230 */ /* 0x020fca0000004100 */
[----:B------:R-:W-:-:S04]  /*1080*/  FMUL.FTZ R76, R76, c[0x0][0x1ec] ;  /* 0x00007b004c4c7a20 */ /* 0x000fc80000410000 */
[----:B------:R-:W-:Y:S02]  /*1090*/  @P0 FADD.FTZ R76, R56, R76 ;  /* 0x0000004c384c0221 */ /* 0x000fe40000010000 */
.L_x_15495:
[----:B------:R-:W-:Y:S05]  /*10a0*/  BSYNC B1 ;  /* 0x0000000000017941 */ /* 0x000fea0003800000 */
.L_x_15494:
[----:B------:R-:W-:Y:S01]  /*10b0*/  BSSY B1, `(.L_x_15496) ;  /* 0x0000005000017945 */ /* 0x000fe20003800000 */
[----:B------:R-:W-:Y:S05]  /*10c0*/  @!P6 BRA `(.L_x_15497) ;  /* 0x000000300000e947 */ /* 0x000fea0003800000 */
[----:B-----5:R-:W-:-:S05]  /*10d0*/  HADD2.F32 R77, -RZ, R62.H1_H1 ;  /* 0x3000003eff4d7230 */ /* 0x020fca0000004100 */
[----:B------:R-:W-:-:S04]  /*10e0*/  FMUL.FTZ R77, R77, c[0x0][0x1ec] ;  /* 0x00007b004d4d7a20 */ /* 0x000fc80000410000 */
[----:B------:R-:W-:Y:S02]  /*10f0*/  @P0 FADD.FTZ R77, R57, R77 ;  /* 0x0000004d394d0221 */ /* 0x000fe40000010000 */
.L_x_15497:
[----:B------:R-:W-:Y:S05]  /*1100*/  BSYNC B1 ;  /* 0x0000000000017941 */ /* 0x000fea0003800000 */
.L_x_15496:
[----:B------:R-:W-:Y:S01]  /*1110*/  BSSY B1, `(.L_x_15498) ;  /* 0x0000005000017945 */ /* 0x000fe20003800000 */
[----:B------:R-:W-:Y:S05]  /*1120*/  @!P6 BRA `(.L_x_15499) ;  /* 0x000000300000e947 */ /* 0x000fea0003800000 */
[----:B-----5:R-:W-:-:S05]  /*1130*/  HADD2.F32 R78, -RZ, R63.H0_H0 ;  /* 0x2000003fff4e7230 */ /* 0x020fca0000004100 */
[----:B------:R-:W-:-:S04]  /*1140*/  FMUL.FTZ R78, R78, c[0x0][0x1ec] ;  /* 0x00007b004e4e7a20 */ /* 0x000fc80000410000 */
[----:B------:R-:W-:Y:S02]  /*1150*/  @P0 FADD.FTZ R78, R58, R78 ;  /* 0x0000004e3a4e0221 */ /* 0x000fe40000010000 */
.L_x_15499:
[----:B------:R-:W-:Y:S05]  /*1160*/  BSYNC B1 ;  /* 0x0000000000017941 */ /* 0x000fea0003800000 */
.L_x_15498:
[----:B------:R-:W-:Y:S01]  /*1170*/  BSSY B1, `(.L_x_15500) ;  /* 0x0000005000017945 */ /* 0x000fe20003800000 */
[----:B------:R-:W-:Y:S05]  /*1180*/  @!P6 BRA `(.L_x_15501) ;  /* 0x000000300000e947 */ /* 0x000fea0003800000 */
[----:B-----5:R-:W-:-:S05]  /*1190*/  HADD2.F32 R79, -RZ, R63.H1_H1 ;  /* 0x3000003fff4f7230 */ /* 0x020fca0000004100 */
[----:B------:R-:W-:-:S04]  /*11a0*/  FMUL.FTZ R79, R79, c[0x0][0x1ec] ;  /* 0x00007b004f4f7a20 */ /* 0x000fc80000410000 */
[----:B------:R-:W-:Y:S02]  /*11b0*/  @P0 FADD.FTZ R79, R59, R79 ;  /* 0x0000004f3b4f0221 */ /* 0x000fe40000010000 */
.L_x_15501:
[----:B------:R-:W-:Y:S05]  /*11c0*/  BSYNC B1 ;  /* 0x0000000000017941 */ /* 0x000fea0003800000 */
.L_x_15500:
[----:B------:R1:W-:Y:S01]  /*11d0*/  STG.E.128 [R96.64], R72 ;  /* 0x0000004860007986 */ /* 0x0003e2000c101d04 */
[----:B------:R-:W-:Y:S02]  /*11e0*/  IADD3 R95, R95, 0x80, RZ ;  /* 0x000000805f5f7810 */ /* 0x000fe40007ffe0ff */
[----:B------:R-:W-:Y:S01]  /*11f0*/  IADD3 R91, R91, 0x80, RZ ;  /* 0x000000805b5b7810 */ /* 0x000fe20007ffe0ff */
[----:B------:R1:W-:Y:S04]  /*1200*/  STG.E.128 [R96.64+0x10], R76 ;  /* 0x0000104c60007986 */ /* 0x0003e8000c101d04 */
.L_x_15485:
[----:B------:R-:W-:Y:S05]  /*1210*/  BSYNC B0 ;  /* 0x0000000000007941 */ /* 0x000fea0003800000 */
.L_x_15484:
        /* <DEDUP_REMOVED lines=43> */
.L_x_15505:
[----:B------:R-:W-:Y:S05]  /*14d0*/  BSYNC B1 ;  /* 0x0000000000017941 */ /* 0x000fea0003800000 */
.L_x_15504:
[----:B------:R-:W-:Y:S01]  /*14e0*/  BSSY B1, `(.L_x_15506) ;  /* 0x0000005000017945 */ /* 0x000fe20003800000 */
[----:B------:R-:W-:Y:S05]  /*14f0*/  @!P6 BRA `(.L_x_15507) ;  /* 0x000000300000e947 */ /* 0x000fea0003800000 */
[----:B-----5:R-:W-:-:S05]  /*1500*/  HADD2.F32 R85, -RZ, R60.H1_H1 ;  /* 0x3000003cff557230 */ /* 0x020fca0000004100 */
[----:B------:R-:W-:-:S04]  /*1510*/  FMUL.FTZ R85, R85, c[0x0][0x1ec] ;  /* 0x00007b0055557a20 */ /* 0x000fc80000410000 */
[----:B------:R-:W-:Y:S02]  /*1520*/  @P0 FADD.FTZ R85, R53, R85 ;  /* 0x0000005535550221 */ /* 0x000fe40000010000 */
.L_x_15507:
[----:B------:R-:W-:Y:S05]  /*1530*/  BSYNC B1 ;  /* 0x0000000000017941 */ /* 0x000fea0003800000 */
.L_x_15506:
[----:B------:R-:W-:Y:S01]  /*1540*/  BSSY B1, `(.L_x_15508) ;  /* 0x0000005000017945 */ /* 0x000fe20003800000 */
[----:B------:R-:W-:Y:S05]  /*1550*/  @!P6 BRA `(.L_x_15509) ;  /* 0x000000300000e947 */ /* 0x000fea0003800000 */
[----:B-----5:R-:W-:-:S05]  /*1560*/  HADD2.F32 R86, -RZ, R61.H0_H0 ;  /* 0x2000003dff567230 */ /* 0x020fca0000004100 */
[----:B------:R-:W-:-:S04]  /*1570*/  FMUL.FTZ R86, R86, c[0x0][0x1ec] ;  /* 0x00007b0056567a20 */ /* 0x000fc80000410000 */
[----:B------:R-:W-:Y:S02]  /*1580*/  @P0 FADD.FTZ R86, R54, R86 ;  /* 0x0000005636560221 */ /* 0x000fe40000010000 */
.L_x_15509:
[----:B------:R-:W-:Y:S05]  /*1590*/  BSYNC B1 ;  /* 0x0000000000017941 */ /* 0x000fea0003800000 */
.L_x_15508:
[----:B------:R-:W-:Y:S01]  /*15a0*/  BSSY B1, `(.L_x_15510) ;  /* 0x0000005000017945 */ /* 0x000fe20003800000 */
[----:B------:R-:W-:Y:S05]  /*15b0*/  @!P6 BRA `(.L_x_15511) ;  /* 0x000000300000e947 */ /* 0x000fea0003800000 */
[----:B-----5:R-:W-:-:S05]  /*15c0*/  HADD2.F32 R87, -RZ, R61.H1_H1 ;  /* 0x3000003dff577230 */ /* 0x020fca0000004100 */
[----:B------:R-:W-:-:S04]  /*15d0*/  FMUL.FTZ R87, R87, c[0x0][0x1ec] ;  /* 0x00007b0057577a20 */ /* 0x000fc80000410000 */
[----:B------:R-:W-:Y:S02]  /*15e0*/  @P0 FADD.FTZ R87, R55, R87 ;  /* 0x0000005737570221 */ /* 0x000fe40000010000 */
.L_x_15511:
[----:B------:R-:W-:Y:S05]  /*15f0*/  BSYNC B1 ;  /* 0x0000000000017941 */ /* 0x000fea0003800000 */
.L_x_15510:
[----:B------:R-:W-:Y:S01]  /*1600*/  BSSY B1, `(.L_x_15512) ;  /* 0x0000005000017945 */ /* 0x000fe20003800000 */
[----:B------:R-:W-:Y:S05]  /*1610*/  @!P6 BRA `(.L_x_15513) ;  /* 0x000000300000e947 */ /* 0x000fea0003800000 */
[----:B-----5:R-:W-:-:S05]  /*1620*/  HADD2.F32 R80, -RZ, R62.H0_H0 ;  /* 0x2000003eff507230 */ /* 0x020fca0000004100 */
[----:B------:R-:W-:-:S04]  /*1630*/  FMUL.FTZ R80, R80, c[0x0][0x1ec] ;  /* 0x00007b0050507a20 */ /* 0x000fc80000410000 */
[----:B------:R-:W-:Y:S02]  /*1640*/  @P0 FADD.FTZ R80, R56, R80 ;  /* 0x0000005038500221 */ /* 0x000fe40000010000 */
.L_x_15513:
[----:B------:R-:W-:Y:S05]  /*1650*/  BSYNC B1 ;  /* 0x0000000000017941 */ /* 0x000fea0003800000 */
.L_x_15512:
[----:B------:R-:W-:Y:S01]  /*1660*/  BSSY B1, `(.L_x_15514) ;  /* 0x0000005000017945 */ /* 0x000fe20003800000 */
[----:B------:R-:W-:Y:S05]  /*1670*/  @!P6 BRA `(.L_x_15515) ;  /* 0x000000300000e947 */ /* 0x000fea0003800000 */
[----:B-----5:R-:W-:-:S05]  /*1680*/  HADD2.F32 R81, -RZ, R62.H1_H1 ;  /* 0x3000003eff517230 */ /* 0x020fca0000004100 */
[----:B------:R-:W-:-:S04]  /*1690*/  FMUL.FTZ R81, R81, c[0x0][0x1ec] ;  /* 0x00007b0051517a20 */ /* 0x000fc80000410000 */
[----:B------:R-:W-:Y:S02]  /*16a0*/  @P0 FADD.FTZ R81, R57, R81 ;  /* 0x0000005139510221 */ /* 0x000fe40000010000 */
.L_x_15515:
[----:B------:R-:W-:Y:S05]  /*16b0*/  BSYNC B1 ;  /* 0x0000000000017941 */ /* 0x000fea0003800000 */
.L_x_15514:
[----:B------:R-:W-:Y:S01]  /*16c0*/  BSSY B1, `(.L_x_15516) ;  /* 0x0000005000017945 */ /* 0x000fe20003800000 */
[----:B------:R-:W-:Y:S05]  /*16d0*/  @!P6 BRA `(.L_x_15517) ;  /* 0x000000300000e947 */ /* 0x000fea0003800000 */
[----:B-----5:R-:W-:-:S05]  /*16e0*/  HADD2.F32 R82, -RZ, R63.H0_H0 ;  /* 0x2000003fff527230 */ /* 0x020fca0000004100 */
[----:B------:R-:W-:-:S04]  /*16f0*/  FMUL.FTZ R82, R82, c[0x0][0x1ec] ;  /* 0x00007b0052527a20 */ /* 0x000fc80000410000 */
[----:B------:R-:W-:Y:S02]  /*1700*/  @P0 FADD.FTZ R82, R58, R82 ;  /* 0x000000523a520221 */ /* 0x000fe40000010000 */
.L_x_15517:
[----:B------:R-:W-:Y:S05]  /*1710*/  BSYNC B1 ;  /* 0x0000000000017941 */ /* 0x000fea0003800000 */
.L_x_15516:
[----:B------:R-:W-:Y:S01]  /*1720*/  BSSY B1, `(.L_x_15518) ;  /* 0x0000005000017945 */ /* 0x000fe20003800000 */
[----:B------:R-:W-:Y:S05]  /*1730*/  @!P6 BRA `(.L_x_15519) ;  /* 0x000000300000e947 */ /* 0x000fea0003800000 */
[----:B-----5:R-:W-:-:S05]  /*1740*/  HADD2.F32 R83, -RZ, R63.H1_H1 ;  /* 0x3000003fff537230 */ /* 0x020fca0000004100 */
[----:B------:R-:W-:-:S04]  /*1750*/  FMUL.FTZ R83, R83, c[0x0][0x1ec] ;  /* 0x00007b0053537a20 */ /* 0x000fc80000410000 */
[----:B------:R-:W-:Y:S02]  /*1760*/  @P0 FADD.FTZ R83, R59, R83 ;  /* 0x000000533b530221 */ /* 0x000fe40000010000 */
.L_x_15519:
[----:B------:R-:W-:Y:S05]  /*1770*/  BSYNC B1 ;  /* 0x0000000000017941 */ /* 0x000fea0003800000 */
.L_x_15518:
[----:B------:R2:W-:Y:S04]  /*1780*/  STG.E.128 [R90.64], R84 ;  /* 0x000000545a007986 */ /* 0x0005e8000c101d04 */
[----:B------:R2:W-:Y:S02]  /*1790*/  STG.E.128 [R90.64+0x10], R80 ;  /* 0x000010505a007986 */ /* 0x0005e4000c101d04 */
.L_x_15503:
[----:B------:R-:W-:Y:S05]  /*17a0*/  BSYNC B0 ;  /* 0x0000000000007941 */ /* 0x000fea0003800000 */
.L_x_15502:
        /* <DEDUP_REMOVED lines=33> */
.L_x_15530:
        /* <DEDUP_REMOVED lines=69> */
.L_x_15531:
        /* <DEDUP_REMOVED lines=108> */
.L_x_15525:
[----:B------:R-:W-:Y:S05]  /*24d0*/  BSYNC B1 ;  /* 0x0000000000017941 */ /* 0x000fea0003800000 */
.L_x_15524:
        /* <DEDUP_REMOVED lines=34> */
.L_x_15527:
[----:B------:R-:W-:Y:S05]  /*2700*/  BSYNC B1 ;  /* 0x0000000000017941 */ /* 0x000fea0003800000 */
.L_x_15526:
        /* <DEDUP_REMOVED lines=27> */
[----:B------:R-:W-:Y:S01]  /*28c0*/  IMAD.WIDE.U32 R96, R96, R99, c[0x0][0x208] ;  /* 0x0000820060607625 */ /* 0x000fe200078e0063 */
[----:B------:R-:W-:-:S02]  /*28d0*/  F2FP.PACK_AB R91, R108, R91 ;  /* 0x0000005b6c5b723e */ /* 0x000fc400000000ff */
[----:B------:R-:W-:Y:S02]  /*28e0*/  F2FP.PACK_AB R89, R100, R89 ;  /* 0x000000596459723e */ /* 0x000fe400000000ff */
[----:B------:R-:W-:-:S05]  /*28f0*/  F2FP.PACK_AB R88, R95, R88 ;  /* 0x000000585f58723e */ /* 0x000fca00000000ff */
[----:B------:R0:W-:Y:S02]  /*2900*/  STG.E.128 [R96.64], R88 ;  /* 0x0000005860007986 */ /* 0x0001e4000c101d04 */
.L_x_15523:
[----:B-1----:R-:W-:Y:S05]  /*2910*/  BSYNC B0 ;  /* 0x0000000000007941 */ /* 0x002fea0003800000 */
.L_x_15522:
[----:B------:R-:W-:Y:S02]  /*2920*/  IADD3 R92, R92, c[0x0][0x160], RZ ;  /* 0x000058005c5c7a10 */ /* 0x000fe40007ffe0ff */
[----:B------:R-:W-:Y:S02]  /*2930*/  LOP3.LUT P1, RZ, R93, 0xff, RZ, 0xc0, !PT ;  /* 0x000000ff5dff7812 */ /* 0x000fe4000782c0ff */
[----:B------:R-:W-:Y:S02]  /*2940*/  ISETP.GE.AND P0, PT, R92, c[0x0][0x164], PT ;  /* 0x000059005c007a0c */ /* 0x000fe40003f06270 */
[----:B------:R-:W-:-:S11]  /*2950*/  SEL R93, RZ, 0x1, P1 ;  /* 0x00000001ff5d7807 */ /* 0x000fd60000800000 */
[----:B0-----:R-:W-:Y:S01]  /*2960*/  @P0 CALL.REL.NOINC `(.L_x_15528) ;  /* 0x0000001000000944 */ /* 0x001fe20003c00000 */
[----:B------:R-:W-:Y:S05]  /*2970*/  BRA `(.L_x_15529) ;  /* 0xffffdc2000007947 */ /* 0x000fea000383ffff */
.L_x_15528:
[----:B------:R-:W-:Y:S05]  /*2980*/  EXIT ;  /* 0x000000000000794d */ /* 0x000fea0003800000 */
.L_x_15520:
[----:B------:R-:W-:Y:S01]  /*2990*/  HFMA2.MMA R98, -RZ, RZ, 0, 1.847743988037109375e-06 ;  /* 0x0000001fff627435 */ /* 0x000fe200000001ff */
[----:B------:R-:W-:Y:S02]  /*29a0*/  MOV R100, 0x1 ;  /* 0x0000000100647802 */ /* 0x000fe40000000f00 */
[----:B------:R-:W-:Y:S02]  /*29b0*/  MOV R101, 0xffffffff ;  /* 0xffffffff00657802 */ /* 0x000fe40000000f00 */
[----:B------:R-:W-:Y:S02]  /*29c0*/  MOV R96, 0x29e0 ;  /* 0x000029e000607802 */ /* 0x000fe40000000f00 */
[----:B0----5:R-:W-:Y:S05]  /*29d0*/  CALL.REL.NOINC `($__internal_114_$__cuda_sm70_shflsync_bfly_p) ;  /* 0x000006b000007944 */ /* 0x021fea0003c00000 */
[----:B-1----:R-:W-:Y:S01]  /*29e0*/  MOV R90, R100 ;  /* 0x00000064005a7202 */ /* 0x002fe20000000f00 */
[----:B0-----:R-:W-:Y:S05]  /*29f0*/  BRA `(.L_x_15530) ;  /* 0xffffefc000007947 */ /* 0x001fea000383ffff */
.L_x_15521:
[----:B------:R-:W-:Y:S01]  /*2a00*/  HFMA2.MMA R100, -RZ, RZ, 0, 1.1920928955078125e-07 ;  /* 0x00000002ff647435 */ /* 0x000fe200000001ff */
[----:B------:R-:W-:Y:S02]  /*2a10*/  MOV R98, 0x1f ;  /* 0x0000001f00627802 */ /* 0x000fe40000000f00 */
[----:B------:R-:W-:Y:S02]  /*2a20*/  MOV R101, 0xffffffff ;  /* 0xffffffff00657802 */ /* 0x000fe40000000f00 */
[----:B------:R-:W-:-:S02]  /*2a30*/  MOV R96, 0x2a50 ;  /* 0x00002a5000607802 */ /* 0x000fc40000000f00 */
[----:B0----5:R-:W-:Y:S05]  /*2a40*/  CALL.REL.NOINC `($__internal_114_$__cuda_sm70_shflsync_bfly_p) ;  /* 0x0000064000007944 */ /* 0x021fea0003c00000 */
[----:B01----:R-:W-:Y:S01]  /*2a50*/  FADD.FTZ R91, R91, R100 ;  /* 0x000000645b5b7221 */ /* 0x003fe20000010000 */
[----:B------:R-:W-:Y:S01]  /*2a60*/  HFMA2.MMA R100, -RZ, RZ, 0, 2.384185791015625e-07 ;  /* 0x00000004ff647435 */ /* 0x000fe200000001ff */
[----:B------:R-:W-:-:S02]  /*2a70*/  MOV R98, 0x1f ;  /* 0x0000001f00627802 */ /* 0x000fc40000000f00 */
[----:B------:R-:W-:Y:S02]  /*2a80*/  MOV R101, 0xffffffff ;  /* 0xffffffff00657802 */ /* 0x000fe40000000f00 */
[----:B------:R-:W-:Y:S02]  /*2a90*/  MOV R96, 0x2ab0 ;  /* 0x00002ab000607802 */ /* 0x000fe40000000f00 */
[----:B------:R-:W-:Y:S05]  /*2aa0*/  CALL.REL.NOINC `($__internal_114_$__cuda_sm70_shflsync_bfly_p) ;  /* 0x000005e000007944 */ /* 0x000fea0003c00000 */
[----:B01----:R-:W-:Y:S01]  /*2ab0*/  FADD.FTZ R91, R91, R100 ;  /* 0x000000645b5b7221 */ /* 0x003fe20000010000 */
[----:B------:R-:W-:Y:S01]  /*2ac0*/  HFMA2.MMA R100, -RZ, RZ, 0, 4.76837158203125e-07 ;  /* 0x00000008ff647435 */ /* 0x000fe200000001ff */
[----:B------:R-:W-:Y:S02]  /*2ad0*/  MOV R98, 0x1f ;  /* 0x0000001f00627802 */ /* 0x000fe40000000f00 */
[----:B------:R-:W-:Y:S02]  /*2ae0*/  MOV R101, 0xffffffff ;  /* 0xffffffff00657802 */ /* 0x000fe40000000f00 */
[----:B------:R-:W-:Y:S02]  /*2af0*/  MOV R96, 0x2b10 ;  /* 0x00002b1000607802 */ /* 0x000fe40000000f00 */
[----:B------:R-:W-:Y:S05]  /*2b00*/  CALL.REL.NOINC `($__internal_114_$__cuda_sm70_shflsync_bfly_p) ;  /* 0x0000058000007944 */ /* 0x000fea0003c00000 */
[----:B01----:R-:W-:Y:S01]  /*2b10*/  FADD.FTZ R91, R91, R100 ;  /* 0x000000645b5b7221 */ /* 0x003fe20000010000 */
[----:B------:R-:W-:Y:S01]  /*2b20*/  HFMA2.MMA R100, -RZ, RZ, 0, 9.5367431640625e-07 ;  /* 0x00000010ff647435 */ /* 0x000fe200000001ff */
[----:B------:R-:W-:-:S02]  /*2b30*/  MOV R98, 0x1f ;  /* 0x0000001f00627802 */ /* 0x000fc40000000f00 */
[----:B------:R-:W-:Y:S02]  /*2b40*/  MOV R101, 0xffffffff ;  /* 0xffffffff00657802 */ /* 0x000fe40000000f00 */
[----:B------:R-:W-:Y:S02]  /*2b50*/  MOV R96, 0x2b70 ;  /* 0x00002b7000607802 */ /* 0x000fe40000000f00 */
[----:B------:R-:W-:Y:S05]  /*2b60*/  CALL.REL.NOINC `($__internal_114_$__cuda_sm70_shflsync_bfly_p) ;  /* 0x0000052000007944 */ /* 0x000fea0003c00000 */
        /* <DEDUP_REMOVED lines=55> */
[----:B------:R-:W-:Y:S05]  /*2ee0*/  CALL.REL.NOINC `($__internal_114_$__cuda_sm70_shflsync_bfly_p) ;  /* 0x000001a000007944 */ /* 0x000fea0003c00000 */
[----:B01----:R-:W-:Y:S01]  /*2ef0*/  FADD.FTZ R91, R91, R100 ;  /* 0x000000645b5b7221 */ /* 0x003fe20000010000 */
[----:B------:R-:W-:Y:S01]  /*2f00*/  HFMA2.MMA R100, -RZ, RZ, 0, 1.1920928955078125e-07 ;  /* 0x00000002ff647435 */ /* 0x000fe200000001ff */
[----:B------:R-:W-:Y:S02]  /*2f10*/  MOV R98, 0x1f ;  /* 0x0000001f00627802 */ /* 0x000fe40000000f00 */
[----:B------:R-:W-:Y:S02]  /*2f20*/  MOV R101, 0xffffffff ;  /* 0xffffffff00657802 */ /* 0x000fe40000000f00 */
[----:B------:R-:W-:Y:S02]  /*2f30*/  MOV R96, 0x2f50 ;  /* 0x00002f5000607802 */ /* 0x000fe40000000f00 */
[----:B------:R-:W-:Y:S05]  /*2f40*/  CALL.REL.NOINC `($__internal_114_$__cuda_sm70_shflsync_bfly_p) ;  /* 0x0000014000007944 */ /* 0x000fea0003c00000 */
[----:B01----:R-:W-:Y:S01]  /*2f50*/  FADD.FTZ R91, R91, R100 ;  /* 0x000000645b5b7221 */ /* 0x003fe20000010000 */
[----:B------:R-:W-:Y:S01]  /*2f60*/  HFMA2.MMA R100, -RZ, RZ, 0, 2.384185791015625e-07 ;  /* 0x00000004ff647435 */ /* 0x000fe200000001ff */
[----:B------:R-:W-:Y:S02]  /*2f70*/  MOV R98, 0x1f ;  /* 0x0000001f00627802 */ /* 0x000fe40000000f00 */
[----:B------:R-:W-:-:S02]  /*2f80*/  MOV R101, 0xffffffff ;  /* 0xffffffff00657802 */ /* 0x000fc40000000f00 */
        /* <DEDUP_REMOVED lines=8> */
[----:B-1----:R-:W-:Y:S01]  /*3010*/  FADD.FTZ R99, R91, R100 ;  /* 0x000000645b637221 */ /* 0x002fe20000010000 */
[----:B------:R-:W-:Y:S01]  /*3020*/  HFMA2.MMA R100, -RZ, RZ, 0, 9.5367431640625e-07 ;  /* 0x00000010ff647435 */ /* 0x000fe200000001ff */
[----:B0-----:R-:W-:Y:S02]  /*3030*/  MOV R98, 0x1f ;  /* 0x0000001f00627802 */ /* 0x001fe40000000f00 */
[----:B------:R-:W-:-:S02]  /*3040*/  MOV R101, 0xffffffff ;  /* 0xffffffff00657802 */ /* 0x000fc40000000f00 */
[----:B------:R-:W-:Y:S02]  /*3050*/  MOV R91, R99 ;  /* 0x00000063005b7202 */ /* 0x000fe40000000f00 */
[----:B------:R-:W-:Y:S02]  /*3060*/  MOV R96, 0x3080 ;  /* 0x0000308000607802 */ /* 0x000fe40000000f00 */
[----:B------:R-:W-:Y:S05]  /*3070*/  CALL.REL.NOINC `($__internal_114_$__cuda_sm70_shflsync_bfly_p) ;  /* 0x0000001000007944 */ /* 0x000fea0003c00000 */
[----:B01----:R-:W-:Y:S05]  /*3080*/  BRA `(.L_x_15531) ;  /* 0xffffed8000007947 */ /* 0x003fea000383ffff */
        .weak           $__internal_114_$__cuda_sm70_shflsync_bfly_p
        .type           $__internal_114_$__cuda_sm70_shflsync_bfly_p,@function
        .size           $__internal_114_$__cuda_sm70_shflsync_bfly_p,(.L_x_22202 - $__internal_114_$__cuda_sm70_shflsync_bfly_p)
$__internal_114_$__cuda_sm70_shflsync_bfly_p:
[----:B------:R-:W-:Y:S01]  /*3090*/  HFMA2.MMA R97, -RZ, RZ, 0, 0 ;  /* 0x00000000ff617435 */ /* 0x000fe200000001ff */
[----:B------:R-:W-:Y:S04]  /*30a0*/  WARPSYNC R101 ;  /* 0x0000006500007348 */ /* 0x000fe80003800000 */
[----:B------:R0:W1:Y:S01]  /*30b0*/  SHFL.BFLY PT, R100, R91, R100, R98 ;  /* 0x0c0000645b647389 */ /* 0x00006200000e0062 */
[----:B------:R-:W-:Y:S05]  /*30c0*/  RET.REL.NODEC R96 `(_ZN10layer_norm13ln_fwd_kernelINS_13Kernel_traitsIf6__halffS2_fjLj3072ELj1ELj1ELj4ELj16ENS_18Kernel_traits_baseILj3072EfS2_fS2_fjLj128EEEEELb0ELb0ELb1ELb0EEEvNS_9FwdParamsE) ;  /* 0xffffcf3060007950 */ /* 0x000fea0003c3ffff */
.L_x_15532:
        /* <DEDUP_REMOVED lines=11> */
.L_x_22202:


//--------------------- .text._ZN10layer_norm13ln_fwd_kernelINS_13Kernel_traitsIf6__halffS2_fjLj3072ELj1ELj1ELj4ELj16ENS_18Kernel_traits_baseILj3072EfS2_fS2_fjLj128EEEEELb0ELb0ELb1ELb1EEEvNS_9FwdParamsE --------------------------
	.section	.text._ZN10layer_norm13ln_fwd_kernelINS_13Kernel_traitsIf6__halffS2_fjLj3072ELj1ELj1ELj4ELj16ENS_18Kernel_traits_baseILj3072EfS2_fS2_fjLj128EEEEELb0ELb0ELb1ELb1EEEvNS_9FwdParamsE,"ax",@progbits
	.sectioninfo	@"SHI_REGISTERS=126"
	.align	128
        .global         _ZN10layer_norm13ln_fwd_kernelINS_13Kernel_traitsIf6__halffS2_fjLj3072ELj1ELj1ELj4ELj16ENS_18Kernel_traits_baseILj3072EfS2_fS2_fjLj128EEEEELb0ELb0ELb1ELb1EEEvNS_9FwdParamsE
        .type           _ZN10layer_norm13ln_fwd_kernelINS_13Kernel_traitsIf6__halffS2_fjLj3072ELj1ELj1ELj4ELj16ENS_18Kernel_traits_baseILj3072EfS2_fS2_fjLj128EEEEELb0ELb0ELb1ELb1EEEvNS_9FwdParamsE,@function
        .size           _ZN10layer_norm13ln_fwd_kernelINS_13Kernel_traitsIf6__halffS2_fjLj3072ELj1ELj1ELj4ELj16ENS_18Kernel_traits_baseILj3072EfS2_fS2_fjLj128EEEEELb0ELb0ELb1ELb1EEEvNS_9FwdParamsE,(.L_x_22203 - _ZN10layer_norm13ln_fwd_kernelINS_13Kernel_traitsIf6__halffS2_fjLj3072ELj1ELj1ELj4ELj16ENS_18Kernel_traits_baseILj3072EfS2_fS2_fjLj128EEEEELb0ELb0ELb1ELb1EEEvNS_9FwdParamsE)
        .other          _ZN10layer_norm13ln_fwd_kernelINS_13Kernel_traitsIf6__halffS2_fjLj3072ELj1ELj1ELj4ELj16ENS_18Kernel_traits_baseILj3072EfS2_fS2_fjLj128EEEEELb0ELb0ELb1ELb1EEEvNS_9FwdParamsE,@"STO_CUDA_ENTRY STV_DEFAULT"
_ZN10layer_norm13ln_fwd_kernelINS_13Kernel_traitsIf6__halffS2_fjLj3072ELj1ELj1ELj4ELj16ENS_18Kernel_traits_baseILj3072EfS2_fS2_fjLj128EEEEELb0ELb0ELb1ELb1EEEvNS_9FwdParamsE:
.text._ZN10layer_norm13ln_fwd_kernelINS_13Kernel_traitsIf6__halffS2_fjLj3072ELj1ELj1ELj4ELj16ENS_18Kernel_traits_baseILj3072EfS2_fS2_fjLj128EEEEELb0ELb0ELb1ELb1EEEvNS_9FwdParamsE:
        /* <DEDUP_REMOVED lines=48> */
.L_x_15586:
        /* <DEDUP_REMOVED lines=56> */
[----:B-----5:R-:W-:-:S05]  /*0680*/  HADD2.F32 R68, -RZ, R60.H0_H0 ;  /* 0x2000003cff447230 */ /* 0x020fca0000004100 */
[----:B------:R-:W-:-:S04]  /*0690*/  FMUL.FTZ R68, R68, c[0x0][0x1ec] ;  /* 0x00007b0044447a20 */ /* 0x000fc80000410000 */
[----:B------:R-:W-:Y:S02]  /*06a0*/  @P0 FADD.FTZ R68, R52, R68 ;  /* 0x0000004434440221 */ /* 0x000fe40000010000 */
.L_x_15534:
[----:B------:R-:W-:Y:S05]  /*06b0*/  BSYNC B0 ;  /* 0x0000000000007941 */ /* 0x000fea0003800000 */
.L_x_15533:
[----:B------:R-:W-:Y:S01]  /*06c0*/  BSSY B0, `(.L_x_15535) ;  /* 0x0000005000007945 */ /* 0x000fe20003800000 */
[----:B------:R-:W-:Y:S05]  /*06d0*/  @!P6 BRA `(.L_x_15536) ;  /* 0x000000300000e947 */ /* 0x000fea0003800000 */
[----:B-----5:R-:W-:-:S05]  /*06e0*/  HADD2.F32 R69, -RZ, R60.H1_H1 ;  /* 0x3000003cff457230 */ /* 0x020fca0000004100 */
[----:B------:R-:W-:-:S04]  /*06f0*/  FMUL.FTZ R69, R69, c[0x0][0x1ec] ;  /* 0x00007b0045457a20 */ /* 0x000fc80000410000 */
[----:B------:R-:W-:Y:S02]  /*0700*/  @P0 FADD.FTZ R69, R53, R69 ;  /* 0x0000004535450221 */ /* 0x000fe40000010000 */
.L_x_15536:
[----:B------:R-:W-:Y:S05]  /*0710*/  BSYNC B0 ;  /* 0x0000000000007941 */ /* 0x000fea0003800000 */
.L_x_15535:
[----:B------:R-:W-:Y:S01]  /*0720*/  BSSY B0, `(.L_x_15537) ;  /* 0x0000005000007945 */ /* 0x000fe20003800000 */
[----:B------:R-:W-:Y:S05]  /*0730*/  @!P6 BRA `(.L_x_15538) ;  /* 0x000000300000e947 */ /* 0x000fea0003800000 */
[----:B-----5:R-:W-:-:S05]  /*0740*/  HADD2.F32 R70, -RZ, R61.H0_H0 ;  /* 0x2000003dff467230 */ /* 0x020fca0000004100 */
[----:B------:R-:W-:-:S04]  /*0750*/  FMUL.FTZ R70, R70, c[0x0][0x1ec] ;  /* 0x00007b0046467a20 */ /* 0x000fc80000410000 */
[----:B------:R-:W-:Y:S02]  /*0760*/  @P0 FADD.FTZ R70, R54, R70 ;  /* 0x0000004636460221 */ /* 0x000fe40000010000 */
.L_x_15538:
[----:B------:R-:W-:Y:S05]  /*0770*/  BSYNC B0 ;  /* 0x0000000000007941 */ /* 0x000fea0003800000 */
.L_x_15537:
[----:B------:R-:W-:Y:S01]  /*0780*/  BSSY B0, `(.L_x_15539) ;  /* 0x0000005000007945 */ /* 0x000fe20003800000 */
[----:B------:R-:W-:Y:S05]  /*0790*/  @!P6 BRA `(.L_x_15540) ;  /* 0x000000300000e947 */ /* 0x000fea0003800000 */
[----:B-----5:R-:W-:-:S05]  /*07a0*/  HADD2.F32 R71, -RZ, R61.H1_H1 ;  /* 0x3000003dff477230 */ /* 0x020fca0000004100 */
[----:B------:R-:W-:-:S04]  /*07b0*/  FMUL.FTZ R71, R71, c[0x0][0x1ec] ;  /* 0x00007b0047477a20 */ /* 0x000fc80000410000 */
[----:B------:R-:W-:Y:S02]  /*07c0*/  @P0 FADD.FTZ R71, R55, R71 ;  /* 0x0000004737470221 */ /* 0x000fe40000010000 */
.L_x_15540:
[----:B------:R-:W-:Y:S05]  /*07d0*/  BSYNC B0 ;  /* 0x0000000000007941 */ /* 0x000fea0003800000 */
.L_x_15539:
[----:B------:R-:W-:Y:S01]  /*07e0*/  BSSY B0, `(.L_x_15541) ;  /* 0x0000005000007945 */ /* 0x000fe20003800000 */
[----:B------:R-:W-:Y:S05]  /*07f0*/  @!P6 BRA `(.L_x_15542) ;  /* 0x000000300000e947 */ /* 0x000fea0003800000 */
[----:B-----5:R-:W-:-:S05]  /*0800*/  HADD2.F32 R64, -RZ, R62.H0_H0 ;  /* 0x2000003eff407230 */ /* 0x020fca0000004100 */
[----:B------:R-:W-:-:S04]  /*0810*/  FMUL.FTZ R64, R64, c[0x0][0x1ec] ;  /* 0x00007b0040407a20 */ /* 0x000fc80000410000 */
[----:B------:R-:W-:Y:S02]  /*0820*/  @P0 FADD.FTZ R64, R56, R64 ;  /* 0x0000004038400221 */ /* 0x000fe40000010000 */
.L_x_15542:
[----:B------:R-:W-:Y:S05]  /*0830*/  BSYNC B0 ;  /* 0x0000000000007941 */ /* 0x000fea0003800000 */
.L_x_15541:
[----:B------:R-:W-:Y:S01]  /*0840*/  BSSY B0, `(.L_x_15543) ;  /* 0x0000005000007945 */ /* 0x000fe20003800000 */
[----:B------:R-:W-:Y:S05]  /*0850*/  @!P6 BRA `(.L_x_15544) ;  /* 0x000000300000e947 */ /* 0x000fea0003800000 */
[----:B-----5:R-:W-:-:S05]  /*0860*/  HADD2.F32 R65, -RZ, R62.H1_H1 ;  /* 0x3000003eff417230 */ /* 0x020fca0000004100 */
[----:B------:R-:W-:-:S04]  /*0870*/  FMUL.FTZ R65, R65, c[0x0][0x1ec] ;  /* 0x00007b0041417a20 */ /* 0x000fc80000410000 */
[----:B------:R-:W-:Y:S02]  /*0880*/  @P0 FADD.FTZ R65, R57, R65 ;  /* 0x0000004139410221 */ /* 0x000fe40000010000 */
.L_x_15544:
[----:B------:R-:W-:Y:S05]  /*0890*/  BSYNC B0 ;  /* 0x0000000000007941 */ /* 0x000fea0003800000 */
.L_x_15543:
[----:B------:R-:W-:Y:S01]  /*08a0*/  BSSY B0, `(.L_x_15545) ;  /* 0x0000005000007945 */ /* 0x000fe20003800000 */
[----:B------:R-:W-:Y:S05]  /*08b0*/  @!P6 BRA `(.L_x_15546) ;  /* 0x000000300000e947 */ /* 0x000fea0003800000 */
[----:B-----5:R-:W-:-:S05]  /*08c0*/  HADD2.F32 R66, -RZ, R63.H0_H0 ;  /* 0x2000003fff427230 */ /* 0x020fca0000004100 */
[----:B------:R-:W-:-:S04]  /*08d0*/  FMUL.FTZ R66, R66, c[0x0][0x1ec] ;  /* 0x00007b0042427a20 */ /* 0x000fc80000410000 */
[----:B------:R-:W-:Y:S02]  /*08e0*/  @P0 FADD.FTZ R66, R58, R66 ;  /* 0x000000423a420221 */ /* 0x000fe40000010000 */
.L_x_15546:
[----:B------:R-:W-:Y:S05]  /*08f0*/  BSYNC B0 ;  /* 0x0000000000007941 */ /* 0x000fea0003800000 */
.L_x_15545:
[----:B------:R-:W-:Y:S01]  /*0900*/  BSSY B0, `(.L_x_15547) ;  /* 0x0000005000007945 */ /* 0x000fe20003800000 */
[----:B------:R-:W-:Y:S05]  /*0910*/  @!P6 BRA `(.L_x_15548) ;  /* 0x000000300000e947 */ /* 0x000fea0003800000 */
[----:B-----5:R-:W-:-:S05]  /*0920*/  HADD2.F32 R67, -RZ, R63.H1_H1 ;  /* 0x3000003fff437230 */ /* 0x020fca0000004100 */
[----:B------:R-:W-:-:S04]  /*0930*/  FMUL.FTZ R67, R67, c[0x0][0x1ec] ;  /* 0x00007b0043437a20 */ /* 0x000fc80000410000 */
[----:B------:R-:W-:Y:S02]  /*0940*/  @P0 FADD.FTZ R67, R59, R67 ;  /* 0x000000433b430221 */ /* 0x000fe40000010000 */
.L_x_15548:
[----:B------:R-:W-:Y:S05]  /*0950*/  BSYNC B0 ;  /* 0x0000000000007941 */ /* 0x000fea0003800000 */
.L_x_15547:
        /* <DEDUP_REMOVED lines=37> */
[----:B-----5:R-:W-:-:S05]  /*0bb0*/  HADD2.F32 R76, -RZ, R60.H0_H0 ;  /* 0x2000003cff4c7230 */ /* 0x020fca0000004100 */
[----:B------:R-:W-:-:S04]  /*0bc0*/  FMUL.FTZ R76, R76, c[0x0][0x1ec] ;  /* 0x00007b004c4c7a20 */ /* 0x000fc80000410000 */
[----:B------:R-:W-:Y:S02]  /*0bd0*/  @P0 FADD.FTZ R76, R52, R76 ;  /* 0x0000004c344c0221 */ /* 0x000fe40000010000 */
.L_x_15550:
[----:B------:R-:W-:Y:S05]  /*0be0*/  BSYNC B0 ;  /* 0x0000000000007941 */ /* 0x000fea0003800000 */
.L_x_15549:
[----:B------:R-:W-:Y:S01]  /*0bf0*/  BSSY B0, `(.L_x_15551) ;  /* 0x0000005000007945 */ /* 0x000fe20003800000 */
[----:B------:R-:W-:Y:S05]  /*0c00*/  @!P6 BRA `(.L_x_15552) ;  /* 0x000000300000e947 */ /* 0x000fea0003800000 */
[----:B-----5:R-:W-:-:S05]  /*0c10*/  HADD2.F32 R77, -RZ, R60.H1_H1 ;  /* 0x3000003cff4d7230 */ /* 0x020fca0000004100 */
[----:B------:R-:W-:-:S04]  /*0c20*/  FMUL.FTZ R77, R77, c[0x0][0x1ec] ;  /* 0x00007b004d4d7a20 */ /* 0x000fc80000410000 */
[----:B------:R-:W-:Y:S02]  /*0c30*/  @P0 FADD.FTZ R77, R53, R77 ;  /* 0x0000004d354d0221 */ /* 0x000fe40000010000 */
.L_x_15552:
[----:B------:R-:W-:Y:S05]  /*0c40*/  BSYNC B0 ;  /* 0x0000000000007941 */ /* 0x000fea0003800000 */
.L_x_15551:
[----:B------:R-:W-:Y:S01]  /*0c50*/  BSSY B0, `(.L_x_15553) ;  /* 0x0000005000007945 */ /* 0x000fe20003800000 */
[----:B------:R-:W-:Y:S05]  /*0c60*/  @!P6 BRA `(.L_x_15554) ;  /* 0x000000300000e947 */ /* 0x000fea0003800000 */
[----:B-----5:R-:W-:-:S05]  /*0c70*/  HADD2.F32 R78, -RZ, R61.H0_H0 ;  /* 0x2000003dff4e7230 */ /* 0x020fca0000004100 */
[----:B------:R-:W-:-:S04]  /*0c80*/  FMUL.FTZ R78, R78, c[0x0][0x1ec] ;  /* 0x00007b004e4e7a20 */ /* 0x000fc80000410000 */
[----:B------:R-:W-:Y:S02]  /*0c90*/  @P0 FADD.FTZ R78, R54, R78 ;  /* 0x0000004e364e0221 */ /* 0x000fe40000010000 */
.L_x_15554:
[----:B------:R-:W-:Y:S05]  /*0ca0*/  BSYNC B0 ;  /* 0x0000000000007941 */ /* 0x000fea0003800000 */
.L_x_15553:
[----:B------:R-:W-:Y:S01]  /*0cb0*/  BSSY B0, `(.L_x_15555) ;  /* 0x0000005000007945 */ /* 0x000fe20003800000 */
[----:B------:R-:W-:Y:S05]  /*0cc0*/  @!P6 BRA `(.L_x_15556) ;  /* 0x000000300000e947 */ /* 0x000fea0003800000 */
[----:B-----5:R-:W-:-:S05]  /*0cd0*/  HADD2.F32 R79, -RZ, R61.H1_H1 ;  /* 0x3000003dff4f7230 */ /* 0x020fca0000004100 */
[----:B------:R-:W-:-:S04]  /*0ce0*/  FMUL.FTZ R79, R79, c[0x0][0x1ec] ;  /* 0x00007b004f4f7a20 */ /* 0x000fc80000410000 */
[----:B------:R-:W-:Y:S02]  /*0cf0*/  @P0 FADD.FTZ R79, R55, R79 ;  /* 0x0000004f374f0221 */ /* 0x000fe40000010000 */
.L_x_15556:
[----:B------:R-:W-:Y:S05]  /*0d00*/  BSYNC B0 ;  /* 0x0000000000007941 */ /* 0x000fea0003800000 */
.L_x_15555:
[----:B------:R-:W-:Y:S01]  /*0d10*/  BSSY B0, `(.L_x_15557) ;  /* 0x0000005000007945 */ /* 0x000fe20003800000 */
[----:B------:R-:W-:Y:S05]  /*0d20*/  @!P6 BRA `(.L_x_15558) ;  /* 0x000000300000e947 */ /* 0x000fea0003800000 */
[----:B-----5:R-:W-:-:S05]  /*0d30*/  HADD2.F32 R72, -RZ, R62.H0_H0 ;  /* 0x2000003eff487230 */ /* 0x020fca0000004100 */
[----:B------:R-:W-:-:S04]  /*0d40*/  FMUL.FTZ R72, R72, c[0x0][0x1ec] ;  /* 0x00007b0048487a20 */ /* 0x000fc80000410000 */
[----:B------:R-:W-:Y:S02]  /*0d50*/  @P0 FADD.FTZ R72, R56, R72 ;  /* 0x0000004838480221 */ /* 0x000fe40000010000 */
.L_x_15558:
[----:B------:R-:W-:Y:S05]  /*0d60*/  BSYNC B0 ;  /* 0x0000000000007941 */ /* 0x000fea0003800000 */
.L_x_15557:
[----:B------:R-:W-:Y:S01]  /*0d70*/  BSSY B0, `(.L_x_15559) ;  /* 0x0000005000007945 */ /* 0x000fe20003800000 */
[----:B------:R-:W-:Y:S05]  /*0d80*/  @!P6 BRA `(.L_x_15560) ;  /* 0x000000300000e947 */ /* 0x000fea0003800000 */
[----:B-----5:R-:W-:-:S05]  /*0d90*/  HADD2.F32 R73, -RZ, R62.H1_H1 ;  /* 0x3000003eff497230 */ /* 0x020fca0000004100 */
[----:B------:R-:W-:-:S04]  /*0da0*/  FMUL.FTZ R73, R73, c[0x0][0x1ec] ;  /* 0x00007b0049497a20 */ /* 0x000fc80000410000 */
[----:B------:R-:W-:Y:S02]  /*0db0*/  @P0 FADD.FTZ R73, R57, R73 ;  /* 0x0000004939490221 */ /* 0x000fe40000010000 */
.L_x_15560:
[----:B------:R-:W-:Y:S05]  /*0dc0*/  BSYNC B0 ;  /* 0x0000000000007941 */ /* 0x000fea0003800000 */
.L_x_15559:
[----:B------:R-:W-:Y:S01]  /*0dd0*/  BSSY B0, `(.L_x_15561) ;  /* 0x0000005000007945 */ /* 0x000fe20003800000 */
[----:B------:R-:W-:Y:S05]  /*0de0*/  @!P6 BRA `(.L_x_15562) ;  /* 0x000000300000e947 */ /* 0x000fea0003800000 */
[----:B-----5:R-:W-:-:S05]  /*0df0*/  HADD2.F32 R74, -RZ, R63.H0_H0 ;  /* 0x2000003fff4a7230 */ /* 0x020fca0000004100 */
[----:B------:R-:W-:-:S04]  /*0e00*/  FMUL.FTZ R74, R74, c[0x0][0x1ec] ;  /* 0x00007b004a4a7a20 */ /* 0x000fc80000410000 */
[----:B------:R-:W-:Y:S02]  /*0e10*/  @P0 FADD.FTZ R74, R58, R74 ;  /* 0x0000004a3a4a0221 */ /* 0x000fe40000010000 */
.L_x_15562:
[----:B------:R-:W-:Y:S05]  /*0e20*/  BSYNC B0 ;  /* 0x0000000000007941 */ /* 0x000fea0003800000 */
.L_x_15561:
[----:B------:R-:W-:Y:S01]  /*0e30*/  BSSY B0, `(.L_x_15563) ;  /* 0x0000005000007945 */ /* 0x000fe20003800000 */
[----:B------:R-:W-:Y:S05]  /*0e40*/  @!P6 BRA `(.L_x_15564) ;  /* 0x000000300000e947 */ /* 0x000fea0003800000 */
[----:B-----5:R-:W-:-:S05]  /*0e50*/  HADD2.F32 R75, -RZ, R63.H1_H1 ;  /* 0x3000003fff4b7230 */ /* 0x020fca0000004100 */
[----:B------:R-:W-:-:S04]  /*0e60*/  FMUL.FTZ R75, R75, c[0x0][0x1ec] ;  /* 0x00007b004b4b7a20 */ /* 0x000fc80000410000 */
[----:B------:R-:W-:Y:S02]  /*0e70*/  @P0 FADD.FTZ R75, R59, R75 ;  /* 0x0000004b3b4b0221 */ /* 0x000fe40000010000 */
.L_x_15564:
[----:B------:R-:W-:Y:S05]  /*0e80*/  BSYNC B0 ;  /* 0x0000000000007941 */ /* 0x000fea0003800000 */
.L_x_15563:
        /* <DEDUP_REMOVED lines=34> */
[----:B-----5:R-:W-:-:S05]  /*10b0*/  HADD2.F32 R84, -RZ, R60.H0_H0 ;  /* 0x2000003cff547230 */ /* 0x020fca0000004100 */
[----:B------:R-:W-:-:S04]  /*10c0*/  FMUL.FTZ R84, R84, c[0x0][0x1ec] ;  /* 0x00007b0054547a20 */ /* 0x000fc80000410000 */
[----:B------:R-:W-:Y:S02]  /*10d0*/  @P0 FADD.FTZ R84, R52, R84 ;  /* 0x0000005434540221 */ /* 0x000fe40000010000 */
.L_x_15566:
[----:B------:R-:W-:Y:S05]  /*10e0*/  BSYNC B0 ;  /* 0x0000000000007941 */ /* 0x000fea0003800000 */
.L_x_15565:
[----:B------:R-:W-:Y:S01]  /*10f0*/  BSSY B0, `(.L_x_15567) ;  /* 0x0000005000007945 */ /* 0x000fe20003800000 */
[----:B------:R-:W-:Y:S05]  /*1100*/  @!P6 BRA `(.L_x_15568) ;  /* 0x000000300000e947 */ /* 0x000fea0003800000 */
[----:B-----5:R-:W-:-:S05]  /*1110*/  HADD2.F32 R85, -RZ, R60.H1_H1 ;  /* 0x3000003cff557230 */ /* 0x020fca0000004100 */
[----:B------:R-:W-:-:S04]  /*1120*/  FMUL.FTZ R85, R85, c[0x0][0x1ec] ;  /* 0x00007b0055557a20 */ /* 0x000fc80000410000 */
[----:B------:R-:W-:Y:S02]  /*1130*/  @P0 FADD.FTZ R85, R53, R85 ;  /* 0x0000005535550221 */ /* 0x000fe40000010000 */
.L_x_15568:
[----:B------:R-:W-:Y:S05]  /*1140*/  BSYNC B0 ;  /* 0x0000000000007941 */ /* 0x000fea0003800000 */
.L_x_15567:
[----:B------:R-:W-:Y:S01]  /*1150*/  BSSY B0, `(.L_x_15569) ;  /* 0x0000005000007945 */ /* 0x000fe20003800000 */
[----:B------:R-:W-:Y:S05]  /*1160*/  @!P6 BRA `(.L_x_15570) ;  /* 0x000000300000e947 */ /* 0x000fea0003800000 */
[----:B-----5:R-:W-:-:S05]  /*1170*/  HADD2.F32 R86, -RZ, R61.H0_H0 ;  /* 0x2000003dff567230 */ /* 0x020fca0000004100 */
[----:B------:R-:W-:-:S04]  /*1180*/  FMUL.FTZ R86, R86, c[0x0][0x1ec] ;  /* 0x00007b0056567a20 */ /* 0x000fc80000410000 */
[----:B------:R-:W-:Y:S02]  /*1190*/  @P0 FADD.FTZ R86, R54, R86 ;  /* 0x0000005636560221 */ /* 0x000fe40000010000 */
.L_x_15570:
[----:B------:R-:W-:Y:S05]  /*11a0*/  BSYNC B0 ;  /* 0x0000000000007941 */ /* 0x000fea0003800000 */
.L_x_15569:
[----:B------:R-:W-:Y:S01]  /*11b0*/  BSSY B0, `(.L_x_15571) ;  /* 0x0000005000007945 */ /* 0x000fe20003800000 */
[----:B------:R-:W-:Y:S05]  /*11c0*/  @!P6 BRA `(.L_x_15572) ;  /* 0x000000300000e947 */ /* 0x000fea0003800000 */
[----:B-----5:R-:W-:-:S05]  /*11d0*/  HADD2.F32 R87, -RZ, R61.H1_H1 ;  /* 0x3000003dff577230 */ /* 0x020fca0000004100 */
[----:B------:R-:W-:-:S04]  /*11e0*/  FMUL.FTZ R87, R87, c[0x0][0x1ec] ;  /* 0x00007b0057577a20 */ /* 0x000fc80000410000 */
[----:B------:R-:W-:Y:S02]  /*11f0*/  @P0 FADD.FTZ R87, R55, R87 ;  /* 0x0000005737570221 */ /* 0x000fe40000010000 */
.L_x_15572:
[----:B------:R-:W-:Y:S05]  /*1200*/  BSYNC B0 ;  /* 0x0000000000007941 */ /* 0x000fea0003800000 */
.L_x_15571:
[----:B------:R-:W-:Y:S01]  /*1210*/  BSSY B0, `(.L_x_15573) ;  /* 0x0000005000007945 */ /* 0x000fe20003800000 */
[----:B------:R-:W-:Y:S05]  /*1220*/  @!P6 BRA `(.L_x_15574) ;  /* 0x000000300000e947 */ /* 0x000fea0003800000 */
[----:B-----5:R-:W-:-:S05]  /*1230*/  HADD2.F32 R80, -RZ, R62.H0_H0 ;  /* 0x2000003eff507230 */ /* 0x020fca0000004100 */
[----:B------:R-:W-:-:S04]  /*1240*/  FMUL.FTZ R80, R80, c[0x0][0x1ec] ;  /* 0x00007b0050507a20 */ /* 0x000fc80000410000 */
[----:B------:R-:W-:Y:S02]  /*1250*/  @P0 FADD.FTZ R80, R56, R80 ;  /* 0x0000005038500221 */ /* 0x000fe40000010000 */
.L_x_15574:
[----:B------:R-:W-:Y:S05]  /*1260*/  BSYNC B0 ;  /* 0x0000000000007941 */ /* 0x000fea0003800000 */
.L_x_15573:
[----:B------:R-:W-:Y:S01]  /*1270*/  BSSY B0, `(.L_x_15575) ;  /* 0x0000005000007945 */ /* 0x000fe20003800000 */
[----:B------:R-:W-:Y:S05]  /*1280*/  @!P6 BRA `(.L_x_15576) ;  /* 0x000000300000e947 */ /* 0x000fea0003800000 */
[----:B-----5:R-:W-:-:S05]  /*1290*/  HADD2.F32 R81, -RZ, R62.H1_H1 ;  /* 0x3000003eff517230 */ /* 0x020fca0000004100 */
[----:B------:R-:W-:-:S04]  /*12a0*/  FMUL.FTZ R81, R81, c[0x0][0x1ec] ;  /* 0x00007b0051517a20 */ /* 0x000fc80000410000 */
[----:B------:R-:W-:Y:S02]  /*12b0*/  @P0 FADD.FTZ R81, R57, R81 ;  /* 0x0000005139510221 */ /* 0x000fe40000010000 */
.L_x_15576:
[----:B------:R-:W-:Y:S05]  /*12c0*/  BSYNC B0 ;  /* 0x0000000000007941 */ /* 0x000fea0003800000 */
.L_x_15575:
[----:B------:R-:W-:Y:S01]  /*12d0*/  BSSY B0, `(.L_x_15577) ;  /* 0x0000005000007945 */ /* 0x000fe20003800000 */
[----:B------:R-:W-:Y:S05]  /*12e0*/  @!P6 BRA `(.L_x_15578) ;  /* 0x000000300000e947 */ /* 0x000fea0003800000 */
[----:B-----5:R-:W-:-:S05]  /*12f0*/  HADD2.F32 R82, -RZ, R63.H0_H0 ;  /* 0x2000003fff527230 */ /* 0x020fca0000004100 */
[----:B------:R-:W-:-:S04]  /*1300*/  FMUL.FTZ R82, R82, c[0x0][0x1ec] ;  /* 0x00007b0052527a20 */ /* 0x000fc80000410000 */
[----:B------:R-:W-:Y:S02]  /*1310*/  @P0 FADD.FTZ R82, R58, R82 ;  /* 0x000000523a520221 */ /* 0x000fe40000010000 */
.L_x_15578:
[----:B------:R-:W-:Y:S05]  /*1320*/  BSYNC B0 ;  /* 0x0000000000007941 */ /* 0x000fea0003800000 */
.L_x_15577:
[----:B------:R-:W-:Y:S01]  /*1330*/  BSSY B0, `(.L_x_15579) ;  /* 0x0000005000007945 */ /* 0x000fe20003800000 */
[----:B------:R-:W-:Y:S05]  /*1340*/  @!P6 BRA `(.L_x_15580) ;  /* 0x000000300000e947 */ /* 0x000fea0003800000 */
[----:B-----5:R-:W-:-:S05]  /*1350*/  HADD2.F32 R83, -RZ, R63.H1_H1 ;  /* 0x3000003fff537230 */ /* 0x020fca0000004100 */
[----:B------:R-:W-:-:S04]  /*1360*/  FMUL.FTZ R83, R83, c[0x0][0x1ec] ;  /* 0x00007b0053537a20 */ /* 0x000fc80000410000 */
[----:B------:R-:W-:Y:S02]  /*1370*/  @P0 FADD.FTZ R83, R59, R83 ;  /* 0x000000533b530221 */ /* 0x000fe40000010000 */
.L_x_15580:
[----:B------:R-:W-:Y:S05]  /*1380*/  BSYNC B0 ;  /* 0x0000000000007941 */ /* 0x000fea0003800000 */
.L_x_15579:
        /* <DEDUP_REMOVED lines=32> */
.L_x_15587:
        /* <DEDUP_REMOVED lines=68> */
.L_x_15588:
        /* <DEDUP_REMOVED lines=93> */
[----:B------:R-:W-:Y:S01]  /*1fa0*/  F2FP.PACK_AB R65, R78, R65 ;  /* 0x000000414e41723e */ /* 0x000fe200000000ff */
        /* <DEDUP_REMOVED lines=13> */
[----:B------:R-:W-:Y:S01]  /*2080*/  F2FP.PACK_AB R66, R81, R66 ;  /* 0x000000425142723e */ /* 0x000fe200000000ff */
        /* <DEDUP_REMOVED lines=10> */
[----:B------:R-:W-:Y:S01]  /*2130*/  F2FP.PACK_AB R68, R68, R79 ;  /* 0x0000004f4444723e */ /* 0x000fe200000000ff */
[----:B------:R-:W-:Y:S02]  /*2140*/  FFMA.FTZ R75, R41, R74, R17 ;  /* 0x0000004a294b7223 */ /* 0x000fe40000010011 */
[----:B------:R-:W-:Y:S02]  /*2150*/  FADD.FTZ R83, -R95, R83 ;  /* 0x000000535f537221 */ /* 0x000fe40000010100 */
[----:B------:R-:W-:Y:S01]  /*2160*/  FMUL.FTZ R73, R94, R117 ;  /* 0x000000755e497220 */ /* 0x000fe20000410000 */
[----:B------:R-:W-:Y:S01]  /*2170*/  F2FP.PACK_AB R70, R75, R70 ;  /* 0x000000464b46723e */ /* 0x000fe200000000ff */
[----:B------:R-:W-:-:S02]  /*2180*/  FFMA.FTZ R74, R48, R121, R24 ;  /* 0x00000079304a7223 */ /* 0x000fc40000010018 */
[----:B------:R-:W-:Y:S02]  /*2190*/  FFMA.FTZ R81, R49, R86, R25 ;  /* 0x0000005631517223 */ /* 0x000fe40000010019 */
[C---:B------:R-:W-:Y:S02]  /*21a0*/  FMUL.FTZ R77, R94.reuse, R119 ;  /* 0x000000775e4d7220 */ /* 0x040fe40000410000 */
[----:B------:R-:W-:Y:S01]  /*21b0*/  FMUL.FTZ R76, R94, R87 ;  /* 0x000000575e4c7220 */ /* 0x000fe20000410000 */
[----:B------:R-:W-:Y:S01]  /*21c0*/  F2FP.PACK_AB R74, R81, R74 ;  /* 0x0000004a514a723e */ /* 0x000fe200000000ff */
[----:B------:R-:W-:Y:S01]  /*21d0*/  FFMA.FTZ R69, R38, R69, R14 ;  /* 0x0000004526457223 */ /* 0x000fe2000001000e */
[----:B------:R-:W-:Y:S01]  /*21e0*/  MOV R81, 0x10 ;  /* 0x0000001000517802 */ /* 0x000fe20000000f00 */
        /* <DEDUP_REMOVED lines=33> */
.L_x_15584:
[----:B-1----:R-:W-:Y:S05]  /*2400*/  BSYNC B0 ;  /* 0x0000000000007941 */ /* 0x002fea0003800000 */
.L_x_15583:
[----:B------:R-:W-:Y:S02]  /*2410*/  IADD3 R90, R90, c[0x0][0x160], RZ ;  /* 0x000058005a5a7a10 */ /* 0x000fe40007ffe0ff */
[----:B------:R-:W-:-:S02]  /*2420*/  LOP3.LUT P1, RZ, R2, 0xff, RZ, 0xc0, !PT ;  /* 0x000000ff02ff7812 */ /* 0x000fc4000782c0ff */
[----:B------:R-:W-:Y:S02]  /*2430*/  ISETP.GE.AND P0, PT, R90, c[0x0][0x164], PT ;  /* 0x000059005a007a0c */ /* 0x000fe40003f06270 */
[----:B------:R-:W-:-:S11]  /*2440*/  SEL R2, RZ, 0x1, P1 ;  /* 0x00000001ff027807 */ /* 0x000fd60000800000 */
[----:B0----5:R-:W-:Y:S01]  /*2450*/  @P0 CALL.REL.NOINC `(.L_x_15585) ;  /* 0x0000001000000944 */ /* 0x021fe20003c00000 */
[----:B------:R-:W-:Y:S05]  /*2460*/  BRA `(.L_x_15586) ;  /* 0xffffde9000007947 */ /* 0x000fea000383ffff */
.L_x_15585:
[----:B------:R-:W-:Y:S05]  /*2470*/  EXIT ;  /* 0x000000000000794d */ /* 0x000fea0003800000 */
.L_x_15581:
[----:B0-----:R-:W-:Y:S01]  /*2480*/  HFMA2.MMA R101, -RZ, RZ, 0, 5.9604644775390625e-08 ;  /* 0x00000001ff657435 */ /* 0x001fe200000001ff */
[----:B------:R-:W-:Y:S02]  /*2490*/  MOV R95, 0x1f ;  /* 0x0000001f005f7802 */ /* 0x000fe40000000f00 */
[----:B------:R-:W-:Y:S02]  /*24a0*/  MOV R100, 0xffffffff ;  /* 0xffffffff00647802 */ /* 0x000fe40000000f00 */
[----:B------:R-:W-:Y:S02]  /*24b0*/  MOV R98, 0x24d0 ;  /* 0x000024d000627802 */ /* 0x000fe40000000f00 */
[----:B-----5:R-:W-:Y:S05]  /*24c0*/  CALL.REL.NOINC `($__internal_115_$__cuda_sm70_shflsync_bfly_p) ;  /* 0x0000069000007944 */ /* 0x020fea0003c00000 */
[----:B-1----:R-:W-:Y:S01]  /*24d0*/  MOV R94, R101 ;  /* 0x00000065005e7202 */ /* 0x002fe20000000f00 */
[----:B0-----:R-:W-:Y:S05]  /*24e0*/  BRA `(.L_x_15587) ;  /* 0xfffff0a000007947 */ /* 0x001fea000383ffff */
.L_x_15582:
[----:B------:R-:W-:Y:S01]  /*24f0*/  HFMA2.MMA R101, -RZ, RZ, 0, 1.1920928955078125e-07 ;  /* 0x00000002ff657435 */ /* 0x000fe200000001ff */
[----:B------:R-:W-:Y:S02]  /*2500*/  MOV R95, 0x1f ;  /* 0x0000001f005f7802 */ /* 0x000fe40000000f00 */
[----:B------:R-:W-:Y:S02]  /*2510*/  MOV R100, 0xffffffff ;  /* 0xffffffff00647802 */ /* 0x000fe40000000f00 */
[----:B------:R-:W-:-:S02]  /*2520*/  MOV R98, 0x2540 ;  /* 0x0000254000627802 */ /* 0x000fc40000000f00 */
[----:B-----5:R-:W-:Y:S05]  /*2530*/  CALL.REL.NOINC `($__internal_115_$__cuda_sm70_shflsync_bfly_p) ;  /* 0x0000062000007944 */ /* 0x020fea0003c00000 */
[----:B01----:R-:W-:Y:S01]  /*2540*/  FADD.FTZ R102, R102, R101 ;  /* 0x0000006566667221 */ /* 0x003fe20000010000 */
[----:B------:R-:W-:Y:S01]  /*2550*/  HFMA2.MMA R101, -RZ, RZ, 0, 2.384185791015625e-07 ;  /* 0x00000004ff657435 */ /* 0x000fe200000001ff */
[----:B------:R-:W-:-:S02]  /*2560*/  MOV R95, 0x1f ;  /* 0x0000001f005f7802 */ /* 0x000fc40000000f00 */
[----:B------:R-:W-:Y:S02]  /*2570*/  MOV R100, 0xffffffff ;  /* 0xffffffff00647802 */ /* 0x000fe40000000f00 */
[----:B------:R-:W-:Y:S02]  /*2580*/  MOV R98, 0x25a0 ;  /* 0x000025a000627802 */ /* 0x000fe40000000f00 */
[----:B------:R-:W-:Y:S05]  /*2590*/  CALL.REL.NOINC `($__internal_115_$__cuda_sm70_shflsync_bfly_p) ;  /* 0x000005c000007944 */ /* 0x000fea0003c00000 */
[----:B01----:R-:W-:Y:S01]  /*25a0*/  FADD.FTZ R102, R102, R101 ;  /* 0x0000006566667221 */ /* 0x003fe20000010000 */
[----:B------:R-:W-:Y:S01]  /*25b0*/  HFMA2.MMA R101, -RZ, RZ, 0, 4.76837158203125e-07 ;  /* 0x00000008ff657435 */ /* 0x000fe200000001ff */
[----:B------:R-:W-:Y:S02]  /*25c0*/  MOV R95, 0x1f ;  /* 0x0000001f005f7802 */ /* 0x000fe40000000f00 */
[----:B------:R-:W-:Y:S02]  /*25d0*/  MOV R100, 0xffffffff ;  /* 0xffffffff00647802 */ /* 0x000fe40000000f00 */
[----:B------:R-:W-:Y:S02]  /*25e0*/  MOV R98, 0x2600 ;  /* 0x0000260000627802 */ /* 0x000fe40000000f00 */
[----:B------:R-:W-:Y:S05]  /*25f0*/  CALL.REL.NOINC `($__internal_115_$__cuda_sm70_shflsync_bfly_p) ;  /* 0x0000056000007944 */ /* 0x000fea0003c00000 */
[----:B01----:R-:W-:Y:S01]  /*2600*/  FADD.FTZ R102, R102, R101 ;  /* 0x0000006566667221 */ /* 0x003fe20000010000 */
[----:B------:R-:W-:Y:S01]  /*2610*/  HFMA2.MMA R101, -RZ, RZ, 0, 9.5367431640625e-07 ;  /* 0x00000010ff657435 */ /* 0x000fe200000001ff */
[----:B------:R-:W-:-:S02]  /*2620*/  MOV R95, 0x1f ;  /* 0x0000001f005f7802 */ /* 0x000fc40000000f00 */
[----:B------:R-:W-:Y:S02]  /*2630*/  MOV R100, 0xffffffff ;  /* 0xffffffff00647802 */ /* 0x000fe40000000f00 */
[----:B------:R-:W-:Y:S02]  /*2640*/  MOV R98, 0x2660 ;  /* 0x0000266000627802 */ /* 0x000fe40000000f00 */
[----:B------:R-:W-:Y:S05]  /*2650*/  CALL.REL.NOINC `($__internal_115_$__cuda_sm70_shflsync_bfly_p) ;  /* 0x0000050000007944 */ /* 0x000fea0003c00000 */
        /* <DEDUP_REMOVED lines=54> */
[----:B------:R-:W-:Y:S05]  /*29c0*/  CALL.REL.NOINC `($__internal_115_$__cuda_sm70_shflsync_bfly_p) ;  /* 0x0000019000007944 */ /* 0x000fea0003c00000 */
[----:B01----:R-:W-:Y:S01]  /*29d0*/  FADD.FTZ R102, R102, R101 ;  /* 0x0000006566667221 */ /* 0x003fe20000010000 */
[----:B------:R-:W-:Y:S01]  /*29e0*/  HFMA2.MMA R101, -RZ, RZ, 0, 1.1920928955078125e-07 ;  /* 0x00000002ff657435 */ /* 0x000fe200000001ff */
[----:B------:R-:W-:Y:S02]  /*29f0*/  MOV R95, 0x1f ;  /* 0x0000001f005f7802 */ /* 0x000fe40000000f00 */
[----:B------:R-:W-:Y:S02]  /*2a00*/  MOV R100, 0xffffffff ;  /* 0xffffffff00647802 */ /* 0x000fe40000000f00 */
[----:B------:R-:W-:Y:S02]  /*2a10*/  MOV R98, 0x2a30 ;  /* 0x00002a3000627802 */ /* 0x000fe40000000f00 */
[----:B------:R-:W-:Y:S05]  /*2a20*/  CALL.REL.NOINC `($__internal_115_$__cuda_sm70_shflsync_bfly_p) ;  /* 0x0000013000007944 */ /* 0x000fea0003c00000 */
        /* <DEDUP_REMOVED lines=18> */
[----:B01----:R-:W-:Y:S05]  /*2b50*/  BRA `(.L_x_15588) ;  /* 0xffffee7000007947 */ /* 0x003fea000383ffff */
        .weak           $__internal_115_$__cuda_sm70_shflsync_bfly_p
        .type           $__internal_115_$__cuda_sm70_shflsync_bfly_p,@function
        .size           $__internal_115_$__cuda_sm70_shflsync_bfly_p,(.L_x_22203 - $__internal_115_$__cuda_sm70_shflsync_bfly_p)
$__internal_115_$__cuda_sm70_shflsync_bfly_p:
[----:B------:R-:W-:Y:S01]  /*2b60*/  HFMA2.MMA R99, -RZ, RZ, 0, 0 ;  /* 0x00000000ff637435 */ /* 0x000fe200000001ff */
[----:B------:R-:W-:Y:S04]  /*2b70*/  WARPSYNC R100 ;  /* 0x0000006400007348 */ /* 0x000fe80003800000 */
[----:B------:R0:W1:Y:S01]  /*2b80*/  SHFL.BFLY PT, R101, R102, R101, R95 ;  /* 0x0c00006566657389 */ /* 0x00006200000e005f */
[----:B------:R-:W-:Y:S05]  /*2b90*/  RET.REL.NODEC R98 `(_ZN10layer_norm13ln_fwd_kernelINS_13Kernel_traitsIf6__halffS2_fjLj3072ELj1ELj1ELj4ELj16ENS_18Kernel_traits_baseILj3072EfS2_fS2_fjLj128EEEEELb0ELb0ELb1ELb1EEEvNS_9FwdParamsE) ;  /* 0xffffd46062007950 */ /* 0x000fea0003c3ffff */
.L_x_15589:
        /* <DEDUP_REMOVED lines=14> */
.L_x_22203:


//--------------------- .text._ZN10layer_norm13ln_fwd_kernelINS_13Kernel_traitsIf6__halffS2_fjLj3072ELj1ELj1ELj4ELj16ENS_18Kernel_traits_baseILj3072EfS2_fS2_fjLj128EEEEELb0ELb1ELb0ELb0EEEvNS_9FwdParamsE --------------------------
	.section	.text._ZN10layer_norm13ln_fwd_kernelINS_13Kernel_traitsIf6__halffS2_fjLj3072ELj1ELj1ELj4ELj16ENS_18Kernel_traits_baseILj3072EfS2_fS2_fjLj128EEEEELb0ELb1ELb0ELb0EEEvNS_9FwdParamsE,"ax",@progbits
	.sectioninfo	@"SHI_REGISTERS=128"
	.align	128
        .global         _ZN10layer_norm13ln_fwd_kernelINS_13Kernel_traitsIf6__halffS2_fjLj3072ELj1ELj1ELj4ELj16ENS_18Kernel_traits_baseILj3072EfS2_fS2_fjLj128EEEEELb0ELb1ELb0ELb0EEEvNS_9FwdParamsE
        .type           _ZN10layer_norm13ln_fwd_kernelINS_13Kernel_traitsIf6__halffS2_fjLj3072ELj1ELj1ELj4ELj16ENS_18Kernel_traits_baseILj3072EfS2_fS2_fjLj128EEEEELb0ELb1ELb0ELb0EEEvNS_9FwdParamsE,@function
        .size           _ZN10layer_norm13ln_fwd_kernelINS_13Kernel_traitsIf6__halffS2_fjLj3072ELj1ELj1ELj4ELj16ENS_18Kernel_traits_baseILj3072EfS2_fS2_fjLj128EEEEELb0ELb1ELb0ELb0EEEvNS_9FwdParamsE,(.L_x_22204 - _ZN10layer_norm13ln_fwd_kernelINS_13Kernel_traitsIf6__halffS2_fjLj3072ELj1ELj1ELj4ELj16ENS_18Kernel_traits_baseILj3072EfS2_fS2_fjLj128EEEEELb0ELb1ELb0ELb0EEEvNS_9FwdParamsE)
        .other          _ZN10layer_norm13ln_fwd_kernelINS_13Kernel_traitsIf6__halffS2_fjLj3072ELj1ELj1ELj4ELj16ENS_18Kernel_traits_baseILj3072EfS2_fS2_fjLj128EEEEELb0ELb1ELb0ELb0EEEvNS_9FwdParamsE,@"STO_CUDA_ENTRY STV_DEFAULT"
_ZN10layer_norm13ln_fwd_kernelINS_13Kernel_traitsIf6__halffS2_fjLj3072ELj1ELj1ELj4ELj16ENS_18Kernel_traits_baseILj3072EfS2_fS2_fjLj128EEEEELb0ELb1ELb0ELb0EEEvNS_9FwdParamsE:
.text._ZN10layer_norm13ln_fwd_kernelINS_13Kernel_traitsIf6__halffS2_fjLj3072ELj1ELj1ELj4ELj16ENS_18Kernel_traits_baseILj3072EfS2_fS2_fjLj128EEEEELb0ELb1ELb0ELb0EEEvNS_9FwdParamsE:
        /* <DEDUP_REMOVED lines=33> */
.L_x_15591:
[----:B------:R-:W-:Y:S05]  /*0210*/  BSYNC B0 ;  /* 0x0000000000007941 */ /* 0x000fea0003800000 */
.L_x_15590:
        /* <DEDUP_REMOVED lines=21> */
.L_x_15593:
[----:B------:R-:W-:Y:S05]  /*0370*/  BSYNC B0 ;  /* 0x0000000000007941 */ /* 0x000fea0003800000 */
.L_x_15592:
        /* <DEDUP_REMOVED lines=20> */
.L_x_15595:
[----:B------:R-:W-:Y:S05]  /*04c0*/  BSYNC B0 ;  /* 0x0000000000007941 */ /* 0x000fea0003800000 */
.L_x_15594:
        /* <DEDUP_REMOVED lines=26> */
.L_x_15611:
        /* <DEDUP_REMOVED lines=26> */
[----:B------:R-:W-:Y:S01]  /*0810*/  ISETP.NE.AND.EX P0, PT, RZ, c[0x0][0x184], PT, P0 ;  /* 0x00006100ff007a0c */ /* 0x000fe20003f05300 */
[----:B--2---:R-:W-:-:S02]  /*0820*/  HADD2.F32 R111, -RZ, R85.H0_H0 ;  /* 0x20000055ff6f7230 */ /* 0x004fc40000004100 */
[----:B------:R-:W-:Y:S02]  /*0830*/  HADD2.F32 R117, -RZ, R85.H1_H1 ;  /* 0x30000055ff757230 */ /* 0x000fe40000004100 */
[----:B------:R-:W-:Y:S01]  /*0840*/  HADD2.F32 R85, -RZ, R86.H0_H0 ;  /* 0x20000056ff557230 */ /* 0x000fe20000004100 */
[-C--:B------:R-:W-:Y:S01]  /*0850*/  FMUL.FTZ R111, R111, R108.reuse ;  /* 0x0000006c6f6f7220 */ /* 0x080fe20000410000 */
[--C-:B------:R-:W-:Y:S01]  /*0860*/  HADD2.F32 R91, -RZ, R84.reuse.H0_H0 ;  /* 0x20000054ff5b7230 */ /* 0x100fe20000004100 */
[-C--:B0-----:R-:W-:Y:S01]  /*0870*/  FMUL.FTZ R88, R117, R108.reuse ;  /* 0x0000006c75587220 */ /* 0x081fe20000410000 */
        /* <DEDUP_REMOVED lines=8> */
[----:B------:R-:W-:Y:S01]  /*0900*/  IADD3 R109, R113, 0x80, RZ ;  /* 0x00000080716d7810 */ /* 0x000fe20007ffe0ff */
[----:B------:R-:W-:-:S02]  /*0910*/  FMUL.FTZ R121, R121, R108 ;  /* 0x0000006c79797220 */ /* 0x000fc40000410000 */
[----:B------:R-:W-:Y:S02]  /*0920*/  FMUL.FTZ R116, R87, R108 ;  /* 0x0000006c57747220 */ /* 0x000fe40000410000 */
[----:B-----5:R-:W-:Y:S02]  /*0930*/  FMUL.FTZ R87, R23, R88 ;  /* 0x0000005817577220 */ /* 0x020fe40000410000 */
[----:B------:R-:W-:Y:S02]  /*0940*/  FMUL.FTZ R88, R24, R89 ;  /* 0x0000005918587220 */ /* 0x000fe40000410000 */
[----:B------:R-:W-:Y:S02]  /*0950*/  FMUL.FTZ R84, R20, R91 ;  /* 0x0000005b14547220 */ /* 0x000fe40000410000 */
[----:B------:R-:W-:Y:S02]  /*0960*/  FMUL.FTZ R85, R21, R86 ;  /* 0x0000005615557220 */ /* 0x000fe40000410000 */
[----:B------:R-:W-:-:S02]  /*0970*/  FMUL.FTZ R89, R25, R90 ;  /* 0x0000005a19597220 */ /* 0x000fc40000410000 */
[----:B------:R-:W-:Y:S01]  /*0980*/  FMUL.FTZ R86, R22, R111 ;  /* 0x0000006f16567220 */ /* 0x000fe20000410000 */
[----:B------:R-:W-:Y:S01]  /*0990*/  LEA.HI.X R111, R113, c[0x0][0x18c], RZ, 0x5, P4 ;  /* 0x00006300716f7a11 */ /* 0x000fe200020f2cff */
        /* <DEDUP_REMOVED lines=12> */
.L_x_15597:
[----:B------:R-:W-:Y:S05]  /*0a60*/  BSYNC B0 ;  /* 0x0000000000007941 */ /* 0x000fea0003800000 */
.L_x_15596:
        /* <DEDUP_REMOVED lines=12> */
[----:B------:R-:W-:Y:S01]  /*0b30*/  ISETP.NE.AND.EX P0, PT, RZ, c[0x0][0x184], PT, P0 ;  /* 0x00006100ff007a0c */ /* 0x000fe20003f05300 */
[--C-:B--2---:R-:W-:Y:S02]  /*0b40*/  HADD2.F32 R117, -RZ, R93.reuse.H0_H0 ;  /* 0x2000005dff757230 */ /* 0x104fe40000004100 */
[----:B------:R-:W-:Y:S02]  /*0b50*/  HADD2.F32 R119, -RZ, R93.H1_H1 ;  /* 0x3000005dff777230 */ /* 0x000fe40000004100 */
[----:B------:R-:W-:Y:S01]  /*0b60*/  HADD2.F32 R99, -RZ, R92.H0_H0 ;  /* 0x2000005cff637230 */ /* 0x000fe20000004100 */
[-C--:B------:R-:W-:Y:S01]  /*0b70*/  FMUL.FTZ R117, R117, R108.reuse ;  /* 0x0000006c75757220 */ /* 0x080fe20000410000 */
[----:B------:R-:W-:Y:S01]  /*0b80*/  HADD2.F32 R93, -RZ, R94.H0_H0 ;  /* 0x2000005eff5d7230 */ /* 0x000fe20000004100 */
[-C--:B0-----:R-:W-:Y:S01]  /*0b90*/  FMUL.FTZ R96, R119, R108.reuse ;  /* 0x0000006c77607220 */ /* 0x081fe20000410000 */
[--C-:B------:R-:W-:Y:S01]  /*0ba0*/  HADD2.F32 R123, -RZ, R95.reuse.H0_H0 ;  /* 0x2000005fff7b7230 */ /* 0x100fe20000004100 */
[-C--:B------:R-:W-:Y:S01]  /*0bb0*/  FMUL.FTZ R99, R99, R108.reuse ;  /* 0x0000006c63637220 */ /* 0x080fe20000410000 */
[----:B------:R-:W-:Y:S01]  /*0bc0*/  HADD2.F32 R111, -RZ, R92.H1_H1 ;  /* 0x3000005cff6f7230 */ /* 0x000fe20000004100 */
[-C--:B------:R-:W-:Y:S01]  /*0bd0*/  FMUL.FTZ R97, R93, R108.reuse ;  /* 0x0000006c5d617220 */ /* 0x080fe20000410000 */
[----:B------:R-:W-:Y:S01]  /*0be0*/  HADD2.F32 R121, -RZ, R94.H1_H1 ;  /* 0x3000005eff797230 */ /* 0x000fe20000004100 */
[-C--:B------:R-:W-:Y:S01]  /*0bf0*/  FMUL.FTZ R123, R123, R108.reuse ;  /* 0x0000006c7b7b7220 */ /* 0x080fe20000410000 */
[----:B------:R-:W-:Y:S01]  /*0c00*/  HADD2.F32 R95, -RZ, R95.H1_H1 ;  /* 0x3000005fff5f7230 */ /* 0x000fe20000004100 */
[----:B------:R-:W-:-:S02]  /*0c10*/  FMUL.FTZ R94, R111, R108 ;  /* 0x0000006c6f5e7220 */ /* 0x000fc40000410000 */
[-C--:B------:R-:W-:Y:S02]  /*0c20*/  FMUL.FTZ R98, R121, R108.reuse ;  /* 0x0000006c79627220 */ /* 0x080fe40000410000 */
[----:B------:R-:W-:Y:S02]  /*0c30*/  FMUL.FTZ R110, R95, R108 ;  /* 0x0000006c5f6e7220 */ /* 0x000fe40000410000 */
[----:B-----5:R-:W-:Y:S02]  /*0c40*/  FMUL.FTZ R95, R47, R96 ;  /* 0x000000602f5f7220 */ /* 0x020fe40000410000 */
[----:B------:R-:W-:Y:S02]  /*0c50*/  FMUL.FTZ R92, R44, R99 ;  /* 0x000000632c5c7220 */ /* 0x000fe40000410000 */
[----:B------:R-:W-:Y:S02]  /*0c60*/  FMUL.FTZ R96, R48, R97 ;  /* 0x0000006130607220 */ /* 0x000fe40000410000 */
[----:B------:R-:W-:-:S02]  /*0c70*/  FMUL.FTZ R93, R45, R94 ;  /* 0x0000005e2d5d7220 */ /* 0x000fc40000410000 */
[----:B------:R-:W-:Y:S02]  /*0c80*/  FMUL.FTZ R97, R49, R98 ;  /* 0x0000006231617220 */ /* 0x000fe40000410000 */
[----:B------:R-:W-:Y:S01]  /*0c90*/  FMUL.FTZ R99, R51, R110 ;  /* 0x0000006e33637220 */ /* 0x000fe20000410000 */
[C---:B------:R-:W-:Y:S01]  /*0ca0*/  LEA R110, P4, R109.reuse, c[0x0][0x188], 0x5 ;  /* 0x000062006d6e7a11 */ /* 0x040fe200078828ff */
[----:B------:R-:W-:Y:S02]  /*0cb0*/  FMUL.FTZ R94, R46, R117 ;  /* 0x000000752e5e7220 */ /* 0x000fe40000410000 */
[----:B------:R-:W-:Y:S01]  /*0cc0*/  FMUL.FTZ R98, R50, R123 ;  /* 0x0000007b32627220 */ /* 0x000fe20000410000 */
[C---:B------:R-:W-:Y:S01]  /*0cd0*/  LEA.HI.X R111, R109.reuse, c[0x0][0x18c], RZ, 0x5, P4 ;  /* 0x000063006d6f7a11 */ /* 0x040fe200020f2cff */
[----:B---3--:R-:W-:Y:S01]  /*0ce0*/  @P0 FADD.FTZ R92, R76, R92 ;  /* 0x0000005c4c5c0221 */ /* 0x008fe20000010000 */
[----:B------:R-:W-:Y:S01]  /*0cf0*/  IADD3 R109, R109, 0x80, RZ ;  /* 0x000000806d6d7810 */ /* 0x000fe20007ffe0ff */
        /* <DEDUP_REMOVED lines=9> */
.L_x_15599:
[----:B------:R-:W-:Y:S05]  /*0d90*/  BSYNC B0 ;  /* 0x0000000000007941 */ /* 0x000fea0003800000 */
.L_x_15598:
        /* <DEDUP_REMOVED lines=49> */
.L_x_15601:
[----:B------:R-:W-:Y:S05]  /*10b0*/  BSYNC B0 ;  /* 0x0000000000007941 */ /* 0x000fea0003800000 */
.L_x_15600:
        /* <DEDUP_REMOVED lines=33> */
.L_x_15612:
        /* <DEDUP_REMOVED lines=69> */
.L_x_15613:
        /* <DEDUP_REMOVED lines=75> */
[----:B------:R-:W-:Y:S01]  /*1bd0*/  F2FP.PACK_AB R108, R109, R108 ;  /* 0x0000006c6d6c723e */ /* 0x000fe200000000ff */
        /* <DEDUP_REMOVED lines=12> */
[----:B------:R-:W-:Y:S01]  /*1ca0*/  F2FP.PACK_AB R109, R110, R109 ;  /* 0x0000006d6e6d723e */ /* 0x000fe200000000ff */
[----:B------:R-:W-:-:S02]  /*1cb0*/  FMUL.FTZ R121, R118, R121 ;  /* 0x0000007976797220 */ /* 0x000fc40000410000 */
        /* <DEDUP_REMOVED lines=9> */
.L_x_15605:
[----:B------:R-:W-:Y:S05]  /*1d50*/  BSYNC B0 ;  /* 0x0000000000007941 */ /* 0x000fea0003800000 */
.L_x_15604:
        /* <DEDUP_REMOVED lines=34> */
.L_x_15607:
[----:B------:R-:W-:Y:S05]  /*1f80*/  BSYNC B0 ;  /* 0x0000000000007941 */ /* 0x000fea0003800000 */
.L_x_15606:
        /* <DEDUP_REMOVED lines=14> */
[----:B------:R-:W-:Y:S01]  /*2070*/  F2FP.PACK_AB R111, R116, R125 ;  /* 0x0000007d746f723e */ /* 0x000fe200000000ff */
        /* <DEDUP_REMOVED lines=8> */
[----:B------:R-:W-:Y:S01]  /*2100*/  F2FP.PACK_AB R109, R116, R109 ;  /* 0x0000006d746d723e */ /* 0x000fe200000000ff */
[----:B------:R-:W-:Y:S01]  /*2110*/  FFMA.FTZ R117, R60, R117, R52 ;  /* 0x000000753c757223 */ /* 0x000fe20000010034 */
[----:B------:R-:W-:Y:S01]  /*2120*/  MOV R116, 0x10 ;  /* 0x0000001000747802 */ /* 0x000fe20000000f00 */
[----:B------:R-:W-:Y:S02]  /*2130*/  FFMA.FTZ R108, R61, R108, R53 ;  /* 0x0000006c3d6c7223 */ /* 0x000fe40000010035 */
[----:B------:R-:W-:Y:S02]  /*2140*/  FFMA.FTZ R123, R64, R123, R56 ;  /* 0x0000007b407b7223 */ /* 0x000fe40000010038 */
[----:B------:R-:W-:Y:S01]  /*2150*/  FFMA.FTZ R118, R65, R118, R57 ;  /* 0x0000007641767223 */ /* 0x000fe20000010039 */
[----:B------:R-:W-:Y:S01]  /*2160*/  F2FP.PACK_AB R108, R108, R117 ;  /* 0x000000756c6c723e */ /* 0x000fe200000000ff */
[----:B------:R-:W-:-:S03]  /*2170*/  IMAD.WIDE.U32 R116, R113, R116, c[0x0][0x208] ;  /* 0x0000820071747625 */ /* 0x000fc600078e0074 */
[----:B------:R-:W-:-:S05]  /*2180*/  F2FP.PACK_AB R110, R118, R123 ;  /* 0x0000007b766e723e */ /* 0x000fca00000000ff */
[----:B------:R0:W-:Y:S02]  /*2190*/  STG.E.128 [R116.64], R108 ;  /* 0x0000006c74007986 */ /* 0x0001e4000c101d04 */
.L_x_15609:
[----:B------:R-:W-:Y:S05]  /*21a0*/  BSYNC B0 ;  /* 0x0000000000007941 */ /* 0x000fea0003800000 */
.L_x_15608:
[----:B------:R-:W-:Y:S02]  /*21b0*/  IADD3 R114, R114, c[0x0][0x160], RZ ;  /* 0x0000580072727a10 */ /* 0x000fe40007ffe0ff */
[----:B------:R-:W-:Y:S02]  /*21c0*/  LOP3.LUT P4, RZ, R3, 0xff, RZ, 0xc0, !PT ;  /* 0x000000ff03ff7812 */ /* 0x000fe4000788c0ff */
[----:B------:R-:W-:Y:S02]  /*21d0*/  ISETP.GE.AND P0, PT, R114, c[0x0][0x164], PT ;  /* 0x0000590072007a0c */ /* 0x000fe40003f06270 */
[----:B------:R-:W-:-:S11]  /*21e0*/  SEL R3, RZ, 0x1, P4 ;  /* 0x00000001ff037807 */ /* 0x000fd60002000000 */
[----:B01---5:R-:W-:Y:S01]  /*21f0*/  @P0 CALL.REL.NOINC `(.L_x_15610) ;  /* 0x0000001000000944 */ /* 0x023fe20003c00000 */
[----:B------:R-:W-:Y:S05]  /*2200*/  BRA `(.L_x_15611) ;  /* 0xffffe46000007947 */ /* 0x000fea000383ffff */
.L_x_15610:
[----:B------:R-:W-:Y:S05]  /*2210*/  EXIT ;  /* 0x000000000000794d */ /* 0x000fea0003800000 */
.L_x_15602:
[----:B------:R-:W-:Y:S01]  /*2220*/  HFMA2.MMA R119, -RZ, RZ, 0, 5.9604644775390625e-08 ;  /* 0x00000001ff777435 */ /* 0x000fe200000001ff */
[----:B------:R-:W-:Y:S02]  /*2230*/  MOV R117, 0x1f ;  /* 0x0000001f00757802 */ /* 0x000fe40000000f00 */
[----:B------:R-:W-:Y:S02]  /*2240*/  MOV R118, 0xffffffff ;  /* 0xffffffff00767802 */ /* 0x000fe40000000f00 */
[----:B------:R-:W-:Y:S02]  /*2250*/  MOV R110, 0x2270 ;  /* 0x00002270006e7802 */ /* 0x000fe40000000f00 */
[----:B-1---5:R-:W-:Y:S05]  /*2260*/  CALL.REL.NOINC `($__internal_116_$__cuda_sm70_shflsync_bfly_p) ;  /* 0x000006b000007944 */ /* 0x022fea0003c00000 */
[----:B01----:R-:W-:Y:S05]  /*2270*/  BRA `(.L_x_15612) ;  /* 0xfffff05000007947 */ /* 0x003fea000383ffff */
.L_x_15603:
[----:B------:R-:W-:Y:S01]  /*2280*/  HFMA2.MMA R119, -RZ, RZ, 0, 1.1920928955078125e-07 ;  /* 0x00000002ff777435 */ /* 0x000fe200000001ff */
[----:B------:R-:W-:Y:S02]  /*2290*/  MOV R117, 0x1f ;  /* 0x0000001f00757802 */ /* 0x000fe40000000f00 */
[----:B------:R-:W-:Y:S02]  /*22a0*/  MOV R118, 0xffffffff ;  /* 0xffffffff00767802 */ /* 0x000fe40000000f00 */
[----:B------:R-:W-:-:S02]  /*22b0*/  MOV R110, 0x22d0 ;  /* 0x000022d0006e7802 */ /* 0x000fc40000000f00 */
[----:B-1---5:R-:W-:Y:S05]  /*22c0*/  CALL.REL.NOINC `($__internal_116_$__cuda_sm70_shflsync_bfly_p) ;  /* 0x0000065000007944 */ /* 0x022fea0003c00000 */
[----:B0-----:R-:W-:Y:S01]  /*22d0*/  HFMA2.MMA R119, -RZ, RZ, 0, 2.384185791015625e-07 ;  /* 0x00000004ff777435 */ /* 0x001fe200000001ff */
[----:B-1----:R-:W-:Y:S01]  /*22e0*/  FADD.FTZ R109, R109, R118 ;  /* 0x000000766d6d7221 */ /* 0x002fe20000010000 */
[----:B------:R-:W-:-:S02]  /*22f0*/  MOV R117, 0x1f ;  /* 0x0000001f00757802 */ /* 0x000fc40000000f00 */
[----:B------:R-:W-:Y:S02]  /*2300*/  MOV R118, 0xffffffff ;  /* 0xffffffff00767802 */ /* 0x000fe40000000f00 */
[----:B------:R-:W-:Y:S02]  /*2310*/  MOV R110, 0x2330 ;  /* 0x00002330006e7802 */ /* 0x000fe40000000f00 */
[----:B------:R-:W-:Y:S05]  /*2320*/  CALL.REL.NOINC `($__internal_116_$__cuda_sm70_shflsync_bfly_p) ;  /* 0x000005f000007944 */ /* 0x000fea0003c00000 */
[----:B0-----:R-:W-:Y:S01]  /*2330*/  HFMA2.MMA R119, -RZ, RZ, 0, 4.76837158203125e-07 ;  /* 0x00000008ff777435 */ /* 0x001fe200000001ff */
[----:B-1----:R-:W-:Y:S01]  /*2340*/  FADD.FTZ R109, R109, R118 ;  /* 0x000000766d6d7221 */ /* 0x002fe20000010000 */
[----:B------:R-:W-:Y:S02]  /*2350*/  MOV R117, 0x1f ;  /* 0x0000001f00757802 */ /* 0x000fe40000000f00 */
[----:B------:R-:W-:Y:S02]  /*2360*/  MOV R118, 0xffffffff ;  /* 0xffffffff00767802 */ /* 0x000fe40000000f00 */
[----:B------:R-:W-:Y:S02]  /*2370*/  MOV R110, 0x2390 ;  /* 0x00002390006e7802 */ /* 0x000fe40000000f00 */
[----:B------:R-:W-:Y:S05]  /*2380*/  CALL.REL.NOINC `($__internal_116_$__cuda_sm70_shflsync_bfly_p) ;  /* 0x0000059000007944 */ /* 0x000fea0003c00000 */
[----:B0-----:R-:W-:Y:S01]  /*2390*/  HFMA2.MMA R119, -RZ, RZ, 0, 9.5367431640625e-07 ;  /* 0x00000010ff777435 */ /* 0x001fe200000001ff */
[----:B-1----:R-:W-:Y:S01]  /*23a0*/  FADD.FTZ R109, R109, R118 ;  /* 0x000000766d6d7221 */ /* 0x002fe20000010000 */
[----:B------:R-:W-:-:S02]  /*23b0*/  MOV R117, 0x1f ;  /* 0x0000001f00757802 */ /* 0x000fc40000000f00 */
[----:B------:R-:W-:Y:S02]  /*23c0*/  MOV R118, 0xffffffff ;  /* 0xffffffff00767802 */ /* 0x000fe40000000f00 */
[----:B------:R-:W-:Y:S02]  /*23d0*/  MOV R110, 0x23f0 ;  /* 0x000023f0006e7802 */ /* 0x000fe40000000f00 */
[----:B------:R-:W-:Y:S05]  /*23e0*/  CALL.REL.NOINC `($__internal_116_$__cuda_sm70_shflsync_bfly_p) ;  /* 0x0000053000007944 */ /* 0x000fea0003c00000 */
        /* <DEDUP_REMOVED lines=55> */
[----:B------:R-:W-:Y:S05]  /*2760*/  CALL.REL.NOINC `($__internal_116_$__cuda_sm70_shflsync_bfly_p) ;  /* 0x000001b000007944 */ /* 0x000fea0003c00000 */
[----:B0-----:R-:W-:Y:S01]  /*2770*/  HFMA2.MMA R119, -RZ, RZ, 0, 1.1920928955078125e-07 ;  /* 0x00000002ff777435 */ /* 0x001fe200000001ff */
[----:B-1----:R-:W-:Y:S01]  /*2780*/  FADD.FTZ R109, R109, R118 ;  /* 0x000000766d6d7221 */ /* 0x002fe20000010000 */
[----:B------:R-:W-:Y:S02]  /*2790*/  MOV R117, 0x1f ;  /* 0x0000001f00757802 */ /* 0x000fe40000000f00 */
[----:B------:R-:W-:Y:S02]  /*27a0*/  MOV R118, 0xffffffff ;  /* 0xffffffff00767802 */ /* 0x000fe40000000f00 */
[----:B------:R-:W-:Y:S02]  /*27b0*/  MOV R110, 0x27d0 ;  /* 0x000027d0006e7802 */ /* 0x000fe40000000f00 */
[----:B------:R-:W-:Y:S05]  /*27c0*/  CALL.REL.NOINC `($__internal_116_$__cuda_sm70_shflsync_bfly_p) ;  /* 0x0000015000007944 */ /* 0x000fea0003c00000 */
[----:B0-----:R-:W-:Y:S01]  /*27d0*/  HFMA2.MMA R119, -RZ, RZ, 0, 2.384185791015625e-07 ;  /* 0x00000004ff777435 */ /* 0x001fe200000001ff */
[----:B-1----:R-:W-:Y:S01]  /*27e0*/  FADD.FTZ R109, R109, R118 ;  /* 0x000000766d6d7221 */ /* 0x002fe20000010000 */
[----:B------:R-:W-:Y:S02]  /*27f0*/  MOV R117, 0x1f ;  /* 0x0000001f00757802 */ /* 0x000fe40000000f00 */
[----:B------:R-:W-:-:S02]  /*2800*/  MOV R118, 0xffffffff ;  /* 0xffffffff00767802 */ /* 0x000fc40000000f00 */
        /* <DEDUP_REMOVED lines=8> */
[----:B-1----:R-:W-:Y:S01]  /*2890*/  FADD.FTZ R120, R109, R118 ;  /* 0x000000766d787221 */ /* 0x002fe20000010000 */
[----:B0-----:R-:W-:Y:S01]  /*28a0*/  HFMA2.MMA R119, -RZ, RZ, 0, 9.5367431640625e-07 ;  /* 0x00000010ff777435 */ /* 0x001fe200000001ff */
[----:B------:R-:W-:Y:S02]  /*28b0*/  MOV R117, 0x1f ;  /* 0x0000001f00757802 */ /* 0x000fe40000000f00 */
[----:B------:R-:W-:-:S02]  /*28c0*/  MOV R118, 0xffffffff ;  /* 0xffffffff00767802 */ /* 0x000fc40000000f00 */
[----:B------:R-:W-:Y:S02]  /*28d0*/  MOV R109, R120 ;  /* 0x00000078006d7202 */ /* 0x000fe40000000f00 */
[----:B------:R-:W-:Y:S02]  /*28e0*/  MOV R110, 0x2900 ;  /* 0x00002900006e7802 */ /* 0x000fe40000000f00 */
[----:B------:R-:W-:Y:S05]  /*28f0*/  CALL.REL.NOINC `($__internal_116_$__cuda_sm70_shflsync_bfly_p) ;  /* 0x0000002000007944 */ /* 0x000fea0003c00000 */
[----:B01----:R-:W-:Y:S01]  /*2900*/  MOV R117, R118 ;  /* 0x0000007600757202 */ /* 0x003fe20000000f00 */
[----:B------:R-:W-:Y:S05]  /*2910*/  BRA `(.L_x_15613) ;  /* 0xffffee0000007947 */ /* 0x000fea000383ffff */
        .weak           $__internal_116_$__cuda_sm70_shflsync_bfly_p
        .type           $__internal_116_$__cuda_sm70_shflsync_bfly_p,@function
        .size           $__internal_116_$__cuda_sm70_shflsync_bfly_p,(.L_x_22204 - $__internal_116_$__cuda_sm70_shflsync_bfly_p)
$__internal_116_$__cuda_sm70_shflsync_bfly_p:
[----:B------:R-:W-:Y:S01]  /*2920*/  HFMA2.MMA R111, -RZ, RZ, 0, 0 ;  /* 0x00000000ff6f7435 */ /* 0x000fe200000001ff */
[----:B------:R-:W-:Y:S04]  /*2930*/  WARPSYNC R118 ;  /* 0x0000007600007348 */ /* 0x000fe80003800000 */
[----:B------:R0:W1:Y:S01]  /*2940*/  SHFL.BFLY PT, R118, R109, R119, R117 ;  /* 0x0c0000776d767389 */ /* 0x00006200000e0075 */
[----:B------:R-:W-:Y:S05]  /*2950*/  RET.REL.NODEC R110 `(_ZN10layer_norm13ln_fwd_kernelINS_13Kernel_traitsIf6__halffS2_fjLj3072ELj1ELj1ELj4ELj16ENS_18Kernel_traits_baseILj3072EfS2_fS2_fjLj128EEEEELb0ELb1ELb0ELb0EEEvNS_9FwdParamsE) ;  /* 0xffffd6a06e007950 */ /* 0x000fea0003c3ffff */
.L_x_15614:
        /* <DEDUP_REMOVED lines=10> */
.L_x_22204:


//--------------------- .text._ZN10layer_norm13ln_fwd_kernelINS_13Kernel_traitsIf6__halffS2_fjLj3072ELj1ELj1ELj4ELj16ENS_18Kernel_traits_baseILj3072EfS2_fS2_fjLj128EEEEELb0ELb1ELb0ELb1EEEvNS_9FwdParamsE --------------------------
	.section	.text._ZN10layer_norm13ln_fwd_kernelINS_13Kernel_traitsIf6__halffS2_fjLj3072ELj1ELj1ELj4ELj16ENS_18Kernel_traits_baseILj3072EfS2_fS2_fjLj128EEEEELb0ELb1ELb0ELb1EEEvNS_9FwdParamsE,"ax",@progbits
	.sectioninfo	@"SHI_REGISTERS=128"
	.align	128
        .global         _ZN10layer_norm13ln_fwd_kernelINS_13Kernel_traitsIf6__halffS2_fjLj3072ELj1ELj1ELj4ELj16ENS_18Kernel_traits_baseILj3072EfS2_fS2_fjLj128EEEEELb0ELb1ELb0ELb1EEEvNS_9FwdParamsE
        .type           _ZN10layer_norm13ln_fwd_kernelINS_13Kernel_traitsIf6__halffS2_fjLj3072ELj1ELj1ELj4ELj16ENS_18Kernel_traits_baseILj3072EfS2_fS2_fjLj128EEEEELb0ELb1ELb0ELb1EEEvNS_9FwdParamsE,@function
        .size           _ZN10layer_norm13ln_fwd_kernelINS_13Kernel_traitsIf6__halffS2_fjLj3072ELj1ELj1ELj4ELj16ENS_18Kernel_traits_baseILj3072EfS2_fS2_fjLj128EEEEELb0ELb1ELb0ELb1EEEvNS_9FwdParamsE,(.L_x_22205 - _ZN10layer_norm13ln_fwd_kernelINS_13Kernel_traitsIf6__halffS2_fjLj3072ELj1ELj1ELj4ELj16ENS_18Kernel_traits_baseILj3072EfS2_fS2_fjLj128EEEEELb0ELb1ELb0ELb1EEEvNS_9FwdParamsE)
        .other          _ZN10layer_norm13ln_fwd_kernelINS_13Kernel_traitsIf6__halffS2_fjLj3072ELj1ELj1ELj4ELj16ENS_18Kernel_traits_baseILj3072EfS2_fS2_fjLj128EEEEELb0ELb1ELb0ELb1EEEvNS_9FwdParamsE,@"STO_CUDA_ENTRY STV_DEFAULT"
_ZN10layer_norm13ln_fwd_kernelINS_13Kernel_traitsIf6__halffS2_fjLj3072ELj1ELj1ELj4ELj16ENS_18Kernel_traits_baseILj3072EfS2_fS2_fjLj128EEEEELb0ELb1ELb0ELb1EEEvNS_9FwdParamsE:
.text._ZN10layer_norm13ln_fwd_kernelINS_13Kernel_traitsIf6__halffS2_fjLj3072ELj1ELj1ELj4ELj16ENS_18Kernel_traits_baseILj3072EfS2_fS2_fjLj128EEEEELb0ELb1ELb0ELb1EEEvNS_9FwdParamsE:
        /* <DEDUP_REMOVED lines=57> */
.L_x_15618:
        /* <DEDUP_REMOVED lines=9> */
[----:B------:R-:W-:Y:S01]  /*0420*/  IMAD.WIDE.U32 R84, R122, R108, c[0x0][0x170] ;  /* 0x00005c007a547625 */ /* 0x000fe200078e006c */
[----:B------:R-:W-:-:S03]  /*0430*/  ISETP.NE.AND.EX P0, PT, RZ, c[0x0][0x184], PT, P0 ;  /* 0x00006100ff007a0c */ /* 0x000fc60003f05300 */
[----:B------:R-:W-:Y:S02]  /*0440*/  @P1 IMAD.WIDE R88, R2, R89, c[0x0][0x1c0] ;  /* 0x0000700002581625 */ /* 0x000fe400078e0259 */
[----:B------:R-:W2:Y:S04]  /*0450*/  LDG.E.128 R84, [R84.64] ;  /* 0x0000000454547981 */ /* 0x000ea8000c1e1d00 */
[----:B------:R2:W3:Y:S04]  /*0460*/  @P1 LDG.E.U16 R88, [R88.64] ;  /* 0x0000000458581981 */ /* 0x0004e8000c1e1500 */
        /* <DEDUP_REMOVED lines=10> */
[----:B------:R-:W-:Y:S01]  /*0510*/  @P0 LEA.HI.X R105, R121, c[0x0][0x184], RZ, 0x5, P2 ;  /* 0x0000610079690a11 */ /* 0x000fe200010f2cff */
[----:B--2---:R-:W-:Y:S02]  /*0520*/  HADD2.F32 R89, -RZ, R84.H0_H0 ;  /* 0x20000054ff597230 */ /* 0x004fe40000004100 */
        /* <DEDUP_REMOVED lines=18> */
[----:B-----5:R-:W-:Y:S02]  /*0650*/  FMUL.FTZ R84, R24, R89 ;  /* 0x0000005918547220 */ /* 0x020fe40000410000 */
        /* <DEDUP_REMOVED lines=11> */
[----:B------:R-:W-:Y:S02]  /*0710*/  @P1 FADD.FTZ R88, R80, R88 ;  /* 0x0000005850581221 */ /* 0x000fe40000010000 */
        /* <DEDUP_REMOVED lines=69> */
[----:B---3--:R-:W-:-:S03]  /*0b70*/  @P0 MOV R92, R76 ;  /* 0x0000004c005c0202 */ /* 0x008fc60000000f00 */
[----:B------:R-:W-:Y:S01]  /*0b80*/  FMUL.FTZ R108, R8, R109 ;  /* 0x0000006d086c7220 */ /* 0x000fe20000410000 */
[----:B------:R-:W-:Y:S02]  /*0b90*/  HADD2.F32 R109, -RZ, R112.H1_H1 ;  /* 0x30000070ff6d7230 */ /* 0x000fe40000004100 */
[--C-:B------:R-:W-:Y:S01]  /*0ba0*/  HADD2.F32 R125, -RZ, R113.reuse.H0_H0 ;  /* 0x20000071ff7d7230 */ /* 0x100fe20000004100 */
[----:B------:R-:W-:Y:S02]  /*0bb0*/  @P1 FADD.FTZ R108, R108, R92 ;  /* 0x0000005c6c6c1221 */ /* 0x000fe40000010000 */
[-C--:B------:R-:W-:Y:S01]  /*0bc0*/  FMUL.FTZ R92, R109, R124.reuse ;  /* 0x0000007c6d5c7220 */ /* 0x080fe20000410000 */
[----:B------:R-:W-:Y:S01]  /*0bd0*/  @P0 MOV R93, R77 ;  /* 0x0000004d005d0202 */ /* 0x000fe20000000f00 */
[----:B------:R-:W-:Y:S01]  /*0be0*/  FMUL.FTZ R125, R125, R124 ;  /* 0x0000007c7d7d7220 */ /* 0x000fe20000410000 */
[----:B------:R-:W-:Y:S01]  /*0bf0*/  HADD2.F32 R113, -RZ, R113.H1_H1 ;  /* 0x30000071ff717230 */ /* 0x000fe20000004100 */
[----:B------:R-:W-:Y:S01]  /*0c00*/  FMUL.FTZ R109, R9, R92 ;  /* 0x0000005c096d7220 */ /* 0x000fe20000410000 */
[----:B------:R-:W-:Y:S01]  /*0c10*/  @P0 MOV R94, R78 ;  /* 0x0000004e005e0202 */ /* 0x000fe20000000f00 */
[----:B0-----:R-:W-:-:S02]  /*0c20*/  FMUL.FTZ R110, R10, R125 ;  /* 0x0000007d0a6e7220 */ /* 0x001fc40000410000 */
[----:B------:R-:W-:Y:S01]  /*0c30*/  @P1 FADD.FTZ R109, R109, R93 ;  /* 0x0000005d6d6d1221 */ /* 0x000fe20000010000 */
[--C-:B------:R-:W-:Y:S01]  /*0c40*/  HADD2.F32 R93, -RZ, R114.reuse.H0_H0 ;  /* 0x20000072ff5d7230 */ /* 0x100fe20000004100 */
[-C--:B------:R-:W-:Y:S01]  /*0c50*/  FMUL.FTZ R92, R113, R124.reuse ;  /* 0x0000007c715c7220 */ /* 0x080fe20000410000 */
[----:B------:R-:W-:Y:S02]  /*0c60*/  HADD2.F32 R125, -RZ, R114.H1_H1 ;  /* 0x30000072ff7d7230 */ /* 0x000fe40000004100 */
[--C-:B------:R-:W-:Y:S01]  /*0c70*/  HADD2.F32 R113, -RZ, R115.reuse.H0_H0 ;  /* 0x20000073ff717230 */ /* 0x100fe20000004100 */
[----:B------:R-:W-:Y:S01]  /*0c80*/  @P1 FADD.FTZ R110, R110, R94 ;  /* 0x0000005e6e6e1221 */ /* 0x000fe20000010000 */
[----:B------:R-:W-:Y:S01]  /*0c90*/  HADD2.F32 R115, -RZ, R115.H1_H1 ;  /* 0x30000073ff737230 */ /* 0x000fe20000004100 */
[-C--:B------:R-:W-:Y:S02]  /*0ca0*/  FMUL.FTZ R93, R93, R124.reuse ;  /* 0x0000007c5d5d7220 */ /* 0x080fe40000410000 */
[----:B------:R-:W-:-:S02]  /*0cb0*/  FMUL.FTZ R94, R125, R124 ;  /* 0x0000007c7d5e7220 */ /* 0x000fc40000410000 */
[----:B------:R-:W-:Y:S01]  /*0cc0*/  FMUL.FTZ R113, R113, R124 ;  /* 0x0000007c71717220 */ /* 0x000fe20000410000 */
[----:B------:R-:W-:Y:S01]  /*0cd0*/  @P0 MOV R95, R79 ;  /* 0x0000004f005f0202 */ /* 0x000fe20000000f00 */
[----:B------:R-:W-:Y:S01]  /*0ce0*/  FMUL.FTZ R111, R11, R92 ;  /* 0x0000005c0b6f7220 */ /* 0x000fe20000410000 */
[----:B----4-:R-:W-:Y:S01]  /*0cf0*/  @P0 MOV R98, R82 ;  /* 0x0000005200620202 */ /* 0x010fe20000000f00 */
[----:B------:R-:W-:Y:S02]  /*0d00*/  FMUL.FTZ R92, R4, R93 ;  /* 0x0000005d045c7220 */ /* 0x000fe40000410000 */
[----:B------:R-:W-:Y:S02]  /*0d10*/  FMUL.FTZ R93, R5, R94 ;  /* 0x0000005e055d7220 */ /* 0x000fe40000410000 */
[----:B------:R-:W-:Y:S02]  /*0d20*/  FMUL.FTZ R124, R115, R124 ;  /* 0x0000007c737c7220 */ /* 0x000fe40000410000 */
[----:B------:R-:W-:Y:S01]  /*0d30*/  FMUL.FTZ R94, R6, R113 ;  /* 0x00000071065e7220 */ /* 0x000fe20000410000 */
[----:B------:R-:W-:Y:S01]  /*0d40*/  @P0 MOV R99, R83 ;  /* 0x0000005300630202 */ /* 0x000fe20000000f00 */
[----:B------:R-:W-:-:S02]  /*0d50*/  @P1 FADD.FTZ R111, R111, R95 ;  /* 0x0000005f6f6f1221 */ /* 0x000fc40000010000 */
[----:B------:R-:W-:Y:S02]  /*0d60*/  FMUL.FTZ R95, R7, R124 ;  /* 0x0000007c075f7220 */ /* 0x000fe40000410000 */
[----:B------:R-:W-:Y:S02]  /*0d70*/  @P1 FADD.FTZ R94, R94, R98 ;  /* 0x000000625e5e1221 */ /* 0x000fe40000010000 */
        /* <DEDUP_REMOVED lines=37> */
.L_x_15619:
        /* <DEDUP_REMOVED lines=68> */
.L_x_15620:
        /* <DEDUP_REMOVED lines=110> */
[----:B------:R-:W-:Y:S01]  /*1af0*/  F2FP.PACK_AB R86, R84, R95 ;  /* 0x0000005f5456723e */ /* 0x000fe200000000ff */
[----:B------:R-:W-:Y:S01]  /*1b00*/  FMUL.FTZ R96, R113, R96 ;  /* 0x0000006071607220 */ /* 0x000fe20000410000 */
[----:B------:R-:W-:Y:S01]  /*1b10*/  F2FP.PACK_AB R84, R109, R94 ;  /* 0x0000005e6d54723e */ /* 0x000fe200000000ff */
        /* <DEDUP_REMOVED lines=9> */
[----:B------:R-:W-:Y:S01]  /*1bb0*/  F2FP.PACK_AB R89, R88, R89 ;  /* 0x000000595859723e */ /* 0x000fe200000000ff */
[----:B------:R-:W-:Y:S01]  /*1bc0*/  FFMA.FTZ R107, R28, R107, R52 ;  /* 0x0000006b1c6b7223 */ /* 0x000fe20000010034 */
[----:B------:R-:W-:Y:S01]  /*1bd0*/  F2FP.PACK_AB R88, R95, R94 ;  /* 0x0000005e5f58723e */ /* 0x000fe200000000ff */
[----:B------:R-:W-:-:S02]  /*1be0*/  FFMA.FTZ R92, R29, R92, R53 ;  /* 0x0000005c1d5c7223 */ /* 0x000fc40000010035 */
[----:B------:R-:W-:Y:S02]  /*1bf0*/  FMUL.FTZ R124, R113, R124 ;  /* 0x0000007c717c7220 */ /* 0x000fe40000410000 */
[----:B------:R-:W-:Y:S01]  /*1c00*/  FFMA.FTZ R91, R38, R105, R62 ;  /* 0x00000069265b7223 */ /* 0x000fe2000001003e */
[----:B------:R-:W-:Y:S01]  /*1c10*/  F2FP.PACK_AB R94, R92, R107 ;  /* 0x0000006b5c5e723e */ /* 0x000fe200000000ff */
[----:B------:R-:W-:Y:S02]  /*1c20*/  FFMA.FTZ R93, R30, R93, R54 ;  /* 0x0000005d1e5d7223 */ /* 0x000fe40000010036 */
[----:B------:R-:W-:Y:S01]  /*1c30*/  FFMA.FTZ R112, R31, R112, R55 ;  /* 0x000000701f707223 */ /* 0x000fe20000010037 */
[----:B------:R-:W-:Y:S01]  /*1c40*/  F2FP.PACK_AB R91, R98, R91 ;  /* 0x0000005b625b723e */ /* 0x000fe200000000ff */
[----:B------:R-:W-:Y:S01]  /*1c50*/  FMUL.FTZ R103, R113, R104 ;  /* 0x0000006871677220 */ /* 0x000fe20000410000 */
[----:B------:R-:W-:Y:S01]  /*1c60*/  LEA R98, P1, R121, c[0x0][0x208], 0x4 ;  /* 0x0000820079627a11 */ /* 0x000fe200078220ff */
[C---:B------:R-:W-:Y:S01]  /*1c70*/  FMUL.FTZ R97, R113.reuse, R108 ;  /* 0x0000006c71617220 */ /* 0x040fe20000410000 */
[----:B------:R-:W-:Y:S01]  /*1c80*/  F2FP.PACK_AB R95, R112, R93 ;  /* 0x0000005d705f723e */ /* 0x000fe200000000ff */
[----:B------:R-:W-:-:S02]  /*1c90*/  FMUL.FTZ R99, R113, R110 ;  /* 0x0000006e71637220 */ /* 0x000fc40000410000 */
[----:B------:R-:W-:Y:S02]  /*1ca0*/  FMUL.FTZ R102, R113, R111 ;  /* 0x0000006f71667220 */ /* 0x000fe40000410000 */
[----:B------:R-:W-:Y:S02]  /*1cb0*/  FFMA.FTZ R124, R51, R124, R75 ;  /* 0x0000007c337c7223 */ /* 0x000fe4000001004b */
[----:B------:R-:W-:Y:S02]  /*1cc0*/  FFMA.FTZ R103, R36, R103, R60 ;  /* 0x0000006724677223 */ /* 0x000fe4000001003c */
[----:B------:R-:W-:Y:S01]  /*1cd0*/  FFMA.FTZ R90, R37, R90, R61 ;  /* 0x0000005a255a7223 */ /* 0x000fe2000001003d */
[----:B------:R-:W-:Y:S01]  /*1ce0*/  F2FP.PACK_AB R85, R124, R85 ;  /* 0x000000557c55723e */ /* 0x000fe200000000ff */
[----:B------:R-:W-:Y:S01]  /*1cf0*/  FFMA.FTZ R92, R32, R97, R56 ;  /* 0x00000061205c7223 */ /* 0x000fe20000010038 */
[----:B------:R-:W-:Y:S01]  /*1d00*/  LEA.HI.X R97, R122, c[0x0][0x20c], RZ, 0x4, P0 ;  /* 0x000083007a617a11 */ /* 0x000fe200000f24ff */
[----:B------:R-:W-:Y:S01]  /*1d10*/  FFMA.FTZ R101, R33, R100, R57 ;  /* 0x0000006421657223 */ /* 0x000fe20000010039 */
[----:B------:R-:W-:Y:S01]  /*1d20*/  LEA R100, P2, R123, c[0x0][0x208], 0x4 ;  /* 0x000082007b647a11 */ /* 0x000fe200078420ff */
[----:B------:R-:W-:Y:S01]  /*1d30*/  FFMA.FTZ R93, R34, R99, R58 ;  /* 0x00000063225d7223 */ /* 0x000fe2000001003a */
[----:B------:R-:W-:Y:S01]  /*1d40*/  F2FP.PACK_AB R90, R90, R103 ;  /* 0x000000675a5a723e */ /* 0x000fe200000000ff */
[----:B------:R-:W-:Y:S01]  /*1d50*/  FFMA.FTZ R102, R35, R102, R59 ;  /* 0x0000006623667223 */ /* 0x000fe2000001003b */
[----:B------:R-:W-:Y:S01]  /*1d60*/  LEA.HI.X R99, R121, c[0x0][0x20c], RZ, 0x4, P1 ;  /* 0x0000830079637a11 */ /* 0x000fe200008f24ff */
[----:B------:R0:W-:Y:S01]  /*1d70*/  STG.E.128 [R96.64], R84 ;  /* 0x0000005460007986 */ /* 0x0001e2000c101d04 */
[----:B------:R-:W-:-:S02]  /*1d80*/  F2FP.PACK_AB R92, R101, R92 ;  /* 0x0000005c655c723e */ /* 0x000fc400000000ff */
[----:B------:R-:W-:Y:S01]  /*1d90*/  F2FP.PACK_AB R93, R102, R93 ;  /* 0x0000005d665d723e */ /* 0x000fe200000000ff */
        /* <DEDUP_REMOVED lines=8> */
.L_x_15617:
[----:B------:R-:W-:Y:S05]  /*1e20*/  EXIT ;  /* 0x000000000000794d */ /* 0x000fea0003800000 */
.L_x_15615:
[----:B------:R-:W-:Y:S01]  /*1e30*/  HFMA2.MMA R113, -RZ, RZ, 0, 5.9604644775390625e-08 ;  /* 0x00000001ff717435 */ /* 0x000fe200000001ff */
[----:B------:R-:W-:Y:S02]  /*1e40*/  MOV R114, R96 ;  /* 0x0000006000727202 */ /* 0x000fe40000000f00 */
[----:B------:R-:W-:Y:S02]  /*1e50*/  MOV R124, 0x1f ;  /* 0x0000001f007c7802 */ /* 0x000fe40000000f00 */
[----:B------:R-:W-:Y:S02]  /*1e60*/  MOV R97, 0xffffffff ;  /* 0xffffffff00617802 */ /* 0x000fe40000000f00 */
[----:B------:R-:W-:Y:S02]  /*1e70*/  MOV R98, 0x1e90 ;  /* 0x00001e9000627802 */ /* 0x000fe40000000f00 */
[----:B------:R-:W-:Y:S05]  /*1e80*/  CALL.REL.NOINC `($__internal_117_$__cuda_sm70_shflsync_bfly_p) ;  /* 0x0000068000007944 */ /* 0x000fea0003c00000 */
[----:B01----:R-:W-:Y:S05]  /*1e90*/  BRA `(.L_x_15619) ;  /* 0xfffff13000007947 */ /* 0x003fea000383ffff */
.L_x_15616:
[----:B------:R-:W-:Y:S01]  /*1ea0*/  HFMA2.MMA R113, -RZ, RZ, 0, 1.1920928955078125e-07 ;  /* 0x00000002ff717435 */ /* 0x000fe200000001ff */
[----:B------:R-:W-:Y:S02]  /*1eb0*/  MOV R124, 0x1f ;  /* 0x0000001f007c7802 */ /* 0x000fe40000000f00 */
[----:B------:R-:W-:-:S02]  /*1ec0*/  MOV R97, 0xffffffff ;  /* 0xffffffff00617802 */ /* 0x000fc40000000f00 */
[----:B------:R-:W-:Y:S02]  /*1ed0*/  MOV R98, 0x1ef0 ;  /* 0x00001ef000627802 */ /* 0x000fe40000000f00 */
[----:B0-----:R-:W-:Y:S05]  /*1ee0*/  CALL.REL.NOINC `($__internal_117_$__cuda_sm70_shflsync_bfly_p) ;  /* 0x0000062000007944 */ /* 0x001fea0003c00000 */
[----:B0-----:R-:W-:Y:S01]  /*1ef0*/  HFMA2.MMA R113, -RZ, RZ, 0, 2.384185791015625e-07 ;  /* 0x00000004ff717435 */ /* 0x001fe200000001ff */
[----:B-1----:R-:W-:Y:S01]  /*1f00*/  FADD.FTZ R114, R114, R97 ;  /* 0x0000006172727221 */ /* 0x002fe20000010000 */
[----:B------:R-:W-:Y:S02]  /*1f10*/  MOV R124, 0x1f ;  /* 0x0000001f007c7802 */ /* 0x000fe40000000f00 */
[----:B------:R-:W-:Y:S02]  /*1f20*/  MOV R97, 0xffffffff ;  /* 0xffffffff00617802 */ /* 0x000fe40000000f00 */
[----:B------:R-:W-:Y:S02]  /*1f30*/  MOV R98, 0x1f50 ;  /* 0x00001f5000627802 */ /* 0x000fe40000000f00 */
[----:B------:R-:W-:Y:S05]  /*1f40*/  CALL.REL.NOINC `($__internal_117_$__cuda_sm70_shflsync_bfly_p) ;  /* 0x000005c000007944 */ /* 0x000fea0003c00000 */
[----:B0-----:R-:W-:Y:S01]  /*1f50*/  HFMA2.MMA R113, -RZ, RZ, 0, 4.76837158203125e-07 ;  /* 0x00000008ff717435 */ /* 0x001fe200000001ff */
[----:B-1----:R-:W-:Y:S01]  /*1f60*/  FADD.FTZ R114, R114, R97 ;  /* 0x0000006172727221 */ /* 0x002fe20000010000 */
[----:B------:R-:W-:Y:S02]  /*1f70*/  MOV R124, 0x1f ;  /* 0x0000001f007c7802 */ /* 0x000fe40000000f00 */
[----:B------:R-:W-:-:S02]  /*1f80*/  MOV R97, 0xffffffff ;  /* 0xffffffff00617802 */ /* 0x000fc40000000f00 */
[----:B------:R-:W-:Y:S02]  /*1f90*/  MOV R98, 0x1fb0 ;  /* 0x00001fb000627802 */ /* 0x000fe40000000f00 */
[----:B------:R-:W-:Y:S05]  /*1fa0*/  CALL.REL.NOINC `($__internal_117_$__cuda_sm70_shflsync_bfly_p) ;  /* 0x0000056000007944 */ /* 0x000fea0003c00000 */
[----:B0-----:R-:W-:Y:S01]  /*1fb0*/  HFMA2.MMA R113, -RZ, RZ, 0, 9.5367431640625e-07 ;  /* 0x00000010ff717435 */ /* 0x001fe200000001ff */
[----:B-1----:R-:W-:Y:S01]  /*1fc0*/  FADD.FTZ R114, R114, R97 ;  /* 0x0000006172727221 */ /* 0x002fe20000010000 */
[----:B------:R-:W-:Y:S02]  /*1fd0*/  MOV R124, 0x1f ;  /* 0x0000001f007c7802 */ /* 0x000fe40000000f00 */
[----:B------:R-:W-:Y:S02]  /*1fe0*/  MOV R97, 0xffffffff ;  /* 0xffffffff00617802 */ /* 0x000fe40000000f00 */
[----:B------:R-:W-:Y:S02]  /*1ff0*/  MOV R98, 0x2010 ;  /* 0x0000201000627802 */ /* 0x000fe40000000f00 */
[----:B------:R-:W-:Y:S05]  /*2000*/  CALL.REL.NOINC `($__internal_117_$__cuda_sm70_shflsync_bfly_p) ;  /* 0x0000050000007944 */ /* 0x000fea0003c00000 */
        /* <DEDUP_REMOVED lines=54> */
[----:B------:R-:W-:Y:S05]  /*2370*/  CALL.REL.NOINC `($__internal_117_$__cuda_sm70_shflsync_bfly_p) ;  /* 0x0000019000007944 */ /* 0x000fea0003c00000 */
[----:B0-----:R-:W-:Y:S01]  /*2380*/  HFMA2.MMA R113, -RZ, RZ, 0, 1.1920928955078125e-07 ;  /* 0x00000002ff717435 */ /* 0x001fe200000001ff */
[----:B-1----:R-:W-:Y:S01]  /*2390*/  FADD.FTZ R114, R114, R97 ;  /* 0x0000006172727221 */ /* 0x002fe20000010000 */
[----:B------:R-:W-:Y:S02]  /*23a0*/  MOV R124, 0x1f ;  /* 0x0000001f007c7802 */ /* 0x000fe40000000f00 */
[----:B------:R-:W-:Y:S02]  /*23b0*/  MOV R97, 0xffffffff ;  /* 0xffffffff00617802 */ /* 0x000fe40000000f00 */
[----:B------:R-:W-:Y:S02]  /*23c0*/  MOV R98, 0x23e0 ;  /* 0x000023e000627802 */ /* 0x000fe40000000f00 */
[----:B------:R-:W-:Y:S05]  /*23d0*/  CALL.REL.NOINC `($__internal_117_$__cuda_sm70_shflsync_bfly_p) ;  /* 0x0000013000007944 */ /* 0x000fea0003c00000 */
[----:B0-----:R-:W-:Y:S01]  /*23e0*/  HFMA2.MMA R113, -RZ, RZ, 0, 2.384185791015625e-07 ;  /* 0x00000004ff717435 */ /* 0x001fe200000001ff */
[----:B-1----:R-:W-:Y:S01]  /*23f0*/  FADD.FTZ R114, R114, R97 ;  /* 0x0000006172727221 */ /* 0x002fe20000010000 */
[----:B------:R-:W-:Y:S02]  /*2400*/  MOV R124, 0x1f ;  /* 0x0000001f007c7802 */ /* 0x000fe40000000f00 */
[----:B------:R-:W-:-:S02]  /*2410*/  MOV R97, 0xffffffff ;  /* 0xffffffff00617802 */ /* 0x000fc40000000f00 */
[----:B------:R-:W-:Y:S02]  /*2420*/  MOV R98, 0x2440 ;  /* 0x0000244000627802 */ /* 0x000fe40000000f00 */
[----:B------:R-:W-:Y:S05]  /*2430*/  CALL.REL.NOINC `($__internal_117_$__cuda_sm70_shflsync_bfly_p) ;  /* 0x000000d000007944 */ /* 0x000fea0003c00000 */
[----:B0-----:R-:W-:Y:S01]  /*2440*/  HFMA2.MMA R113, -RZ, RZ, 0, 4.76837158203125e-07 ;  /* 0x00000008ff717435 */ /* 0x001fe200000001ff */
[----:B-1----:R-:W-:Y:S01]  /*2450*/  FADD.FTZ R114, R114, R97 ;  /* 0x0000006172727221 */ /* 0x002fe20000010000 */
[----:B------:R-:W-:Y:S02]  /*2460*/  MOV R124, 0x1f ;  /* 0x0000001f007c7802 */ /* 0x000fe40000000f00 */
[----:B------:R-:W-:Y:S02]  /*2470*/  MOV R97, 0xffffffff ;  /* 0xffffffff00617802 */ /* 0x000fe40000000f00 */
[----:B------:R-:W-:Y:S02]  /*2480*/  MOV R98, 0x24a0 ;  /* 0x000024a000627802 */ /* 0x000fe40000000f00 */
[----:B------:R-:W-:Y:S05]  /*2490*/  CALL.REL.NOINC `($__internal_117_$__cuda_sm70_shflsync_bfly_p) ;  /* 0x0000007000007944 */ /* 0x000fea0003c00000 */
[----:B0-----:R-:W-:Y:S01]  /*24a0*/  HFMA2.MMA R113, -RZ, RZ, 0, 9.5367431640625e-07 ;  /* 0x00000010ff717435 */ /* 0x001fe200000001ff */
[----:B-1----:R-:W-:Y:S01]  /*24b0*/  FADD.FTZ R114, R114, R97 ;  /* 0x0000006172727221 */ /* 0x002fe20000010000 */
[----:B------:R-:W-:Y:S02]  /*24c0*/  MOV R124, 0x1f ;  /* 0x0000001f007c7802 */ /* 0x000fe40000000f00 */
[----:B------:R-:W-:-:S02]  /*24d0*/  MOV R97, 0xffffffff ;  /* 0xffffffff00617802 */ /* 0x000fc40000000f00 */
[----:B------:R-:W-:Y:S02]  /*24e0*/  MOV R98, 0x2500 ;  /* 0x0000250000627802 */ /* 0x000fe40000000f00 */
[----:B------:R-:W-:Y:S05]  /*24f0*/  CALL.REL.NOINC `($__internal_117_$__cuda_sm70_shflsync_bfly_p) ;  /* 0x0000001000007944 */ /* 0x000fea0003c00000 */
[----:B01----:R-:W-:Y:S05]  /*2500*/  BRA `(.L_x_15620) ;  /* 0xffffef0000007947 */ /* 0x003fea000383ffff */
        .weak           $__internal_117_$__cuda_sm70_shflsync_bfly_p
        .type           $__internal_117_$__cuda_sm70_shflsync_bfly_p,@function
        .size           $__internal_117_$__cuda_sm70_shflsync_bfly_p,(.L_x_22205 - $__internal_117_$__cuda_sm70_shflsync_bfly_p)
$__internal_117_$__cuda_sm70_shflsync_bfly_p:
[----:B------:R-:W-:Y:S01]  /*2510*/  HFMA2.MMA R99, -RZ, RZ, 0, 0 ;  /* 0x00000000ff637435 */ /* 0x000fe200000001ff */
[----:B------:R-:W-:Y:S04]  /*2520*/  WARPSYNC R97 ;  /* 0x0000006100007348 */ /* 0x000fe80003800000 */
[----:B------:R0:W1:Y:S01]  /*2530*/  SHFL.BFLY PT, R97, R114, R113, R124 ;  /* 0x0c00007172617389 */ /* 0x00006200000e007c */
[----:B------:R-:W-:Y:S05]  /*2540*/  RET.REL.NODEC R98 `(_ZN10layer_norm13ln_fwd_kernelINS_13Kernel_traitsIf6__halffS2_fjLj3072ELj1ELj1ELj4ELj16ENS_18Kernel_traits_baseILj3072EfS2_fS2_fjLj128EEEEELb0ELb1ELb0ELb1EEEvNS_9FwdParamsE) ;  /* 0xffffdab062007950 */ /* 0x000fea0003c3ffff */
.L_x_15621:
        /* <DEDUP_REMOVED lines=11> */
.L_x_22205:


//--------------------- .text._ZN10layer_norm13ln_fwd_kernelINS_13Kernel_traitsIf6__halffS2_fjLj3072ELj1ELj1ELj4ELj16ENS_18Kernel_traits_baseILj3072EfS2_fS2_fjLj128EEEEELb0ELb1ELb1ELb0EEEvNS_9FwdParamsE --------------------------
	.section	.text._ZN10layer_norm13ln_fwd_kernelINS_13Kernel_traitsIf6__halffS2_fjLj3072ELj1ELj1ELj4ELj16ENS_18Kernel_traits_baseILj3072EfS2_fS2_fjLj128EEEEELb0ELb1ELb1ELb0EEEvNS_9FwdParamsE,"ax",@progbits
	.sectioninfo	@"SHI_REGISTERS=128"
	.align	128
        .global         _ZN10layer_norm13ln_fwd_kernelINS_13Kernel_traitsIf6__halffS2_fjLj3072ELj1ELj1ELj4ELj16ENS_18Kernel_traits_baseILj3072EfS2_fS2_fjLj128EEEEELb0ELb1ELb1ELb0EEEvNS_9FwdParamsE
        .type           _ZN10layer_norm13ln_fwd_kernelINS_13Kernel_traitsIf6__halffS2_fjLj3072ELj1ELj1ELj4ELj16ENS_18Kernel_traits_baseILj3072EfS2_fS2_fjLj128EEEEELb0ELb1ELb1ELb0EEEvNS_9FwdParamsE,@function
        .size           _ZN10layer_norm13ln_fwd_kernelINS_13Kernel_traitsIf6__halffS2_fjLj3072ELj1ELj1ELj4ELj16ENS_18Kernel_traits_baseILj3072EfS2_fS2_fjLj128EEEEELb0ELb1ELb1ELb0EEEvNS_9FwdParamsE,(.L_x_22206 - _ZN10layer_norm13ln_fwd_kernelINS_13Kernel_traitsIf6__halffS2_fjLj3072ELj1ELj1ELj4ELj16ENS_18Kernel_traits_baseILj3072EfS2_fS2_fjLj128EEEEELb0ELb1ELb1ELb0EEEvNS_9FwdParamsE)
        .other          _ZN10layer_norm13ln_fwd_kernelINS_13Kernel_traitsIf6__halffS2_fjLj3072ELj1ELj1ELj4ELj16ENS_18Kernel_traits_baseILj3072EfS2_fS2_fjLj128EEEEELb0ELb1ELb1ELb0EEEvNS_9FwdParamsE,@"STO_CUDA_ENTRY STV_DEFAULT"
_ZN10layer_norm13ln_fwd_kernelINS_13Kernel_traitsIf6__halffS2_fjLj3072ELj1ELj1ELj4ELj16ENS_18Kernel_traits_baseILj3072EfS2_fS2_fjLj128EEEEELb0ELb1ELb1ELb0EEEvNS_9FwdParamsE:
.text._ZN10layer_norm13ln_fwd_kernelINS_13Kernel_traitsIf6__halffS2_fjLj3072ELj1ELj1ELj4ELj16ENS_18Kernel_traits_baseILj3072EfS2_fS2_fjLj128EEEEELb0ELb1ELb1ELb0EEEvNS_9FwdParamsE:
        /* <DEDUP_REMOVED lines=33> */
.L_x_15623:
[----:B------:R-:W-:Y:S05]  /*0210*/  BSYNC B0 ;  /* 0x0000000000007941 */ /* 0x000fea0003800000 */
.L_x_15622:
        /* <DEDUP_REMOVED lines=21> */
.L_x_15625:
[----:B------:R-:W-:Y:S05]  /*0370*/  BSYNC B0 ;  /* 0x0000000000007941 */ /* 0x000fea0003800000 */
.L_x_15624:
        /* <DEDUP_REMOVED lines=20> */
.L_x_15627:
[----:B------:R-:W-:Y:S05]  /*04c0*/  BSYNC B0 ;  /* 0x0000000000007941 */ /* 0x000fea0003800000 */
.L_x_15626:
        /* <DEDUP_REMOVED lines=25> */
.L_x_15691:
        /* <DEDUP_REMOVED lines=59> */
.L_x_15631:
[----:B------:R-:W-:Y:S05]  /*0a10*/  BSYNC B1 ;  /* 0x0000000000017941 */ /* 0x000fea0003800000 */
.L_x_15630:
[----:B------:R-:W-:Y:S01]  /*0a20*/  BSSY B1, `(.L_x_15632) ;  /* 0x0000006000017945 */ /* 0x000fe20003800000 */
[----:B------:R-:W-:Y:S05]  /*0a30*/  @!P6 BRA `(.L_x_15633) ;  /* 0x000000400000e947 */ /* 0x000fea0003800000 */
[----:B-----5:R-:W-:-:S05]  /*0a40*/  HADD2.F32 R89, -RZ, R84.H1_H1 ;  /* 0x30000054ff597230 */ /* 0x020fca0000004100 */
[----:B------:R-:W-:-:S04]  /*0a50*/  FMUL.FTZ R114, R89, c[0x0][0x1ec] ;  /* 0x00007b0059727a20 */ /* 0x000fc80000410000 */
[----:B------:R-:W-:-:S04]  /*0a60*/  FMUL.FTZ R89, R25, R114 ;  /* 0x0000007219597220 */ /* 0x000fc80000410000 */
[----:B------:R-:W-:Y:S02]  /*0a70*/  @P0 FADD.FTZ R89, R77, R89 ;  /* 0x000000594d590221 */ /* 0x000fe40000010000 */
.L_x_15633:
[----:B------:R-:W-:Y:S05]  /*0a80*/  BSYNC B1 ;  /* 0x0000000000017941 */ /* 0x000fea0003800000 */
.L_x_15632:
[----:B------:R-:W-:Y:S01]  /*0a90*/  BSSY B1, `(.L_x_15634) ;  /* 0x0000006000017945 */ /* 0x000fe20003800000 */
[----:B------:R-:W-:Y:S05]  /*0aa0*/  @!P6 BRA `(.L_x_15635) ;  /* 0x000000400000e947 */ /* 0x000fea0003800000 */
[----:B-----5:R-:W-:-:S05]  /*0ab0*/  HADD2.F32 R90, -RZ, R85.H0_H0 ;  /* 0x20000055ff5a7230 */ /* 0x020fca0000004100 */
[----:B------:R-:W-:-:S04]  /*0ac0*/  FMUL.FTZ R95, R90, c[0x0][0x1ec] ;  /* 0x00007b005a5f7a20 */ /* 0x000fc80000410000 */
[----:B------:R-:W-:-:S04]  /*0ad0*/  FMUL.FTZ R90, R26, R95 ;  /* 0x0000005f1a5a7220 */ /* 0x000fc80000410000 */
[----:B------:R-:W-:Y:S02]  /*0ae0*/  @P0 FADD.FTZ R90, R78, R90 ;  /* 0x0000005a4e5a0221 */ /* 0x000fe40000010000 */
.L_x_15635:
[----:B------:R-:W-:Y:S05]  /*0af0*/  BSYNC B1 ;  /* 0x0000000000017941 */ /* 0x000fea0003800000 */
.L_x_15634:
[----:B------:R-:W-:Y:S01]  /*0b00*/  BSSY B1, `(.L_x_15636) ;  /* 0x0000006000017945 */ /* 0x000fe20003800000 */
[----:B------:R-:W-:Y:S05]  /*0b10*/  @!P6 BRA `(.L_x_15637) ;  /* 0x000000400000e947 */ /* 0x000fea0003800000 */
[----:B-----5:R-:W-:-:S05]  /*0b20*/  HADD2.F32 R91, -RZ, R85.H1_H1 ;  /* 0x30000055ff5b7230 */ /* 0x020fca0000004100 */
[----:B------:R-:W-:-:S04]  /*0b30*/  FMUL.FTZ R114, R91, c[0x0][0x1ec] ;  /* 0x00007b005b727a20 */ /* 0x000fc80000410000 */
[----:B------:R-:W-:-:S04]  /*0b40*/  FMUL.FTZ R91, R27, R114 ;  /* 0x000000721b5b7220 */ /* 0x000fc80000410000 */
[----:B------:R-:W-:Y:S02]  /*0b50*/  @P0 FADD.FTZ R91, R79, R91 ;  /* 0x0000005b4f5b0221 */ /* 0x000fe40000010000 */
.L_x_15637:
[----:B------:R-:W-:Y:S05]  /*0b60*/  BSYNC B1 ;  /* 0x0000000000017941 */ /* 0x000fea0003800000 */
.L_x_15636:
[----:B------:R-:W-:Y:S01]  /*0b70*/  BSSY B1, `(.L_x_15638) ;  /* 0x0000006000017945 */ /* 0x000fe20003800000 */
[----:B------:R-:W-:Y:S05]  /*0b80*/  @!P6 BRA `(.L_x_15639) ;  /* 0x000000400000e947 */ /* 0x000fea0003800000 */
[----:B-----5:R-:W-:-:S05]  /*0b90*/  HADD2.F32 R92, -RZ, R86.H0_H0 ;  /* 0x20000056ff5c7230 */ /* 0x020fca0000004100 */
[----:B------:R-:W-:-:S04]  /*0ba0*/  FMUL.FTZ R95, R92, c[0x0][0x1ec] ;  /* 0x00007b005c5f7a20 */ /* 0x000fc80000410000 */
[----:B------:R-:W-:-:S04]  /*0bb0*/  FMUL.FTZ R92, R20, R95 ;  /* 0x0000005f145c7220 */ /* 0x000fc80000410000 */
[----:B------:R-:W-:Y:S02]  /*0bc0*/  @P0 FADD.FTZ R92, R80, R92 ;  /* 0x0000005c505c0221 */ /* 0x000fe40000010000 */
.L_x_15639:
[----:B------:R-:W-:Y:S05]  /*0bd0*/  BSYNC B1 ;  /* 0x0000000000017941 */ /* 0x000fea0003800000 */
.L_x_15638:
[----:B------:R-:W-:Y:S01]  /*0be0*/  BSSY B1, `(.L_x_15640) ;  /* 0x0000006000017945 */ /* 0x000fe20003800000 */
[----:B------:R-:W-:Y:S05]  /*0bf0*/  @!P6 BRA `(.L_x_15641) ;  /* 0x000000400000e947 */ /* 0x000fea0003800000 */
[----:B-----5:R-:W-:-:S05]  /*0c00*/  HADD2.F32 R93, -RZ, R86.H1_H1 ;  /* 0x30000056ff5d7230 */ /* 0x020fca0000004100 */
[----:B------:R-:W-:-:S04]  /*0c10*/  FMUL.FTZ R114, R93, c[0x0][0x1ec] ;  /* 0x00007b005d727a20 */ /* 0x000fc80000410000 */
[----:B------:R-:W-:-:S04]  /*0c20*/  FMUL.FTZ R93, R21, R114 ;  /* 0x00000072155d7220 */ /* 0x000fc80000410000 */
[----:B------:R-:W-:Y:S02]  /*0c30*/  @P0 FADD.FTZ R93, R81, R93 ;  /* 0x0000005d515d0221 */ /* 0x000fe40000010000 */
.L_x_15641:
[----:B------:R-:W-:Y:S05]  /*0c40*/  BSYNC B1 ;  /* 0x0000000000017941 */ /* 0x000fea0003800000 */
.L_x_15640:
[----:B------:R-:W-:Y:S01]  /*0c50*/  BSSY B1, `(.L_x_15642) ;  /* 0x0000007000017945 */ /* 0x000fe20003800000 */
[----:B------:R-:W-:Y:S01]  /*0c60*/  HFMA2.MMA R114, -RZ, RZ, 0, 1.9073486328125e-06 ;  /* 0x00000020ff727435 */ /* 0x000fe200000001ff */
[----:B------:R-:W-:Y:S05]  /*0c70*/  @!P6 BRA `(.L_x_15643) ;  /* 0x000000400000e947 */ /* 0x000fea0003800000 */
[----:B-----5:R-:W-:-:S05]  /*0c80*/  HADD2.F32 R94, -RZ, R87.H0_H0 ;  /* 0x20000057ff5e7230 */ /* 0x020fca0000004100 */
[----:B------:R-:W-:-:S04]  /*0c90*/  FMUL.FTZ R95, R94, c[0x0][0x1ec] ;  /* 0x00007b005e5f7a20 */ /* 0x000fc80000410000 */
[----:B------:R-:W-:-:S04]  /*0ca0*/  FMUL.FTZ R94, R22, R95 ;  /* 0x0000005f165e7220 */ /* 0x000fc80000410000 */
[----:B------:R-:W-:Y:S02]  /*0cb0*/  @P0 FADD.FTZ R94, R82, R94 ;  /* 0x0000005e525e0221 */ /* 0x000fe40000010000 */
.L_x_15643:
[----:B------:R-:W-:Y:S05]  /*0cc0*/  BSYNC B1 ;  /* 0x0000000000017941 */ /* 0x000fea0003800000 */
.L_x_15642:
        /* <DEDUP_REMOVED lines=8> */
.L_x_15645:
[----:B------:R-:W-:Y:S05]  /*0d50*/  BSYNC B1 ;  /* 0x0000000000017941 */ /* 0x000fea0003800000 */
.L_x_15644:
[----:B------:R1:W-:Y:S01]  /*0d60*/  STG.E.128 [R114.64], R88 ;  /* 0x0000005872007986 */ /* 0x0003e2000c101d04 */
[----:B------:R-:W-:Y:S02]  /*0d70*/  IADD3 R120, R120, 0x80, RZ ;  /* 0x0000008078787810 */ /* 0x000fe40007ffe0ff */
[----:B------:R-:W-:Y:S01]  /*0d80*/  IADD3 R121, R121, 0x80, RZ ;  /* 0x0000008079797810 */ /* 0x000fe20007ffe0ff */
[----:B------:R1:W-:Y:S04]  /*0d90*/  STG.E.128 [R114.64+0x10], R92 ;  /* 0x0000105c72007986 */ /* 0x0003e8000c101d04 */
.L_x_15629:
[----:B------:R-:W-:Y:S05]  /*0da0*/  BSYNC B0 ;  /* 0x0000000000007941 */ /* 0x000fea0003800000 */
.L_x_15628:
        /* <DEDUP_REMOVED lines=41> */
.L_x_15649:
[----:B------:R-:W-:Y:S05]  /*1040*/  BSYNC B1 ;  /* 0x0000000000017941 */ /* 0x000fea0003800000 */
.L_x_15648:
[----:B------:R-:W-:Y:S01]  /*1050*/  BSSY B1, `(.L_x_15650) ;  /* 0x0000006000017945 */ /* 0x000fe20003800000 */
[----:B------:R-:W-:Y:S05]  /*1060*/  @!P6 BRA `(.L_x_15651) ;  /* 0x000000400000e947 */ /* 0x000fea0003800000 */
[----:B-----5:R-:W-:-:S05]  /*1070*/  HADD2.F32 R97, -RZ, R84.H1_H1 ;  /* 0x30000054ff617230 */ /* 0x020fca0000004100 */
[----:B-1----:R-:W-:-:S04]  /*1080*/  FMUL.FTZ R114, R97, c[0x0][0x1ec] ;  /* 0x00007b0061727a20 */ /* 0x002fc80000410000 */
[----:B------:R-:W-:-:S04]  /*1090*/  FMUL.FTZ R97, R49, R114 ;  /* 0x0000007231617220 */ /* 0x000fc80000410000 */
[----:B------:R-:W-:Y:S02]  /*10a0*/  @P0 FADD.FTZ R97, R77, R97 ;  /* 0x000000614d610221 */ /* 0x000fe40000010000 */
.L_x_15651:
[----:B------:R-:W-:Y:S05]  /*10b0*/  BSYNC B1 ;  /* 0x0000000000017941 */ /* 0x000fea0003800000 */
.L_x_15650:
[----:B------:R-:W-:Y:S01]  /*10c0*/  BSSY B1, `(.L_x_15652) ;  /* 0x0000006000017945 */ /* 0x000fe20003800000 */
[----:B------:R-:W-:Y:S05]  /*10d0*/  @!P6 BRA `(.L_x_15653) ;  /* 0x000000400000e947 */ /* 0x000fea0003800000 */
[----:B-----5:R-:W-:-:S05]  /*10e0*/  HADD2.F32 R98, -RZ, R85.H0_H0 ;  /* 0x20000055ff627230 */ /* 0x020fca0000004100 */
[----:B------:R-:W-:-:S04]  /*10f0*/  FMUL.FTZ R103, R98, c[0x0][0x1ec] ;  /* 0x00007b0062677a20 */ /* 0x000fc80000410000 */
[----:B------:R-:W-:-:S04]  /*1100*/  FMUL.FTZ R98, R50, R103 ;  /* 0x0000006732627220 */ /* 0x000fc80000410000 */
[----:B------:R-:W-:Y:S02]  /*1110*/  @P0 FADD.FTZ R98, R78, R98 ;  /* 0x000000624e620221 */ /* 0x000fe40000010000 */
.L_x_15653:
[----:B------:R-:W-:Y:S05]  /*1120*/  BSYNC B1 ;  /* 0x0000000000017941 */ /* 0x000fea0003800000 */
.L_x_15652:
[----:B------:R-:W-:Y:S01]  /*1130*/  BSSY B1, `(.L_x_15654) ;  /* 0x0000006000017945 */ /* 0x000fe20003800000 */
[----:B------:R-:W-:Y:S05]  /*1140*/  @!P6 BRA `(.L_x_15655) ;  /* 0x000000400000e947 */ /* 0x000fea0003800000 */
[----:B-----5:R-:W-:-:S05]  /*1150*/  HADD2.F32 R99, -RZ, R85.H1_H1 ;  /* 0x30000055ff637230 */ /* 0x020fca0000004100 */
[----:B-1----:R-:W-:-:S04]  /*1160*/  FMUL.FTZ R114, R99, c[0x0][0x1ec] ;  /* 0x00007b0063727a20 */ /* 0x002fc80000410000 */
[----:B------:R-:W-:-:S04]  /*1170*/  FMUL.FTZ R99, R51, R114 ;  /* 0x0000007233637220 */ /* 0x000fc80000410000 */
[----:B------:R-:W-:Y:S02]  /*1180*/  @P0 FADD.FTZ R99, R79, R99 ;  /* 0x000000634f630221 */ /* 0x000fe40000010000 */
.L_x_15655:
[----:B------:R-:W-:Y:S05]  /*1190*/  BSYNC B1 ;  /* 0x0000000000017941 */ /* 0x000fea0003800000 */
.L_x_15654:
[----:B------:R-:W-:Y:S01]  /*11a0*/  BSSY B1, `(.L_x_15656) ;  /* 0x0000006000017945 */ /* 0x000fe20003800000 */
[----:B------:R-:W-:Y:S05]  /*11b0*/  @!P6 BRA `(.L_x_15657) ;  /* 0x000000400000e947 */ /* 0x000fea0003800000 */
[----:B-----5:R-:W-:-:S05]  /*11c0*/  HADD2.F32 R100, -RZ, R86.H0_H0 ;  /* 0x20000056ff647230 */ /* 0x020fca0000004100 */
[----:B------:R-:W-:-:S04]  /*11d0*/  FMUL.FTZ R103, R100, c[0x0][0x1ec] ;  /* 0x00007b0064677a20 */ /* 0x000fc80000410000 */
[----:B------:R-:W-:-:S04]  /*11e0*/  FMUL.FTZ R100, R44, R103 ;  /* 0x000000672c647220 */ /* 0x000fc80000410000 */
[----:B------:R-:W-:Y:S02]  /*11f0*/  @P0 FADD.FTZ R100, R80, R100 ;  /* 0x0000006450640221 */ /* 0x000fe40000010000 */
.L_x_15657:
[----:B------:R-:W-:Y:S05]  /*1200*/  BSYNC B1 ;  /* 0x0000000000017941 */ /* 0x000fea0003800000 */
.L_x_15656:
[----:B------:R-:W-:Y:S01]  /*1210*/  BSSY B1, `(.L_x_15658) ;  /* 0x0000006000017945 */ /* 0x000fe20003800000 */
[----:B------:R-:W-:Y:S05]  /*1220*/  @!P6 BRA `(.L_x_15659) ;  /* 0x000000400000e947 */ /* 0x000fea0003800000 */
[----:B-----5:R-:W-:-:S05]  /*1230*/  HADD2.F32 R101, -RZ, R86.H1_H1 ;  /* 0x30000056ff657230 */ /* 0x020fca0000004100 */
[----:B-1----:R-:W-:-:S04]  /*1240*/  FMUL.FTZ R114, R101, c[0x0][0x1ec] ;  /* 0x00007b0065727a20 */ /* 0x002fc80000410000 */
[----:B------:R-:W-:-:S04]  /*1250*/  FMUL.FTZ R101, R45, R114 ;  /* 0x000000722d657220 */ /* 0x000fc80000410000 */
[----:B------:R-:W-:Y:S02]  /*1260*/  @P0 FADD.FTZ R101, R81, R101 ;  /* 0x0000006551650221 */ /* 0x000fe40000010000 */
.L_x_15659:
[----:B------:R-:W-:Y:S05]  /*1270*/  BSYNC B1 ;  /* 0x0000000000017941 */ /* 0x000fea0003800000 */
.L_x_15658:
[----:B------:R-:W-:Y:S01]  /*1280*/  BSSY B1, `(.L_x_15660) ;  /* 0x0000007000017945 */ /* 0x000fe20003800000 */
[----:B-1----:R-:W-:Y:S01]  /*1290*/  HFMA2.MMA R114, -RZ, RZ, 0, 1.9073486328125e-06 ;  /* 0x00000020ff727435 */ /* 0x002fe200000001ff */
[----:B------:R-:W-:Y:S05]  /*12a0*/  @!P6 BRA `(.L_x_15661) ;  /* 0x000000400000e947 */ /* 0x000fea0003800000 */
[----:B-----5:R-:W-:-:S05]  /*12b0*/  HADD2.F32 R102, -RZ, R87.H0_H0 ;  /* 0x20000057ff667230 */ /* 0x020fca0000004100 */
[----:B------:R-:W-:-:S04]  /*12c0*/  FMUL.FTZ R103, R102, c[0x0][0x1ec] ;  /* 0x00007b0066677a20 */ /* 0x000fc80000410000 */
[----:B------:R-:W-:-:S04]  /*12d0*/  FMUL.FTZ R102, R46, R103 ;  /* 0x000000672e667220 */ /* 0x000fc80000410000 */
[----:B------:R-:W-:Y:S02]  /*12e0*/  @P0 FADD.FTZ R102, R82, R102 ;  /* 0x0000006652660221 */ /* 0x000fe40000010000 */
.L_x_15661:
[----:B------:R-:W-:Y:S05]  /*12f0*/  BSYNC B1 ;  /* 0x0000000000017941 */ /* 0x000fea0003800000 */
.L_x_15660:
        /* <DEDUP_REMOVED lines=8> */
.L_x_15663:
[----:B------:R-:W-:Y:S05]  /*1380*/  BSYNC B1 ;  /* 0x0000000000017941 */ /* 0x000fea0003800000 */
.L_x_15662:
[----:B------:R1:W-:Y:S01]  /*1390*/  STG.E.128 [R114.64], R96 ;  /* 0x0000006072007986 */ /* 0x0003e2000c101d04 */
[----:B------:R-:W-:Y:S02]  /*13a0*/  IADD3 R120, R120, 0x80, RZ ;  /* 0x0000008078787810 */ /* 0x000fe40007ffe0ff */
[----:B------:R-:W-:Y:S01]  /*13b0*/  IADD3 R121, R121, 0x80, RZ ;  /* 0x0000008079797810 */ /* 0x000fe20007ffe0ff */
[----:B------:R1:W-:Y:S04]  /*13c0*/  STG.E.128 [R114.64+0x10], R100 ;  /* 0x0000106472007986 */ /* 0x0003e8000c101d04 */
.L_x_15647:
[----:B------:R-:W-:Y:S05]  /*13d0*/  BSYNC B0 ;  /* 0x0000000000007941 */ /* 0x000fea0003800000 */
.L_x_15646:
        /* <DEDUP_REMOVED lines=42> */
.L_x_15667:
[----:B------:R-:W-:Y:S05]  /*1680*/  BSYNC B1 ;  /* 0x0000000000017941 */ /* 0x000fea0003800000 */
.L_x_15666:
[----:B------:R-:W-:Y:S01]  /*1690*/  BSSY B1, `(.L_x_15668) ;  /* 0x0000006000017945 */ /* 0x000fe20003800000 */
[----:B------:R-:W-:Y:S05]  /*16a0*/  @!P6 BRA `(.L_x_15669) ;  /* 0x000000400000e947 */ /* 0x000fea0003800000 */
[----:B-----5:R-:W-:-:S05]  /*16b0*/  HADD2.F32 R105, -RZ, R84.H1_H1 ;  /* 0x30000054ff697230 */ /* 0x020fca0000004100 */
[----:B------:R-:W-:-:S04]  /*16c0*/  FMUL.FTZ R110, R105, c[0x0][0x1ec] ;  /* 0x00007b00696e7a20 */ /* 0x000fc80000410000 */
[----:B------:R-:W-:-:S04]  /*16d0*/  FMUL.FTZ R105, R73, R110 ;  /* 0x0000006e49697220 */ /* 0x000fc80000410000 */
[----:B------:R-:W-:Y:S02]  /*16e0*/  @P0 FADD.FTZ R105, R77, R105 ;  /* 0x000000694d690221 */ /* 0x000fe40000010000 */
.L_x_15669:
[----:B------:R-:W-:Y:S05]  /*16f0*/  BSYNC B1 ;  /* 0x0000000000017941 */ /* 0x000fea0003800000 */
.L_x_15668:
[----:B------:R-:W-:Y:S01]  /*1700*/  BSSY B1, `(.L_x_15670) ;  /* 0x0000006000017945 */ /* 0x000fe20003800000 */
[----:B------:R-:W-:Y:S05]  /*1710*/  @!P6 BRA `(.L_x_15671) ;  /* 0x000000400000e947 */ /* 0x000fea0003800000 */
[----:B-----5:R-:W-:-:S05]  /*1720*/  HADD2.F32 R106, -RZ, R85.H0_H0 ;  /* 0x20000055ff6a7230 */ /* 0x020fca0000004100 */
[----:B------:R-:W-:-:S04]  /*1730*/  FMUL.FTZ R111, R106, c[0x0][0x1ec] ;  /* 0x00007b006a6f7a20 */ /* 0x000fc80000410000 */
[----:B------:R-:W-:-:S04]  /*1740*/  FMUL.FTZ R106, R74, R111 ;  /* 0x0000006f4a6a7220 */ /* 0x000fc80000410000 */
[----:B------:R-:W-:Y:S02]  /*1750*/  @P0 FADD.FTZ R106, R78, R106 ;  /* 0x0000006a4e6a0221 */ /* 0x000fe40000010000 */
.L_x_15671:
[----:B------:R-:W-:Y:S05]  /*1760*/  BSYNC B1 ;  /* 0x0000000000017941 */ /* 0x000fea0003800000 */
.L_x_15670:
[----:B------:R-:W-:Y:S01]  /*1770*/  BSSY B1, `(.L_x_15672) ;  /* 0x0000006000017945 */ /* 0x000fe20003800000 */
[----:B------:R-:W-:Y:S05]  /*1780*/  @!P6 BRA `(.L_x_15673) ;  /* 0x000000400000e947 */ /* 0x000fea0003800000 */
[----:B-----5:R-:W-:-:S05]  /*1790*/  HADD2.F32 R107, -RZ, R85.H1_H1 ;  /* 0x30000055ff6b7230 */ /* 0x020fca0000004100 */
[----:B------:R-:W-:-:S04]  /*17a0*/  FMUL.FTZ R110, R107, c[0x0][0x1ec] ;  /* 0x00007b006b6e7a20 */ /* 0x000fc80000410000 */
[----:B------:R-:W-:-:S04]  /*17b0*/  FMUL.FTZ R107, R75, R110 ;  /* 0x0000006e4b6b7220 */ /* 0x000fc80000410000 */
[----:B------:R-:W-:Y:S02]  /*17c0*/  @P0 FADD.FTZ R107, R79, R107 ;  /* 0x0000006b4f6b0221 */ /* 0x000fe40000010000 */
.L_x_15673:
[----:B------:R-:W-:Y:S05]  /*17d0*/  BSYNC B1 ;  /* 0x0000000000017941 */ /* 0x000fea0003800000 */
.L_x_15672:
[----:B------:R-:W-:Y:S01]  /*17e0*/  BSSY B1, `(.L_x_15674) ;  /* 0x0000006000017945 */ /* 0x000fe20003800000 */
[----:B------:R-:W-:Y:S05]  /*17f0*/  @!P6 BRA `(.L_x_15675) ;  /* 0x000000400000e947 */ /* 0x000fea0003800000 */
[----:B-----5:R-:W-:-:S05]  /*1800*/  HADD2.F32 R108, -RZ, R86.H0_H0 ;  /* 0x20000056ff6c7230 */ /* 0x020fca0000004100 */
[----:B------:R-:W-:-:S04]  /*1810*/  FMUL.FTZ R111, R108, c[0x0][0x1ec] ;  /* 0x00007b006c6f7a20 */ /* 0x000fc80000410000 */
[----:B------:R-:W-:-:S04]  /*1820*/  FMUL.FTZ R108, R68, R111 ;  /* 0x0000006f446c7220 */ /* 0x000fc80000410000 */
[----:B------:R-:W-:Y:S02]  /*1830*/  @P0 FADD.FTZ R108, R80, R108 ;  /* 0x0000006c506c0221 */ /* 0x000fe40000010000 */
.L_x_15675:
[----:B------:R-:W-:Y:S05]  /*1840*/  BSYNC B1 ;  /* 0x0000000000017941 */ /* 0x000fea0003800000 */
.L_x_15674:
[----:B------:R-:W-:Y:S01]  /*1850*/  BSSY B1, `(.L_x_15676) ;  /* 0x0000006000017945 */ /* 0x000fe20003800000 */
[----:B------:R-:W-:Y:S05]  /*1860*/  @!P6 BRA `(.L_x_15677) ;  /* 0x000000400000e947 */ /* 0x000fea0003800000 */
[----:B-----5:R-:W-:-:S05]  /*1870*/  HADD2.F32 R109, -RZ, R86.H1_H1 ;  /* 0x30000056ff6d7230 */ /* 0x020fca0000004100 */
[----:B------:R-:W-:-:S04]  /*1880*/  FMUL.FTZ R110, R109, c[0x0][0x1ec] ;  /* 0x00007b006d6e7a20 */ /* 0x000fc80000410000 */
[----:B------:R-:W-:-:S04]  /*1890*/  FMUL.FTZ R109, R69, R110 ;  /* 0x0000006e456d7220 */ /* 0x000fc80000410000 */
[----:B------:R-:W-:Y:S02]  /*18a0*/  @P0 FADD.FTZ R109, R81, R109 ;  /* 0x0000006d516d0221 */ /* 0x000fe40000010000 */
.L_x_15677:
[----:B------:R-:W-:Y:S05]  /*18b0*/  BSYNC B1 ;  /* 0x0000000000017941 */ /* 0x000fea0003800000 */
.L_x_15676:
[----:B------:R-:W-:Y:S01]  /*18c0*/  BSSY B1, `(.L_x_15678) ;  /* 0x0000007000017945 */ /* 0x000fe20003800000 */
[----:B------:R-:W-:Y:S01]  /*18d0*/  @!P6 FSEL R110, R82, RZ, P2 ;  /* 0x000000ff526ee208 */ /* 0x000fe20001000000 */
[----:B------:R-:W-:Y:S05]  /*18e0*/  @!P6 BRA `(.L_x_15679) ;  /* 0x000000400000e947 */ /* 0x000fea0003800000 */
[----:B-----5:R-:W-:-:S05]  /*18f0*/  HADD2.F32 R110, -RZ, R87.H0_H0 ;  /* 0x20000057ff6e7230 */ /* 0x020fca0000004100 */
[----:B------:R-:W-:-:S04]  /*1900*/  FMUL.FTZ R111, R110, c[0x0][0x1ec] ;  /* 0x00007b006e6f7a20 */ /* 0x000fc80000410000 */
[----:B------:R-:W-:-:S04]  /*1910*/  FMUL.FTZ R110, R70, R111 ;  /* 0x0000006f466e7220 */ /* 0x000fc80000410000 */
[----:B------:R-:W-:Y:S02]  /*1920*/  @P0 FADD.FTZ R110, R82, R110 ;  /* 0x0000006e526e0221 */ /* 0x000fe40000010000 */
.L_x_15679:
[----:B------:R-:W-:Y:S05]  /*1930*/  BSYNC B1 ;  /* 0x0000000000017941 */ /* 0x000fea0003800000 */
.L_x_15678:
[----:B------:R-:W-:Y:S01]  /*1940*/  BSSY B1, `(.L_x_15680) ;  /* 0x0000007000017945 */ /* 0x000fe20003800000 */
[----:B------:R-:W-:Y:S01]  /*1950*/  @!P6 FSEL R111, R83, RZ, P1 ;  /* 0x000000ff536fe208 */ /* 0x000fe20000800000 */
[----:B------:R-:W-:Y:S05]  /*1960*/  @!P6 BRA `(.L_x_15681) ;  /* 0x000000400000e947 */ /* 0x000fea0003800000 */
[----:B-----5:R-:W-:-:S05]  /*1970*/  HADD2.F32 R111, -RZ, R87.H1_H1 ;  /* 0x30000057ff6f7230 */ /* 0x020fca0000004100 */
[----:B------:R-:W-:-:S04]  /*1980*/  FMUL.FTZ R120, R111, c[0x0][0x1ec] ;  /* 0x00007b006f787a20 */ /* 0x000fc80000410000 */
[----:B------:R-:W-:-:S04]  /*1990*/  FMUL.FTZ R111, R71, R120 ;  /* 0x00000078476f7220 */ /* 0x000fc80000410000 */
[----:B------:R-:W-:Y:S02]  /*19a0*/  @P0 FADD.FTZ R111, R83, R111 ;  /* 0x0000006f536f0221 */ /* 0x000fe40000010000 */
.L_x_15681:
[----:B------:R-:W-:Y:S05]  /*19b0*/  BSYNC B1 ;  /* 0x0000000000017941 */ /* 0x000fea0003800000 */
.L_x_15680:
[----:B------:R1:W-:Y:S04]  /*19c0*/  STG.E.128 [R114.64], R104 ;  /* 0x0000006872007986 */ /* 0x0003e8000c101d04 */
[----:B------:R1:W-:Y:S02]  /*19d0*/  STG.E.128 [R114.64+0x10], R108 ;  /* 0x0000106c72007986 */ /* 0x0003e4000c101d04 */
.L_x_15665:
[----:B------:R-:W-:Y:S05]  /*19e0*/  BSYNC B0 ;  /* 0x0000000000007941 */ /* 0x000fea0003800000 */
.L_x_15664:
        /* <DEDUP_REMOVED lines=33> */
.L_x_15692:
        /* <DEDUP_REMOVED lines=69> */
.L_x_15693:
        /* <DEDUP_REMOVED lines=89> */
[----:B------:R-:W-:-:S03]  /*25e0*/  FADD.FTZ R115, R92, -R121 ;  /* 0x800000795c737221 */ /* 0x000fc60000010000 */
[----:B------:R-:W-:Y:S01]  /*25f0*/  F2FP.PACK_AB R113, R122, R123 ;  /* 0x0000007b7a71723e */ /* 0x000fe200000000ff */
[----:B------:R-:W-:Y:S02]  /*2600*/  FADD.FTZ R123, R93, -R121 ;  /* 0x800000795d7b7221 */ /* 0x000fe40000010000 */
[C---:B------:R-:W-:Y:S02]  /*2610*/  FMUL.FTZ R115, R120.reuse, R115 ;  /* 0x0000007378737220 */ /* 0x040fe40000410000 */
[----:B------:R-:W-:Y:S02]  /*2620*/  FMUL.FTZ R122, R120, R123 ;  /* 0x0000007b787a7220 */ /* 0x000fe40000410000 */
[----:B------:R-:W-:Y:S02]  /*2630*/  FFMA.FTZ R114, R16, R115, R8 ;  /* 0x0000007310727223 */ /* 0x000fe40000010008 */
[----:B------:R-:W-:Y:S02]  /*2640*/  FFMA.FTZ R115, R17, R122, R9 ;  /* 0x0000007a11737223 */ /* 0x000fe40000010009 */
        /* <DEDUP_REMOVED lines=12> */
.L_x_15687:
[----:B------:R-:W-:Y:S05]  /*2710*/  BSYNC B1 ;  /* 0x0000000000017941 */ /* 0x000fea0003800000 */
.L_x_15686:
        /* <DEDUP_REMOVED lines=34> */
.L_x_15689:
[----:B------:R-:W-:Y:S05]  /*2940*/  BSYNC B1 ;  /* 0x0000000000017941 */ /* 0x000fea0003800000 */
.L_x_15688:
        /* <DEDUP_REMOVED lines=32> */
.L_x_15685:
[----:B0-----:R-:W-:Y:S05]  /*2b50*/  BSYNC B0 ;  /* 0x0000000000007941 */ /* 0x001fea0003800000 */
.L_x_15684:
[----:B------:R-:W-:Y:S02]  /*2b60*/  IADD3 R118, R118, c[0x0][0x160], RZ ;  /* 0x0000580076767a10 */ /* 0x000fe40007ffe0ff */
[----:B------:R-:W-:Y:S02]  /*2b70*/  LOP3.LUT P1, RZ, R3, 0xff, RZ, 0xc0, !PT ;  /* 0x000000ff03ff7812 */ /* 0x000fe4000782c0ff */
[----:B------:R-:W-:Y:S02]  /*2b80*/  ISETP.GE.AND P0, PT, R118, c[0x0][0x164], PT ;  /* 0x0000590076007a0c */ /* 0x000fe40003f06270 */
[----:B------:R-:W-:-:S11]  /*2b90*/  SEL R3, RZ, 0x1, P1 ;  /* 0x00000001ff037807 */ /* 0x000fd60000800000 */
[----:B------:R-:W-:Y:S01]  /*2ba0*/  @P0 CALL.REL.NOINC `(.L_x_15690) ;  /* 0x0000001000000944 */ /* 0x000fe20003c00000 */
[----:B------:R-:W-:Y:S05]  /*2bb0*/  BRA `(.L_x_15691) ;  /* 0xffffdaa000007947 */ /* 0x000fea000383ffff */
.L_x_15690:
[----:B------:R-:W-:Y:S05]  /*2bc0*/  EXIT ;  /* 0x000000000000794d */ /* 0x000fea0003800000 */
.L_x_15682:
[----:B------:R-:W-:Y:S01]  /*2bd0*/  HFMA2.MMA R122, -RZ, RZ, 0, 1.847743988037109375e-06 ;  /* 0x0000001fff7a7435 */ /* 0x000fe200000001ff */
[----:B------:R-:W-:Y:S02]  /*2be0*/  MOV R121, 0x1 ;  /* 0x0000000100797802 */ /* 0x000fe40000000f00 */
[----:B------:R-:W-:Y:S02]  /*2bf0*/  MOV R115, 0xffffffff ;  /* 0xffffffff00737802 */ /* 0x000fe40000000f00 */
[----:B------:R-:W-:Y:S02]  /*2c00*/  MOV R120, 0x2c20 ;  /* 0x00002c2000787802 */ /* 0x000fe40000000f00 */
[----:B0----5:R-:W-:Y:S05]  /*2c10*/  CALL.REL.NOINC `($__internal_118_$__cuda_sm70_shflsync_bfly_p) ;  /* 0x0000069000007944 */ /* 0x021fea0003c00000 */
[----:B01----:R-:W-:Y:S05]  /*2c20*/  BRA `(.L_x_15692) ;  /* 0xffffefd000007947 */ /* 0x003fea000383ffff */
.L_x_15683:
[----:B------:R-:W-:Y:S01]  /*2c30*/  HFMA2.MMA R121, -RZ, RZ, 0, 1.1920928955078125e-07 ;  /* 0x00000002ff797435 */ /* 0x000fe200000001ff */
[----:B------:R-:W-:Y:S02]  /*2c40*/  MOV R122, 0x1f ;  /* 0x0000001f007a7802 */ /* 0x000fe40000000f00 */
[----:B------:R-:W-:Y:S02]  /*2c50*/  MOV R115, 0xffffffff ;  /* 0xffffffff00737802 */ /* 0x000fe40000000f00 */
[----:B------:R-:W-:-:S02]  /*2c60*/  MOV R120, 0x2c80 ;  /* 0x00002c8000787802 */ /* 0x000fc40000000f00 */
[----:B0----5:R-:W-:Y:S05]  /*2c70*/  CALL.REL.NOINC `($__internal_118_$__cuda_sm70_shflsync_bfly_p) ;  /* 0x0000063000007944 */ /* 0x021fea0003c00000 */
[----:B0-----:R-:W-:Y:S01]  /*2c80*/  HFMA2.MMA R121, -RZ, RZ, 0, 2.384185791015625e-07 ;  /* 0x00000004ff797435 */ /* 0x001fe200000001ff */
[----:B-1----:R-:W-:Y:S01]  /*2c90*/  FADD.FTZ R123, R123, R122 ;  /* 0x0000007a7b7b7221 */ /* 0x002fe20000010000 */
[----:B------:R-:W-:-:S02]  /*2ca0*/  MOV R122, 0x1f ;  /* 0x0000001f007a7802 */ /* 0x000fc40000000f00 */
[----:B------:R-:W-:Y:S02]  /*2cb0*/  MOV R115, 0xffffffff ;  /* 0xffffffff00737802 */ /* 0x000fe40000000f00 */
[----:B------:R-:W-:Y:S02]  /*2cc0*/  MOV R120, 0x2ce0 ;  /* 0x00002ce000787802 */ /* 0x000fe40000000f00 */
[----:B------:R-:W-:Y:S05]  /*2cd0*/  CALL.REL.NOINC `($__internal_118_$__cuda_sm70_shflsync_bfly_p) ;  /* 0x000005d000007944 */ /* 0x000fea0003c00000 */
[----:B0-----:R-:W-:Y:S01]  /*2ce0*/  HFMA2.MMA R121, -RZ, RZ, 0, 4.76837158203125e-07 ;  /* 0x00000008ff797435 */ /* 0x001fe200000001ff */
[----:B-1----:R-:W-:Y:S01]  /*2cf0*/  FADD.FTZ R123, R123, R122 ;  /* 0x0000007a7b7b7221 */ /* 0x002fe20000010000 */
[----:B------:R-:W-:Y:S02]  /*2d00*/  MOV R122, 0x1f ;  /* 0x0000001f007a7802 */ /* 0x000fe40000000f00 */
[----:B------:R-:W-:Y:S02]  /*2d10*/  MOV R115, 0xffffffff ;  /* 0xffffffff00737802 */ /* 0x000fe40000000f00 */
[----:B------:R-:W-:Y:S02]  /*2d20*/  MOV R120, 0x2d40 ;  /* 0x00002d4000787802 */ /* 0x000fe40000000f00 */
[----:B------:R-:W-:Y:S05]  /*2d30*/  CALL.REL.NOINC `($__internal_118_$__cuda_sm70_shflsync_bfly_p) ;  /* 0x0000057000007944 */ /* 0x000fea0003c00000 */
[----:B0-----:R-:W-:Y:S01]  /*2d40*/  HFMA2.MMA R121, -RZ, RZ, 0, 9.5367431640625e-07 ;  /* 0x00000010ff797435 */ /* 0x001fe200000001ff */
[----:B-1----:R-:W-:Y:S01]  /*2d50*/  FADD.FTZ R123, R123, R122 ;  /* 0x0000007a7b7b7221 */ /* 0x002fe20000010000 */
[----:B------:R-:W-:-:S02]  /*2d60*/  MOV R122, 0x1f ;  /* 0x0000001f007a7802 */ /* 0x000fc40000000f00 */
[----:B------:R-:W-:Y:S02]  /*2d70*/  MOV R115, 0xffffffff ;  /* 0xffffffff00737802 */ /* 0x000fe40000000f00 */
[----:B------:R-:W-:Y:S02]  /*2d80*/  MOV R120, 0x2da0 ;  /* 0x00002da000787802 */ /* 0x000fe40000000f00 */
[----:B------:R-:W-:Y:S05]  /*2d90*/  CALL.REL.NOINC `($__internal_118_$__cuda_sm70_shflsync_bfly_p) ;  /* 0x0000051000007944 */ /* 0x000fea0003c00000 */
        /* <DEDUP_REMOVED lines=55> */
[----:B------:R-:W-:Y:S05]  /*3110*/  CALL.REL.NOINC `($__internal_118_$__cuda_sm70_shflsync_bfly_p) ;  /* 0x0000019000007944 */ /* 0x000fea0003c00000 */
[----:B0-----:R-:W-:Y:S01]  /*3120*/  HFMA2.MMA R121, -RZ, RZ, 0, 1.1920928955078125e-07 ;  /* 0x00000002ff797435 */ /* 0x001fe200000001ff */
[----:B-1----:R-:W-:Y:S01]  /*3130*/  FADD.FTZ R123, R123, R122 ;  /* 0x0000007a7b7b7221 */ /* 0x002fe20000010000 */
[----:B------:R-:W-:Y:S02]  /*3140*/  MOV R122, 0x1f ;  /* 0x0000001f007a7802 */ /* 0x000fe40000000f00 */
[----:B------:R-:W-:Y:S02]  /*3150*/  MOV R115, 0xffffffff ;  /* 0xffffffff00737802 */ /* 0x000fe40000000f00 */
[----:B------:R-:W-:Y:S02]  /*3160*/  MOV R120, 0x3180 ;  /* 0x0000318000787802 */ /* 0x000fe40000000f00 */
[----:B------:R-:W-:Y:S05]  /*3170*/  CALL.REL.NOINC `($__internal_118_$__cuda_sm70_shflsync_bfly_p) ;  /* 0x0000013000007944 */ /* 0x000fea0003c00000 */
        /* <DEDUP_REMOVED lines=18> */
[----:B01----:R-:W-:Y:S05]  /*32a0*/  BRA `(.L_x_15693) ;  /* 0xffffeda000007947 */ /* 0x003fea000383ffff */
        .weak           $__internal_118_$__cuda_sm70_shflsync_bfly_p
        .type           $__internal_118_$__cuda_sm70_shflsync_bfly_p,@function
        .size           $__internal_118_$__cuda_sm70_shflsync_bfly_p,(.L_x_22206 - $__internal_118_$__cuda_sm70_shflsync_bfly_p)
$__internal_118_$__cuda_sm70_shflsync_bfly_p:
[----:B------:R-:W-:Y:S01]  /*32b0*/  HFMA2.MMA R125, -RZ, RZ, 0, 0 ;  /* 0x00000000ff7d7435 */ /* 0x000fe200000001ff */
[----:B------:R-:W-:Y:S01]  /*32c0*/  MOV R124, R120 ;  /* 0x00000078007c7202 */ /* 0x000fe20000000f00 */
[----:B------:R-:W-:Y:S04]  /*32d0*/  WARPSYNC R115 ;  /* 0x0000007300007348 */ /* 0x000fe80003800000 */
[----:B------:R0:W1:Y:S01]  /*32e0*/  SHFL.BFLY PT, R122, R123, R121, R122 ;  /* 0x0c0000797b7a7389 */ /* 0x00006200000e007a */
[----:B------:R-:W-:Y:S05]  /*32f0*/  RET.REL.NODEC R124 `(_ZN10layer_norm13ln_fwd_kernelINS_13Kernel_traitsIf6__halffS2_fjLj3072ELj1ELj1ELj4ELj16ENS_18Kernel_traits_baseILj3072EfS2_fS2_fjLj128EEEEELb0ELb1ELb1ELb0EEEvNS_9FwdParamsE) ;  /* 0xffffcd007c007950 */ /* 0x000fea0003c3ffff */
.L_x_15694:
        /* <DEDUP_REMOVED lines=16> */
.L_x_22206:


//--------------------- .text._ZN10layer_norm13ln_fwd_kernelINS_13Kernel_traitsIf6__halffS2_fjLj3072ELj1ELj1ELj4ELj16ENS_18Kernel_traits_baseILj3072EfS2_fS2_fjLj128EEEEELb0ELb1ELb1ELb1EEEvNS_9FwdParamsE --------------------------
	.section	.text._ZN10layer_norm13ln_fwd_kernelINS_13Kernel_traitsIf6__halffS2_fjLj3072ELj1ELj1ELj4ELj16ENS_18Kernel_traits_baseILj3072EfS2_fS2_fjLj128EEEEELb0ELb1ELb1ELb1EEEvNS_9FwdParamsE,"ax",@progbits
	.sectioninfo	@"SHI_REGISTERS=128"
	.align	128
        .global         _ZN10layer_norm13ln_fwd_kernelINS_13Kernel_traitsIf6__halffS2_fjLj3072ELj1ELj1ELj4ELj16ENS_18Kernel_traits_baseILj3072EfS2_fS2_fjLj128EEEEELb0ELb1ELb1ELb1EEEvNS_9FwdParamsE
        .type           _ZN10layer_norm13ln_fwd_kernelINS_13Kernel_traitsIf6__halffS2_fjLj3072ELj1ELj1ELj4ELj16ENS_18Kernel_traits_baseILj3072EfS2_fS2_fjLj128EEEEELb0ELb1ELb1ELb1EEEvNS_9FwdParamsE,@function
        .size           _ZN10layer_norm13ln_fwd_kernelINS_13Kernel_traitsIf6__halffS2_fjLj3072ELj1ELj1ELj4ELj16ENS_18Kernel_traits_baseILj3072EfS2_fS2_fjLj128EEEEELb0ELb1ELb1ELb1EEEvNS_9FwdParamsE,(.L_x_22207 - _ZN10layer_norm13ln_fwd_kernelINS_13Kernel_traitsIf6__halffS2_fjLj3072ELj1ELj1ELj4ELj16ENS_18Kernel_traits_baseILj3072EfS2_fS2_fjLj128EEEEELb0ELb1ELb1ELb1EEEvNS_9FwdParamsE)
        .other          _ZN10layer_norm13ln_fwd_kernelINS_13Kernel_traitsIf6__halffS2_fjLj3072ELj1ELj1ELj4ELj16ENS_18Kernel_traits_baseILj3072EfS2_fS2_fjLj128EEEEELb0ELb1ELb1ELb1EEEvNS_9FwdParamsE,@"STO_CUDA_ENTRY STV_DEFAULT"
_ZN10layer_norm13ln_fwd_kernelINS_13Kernel_traitsIf6__halffS2_fjLj3072ELj1ELj1ELj4ELj16ENS_18Kernel_traits_baseILj3072EfS2_fS2_fjLj128EEEEELb0ELb1ELb1ELb1EEEvNS_9FwdParamsE:
.text._ZN10layer_norm13ln_fwd_kernelINS_13Kernel_traitsIf6__halffS2_fjLj3072ELj1ELj1ELj4ELj16ENS_18Kernel_traits_baseILj3072EfS2_fS2_fjLj128EEEEELb0ELb1ELb1ELb1EEEvNS_9FwdParamsE:
        /* <DEDUP_REMOVED lines=57> */
.L_x_15748:
        /* <DEDUP_REMOVED lines=56> */
[----:B0----5:R-:W-:-:S05]  /*0710*/  HADD2.F32 R92, -RZ, R84.H0_H0 ;  /* 0x20000054ff5c7230 */ /* 0x021fca0000004100 */
[----:B------:R-:W-:-:S04]  /*0720*/  FMUL.FTZ R103, R92, c[0x0][0x1ec] ;  /* 0x00007b005c677a20 */ /* 0x000fc80000410000 */
[----:B------:R-:W-:-:S04]  /*0730*/  FMUL.FTZ R92, R24, R103 ;  /* 0x00000067185c7220 */ /* 0x000fc80000410000 */
[----:B------:R-:W-:Y:S02]  /*0740*/  @P0 FADD.FTZ R92, R76, R92 ;  /* 0x0000005c4c5c0221 */ /* 0x000fe40000010000 */
.L_x_15696:
[----:B0-----:R-:W-:Y:S05]  /*0750*/  BSYNC B0 ;  /* 0x0000000000007941 */ /* 0x001fea0003800000 */
.L_x_15695:
[----:B------:R-:W-:Y:S01]  /*0760*/  BSSY B0, `(.L_x_15697) ;  /* 0x0000006000007945 */ /* 0x000fe20003800000 */
[----:B------:R-:W-:Y:S05]  /*0770*/  @!P6 BRA `(.L_x_15698) ;  /* 0x000000400000e947 */ /* 0x000fea0003800000 */
[----:B-----5:R-:W-:-:S05]  /*0780*/  HADD2.F32 R93, -RZ, R84.H1_H1 ;  /* 0x30000054ff5d7230 */ /* 0x020fca0000004100 */
[----:B------:R-:W-:-:S04]  /*0790*/  FMUL.FTZ R100, R93, c[0x0][0x1ec] ;  /* 0x00007b005d647a20 */ /* 0x000fc80000410000 */
[----:B------:R-:W-:-:S04]  /*07a0*/  FMUL.FTZ R93, R25, R100 ;  /* 0x00000064195d7220 */ /* 0x000fc80000410000 */
[----:B------:R-:W-:Y:S02]  /*07b0*/  @P0 FADD.FTZ R93, R77, R93 ;  /* 0x0000005d4d5d0221 */ /* 0x000fe40000010000 */
.L_x_15698:
[----:B------:R-:W-:Y:S05]  /*07c0*/  BSYNC B0 ;  /* 0x0000000000007941 */ /* 0x000fea0003800000 */
.L_x_15697:
[----:B------:R-:W-:Y:S01]  /*07d0*/  BSSY B0, `(.L_x_15699) ;  /* 0x0000006000007945 */ /* 0x000fe20003800000 */
[----:B------:R-:W-:Y:S05]  /*07e0*/  @!P6 BRA `(.L_x_15700) ;  /* 0x000000400000e947 */ /* 0x000fea0003800000 */
[----:B-----5:R-:W-:-:S05]  /*07f0*/  HADD2.F32 R94, -RZ, R85.H0_H0 ;  /* 0x20000055ff5e7230 */ /* 0x020fca0000004100 */
[----:B------:R-:W-:-:S04]  /*0800*/  FMUL.FTZ R103, R94, c[0x0][0x1ec] ;  /* 0x00007b005e677a20 */ /* 0x000fc80000410000 */
[----:B------:R-:W-:-:S04]  /*0810*/  FMUL.FTZ R94, R26, R103 ;  /* 0x000000671a5e7220 */ /* 0x000fc80000410000 */
[----:B------:R-:W-:Y:S02]  /*0820*/  @P0 FADD.FTZ R94, R78, R94 ;  /* 0x0000005e4e5e0221 */ /* 0x000fe40000010000 */
.L_x_15700:
[----:B------:R-:W-:Y:S05]  /*0830*/  BSYNC B0 ;  /* 0x0000000000007941 */ /* 0x000fea0003800000 */
.L_x_15699:
[----:B------:R-:W-:Y:S01]  /*0840*/  BSSY B0, `(.L_x_15701) ;  /* 0x0000006000007945 */ /* 0x000fe20003800000 */
[----:B------:R-:W-:Y:S05]  /*0850*/  @!P6 BRA `(.L_x_15702) ;  /* 0x000000400000e947 */ /* 0x000fea0003800000 */
[----:B-----5:R-:W-:-:S05]  /*0860*/  HADD2.F32 R95, -RZ, R85.H1_H1 ;  /* 0x30000055ff5f7230 */ /* 0x020fca0000004100 */
[----:B------:R-:W-:-:S04]  /*0870*/  FMUL.FTZ R100, R95, c[0x0][0x1ec] ;  /* 0x00007b005f647a20 */ /* 0x000fc80000410000 */
[----:B------:R-:W-:-:S04]  /*0880*/  FMUL.FTZ R95, R27, R100 ;  /* 0x000000641b5f7220 */ /* 0x000fc80000410000 */
[----:B------:R-:W-:Y:S02]  /*0890*/  @P0 FADD.FTZ R95, R79, R95 ;  /* 0x0000005f4f5f0221 */ /* 0x000fe40000010000 */
.L_x_15702:
[----:B------:R-:W-:Y:S05]  /*08a0*/  BSYNC B0 ;  /* 0x0000000000007941 */ /* 0x000fea0003800000 */
.L_x_15701:
[----:B------:R-:W-:Y:S01]  /*08b0*/  BSSY B0, `(.L_x_15703) ;  /* 0x0000006000007945 */ /* 0x000fe20003800000 */
[----:B------:R-:W-:Y:S05]  /*08c0*/  @!P6 BRA `(.L_x_15704) ;  /* 0x000000400000e947 */ /* 0x000fea0003800000 */
[----:B-----5:R-:W-:-:S05]  /*08d0*/  HADD2.F32 R88, -RZ, R86.H0_H0 ;  /* 0x20000056ff587230 */ /* 0x020fca0000004100 */
[----:B------:R-:W-:-:S04]  /*08e0*/  FMUL.FTZ R103, R88, c[0x0][0x1ec] ;  /* 0x00007b0058677a20 */ /* 0x000fc80000410000 */
[----:B------:R-:W-:-:S04]  /*08f0*/  FMUL.FTZ R88, R20, R103 ;  /* 0x0000006714587220 */ /* 0x000fc80000410000 */
[----:B------:R-:W-:Y:S02]  /*0900*/  @P0 FADD.FTZ R88, R80, R88 ;  /* 0x0000005850580221 */ /* 0x000fe40000010000 */
.L_x_15704:
[----:B------:R-:W-:Y:S05]  /*0910*/  BSYNC B0 ;  /* 0x0000000000007941 */ /* 0x000fea0003800000 */
.L_x_15703:
[----:B------:R-:W-:Y:S01]  /*0920*/  BSSY B0, `(.L_x_15705) ;  /* 0x0000006000007945 */ /* 0x000fe20003800000 */
[----:B------:R-:W-:Y:S05]  /*0930*/  @!P6 BRA `(.L_x_15706) ;  /* 0x000000400000e947 */ /* 0x000fea0003800000 */
[----:B-----5:R-:W-:-:S05]  /*0940*/  HADD2.F32 R89, -RZ, R86.H1_H1 ;  /* 0x30000056ff597230 */ /* 0x020fca0000004100 */
[----:B------:R-:W-:-:S04]  /*0950*/  FMUL.FTZ R100, R89, c[0x0][0x1ec] ;  /* 0x00007b0059647a20 */ /* 0x000fc80000410000 */
[----:B------:R-:W-:-:S04]  /*0960*/  FMUL.FTZ R89, R21, R100 ;  /* 0x0000006415597220 */ /* 0x000fc80000410000 */
[----:B------:R-:W-:Y:S02]  /*0970*/  @P0 FADD.FTZ R89, R81, R89 ;  /* 0x0000005951590221 */ /* 0x000fe40000010000 */
.L_x_15706:
[----:B------:R-:W-:Y:S05]  /*0980*/  BSYNC B0 ;  /* 0x0000000000007941 */ /* 0x000fea0003800000 */
.L_x_15705:
[----:B------:R-:W-:Y:S01]  /*0990*/  BSSY B0, `(.L_x_15707) ;  /* 0x0000006000007945 */ /* 0x000fe20003800000 */
[----:B------:R-:W-:Y:S05]  /*09a0*/  @!P6 BRA `(.L_x_15708) ;  /* 0x000000400000e947 */ /* 0x000fea0003800000 */
[----:B-----5:R-:W-:-:S05]  /*09b0*/  HADD2.F32 R90, -RZ, R87.H0_H0 ;  /* 0x20000057ff5a7230 */ /* 0x020fca0000004100 */
[----:B------:R-:W-:-:S04]  /*09c0*/  FMUL.FTZ R103, R90, c[0x0][0x1ec] ;  /* 0x00007b005a677a20 */ /* 0x000fc80000410000 */
[----:B------:R-:W-:-:S04]  /*09d0*/  FMUL.FTZ R90, R22, R103 ;  /* 0x00000067165a7220 */ /* 0x000fc80000410000 */
[----:B------:R-:W-:Y:S02]  /*09e0*/  @P0 FADD.FTZ R90, R82, R90 ;  /* 0x0000005a525a0221 */ /* 0x000fe40000010000 */
.L_x_15708:
[----:B------:R-:W-:Y:S05]  /*09f0*/  BSYNC B0 ;  /* 0x0000000000007941 */ /* 0x000fea0003800000 */
.L_x_15707:
[----:B------:R-:W-:Y:S01]  /*0a00*/  BSSY B0, `(.L_x_15709) ;  /* 0x0000006000007945 */ /* 0x000fe20003800000 */
[----:B------:R-:W-:Y:S05]  /*0a10*/  @!P6 BRA `(.L_x_15710) ;  /* 0x000000400000e947 */ /* 0x000fea0003800000 */
[----:B-----5:R-:W-:-:S05]  /*0a20*/  HADD2.F32 R91, -RZ, R87.H1_H1 ;  /* 0x30000057ff5b7230 */ /* 0x020fca0000004100 */
[----:B------:R-:W-:-:S04]  /*0a30*/  FMUL.FTZ R100, R91, c[0x0][0x1ec] ;  /* 0x00007b005b647a20 */ /* 0x000fc80000410000 */
[----:B------:R-:W-:-:S04]  /*0a40*/  FMUL.FTZ R91, R23, R100 ;  /* 0x00000064175b7220 */ /* 0x000fc80000410000 */
[----:B------:R-:W-:Y:S02]  /*0a50*/  @P0 FADD.FTZ R91, R83, R91 ;  /* 0x0000005b535b0221 */ /* 0x000fe40000010000 */
.L_x_15710:
[----:B------:R-:W-:Y:S05]  /*0a60*/  BSYNC B0 ;  /* 0x0000000000007941 */ /* 0x000fea0003800000 */
.L_x_15709:
        /* <DEDUP_REMOVED lines=35> */
[----:B-----5:R-:W-:-:S05]  /*0ca0*/  HADD2.F32 R96, -RZ, R84.H0_H0 ;  /* 0x20000054ff607230 */ /* 0x020fca0000004100 */
[----:B------:R-:W-:-:S04]  /*0cb0*/  FMUL.FTZ R103, R96, c[0x0][0x1ec] ;  /* 0x00007b0060677a20 */ /* 0x000fc80000410000 */
[----:B------:R-:W-:-:S04]  /*0cc0*/  FMUL.FTZ R96, R16, R103 ;  /* 0x0000006710607220 */ /* 0x000fc80000410000 */
[----:B------:R-:W-:Y:S02]  /*0cd0*/  @P0 FADD.FTZ R96, R76, R96 ;  /* 0x000000604c600221 */ /* 0x000fe40000010000 */
.L_x_15712:
[----:B------:R-:W-:Y:S05]  /*0ce0*/  BSYNC B0 ;  /* 0x0000000000007941 */ /* 0x000fea0003800000 */
.L_x_15711:
[----:B------:R-:W-:Y:S01]  /*0cf0*/  BSSY B0, `(.L_x_15713) ;  /* 0x0000006000007945 */ /* 0x000fe20003800000 */
[----:B------:R-:W-:Y:S05]  /*0d00*/  @!P6 BRA `(.L_x_15714) ;  /* 0x000000400000e947 */ /* 0x000fea0003800000 */
[----:B-----5:R-:W-:-:S05]  /*0d10*/  HADD2.F32 R97, -RZ, R84.H1_H1 ;  /* 0x30000054ff617230 */ /* 0x020fca0000004100 */
[----:B------:R-:W-:-:S04]  /*0d20*/  FMUL.FTZ R106, R97, c[0x0][0x1ec] ;  /* 0x00007b00616a7a20 */ /* 0x000fc80000410000 */
[----:B------:R-:W-:-:S04]  /*0d30*/  FMUL.FTZ R97, R17, R106 ;  /* 0x0000006a11617220 */ /* 0x000fc80000410000 */
[----:B------:R-:W-:Y:S02]  /*0d40*/  @P0 FADD.FTZ R97, R77, R97 ;  /* 0x000000614d610221 */ /* 0x000fe40000010000 */
.L_x_15714:
[----:B------:R-:W-:Y:S05]  /*0d50*/  BSYNC B0 ;  /* 0x0000000000007941 */ /* 0x000fea0003800000 */
.L_x_15713:
[----:B------:R-:W-:Y:S01]  /*0d60*/  BSSY B0, `(.L_x_15715) ;  /* 0x0000006000007945 */ /* 0x000fe20003800000 */
[----:B------:R-:W-:Y:S05]  /*0d70*/  @!P6 BRA `(.L_x_15716) ;  /* 0x000000400000e947 */ /* 0x000fea0003800000 */
[----:B-----5:R-:W-:-:S05]  /*0d80*/  HADD2.F32 R98, -RZ, R85.H0_H0 ;  /* 0x20000055ff627230 */ /* 0x020fca0000004100 */
[----:B------:R-:W-:-:S04]  /*0d90*/  FMUL.FTZ R103, R98, c[0x0][0x1ec] ;  /* 0x00007b0062677a20 */ /* 0x000fc80000410000 */
[----:B------:R-:W-:-:S04]  /*0da0*/  FMUL.FTZ R98, R18, R103 ;  /* 0x0000006712627220 */ /* 0x000fc80000410000 */
[----:B------:R-:W-:Y:S02]  /*0db0*/  @P0 FADD.FTZ R98, R78, R98 ;  /* 0x000000624e620221 */ /* 0x000fe40000010000 */
.L_x_15716:
[----:B------:R-:W-:Y:S05]  /*0dc0*/  BSYNC B0 ;  /* 0x0000000000007941 */ /* 0x000fea0003800000 */
.L_x_15715:
[----:B------:R-:W-:Y:S01]  /*0dd0*/  BSSY B0, `(.L_x_15717) ;  /* 0x0000006000007945 */ /* 0x000fe20003800000 */
[----:B------:R-:W-:Y:S05]  /*0de0*/  @!P6 BRA `(.L_x_15718) ;  /* 0x000000400000e947 */ /* 0x000fea0003800000 */
[----:B-----5:R-:W-:-:S05]  /*0df0*/  HADD2.F32 R99, -RZ, R85.H1_H1 ;  /* 0x30000055ff637230 */ /* 0x020fca0000004100 */
[----:B------:R-:W-:-:S04]  /*0e00*/  FMUL.FTZ R106, R99, c[0x0][0x1ec] ;  /* 0x00007b00636a7a20 */ /* 0x000fc80000410000 */
[----:B------:R-:W-:-:S04]  /*0e10*/  FMUL.FTZ R99, R19, R106 ;  /* 0x0000006a13637220 */ /* 0x000fc80000410000 */
[----:B------:R-:W-:Y:S02]  /*0e20*/  @P0 FADD.FTZ R99, R79, R99 ;  /* 0x000000634f630221 */ /* 0x000fe40000010000 */
.L_x_15718:
[----:B------:R-:W-:Y:S05]  /*0e30*/  BSYNC B0 ;  /* 0x0000000000007941 */ /* 0x000fea0003800000 */
.L_x_15717:
[----:B------:R-:W-:Y:S01]  /*0e40*/  BSSY B0, `(.L_x_15719) ;  /* 0x0000006000007945 */ /* 0x000fe20003800000 */
[----:B------:R-:W-:Y:S05]  /*0e50*/  @!P6 BRA `(.L_x_15720) ;  /* 0x000000400000e947 */ /* 0x000fea0003800000 */
[----:B-----5:R-:W-:-:S05]  /*0e60*/  HADD2.F32 R100, -RZ, R86.H0_H0 ;  /* 0x20000056ff647230 */ /* 0x020fca0000004100 */
[----:B------:R-:W-:-:S04]  /*0e70*/  FMUL.FTZ R103, R100, c[0x0][0x1ec] ;  /* 0x00007b0064677a20 */ /* 0x000fc80000410000 */
[----:B------:R-:W-:-:S04]  /*0e80*/  FMUL.FTZ R100, R12, R103 ;  /* 0x000000670c647220 */ /* 0x000fc80000410000 */
[----:B------:R-:W-:Y:S02]  /*0e90*/  @P0 FADD.FTZ R100, R80, R100 ;  /* 0x0000006450640221 */ /* 0x000fe40000010000 */
.L_x_15720:
[----:B------:R-:W-:Y:S05]  /*0ea0*/  BSYNC B0 ;  /* 0x0000000000007941 */ /* 0x000fea0003800000 */
.L_x_15719:
[----:B------:R-:W-:Y:S01]  /*0eb0*/  BSSY B0, `(.L_x_15721) ;  /* 0x0000006000007945 */ /* 0x000fe20003800000 */
[----:B------:R-:W-:Y:S05]  /*0ec0*/  @!P6 BRA `(.L_x_15722) ;  /* 0x000000400000e947 */ /* 0x000fea0003800000 */
[----:B-----5:R-:W-:-:S05]  /*0ed0*/  HADD2.F32 R101, -RZ, R86.H1_H1 ;  /* 0x30000056ff657230 */ /* 0x020fca0000004100 */
[----:B------:R-:W-:-:S04]  /*0ee0*/  FMUL.FTZ R106, R101, c[0x0][0x1ec] ;  /* 0x00007b00656a7a20 */ /* 0x000fc80000410000 */
[----:B------:R-:W-:-:S04]  /*0ef0*/  FMUL.FTZ R101, R13, R106 ;  /* 0x0000006a0d657220 */ /* 0x000fc80000410000 */
[----:B------:R-:W-:Y:S02]  /*0f00*/  @P0 FADD.FTZ R101, R81, R101 ;  /* 0x0000006551650221 */ /* 0x000fe40000010000 */
.L_x_15722:
[----:B------:R-:W-:Y:S05]  /*0f10*/  BSYNC B0 ;  /* 0x0000000000007941 */ /* 0x000fea0003800000 */
.L_x_15721:
[----:B------:R-:W-:Y:S01]  /*0f20*/  BSSY B0, `(.L_x_15723) ;  /* 0x0000006000007945 */ /* 0x000fe20003800000 */
[----:B------:R-:W-:Y:S05]  /*0f30*/  @!P6 BRA `(.L_x_15724) ;  /* 0x000000400000e947 */ /* 0x000fea0003800000 */
[----:B-----5:R-:W-:-:S05]  /*0f40*/  HADD2.F32 R102, -RZ, R87.H0_H0 ;  /* 0x20000057ff667230 */ /* 0x020fca0000004100 */
[----:B------:R-:W-:-:S04]  /*0f50*/  FMUL.FTZ R103, R102, c[0x0][0x1ec] ;  /* 0x00007b0066677a20 */ /* 0x000fc80000410000 */
[----:B------:R-:W-:-:S04]  /*0f60*/  FMUL.FTZ R102, R14, R103 ;  /* 0x000000670e667220 */ /* 0x000fc80000410000 */
[----:B------:R-:W-:Y:S02]  /*0f70*/  @P0 FADD.FTZ R102, R82, R102 ;  /* 0x0000006652660221 */ /* 0x000fe40000010000 */
.L_x_15724:
[----:B------:R-:W-:Y:S05]  /*0f80*/  BSYNC B0 ;  /* 0x0000000000007941 */ /* 0x000fea0003800000 */
.L_x_15723:
[----:B------:R-:W-:Y:S01]  /*0f90*/  BSSY B0, `(.L_x_15725) ;  /* 0x0000007000007945 */ /* 0x000fe20003800000 */
[----:B------:R-:W-:Y:S01]  /*0fa0*/  @!P6 FSEL R103, R83, RZ, P2 ;  /* 0x000000ff5367e208 */ /* 0x000fe20001000000 */
[----:B------:R-:W-:Y:S05]  /*0fb0*/  @!P6 BRA `(.L_x_15726) ;  /* 0x000000400000e947 */ /* 0x000fea0003800000 */
[----:B-----5:R-:W-:-:S05]  /*0fc0*/  HADD2.F32 R103, -RZ, R87.H1_H1 ;  /* 0x30000057ff677230 */ /* 0x020fca0000004100 */
[----:B------:R-:W-:-:S04]  /*0fd0*/  FMUL.FTZ R106, R103, c[0x0][0x1ec] ;  /* 0x00007b00676a7a20 */ /* 0x000fc80000410000 */
[----:B------:R-:W-:-:S04]  /*0fe0*/  FMUL.FTZ R103, R15, R106 ;  /* 0x0000006a0f677220 */ /* 0x000fc80000410000 */
[----:B------:R-:W-:Y:S02]  /*0ff0*/  @P0 FADD.FTZ R103, R83, R103 ;  /* 0x0000006753670221 */ /* 0x000fe40000010000 */
.L_x_15726:
[----:B------:R-:W-:Y:S05]  /*1000*/  BSYNC B0 ;  /* 0x0000000000007941 */ /* 0x000fea0003800000 */
.L_x_15725:
        /* <DEDUP_REMOVED lines=31> */
[----:B--2--5:R-:W-:-:S05]  /*1200*/  HADD2.F32 R104, -RZ, R84.H0_H0 ;  /* 0x20000054ff687230 */ /* 0x024fca0000004100 */
[----:B------:R-:W-:-:S04]  /*1210*/  FMUL.FTZ R107, R104, c[0x0][0x1ec] ;  /* 0x00007b00686b7a20 */ /* 0x000fc80000410000 */
[----:B------:R-:W-:-:S04]  /*1220*/  FMUL.FTZ R104, R8, R107 ;  /* 0x0000006b08687220 */ /* 0x000fc80000410000 */
[----:B------:R-:W-:Y:S02]  /*1230*/  @P0 FADD.FTZ R104, R76, R104 ;  /* 0x000000684c680221 */ /* 0x000fe40000010000 */
.L_x_15728:
[----:B--2---:R-:W-:Y:S05]  /*1240*/  BSYNC B0 ;  /* 0x0000000000007941 */ /* 0x004fea0003800000 */
.L_x_15727:
[----:B------:R-:W-:Y:S01]  /*1250*/  BSSY B0, `(.L_x_15729) ;  /* 0x0000006000007945 */ /* 0x000fe20003800000 */
[----:B------:R-:W-:Y:S05]  /*1260*/  @!P6 BRA `(.L_x_15730) ;  /* 0x000000400000e947 */ /* 0x000fea0003800000 */
[----:B-----5:R-:W-:-:S05]  /*1270*/  HADD2.F32 R105, -RZ, R84.H1_H1 ;  /* 0x30000054ff697230 */ /* 0x020fca0000004100 */
[----:B------:R-:W-:-:S04]  /*1280*/  FMUL.FTZ R108, R105, c[0x0][0x1ec] ;  /* 0x00007b00696c7a20 */ /* 0x000fc80000410000 */
[----:B------:R-:W-:-:S04]  /*1290*/  FMUL.FTZ R105, R9, R108 ;  /* 0x0000006c09697220 */ /* 0x000fc80000410000 */
[----:B------:R-:W-:Y:S02]  /*12a0*/  @P0 FADD.FTZ R105, R77, R105 ;  /* 0x000000694d690221 */ /* 0x000fe40000010000 */
.L_x_15730:
[----:B------:R-:W-:Y:S05]  /*12b0*/  BSYNC B0 ;  /* 0x0000000000007941 */ /* 0x000fea0003800000 */
.L_x_15729:
[----:B------:R-:W-:Y:S01]  /*12c0*/  BSSY B0, `(.L_x_15731) ;  /* 0x0000006000007945 */ /* 0x000fe20003800000 */
[----:B------:R-:W-:Y:S05]  /*12d0*/  @!P6 BRA `(.L_x_15732) ;  /* 0x000000400000e947 */ /* 0x000fea0003800000 */
[----:B-----5:R-:W-:-:S05]  /*12e0*/  HADD2.F32 R106, -RZ, R85.H0_H0 ;  /* 0x20000055ff6a7230 */ /* 0x020fca0000004100 */
[----:B------:R-:W-:-:S04]  /*12f0*/  FMUL.FTZ R107, R106, c[0x0][0x1ec] ;  /* 0x00007b006a6b7a20 */ /* 0x000fc80000410000 */
[----:B------:R-:W-:-:S04]  /*1300*/  FMUL.FTZ R106, R10, R107 ;  /* 0x0000006b0a6a7220 */ /* 0x000fc80000410000 */
[----:B------:R-:W-:Y:S02]  /*1310*/  @P0 FADD.FTZ R106, R78, R106 ;  /* 0x0000006a4e6a0221 */ /* 0x000fe40000010000 */
.L_x_15732:
[----:B------:R-:W-:Y:S05]  /*1320*/  BSYNC B0 ;  /* 0x0000000000007941 */ /* 0x000fea0003800000 */
.L_x_15731:
[----:B------:R-:W-:Y:S01]  /*1330*/  BSSY B0, `(.L_x_15733) ;  /* 0x0000007000007945 */ /* 0x000fe20003800000 */
[----:B------:R-:W-:Y:S01]  /*1340*/  @!P6 FSEL R107, R79, RZ, P4 ;  /* 0x000000ff4f6be208 */ /* 0x000fe20002000000 */
[----:B------:R-:W-:Y:S05]  /*1350*/  @!P6 BRA `(.L_x_15734) ;  /* 0x000000400000e947 */ /* 0x000fea0003800000 */
[----:B-----5:R-:W-:-:S05]  /*1360*/  HADD2.F32 R107, -RZ, R85.H1_H1 ;  /* 0x30000055ff6b7230 */ /* 0x020fca0000004100 */
[----:B------:R-:W-:-:S04]  /*1370*/  FMUL.FTZ R108, R107, c[0x0][0x1ec] ;  /* 0x00007b006b6c7a20 */ /* 0x000fc80000410000 */
[----:B------:R-:W-:-:S04]  /*1380*/  FMUL.FTZ R107, R11, R108 ;  /* 0x0000006c0b6b7220 */ /* 0x000fc80000410000 */
[----:B------:R-:W-:Y:S02]  /*1390*/  @P0 FADD.FTZ R107, R79, R107 ;  /* 0x0000006b4f6b0221 */ /* 0x000fe40000010000 */
.L_x_15734:
[----:B------:R-:W-:Y:S05]  /*13a0*/  BSYNC B0 ;  /* 0x0000000000007941 */ /* 0x000fea0003800000 */
.L_x_15733:
[----:B------:R-:W-:Y:S01]  /*13b0*/  BSSY B0, `(.L_x_15735) ;  /* 0x0000007000007945 */ /* 0x000fe20003800000 */
[----:B------:R-:W-:Y:S01]  /*13c0*/  @!P6 FSEL R108, R80, RZ, P1 ;  /* 0x000000ff506ce208 */ /* 0x000fe20000800000 */
[----:B------:R-:W-:Y:S05]  /*13d0*/  @!P6 BRA `(.L_x_15736) ;  /* 0x000000400000e947 */ /* 0x000fea0003800000 */
[----:B-----5:R-:W-:-:S05]  /*13e0*/  HADD2.F32 R108, -RZ, R86.H0_H0 ;  /* 0x20000056ff6c7230 */ /* 0x020fca0000004100 */
[----:B------:R-:W-:-:S04]  /*13f0*/  FMUL.FTZ R109, R108, c[0x0][0x1ec] ;  /* 0x00007b006c6d7a20 */ /* 0x000fc80000410000 */
[----:B------:R-:W-:-:S04]  /*1400*/  FMUL.FTZ R108, R4, R109 ;  /* 0x0000006d046c7220 */ /* 0x000fc80000410000 */
[----:B------:R-:W-:Y:S02]  /*1410*/  @P0 FADD.FTZ R108, R80, R108 ;  /* 0x0000006c506c0221 */ /* 0x000fe40000010000 */
.L_x_15736:
[----:B------:R-:W-:Y:S05]  /*1420*/  BSYNC B0 ;  /* 0x0000000000007941 */ /* 0x000fea0003800000 */
.L_x_15735:
[----:B------:R-:W-:Y:S01]  /*1430*/  BSSY B0, `(.L_x_15737) ;  /* 0x0000007000007945 */ /* 0x000fe20003800000 */
[----:B------:R-:W-:Y:S01]  /*1440*/  @!P6 FSEL R109, R81, RZ, P2 ;  /* 0x000000ff516de208 */ /* 0x000fe20001000000 */
[----:B------:R-:W-:Y:S05]  /*1450*/  @!P6 BRA `(.L_x_15738) ;  /* 0x000000400000e947 */ /* 0x000fea0003800000 */
[----:B-----5:R-:W-:-:S05]  /*1460*/  HADD2.F32 R109, -RZ, R86.H1_H1 ;  /* 0x30000056ff6d7230 */ /* 0x020fca0000004100 */
[----:B------:R-:W-:-:S04]  /*1470*/  FMUL.FTZ R110, R109, c[0x0][0x1ec] ;  /* 0x00007b006d6e7a20 */ /* 0x000fc80000410000 */
[----:B------:R-:W-:-:S04]  /*1480*/  FMUL.FTZ R109, R5, R110 ;  /* 0x0000006e056d7220 */ /* 0x000fc80000410000 */
[----:B------:R-:W-:Y:S02]  /*1490*/  @P0 FADD.FTZ R109, R81, R109 ;  /* 0x0000006d516d0221 */ /* 0x000fe40000010000 */
.L_x_15738:
[----:B------:R-:W-:Y:S05]  /*14a0*/  BSYNC B0 ;  /* 0x0000000000007941 */ /* 0x000fea0003800000 */
.L_x_15737:
[----:B------:R-:W-:Y:S01]  /*14b0*/  BSSY B0, `(.L_x_15739) ;  /* 0x0000007000007945 */ /* 0x000fe20003800000 */
[----:B------:R-:W-:Y:S01]  /*14c0*/  @!P6 FSEL R110, R82, RZ, P3 ;  /* 0x000000ff526ee208 */ /* 0x000fe20001800000 */
[----:B------:R-:W-:Y:S05]  /*14d0*/  @!P6 BRA `(.L_x_15740) ;  /* 0x000000400000e947 */ /* 0x000fea0003800000 */
[----:B-----5:R-:W-:-:S05]  /*14e0*/  HADD2.F32 R110, -RZ, R87.H0_H0 ;  /* 0x20000057ff6e7230 */ /* 0x020fca0000004100 */
[----:B------:R-:W-:-:S04]  /*14f0*/  FMUL.FTZ R111, R110, c[0x0][0x1ec] ;  /* 0x00007b006e6f7a20 */ /* 0x000fc80000410000 */
[----:B------:R-:W-:-:S04]  /*1500*/  FMUL.FTZ R110, R6, R111 ;  /* 0x0000006f066e7220 */ /* 0x000fc80000410000 */
[----:B------:R-:W-:Y:S02]  /*1510*/  @P0 FADD.FTZ R110, R82, R110 ;  /* 0x0000006e526e0221 */ /* 0x000fe40000010000 */
.L_x_15740:
[----:B------:R-:W-:Y:S05]  /*1520*/  BSYNC B0 ;  /* 0x0000000000007941 */ /* 0x000fea0003800000 */
.L_x_15739:
[----:B------:R-:W-:Y:S01]  /*1530*/  BSSY B0, `(.L_x_15741) ;  /* 0x0000007000007945 */ /* 0x000fe20003800000 */
[----:B------:R-:W-:Y:S01]  /*1540*/  @!P6 FSEL R111, R83, RZ, P5 ;  /* 0x000000ff536fe208 */ /* 0x000fe20002800000 */
[----:B------:R-:W-:Y:S05]  /*1550*/  @!P6 BRA `(.L_x_15742) ;  /* 0x000000400000e947 */ /* 0x000fea0003800000 */
[----:B-----5:R-:W-:-:S05]  /*1560*/  HADD2.F32 R111, -RZ, R87.H1_H1 ;  /* 0x30000057ff6f7230 */ /* 0x020fca0000004100 */
[----:B------:R-:W-:-:S04]  /*1570*/  FMUL.FTZ R118, R111, c[0x0][0x1ec] ;  /* 0x00007b006f767a20 */ /* 0x000fc80000410000 */
[----:B------:R-:W-:-:S04]  /*1580*/  FMUL.FTZ R111, R7, R118 ;  /* 0x00000076076f7220 */ /* 0x000fc80000410000 */
[----:B------:R-:W-:Y:S02]  /*1590*/  @P0 FADD.FTZ R111, R83, R111 ;  /* 0x0000006f536f0221 */ /* 0x000fe40000010000 */
.L_x_15742:
[----:B------:R-:W-:Y:S05]  /*15a0*/  BSYNC B0 ;  /* 0x0000000000007941 */ /* 0x000fea0003800000 */
.L_x_15741:
        /* <DEDUP_REMOVED lines=31> */
.L_x_15749:
        /* <DEDUP_REMOVED lines=68> */
.L_x_15750:
        /* <DEDUP_REMOVED lines=119> */
[----:B------:R-:W-:Y:S02]  /*2350*/  IMAD R114, R114, c[0x0][0x168], RZ ;  /* 0x00005a0072727a24 */ /* 0x000fe400078e02ff */
[----:B------:R-:W-:Y:S01]  /*2360*/  FFMA.FTZ R89, R51, R95, R75 ;  /* 0x0000005f33597223 */ /* 0x000fe2000001004b */
[----:B------:R-:W-:Y:S01]  /*2370*/  F2FP.PACK_AB R90, R111, R88 ;  /* 0x000000586f5a723e */ /* 0x000fe200000000ff */
[----:B------:R-:W-:-:S02]  /*2380*/  FFMA.FTZ R88, R48, R92, R72 ;  /* 0x0000005c30587223 */ /* 0x000fc40000010048 */
[----:B------:R-:W-:Y:S02]  /*2390*/  FFMA.FTZ R95, R38, R102, R62 ;  /* 0x00000066265f7223 */ /* 0x000fe4000001003e */
[----:B------:R-:W-:Y:S01]  /*23a0*/  FFMA.FTZ R92, R39, R103, R63 ;  /* 0x00000067275c7223 */ /* 0x000fe2000001003f */
[----:B------:R-:W-:Y:S01]  /*23b0*/  SHF.R.S32.HI R103, RZ, 0x1f, R114 ;  /* 0x0000001fff677819 */ /* 0x000fe20000011472 */
[----:B------:R-:W-:Y:S02]  /*23c0*/  FFMA.FTZ R93, R49, R93, R73 ;  /* 0x0000005d315d7223 */ /* 0x000fe40000010049 */
[----:B------:R-:W-:Y:S01]  /*23d0*/  FFMA.FTZ R94, R50, R94, R74 ;  /* 0x0000005e325e7223 */ /* 0x000fe2000001004a */
[----:B------:R-:W-:Y:S01]  /*23e0*/  F2FP.PACK_AB R95, R92, R95 ;  /* 0x0000005f5c5f723e */ /* 0x000fe200000000ff */
[----:B------:R-:W-:Y:S01]  /*23f0*/  FFMA.FTZ R92, R40, R96, R64 ;  /* 0x00000060285c7223 */ /* 0x000fe20000010040 */
[----:B------:R-:W-:Y:S01]  /*2400*/  LEA.HI R103, R103, R114, RZ, 0x3 ;  /* 0x0000007267677211 */ /* 0x000fe200078f18ff */
[----:B------:R-:W-:Y:S01]  /*2410*/  FFMA.FTZ R97, R41, R97, R65 ;  /* 0x0000006129617223 */ /* 0x000fe20000010041 */
[----:B------:R-:W-:Y:S01]  /*2420*/  F2FP.PACK_AB R88, R93, R88 ;  /* 0x000000585d58723e */ /* 0x000fe200000000ff */
[----:B------:R-:W-:Y:S01]  /*2430*/  FFMA.FTZ R93, R42, R98, R66 ;  /* 0x000000622a5d7223 */ /* 0x000fe20000010042 */
[----:B------:R-:W-:Y:S01]  /*2440*/  F2FP.PACK_AB R89, R89, R94 ;  /* 0x0000005e5959723e */ /* 0x000fe200000000ff */
[----:B------:R-:W-:Y:S01]  /*2450*/  FFMA.FTZ R96, R43, R99, R67 ;  /* 0x000000632b607223 */ /* 0x000fe20000010043 */
[----:B------:R-:W-:Y:S01]  /*2460*/  LEA.HI.SX32 R103, R103, R120, 0x1d ;  /* 0x0000007867677211 */ /* 0x000fe200078feaff */
[----:B------:R-:W-:Y:S01]  /*2470*/  FFMA.FTZ R94, R36, R100, R60 ;  /* 0x00000064245e7223 */ /* 0x000fe2000001003c */
[----:B------:R-:W-:Y:S01]  /*2480*/  F2FP.PACK_AB R92, R97, R92 ;  /* 0x0000005c615c723e */ /* 0x000fe200000000ff */
[----:B------:R-:W-:Y:S01]  /*2490*/  FFMA.FTZ R101, R37, R101, R61 ;  /* 0x0000006525657223 */ /* 0x000fe2000001003d */
[----:B------:R-:W-:Y:S01]  /*24a0*/  F2FP.PACK_AB R93, R96, R93 ;  /* 0x0000005d605d723e */ /* 0x000fe200000000ff */
[----:B------:R-:W-:Y:S01]  /*24b0*/  FFMA.FTZ R97, R34, R106, R58 ;  /* 0x0000006a22617223 */ /* 0x000fe2000001003a */
[----:B------:R-:W-:Y:S01]  /*24c0*/  IADD3 R102, R103, 0x80, RZ ;  /* 0x0000008067667810 */ /* 0x000fe20007ffe0ff */
        /* <DEDUP_REMOVED lines=20> */
.L_x_15746:
[----:B0-----:R-:W-:Y:S05]  /*2610*/  BSYNC B0 ;  /* 0x0000000000007941 */ /* 0x001fea0003800000 */
.L_x_15745:
[----:B------:R-:W-:Y:S02]  /*2620*/  IADD3 R3, R3, c[0x0][0x160], RZ ;  /* 0x0000580003037a10 */ /* 0x000fe40007ffe0ff */
[----:B------:R-:W-:-:S02]  /*2630*/  LOP3.LUT P1, RZ, R113, 0xff, RZ, 0xc0, !PT ;  /* 0x000000ff71ff7812 */ /* 0x000fc4000782c0ff */
[----:B------:R-:W-:Y:S02]  /*2640*/  ISETP.GE.AND P0, PT, R3, c[0x0][0x164], PT ;  /* 0x0000590003007a0c */ /* 0x000fe40003f06270 */
[----:B------:R-:W-:-:S11]  /*2650*/  SEL R113, RZ, 0x1, P1 ;  /* 0x00000001ff717807 */ /* 0x000fd60000800000 */
[----:B-----5:R-:W-:Y:S01]  /*2660*/  @P0 CALL.REL.NOINC `(.L_x_15747) ;  /* 0x0000001000000944 */ /* 0x020fe20003c00000 */
[----:B------:R-:W-:Y:S05]  /*2670*/  BRA `(.L_x_15748) ;  /* 0xffffdd1000007947 */ /* 0x000fea000383ffff */
.L_x_15747:
[----:B------:R-:W-:Y:S05]  /*2680*/  EXIT ;  /* 0x000000000000794d */ /* 0x000fea0003800000 */
.L_x_15743:
[----:B------:R-:W-:Y:S01]  /*2690*/  HFMA2.MMA R117, -RZ, RZ, 0, 5.9604644775390625e-08 ;  /* 0x00000001ff757435 */ /* 0x000fe200000001ff */
[----:B------:R-:W-:Y:S02]  /*26a0*/  MOV R122, R116 ;  /* 0x00000074007a7202 */ /* 0x000fe40000000f00 */
[----:B------:R-:W-:Y:S02]  /*26b0*/  MOV R125, 0x1f ;  /* 0x0000001f007d7802 */ /* 0x000fe40000000f00 */
[----:B------:R-:W-:Y:S02]  /*26c0*/  MOV R119, 0xffffffff ;  /* 0xffffffff00777802 */ /* 0x000fe40000000f00 */
[----:B------:R-:W-:Y:S02]  /*26d0*/  MOV R118, 0x26f0 ;  /* 0x000026f000767802 */ /* 0x000fe40000000f00 */
[----:B-----5:R-:W-:Y:S05]  /*26e0*/  CALL.REL.NOINC `($__internal_119_$__cuda_sm70_shflsync_bfly_p) ;  /* 0x000006c000007944 */ /* 0x020fea0003c00000 */
[----:B-1----:R-:W-:Y:S05]  /*26f0*/  BRA `(.L_x_15749) ;  /* 0xfffff0a000007947 */ /* 0x002fea000383ffff */
.L_x_15744:
[----:B------:R-:W-:Y:S01]  /*2700*/  HFMA2.MMA R117, -RZ, RZ, 0, 1.1920928955078125e-07 ;  /* 0x00000002ff757435 */ /* 0x000fe200000001ff */
[----:B------:R-:W-:Y:S02]  /*2710*/  MOV R122, R116 ;  /* 0x00000074007a7202 */ /* 0x000fe40000000f00 */
[----:B------:R-:W-:-:S02]  /*2720*/  MOV R125, 0x1f ;  /* 0x0000001f007d7802 */ /* 0x000fc40000000f00 */
[----:B------:R-:W-:Y:S02]  /*2730*/  MOV R119, 0xffffffff ;  /* 0xffffffff00777802 */ /* 0x000fe40000000f00 */
[----:B------:R-:W-:Y:S02]  /*2740*/  MOV R118, 0x2760 ;  /* 0x0000276000767802 */ /* 0x000fe40000000f00 */
[----:B-----5:R-:W-:Y:S05]  /*2750*/  CALL.REL.NOINC `($__internal_119_$__cuda_sm70_shflsync_bfly_p) ;  /* 0x0000065000007944 */ /* 0x020fea0003c00000 */
[----:B-1----:R-:W-:Y:S01]  /*2760*/  FADD.FTZ R116, R116, R117 ;  /* 0x0000007574747221 */ /* 0x002fe20000010000 */
[----:B------:R-:W-:Y:S01]  /*2770*/  HFMA2.MMA R117, -RZ, RZ, 0, 2.384185791015625e-07 ;  /* 0x00000004ff757435 */ /* 0x000fe200000001ff */
[----:B------:R-:W-:Y:S02]  /*2780*/  MOV R125, 0x1f ;  /* 0x0000001f007d7802 */ /* 0x000fe40000000f00 */
[----:B------:R-:W-:Y:S02]  /*2790*/  MOV R119, 0xffffffff ;  /* 0xffffffff00777802 */ /* 0x000fe40000000f00 */
[----:B------:R-:W-:Y:S02]  /*27a0*/  MOV R122, R116 ;  /* 0x00000074007a7202 */ /* 0x000fe40000000f00 */
[----:B------:R-:W-:-:S02]  /*27b0*/  MOV R118, 0x27d0 ;  /* 0x000027d000767802 */ /* 0x000fc40000000f00 */
[----:B------:R-:W-:Y:S05]  /*27c0*/  CALL.REL.NOINC `($__internal_119_$__cuda_sm70_shflsync_bfly_p) ;  /* 0x000005e000007944 */ /* 0x000fea0003c00000 */
[----:B-1----:R-:W-:Y:S01]  /*27d0*/  FADD.FTZ R116, R116, R117 ;  /* 0x0000007574747221 */ /* 0x002fe20000010000 */
[----:B------:R-:W-:Y:S01]  /*27e0*/  HFMA2.MMA R117, -RZ, RZ, 0, 4.76837158203125e-07 ;  /* 0x00000008ff757435 */ /* 0x000fe200000001ff */
[----:B------:R-:W-:-:S02]  /*27f0*/  MOV R125, 0x1f ;  /* 0x0000001f007d7802 */ /* 0x000fc40000000f00 */
[----:B------:R-:W-:Y:S02]  /*2800*/  MOV R119, 0xffffffff ;  /* 0xffffffff00777802 */ /* 0x000fe40000000f00 */
[----:B------:R-:W-:Y:S02]  /*2810*/  MOV R122, R116 ;  /* 0x00000074007a7202 */ /* 0x000fe40000000f00 */
[----:B------:R-:W-:Y:S02]  /*2820*/  MOV R118, 0x2840 ;  /* 0x0000284000767802 */ /* 0x000fe40000000f00 */
[----:B------:R-:W-:Y:S05]  /*2830*/  CALL.REL.NOINC `($__internal_119_$__cuda_sm70_shflsync_bfly_p) ;  /* 0x0000057000007944 */ /* 0x000fea0003c00000 */
[----:B-1----:R-:W-:Y:S01]  /*2840*/  FADD.FTZ R116, R116, R117 ;  /* 0x0000007574747221 */ /* 0x002fe20000010000 */
[----:B------:R-:W-:Y:S01]  /*2850*/  HFMA2.MMA R117, -RZ, RZ, 0, 9.5367431640625e-07 ;  /* 0x00000010ff757435 */ /* 0x000fe200000001ff */
[----:B------:R-:W-:Y:S02]  /*2860*/  MOV R125, 0x1f ;  /* 0x0000001f007d7802 */ /* 0x000fe40000000f00 */
[----:B------:R-:W-:Y:S02]  /*2870*/  MOV R119, 0xffffffff ;  /* 0xffffffff00777802 */ /* 0x000fe40000000f00 */
[----:B------:R-:W-:-:S02]  /*2880*/  MOV R122, R116 ;  /* 0x00000074007a7202 */ /* 0x000fc40000000f00 */
[----:B------:R-:W-:Y:S02]  /*2890*/  MOV R118, 0x28b0 ;  /* 0x000028b000767802 */ /* 0x000fe40000000f00 */
[----:B------:R-:W-:Y:S05]  /*28a0*/  CALL.REL.NOINC `($__internal_119_$__cuda_sm70_shflsync_bfly_p) ;  /* 0x0000050000007944 */ /* 0x000fea0003c00000 */
        /* <DEDUP_REMOVED lines=54> */
[----:B------:R-:W-:Y:S05]  /*2c10*/  CALL.REL.NOINC `($__internal_119_$__cuda_sm70_shflsync_bfly_p) ;  /* 0x0000019000007944 */ /* 0x000fea0003c00000 */
[----:B-1----:R-:W-:Y:S01]  /*2c20*/  FADD.FTZ R122, R122, R117 ;  /* 0x000000757a7a7221 */ /* 0x002fe20000010000 */
[----:B------:R-:W-:Y:S01]  /*2c30*/  HFMA2.MMA R117, -RZ, RZ, 0, 1.1920928955078125e-07 ;  /* 0x00000002ff757435 */ /* 0x000fe200000001ff */
[----:B------:R-:W-:Y:S02]  /*2c40*/  MOV R125, 0x1f ;  /* 0x0000001f007d7802 */ /* 0x000fe40000000f00 */
[----:B------:R-:W-:Y:S02]  /*2c50*/  MOV R119, 0xffffffff ;  /* 0xffffffff00777802 */ /* 0x000fe40000000f00 */
[----:B------:R-:W-:Y:S02]  /*2c60*/  MOV R118, 0x2c80 ;  /* 0x00002c8000767802 */ /* 0x000fe40000000f00 */
[----:B------:R-:W-:Y:S05]  /*2c70*/  CALL.REL.NOINC `($__internal_119_$__cuda_sm70_shflsync_bfly_p) ;  /* 0x0000013000007944 */ /* 0x000fea0003c00000 */
[----:B-1----:R-:W-:Y:S01]  /*2c80*/  FADD.FTZ R122, R122, R117 ;  /* 0x000000757a7a7221 */ /* 0x002fe20000010000 */
[----:B------:R-:W-:Y:S01]  /*2c90*/  HFMA2.MMA R117, -RZ, RZ, 0, 2.384185791015625e-07 ;  /* 0x00000004ff757435 */ /* 0x000fe200000001ff */
[----:B------:R-:W-:Y:S02]  /*2ca0*/  MOV R125, 0x1f ;  /* 0x0000001f007d7802 */ /* 0x000fe40000000f00 */
[----:B------:R-:W-:-:S02]  /*2cb0*/  MOV R119, 0xffffffff ;  /* 0xffffffff00777802 */ /* 0x000fc40000000f00 */
[----:B------:R-:W-:Y:S02]  /*2cc0*/  MOV R118, 0x2ce0 ;  /* 0x00002ce000767802 */ /* 0x000fe40000000f00 */
[----:B------:R-:W-:Y:S05]  /*2cd0*/  CALL.REL.NOINC `($__internal_119_$__cuda_sm70_shflsync_bfly_p) ;  /* 0x000000d000007944 */ /* 0x000fea0003c00000 */
[----:B-1----:R-:W-:Y:S01]  /*2ce0*/  FADD.FTZ R122, R122, R117 ;  /* 0x000000757a7a7221 */ /* 0x002fe20000010000 */
[----:B------:R-:W-:Y:S01]  /*2cf0*/  HFMA2.MMA R117, -RZ, RZ, 0, 4.76837158203125e-07 ;  /* 0x00000008ff757435 */ /* 0x000fe200000001ff */
[----:B------:R-:W-:Y:S02]  /*2d00*/  MOV R125, 0x1f ;  /* 0x0000001f007d7802 */ /* 0x000fe40000000f00 */
[----:B------:R-:W-:Y:S02]  /*2d10*/  MOV R119, 0xffffffff ;  /* 0xffffffff00777802 */ /* 0x000fe40000000f00 */
[----:B------:R-:W-:Y:S02]  /*2d20*/  MOV R118, 0x2d40 ;  /* 0x00002d4000767802 */ /* 0x000fe40000000f00 */
[----:B------:R-:W-:Y:S05]  /*2d30*/  CALL.REL.NOINC `($__internal_119_$__cuda_sm70_shflsync_bfly_p) ;  /* 0x0000007000007944 */ /* 0x000fea0003c00000 */
[----:B-1----:R-:W-:Y:S01]  /*2d40*/  FADD.FTZ R122, R122, R117 ;  /* 0x000000757a7a7221 */ /* 0x002fe20000010000 */
[----:B------:R-:W-:Y:S01]  /*2d50*/  HFMA2.MMA R117, -RZ, RZ, 0, 9.5367431640625e-07 ;  /* 0x00000010ff757435 */ /* 0x000fe200000001ff */
[----:B------:R-:W-:Y:S02]  /*2d60*/  MOV R125, 0x1f ;  /* 0x0000001f007d7802 */ /* 0x000fe40000000f00 */
[----:B------:R-:W-:-:S02]  /*2d70*/  MOV R119, 0xffffffff ;  /* 0xffffffff00777802 */ /* 0x000fc40000000f00 */
[----:B------:R-:W-:Y:S02]  /*2d80*/  MOV R118, 0x2da0 ;  /* 0x00002da000767802 */ /* 0x000fe40000000f00 */
[----:B------:R-:W-:Y:S05]  /*2d90*/  CALL.REL.NOINC `($__internal_119_$__cuda_sm70_shflsync_bfly_p) ;  /* 0x0000001000007944 */ /* 0x000fea0003c00000 */
[----:B-1----:R-:W-:Y:S05]  /*2da0*/  BRA `(.L_x_15750) ;  /* 0xffffee3000007947 */ /* 0x002fea000383ffff */
        .weak           $__internal_119_$__cuda_sm70_shflsync_bfly_p
        .type           $__internal_119_$__cuda_sm70_shflsync_bfly_p,@function
        .size           $__internal_119_$__cuda_sm70_shflsync_bfly_p,(.L_x_22207 - $__internal_119_$__cuda_sm70_shflsync_bfly_p)
$__internal_119_$__cuda_sm70_shflsync_bfly_p:
[----:B------:R-:W-:Y:S04]  /*2db0*/  WARPSYNC R119 ;  /* 0x0000007700007348 */ /* 0x000fe80003800000 */
[----:B------:R0:W1:Y:S02]  /*2dc0*/  SHFL.BFLY PT, R117, R122, R117, R125 ;  /* 0x0c0000757a757389 */ /* 0x00006400000e007d */
[----:B0-----:R-:W-:-:S06]  /*2dd0*/  HFMA2.MMA R119, -RZ, RZ, 0, 0 ;  /* 0x00000000ff777435 */ /* 0x001fcc00000001ff */
[----:B------:R-:W-:Y:S05]  /*2de0*/  RET.REL.NODEC R118 `(_ZN10layer_norm13ln_fwd_kernelINS_13Kernel_traitsIf6__halffS2_fjLj3072ELj1ELj1ELj4ELj16ENS_18Kernel_traits_baseILj3072EfS2_fS2_fjLj128EEEEELb0ELb1ELb1ELb1EEEvNS_9FwdParamsE) ;  /* 0xffffd21076007950 */ /* 0x000fea0003c3ffff */
.L_x_15751:
        /* <DEDUP_REMOVED lines=9> */
.L_x_22207:


//--------------------- .text._ZN10layer_norm13ln_fwd_kernelINS_13Kernel_traitsIf6__halffS2_fjLj3072ELj1ELj1ELj4ELj16ENS_18Kernel_traits_baseILj3072EfS2_fS2_fjLj128EEEEELb1ELb0ELb0ELb0EEEvNS_9FwdParamsE --------------------------
	.section	.text._ZN10layer_norm13ln_fwd_kernelINS_13Kernel_traitsIf6__halffS2_fjLj3072ELj1ELj1ELj4ELj16ENS_18Kernel_traits_baseILj3072EfS2_fS2_fjLj128EEEEELb1ELb0ELb0ELb0EEEvNS_9FwdParamsE,"ax",@progbits
	.sectioninfo	@"SHI_REGISTERS=120"
	.align	128
        .global         _ZN10layer_norm13ln_fwd_kernelINS_13Kernel_traitsIf6__halffS2_fjLj3072ELj1ELj1ELj4ELj16ENS_18Kernel_traits_baseILj3072EfS2_fS2_fjLj128EEEEELb1ELb0ELb0ELb0EEEvNS_9FwdParamsE
        .type           _ZN10layer_norm13ln_fwd_kernelINS_13Kernel_traitsIf6__halffS2_fjLj3072ELj1ELj1ELj4ELj16ENS_18Kernel_traits_baseILj3072EfS2_fS2_fjLj128EEEEELb1ELb0ELb0ELb0EEEvNS_9FwdParamsE,@function
        .size           _ZN10layer_norm13ln_fwd_kernelINS_13Kernel_traitsIf6__halffS2_fjLj3072ELj1ELj1ELj4ELj16ENS_18Kernel_traits_baseILj3072EfS2_fS2_fjLj128EEEEELb1ELb0ELb0ELb0EEEvNS_9FwdParamsE,(.L_x_22208 - _ZN10layer_norm13ln_fwd_kernelINS_13Kernel_traitsIf6__halffS2_fjLj3072ELj1ELj1ELj4ELj16ENS_18Kernel_traits_baseILj3072EfS2_fS2_fjLj128EEEEELb1ELb0ELb0ELb0EEEvNS_9FwdParamsE)
        .other          _ZN10layer_norm13ln_fwd_kernelINS_13Kernel_traitsIf6__halffS2_fjLj3072ELj1ELj1ELj4ELj16ENS_18Kernel_traits_baseILj3072EfS2_fS2_fjLj128EEEEELb1ELb0ELb0ELb0EEEvNS_9FwdParamsE,@"STO_CUDA_ENTRY STV_DEFAULT"
_ZN10layer_norm13ln_fwd_kernelINS_13Kernel_traitsIf6__halffS2_fjLj3072ELj1ELj1ELj4ELj16ENS_18Kernel_traits_baseILj3072EfS2_fS2_fjLj128EEEEELb1ELb0ELb0ELb0EEEvNS_9FwdParamsE:
.text._ZN10layer_norm13ln_fwd_kernelINS_13Kernel_traitsIf6__halffS2_fjLj3072ELj1ELj1ELj4ELj16ENS_18Kernel_traits_baseILj3072EfS2_fS2_fjLj128EEEEELb1ELb0ELb0ELb0EEEvNS_9FwdParamsE:
        /* <DEDUP_REMOVED lines=102> */
.L_x_15753:
[----:B------:R-:W-:Y:S05]  /*0660*/  BSYNC B0 ;  /* 0x0000000000007941 */ /* 0x000fea0003800000 */
.L_x_15752:
        /* <DEDUP_REMOVED lines=17> */
.L_x_15755:
[----:B------:R-:W-:Y:S05]  /*0780*/  BSYNC B0 ;  /* 0x0000000000007941 */ /* 0x000fea0003800000 */
.L_x_15754:
        /* <DEDUP_REMOVED lines=16> */
.L_x_15757:
[----:B------:R-:W-:Y:S05]  /*0890*/  BSYNC B0 ;  /* 0x0000000000007941 */ /* 0x000fea0003800000 */
.L_x_15756:
        /* <DEDUP_REMOVED lines=19> */
[----:B------:R-:W-:Y:S01]  /*09d0*/  IMAD.HI.U32 R11, R63, -0x2daee0ad, RZ ;  /* 0xd2511f533f0b7827 */ /* 0x000fe200078e00ff */
[----:B------:R-:W-:-:S02]  /*09e0*/  LOP3.LUT R97, R97, UR25, R62, 0x96, !PT ;  /* 0x0000001961617c12 */ /* 0x000fc4000f8e963e */
[----:B------:R-:W-:Y:S01]  /*09f0*/  IMNMX R8, R8, 0x20, PT ;  /* 0x0000002008087817 */ /* 0x000fe20003800200 */
[----:B------:R-:W-:Y:S01]  /*0a00*/  IMAD.MOV.U32 R6, RZ, RZ, 0x1 ;  /* 0x00000001ff067424 */ /* 0x000fe200078e00ff */
[----:B------:R-:W-:Y:S01]  /*0a10*/  IMNMX R10, RZ, R10, !PT ;  /* 0x0000000aff0a7217 */ /* 0x000fe20007800200 */
[----:B------:R-:W-:Y:S01]  /*0a20*/  IMAD.MOV.U32 R7, RZ, RZ, RZ ;  /* 0x000000ffff077224 */ /* 0x000fe200078e00ff */
[----:B------:R-:W-:Y:S02]  /*0a30*/  IADD3 R8, R8, R5, RZ ;  /* 0x0000000508087210 */ /* 0x000fe40007ffe0ff */
[----:B------:R-:W-:Y:S02]  /*0a40*/  IMNMX R10, R10, 0x20, PT ;  /* 0x000000200a0a7817 */ /* 0x000fe40003800200 */
[----:B------:R-:W-:Y:S01]  /*0a50*/  LOP3.LUT R11, R11, UR26, R60, 0x96, !PT ;  /* 0x0000001a0b0b7c12 */ /* 0x000fe2000f8e963c */
[----:B------:R-:W-:Y:S01]  /*0a60*/  IMAD.SHL.U32 R8, R8, 0x8, RZ ;  /* 0x0000000808087824 */ /* 0x000fe200078e00ff */
[----:B------:R-:W-:Y:S01]  /*0a70*/  IADD3 R5, R5, R10, RZ ;  /* 0x0000000a05057210 */ /* 0x000fe20007ffe0ff */
[----:B------:R-:W-:-:S02]  /*0a80*/  IMAD R10, R61, -0x326172a9, RZ ;  /* 0xcd9e8d573d0a7824 */ /* 0x000fc400078e02ff */
[----:B------:R0:W1:Y:S02]  /*0a90*/  I2F.U32 R96, R8 ;  /* 0x0000000800607306 */ /* 0x0000640000201000 */
[----:B------:R-:W-:Y:S02]  /*0aa0*/  IMAD.SHL.U32 R5, R5, 0x8, RZ ;  /* 0x0000000805057824 */ /* 0x000fe400078e00ff */
[----:B0-----:R-:W-:-:S04]  /*0ab0*/  IMAD R8, R63, -0x2daee0ad, RZ ;  /* 0xd2511f533f087824 */ /* 0x001fc800078e02ff */
[----:B-1----:R-:W0:Y:S03]  /*0ac0*/  MUFU.RCP R96, R96 ;  /* 0x0000006000607308 */ /* 0x002e260000001000 */
.L_x_15941:
        /* <DEDUP_REMOVED lines=37> */
.L_x_15761:
[----:B-1----:R-:W-:Y:S02]  /*0d20*/  IMAD.MOV.U32 R69, RZ, RZ, R10 ;  /* 0x000000ffff457224 */ /* 0x002fe400078e000a */
.L_x_15762:
[----:B------:R-:W-:Y:S05]  /*0d30*/  BSYNC B1 ;  /* 0x0000000000017941 */ /* 0x000fea0003800000 */
.L_x_15760:
        /* <DEDUP_REMOVED lines=16> */
.L_x_15766:
[----:B------:R-:W-:Y:S05]  /*0e40*/  BSYNC B2 ;  /* 0x0000000000027941 */ /* 0x000fea0003800000 */
.L_x_15765:
        /* <DEDUP_REMOVED lines=43> */
.L_x_15764:
[----:B------:R-:W-:Y:S05]  /*1100*/  BSYNC B1 ;  /* 0x0000000000017941 */ /* 0x000fea0003800000 */
.L_x_15763:
[----:B------:R-:W1:Y:S01]  /*1110*/  I2F.U32 R9, R69 ;  /* 0x0000004500097306 */ /* 0x000e620000201000 */
[----:B-----5:R-:W-:Y:S01]  /*1120*/  HADD2.F32 R71, -RZ, R72.H0_H0 ;  /* 0x20000048ff477230 */ /* 0x020fe20000004100 */
[----:B------:R-:W-:Y:S01]  /*1130*/  IMAD.MOV.U32 R94, RZ, RZ, 0x2f800000 ;  /* 0x2f800000ff5e7424 */ /* 0x000fe200078e00ff */
[----:B------:R-:W-:Y:S01]  /*1140*/  ISETP.NE.U32.AND P0, PT, RZ, c[0x0][0x180], PT ;  /* 0x00006000ff007a0c */ /* 0x000fe20003f05070 */
[----:B------:R-:W-:Y:S01]  /*1150*/  BSSY B1, `(.L_x_15767) ;  /* 0x0000015000017945 */ /* 0x000fe20003800000 */
[----:B------:R-:W-:Y:S01]  /*1160*/  ISETP.NE.AND P1, PT, R70, 0x1, PT ;  /* 0x000000014600780c */ /* 0x000fe20003f25270 */
[----:B------:R-:W-:Y:S01]  /*1170*/  FMUL.FTZ R71, R71, R92 ;  /* 0x0000005c47477220 */ /* 0x000fe20000410000 */
[----:B------:R-:W-:-:S03]  /*1180*/  ISETP.NE.AND.EX P0, PT, RZ, c[0x0][0x184], PT, P0 ;  /* 0x00006100ff007a0c */ /* 0x000fc60003f05300 */
        /* <DEDUP_REMOVED lines=16> */
.L_x_15768:
[----:B------:R-:W-:Y:S02]  /*1290*/  IMAD.MOV.U32 R95, RZ, RZ, R10 ;  /* 0x000000ffff5f7224 */ /* 0x000fe400078e000a */
.L_x_15769:
[----:B------:R-:W-:Y:S05]  /*12a0*/  BSYNC B1 ;  /* 0x0000000000017941 */ /* 0x000fea0003800000 */
.L_x_15767:
        /* <DEDUP_REMOVED lines=16> */
.L_x_15773:
[----:B------:R-:W-:Y:S05]  /*13b0*/  BSYNC B2 ;  /* 0x0000000000027941 */ /* 0x000fea0003800000 */
.L_x_15772:
        /* <DEDUP_REMOVED lines=43> */
.L_x_15771:
[----:B------:R-:W-:Y:S05]  /*1670*/  BSYNC B1 ;  /* 0x0000000000017941 */ /* 0x000fea0003800000 */
.L_x_15770:
[----:B------:R-:W1:Y:S01]  /*1680*/  I2F.U32 R9, R95 ;  /* 0x0000005f00097306 */ /* 0x000e620000201000 */
[----:B------:R-:W-:Y:S01]  /*1690*/  HADD2.F32 R69, -RZ, R72.H1_H1 ;  /* 0x30000048ff457230 */ /* 0x000fe20000004100 */
[----:B------:R-:W-:Y:S01]  /*16a0*/  ISETP.NE.AND P1, PT, R71, 0x1, PT ;  /* 0x000000014700780c */ /* 0x000fe20003f25270 */
[----:B------:R-:W-:Y:S03]  /*16b0*/  BSSY B1, `(.L_x_15774) ;  /* 0x0000013000017945 */ /* 0x000fe60003800000 */
        /* <DEDUP_REMOVED lines=17> */
.L_x_15775:
[----:B------:R-:W-:Y:S02]  /*17d0*/  IMAD.MOV.U32 R72, RZ, RZ, R10 ;  /* 0x000000ffff487224 */ /* 0x000fe400078e000a */
.L_x_15776:
[----:B------:R-:W-:Y:S05]  /*17e0*/  BSYNC B1 ;  /* 0x0000000000017941 */ /* 0x000fea0003800000 */
.L_x_15774:
        /* <DEDUP_REMOVED lines=16> */
.L_x_15780:
[----:B------:R-:W-:Y:S05]  /*18f0*/  BSYNC B2 ;  /* 0x0000000000027941 */ /* 0x000fea0003800000 */
.L_x_15779:
        /* <DEDUP_REMOVED lines=43> */
.L_x_15778:
[----:B------:R-:W-:Y:S05]  /*1bb0*/  BSYNC B1 ;  /* 0x0000000000017941 */ /* 0x000fea0003800000 */
.L_x_15777:
        /* <DEDUP_REMOVED lines=20> */
.L_x_15782:
[----:B------:R-:W-:Y:S02]  /*1d00*/  IMAD.MOV.U32 R72, RZ, RZ, R10 ;  /* 0x000000ffff487224 */ /* 0x000fe400078e000a */
.L_x_15783:
[----:B------:R-:W-:Y:S05]  /*1d10*/  BSYNC B1 ;  /* 0x0000000000017941 */ /* 0x000fea0003800000 */
.L_x_15781:
        /* <DEDUP_REMOVED lines=16> */
.L_x_15787:
[----:B------:R-:W-:Y:S05]  /*1e20*/  BSYNC B2 ;  /* 0x0000000000027941 */ /* 0x000fea0003800000 */
.L_x_15786:
        /* <DEDUP_REMOVED lines=42> */
.L_x_15785:
[----:B------:R-:W-:Y:S05]  /*20d0*/  BSYNC B1 ;  /* 0x0000000000017941 */ /* 0x000fea0003800000 */
.L_x_15784:
        /* <DEDUP_REMOVED lines=20> */
.L_x_15789:
[----:B------:R-:W-:Y:S02]  /*2220*/  IMAD.MOV.U32 R106, RZ, RZ, R10 ;  /* 0x000000ffff6a7224 */ /* 0x000fe400078e000a */
.L_x_15790:
[----:B------:R-:W-:Y:S05]  /*2230*/  BSYNC B1 ;  /* 0x0000000000017941 */ /* 0x000fea0003800000 */
.L_x_15788:
        /* <DEDUP_REMOVED lines=16> */
.L_x_15794:
[----:B------:R-:W-:Y:S05]  /*2340*/  BSYNC B2 ;  /* 0x0000000000027941 */ /* 0x000fea0003800000 */
.L_x_15793:
        /* <DEDUP_REMOVED lines=42> */
[----:B------:R-:W-:Y:S02]  /*25f0*/  IMAD.MOV.U32 R8, RZ, RZ, R72 ;  /* 0x000000ffff087224 */ /* 0x000fe400078e0048 */
.L_x_15792:
[----:B------:R-:W-:Y:S05]  /*2600*/  BSYNC B1 ;  /* 0x0000000000017941 */ /* 0x000fea0003800000 */
.L_x_15791:
        /* <DEDUP_REMOVED lines=20> */
.L_x_15796:
[----:B------:R-:W-:Y:S02]  /*2750*/  MOV R108, R10 ;  /* 0x0000000a006c7202 */ /* 0x000fe40000000f00 */
.L_x_15797:
[----:B------:R-:W-:Y:S05]  /*2760*/  BSYNC B1 ;  /* 0x0000000000017941 */ /* 0x000fea0003800000 */
.L_x_15795:
        /* <DEDUP_REMOVED lines=16> */
.L_x_15801:
[----:B------:R-:W-:Y:S05]  /*2870*/  BSYNC B2 ;  /* 0x0000000000027941 */ /* 0x000fea0003800000 */
.L_x_15800:
        /* <DEDUP_REMOVED lines=42> */
.L_x_15799:
[----:B------:R-:W-:Y:S05]  /*2b20*/  BSYNC B1 ;  /* 0x0000000000017941 */ /* 0x000fea0003800000 */
.L_x_15798:
[----:B------:R-:W1:Y:S01]  /*2b30*/  I2F.U32 R9, R108 ;  /* 0x0000006c00097306 */ /* 0x000e620000201000 */
[----:B------:R-:W-:Y:S01]  /*2b40*/  HADD2.F32 R73, -RZ, R74.H1_H1 ;  /* 0x3000004aff497230 */ /* 0x000fe20000004100 */
        /* <DEDUP_REMOVED lines=18> */
.L_x_15803:
[----:B------:R-:W-:Y:S02]  /*2c70*/  MOV R108, R10 ;  /* 0x0000000a006c7202 */ /* 0x000fe40000000f00 */
.L_x_15804:
[----:B------:R-:W-:Y:S05]  /*2c80*/  BSYNC B1 ;  /* 0x0000000000017941 */ /* 0x000fea0003800000 */
.L_x_15802:
        /* <DEDUP_REMOVED lines=16> */
.L_x_15808:
[----:B------:R-:W-:Y:S05]  /*2d90*/  BSYNC B2 ;  /* 0x0000000000027941 */ /* 0x000fea0003800000 */
.L_x_15807:
        /* <DEDUP_REMOVED lines=42> */
.L_x_15806:
[----:B------:R-:W-:Y:S05]  /*3040*/  BSYNC B1 ;  /* 0x0000000000017941 */ /* 0x000fea0003800000 */
.L_x_15805:
[----:B------:R-:W1:Y:S01]  /*3050*/  I2F.U32 R9, R108 ;  /* 0x0000006c00097306 */ /* 0x000e620000201000 */
[----:B------:R-:W-:Y:S01]  /*3060*/  HADD2.F32 R107, -RZ, R75.H0_H0 ;  /* 0x2000004bff6b7230 */ /* 0x000fe20000004100 */
        /* <DEDUP_REMOVED lines=18> */
.L_x_15810:
[----:B------:R-:W-:Y:S02]  /*3190*/  MOV R108, R10 ;  /* 0x0000000a006c7202 */ /* 0x000fe40000000f00 */
.L_x_15811:
[----:B------:R-:W-:Y:S05]  /*31a0*/  BSYNC B1 ;  /* 0x0000000000017941 */ /* 0x000fea0003800000 */
.L_x_15809:
        /* <DEDUP_REMOVED lines=18> */
.L_x_15815:
[----:B------:R-:W-:Y:S05]  /*32d0*/  BSYNC B2 ;  /* 0x0000000000027941 */ /* 0x000fea0003800000 */
.L_x_15814:
        /* <DEDUP_REMOVED lines=42> */
.L_x_15813:
[----:B------:R-:W-:Y:S05]  /*3580*/  BSYNC B1 ;  /* 0x0000000000017941 */ /* 0x000fea0003800000 */
.L_x_15812:
[----:B------:R-:W-:Y:S01]  /*3590*/  ISETP.NE.AND P6, PT, R93, RZ, PT ;  /* 0x000000ff5d00720c */ /* 0x000fe20003fc5270 */
[----:B------:R-:W-:Y:S01]  /*35a0*/  HADD2.F32 R75, -RZ, R75.H1_H1 ;  /* 0x3000004bff4b7230 */ /* 0x000fe20000004100 */
[----:B------:R1:W2:Y:S01]  /*35b0*/  I2F.U32 R93, R108 ;  /* 0x0000006c005d7306 */ /* 0x0002a20000201000 */
        /* <DEDUP_REMOVED lines=8> */
[----:B------:R-:W-:-:S02]  /*3640*/  SEL R111, RZ, 0x1, P3 ;  /* 0x00000001ff6f7807 */ /* 0x000fc40001800000 */
[----:B-1----:R-:W-:Y:S01]  /*3650*/  LEA R108, P2, R3, c[0x0][0x188], 0x5 ;  /* 0x00006200036c7a11 */ /* 0x002fe200078428ff */
[----:B------:R-:W-:-:S04]  /*3660*/  IMAD.WIDE.U32 R104, R104, 0x1000000, RZ ;  /* 0x0100000068687825 */ /* 0x000fc800078e00ff */
[----:B--2---:R-:W-:Y:S01]  /*3670*/  FFMA.FTZ R93, R93, R94, 1.1641532182693481445e-10 ;  /* 0x2f0000005d5d7423 */ /* 0x004fe2000001005e */
[----:B------:R-:W-:-:S04]  /*3680*/  SEL R94, RZ, 0x1, P5 ;  /* 0x00000001ff5e7807 */ /* 0x000fc80002800000 */
        /* <DEDUP_REMOVED lines=18> */
.L_x_15759:
[----:B------:R-:W-:Y:S05]  /*37b0*/  BSYNC B0 ;  /* 0x0000000000007941 */ /* 0x000fea0003800000 */
.L_x_15758:
        /* <DEDUP_REMOVED lines=19> */
[----:B------:R-:W-:Y:S01]  /*38f0*/  ISETP.NE.AND P0, PT, R9, 0x3, PT ;  /* 0x000000030900780c */ /* 0x000fe20003f05270 */
[----:B------:R-:W-:-:S12]  /*3900*/  IMAD.MOV.U32 R77, RZ, RZ, R97 ;  /* 0x000000ffff4d7224 */ /* 0x000fd800078e0061 */
[----:B------:R-:W-:Y:S05]  /*3910*/  @P0 BRA `(.L_x_15820) ;  /* 0x0000003000000947 */ /* 0x000fea0003800000 */
[----:B------:R-:W-:Y:S01]  /*3920*/  MOV R77, R8 ;  /* 0x00000008004d7202 */ /* 0x000fe20000000f00 */
[----:B------:R-:W-:Y:S05]  /*3930*/  BRA `(.L_x_15820) ;  /* 0x0000001000007947 */ /* 0x000fea0003800000 */
.L_x_15819:
[----:B--2---:R-:W-:Y:S02]  /*3940*/  IMAD.MOV.U32 R77, RZ, RZ, R10 ;  /* 0x000000ffff4d7224 */ /* 0x004fe400078e000a */
.L_x_15820:
[----:B------:R-:W-:Y:S05]  /*3950*/  BSYNC B1 ;  /* 0x0000000000017941 */ /* 0x000fea0003800000 */
.L_x_15818:
        /* <DEDUP_REMOVED lines=16> */
.L_x_15824:
[----:B------:R-:W-:Y:S05]  /*3a60*/  BSYNC B2 ;  /* 0x0000000000027941 */ /* 0x000fea0003800000 */
.L_x_15823:
        /* <DEDUP_REMOVED lines=43> */
.L_x_15822:
[----:B------:R-:W-:Y:S05]  /*3d20*/  BSYNC B1 ;  /* 0x0000000000017941 */ /* 0x000fea0003800000 */
.L_x_15821:
[----:B------:R-:W2:Y:S01]  /*3d30*/  I2F.U32 R9, R77 ;  /* 0x0000004d00097306 */ /* 0x000ea20000201000 */
[----:B-----5:R-:W-:Y:S01]  /*3d40*/  HADD2.F32 R79, -RZ, R80.H0_H0 ;  /* 0x20000050ff4f7230 */ /* 0x020fe20000004100 */
[----:B-1----:R-:W-:Y:S01]  /*3d50*/  IMAD.MOV.U32 R94, RZ, RZ, 0x2f800000 ;  /* 0x2f800000ff5e7424 */ /* 0x002fe200078e00ff */
[----:B------:R-:W-:Y:S01]  /*3d60*/  ISETP.NE.U32.AND P0, PT, RZ, c[0x0][0x180], PT ;  /* 0x00006000ff007a0c */ /* 0x000fe20003f05070 */
[----:B------:R-:W-:Y:S01]  /*3d70*/  BSSY B1, `(.L_x_15825) ;  /* 0x0000015000017945 */ /* 0x000fe20003800000 */
[----:B------:R-:W-:Y:S01]  /*3d80*/  ISETP.NE.AND P1, PT, R78, 0x1, PT ;  /* 0x000000014e00780c */ /* 0x000fe20003f25270 */
[----:B------:R-:W-:Y:S01]  /*3d90*/  FMUL.FTZ R79, R79, R92 ;  /* 0x0000005c4f4f7220 */ /* 0x000fe20000410000 */
[----:B------:R-:W-:-:S03]  /*3da0*/  ISETP.NE.AND.EX P0, PT, RZ, c[0x0][0x184], PT, P0 ;  /* 0x00006100ff007a0c */ /* 0x000fc60003f05300 */
[----:B------:R-:W-:Y:S02]  /*3db0*/  FMUL.FTZ R79, R79, c[0x0][0x1e8] ;  /* 0x00007a004f4f7a20 */ /* 0x000fe40000410000 */
[----:B--2---:R-:W-:-:S05]  /*3dc0*/  FFMA.FTZ R9, R9, R94, 1.1641532182693481445e-10 ;  /* 0x2f00000009097423 */ /* 0x004fca000001005e */
        /* <DEDUP_REMOVED lines=14> */
.L_x_15826:
[----:B------:R-:W-:Y:S02]  /*3eb0*/  IMAD.MOV.U32 R106, RZ, RZ, R10 ;  /* 0x000000ffff6a7224 */ /* 0x000fe400078e000a */
.L_x_15827:
[----:B------:R-:W-:Y:S05]  /*3ec0*/  BSYNC B1 ;  /* 0x0000000000017941 */ /* 0x000fea0003800000 */
.L_x_15825:
        /* <DEDUP_REMOVED lines=16> */
.L_x_15831:
[----:B------:R-:W-:Y:S05]  /*3fd0*/  BSYNC B2 ;  /* 0x0000000000027941 */ /* 0x000fea0003800000 */
.L_x_15830:
        /* <DEDUP_REMOVED lines=41> */
[----:B------:R-:W-:Y:S01]  /*4270*/  HFMA2.MMA R79, -RZ, RZ, 0, 0 ;  /* 0x00000000ff4f7435 */ /* 0x000fe200000001ff */
[----:B------:R-:W-:-:S05]  /*4280*/  IMAD.MOV.U32 R8, RZ, RZ, R78 ;  /* 0x000000ffff087224 */ /* 0x000fca00078e004e */
.L_x_15829:
[----:B------:R-:W-:Y:S05]  /*4290*/  BSYNC B1 ;  /* 0x0000000000017941 */ /* 0x000fea0003800000 */
.L_x_15828:
        /* <DEDUP_REMOVED lines=21> */
.L_x_15833:
[----:B------:R-:W-:Y:S02]  /*43f0*/  MOV R80, R10 ;  /* 0x0000000a00507202 */ /* 0x000fe40000000f00 */
.L_x_15834:
[----:B------:R-:W-:Y:S05]  /*4400*/  BSYNC B1 ;  /* 0x0000000000017941 */ /* 0x000fea0003800000 */
.L_x_15832:
        /* <DEDUP_REMOVED lines=16> */
.L_x_15838:
[----:B------:R-:W-:Y:S05]  /*4510*/  BSYNC B2 ;  /* 0x0000000000027941 */ /* 0x000fea0003800000 */
.L_x_15837:
        /* <DEDUP_REMOVED lines=42> */
.L_x_15836:
[----:B------:R-:W-:Y:S05]  /*47c0*/  BSYNC B1 ;  /* 0x0000000000017941 */ /* 0x000fea0003800000 */
.L_x_15835:
        /* <DEDUP_REMOVED lines=20> */
.L_x_15840:
[----:B------:R-:W-:Y:S02]  /*4910*/  MOV R80, R10 ;  /* 0x0000000a00507202 */ /* 0x000fe40000000f00 */
.L_x_15841:
[----:B------:R-:W-:Y:S05]  /*4920*/  BSYNC B1 ;  /* 0x0000000000017941 */ /* 0x000fea0003800000 */
.L_x_15839:
        /* <DEDUP_REMOVED lines=16> */
.L_x_15845:
[----:B------:R-:W-:Y:S05]  /*4a30*/  BSYNC B2 ;  /* 0x0000000000027941 */ /* 0x000fea0003800000 */
.L_x_15844:
        /* <DEDUP_REMOVED lines=42> */
.L_x_15843:
[----:B------:R-:W-:Y:S05]  /*4ce0*/  BSYNC B1 ;  /* 0x0000000000017941 */ /* 0x000fea0003800000 */
.L_x_15842:
        /* <DEDUP_REMOVED lines=20> */
.L_x_15847:
[----:B------:R-:W-:Y:S02]  /*4e30*/  MOV R106, R10 ;  /* 0x0000000a006a7202 */ /* 0x000fe40000000f00 */
.L_x_15848:
[----:B------:R-:W-:Y:S05]  /*4e40*/  BSYNC B1 ;  /* 0x0000000000017941 */ /* 0x000fea0003800000 */
.L_x_15846:
        /* <DEDUP_REMOVED lines=16> */
.L_x_15852:
[----:B------:R-:W-:Y:S05]  /*4f50*/  BSYNC B2 ;  /* 0x0000000000027941 */ /* 0x000fea0003800000 */
.L_x_15851:
        /* <DEDUP_REMOVED lines=42> */
.L_x_15850:
[----:B------:R-:W-:Y:S05]  /*5200*/  BSYNC B1 ;  /* 0x0000000000017941 */ /* 0x000fea0003800000 */
.L_x_15849:
        /* <DEDUP_REMOVED lines=20> */
.L_x_15854:
[----:B------:R-:W-:Y:S02]  /*5350*/  MOV R109, R10 ;  /* 0x0000000a006d7202 */ /* 0x000fe40000000f00 */
.L_x_15855:
[----:B------:R-:W-:Y:S05]  /*5360*/  BSYNC B1 ;  /* 0x0000000000017941 */ /* 0x000fea0003800000 */
.L_x_15853:
        /* <DEDUP_REMOVED lines=16> */
.L_x_15859:
[----:B------:R-:W-:Y:S05]  /*5470*/  BSYNC B2 ;  /* 0x0000000000027941 */ /* 0x000fea0003800000 */
.L_x_15858:
        /* <DEDUP_REMOVED lines=42> */
.L_x_15857:
[----:B------:R-:W-:Y:S05]  /*5720*/  BSYNC B1 ;  /* 0x0000000000017941 */ /* 0x000fea0003800000 */
.L_x_15856:
        /* <DEDUP_REMOVED lines=20> */
.L_x_15861:
[----:B------:R-:W-:Y:S02]  /*5870*/  MOV R109, R10 ;  /* 0x0000000a006d7202 */ /* 0x000fe40000000f00 */
.L_x_15862:
[----:B------:R-:W-:Y:S05]  /*5880*/  BSYNC B1 ;  /* 0x0000000000017941 */ /* 0x000fea0003800000 */
.L_x_15860:
        /* <DEDUP_REMOVED lines=16> */
.L_x_15866:
[----:B------:R-:W-:Y:S05]  /*5990*/  BSYNC B2 ;  /* 0x0000000000027941 */ /* 0x000fea0003800000 */
.L_x_15865:
        /* <DEDUP_REMOVED lines=42> */
.L_x_15864:
[----:B------:R-:W-:Y:S05]  /*5c40*/  BSYNC B1 ;  /* 0x0000000000017941 */ /* 0x000fea0003800000 */
.L_x_15863:
        /* <DEDUP_REMOVED lines=20> */
.L_x_15868:
[----:B------:R-:W-:Y:S02]  /*5d90*/  MOV R109, R10 ;  /* 0x0000000a006d7202 */ /* 0x000fe40000000f00 */
.L_x_15869:
[----:B------:R-:W-:Y:S05]  /*5da0*/  BSYNC B1 ;  /* 0x0000000000017941 */ /* 0x000fea0003800000 */
.L_x_15867:
        /* <DEDUP_REMOVED lines=18> */
.L_x_15873:
[----:B------:R-:W-:Y:S05]  /*5ed0*/  BSYNC B2 ;  /* 0x0000000000027941 */ /* 0x000fea0003800000 */
.L_x_15872:
        /* <DEDUP_REMOVED lines=42> */
.L_x_15871:
[----:B------:R-:W-:Y:S05]  /*6180*/  BSYNC B1 ;  /* 0x0000000000017941 */ /* 0x000fea0003800000 */
.L_x_15870:
[----:B------:R-:W-:Y:S01]  /*6190*/  ISETP.NE.AND P6, PT, R95, RZ, PT ;  /* 0x000000ff5f00720c */ /* 0x000fe20003fc5270 */
[----:B------:R-:W-:Y:S01]  /*61a0*/  HADD2.F32 R83, -RZ, R83.H1_H1 ;  /* 0x30000053ff537230 */ /* 0x000fe20000004100 */
[----:B------:R-:W1:Y:S01]  /*61b0*/  I2F.U32 R95, R109 ;  /* 0x0000006d005f7306 */ /* 0x000e620000201000 */
[----:B------:R-:W-:Y:S02]  /*61c0*/  SEL R106, RZ, 0x1, P1 ;  /* 0x00000001ff6a7807 */ /* 0x000fe40000800000 */
[----:B------:R-:W-:Y:S01]  /*61d0*/  SEL R107, RZ, 0x10000, P5 ;  /* 0x00010000ff6b7807 */ /* 0x000fe20002800000 */
[----:B------:R-:W-:Y:S01]  /*61e0*/  FMUL.FTZ R83, R83, R92 ;  /* 0x0000005c53537220 */ /* 0x000fe20000410000 */
[----:B------:R-:W-:Y:S02]  /*61f0*/  ISETP.NE.AND P5, PT, R108, RZ, PT ;  /* 0x000000ff6c00720c */ /* 0x000fe40003fa5270 */
[----:B------:R-:W-:Y:S01]  /*6200*/  SEL R110, RZ, 0x100, P4 ;  /* 0x00000100ff6e7807 */ /* 0x000fe20002000000 */
[----:B------:R-:W-:Y:S01]  /*6210*/  FMUL.FTZ R83, R83, c[0x0][0x1e8] ;  /* 0x00007a0053537a20 */ /* 0x000fe20000410000 */
[----:B------:R-:W-:-:S02]  /*6220*/  SEL R104, RZ, 0x1, P2 ;  /* 0x00000001ff687807 */ /* 0x000fc40001000000 */
[----:B------:R-:W-:Y:S02]  /*6230*/  SEL R105, RZ, 0x1, P5 ;  /* 0x00000001ff697807 */ /* 0x000fe40002800000 */
[----:B------:R-:W-:Y:S02]  /*6240*/  SEL R113, RZ, 0x1, P3 ;  /* 0x00000001ff717807 */ /* 0x000fe40001800000 */
[----:B------:R-:W-:Y:S01]  /*6250*/  LEA R108, P2, R93, c[0x0][0x188], 0x5 ;  /* 0x000062005d6c7a11 */ /* 0x000fe200078428ff */
[----:B-1----:R-:W-:Y:S01]  /*6260*/  FFMA.FTZ R95, R95, R94, 1.1641532182693481445e-10 ;  /* 0x2f0000005f5f7423 */ /* 0x002fe2000001005e */
[----:B------:R-:W-:Y:S02]  /*6270*/  SEL R111, RZ, 0x1, P6 ;  /* 0x00000001ff6f7807 */ /* 0x000fe40003000000 */
[----:B------:R-:W-:Y:S02]  /*6280*/  LEA.HI.X R109, R93, c[0x0][0x18c], RZ, 0x5, P2 ;  /* 0x000063005d6d7a11 */ /* 0x000fe400010f2cff */
[----:B------:R-:W-:-:S03]  /*6290*/  FSETP.GTU.FTZ.AND P1, PT, R95, c[0x0][0x1e4], PT ;  /* 0x000079005f007a0b */ /* 0x000fc60003f3c000 */
[----:B------:R1:W-:Y:S01]  /*62a0*/  STG.E.128 [R108.64], R76 ;  /* 0x0000004c6c007986 */ /* 0x0003e2000c101d06 */
[----:B------:R-:W-:Y:S02]  /*62b0*/  SEL R94, RZ, 0x1000000, P1 ;  /* 0x01000000ff5e7807 */ /* 0x000fe40000800000 */
[----:B------:R-:W-:Y:S02]  /*62c0*/  FSEL R83, R83, RZ, !P1 ;  /* 0x000000ff53537208 */ /* 0x000fe40004800000 */
        /* <DEDUP_REMOVED lines=14> */
.L_x_15817:
[----:B------:R-:W-:Y:S05]  /*63b0*/  BSYNC B0 ;  /* 0x0000000000007941 */ /* 0x000fea0003800000 */
.L_x_15816:
        /* <DEDUP_REMOVED lines=24> */
.L_x_15877:
[----:B--2---:R-:W-:Y:S02]  /*6540*/  IMAD.MOV.U32 R85, RZ, RZ, R10 ;  /* 0x000000ffff557224 */ /* 0x004fe400078e000a */
.L_x_15878:
[----:B------:R-:W-:Y:S05]  /*6550*/  BSYNC B1 ;  /* 0x0000000000017941 */ /* 0x000fea0003800000 */
.L_x_15876:
        /* <DEDUP_REMOVED lines=16> */
.L_x_15882:
[----:B------:R-:W-:Y:S05]  /*6660*/  BSYNC B2 ;  /* 0x0000000000027941 */ /* 0x000fea0003800000 */
.L_x_15881:
        /* <DEDUP_REMOVED lines=43> */
.L_x_15880:
[----:B------:R-:W-:Y:S05]  /*6920*/  BSYNC B1 ;  /* 0x0000000000017941 */ /* 0x000fea0003800000 */
.L_x_15879:
[----:B------:R-:W2:Y:S01]  /*6930*/  I2F.U32 R84, R85 ;  /* 0x0000005500547306 */ /* 0x000ea20000201000 */
[----:B-----5:R-:W-:Y:S01]  /*6940*/  HADD2.F32 R9, -RZ, R88.H0_H0 ;  /* 0x20000058ff097230 */ /* 0x020fe20000004100 */
[----:B-1----:R-:W-:Y:S01]  /*6950*/  IMAD.MOV.U32 R95, RZ, RZ, 0x2f800000 ;  /* 0x2f800000ff5f7424 */ /* 0x002fe200078e00ff */
[----:B------:R-:W-:Y:S01]  /*6960*/  ISETP.NE.U32.AND P0, PT, RZ, c[0x0][0x180], PT ;  /* 0x00006000ff007a0c */ /* 0x000fe20003f05070 */
[----:B------:R-:W-:Y:S01]  /*6970*/  BSSY B1, `(.L_x_15883) ;  /* 0x0000015000017945 */ /* 0x000fe20003800000 */
[C---:B------:R-:W-:Y:S01]  /*6980*/  ISETP.NE.AND P1, PT, R86.reuse, 0x1, PT ;  /* 0x000000015600780c */ /* 0x040fe20003f25270 */
[----:B------:R-:W-:Y:S01]  /*6990*/  FMUL.FTZ R9, R9, R92 ;  /* 0x0000005c09097220 */ /* 0x000fe20000410000 */
[----:B------:R-:W-:Y:S02]  /*69a0*/  ISETP.NE.AND.EX P0, PT, RZ, c[0x0][0x184], PT, P0 ;  /* 0x00006100ff007a0c */ /* 0x000fe40003f05300 */
[----:B------:R-:W-:Y:S01]  /*69b0*/  IADD3 R87, R86, 0x1, RZ ;  /* 0x0000000156577810 */ /* 0x000fe20007ffe0ff */
[----:B------:R-:W-:-:S02]  /*69c0*/  FMUL.FTZ R9, R9, c[0x0][0x1e8] ;  /* 0x00007a0009097a20 */ /* 0x000fc40000410000 */
        /* <DEDUP_REMOVED lines=14> */
.L_x_15884:
[----:B------:R-:W-:Y:S02]  /*6ab0*/  IMAD.MOV.U32 R106, RZ, RZ, R10 ;  /* 0x000000ffff6a7224 */ /* 0x000fe400078e000a */
.L_x_15885:
[----:B------:R-:W-:Y:S05]  /*6ac0*/  BSYNC B1 ;  /* 0x0000000000017941 */ /* 0x000fea0003800000 */
.L_x_15883:
        /* <DEDUP_REMOVED lines=16> */
.L_x_15889:
[----:B------:R-:W-:Y:S05]  /*6bd0*/  BSYNC B2 ;  /* 0x0000000000027941 */ /* 0x000fea0003800000 */
.L_x_15888:
        /* <DEDUP_REMOVED lines=43> */
.L_x_15887:
[----:B------:R-:W-:Y:S05]  /*6e90*/  BSYNC B1 ;  /* 0x0000000000017941 */ /* 0x000fea0003800000 */
.L_x_15886:
[----:B------:R-:W1:Y:S01]  /*6ea0*/  I2F.U32 R86, R106 ;  /* 0x0000006a00567306 */ /* 0x000e620000201000 */
[----:B------:R-:W-:Y:S01]  /*6eb0*/  HADD2.F32 R9, -RZ, R88.H1_H1 ;  /* 0x30000058ff097230 */ /* 0x000fe20000004100 */
[----:B------:R-:W-:Y:S01]  /*6ec0*/  ISETP.NE.AND P1, PT, R87, 0x1, PT ;  /* 0x000000015700780c */ /* 0x000fe20003f25270 */
[----:B------:R-:W-:Y:S03]  /*6ed0*/  BSSY B1, `(.L_x_15890) ;  /* 0x0000013000017945 */ /* 0x000fe60003800000 */
        /* <DEDUP_REMOVED lines=17> */
.L_x_15891:
[----:B------:R-:W-:Y:S02]  /*6ff0*/  IMAD.MOV.U32 R88, RZ, RZ, R10 ;  /* 0x000000ffff587224 */ /* 0x000fe400078e000a */
.L_x_15892:
[----:B------:R-:W-:Y:S05]  /*7000*/  BSYNC B1 ;  /* 0x0000000000017941 */ /* 0x000fea0003800000 */
.L_x_15890:
        /* <DEDUP_REMOVED lines=16> */
.L_x_15896:
[----:B------:R-:W-:Y:S05]  /*7110*/  BSYNC B2 ;  /* 0x0000000000027941 */ /* 0x000fea0003800000 */
.L_x_15895:
        /* <DEDUP_REMOVED lines=42> */
.L_x_15894:
[----:B------:R-:W-:Y:S05]  /*73c0*/  BSYNC B1 ;  /* 0x0000000000017941 */ /* 0x000fea0003800000 */
.L_x_15893:
        /* <DEDUP_REMOVED lines=20> */
.L_x_15898:
[----:B------:R-:W-:Y:S02]  /*7510*/  IMAD.MOV.U32 R88, RZ, RZ, R10 ;  /* 0x000000ffff587224 */ /* 0x000fe400078e000a */
.L_x_15899:
[----:B------:R-:W-:Y:S05]  /*7520*/  BSYNC B1 ;  /* 0x0000000000017941 */ /* 0x000fea0003800000 */
.L_x_15897:
        /* <DEDUP_REMOVED lines=16> */
.L_x_15903:
[----:B------:R-:W-:Y:S05]  /*7630*/  BSYNC B2 ;  /* 0x0000000000027941 */ /* 0x000fea0003800000 */
.L_x_15902:
        /* <DEDUP_REMOVED lines=42> */
.L_x_15901:
[----:B------:R-:W-:Y:S05]  /*78e0*/  BSYNC B1 ;  /* 0x0000000000017941 */ /* 0x000fea0003800000 */
.L_x_15900:
        /* <DEDUP_REMOVED lines=20> */
.L_x_15905:
[----:B------:R-:W-:Y:S02]  /*7a30*/  MOV R106, R10 ;  /* 0x0000000a006a7202 */ /* 0x000fe40000000f00 */
.L_x_15906:
[----:B------:R-:W-:Y:S05]  /*7a40*/  BSYNC B1 ;  /* 0x0000000000017941 */ /* 0x000fea0003800000 */
.L_x_15904:
        /* <DEDUP_REMOVED lines=16> */
.L_x_15910:
[----:B------:R-:W-:Y:S05]  /*7b50*/  BSYNC B2 ;  /* 0x0000000000027941 */ /* 0x000fea0003800000 */
.L_x_15909:
        /* <DEDUP_REMOVED lines=42> */
.L_x_15908:
[----:B------:R-:W-:Y:S05]  /*7e00*/  BSYNC B1 ;  /* 0x0000000000017941 */ /* 0x000fea0003800000 */
.L_x_15907:
        /* <DEDUP_REMOVED lines=20> */
.L_x_15912:
[----:B------:R-:W-:Y:S02]  /*7f50*/  IMAD.MOV.U32 R109, RZ, RZ, R10 ;  /* 0x000000ffff6d7224 */ /* 0x000fe400078e000a */
.L_x_15913:
[----:B------:R-:W-:Y:S05]  /*7f60*/  BSYNC B1 ;  /* 0x0000000000017941 */ /* 0x000fea0003800000 */
.L_x_15911:
        /* <DEDUP_REMOVED lines=16> */
.L_x_15917:
[----:B------:R-:W-:Y:S05]  /*8070*/  BSYNC B2 ;  /* 0x0000000000027941 */ /* 0x000fea0003800000 */
.L_x_15916:
        /* <DEDUP_REMOVED lines=42> */
.L_x_15915:
[----:B------:R-:W-:Y:S05]  /*8320*/  BSYNC B1 ;  /* 0x0000000000017941 */ /* 0x000fea0003800000 */
.L_x_15914:
        /* <DEDUP_REMOVED lines=20> */
.L_x_15919:
[----:B------:R-:W-:Y:S02]  /*8470*/  IMAD.MOV.U32 R109, RZ, RZ, R10 ;  /* 0x000000ffff6d7224 */ /* 0x000fe400078e000a */
.L_x_15920:
[----:B------:R-:W-:Y:S05]  /*8480*/  BSYNC B1 ;  /* 0x0000000000017941 */ /* 0x000fea0003800000 */
.L_x_15918:
        /* <DEDUP_REMOVED lines=16> */
.L_x_15924:
[----:B------:R-:W-:Y:S05]  /*8590*/  BSYNC B2 ;  /* 0x0000000000027941 */ /* 0x000fea0003800000 */
.L_x_15923:
        /* <DEDUP_REMOVED lines=42> */
.L_x_15922:
[----:B------:R-:W-:Y:S05]  /*8840*/  BSYNC B1 ;  /* 0x0000000000017941 */ /* 0x000fea0003800000 */
.L_x_15921:
        /* <DEDUP_REMOVED lines=20> */
.L_x_15926:
[----:B------:R-:W-:Y:S02]  /*8990*/  MOV R109, R10 ;  /* 0x0000000a006d7202 */ /* 0x000fe40000000f00 */
.L_x_15927:
[----:B------:R-:W-:Y:S05]  /*89a0*/  BSYNC B1 ;  /* 0x0000000000017941 */ /* 0x000fea0003800000 */
.L_x_15925:
        /* <DEDUP_REMOVED lines=18> */
.L_x_15931:
[----:B------:R-:W-:Y:S05]  /*8ad0*/  BSYNC B2 ;  /* 0x0000000000027941 */ /* 0x000fea0003800000 */
.L_x_15930:
        /* <DEDUP_REMOVED lines=42> */
.L_x_15929:
[----:B------:R-:W-:Y:S05]  /*8d80*/  BSYNC B1 ;  /* 0x0000000000017941 */ /* 0x000fea0003800000 */
.L_x_15928:
[----:B------:R-:W-:Y:S01]  /*8d90*/  ISETP.NE.AND P6, PT, R94, RZ, PT ;  /* 0x000000ff5e00720c */ /* 0x000fe20003fc5270 */
[----:B------:R-:W-:Y:S01]  /*8da0*/  HADD2.F32 R91, -RZ, R91.H1_H1 ;  /* 0x3000005bff5b7230 */ /* 0x000fe20000004100 */
[----:B------:R1:W2:Y:S01]  /*8db0*/  I2F.U32 R94, R109 ;  /* 0x0000006d005e7306 */ /* 0x0002a20000201000 */
[----:B------:R-:W-:Y:S02]  /*8dc0*/  SEL R106, RZ, 0x10000, P5 ;  /* 0x00010000ff6a7807 */ /* 0x000fe40002800000 */
[----:B------:R-:W-:Y:S01]  /*8dd0*/  SEL R104, RZ, 0x1, P1 ;  /* 0x00000001ff687807 */ /* 0x000fe20000800000 */
[----:B------:R-:W-:Y:S01]  /*8de0*/  FMUL.FTZ R91, R91, R92 ;  /* 0x0000005c5b5b7220 */ /* 0x000fe20000410000 */
[----:B------:R-:W-:Y:S02]  /*8df0*/  ISETP.NE.AND P5, PT, R108, RZ, PT ;  /* 0x000000ff6c00720c */ /* 0x000fe40003fa5270 */
[----:B------:R-:W-:Y:S01]  /*8e00*/  SEL R110, RZ, 0x1, P2 ;  /* 0x00000001ff6e7807 */ /* 0x000fe20001000000 */
[----:B------:R-:W-:Y:S01]  /*8e10*/  FMUL.FTZ R91, R91, c[0x0][0x1e8] ;  /* 0x00007a005b5b7a20 */ /* 0x000fe20000410000 */
[----:B------:R-:W-:-:S02]  /*8e20*/  SEL R105, RZ, 0x100, P4 ;  /* 0x00000100ff697807 */ /* 0x000fc40002000000 */
        /* <DEDUP_REMOVED lines=23> */
.L_x_15875:
[----:B------:R-:W-:Y:S05]  /*8fa0*/  BSYNC B0 ;  /* 0x0000000000007941 */ /* 0x000fea0003800000 */
.L_x_15874:
        /* <DEDUP_REMOVED lines=34> */
.L_x_15942:
        /* <DEDUP_REMOVED lines=70> */
.L_x_15943:
        /* <DEDUP_REMOVED lines=55> */
[----:B0-----:R-:W-:-:S02]  /*99a0*/  @!P0 IMAD.MOV.U32 R107, RZ, RZ, 0x4 ;  /* 0x00000004ff6b8424 */ /* 0x001fc400078e00ff */
[----:B-1----:R-:W-:-:S05]  /*99b0*/  FMUL.FTZ R92, R105, R105 ;  /* 0x00000069695c7220 */ /* 0x002fca0000410000 */
[----:B------:R-:W-:Y:S01]  /*99c0*/  FSEL R95, R92, RZ, P1 ;  /* 0x000000ff5c5f7208 */ /* 0x000fe20000800000 */
[----:B--2---:R-:W-:-:S04]  /*99d0*/  FFMA.FTZ R92, R93, R104, c[0x0][0x228] ;  /* 0x00008a005d5c7623 */ /* 0x004fc80000010068 */
[----:B------:R-:W-:Y:S01]  /*99e0*/  FADD.FTZ R106, R92, R95 ;  /* 0x0000005f5c6a7221 */ /* 0x000fe20000010000 */
[----:B------:R-:W-:-:S05]  /*99f0*/  @!P0 MOV R95, 0x4 ;  /* 0x00000004005f8802 */ /* 0x000fca0000000f00 */
        /* <DEDUP_REMOVED lines=39> */
.L_x_15935:
[----:B------:R-:W-:Y:S05]  /*9c70*/  BSYNC B0 ;  /* 0x0000000000007941 */ /* 0x000fea0003800000 */
.L_x_15934:
        /* <DEDUP_REMOVED lines=35> */
.L_x_15937:
[----:B------:R-:W-:Y:S05]  /*9eb0*/  BSYNC B0 ;  /* 0x0000000000007941 */ /* 0x000fea0003800000 */
.L_x_15936:
        /* <DEDUP_REMOVED lines=29> */
[----:B------:R-:W-:Y:S01]  /*a090*/  IMAD.MOV.U32 R110, RZ, RZ, 0x10 ;  /* 0x00000010ff6e7424 */ /* 0x000fe200078e00ff */
[----:B------:R-:W-:Y:S02]  /*a0a0*/  F2FP.PACK_AB R95, R106, R95 ;  /* 0x0000005f6a5f723e */ /* 0x000fe400000000ff */
[----:B------:R-:W-:Y:S01]  /*a0b0*/  F2FP.PACK_AB R94, R108, R111 ;  /* 0x0000006f6c5e723e */ /* 0x000fe200000000ff */
[----:B------:R-:W-:-:S05]  /*a0c0*/  IMAD.WIDE.U32 R104, R3, R110, c[0x0][0x208] ;  /* 0x0000820003687625 */ /* 0x000fca00078e006e */
[----:B------:R0:W-:Y:S02]  /*a0d0*/  STG.E.128 [R104.64], R92 ;  /* 0x0000005c68007986 */ /* 0x0001e4000c101d06 */
.L_x_15939:
[----:B------:R-:W-:Y:S05]  /*a0e0*/  BSYNC B0 ;  /* 0x0000000000007941 */ /* 0x000fea0003800000 */
.L_x_15938:
[----:B------:R-:W-:Y:S02]  /*a0f0*/  IADD3 R98, R98, c[0x0][0x160], RZ ;  /* 0x0000580062627a10 */ /* 0x000fe40007ffe0ff */
[----:B------:R-:W-:Y:S02]  /*a100*/  LOP3.LUT P1, RZ, R6, 0xff, RZ, 0xc0, !PT ;  /* 0x000000ff06ff7812 */ /* 0x000fe4000782c0ff */
[----:B------:R-:W-:Y:S02]  /*a110*/  ISETP.GE.AND P0, PT, R98, c[0x0][0x164], PT ;  /* 0x0000590062007a0c */ /* 0x000fe40003f06270 */
[----:B------:R-:W-:-:S11]  /*a120*/  SEL R6, RZ, 0x1, P1 ;  /* 0x00000001ff067807 */ /* 0x000fd60000800000 */
[----:B01---5:R-:W-:Y:S01]  /*a130*/  @P0 CALL.REL.NOINC `(.L_x_15940) ;  /* 0x0000001000000944 */ /* 0x023fe20003c00000 */
[----:B------:R-:W-:Y:S05]  /*a140*/  BRA `(.L_x_15941) ;  /* 0xffff698000007947 */ /* 0x000fea000383ffff */
.L_x_15940:
[----:B------:R-:W-:Y:S05]  /*a150*/  EXIT ;  /* 0x000000000000794d */ /* 0x000fea0003800000 */
.L_x_15932:
[----:B------:R-:W-:Y:S01]  /*a160*/  IMAD.MOV.U32 R108, RZ, RZ, 0x1 ;  /* 0x00000001ff6c7424 */ /* 0x000fe200078e00ff */
[----:B------:R-:W-:Y:S01]  /*a170*/  MOV R106, 0x1f ;  /* 0x0000001f006a7802 */ /* 0x000fe20000000f00 */
[----:B------:R-:W-:Y:S01]  /*a180*/  IMAD.MOV.U32 R107, RZ, RZ, -0x1 ;  /* 0xffffffffff6b7424 */ /* 0x000fe200078e00ff */
[----:B------:R-:W-:Y:S02]  /*a190*/  MOV R94, 0xa1b0 ;  /* 0x0000a1b0005e7802 */ /* 0x000fe40000000f00 */
[----:B0----5:R-:W-:Y:S05]  /*a1a0*/  CALL.REL.NOINC `($__internal_120_$__cuda_sm70_shflsync_bfly_p) ;  /* 0x000006c000007944 */ /* 0x021fea0003c00000 */
[----:B-1----:R-:W-:Y:S01]  /*a1b0*/  IMAD.MOV.U32 R92, RZ, RZ, R108 ;  /* 0x000000ffff5c7224 */ /* 0x002fe200078e006c */
[----:B0-----:R-:W-:Y:S05]  /*a1c0*/  BRA `(.L_x_15942) ;  /* 0xfffff00000007947 */ /* 0x001fea000383ffff */
.L_x_15933:
[----:B------:R-:W-:Y:S01]  /*a1d0*/  HFMA2.MMA R108, -RZ, RZ, 0, 1.1920928955078125e-07 ;  /* 0x00000002ff6c7435 */ /* 0x000fe200000001ff */
[----:B------:R-:W-:Y:S01]  /*a1e0*/  IMAD.MOV.U32 R106, RZ, RZ, 0x1f ;  /* 0x0000001fff6a7424 */ /* 0x000fe200078e00ff */
[----:B------:R-:W-:Y:S01]  /*a1f0*/  MOV R94, 0xa220 ;  /* 0x0000a220005e7802 */ /* 0x000fe20000000f00 */
[----:B------:R-:W-:-:S03]  /*a200*/  IMAD.MOV.U32 R107, RZ, RZ, -0x1 ;  /* 0xffffffffff6b7424 */ /* 0x000fc600078e00ff */
[----:B0----5:R-:W-:Y:S05]  /*a210*/  CALL.REL.NOINC `($__internal_120_$__cuda_sm70_shflsync_bfly_p) ;  /* 0x0000065000007944 */ /* 0x021fea0003c00000 */
[----:B01----:R-:W-:Y:S01]  /*a220*/  FADD.FTZ R93, R93, R108 ;  /* 0x0000006c5d5d7221 */ /* 0x003fe20000010000 */
[----:B------:R-:W-:Y:S01]  /*a230*/  MOV R108, 0x4 ;  /* 0x00000004006c7802 */ /* 0x000fe20000000f00 */
[----:B------:R-:W-:Y:S01]  /*a240*/  IMAD.MOV.U32 R106, RZ, RZ, 0x1f ;  /* 0x0000001fff6a7424 */ /* 0x000fe200078e00ff */
[----:B------:R-:W-:Y:S01]  /*a250*/  MOV R94, 0xa280 ;  /* 0x0000a280005e7802 */ /* 0x000fe20000000f00 */
[----:B------:R-:W-:-:S02]  /*a260*/  IMAD.MOV.U32 R107, RZ, RZ, -0x1 ;  /* 0xffffffffff6b7424 */ /* 0x000fc400078e00ff */
[----:B------:R-:W-:Y:S05]  /*a270*/  CALL.REL.NOINC `($__internal_120_$__cuda_sm70_shflsync_bfly_p) ;  /* 0x000005f000007944 */ /* 0x000fea0003c00000 */
[----:B01----:R-:W-:Y:S01]  /*a280*/  FADD.FTZ R93, R93, R108 ;  /* 0x0000006c5d5d7221 */ /* 0x003fe20000010000 */
[----:B------:R-:W-:Y:S01]  /*a290*/  HFMA2.MMA R108, -RZ, RZ, 0, 4.76837158203125e-07 ;  /* 0x00000008ff6c7435 */ /* 0x000fe200000001ff */
[----:B------:R-:W-:Y:S01]  /*a2a0*/  IMAD.MOV.U32 R106, RZ, RZ, 0x1f ;  /* 0x0000001fff6a7424 */ /* 0x000fe200078e00ff */
[----:B------:R-:W-:Y:S01]  /*a2b0*/  MOV R94, 0xa2e0 ;  /* 0x0000a2e0005e7802 */ /* 0x000fe20000000f00 */
[----:B------:R-:W-:-:S03]  /*a2c0*/  IMAD.MOV.U32 R107, RZ, RZ, -0x1 ;  /* 0xffffffffff6b7424 */ /* 0x000fc600078e00ff */
[----:B------:R-:W-:Y:S05]  /*a2d0*/  CALL.REL.NOINC `($__internal_120_$__cuda_sm70_shflsync_bfly_p) ;  /* 0x0000059000007944 */ /* 0x000fea0003c00000 */
[----:B01----:R-:W-:Y:S01]  /*a2e0*/  FADD.FTZ R93, R93, R108 ;  /* 0x0000006c5d5d7221 */ /* 0x003fe20000010000 */
[----:B------:R-:W-:Y:S01]  /*a2f0*/  MOV R108, 0x10 ;  /* 0x00000010006c7802 */ /* 0x000fe20000000f00 */
[----:B------:R-:W-:Y:S01]  /*a300*/  IMAD.MOV.U32 R106, RZ, RZ, 0x1f ;  /* 0x0000001fff6a7424 */ /* 0x000fe200078e00ff */
[----:B------:R-:W-:Y:S01]  /*a310*/  MOV R94, 0xa340 ;  /* 0x0000a340005e7802 */ /* 0x000fe20000000f00 */
[----:B------:R-:W-:-:S02]  /*a320*/  IMAD.MOV.U32 R107, RZ, RZ, -0x1 ;  /* 0xffffffffff6b7424 */ /* 0x000fc400078e00ff */
[----:B------:R-:W-:Y:S05]  /*a330*/  CALL.REL.NOINC `($__internal_120_$__cuda_sm70_shflsync_bfly_p) ;  /* 0x0000053000007944 */ /* 0x000fea0003c00000 */
        /* <DEDUP_REMOVED lines=56> */
[----:B------:R-:W-:Y:S05]  /*a6c0*/  CALL.REL.NOINC `($__internal_120_$__cuda_sm70_shflsync_bfly_p) ;  /* 0x000001a000007944 */ /* 0x000fea0003c00000 */
[----:B01----:R-:W-:Y:S01]  /*a6d0*/  FADD.FTZ R93, R93, R108 ;  /* 0x0000006c5d5d7221 */ /* 0x003fe20000010000 */
[----:B------:R-:W-:Y:S01]  /*a6e0*/  MOV R108, 0x2 ;  /* 0x00000002006c7802 */ /* 0x000fe20000000f00 */
[----:B------:R-:W-:Y:S01]  /*a6f0*/  IMAD.MOV.U32 R106, RZ, RZ, 0x1f ;  /* 0x0000001fff6a7424 */ /* 0x000fe200078e00ff */
[----:B------:R-:W-:Y:S01]  /*a700*/  MOV R94, 0xa730 ;  /* 0x0000a730005e7802 */ /* 0x000fe20000000f00 */
[----:B------:R-:W-:Y:S02]  /*a710*/  IMAD.MOV.U32 R107, RZ, RZ, -0x1 ;  /* 0xffffffffff6b7424 */ /* 0x000fe400078e00ff */
[----:B------:R-:W-:Y:S05]  /*a720*/  CALL.REL.NOINC `($__internal_120_$__cuda_sm70_shflsync_bfly_p) ;  /* 0x0000014000007944 */ /* 0x000fea0003c00000 */
[----:B01----:R-:W-:Y:S01]  /*a730*/  FADD.FTZ R93, R93, R108 ;  /* 0x0000006c5d5d7221 */ /* 0x003fe20000010000 */
[----:B------:R-:W-:Y:S01]  /*a740*/  HFMA2.MMA R108, -RZ, RZ, 0, 2.384185791015625e-07 ;  /* 0x00000004ff6c7435 */ /* 0x000fe200000001ff */
        /* <DEDUP_REMOVED lines=10> */
[----:B-1----:R-:W-:Y:S01]  /*a7f0*/  FADD.FTZ R105, R93, R108 ;  /* 0x0000006c5d697221 */ /* 0x002fe20000010000 */
[----:B------:R-:W-:Y:S01]  /*a800*/  HFMA2.MMA R108, -RZ, RZ, 0, 9.5367431640625e-07 ;  /* 0x00000010ff6c7435 */ /* 0x000fe200000001ff */
[----:B0-----:R-:W-:Y:S01]  /*a810*/  IMAD.MOV.U32 R106, RZ, RZ, 0x1f ;  /* 0x0000001fff6a7424 */ /* 0x001fe200078e00ff */
[----:B------:R-:W-:Y:S01]  /*a820*/  MOV R94, 0xa860 ;  /* 0x0000a860005e7802 */ /* 0x000fe20000000f00 */
[----:B------:R-:W-:Y:S01]  /*a830*/  IMAD.MOV.U32 R107, RZ, RZ, -0x1 ;  /* 0xffffffffff6b7424 */ /* 0x000fe200078e00ff */
[----:B------:R-:W-:-:S02]  /*a840*/  MOV R93, R105 ;  /* 0x00000069005d7202 */ /* 0x000fc40000000f00 */
[----:B------:R-:W-:Y:S05]  /*a850*/  CALL.REL.NOINC `($__internal_120_$__cuda_sm70_shflsync_bfly_p) ;  /* 0x0000001000007944 */ /* 0x000fea0003c00000 */
[----:B01----:R-:W-:Y:S05]  /*a860*/  BRA `(.L_x_15943) ;  /* 0xffffedc000007947 */ /* 0x003fea000383ffff */
        .weak           $__internal_120_$__cuda_sm70_shflsync_bfly_p
        .type           $__internal_120_$__cuda_sm70_shflsync_bfly_p,@function
        .size           $__internal_120_$__cuda_sm70_shflsync_bfly_p,(.L_x_22208 - $__internal_120_$__cuda_sm70_shflsync_bfly_p)
$__internal_120_$__cuda_sm70_shflsync_bfly_p:
[----:B------:R-:W-:Y:S01]  /*a870*/  IMAD.MOV.U32 R95, RZ, RZ, 0x0 ;  /* 0x00000000ff5f7424 */ /* 0x000fe200078e00ff */
[----:B------:R-:W-:Y:S04]  /*a880*/  WARPSYNC R107 ;  /* 0x0000006b00007348 */ /* 0x000fe80003800000 */
[----:B------:R0:W1:Y:S01]  /*a890*/  SHFL.BFLY PT, R108, R93, R108, R106 ;  /* 0x0c00006c5d6c7389 */ /* 0x00006200000e006a */
[----:B------:R-:W-:Y:S05]  /*a8a0*/  RET.REL.NODEC R94 `(_ZN10layer_norm13ln_fwd_kernelINS_13Kernel_traitsIf6__halffS2_fjLj3072ELj1ELj1ELj4ELj16ENS_18Kernel_traits_baseILj3072EfS2_fS2_fjLj128EEEEELb1ELb0ELb0ELb0EEEvNS_9FwdParamsE) ;  /* 0xffff57505e007950 */ /* 0x000fea0003c3ffff */
.L_x_15944:
        /* <DEDUP_REMOVED lines=13> */
.L_x_22208:


//--------------------- .text._ZN10layer_norm13ln_fwd_kernelINS_13Kernel_traitsIf6__halffS2_fjLj3072ELj1ELj1ELj4ELj16ENS_18Kernel_traits_baseILj3072EfS2_fS2_fjLj128EEEEELb1ELb0ELb0ELb1EEEvNS_9FwdParamsE --------------------------
	.section	.text._ZN10layer_norm13ln_fwd_kernelINS_13Kernel_traitsIf6__halffS2_fjLj3072ELj1ELj1ELj4ELj16ENS_18Kernel_traits_baseILj3072EfS2_fS2_fjLj128EEEEELb1ELb0ELb0ELb1EEEvNS_9FwdParamsE,"ax",@progbits
	.sectioninfo	@"SHI_REGISTERS=123"
	.align	128
        .global         _ZN10layer_norm13ln_fwd_kernelINS_13Kernel_traitsIf6__halffS2_fjLj3072ELj1ELj1ELj4ELj16ENS_18Kernel_traits_baseILj3072EfS2_fS2_fjLj128EEEEELb1ELb0ELb0ELb1EEEvNS_9FwdParamsE
        .type           _ZN10layer_norm13ln_fwd_kernelINS_13Kernel_traitsIf6__halffS2_fjLj3072ELj1ELj1ELj4ELj16ENS_18Kernel_traits_baseILj3072EfS2_fS2_fjLj128EEEEELb1ELb0ELb0ELb1EEEvNS_9FwdParamsE,@function
        .size           _ZN10layer_norm13ln_fwd_kernelINS_13Kernel_traitsIf6__halffS2_fjLj3072ELj1ELj1ELj4ELj16ENS_18Kernel_traits_baseILj3072EfS2_fS2_fjLj128EEEEELb1ELb0ELb0ELb1EEEvNS_9FwdParamsE,(.L_x_22209 - _ZN10layer_norm13ln_fwd_kernelINS_13Kernel_traitsIf6__halffS2_fjLj3072ELj1ELj1ELj4ELj16ENS_18Kernel_traits_baseILj3072EfS2_fS2_fjLj128EEEEELb1ELb0ELb0ELb1EEEvNS_9FwdParamsE)
        .other          _ZN10layer_norm13ln_fwd_kernelINS_13Kernel_traitsIf6__halffS2_fjLj3072ELj1ELj1ELj4ELj16ENS_18Kernel_traits_baseILj3072EfS2_fS2_fjLj128EEEEELb1ELb0ELb0ELb1EEEvNS_9FwdParamsE,@"STO_CUDA_ENTRY STV_DEFAULT"
_ZN10layer_norm13ln_fwd_kernelINS_13Kernel_traitsIf6__halffS2_fjLj3072ELj1ELj1ELj4ELj16ENS_18Kernel_traits_baseILj3072EfS2_fS2_fjLj128EEEEELb1ELb0ELb0ELb1EEEvNS_9FwdParamsE:
.text._ZN10layer_norm13ln_fwd_kernelINS_13Kernel_traitsIf6__halffS2_fjLj3072ELj1ELj1ELj4ELj16ENS_18Kernel_traits_baseILj3072EfS2_fS2_fjLj128EEEEELb1ELb0ELb0ELb1EEEvNS_9FwdParamsE:
        /* <DEDUP_REMOVED lines=122> */
.L_x_16116:
        /* <DEDUP_REMOVED lines=23> */
[----:B------:R-:W-:Y:S01]  /*0910*/  IADD3 R13, R97, 0x1, RZ ;  /* 0x00000001610d7810 */ /* 0x000fe20007ffe0ff */
[----:B--2---:R-:W-:Y:S01]  /*0920*/  @P0 HADD2.F32 R90, -RZ, R8.H0_H0 ;  /* 0x20000008ff5a0230 */ /* 0x004fe20000004100 */
        /* <DEDUP_REMOVED lines=9> */
.L_x_15946:
[----:B0-----:R-:W-:Y:S02]  /*09c0*/  IMAD.MOV.U32 R8, RZ, RZ, R94 ;  /* 0x000000ffff087224 */ /* 0x001fe400078e005e */
.L_x_15947:
[----:B------:R-:W-:Y:S05]  /*09d0*/  BSYNC B0 ;  /* 0x0000000000007941 */ /* 0x000fea0003800000 */
.L_x_15945:
        /* <DEDUP_REMOVED lines=16> */
.L_x_15951:
[----:B------:R-:W-:Y:S05]  /*0ae0*/  BSYNC B1 ;  /* 0x0000000000017941 */ /* 0x000fea0003800000 */
.L_x_15950:
        /* <DEDUP_REMOVED lines=42> */
.L_x_15949:
[----:B------:R-:W-:Y:S05]  /*0d90*/  BSYNC B0 ;  /* 0x0000000000007941 */ /* 0x000fea0003800000 */
.L_x_15948:
[----:B------:R-:W0:Y:S01]  /*0da0*/  I2F.U32 R8, R8 ;  /* 0x0000000800087306 */ /* 0x000e220000201000 */
[----:B------:R-:W-:Y:S01]  /*0db0*/  ISETP.NE.U32.AND P0, PT, RZ, c[0x0][0x180], PT ;  /* 0x00006000ff007a0c */ /* 0x000fe20003f05070 */
[----:B-----5:R-:W-:Y:S01]  /*0dc0*/  HADD2.F32 R11, -RZ, R4.H0_H0 ;  /* 0x20000004ff0b7230 */ /* 0x020fe20000004100 */
[----:B------:R-:W-:Y:S01]  /*0dd0*/  IMAD.MOV.U32 R91, RZ, RZ, 0x2f800000 ;  /* 0x2f800000ff5b7424 */ /* 0x000fe200078e00ff */
        /* <DEDUP_REMOVED lines=21> */
.L_x_15953:
[----:B------:R-:W-:Y:S02]  /*0f30*/  IMAD.MOV.U32 R8, RZ, RZ, R94 ;  /* 0x000000ffff087224 */ /* 0x000fe400078e005e */
.L_x_15954:
[----:B------:R-:W-:Y:S05]  /*0f40*/  BSYNC B0 ;  /* 0x0000000000007941 */ /* 0x000fea0003800000 */
.L_x_15952:
        /* <DEDUP_REMOVED lines=16> */
.L_x_15958:
[----:B------:R-:W-:Y:S05]  /*1050*/  BSYNC B1 ;  /* 0x0000000000017941 */ /* 0x000fea0003800000 */
.L_x_15957:
        /* <DEDUP_REMOVED lines=42> */
.L_x_15956:
[----:B------:R-:W-:Y:S05]  /*1300*/  BSYNC B0 ;  /* 0x0000000000007941 */ /* 0x000fea0003800000 */
.L_x_15955:
        /* <DEDUP_REMOVED lines=20> */
.L_x_15960:
[----:B------:R-:W-:Y:S02]  /*1450*/  IMAD.MOV.U32 R4, RZ, RZ, R94 ;  /* 0x000000ffff047224 */ /* 0x000fe400078e005e */
.L_x_15961:
[----:B------:R-:W-:Y:S05]  /*1460*/  BSYNC B0 ;  /* 0x0000000000007941 */ /* 0x000fea0003800000 */
.L_x_15959:
        /* <DEDUP_REMOVED lines=16> */
.L_x_15965:
[----:B------:R-:W-:Y:S05]  /*1570*/  BSYNC B1 ;  /* 0x0000000000017941 */ /* 0x000fea0003800000 */
.L_x_15964:
        /* <DEDUP_REMOVED lines=42> */
.L_x_15963:
[----:B------:R-:W-:Y:S05]  /*1820*/  BSYNC B0 ;  /* 0x0000000000007941 */ /* 0x000fea0003800000 */
.L_x_15962:
        /* <DEDUP_REMOVED lines=20> */
.L_x_15967:
[----:B------:R-:W-:Y:S02]  /*1970*/  MOV R4, R94 ;  /* 0x0000005e00047202 */ /* 0x000fe40000000f00 */
.L_x_15968:
[----:B------:R-:W-:Y:S05]  /*1980*/  BSYNC B0 ;  /* 0x0000000000007941 */ /* 0x000fea0003800000 */
.L_x_15966:
        /* <DEDUP_REMOVED lines=16> */
.L_x_15972:
[----:B------:R-:W-:Y:S05]  /*1a90*/  BSYNC B1 ;  /* 0x0000000000017941 */ /* 0x000fea0003800000 */
.L_x_15971:
        /* <DEDUP_REMOVED lines=42> */
.L_x_15970:
[----:B------:R-:W-:Y:S05]  /*1d40*/  BSYNC B0 ;  /* 0x0000000000007941 */ /* 0x000fea0003800000 */
.L_x_15969:
        /* <DEDUP_REMOVED lines=20> */
.L_x_15974:
[----:B------:R-:W-:Y:S02]  /*1e90*/  IMAD.MOV.U32 R4, RZ, RZ, R94 ;  /* 0x000000ffff047224 */ /* 0x000fe400078e005e */
.L_x_15975:
[----:B------:R-:W-:Y:S05]  /*1ea0*/  BSYNC B0 ;  /* 0x0000000000007941 */ /* 0x000fea0003800000 */
.L_x_15973:
        /* <DEDUP_REMOVED lines=16> */
.L_x_15979:
[----:B------:R-:W-:Y:S05]  /*1fb0*/  BSYNC B1 ;  /* 0x0000000000017941 */ /* 0x000fea0003800000 */
.L_x_15978:
        /* <DEDUP_REMOVED lines=42> */
.L_x_15977:
[----:B------:R-:W-:Y:S05]  /*2260*/  BSYNC B0 ;  /* 0x0000000000007941 */ /* 0x000fea0003800000 */
.L_x_15976:
        /* <DEDUP_REMOVED lines=20> */
.L_x_15981:
[----:B------:R-:W-:Y:S02]  /*23b0*/  IMAD.MOV.U32 R4, RZ, RZ, R94 ;  /* 0x000000ffff047224 */ /* 0x000fe400078e005e */
.L_x_15982:
[----:B------:R-:W-:Y:S05]  /*23c0*/  BSYNC B0 ;  /* 0x0000000000007941 */ /* 0x000fea0003800000 */
.L_x_15980:
        /* <DEDUP_REMOVED lines=16> */
.L_x_15986:
[----:B------:R-:W-:Y:S05]  /*24d0*/  BSYNC B1 ;  /* 0x0000000000017941 */ /* 0x000fea0003800000 */
.L_x_15985:
        /* <DEDUP_REMOVED lines=42> */
.L_x_15984:
[----:B------:R-:W-:Y:S05]  /*2780*/  BSYNC B0 ;  /* 0x0000000000007941 */ /* 0x000fea0003800000 */
.L_x_15983:
        /* <DEDUP_REMOVED lines=20> */
.L_x_15988:
[----:B------:R-:W-:Y:S02]  /*28d0*/  MOV R4, R94 ;  /* 0x0000005e00047202 */ /* 0x000fe40000000f00 */
.L_x_15989:
[----:B------:R-:W-:Y:S05]  /*28e0*/  BSYNC B0 ;  /* 0x0000000000007941 */ /* 0x000fea0003800000 */
.L_x_15987:
        /* <DEDUP_REMOVED lines=16> */
.L_x_15993:
[----:B------:R-:W-:Y:S05]  /*29f0*/  BSYNC B1 ;  /* 0x0000000000017941 */ /* 0x000fea0003800000 */
.L_x_15992:
        /* <DEDUP_REMOVED lines=42> */
.L_x_15991:
[----:B------:R-:W-:Y:S05]  /*2ca0*/  BSYNC B0 ;  /* 0x0000000000007941 */ /* 0x000fea0003800000 */
.L_x_15990:
[----:B------:R-:W0:Y:S01]  /*2cb0*/  I2F.U32 R4, R4 ;  /* 0x0000000400047306 */ /* 0x000e220000201000 */
[----:B------:R-:W-:Y:S01]  /*2cc0*/  HADD2.F32 R11, -RZ, R7.H0_H0 ;  /* 0x20000007ff0b7230 */ /* 0x000fe20000004100 */
[----:B------:R-:W-:Y:S01]  /*2cd0*/  ISETP.NE.AND P6, PT, R103, RZ, PT ;  /* 0x000000ff6700720c */ /* 0x000fe20003fc5270 */
        /* <DEDUP_REMOVED lines=18> */
.L_x_15995:
[----:B------:R-:W-:Y:S02]  /*2e00*/  IMAD.MOV.U32 R11, RZ, RZ, R94 ;  /* 0x000000ffff0b7224 */ /* 0x000fe400078e005e */
.L_x_15996:
[----:B------:R-:W-:Y:S05]  /*2e10*/  BSYNC B0 ;  /* 0x0000000000007941 */ /* 0x000fea0003800000 */
.L_x_15994:
        /* <DEDUP_REMOVED lines=18> */
.L_x_16000:
[----:B------:R-:W-:Y:S05]  /*2f40*/  BSYNC B1 ;  /* 0x0000000000017941 */ /* 0x000fea0003800000 */
.L_x_15999:
        /* <DEDUP_REMOVED lines=42> */
.L_x_15998:
[----:B------:R-:W-:Y:S05]  /*31f0*/  BSYNC B0 ;  /* 0x0000000000007941 */ /* 0x000fea0003800000 */
.L_x_15997:
[----:B------:R-:W0:Y:S01]  /*3200*/  I2F.U32 R4, R11 ;  /* 0x0000000b00047306 */ /* 0x000e220000201000 */
[----:B------:R-:W-:Y:S01]  /*3210*/  SEL R72, RZ, 0x1, P2 ;  /* 0x00000001ff487807 */ /* 0x000fe20001000000 */
[----:B------:R-:W-:Y:S01]  /*3220*/  HADD2.F32 R75, -RZ, R7.H1_H1 ;  /* 0x30000007ff4b7230 */ /* 0x000fe20000004100 */
[----:B------:R-:W-:Y:S01]  /*3230*/  SEL R5, RZ, 0x1, P1 ;  /* 0x00000001ff057807 */ /* 0x000fe20000800000 */
[----:B------:R-:W-:Y:S01]  /*3240*/  IMAD.MOV.U32 R92, RZ, RZ, 0x20 ;  /* 0x00000020ff5c7424 */ /* 0x000fe200078e00ff */
[----:B------:R-:W-:Y:S01]  /*3250*/  SEL R6, RZ, 0x1, P0 ;  /* 0x00000001ff067807 */ /* 0x000fe20000000000 */
[----:B------:R-:W-:Y:S01]  /*3260*/  IMAD.WIDE.U32 R72, R72, 0x1000000, RZ ;  /* 0x0100000048487825 */ /* 0x000fe200078e00ff */
[----:B------:R-:W-:Y:S02]  /*3270*/  ISETP.NE.AND P1, PT, R77, RZ, PT ;  /* 0x000000ff4d00720c */ /* 0x000fe40003f25270 */
[----:B------:R-:W-:Y:S01]  /*3280*/  ISETP.NE.AND P6, PT, R103, RZ, PT ;  /* 0x000000ff6700720c */ /* 0x000fe20003fc5270 */
[----:B------:R-:W-:Y:S01]  /*3290*/  IMAD.WIDE.U32 R6, R6, 0x100, RZ ;  /* 0x0000010006067825 */ /* 0x000fe200078e00ff */
[----:B------:R-:W-:-:S02]  /*32a0*/  SEL R74, RZ, 0x10000, P5 ;  /* 0x00010000ff4a7807 */ /* 0x000fc40002800000 */
[----:B------:R-:W-:Y:S01]  /*32b0*/  SEL R77, RZ, 0x100, P4 ;  /* 0x00000100ff4d7807 */ /* 0x000fe20002000000 */
[----:B------:R-:W-:Y:S01]  /*32c0*/  FMUL.FTZ R75, R75, R90 ;  /* 0x0000005a4b4b7220 */ /* 0x000fe20000410000 */
[----:B------:R-:W-:Y:S01]  /*32d0*/  ISETP.NE.AND P2, PT, R79, RZ, PT ;  /* 0x000000ff4f00720c */ /* 0x000fe20003f45270 */
[----:B0-----:R-:W-:Y:S01]  /*32e0*/  FFMA.FTZ R4, R4, R91, 1.1641532182693481445e-10 ;  /* 0x2f00000004047423 */ /* 0x001fe2000001005b */
[----:B------:R-:W-:Y:S01]  /*32f0*/  SEL R83, RZ, 0x1, P1 ;  /* 0x00000001ff537807 */ /* 0x000fe20000800000 */
[----:B------:R-:W-:Y:S02]  /*3300*/  FMUL.FTZ R75, R75, c[0x0][0x1e8] ;  /* 0x00007a004b4b7a20 */ /* 0x000fe40000410000 */
[----:B------:R-:W-:Y:S01]  /*3310*/  IMAD.MOV.U32 R93, RZ, RZ, 0x8 ;  /* 0x00000008ff5d7424 */ /* 0x000fe200078e00ff */
[----:B------:R-:W-:Y:S01]  /*3320*/  FSETP.GTU.FTZ.AND P0, PT, R4, c[0x0][0x1e4], PT ;  /* 0x0000790004007a0b */ /* 0x000fe20003f1c000 */
[----:B------:R-:W-:-:S03]  /*3330*/  IMAD.WIDE.U32 R4, R5, 0x10000, RZ ;  /* 0x0001000005047825 */ /* 0x000fc600078e00ff */
[----:B------:R-:W-:Y:S01]  /*3340*/  SEL R11, RZ, 0x1000000, P0 ;  /* 0x01000000ff0b7807 */ /* 0x000fe20000000000 */
[----:B------:R-:W-:Y:S01]  /*3350*/  IMAD.WIDE.U32 R80, R88, R92, c[0x0][0x188] ;  /* 0x0000620058507625 */ /* 0x000fe200078e005c */
[----:B------:R-:W-:Y:S02]  /*3360*/  LOP3.LUT R82, R6, R72, R4, 0xfe, !PT ;  /* 0x0000004806527212 */ /* 0x000fe400078efe04 */
[----:B------:R-:W-:Y:S02]  /*3370*/  LOP3.LUT R77, R77, R11, R74, 0xfe, !PT ;  /* 0x0000000b4d4d7212 */ /* 0x000fe400078efe4a */
[----:B------:R-:W-:Y:S01]  /*3380*/  SEL R72, RZ, 0x1, P3 ;  /* 0x00000001ff487807 */ /* 0x000fe20001800000 */
[----:B------:R0:W-:Y:S01]  /*3390*/  STG.E.128 [R80.64], R12 ;  /* 0x0000000c50007986 */ /* 0x0001e2000c101d06 */
[----:B------:R-:W-:Y:S02]  /*33a0*/  FSEL R11, R75, RZ, !P0 ;  /* 0x000000ff4b0b7208 */ /* 0x000fe40004000000 */
[----:B------:R-:W-:-:S02]  /*33b0*/  LOP3.LUT R73, R73, R77, R72, 0xfe, !PT ;  /* 0x0000004d49497212 */ /* 0x000fc400078efe48 */
[----:B------:R-:W-:Y:S01]  /*33c0*/  IADD3 R77, R88, 0x80, RZ ;  /* 0x00000080584d7810 */ /* 0x000fe20007ffe0ff */
[----:B------:R-:W-:Y:S01]  /*33d0*/  @P6 FADD.FTZ R11, R19, R11 ;  /* 0x0000000b130b6221 */ /* 0x000fe20000010000 */
[----:B------:R-:W-:Y:S02]  /*33e0*/  LOP3.LUT R82, R82, R83, RZ, 0xfc, !PT ;  /* 0x0000005352527212 */ /* 0x000fe400078efcff */
[----:B------:R-:W-:Y:S01]  /*33f0*/  LOP3.LUT R83, R7, R73, R5, 0xfe, !PT ;  /* 0x0000004907537212 */ /* 0x000fe200078efe05 */
[----:B------:R-:W-:Y:S01]  /*3400*/  IMAD.WIDE.U32 R4, R88, R93, c[0x0][0x190] ;  /* 0x0000640058047625 */ /* 0x000fe200078e005d */
[----:B------:R0:W-:Y:S03]  /*3410*/  STG.E.128 [R80.64+0x10], R8 ;  /* 0x0000100850007986 */ /* 0x0001e6000c101d06 */
[C---:B------:R-:W-:Y:S01]  /*3420*/  IMAD.WIDE.U32 R72, R77.reuse, R76, c[0x0][0x170] ;  /* 0x00005c004d487625 */ /* 0x040fe200078e004c */
[----:B------:R0:W-:Y:S03]  /*3430*/  STG.E.64 [R4.64], R82 ;  /* 0x0000005204007986 */ /* 0x0001e6000c101b06 */
[----:B------:R-:W-:-:S02]  /*3440*/  @P2 IMAD.WIDE.U32 R6, R77, R92, c[0x0][0x180] ;  /* 0x000060004d062625 */ /* 0x000fc400078e005c */
        /* <DEDUP_REMOVED lines=15> */
.L_x_16002:
[----:B0-----:R-:W-:Y:S02]  /*3540*/  MOV R5, R94 ;  /* 0x0000005e00057202 */ /* 0x001fe40000000f00 */
.L_x_16003:
[----:B------:R-:W-:Y:S05]  /*3550*/  BSYNC B0 ;  /* 0x0000000000007941 */ /* 0x000fea0003800000 */
.L_x_16001:
        /* <DEDUP_REMOVED lines=16> */
.L_x_16007:
[----:B------:R-:W-:Y:S05]  /*3660*/  BSYNC B1 ;  /* 0x0000000000017941 */ /* 0x000fea0003800000 */
.L_x_16006:
        /* <DEDUP_REMOVED lines=42> */
.L_x_16005:
[----:B------:R-:W-:Y:S05]  /*3910*/  BSYNC B0 ;  /* 0x0000000000007941 */ /* 0x000fea0003800000 */
.L_x_16004:
        /* <DEDUP_REMOVED lines=21> */
.L_x_16009:
[----:B------:R-:W-:Y:S02]  /*3a70*/  IMAD.MOV.U32 R6, RZ, RZ, R94 ;  /* 0x000000ffff067224 */ /* 0x000fe400078e005e */
.L_x_16010:
[----:B------:R-:W-:Y:S05]  /*3a80*/  BSYNC B0 ;  /* 0x0000000000007941 */ /* 0x000fea0003800000 */
.L_x_16008:
        /* <DEDUP_REMOVED lines=16> */
.L_x_16014:
[----:B------:R-:W-:Y:S05]  /*3b90*/  BSYNC B1 ;  /* 0x0000000000017941 */ /* 0x000fea0003800000 */
.L_x_16013:
        /* <DEDUP_REMOVED lines=42> */
.L_x_16012:
[----:B------:R-:W-:Y:S05]  /*3e40*/  BSYNC B0 ;  /* 0x0000000000007941 */ /* 0x000fea0003800000 */
.L_x_16011:
        /* <DEDUP_REMOVED lines=20> */
.L_x_16016:
[----:B------:R-:W-:Y:S02]  /*3f90*/  IMAD.MOV.U32 R7, RZ, RZ, R94 ;  /* 0x000000ffff077224 */ /* 0x000fe400078e005e */
.L_x_16017:
[----:B------:R-:W-:Y:S05]  /*3fa0*/  BSYNC B0 ;  /* 0x0000000000007941 */ /* 0x000fea0003800000 */
.L_x_16015:
        /* <DEDUP_REMOVED lines=16> */
.L_x_16021:
[----:B------:R-:W-:Y:S05]  /*40b0*/  BSYNC B1 ;  /* 0x0000000000017941 */ /* 0x000fea0003800000 */
.L_x_16020:
        /* <DEDUP_REMOVED lines=42> */
.L_x_16019:
[----:B------:R-:W-:Y:S05]  /*4360*/  BSYNC B0 ;  /* 0x0000000000007941 */ /* 0x000fea0003800000 */
.L_x_16018:
        /* <DEDUP_REMOVED lines=20> */
.L_x_16023:
[----:B------:R-:W-:Y:S02]  /*44b0*/  MOV R72, R94 ;  /* 0x0000005e00487202 */ /* 0x000fe40000000f00 */
.L_x_16024:
[----:B------:R-:W-:Y:S05]  /*44c0*/  BSYNC B0 ;  /* 0x0000000000007941 */ /* 0x000fea0003800000 */
.L_x_16022:
        /* <DEDUP_REMOVED lines=16> */
.L_x_16028:
[----:B------:R-:W-:Y:S05]  /*45d0*/  BSYNC B1 ;  /* 0x0000000000017941 */ /* 0x000fea0003800000 */
.L_x_16027:
        /* <DEDUP_REMOVED lines=42> */
.L_x_16026:
[----:B------:R-:W-:Y:S05]  /*4880*/  BSYNC B0 ;  /* 0x0000000000007941 */ /* 0x000fea0003800000 */
.L_x_16025:
        /* <DEDUP_REMOVED lines=20> */
.L_x_16030:
[----:B------:R-:W-:Y:S02]  /*49d0*/  IMAD.MOV.U32 R73, RZ, RZ, R94 ;  /* 0x000000ffff497224 */ /* 0x000fe400078e005e */
.L_x_16031:
[----:B------:R-:W-:Y:S05]  /*49e0*/  BSYNC B0 ;  /* 0x0000000000007941 */ /* 0x000fea0003800000 */
.L_x_16029:
        /* <DEDUP_REMOVED lines=16> */
.L_x_16035:
[----:B------:R-:W-:Y:S05]  /*4af0*/  BSYNC B1 ;  /* 0x0000000000017941 */ /* 0x000fea0003800000 */
.L_x_16034:
        /* <DEDUP_REMOVED lines=42> */
.L_x_16033:
[----:B------:R-:W-:Y:S05]  /*4da0*/  BSYNC B0 ;  /* 0x0000000000007941 */ /* 0x000fea0003800000 */
.L_x_16032:
        /* <DEDUP_REMOVED lines=20> */
.L_x_16037:
[----:B------:R-:W-:Y:S02]  /*4ef0*/  IMAD.MOV.U32 R78, RZ, RZ, R94 ;  /* 0x000000ffff4e7224 */ /* 0x000fe400078e005e */
.L_x_16038:
[----:B------:R-:W-:Y:S05]  /*4f00*/  BSYNC B0 ;  /* 0x0000000000007941 */ /* 0x000fea0003800000 */
.L_x_16036:
        /* <DEDUP_REMOVED lines=16> */
.L_x_16042:
[----:B------:R-:W-:Y:S05]  /*5010*/  BSYNC B1 ;  /* 0x0000000000017941 */ /* 0x000fea0003800000 */
.L_x_16041:
        /* <DEDUP_REMOVED lines=42> */
.L_x_16040:
[----:B------:R-:W-:Y:S05]  /*52c0*/  BSYNC B0 ;  /* 0x0000000000007941 */ /* 0x000fea0003800000 */
.L_x_16039:
        /* <DEDUP_REMOVED lines=20> */
.L_x_16044:
[----:B------:R-:W-:Y:S02]  /*5410*/  MOV R78, R94 ;  /* 0x0000005e004e7202 */ /* 0x000fe40000000f00 */
.L_x_16045:
[----:B------:R-:W-:Y:S05]  /*5420*/  BSYNC B0 ;  /* 0x0000000000007941 */ /* 0x000fea0003800000 */
.L_x_16043:
        /* <DEDUP_REMOVED lines=16> */
.L_x_16049:
[----:B------:R-:W-:Y:S05]  /*5530*/  BSYNC B1 ;  /* 0x0000000000017941 */ /* 0x000fea0003800000 */
.L_x_16048:
        /* <DEDUP_REMOVED lines=42> */
.L_x_16047:
[----:B------:R-:W-:Y:S05]  /*57e0*/  BSYNC B0 ;  /* 0x0000000000007941 */ /* 0x000fea0003800000 */
.L_x_16046:
        /* <DEDUP_REMOVED lines=21> */
.L_x_16051:
[----:B------:R-:W-:Y:S02]  /*5940*/  IMAD.MOV.U32 R78, RZ, RZ, R94 ;  /* 0x000000ffff4e7224 */ /* 0x000fe400078e005e */
.L_x_16052:
[----:B------:R-:W-:Y:S05]  /*5950*/  BSYNC B0 ;  /* 0x0000000000007941 */ /* 0x000fea0003800000 */
.L_x_16050:
        /* <DEDUP_REMOVED lines=18> */
.L_x_16056:
[----:B------:R-:W-:Y:S05]  /*5a80*/  BSYNC B1 ;  /* 0x0000000000017941 */ /* 0x000fea0003800000 */
.L_x_16055:
        /* <DEDUP_REMOVED lines=43> */
.L_x_16054:
[----:B------:R-:W-:Y:S05]  /*5d40*/  BSYNC B0 ;  /* 0x0000000000007941 */ /* 0x000fea0003800000 */
.L_x_16053:
[----:B------:R-:W0:Y:S01]  /*5d50*/  I2F.U32 R78, R78 ;  /* 0x0000004e004e7306 */ /* 0x000e220000201000 */
[----:B------:R-:W-:Y:S01]  /*5d60*/  SEL R102, RZ, 0x10000, P5 ;  /* 0x00010000ff667807 */ /* 0x000fe20002800000 */
[----:B------:R-:W-:Y:S01]  /*5d70*/  HADD2.F32 R75, -RZ, R75.H1_H1 ;  /* 0x3000004bff4b7230 */ /* 0x000fe20000004100 */
[----:B------:R-:W-:Y:S01]  /*5d80*/  ISETP.NE.AND P5, PT, R79, RZ, PT ;  /* 0x000000ff4f00720c */ /* 0x000fe20003fa5270 */
[----:B------:R-:W-:Y:S01]  /*5d90*/  IMAD.WIDE.U32 R104, R77, R93, c[0x0][0x190] ;  /* 0x000064004d687625 */ /* 0x000fe200078e005d */
[----:B------:R-:W-:-:S02]  /*5da0*/  SEL R100, RZ, 0x1, P2 ;  /* 0x00000001ff647807 */ /* 0x000fc40001000000 */
[----:B------:R-:W-:Y:S01]  /*5db0*/  SEL R80, RZ, 0x1, P1 ;  /* 0x00000001ff507807 */ /* 0x000fe20000800000 */
[----:B------:R-:W-:Y:S01]  /*5dc0*/  FMUL.FTZ R75, R75, R90 ;  /* 0x0000005a4b4b7220 */ /* 0x000fe20000410000 */
[----:B------:R-:W-:Y:S01]  /*5dd0*/  SEL R82, RZ, 0x1, P0 ;  /* 0x00000001ff527807 */ /* 0x000fe20000000000 */
[----:B------:R-:W-:Y:S01]  /*5de0*/  IMAD.WIDE.U32 R100, R100, 0x1000000, RZ ;  /* 0x0100000064647825 */ /* 0x000fe200078e00ff */
[----:B------:R-:W-:Y:S02]  /*5df0*/  ISETP.NE.AND P6, PT, R103, RZ, PT ;  /* 0x000000ff6700720c */ /* 0x000fe40003fc5270 */
[----:B------:R-:W-:Y:S01]  /*5e00*/  SEL R99, RZ, 0x100, P4 ;  /* 0x00000100ff637807 */ /* 0x000fe20002000000 */
[----:B------:R-:W-:Y:S01]  /*5e10*/  IMAD.WIDE.U32 R80, R80, 0x10000, RZ ;  /* 0x0001000050507825 */ /* 0x000fe200078e00ff */
[----:B------:R-:W-:Y:S02]  /*5e20*/  ISETP.NE.AND P4, PT, R89, RZ, PT ;  /* 0x000000ff5900720c */ /* 0x000fe40003f85270 */
[----:B------:R-:W-:Y:S01]  /*5e30*/  SEL R89, RZ, 0x1, P3 ;  /* 0x00000001ff597807 */ /* 0x000fe20001800000 */
[----:B0-----:R-:W-:-:S02]  /*5e40*/  FFMA.FTZ R79, R78, R91, 1.1641532182693481445e-10 ;  /* 0x2f0000004e4f7423 */ /* 0x001fc4000001005b */
[----:B------:R-:W-:-:S03]  /*5e50*/  IMAD.WIDE.U32 R82, R82, 0x100, RZ ;  /* 0x0000010052527825 */ /* 0x000fc600078e00ff */
[----:B------:R-:W-:Y:S01]  /*5e60*/  FSETP.GTU.FTZ.AND P2, PT, R79, c[0x0][0x1e4], PT ;  /* 0x000079004f007a0b */ /* 0x000fe20003f5c000 */
[----:B------:R-:W-:Y:S01]  /*5e70*/  FMUL.FTZ R75, R75, c[0x0][0x1e8] ;  /* 0x00007a004b4b7a20 */ /* 0x000fe20000410000 */
[----:B------:R-:W-:Y:S02]  /*5e80*/  LOP3.LUT R100, R82, R100, R80, 0xfe, !PT ;  /* 0x0000006452647212 */ /* 0x000fe400078efe50 */
[----:B------:R-:W-:Y:S02]  /*5e90*/  SEL R79, RZ, 0x1000000, P2 ;  /* 0x01000000ff4f7807 */ /* 0x000fe40001000000 */
[----:B------:R-:W-:Y:S02]  /*5ea0*/  FSEL R75, R75, RZ, !P2 ;  /* 0x000000ff4b4b7208 */ /* 0x000fe40005000000 */
[----:B------:R-:W-:Y:S02]  /*5eb0*/  LOP3.LUT R78, R99, R79, R102, 0xfe, !PT ;  /* 0x0000004f634e7212 */ /* 0x000fe400078efe66 */
[----:B------:R-:W-:Y:S01]  /*5ec0*/  SEL R79, RZ, 0x1, P4 ;  /* 0x00000001ff4f7807 */ /* 0x000fe20002000000 */
[----:B------:R-:W-:Y:S01]  /*5ed0*/  @P6 FADD.FTZ R75, R19, R75 ;  /* 0x0000004b134b6221 */ /* 0x000fe20000010000 */
[----:B------:R-:W-:-:S02]  /*5ee0*/  LOP3.LUT R101, R101, R78, R89, 0xfe, !PT ;  /* 0x0000004e65657212 */ /* 0x000fc400078efe59 */
[----:B------:R-:W-:Y:S02]  /*5ef0*/  IADD3 R89, R88, 0x100, RZ ;  /* 0x0000010058597810 */ /* 0x000fe40007ffe0ff */
        /* <DEDUP_REMOVED lines=23> */
.L_x_16058:
[----:B0-----:R-:W-:Y:S02]  /*6070*/  IMAD.MOV.U32 R77, RZ, RZ, R94 ;  /* 0x000000ffff4d7224 */ /* 0x001fe400078e005e */
.L_x_16059:
[----:B------:R-:W-:Y:S05]  /*6080*/  BSYNC B0 ;  /* 0x0000000000007941 */ /* 0x000fea0003800000 */
.L_x_16057:
        /* <DEDUP_REMOVED lines=16> */
.L_x_16063:
[----:B------:R-:W-:Y:S05]  /*6190*/  BSYNC B1 ;  /* 0x0000000000017941 */ /* 0x000fea0003800000 */
.L_x_16062:
        /* <DEDUP_REMOVED lines=43> */
.L_x_16061:
[----:B------:R-:W-:Y:S05]  /*6450*/  BSYNC B0 ;  /* 0x0000000000007941 */ /* 0x000fea0003800000 */
.L_x_16060:
[----:B------:R-:W0:Y:S01]  /*6460*/  I2F.U32 R76, R77 ;  /* 0x0000004d004c7306 */ /* 0x000e220000201000 */
[----:B-----5:R-:W-:Y:S01]  /*6470*/  HADD2.F32 R79, -RZ, R80.H0_H0 ;  /* 0x20000050ff4f7230 */ /* 0x020fe20000004100 */
[C---:B------:R-:W-:Y:S01]  /*6480*/  ISETP.NE.AND P0, PT, R99.reuse, 0x1, PT ;  /* 0x000000016300780c */ /* 0x040fe20003f05270 */
[----:B------:R-:W-:Y:S01]  /*6490*/  BSSY B0, `(.L_x_16064) ;  /* 0x0000013000007945 */ /* 0x000fe20003800000 */
[----:B------:R-:W-:-:S02]  /*64a0*/  IADD3 R97, R99, 0x1, RZ ;  /* 0x0000000163617810 */ /* 0x000fc40007ffe0ff */
        /* <DEDUP_REMOVED lines=16> */
.L_x_16065:
[----:B------:R-:W-:Y:S02]  /*65b0*/  IMAD.MOV.U32 R78, RZ, RZ, R94 ;  /* 0x000000ffff4e7224 */ /* 0x000fe400078e005e */
.L_x_16066:
[----:B------:R-:W-:Y:S05]  /*65c0*/  BSYNC B0 ;  /* 0x0000000000007941 */ /* 0x000fea0003800000 */
.L_x_16064:
        /* <DEDUP_REMOVED lines=16> */
.L_x_16070:
[----:B------:R-:W-:Y:S05]  /*66d0*/  BSYNC B1 ;  /* 0x0000000000017941 */ /* 0x000fea0003800000 */
.L_x_16069:
        /* <DEDUP_REMOVED lines=43> */
.L_x_16068:
[----:B------:R-:W-:Y:S05]  /*6990*/  BSYNC B0 ;  /* 0x0000000000007941 */ /* 0x000fea0003800000 */
.L_x_16067:
        /* <DEDUP_REMOVED lines=20> */
.L_x_16072:
[----:B------:R-:W-:Y:S02]  /*6ae0*/  MOV R79, R94 ;  /* 0x0000005e004f7202 */ /* 0x000fe40000000f00 */
.L_x_16073:
[----:B------:R-:W-:Y:S05]  /*6af0*/  BSYNC B0 ;  /* 0x0000000000007941 */ /* 0x000fea0003800000 */
.L_x_16071:
        /* <DEDUP_REMOVED lines=16> */
.L_x_16077:
[----:B------:R-:W-:Y:S05]  /*6c00*/  BSYNC B1 ;  /* 0x0000000000017941 */ /* 0x000fea0003800000 */
.L_x_16076:
        /* <DEDUP_REMOVED lines=43> */
.L_x_16075:
[----:B------:R-:W-:Y:S05]  /*6ec0*/  BSYNC B0 ;  /* 0x0000000000007941 */ /* 0x000fea0003800000 */
.L_x_16074:
        /* <DEDUP_REMOVED lines=20> */
.L_x_16079:
[----:B------:R-:W-:Y:S02]  /*7010*/  IMAD.MOV.U32 R80, RZ, RZ, R94 ;  /* 0x000000ffff507224 */ /* 0x000fe400078e005e */
.L_x_16080:
[----:B------:R-:W-:Y:S05]  /*7020*/  BSYNC B0 ;  /* 0x0000000000007941 */ /* 0x000fea0003800000 */
.L_x_16078:
        /* <DEDUP_REMOVED lines=16> */
.L_x_16084:
[----:B------:R-:W-:Y:S05]  /*7130*/  BSYNC B1 ;  /* 0x0000000000017941 */ /* 0x000fea0003800000 */
.L_x_16083:
        /* <DEDUP_REMOVED lines=42> */
.L_x_16082:
[----:B------:R-:W-:Y:S05]  /*73e0*/  BSYNC B0 ;  /* 0x0000000000007941 */ /* 0x000fea0003800000 */
.L_x_16081:
        /* <DEDUP_REMOVED lines=20> */
.L_x_16086:
[----:B------:R-:W-:Y:S02]  /*7530*/  IMAD.MOV.U32 R81, RZ, RZ, R94 ;  /* 0x000000ffff517224 */ /* 0x000fe400078e005e */
.L_x_16087:
[----:B------:R-:W-:Y:S05]  /*7540*/  BSYNC B0 ;  /* 0x0000000000007941 */ /* 0x000fea0003800000 */
.L_x_16085:
        /* <DEDUP_REMOVED lines=16> */
.L_x_16091:
[----:B------:R-:W-:Y:S05]  /*7650*/  BSYNC B1 ;  /* 0x0000000000017941 */ /* 0x000fea0003800000 */
.L_x_16090:
        /* <DEDUP_REMOVED lines=43> */
.L_x_16089:
[----:B------:R-:W-:Y:S05]  /*7910*/  BSYNC B0 ;  /* 0x0000000000007941 */ /* 0x000fea0003800000 */
.L_x_16088:
        /* <DEDUP_REMOVED lines=20> */
.L_x_16093:
[----:B------:R-:W-:Y:S02]  /*7a60*/  MOV R97, R94 ;  /* 0x0000005e00617202 */ /* 0x000fe40000000f00 */
.L_x_16094:
[----:B------:R-:W-:Y:S05]  /*7a70*/  BSYNC B0 ;  /* 0x0000000000007941 */ /* 0x000fea0003800000 */
.L_x_16092:
        /* <DEDUP_REMOVED lines=16> */
.L_x_16098:
[----:B------:R-:W-:Y:S05]  /*7b80*/  BSYNC B1 ;  /* 0x0000000000017941 */ /* 0x000fea0003800000 */
.L_x_16097:
        /* <DEDUP_REMOVED lines=41> */
[----:B------:R-:W-:Y:S01]  /*7e20*/  MOV R98, R100 ;  /* 0x0000006400627202 */ /* 0x000fe20000000f00 */
[----:B------:R-:W-:Y:S02]  /*7e30*/  IMAD.MOV.U32 R100, RZ, RZ, RZ ;  /* 0x000000ffff647224 */ /* 0x000fe400078e00ff */
.L_x_16096:
[----:B------:R-:W-:Y:S05]  /*7e40*/  BSYNC B0 ;  /* 0x0000000000007941 */ /* 0x000fea0003800000 */
.L_x_16095:
        /* <DEDUP_REMOVED lines=20> */
.L_x_16100:
[----:B------:R-:W-:Y:S02]  /*7f90*/  IMAD.MOV.U32 R99, RZ, RZ, R94 ;  /* 0x000000ffff637224 */ /* 0x000fe400078e005e */
.L_x_16101:
[----:B------:R-:W-:Y:S05]  /*7fa0*/  BSYNC B0 ;  /* 0x0000000000007941 */ /* 0x000fea0003800000 */
.L_x_16099:
        /* <DEDUP_REMOVED lines=16> */
.L_x_16105:
[----:B------:R-:W-:Y:S05]  /*80b0*/  BSYNC B1 ;  /* 0x0000000000017941 */ /* 0x000fea0003800000 */
.L_x_16104:
        /* <DEDUP_REMOVED lines=43> */
.L_x_16103:
[----:B------:R-:W-:Y:S05]  /*8370*/  BSYNC B0 ;  /* 0x0000000000007941 */ /* 0x000fea0003800000 */
.L_x_16102:
[----:B------:R-:W0:Y:S01]  /*8380*/  I2F.U32 R82, R99 ;  /* 0x0000006300527306 */ /* 0x000e220000201000 */
[----:B------:R-:W-:Y:S01]  /*8390*/  HADD2.F32 R97, -RZ, R83.H0_H0 ;  /* 0x20000053ff617230 */ /* 0x000fe20000004100 */
[----:B------:R-:W-:Y:S01]  /*83a0*/  ISETP.NE.AND P6, PT, R103, RZ, PT ;  /* 0x000000ff6700720c */ /* 0x000fe20003fc5270 */
        /* <DEDUP_REMOVED lines=18> */
.L_x_16107:
[----:B------:R-:W-:Y:S02]  /*84d0*/  MOV R102, R94 ;  /* 0x0000005e00667202 */ /* 0x000fe40000000f00 */
.L_x_16108:
[----:B------:R-:W-:Y:S05]  /*84e0*/  BSYNC B0 ;  /* 0x0000000000007941 */ /* 0x000fea0003800000 */
.L_x_16106:
        /* <DEDUP_REMOVED lines=18> */
.L_x_16112:
[----:B------:R-:W-:Y:S05]  /*8610*/  BSYNC B1 ;  /* 0x0000000000017941 */ /* 0x000fea0003800000 */
.L_x_16111:
        /* <DEDUP_REMOVED lines=43> */
.L_x_16110:
[----:B------:R-:W-:Y:S05]  /*88d0*/  BSYNC B0 ;  /* 0x0000000000007941 */ /* 0x000fea0003800000 */
.L_x_16109:
[----:B------:R-:W-:Y:S01]  /*88e0*/  FADD.FTZ R100, RZ, R12 ;  /* 0x0000000cff647221 */ /* 0x000fe20000010000 */
[----:B------:R-:W-:Y:S01]  /*88f0*/  SEL R99, RZ, 0x10000, P5 ;  /* 0x00010000ff637807 */ /* 0x000fe20002800000 */
[----:B------:R-:W-:Y:S01]  /*8900*/  HADD2.F32 R83, -RZ, R83.H1_H1 ;  /* 0x30000053ff537230 */ /* 0x000fe20000004100 */
[----:B------:R-:W-:Y:S01]  /*8910*/  ISETP.NE.AND P5, PT, R104, RZ, PT ;  /* 0x000000ff6800720c */ /* 0x000fe20003fa5270 */
[----:B------:R-:W-:Y:S01]  /*8920*/  FADD.FTZ R101, R13, R100 ;  /* 0x000000640d657221 */ /* 0x000fe20000010000 */
[----:B------:R-:W-:-:S02]  /*8930*/  ISETP.NE.AND P6, PT, R103, RZ, PT ;  /* 0x000000ff6700720c */ /* 0x000fc40003fc5270 */
[----:B------:R-:W-:Y:S01]  /*8940*/  SEL R103, RZ, 0x1, P2 ;  /* 0x00000001ff677807 */ /* 0x000fe20001000000 */
[----:B------:R-:W-:Y:S01]  /*8950*/  FADD.FTZ R100, R14, R101 ;  /* 0x000000650e647221 */ /* 0x000fe20000010000 */
[----:B------:R-:W-:Y:S01]  /*8960*/  SEL R106, RZ, 0x100, P4 ;  /* 0x00000100ff6a7807 */ /* 0x000fe20002000000 */
[----:B------:R-:W-:Y:S01]  /*8970*/  FMUL.FTZ R83, R83, R90 ;  /* 0x0000005a53537220 */ /* 0x000fe20000410000 */
[----:B------:R-:W-:Y:S01]  /*8980*/  SEL R90, RZ, 0x1, P1 ;  /* 0x00000001ff5a7807 */ /* 0x000fe20000800000 */
[----:B------:R-:W-:Y:S01]  /*8990*/  FADD.FTZ R101, R15, R100 ;  /* 0x000000640f657221 */ /* 0x000fe20000010000 */
[----:B------:R-:W-:Y:S01]  /*89a0*/  LOP3.LUT P1, RZ, R2, 0xff, RZ, 0xc0, !PT ;  /* 0x000000ff02ff7812 */ /* 0x000fe2000782c0ff */
[----:B------:R-:W-:Y:S02]  /*89b0*/  FMUL.FTZ R83, R83, c[0x0][0x1e8] ;  /* 0x00007a0053537a20 */ /* 0x000fe40000410000 */
        /* <DEDUP_REMOVED lines=48> */
.L_x_16117:
        /* <DEDUP_REMOVED lines=68> */
.L_x_16118:
        /* <DEDUP_REMOVED lines=10> */
[----:B------:R-:W-:Y:S01]  /*91a0*/  LOP3.LUT P0, RZ, R99, 0x1f, R0, 0xf8, !PT ;  /* 0x0000001f63ff7812 */ /* 0x000fe2000780f800 */
[----:B------:R-:W-:Y:S02]  /*91b0*/  @!P1 IMAD.IADD R102, R92, 0x1, R93 ;  /* 0x000000015c669824 */ /* 0x000fe400078e025d */
[----:B------:R-:W-:Y:S01]  /*91c0*/  CS2R R92, SRZ ;  /* 0x00000000005c7805 */ /* 0x000fe2000001ff00 */
[----:B------:R-:W-:Y:S02]  /*91d0*/  @!P1 IMAD.MOV.U32 R101, RZ, RZ, 0x300 ;  /* 0x00000300ff659424 */ /* 0x000fe400078e00ff */
[----:B------:R-:W-:-:S02]  /*91e0*/  IMAD.MOV.U32 R99, RZ, RZ, c[0x0][0x1e0] ;  /* 0x00007800ff637624 */ /* 0x000fc400078e00ff */
[----:B------:R-:W-:Y:S01]  /*91f0*/  I2F R107, R101 ;  /* 0x00000065006b7306 */ /* 0x000fe20000201400 */
[----:B0-----:R-:W0:Y:S04]  /*9200*/  SHFL.DOWN PT, R104, R101, 0x2, 0x1f ;  /* 0x08401f0065687f89 */ /* 0x001e2800000e0000 */
        /* <DEDUP_REMOVED lines=27> */
[----:B------:R-:W-:Y:S01]  /*93c0*/  @!P0 MOV R102, 0x4 ;  /* 0x0000000400668802 */ /* 0x000fe20000000f00 */
[C---:B------:R-:W-:Y:S02]  /*93d0*/  FFMA.FTZ R92, R106.reuse, R101, R92 ;  /* 0x000000656a5c7223 */ /* 0x040fe4000001005c */
[----:B------:R-:W-:-:S04]  /*93e0*/  FMUL.FTZ R103, R106, R103 ;  /* 0x000000676a677220 */ /* 0x000fc80000410000 */
[----:B------:R-:W-:Y:S02]  /*93f0*/  FMUL.FTZ R103, R103, R108 ;  /* 0x0000006c67677220 */ /* 0x000fe40000410000 */
[----:B0-----:R-:W-:Y:S02]  /*9400*/  FMUL.FTZ R101, R93, R92 ;  /* 0x0000005c5d657220 */ /* 0x001fe40000410000 */
        /* <DEDUP_REMOVED lines=76> */
[----:B------:R-:W-:Y:S01]  /*98d0*/  IADD3 R77, R88, 0x80, RZ ;  /* 0x00000080584d7810 */ /* 0x000fe20007ffe0ff */
[----:B------:R-:W-:Y:S02]  /*98e0*/  FFMA.FTZ R75, R33, R112, R57 ;  /* 0x00000070214b7223 */ /* 0x000fe40000010039 */
[----:B------:R-:W-:-:S02]  /*98f0*/  FFMA.FTZ R6, R40, R15, R64 ;  /* 0x0000000f28067223 */ /* 0x000fc40000010040 */
[----:B------:R-:W-:Y:S01]  /*9900*/  FFMA.FTZ R102, R43, R102, R67 ;  /* 0x000000662b667223 */ /* 0x000fe20000010043 */
[----:B------:R-:W-:Y:S01]  /*9910*/  F2FP.PACK_AB R10, R75, R10 ;  /* 0x0000000a4b0a723e */ /* 0x000fe200000000ff */
[----:B------:R-:W-:Y:S01]  /*9920*/  FFMA.FTZ R11, R41, R106, R65 ;  /* 0x0000006a290b7223 */ /* 0x000fe20000010041 */
[----:B------:R-:W-:Y:S01]  /*9930*/  LEA.HI.X R75, R88, c[0x0][0x20c], RZ, 0x4, P0 ;  /* 0x00008300584b7a11 */ /* 0x000fe200000f24ff */
[----:B------:R-:W-:Y:S01]  /*9940*/  FFMA.FTZ R100, R47, R100, R71 ;  /* 0x000000642f647223 */ /* 0x000fe20000010047 */
[----:B------:R-:W-:Y:S01]  /*9950*/  F2FP.PACK_AB R7, R102, R7 ;  /* 0x000000076607723e */ /* 0x000fe200000000ff */
[----:B------:R-:W-:Y:S01]  /*9960*/  FFMA.FTZ R73, R30, R73, R54 ;  /* 0x000000491e497223 */ /* 0x000fe20000010036 */
[----:B------:R-:W-:Y:S01]  /*9970*/  F2FP.PACK_AB R6, R11, R6 ;  /* 0x000000060b06723e */ /* 0x000fe200000000ff */
[----:B------:R-:W-:Y:S01]  /*9980*/  FFMA.FTZ R72, R31, R72, R55 ;  /* 0x000000481f487223 */ /* 0x000fe20000010037 */
[----:B------:R-:W-:Y:S01]  /*9990*/  F2FP.PACK_AB R5, R100, R5 ;  /* 0x000000056405723e */ /* 0x000fe200000000ff */
[----:B------:R-:W-:Y:S01]  /*99a0*/  FFMA.FTZ R83, R34, R83, R58 ;  /* 0x0000005322537223 */ /* 0x000fe2000001003a */
[----:B------:R-:W-:Y:S01]  /*99b0*/  ISETP.GE.AND P0, PT, R87, c[0x0][0x164], PT ;  /* 0x0000590057007a0c */ /* 0x000fe20003f06270 */
[----:B------:R-:W-:-:S02]  /*99c0*/  FFMA.FTZ R114, R35, R114, R59 ;  /* 0x0000007223727223 */ /* 0x000fc4000001003b */
[----:B------:R-:W-:Y:S01]  /*99d0*/  FFMA.FTZ R15, R37, R108, R61 ;  /* 0x0000006c250f7223 */ /* 0x000fe2000001003d */
[----:B------:R0:W-:Y:S01]  /*99e0*/  STG.E.128 [R74.64], R4 ;  /* 0x000000044a007986 */ /* 0x0001e2000c101d06 */
[----:B------:R-:W-:Y:S01]  /*99f0*/  FFMA.FTZ R9, R38, R79, R62 ;  /* 0x0000004f26097223 */ /* 0x000fe2000001003e */
[----:B------:R-:W-:Y:S01]  /*9a00*/  F2FP.PACK_AB R11, R114, R83 ;  /* 0x00000053720b723e */ /* 0x000fe200000000ff */
[----:B------:R-:W-:Y:S01]  /*9a10*/  FFMA.FTZ R110, R39, R110, R63 ;  /* 0x0000006e276e7223 */ /* 0x000fe2000001003f */
[----:B------:R-:W-:Y:S01]  /*9a20*/  F2FP.PACK_AB R8, R15, R8 ;  /* 0x000000080f08723e */ /* 0x000fe200000000ff */
[----:B------:R-:W-:Y:S02]  /*9a30*/  FFMA.FTZ R93, R26, R93, R50 ;  /* 0x0000005d1a5d7223 */ /* 0x000fe40000010032 */
[----:B------:R-:W-:Y:S01]  /*9a40*/  FFMA.FTZ R90, R27, R90, R51 ;  /* 0x0000005a1b5a7223 */ /* 0x000fe20000010033 */
[----:B------:R-:W-:Y:S01]  /*9a50*/  F2FP.PACK_AB R9, R110, R9 ;  /* 0x000000096e09723e */ /* 0x000fe200000000ff */
[----:B------:R-:W-:-:S02]  /*9a60*/  IMAD.MOV.U32 R80, RZ, RZ, 0x10 ;  /* 0x00000010ff507424 */ /* 0x000fc400078e00ff */
        /* <DEDUP_REMOVED lines=13> */
.L_x_16115:
[----:B------:R-:W-:Y:S05]  /*9b40*/  EXIT ;  /* 0x000000000000794d */ /* 0x000fea0003800000 */
.L_x_16113:
[----:B0-----:R-:W-:Y:S01]  /*9b50*/  HFMA2.MMA R91, -RZ, RZ, 0, 5.9604644775390625e-08 ;  /* 0x00000001ff5b7435 */ /* 0x001fe200000001ff */
[----:B------:R-:W-:Y:S01]  /*9b60*/  IMAD.MOV.U32 R93, RZ, RZ, 0x1f ;  /* 0x0000001fff5d7424 */ /* 0x000fe200078e00ff */
[----:B------:R-:W-:Y:S02]  /*9b70*/  MOV R102, 0xffffffff ;  /* 0xffffffff00667802 */ /* 0x000fe40000000f00 */
[----:B------:R-:W-:Y:S02]  /*9b80*/  MOV R100, 0x9ba0 ;  /* 0x00009ba000647802 */ /* 0x000fe40000000f00 */
[----:B------:R-:W-:Y:S05]  /*9b90*/  CALL.REL.NOINC `($__internal_121_$__cuda_sm70_shflsync_bfly_p) ;  /* 0x000006a000007944 */ /* 0x000fea0003c00000 */
[----:B-1----:R-:W-:Y:S01]  /*9ba0*/  IMAD.MOV.U32 R90, RZ, RZ, R91 ;  /* 0x000000ffff5a7224 */ /* 0x002fe200078e005b */
[----:B0-----:R-:W-:Y:S05]  /*9bb0*/  BRA `(.L_x_16117) ;  /* 0xfffff10000007947 */ /* 0x001fea000383ffff */
.L_x_16114:
[----:B------:R-:W-:Y:S01]  /*9bc0*/  HFMA2.MMA R91, -RZ, RZ, 0, 1.1920928955078125e-07 ;  /* 0x00000002ff5b7435 */ /* 0x000fe200000001ff */
[----:B------:R-:W-:Y:S01]  /*9bd0*/  IMAD.MOV.U32 R93, RZ, RZ, 0x1f ;  /* 0x0000001fff5d7424 */ /* 0x000fe200078e00ff */
[----:B------:R-:W-:Y:S02]  /*9be0*/  MOV R102, 0xffffffff ;  /* 0xffffffff00667802 */ /* 0x000fe40000000f00 */
[----:B------:R-:W-:-:S02]  /*9bf0*/  MOV R100, 0x9c10 ;  /* 0x00009c1000647802 */ /* 0x000fc40000000f00 */
[----:B------:R-:W-:Y:S05]  /*9c00*/  CALL.REL.NOINC `($__internal_121_$__cuda_sm70_shflsync_bfly_p) ;  /* 0x0000063000007944 */ /* 0x000fea0003c00000 */
[----:B0-----:R-:W-:Y:S01]  /*9c10*/  HFMA2.MMA R93, -RZ, RZ, 0, 1.847743988037109375e-06 ;  /* 0x0000001fff5d7435 */ /* 0x001fe200000001ff */
[----:B-1----:R-:W-:Y:S01]  /*9c20*/  FADD.FTZ R104, R104, R91 ;  /* 0x0000005b68687221 */ /* 0x002fe20000010000 */
[----:B------:R-:W-:Y:S01]  /*9c30*/  MOV R100, 0x9c70 ;  /* 0x00009c7000647802 */ /* 0x000fe20000000f00 */
[----:B------:R-:W-:-:S02]  /*9c40*/  IMAD.MOV.U32 R91, RZ, RZ, 0x4 ;  /* 0x00000004ff5b7424 */ /* 0x000fc400078e00ff */
[----:B------:R-:W-:Y:S02]  /*9c50*/  IMAD.MOV.U32 R102, RZ, RZ, -0x1 ;  /* 0xffffffffff667424 */ /* 0x000fe400078e00ff */
[----:B------:R-:W-:Y:S05]  /*9c60*/  CALL.REL.NOINC `($__internal_121_$__cuda_sm70_shflsync_bfly_p) ;  /* 0x000005d000007944 */ /* 0x000fea0003c00000 */
[----:B01----:R-:W-:Y:S01]  /*9c70*/  FADD.FTZ R104, R104, R91 ;  /* 0x0000005b68687221 */ /* 0x003fe20000010000 */
[----:B------:R-:W-:Y:S01]  /*9c80*/  MOV R91, 0x8 ;  /* 0x00000008005b7802 */ /* 0x000fe20000000f00 */
[----:B------:R-:W-:Y:S01]  /*9c90*/  IMAD.MOV.U32 R93, RZ, RZ, 0x1f ;  /* 0x0000001fff5d7424 */ /* 0x000fe200078e00ff */
[----:B------:R-:W-:Y:S02]  /*9ca0*/  MOV R102, 0xffffffff ;  /* 0xffffffff00667802 */ /* 0x000fe40000000f00 */
[----:B------:R-:W-:Y:S02]  /*9cb0*/  MOV R100, 0x9cd0 ;  /* 0x00009cd000647802 */ /* 0x000fe40000000f00 */
[----:B------:R-:W-:Y:S05]  /*9cc0*/  CALL.REL.NOINC `($__internal_121_$__cuda_sm70_shflsync_bfly_p) ;  /* 0x0000057000007944 */ /* 0x000fea0003c00000 */
[----:B0-----:R-:W-:Y:S01]  /*9cd0*/  HFMA2.MMA R93, -RZ, RZ, 0, 1.847743988037109375e-06 ;  /* 0x0000001fff5d7435 */ /* 0x001fe200000001ff */
[----:B-1----:R-:W-:Y:S01]  /*9ce0*/  FADD.FTZ R104, R104, R91 ;  /* 0x0000005b68687221 */ /* 0x002fe20000010000 */
[----:B------:R-:W-:Y:S01]  /*9cf0*/  MOV R100, 0x9d30 ;  /* 0x00009d3000647802 */ /* 0x000fe20000000f00 */
[----:B------:R-:W-:Y:S02]  /*9d00*/  IMAD.MOV.U32 R91, RZ, RZ, 0x10 ;  /* 0x00000010ff5b7424 */ /* 0x000fe400078e00ff */
[----:B------:R-:W-:-:S02]  /*9d10*/  IMAD.MOV.U32 R102, RZ, RZ, -0x1 ;  /* 0xffffffffff667424 */ /* 0x000fc400078e00ff */
[----:B------:R-:W-:Y:S05]  /*9d20*/  CALL.REL.NOINC `($__internal_121_$__cuda_sm70_shflsync_bfly_p) ;  /* 0x0000051000007944 */ /* 0x000fea0003c00000 */
        /* <DEDUP_REMOVED lines=54> */
[----:B------:R-:W-:Y:S05]  /*a090*/  CALL.REL.NOINC `($__internal_121_$__cuda_sm70_shflsync_bfly_p) ;  /* 0x000001a000007944 */ /* 0x000fea0003c00000 */
[----:B0-----:R-:W-:Y:S01]  /*a0a0*/  HFMA2.MMA R93, -RZ, RZ, 0, 1.847743988037109375e-06 ;  /* 0x0000001fff5d7435 */ /* 0x001fe200000001ff */
[----:B-1----:R-:W-:Y:S01]  /*a0b0*/  FADD.FTZ R104, R104, R91 ;  /* 0x0000005b68687221 */ /* 0x002fe20000010000 */
[----:B------:R-:W-:Y:S01]  /*a0c0*/  MOV R100, 0xa100 ;  /* 0x0000a10000647802 */ /* 0x000fe20000000f00 */
[----:B------:R-:W-:Y:S02]  /*a0d0*/  IMAD.MOV.U32 R91, RZ, RZ, 0x2 ;  /* 0x00000002ff5b7424 */ /* 0x000fe400078e00ff */
[----:B------:R-:W-:Y:S02]  /*a0e0*/  IMAD.MOV.U32 R102, RZ, RZ, -0x1 ;  /* 0xffffffffff667424 */ /* 0x000fe400078e00ff */
[----:B------:R-:W-:Y:S05]  /*a0f0*/  CALL.REL.NOINC `($__internal_121_$__cuda_sm70_shflsync_bfly_p) ;  /* 0x0000014000007944 */ /* 0x000fea0003c00000 */
[----:B01----:R-:W-:Y:S01]  /*a100*/  FADD.FTZ R104, R104, R91 ;  /* 0x0000005b68687221 */ /* 0x003fe20000010000 */
[----:B------:R-:W-:Y:S01]  /*a110*/  MOV R91, 0x4 ;  /* 0x00000004005b7802 */ /* 0x000fe20000000f00 */
[----:B------:R-:W-:Y:S01]  /*a120*/  IMAD.MOV.U32 R93, RZ, RZ, 0x1f ;  /* 0x0000001fff5d7424 */ /* 0x000fe200078e00ff */
[----:B------:R-:W-:-:S02]  /*a130*/  MOV R102, 0xffffffff ;  /* 0xffffffff00667802 */ /* 0x000fc40000000f00 */
        /* <DEDUP_REMOVED lines=11> */
[----:B------:R-:W-:Y:S02]  /*a1f0*/  MOV R102, 0xffffffff ;  /* 0xffffffff00667802 */ /* 0x000fe40000000f00 */
[----:B------:R-:W-:-:S02]  /*a200*/  MOV R100, 0xa220 ;  /* 0x0000a22000647802 */ /* 0x000fc40000000f00 */
[----:B------:R-:W-:Y:S05]  /*a210*/  CALL.REL.NOINC `($__internal_121_$__cuda_sm70_shflsync_bfly_p) ;  /* 0x0000002000007944 */ /* 0x000fea0003c00000 */
[----:B-1----:R-:W-:Y:S01]  /*a220*/  IMAD.MOV.U32 R101, RZ, RZ, R91 ;  /* 0x000000ffff657224 */ /* 0x002fe200078e005b */
[----:B0-----:R-:W-:Y:S05]  /*a230*/  BRA `(.L_x_16118) ;  /* 0xffffeec000007947 */ /* 0x001fea000383ffff */
        .weak           $__internal_121_$__cuda_sm70_shflsync_bfly_p
        .type           $__internal_121_$__cuda_sm70_shflsync_bfly_p,@function
        .size           $__internal_121_$__cuda_sm70_shflsync_bfly_p,(.L_x_22209 - $__internal_121_$__cuda_sm70_shflsync_bfly_p)
$__internal_121_$__cuda_sm70_shflsync_bfly_p:
[----:B------:R-:W-:Y:S01]  /*a240*/  HFMA2.MMA R101, -RZ, RZ, 0, 0 ;  /* 0x00000000ff657435 */ /* 0x000fe200000001ff */
[----:B------:R-:W-:Y:S04]  /*a250*/  WARPSYNC R102 ;  /* 0x0000006600007348 */ /* 0x000fe80003800000 */
[----:B------:R0:W1:Y:S01]  /*a260*/  SHFL.BFLY PT, R91, R104, R91, R93 ;  /* 0x0c00005b685b7389 */ /* 0x00006200000e005d */
[----:B------:R-:W-:Y:S05]  /*a270*/  RET.REL.NODEC R100 `(_ZN10layer_norm13ln_fwd_kernelINS_13Kernel_traitsIf6__halffS2_fjLj3072ELj1ELj1ELj4ELj16ENS_18Kernel_traits_baseILj3072EfS2_fS2_fjLj128EEEEELb1ELb0ELb0ELb1EEEvNS_9FwdParamsE) ;  /* 0xffff5d8064007950 */ /* 0x000fea0003c3ffff */
.L_x_16119:
        /* <DEDUP_REMOVED lines=16> */
.L_x_22209:


//--------------------- .text._ZN10layer_norm13ln_fwd_kernelINS_13Kernel_traitsIf6__halffS2_fjLj3072ELj1ELj1ELj4ELj16ENS_18Kernel_traits_baseILj3072EfS2_fS2_fjLj128EEEEELb1ELb0ELb1ELb0EEEvNS_9FwdParamsE --------------------------
	.section	.text._ZN10layer_norm13ln_fwd_kernelINS_13Kernel_traitsIf6__halffS2_fjLj3072ELj1ELj1ELj4ELj16ENS_18Kernel_traits_baseILj3072EfS2_fS2_fjLj128EEEEELb1ELb0ELb1ELb0EEEvNS_9FwdParamsE,"ax",@progbits
	.sectioninfo	@"SHI_REGISTERS=127"
	.align	128
        .global         _ZN10layer_norm13ln_fwd_kernelINS_13Kernel_traitsIf6__halffS2_fjLj3072ELj1ELj1ELj4ELj16ENS_18Kernel_traits_baseILj3072EfS2_fS2_fjLj128EEEEELb1ELb0ELb1ELb0EEEvNS_9FwdParamsE
        .type           _ZN10layer_norm13ln_fwd_kernelINS_13Kernel_traitsIf6__halffS2_fjLj3072ELj1ELj1ELj4ELj16ENS_18Kernel_traits_baseILj3072EfS2_fS2_fjLj128EEEEELb1ELb0ELb1ELb0EEEvNS_9FwdParamsE,@function
        .size           _ZN10layer_norm13ln_fwd_kernelINS_13Kernel_traitsIf6__halffS2_fjLj3072ELj1ELj1ELj4ELj16ENS_18Kernel_traits_baseILj3072EfS2_fS2_fjLj128EEEEELb1ELb0ELb1ELb0EEEvNS_9FwdParamsE,(.L_x_22210 - _ZN10layer_norm13ln_fwd_kernelINS_13Kernel_traitsIf6__halffS2_fjLj3072ELj1ELj1ELj4ELj16ENS_18Kernel_traits_baseILj3072EfS2_fS2_fjLj128EEEEELb1ELb0ELb1ELb0EEEvNS_9FwdParamsE)
        .other          _ZN10layer_norm13ln_fwd_kernelINS_13Kernel_traitsIf6__halffS2_fjLj3072ELj1ELj1ELj4ELj16ENS_18Kernel_traits_baseILj3072EfS2_fS2_fjLj128EEEEELb1ELb0ELb1ELb0EEEvNS_9FwdParamsE,@"STO_CUDA_ENTRY STV_DEFAULT"
_ZN10layer_norm13ln_fwd_kernelINS_13Kernel_traitsIf6__halffS2_fjLj3072ELj1ELj1ELj4ELj16ENS_18Kernel_traits_baseILj3072EfS2_fS2_fjLj128EEEEELb1ELb0ELb1ELb0EEEvNS_9FwdParamsE:
.text._ZN10layer_norm13ln_fwd_kernelINS_13Kernel_traitsIf6__halffS2_fjLj3072ELj1ELj1ELj4ELj16ENS_18Kernel_traits_baseILj3072EfS2_fS2_fjLj128EEEEELb1ELb0ELb1ELb0EEEvNS_9FwdParamsE:
        /* <DEDUP_REMOVED lines=100> */
.L_x_16121:
[----:B------:R-:W-:Y:S05]  /*0640*/  BSYNC B0 ;  /* 0x0000000000007941 */ /* 0x000fea0003800000 */
.L_x_16120:
        /* <DEDUP_REMOVED lines=17> */
.L_x_16123:
[----:B------:R-:W-:Y:S05]  /*0760*/  BSYNC B0 ;  /* 0x0000000000007941 */ /* 0x000fea0003800000 */
.L_x_16122:
        /* <DEDUP_REMOVED lines=16> */
.L_x_16125:
[----:B------:R-:W-:Y:S05]  /*0870*/  BSYNC B0 ;  /* 0x0000000000007941 */ /* 0x000fea0003800000 */
.L_x_16124:
        /* <DEDUP_REMOVED lines=16> */
[----:B------:R-:W-:Y:S01]  /*0980*/  LOP3.LUT R10, R10, 0x3, RZ, 0xc0, !PT ;  /* 0x000000030a0a7812 */ /* 0x000fe200078ec0ff */
[----:B------:R-:W-:-:S02]  /*0990*/  IMAD.IADD R60, R7, 0x1, -R60 ;  /* 0x00000001073c7824 */ /* 0x000fc400078e0a3c */
[C---:B------:R-:W-:Y:S01]  /*09a0*/  IMAD.HI.U32 R7, R63.reuse, -0x326172a9, RZ ;  /* 0xcd9e8d573f077827 */ /* 0x040fe200078e00ff */
[----:B------:R-:W-:Y:S02]  /*09b0*/  IMNMX R8, RZ, R8, !PT ;  /* 0x00000008ff087217 */ /* 0x000fe40007800200 */
[----:B------:R-:W-:Y:S01]  /*09c0*/  IMNMX R60, RZ, R60, !PT ;  /* 0x0000003cff3c7217 */ /* 0x000fe20007800200 */
[----:B------:R-:W-:Y:S01]  /*09d0*/  IMAD.MOV.U32 R101, RZ, RZ, 0x1 ;  /* 0x00000001ff657424 */ /* 0x000fe200078e00ff */
[----:B------:R-:W-:Y:S01]  /*09e0*/  IMNMX R8, R8, 0x20, PT ;  /* 0x0000002008087817 */ /* 0x000fe20003800200 */
[----:B------:R-:W-:Y:S01]  /*09f0*/  IMAD R100, R63, -0x326172a9, RZ ;  /* 0xcd9e8d573f647824 */ /* 0x000fe200078e02ff */
[----:B------:R-:W-:Y:S01]  /*0a00*/  IMNMX R60, R60, 0x20, PT ;  /* 0x000000203c3c7817 */ /* 0x000fe20003800200 */
[----:B------:R-:W-:Y:S01]  /*0a10*/  IMAD R102, R67, -0x2daee0ad, RZ ;  /* 0xd2511f5343667824 */ /* 0x000fe200078e02ff */
[----:B------:R-:W-:Y:S02]  /*0a20*/  IADD3 R8, R8, R11, RZ ;  /* 0x0000000b08087210 */ /* 0x000fe40007ffe0ff */
[----:B------:R-:W-:Y:S01]  /*0a30*/  IADD3 R60, R11, R60, RZ ;  /* 0x0000003c0b3c7210 */ /* 0x000fe20007ffe0ff */
[----:B------:R-:W-:Y:S01]  /*0a40*/  IMAD.MOV.U32 R11, RZ, RZ, RZ ;  /* 0x000000ffff0b7224 */ /* 0x000fe200078e00ff */
[----:B------:R-:W-:Y:S01]  /*0a50*/  LOP3.LUT R7, R7, UR25, R64, 0x96, !PT ;  /* 0x0000001907077c12 */ /* 0x000fe2000f8e9640 */
[----:B------:R-:W-:-:S02]  /*0a60*/  IMAD.SHL.U32 R9, R8, 0x8, RZ ;  /* 0x0000000808097824 */ /* 0x000fc400078e00ff */
[----:B------:R-:W-:Y:S02]  /*0a70*/  IMAD.SHL.U32 R103, R60, 0x8, RZ ;  /* 0x000000083c677824 */ /* 0x000fe400078e00ff */
[----:B------:R0:W1:Y:S02]  /*0a80*/  I2F.U32 R8, R9 ;  /* 0x0000000900087306 */ /* 0x0000640000201000 */
[----:B0-----:R-:W-:-:S06]  /*0a90*/  LOP3.LUT R9, R61, UR26, R62, 0x96, !PT ;  /* 0x0000001a3d097c12 */ /* 0x001fcc000f8e963e */
[----:B-1----:R-:W0:Y:S02]  /*0aa0*/  MUFU.RCP R8, R8 ;  /* 0x0000000800087308 */ /* 0x002e240000001000 */
.L_x_16361:
        /* <DEDUP_REMOVED lines=48> */
.L_x_16131:
[----:B------:R-:W-:Y:S02]  /*0db0*/  MOV R96, R100 ;  /* 0x0000006400607202 */ /* 0x000fe40000000f00 */
.L_x_16132:
[----:B------:R-:W-:Y:S05]  /*0dc0*/  BSYNC B2 ;  /* 0x0000000000027941 */ /* 0x000fea0003800000 */
.L_x_16130:
        /* <DEDUP_REMOVED lines=16> */
.L_x_16136:
[----:B------:R-:W-:Y:S05]  /*0ed0*/  BSYNC B3 ;  /* 0x0000000000037941 */ /* 0x000fea0003800000 */
.L_x_16135:
        /* <DEDUP_REMOVED lines=44> */
.L_x_16134:
[----:B------:R-:W-:Y:S05]  /*11a0*/  BSYNC B2 ;  /* 0x0000000000027941 */ /* 0x000fea0003800000 */
.L_x_16133:
[----:B------:R-:W1:Y:S01]  /*11b0*/  I2F.U32 R10, R96 ;  /* 0x00000060000a7306 */ /* 0x000e620000201000 */
[----:B-----5:R-:W-:Y:S01]  /*11c0*/  HADD2.F32 R72, -RZ, R64.H0_H0 ;  /* 0x20000040ff487230 */ /* 0x020fe20000004100 */
        /* <DEDUP_REMOVED lines=8> */
.L_x_16129:
[----:B-1----:R-:W-:Y:S05]  /*1250*/  BSYNC B1 ;  /* 0x0000000000017941 */ /* 0x002fea0003800000 */
.L_x_16128:
        /* <DEDUP_REMOVED lines=18> */
.L_x_16140:
[----:B------:R-:W-:Y:S02]  /*1380*/  MOV R10, R100 ;  /* 0x00000064000a7202 */ /* 0x000fe40000000f00 */
.L_x_16141:
[----:B------:R-:W-:Y:S05]  /*1390*/  BSYNC B2 ;  /* 0x0000000000027941 */ /* 0x000fea0003800000 */
.L_x_16139:
        /* <DEDUP_REMOVED lines=16> */
.L_x_16145:
[----:B------:R-:W-:Y:S05]  /*14a0*/  BSYNC B3 ;  /* 0x0000000000037941 */ /* 0x000fea0003800000 */
.L_x_16144:
        /* <DEDUP_REMOVED lines=44> */
.L_x_16143:
[----:B------:R-:W-:Y:S05]  /*1770*/  BSYNC B2 ;  /* 0x0000000000027941 */ /* 0x000fea0003800000 */
.L_x_16142:
        /* <DEDUP_REMOVED lines=10> */
.L_x_16138:
[----:B------:R-:W-:Y:S05]  /*1820*/  BSYNC B1 ;  /* 0x0000000000017941 */ /* 0x000fea0003800000 */
.L_x_16137:
        /* <DEDUP_REMOVED lines=18> */
.L_x_16149:
[----:B------:R-:W-:Y:S02]  /*1950*/  MOV R10, R100 ;  /* 0x00000064000a7202 */ /* 0x000fe40000000f00 */
.L_x_16150:
[----:B------:R-:W-:Y:S05]  /*1960*/  BSYNC B2 ;  /* 0x0000000000027941 */ /* 0x000fea0003800000 */
.L_x_16148:
        /* <DEDUP_REMOVED lines=16> */
.L_x_16154:
[----:B------:R-:W-:Y:S05]  /*1a70*/  BSYNC B3 ;  /* 0x0000000000037941 */ /* 0x000fea0003800000 */
.L_x_16153:
        /* <DEDUP_REMOVED lines=44> */
.L_x_16152:
[----:B------:R-:W-:Y:S05]  /*1d40*/  BSYNC B2 ;  /* 0x0000000000027941 */ /* 0x000fea0003800000 */
.L_x_16151:
        /* <DEDUP_REMOVED lines=10> */
.L_x_16147:
[----:B------:R-:W-:Y:S05]  /*1df0*/  BSYNC B1 ;  /* 0x0000000000017941 */ /* 0x000fea0003800000 */
.L_x_16146:
        /* <DEDUP_REMOVED lines=18> */
.L_x_16158:
[----:B------:R-:W-:Y:S02]  /*1f20*/  MOV R10, R100 ;  /* 0x00000064000a7202 */ /* 0x000fe40000000f00 */
.L_x_16159:
[----:B------:R-:W-:Y:S05]  /*1f30*/  BSYNC B2 ;  /* 0x0000000000027941 */ /* 0x000fea0003800000 */
.L_x_16157:
        /* <DEDUP_REMOVED lines=16> */
.L_x_16163:
[----:B------:R-:W-:Y:S05]  /*2040*/  BSYNC B3 ;  /* 0x0000000000037941 */ /* 0x000fea0003800000 */
.L_x_16162:
        /* <DEDUP_REMOVED lines=44> */
.L_x_16161:
[----:B------:R-:W-:Y:S05]  /*2310*/  BSYNC B2 ;  /* 0x0000000000027941 */ /* 0x000fea0003800000 */
.L_x_16160:
        /* <DEDUP_REMOVED lines=10> */
.L_x_16156:
[----:B------:R-:W-:Y:S05]  /*23c0*/  BSYNC B1 ;  /* 0x0000000000017941 */ /* 0x000fea0003800000 */
.L_x_16155:
        /* <DEDUP_REMOVED lines=18> */
.L_x_16167:
[----:B------:R-:W-:Y:S02]  /*24f0*/  MOV R10, R100 ;  /* 0x00000064000a7202 */ /* 0x000fe40000000f00 */
.L_x_16168:
[----:B------:R-:W-:Y:S05]  /*2500*/  BSYNC B2 ;  /* 0x0000000000027941 */ /* 0x000fea0003800000 */
.L_x_16166:
        /* <DEDUP_REMOVED lines=16> */
.L_x_16172:
[----:B------:R-:W-:Y:S05]  /*2610*/  BSYNC B3 ;  /* 0x0000000000037941 */ /* 0x000fea0003800000 */
.L_x_16171:
        /* <DEDUP_REMOVED lines=44> */
.L_x_16170:
[----:B------:R-:W-:Y:S05]  /*28e0*/  BSYNC B2 ;  /* 0x0000000000027941 */ /* 0x000fea0003800000 */
.L_x_16169:
        /* <DEDUP_REMOVED lines=10> */
.L_x_16165:
[----:B------:R-:W-:Y:S05]  /*2990*/  BSYNC B1 ;  /* 0x0000000000017941 */ /* 0x000fea0003800000 */
.L_x_16164:
        /* <DEDUP_REMOVED lines=18> */
.L_x_16176:
[----:B------:R-:W-:Y:S02]  /*2ac0*/  MOV R10, R100 ;  /* 0x00000064000a7202 */ /* 0x000fe40000000f00 */
.L_x_16177:
[----:B------:R-:W-:Y:S05]  /*2ad0*/  BSYNC B2 ;  /* 0x0000000000027941 */ /* 0x000fea0003800000 */
.L_x_16175:
        /* <DEDUP_REMOVED lines=16> */
.L_x_16181:
[----:B------:R-:W-:Y:S05]  /*2be0*/  BSYNC B3 ;  /* 0x0000000000037941 */ /* 0x000fea0003800000 */
.L_x_16180:
        /* <DEDUP_REMOVED lines=44> */
.L_x_16179:
[----:B------:R-:W-:Y:S05]  /*2eb0*/  BSYNC B2 ;  /* 0x0000000000027941 */ /* 0x000fea0003800000 */
.L_x_16178:
[----:B------:R-:W1:Y:S01]  /*2ec0*/  I2F.U32 R10, R10 ;  /* 0x0000000a000a7306 */ /* 0x000e620000201000 */
[----:B------:R-:W-:Y:S01]  /*2ed0*/  HADD2.F32 R78, -RZ, R66.H1_H1 ;  /* 0x30000042ff4e7230 */ /* 0x000fe20000004100 */
        /* <DEDUP_REMOVED lines=8> */
.L_x_16174:
[----:B------:R-:W-:Y:S05]  /*2f60*/  BSYNC B1 ;  /* 0x0000000000017941 */ /* 0x000fea0003800000 */
.L_x_16173:
        /* <DEDUP_REMOVED lines=18> */
.L_x_16185:
[----:B------:R-:W-:Y:S02]  /*3090*/  MOV R10, R100 ;  /* 0x00000064000a7202 */ /* 0x000fe40000000f00 */
.L_x_16186:
[----:B------:R-:W-:Y:S05]  /*30a0*/  BSYNC B2 ;  /* 0x0000000000027941 */ /* 0x000fea0003800000 */
.L_x_16184:
        /* <DEDUP_REMOVED lines=16> */
.L_x_16190:
[----:B------:R-:W-:Y:S05]  /*31b0*/  BSYNC B3 ;  /* 0x0000000000037941 */ /* 0x000fea0003800000 */
.L_x_16189:
        /* <DEDUP_REMOVED lines=44> */
.L_x_16188:
[----:B------:R-:W-:Y:S05]  /*3480*/  BSYNC B2 ;  /* 0x0000000000027941 */ /* 0x000fea0003800000 */
.L_x_16187:
        /* <DEDUP_REMOVED lines=10> */
.L_x_16183:
[----:B------:R-:W-:Y:S05]  /*3530*/  BSYNC B1 ;  /* 0x0000000000017941 */ /* 0x000fea0003800000 */
.L_x_16182:
        /* <DEDUP_REMOVED lines=18> */
.L_x_16194:
[----:B------:R-:W-:Y:S02]  /*3660*/  MOV R122, R100 ;  /* 0x00000064007a7202 */ /* 0x000fe40000000f00 */
.L_x_16195:
[----:B------:R-:W-:Y:S05]  /*3670*/  BSYNC B2 ;  /* 0x0000000000027941 */ /* 0x000fea0003800000 */
.L_x_16193:
        /* <DEDUP_REMOVED lines=16> */
.L_x_16199:
[----:B------:R-:W-:Y:S05]  /*3780*/  BSYNC B3 ;  /* 0x0000000000037941 */ /* 0x000fea0003800000 */
.L_x_16198:
        /* <DEDUP_REMOVED lines=44> */
.L_x_16197:
[----:B------:R-:W-:Y:S05]  /*3a50*/  BSYNC B2 ;  /* 0x0000000000027941 */ /* 0x000fea0003800000 */
.L_x_16196:
        /* <DEDUP_REMOVED lines=10> */
.L_x_16192:
[----:B------:R-:W-:Y:S05]  /*3b00*/  BSYNC B1 ;  /* 0x0000000000017941 */ /* 0x000fea0003800000 */
.L_x_16191:
        /* <DEDUP_REMOVED lines=26> */
.L_x_16201:
[----:B------:R-:W-:Y:S05]  /*3cb0*/  BSYNC B1 ;  /* 0x0000000000017941 */ /* 0x000fea0003800000 */
.L_x_16200:
[----:B------:R-:W-:Y:S02]  /*3cc0*/  IADD3 R119, R119, 0x80, RZ ;  /* 0x0000008077777810 */ /* 0x000fe40007ffe0ff */
[----:B------:R-:W-:Y:S02]  /*3cd0*/  IADD3 R118, R118, 0x80, RZ ;  /* 0x0000008076767810 */ /* 0x000fe40007ffe0ff */
.L_x_16127:
[----:B---3--:R-:W-:Y:S05]  /*3ce0*/  BSYNC B0 ;  /* 0x0000000000007941 */ /* 0x008fea0003800000 */
.L_x_16126:
[----:B------:R-:W-:Y:S01]  /*3cf0*/  ISETP.NE.AND P3, PT, R112, RZ, PT ;  /* 0x000000ff7000720c */ /* 0x000fe20003f65270 */
[----:B------:R-:W-:-:S12]  /*3d00*/  BSSY B0, `(.L_x_16202) ;  /* 0x0000311000007945 */ /* 0x000fd80003800000 */
        /* <DEDUP_REMOVED lines=27> */
[----:B------:R-:W-:Y:S01]  /*3ec0*/  MOV R96, R102 ;  /* 0x0000006600607202 */ /* 0x000fe20000000f00 */
[----:B------:R-:W-:Y:S05]  /*3ed0*/  BRA `(.L_x_16208) ;  /* 0x0000001000007947 */ /* 0x000fea0003800000 */
.L_x_16207:
[----:B-1----:R-:W-:Y:S02]  /*3ee0*/  IMAD.MOV.U32 R96, RZ, RZ, R100 ;  /* 0x000000ffff607224 */ /* 0x002fe400078e0064 */
.L_x_16208:
[----:B------:R-:W-:Y:S05]  /*3ef0*/  BSYNC B2 ;  /* 0x0000000000027941 */ /* 0x000fea0003800000 */
.L_x_16206:
        /* <DEDUP_REMOVED lines=16> */
.L_x_16212:
[----:B------:R-:W-:Y:S05]  /*4000*/  BSYNC B3 ;  /* 0x0000000000037941 */ /* 0x000fea0003800000 */
.L_x_16211:
        /* <DEDUP_REMOVED lines=44> */
.L_x_16210:
[----:B------:R-:W-:Y:S05]  /*42d0*/  BSYNC B2 ;  /* 0x0000000000027941 */ /* 0x000fea0003800000 */
.L_x_16209:
[----:B------:R-:W1:Y:S01]  /*42e0*/  I2F.U32 R10, R96 ;  /* 0x00000060000a7306 */ /* 0x000e620000201000 */
[----:B------:R-:W-:Y:S01]  /*42f0*/  HFMA2.MMA R81, -RZ, RZ, 0.1171875, 0 ;  /* 0x2f800000ff517435 */ /* 0x000fe200000001ff */
[----:B-----5:R-:W-:-:S05]  /*4300*/  HADD2.F32 R80, -RZ, R64.H0_H0 ;  /* 0x20000040ff507230 */ /* 0x020fca0000004100 */
[----:B------:R-:W-:-:S04]  /*4310*/  FMUL.FTZ R80, R80, c[0x0][0x1ec] ;  /* 0x00007b0050507a20 */ /* 0x000fc80000410000 */
[----:B------:R-:W-:Y:S02]  /*4320*/  FMUL.FTZ R80, R80, c[0x0][0x1e8] ;  /* 0x00007a0050507a20 */ /* 0x000fe40000410000 */
[----:B-1----:R-:W-:-:S05]  /*4330*/  FFMA.FTZ R10, R10, R81, 1.1641532182693481445e-10 ;  /* 0x2f0000000a0a7423 */ /* 0x002fca0000010051 */
[----:B------:R-:W-:-:S04]  /*4340*/  FSETP.GTU.FTZ.AND P5, PT, R10, c[0x0][0x1e4], PT ;  /* 0x000079000a007a0b */ /* 0x000fc80003fbc000 */
[----:B------:R-:W-:Y:S02]  /*4350*/  FSEL R80, R80, RZ, !P5 ;  /* 0x000000ff50507208 */ /* 0x000fe40006800000 */
[----:B------:R-:W-:-:S03]  /*4360*/  SEL R104, RZ, 0x1, P5 ;  /* 0x00000001ff687807 */ /* 0x000fc60002800000 */
[----:B------:R-:W-:Y:S02]  /*4370*/  @P3 FADD.FTZ R80, R60, R80 ;  /* 0x000000503c503221 */ /* 0x000fe40000010000 */
.L_x_16205:
[----:B--2---:R-:W-:Y:S05]  /*4380*/  BSYNC B1 ;  /* 0x0000000000017941 */ /* 0x004fea0003800000 */
.L_x_16204:
        /* <DEDUP_REMOVED lines=18> */
.L_x_16216:
[----:B------:R-:W-:Y:S02]  /*44b0*/  IMAD.MOV.U32 R10, RZ, RZ, R100 ;  /* 0x000000ffff0a7224 */ /* 0x000fe400078e0064 */
.L_x_16217:
[----:B------:R-:W-:Y:S05]  /*44c0*/  BSYNC B2 ;  /* 0x0000000000027941 */ /* 0x000fea0003800000 */
.L_x_16215:
        /* <DEDUP_REMOVED lines=16> */
.L_x_16221:
[----:B------:R-:W-:Y:S05]  /*45d0*/  BSYNC B3 ;  /* 0x0000000000037941 */ /* 0x000fea0003800000 */
.L_x_16220:
        /* <DEDUP_REMOVED lines=44> */
.L_x_16219:
[----:B------:R-:W-:Y:S05]  /*48a0*/  BSYNC B2 ;  /* 0x0000000000027941 */ /* 0x000fea0003800000 */
.L_x_16218:
[----:B------:R-:W2:Y:S01]  /*48b0*/  I2F.U32 R10, R10 ;  /* 0x0000000a000a7306 */ /* 0x000ea20000201000 */
[----:B------:R-:W-:Y:S01]  /*48c0*/  HFMA2.MMA R81, -RZ, RZ, 0.1171875, 0 ;  /* 0x2f800000ff517435 */ /* 0x000fe200000001ff */
[----:B-----5:R-:W-:-:S05]  /*48d0*/  HADD2.F32 R82, -RZ, R64.H1_H1 ;  /* 0x30000040ff527230 */ /* 0x020fca0000004100 */
[----:B------:R-:W-:-:S04]  /*48e0*/  FMUL.FTZ R82, R82, c[0x0][0x1ec] ;  /* 0x00007b0052527a20 */ /* 0x000fc80000410000 */
[----:B------:R-:W-:Y:S02]  /*48f0*/  FMUL.FTZ R82, R82, c[0x0][0x1e8] ;  /* 0x00007a0052527a20 */ /* 0x000fe40000410000 */
[----:B--2---:R-:W-:-:S05]  /*4900*/  FFMA.FTZ R81, R10, R81, 1.1641532182693481445e-10 ;  /* 0x2f0000000a517423 */ /* 0x004fca0000010051 */
[----:B------:R-:W-:-:S04]  /*4910*/  FSETP.GTU.FTZ.AND P5, PT, R81, c[0x0][0x1e4], PT ;  /* 0x0000790051007a0b */ /* 0x000fc80003fbc000 */
[----:B------:R-:W-:Y:S02]  /*4920*/  FSEL R81, R82, RZ, !P5 ;  /* 0x000000ff52517208 */ /* 0x000fe40006800000 */
[----:B------:R-:W-:-:S03]  /*4930*/  SEL R105, RZ, 0x1, P5 ;  /* 0x00000001ff697807 */ /* 0x000fc60002800000 */
[----:B------:R-:W-:Y:S02]  /*4940*/  @P3 FADD.FTZ R81, R61, R81 ;  /* 0x000000513d513221 */ /* 0x000fe40000010000 */
.L_x_16214:
[----:B------:R-:W-:Y:S05]  /*4950*/  BSYNC B1 ;  /* 0x0000000000017941 */ /* 0x000fea0003800000 */
.L_x_16213:
        /* <DEDUP_REMOVED lines=18> */
.L_x_16225:
[----:B------:R-:W-:Y:S02]  /*4a80*/  IMAD.MOV.U32 R10, RZ, RZ, R100 ;  /* 0x000000ffff0a7224 */ /* 0x000fe400078e0064 */
.L_x_16226:
[----:B------:R-:W-:Y:S05]  /*4a90*/  BSYNC B2 ;  /* 0x0000000000027941 */ /* 0x000fea0003800000 */
.L_x_16224:
        /* <DEDUP_REMOVED lines=16> */
.L_x_16230:
[----:B------:R-:W-:Y:S05]  /*4ba0*/  BSYNC B3 ;  /* 0x0000000000037941 */ /* 0x000fea0003800000 */
.L_x_16229:
        /* <DEDUP_REMOVED lines=44> */
.L_x_16228:
[----:B------:R-:W-:Y:S05]  /*4e70*/  BSYNC B2 ;  /* 0x0000000000027941 */ /* 0x000fea0003800000 */
.L_x_16227:
[----:B------:R-:W2:Y:S01]  /*4e80*/  I2F.U32 R10, R10 ;  /* 0x0000000a000a7306 */ /* 0x000ea20000201000 */
[----:B------:R-:W-:Y:S01]  /*4e90*/  HFMA2.MMA R83, -RZ, RZ, 0.1171875, 0 ;  /* 0x2f800000ff537435 */ /* 0x000fe200000001ff */
[----:B-----5:R-:W-:-:S05]  /*4ea0*/  HADD2.F32 R85, -RZ, R65.H0_H0 ;  /* 0x20000041ff557230 */ /* 0x020fca0000004100 */
[----:B------:R-:W-:-:S04]  /*4eb0*/  FMUL.FTZ R85, R85, c[0x0][0x1ec] ;  /* 0x00007b0055557a20 */ /* 0x000fc80000410000 */
[----:B------:R-:W-:Y:S02]  /*4ec0*/  FMUL.FTZ R85, R85, c[0x0][0x1e8] ;  /* 0x00007a0055557a20 */ /* 0x000fe40000410000 */
[----:B--2---:R-:W-:-:S05]  /*4ed0*/  FFMA.FTZ R82, R10, R83, 1.1641532182693481445e-10 ;  /* 0x2f0000000a527423 */ /* 0x004fca0000010053 */
[----:B------:R-:W-:-:S04]  /*4ee0*/  FSETP.GTU.FTZ.AND P5, PT, R82, c[0x0][0x1e4], PT ;  /* 0x0000790052007a0b */ /* 0x000fc80003fbc000 */
[----:B------:R-:W-:Y:S02]  /*4ef0*/  FSEL R82, R85, RZ, !P5 ;  /* 0x000000ff55527208 */ /* 0x000fe40006800000 */
[----:B------:R-:W-:-:S03]  /*4f00*/  SEL R106, RZ, 0x1, P5 ;  /* 0x00000001ff6a7807 */ /* 0x000fc60002800000 */
[----:B------:R-:W-:Y:S02]  /*4f10*/  @P3 FADD.FTZ R82, R62, R82 ;  /* 0x000000523e523221 */ /* 0x000fe40000010000 */
.L_x_16223:
[----:B------:R-:W-:Y:S05]  /*4f20*/  BSYNC B1 ;  /* 0x0000000000017941 */ /* 0x000fea0003800000 */
.L_x_16222:
        /* <DEDUP_REMOVED lines=18> */
.L_x_16234:
[----:B------:R-:W-:Y:S02]  /*5050*/  IMAD.MOV.U32 R10, RZ, RZ, R100 ;  /* 0x000000ffff0a7224 */ /* 0x000fe400078e0064 */
.L_x_16235:
[----:B------:R-:W-:Y:S05]  /*5060*/  BSYNC B2 ;  /* 0x0000000000027941 */ /* 0x000fea0003800000 */
.L_x_16233:
        /* <DEDUP_REMOVED lines=16> */
.L_x_16239:
[----:B------:R-:W-:Y:S05]  /*5170*/  BSYNC B3 ;  /* 0x0000000000037941 */ /* 0x000fea0003800000 */
.L_x_16238:
        /* <DEDUP_REMOVED lines=44> */
.L_x_16237:
[----:B------:R-:W-:Y:S05]  /*5440*/  BSYNC B2 ;  /* 0x0000000000027941 */ /* 0x000fea0003800000 */
.L_x_16236:
        /* <DEDUP_REMOVED lines=10> */
.L_x_16232:
[----:B------:R-:W-:Y:S05]  /*54f0*/  BSYNC B1 ;  /* 0x0000000000017941 */ /* 0x000fea0003800000 */
.L_x_16231:
        /* <DEDUP_REMOVED lines=18> */
.L_x_16243:
[----:B------:R-:W-:Y:S02]  /*5620*/  IMAD.MOV.U32 R10, RZ, RZ, R100 ;  /* 0x000000ffff0a7224 */ /* 0x000fe400078e0064 */
.L_x_16244:
[----:B------:R-:W-:Y:S05]  /*5630*/  BSYNC B2 ;  /* 0x0000000000027941 */ /* 0x000fea0003800000 */
.L_x_16242:
        /* <DEDUP_REMOVED lines=16> */
.L_x_16248:
[----:B------:R-:W-:Y:S05]  /*5740*/  BSYNC B3 ;  /* 0x0000000000037941 */ /* 0x000fea0003800000 */
.L_x_16247:
        /* <DEDUP_REMOVED lines=44> */
.L_x_16246:
[----:B------:R-:W-:Y:S05]  /*5a10*/  BSYNC B2 ;  /* 0x0000000000027941 */ /* 0x000fea0003800000 */
.L_x_16245:
[----:B------:R-:W2:Y:S01]  /*5a20*/  I2F.U32 R10, R10 ;  /* 0x0000000a000a7306 */ /* 0x000ea20000201000 */
[----:B------:R-:W-:Y:S01]  /*5a30*/  HFMA2.MMA R85, -RZ, RZ, 0.1171875, 0 ;  /* 0x2f800000ff557435 */ /* 0x000fe200000001ff */
[----:B------:R-:W-:-:S05]  /*5a40*/  HADD2.F32 R87, -RZ, R66.H0_H0 ;  /* 0x20000042ff577230 */ /* 0x000fca0000004100 */
[----:B------:R-:W-:-:S04]  /*5a50*/  FMUL.FTZ R87, R87, c[0x0][0x1ec] ;  /* 0x00007b0057577a20 */ /* 0x000fc80000410000 */
[----:B------:R-:W-:Y:S02]  /*5a60*/  FMUL.FTZ R87, R87, c[0x0][0x1e8] ;  /* 0x00007a0057577a20 */ /* 0x000fe40000410000 */
[----:B--2---:R-:W-:-:S05]  /*5a70*/  FFMA.FTZ R84, R10, R85, 1.1641532182693481445e-10 ;  /* 0x2f0000000a547423 */ /* 0x004fca0000010055 */
[----:B------:R-:W-:-:S04]  /*5a80*/  FSETP.GTU.FTZ.AND P5, PT, R84, c[0x0][0x1e4], PT ;  /* 0x0000790054007a0b */ /* 0x000fc80003fbc000 */
[----:B------:R-:W-:Y:S02]  /*5a90*/  FSEL R84, R87, RZ, !P5 ;  /* 0x000000ff57547208 */ /* 0x000fe40006800000 */
[----:B------:R-:W-:-:S03]  /*5aa0*/  SEL R108, RZ, 0x1, P5 ;  /* 0x00000001ff6c7807 */ /* 0x000fc60002800000 */
[----:B------:R-:W-:Y:S02]  /*5ab0*/  @P3 FADD.FTZ R84, R68, R84 ;  /* 0x0000005444543221 */ /* 0x000fe40000010000 */
.L_x_16241:
[----:B------:R-:W-:Y:S05]  /*5ac0*/  BSYNC B1 ;  /* 0x0000000000017941 */ /* 0x000fea0003800000 */
.L_x_16240:
        /* <DEDUP_REMOVED lines=18> */
.L_x_16252:
[----:B------:R-:W-:Y:S02]  /*5bf0*/  IMAD.MOV.U32 R10, RZ, RZ, R100 ;  /* 0x000000ffff0a7224 */ /* 0x000fe400078e0064 */
.L_x_16253:
[----:B------:R-:W-:Y:S05]  /*5c00*/  BSYNC B2 ;  /* 0x0000000000027941 */ /* 0x000fea0003800000 */
.L_x_16251:
        /* <DEDUP_REMOVED lines=16> */
.L_x_16257:
[----:B------:R-:W-:Y:S05]  /*5d10*/  BSYNC B3 ;  /* 0x0000000000037941 */ /* 0x000fea0003800000 */
.L_x_16256:
        /* <DEDUP_REMOVED lines=44> */
.L_x_16255:
[----:B------:R-:W-:Y:S05]  /*5fe0*/  BSYNC B2 ;  /* 0x0000000000027941 */ /* 0x000fea0003800000 */
.L_x_16254:
[----:B------:R-:W2:Y:S01]  /*5ff0*/  I2F.U32 R10, R10 ;  /* 0x0000000a000a7306 */ /* 0x000ea20000201000 */
[----:B------:R-:W-:Y:S01]  /*6000*/  HFMA2.MMA R85, -RZ, RZ, 0.1171875, 0 ;  /* 0x2f800000ff557435 */ /* 0x000fe200000001ff */
[----:B------:R-:W-:-:S05]  /*6010*/  HADD2.F32 R86, -RZ, R66.H1_H1 ;  /* 0x30000042ff567230 */ /* 0x000fca0000004100 */
[----:B------:R-:W-:-:S04]  /*6020*/  FMUL.FTZ R86, R86, c[0x0][0x1ec] ;  /* 0x00007b0056567a20 */ /* 0x000fc80000410000 */
[----:B------:R-:W-:Y:S02]  /*6030*/  FMUL.FTZ R86, R86, c[0x0][0x1e8] ;  /* 0x00007a0056567a20 */ /* 0x000fe40000410000 */
[----:B--2---:R-:W-:-:S05]  /*6040*/  FFMA.FTZ R85, R10, R85, 1.1641532182693481445e-10 ;  /* 0x2f0000000a557423 */ /* 0x004fca0000010055 */
[----:B------:R-:W-:-:S04]  /*6050*/  FSETP.GTU.FTZ.AND P5, PT, R85, c[0x0][0x1e4], PT ;  /* 0x0000790055007a0b */ /* 0x000fc80003fbc000 */
[----:B------:R-:W-:Y:S02]  /*6060*/  FSEL R85, R86, RZ, !P5 ;  /* 0x000000ff56557208 */ /* 0x000fe40006800000 */
[----:B------:R-:W-:-:S03]  /*6070*/  SEL R109, RZ, 0x1, P5 ;  /* 0x00000001ff6d7807 */ /* 0x000fc60002800000 */
[----:B------:R-:W-:Y:S02]  /*6080*/  @P3 FADD.FTZ R85, R69, R85 ;  /* 0x0000005545553221 */ /* 0x000fe40000010000 */
.L_x_16250:
[----:B------:R-:W-:Y:S05]  /*6090*/  BSYNC B1 ;  /* 0x0000000000017941 */ /* 0x000fea0003800000 */
.L_x_16249:
        /* <DEDUP_REMOVED lines=18> */
.L_x_16261:
[----:B------:R-:W-:Y:S02]  /*61c0*/  IMAD.MOV.U32 R10, RZ, RZ, R100 ;  /* 0x000000ffff0a7224 */ /* 0x000fe400078e0064 */
.L_x_16262:
[----:B------:R-:W-:Y:S05]  /*61d0*/  BSYNC B2 ;  /* 0x0000000000027941 */ /* 0x000fea0003800000 */
.L_x_16260:
        /* <DEDUP_REMOVED lines=16> */
.L_x_16266:
[----:B------:R-:W-:Y:S05]  /*62e0*/  BSYNC B3 ;  /* 0x0000000000037941 */ /* 0x000fea0003800000 */
.L_x_16265:
        /* <DEDUP_REMOVED lines=44> */
.L_x_16264:
[----:B------:R-:W-:Y:S05]  /*65b0*/  BSYNC B2 ;  /* 0x0000000000027941 */ /* 0x000fea0003800000 */
.L_x_16263:
        /* <DEDUP_REMOVED lines=9> */
[----:B------:R-:W-:Y:S02]  /*6650*/  @P3 FADD.FTZ R86, R70, R86 ;  /* 0x0000005646563221 */ /* 0x000fe40000010000 */
.L_x_16259:
[----:B------:R-:W-:Y:S05]  /*6660*/  BSYNC B1 ;  /* 0x0000000000017941 */ /* 0x000fea0003800000 */
.L_x_16258:
        /* <DEDUP_REMOVED lines=18> */
.L_x_16270:
[----:B------:R-:W-:Y:S02]  /*6790*/  IMAD.MOV.U32 R122, RZ, RZ, R100 ;  /* 0x000000ffff7a7224 */ /* 0x000fe400078e0064 */
.L_x_16271:
[----:B------:R-:W-:Y:S05]  /*67a0*/  BSYNC B2 ;  /* 0x0000000000027941 */ /* 0x000fea0003800000 */
.L_x_16269:
        /* <DEDUP_REMOVED lines=16> */
.L_x_16275:
[----:B------:R-:W-:Y:S05]  /*68b0*/  BSYNC B3 ;  /* 0x0000000000037941 */ /* 0x000fea0003800000 */
.L_x_16274:
        /* <DEDUP_REMOVED lines=44> */
.L_x_16273:
[----:B------:R-:W-:Y:S05]  /*6b80*/  BSYNC B2 ;  /* 0x0000000000027941 */ /* 0x000fea0003800000 */
.L_x_16272:
[----:B------:R-:W1:Y:S01]  /*6b90*/  I2F.U32 R87, R122 ;  /* 0x0000007a00577306 */ /* 0x000e620000201000 */
[----:B------:R-:W-:Y:S01]  /*6ba0*/  HFMA2.MMA R96, -RZ, RZ, 0.1171875, 0 ;  /* 0x2f800000ff607435 */ /* 0x000fe200000001ff */
[----:B------:R-:W-:-:S05]  /*6bb0*/  HADD2.F32 R97, -RZ, R67.H1_H1 ;  /* 0x30000043ff617230 */ /* 0x000fca0000004100 */
[----:B------:R-:W-:-:S04]  /*6bc0*/  FMUL.FTZ R97, R97, c[0x0][0x1ec] ;  /* 0x00007b0061617a20 */ /* 0x000fc80000410000 */
[----:B------:R-:W-:Y:S02]  /*6bd0*/  FMUL.FTZ R97, R97, c[0x0][0x1e8] ;  /* 0x00007a0061617a20 */ /* 0x000fe40000410000 */
[----:B-1----:R-:W-:-:S05]  /*6be0*/  FFMA.FTZ R87, R87, R96, 1.1641532182693481445e-10 ;  /* 0x2f00000057577423 */ /* 0x002fca0000010060 */
[----:B------:R-:W-:-:S04]  /*6bf0*/  FSETP.GTU.FTZ.AND P4, PT, R87, c[0x0][0x1e4], PT ;  /* 0x0000790057007a0b */ /* 0x000fc80003f9c000 */
[----:B------:R-:W-:Y:S02]  /*6c00*/  FSEL R87, R97, RZ, !P4 ;  /* 0x000000ff61577208 */ /* 0x000fe40006000000 */
[----:B------:R-:W-:-:S03]  /*6c10*/  SEL R111, RZ, 0x1, P4 ;  /* 0x00000001ff6f7807 */ /* 0x000fc60002000000 */
[----:B------:R-:W-:Y:S02]  /*6c20*/  @P3 FADD.FTZ R87, R71, R87 ;  /* 0x0000005747573221 */ /* 0x000fe40000010000 */
.L_x_16268:
[----:B------:R-:W-:Y:S05]  /*6c30*/  BSYNC B1 ;  /* 0x0000000000017941 */ /* 0x000fea0003800000 */
.L_x_16267:
        /* <DEDUP_REMOVED lines=26> */
.L_x_16277:
[----:B------:R-:W-:Y:S05]  /*6de0*/  BSYNC B1 ;  /* 0x0000000000017941 */ /* 0x000fea0003800000 */
.L_x_16276:
[----:B------:R-:W-:Y:S02]  /*6df0*/  IADD3 R119, R119, 0x80, RZ ;  /* 0x0000008077777810 */ /* 0x000fe40007ffe0ff */
[----:B------:R-:W-:Y:S02]  /*6e00*/  IADD3 R118, R118, 0x80, RZ ;  /* 0x0000008076767810 */ /* 0x000fe40007ffe0ff */
.L_x_16203:
[----:B------:R-:W-:Y:S05]  /*6e10*/  BSYNC B0 ;  /* 0x0000000000007941 */ /* 0x000fea0003800000 */
.L_x_16202:
        /* <DEDUP_REMOVED lines=30> */
.L_x_16283:
[----:B-1----:R-:W-:Y:S02]  /*7000*/  IMAD.MOV.U32 R96, RZ, RZ, R100 ;  /* 0x000000ffff607224 */ /* 0x002fe400078e0064 */
.L_x_16284:
[----:B------:R-:W-:Y:S05]  /*7010*/  BSYNC B2 ;  /* 0x0000000000027941 */ /* 0x000fea0003800000 */
.L_x_16282:
        /* <DEDUP_REMOVED lines=16> */
.L_x_16288:
[----:B------:R-:W-:Y:S05]  /*7120*/  BSYNC B3 ;  /* 0x0000000000037941 */ /* 0x000fea0003800000 */
.L_x_16287:
        /* <DEDUP_REMOVED lines=44> */
.L_x_16286:
[----:B------:R-:W-:Y:S05]  /*73f0*/  BSYNC B2 ;  /* 0x0000000000027941 */ /* 0x000fea0003800000 */
.L_x_16285:
        /* <DEDUP_REMOVED lines=10> */
.L_x_16281:
[----:B--2---:R-:W-:Y:S05]  /*74a0*/  BSYNC B1 ;  /* 0x0000000000017941 */ /* 0x004fea0003800000 */
.L_x_16280:
        /* <DEDUP_REMOVED lines=18> */
.L_x_16292:
[----:B------:R-:W-:Y:S02]  /*75d0*/  IMAD.MOV.U32 R10, RZ, RZ, R100 ;  /* 0x000000ffff0a7224 */ /* 0x000fe400078e0064 */
.L_x_16293:
[----:B------:R-:W-:Y:S05]  /*75e0*/  BSYNC B2 ;  /* 0x0000000000027941 */ /* 0x000fea0003800000 */
.L_x_16291:
        /* <DEDUP_REMOVED lines=16> */
.L_x_16297:
[----:B------:R-:W-:Y:S05]  /*76f0*/  BSYNC B3 ;  /* 0x0000000000037941 */ /* 0x000fea0003800000 */
.L_x_16296:
        /* <DEDUP_REMOVED lines=44> */
.L_x_16295:
[----:B------:R-:W-:Y:S05]  /*79c0*/  BSYNC B2 ;  /* 0x0000000000027941 */ /* 0x000fea0003800000 */
.L_x_16294:
[----:B------:R-:W2:Y:S01]  /*79d0*/  I2F.U32 R10, R10 ;  /* 0x0000000a000a7306 */ /* 0x000ea20000201000 */
[----:B-----5:R-:W-:Y:S01]  /*79e0*/  HADD2.F32 R90, -RZ, R64.H1_H1 ;  /* 0x30000040ff5a7230 */ /* 0x020fe20000004100 */
        /* <DEDUP_REMOVED lines=8> */
.L_x_16290:
[----:B------:R-:W-:Y:S05]  /*7a70*/  BSYNC B1 ;  /* 0x0000000000017941 */ /* 0x000fea0003800000 */
.L_x_16289:
        /* <DEDUP_REMOVED lines=18> */
.L_x_16301:
[----:B------:R-:W-:Y:S02]  /*7ba0*/  IMAD.MOV.U32 R10, RZ, RZ, R100 ;  /* 0x000000ffff0a7224 */ /* 0x000fe400078e0064 */
.L_x_16302:
[----:B------:R-:W-:Y:S05]  /*7bb0*/  BSYNC B2 ;  /* 0x0000000000027941 */ /* 0x000fea0003800000 */
.L_x_16300:
        /* <DEDUP_REMOVED lines=16> */
.L_x_16306:
[----:B------:R-:W-:Y:S05]  /*7cc0*/  BSYNC B3 ;  /* 0x0000000000037941 */ /* 0x000fea0003800000 */
.L_x_16305:
        /* <DEDUP_REMOVED lines=44> */
.L_x_16304:
[----:B------:R-:W-:Y:S05]  /*7f90*/  BSYNC B2 ;  /* 0x0000000000027941 */ /* 0x000fea0003800000 */
.L_x_16303:
[----:B------:R-:W2:Y:S01]  /*7fa0*/  I2F.U32 R10, R10 ;  /* 0x0000000a000a7306 */ /* 0x000ea20000201000 */
[----:B-----5:R-:W-:Y:S01]  /*7fb0*/  HADD2.F32 R93, -RZ, R65.H0_H0 ;  /* 0x20000041ff5d7230 */ /* 0x020fe20000004100 */
        /* <DEDUP_REMOVED lines=8> */
.L_x_16299:
[----:B------:R-:W-:Y:S05]  /*8040*/  BSYNC B1 ;  /* 0x0000000000017941 */ /* 0x000fea0003800000 */
.L_x_16298:
        /* <DEDUP_REMOVED lines=18> */
.L_x_16310:
[----:B------:R-:W-:Y:S02]  /*8170*/  IMAD.MOV.U32 R10, RZ, RZ, R100 ;  /* 0x000000ffff0a7224 */ /* 0x000fe400078e0064 */
.L_x_16311:
[----:B------:R-:W-:Y:S05]  /*8180*/  BSYNC B2 ;  /* 0x0000000000027941 */ /* 0x000fea0003800000 */
.L_x_16309:
        /* <DEDUP_REMOVED lines=16> */
.L_x_16315:
[----:B------:R-:W-:Y:S05]  /*8290*/  BSYNC B3 ;  /* 0x0000000000037941 */ /* 0x000fea0003800000 */
.L_x_16314:
        /* <DEDUP_REMOVED lines=44> */
.L_x_16313:
[----:B------:R-:W-:Y:S05]  /*8560*/  BSYNC B2 ;  /* 0x0000000000027941 */ /* 0x000fea0003800000 */
.L_x_16312:
        /* <DEDUP_REMOVED lines=10> */
.L_x_16308:
[----:B------:R-:W-:Y:S05]  /*8610*/  BSYNC B1 ;  /* 0x0000000000017941 */ /* 0x000fea0003800000 */
.L_x_16307:
        /* <DEDUP_REMOVED lines=18> */
.L_x_16319:
[----:B------:R-:W-:Y:S02]  /*8740*/  IMAD.MOV.U32 R10, RZ, RZ, R100 ;  /* 0x000000ffff0a7224 */ /* 0x000fe400078e0064 */
.L_x_16320:
[----:B------:R-:W-:Y:S05]  /*8750*/  BSYNC B2 ;  /* 0x0000000000027941 */ /* 0x000fea0003800000 */
.L_x_16318:
        /* <DEDUP_REMOVED lines=16> */
.L_x_16324:
[----:B------:R-:W-:Y:S05]  /*8860*/  BSYNC B3 ;  /* 0x0000000000037941 */ /* 0x000fea0003800000 */
.L_x_16323:
        /* <DEDUP_REMOVED lines=44> */
.L_x_16322:
[----:B------:R-:W-:Y:S05]  /*8b30*/  BSYNC B2 ;  /* 0x0000000000027941 */ /* 0x000fea0003800000 */
.L_x_16321:
[----:B------:R-:W2:Y:S01]  /*8b40*/  I2F.U32 R10, R10 ;  /* 0x0000000a000a7306 */ /* 0x000ea20000201000 */
[----:B------:R-:W-:Y:S01]  /*8b50*/  HADD2.F32 R95, -RZ, R66.H0_H0 ;  /* 0x20000042ff5f7230 */ /* 0x000fe20000004100 */
        /* <DEDUP_REMOVED lines=8> */
.L_x_16317:
[----:B------:R-:W-:Y:S05]  /*8be0*/  BSYNC B1 ;  /* 0x0000000000017941 */ /* 0x000fea0003800000 */
.L_x_16316:
        /* <DEDUP_REMOVED lines=18> */
.L_x_16328:
[----:B------:R-:W-:Y:S02]  /*8d10*/  IMAD.MOV.U32 R10, RZ, RZ, R100 ;  /* 0x000000ffff0a7224 */ /* 0x000fe400078e0064 */
.L_x_16329:
[----:B------:R-:W-:Y:S05]  /*8d20*/  BSYNC B2 ;  /* 0x0000000000027941 */ /* 0x000fea0003800000 */
.L_x_16327:
        /* <DEDUP_REMOVED lines=16> */
.L_x_16333:
[----:B------:R-:W-:Y:S05]  /*8e30*/  BSYNC B3 ;  /* 0x0000000000037941 */ /* 0x000fea0003800000 */
.L_x_16332:
        /* <DEDUP_REMOVED lines=44> */
.L_x_16331:
[----:B------:R-:W-:Y:S05]  /*9100*/  BSYNC B2 ;  /* 0x0000000000027941 */ /* 0x000fea0003800000 */
.L_x_16330:
[----:B------:R-:W2:Y:S01]  /*9110*/  I2F.U32 R10, R10 ;  /* 0x0000000a000a7306 */ /* 0x000ea20000201000 */
[----:B------:R-:W-:Y:S01]  /*9120*/  HADD2.F32 R94, -RZ, R66.H1_H1 ;  /* 0x30000042ff5e7230 */ /* 0x000fe20000004100 */
        /* <DEDUP_REMOVED lines=8> */
.L_x_16326:
[----:B------:R-:W-:Y:S05]  /*91b0*/  BSYNC B1 ;  /* 0x0000000000017941 */ /* 0x000fea0003800000 */
.L_x_16325:
        /* <DEDUP_REMOVED lines=18> */
.L_x_16337:
[----:B------:R-:W-:Y:S02]  /*92e0*/  IMAD.MOV.U32 R10, RZ, RZ, R100 ;  /* 0x000000ffff0a7224 */ /* 0x000fe400078e0064 */
.L_x_16338:
[----:B------:R-:W-:Y:S05]  /*92f0*/  BSYNC B2 ;  /* 0x0000000000027941 */ /* 0x000fea0003800000 */
.L_x_16336:
        /* <DEDUP_REMOVED lines=16> */
.L_x_16342:
[----:B------:R-:W-:Y:S05]  /*9400*/  BSYNC B3 ;  /* 0x0000000000037941 */ /* 0x000fea0003800000 */
.L_x_16341:
        /* <DEDUP_REMOVED lines=44> */
.L_x_16340:
[----:B------:R-:W-:Y:S05]  /*96d0*/  BSYNC B2 ;  /* 0x0000000000027941 */ /* 0x000fea0003800000 */
.L_x_16339:
        /* <DEDUP_REMOVED lines=10> */
.L_x_16335:
[----:B------:R-:W-:Y:S05]  /*9780*/  BSYNC B1 ;  /* 0x0000000000017941 */ /* 0x000fea0003800000 */
.L_x_16334:
        /* <DEDUP_REMOVED lines=18> */
.L_x_16346:
[----:B------:R-:W-:Y:S02]  /*98b0*/  IMAD.MOV.U32 R116, RZ, RZ, R100 ;  /* 0x000000ffff747224 */ /* 0x000fe400078e0064 */
.L_x_16347:
[----:B------:R-:W-:Y:S05]  /*98c0*/  BSYNC B2 ;  /* 0x0000000000027941 */ /* 0x000fea0003800000 */
.L_x_16345:
        /* <DEDUP_REMOVED lines=16> */
.L_x_16351:
[----:B------:R-:W-:Y:S05]  /*99d0*/  BSYNC B3 ;  /* 0x0000000000037941 */ /* 0x000fea0003800000 */
.L_x_16350:
        /* <DEDUP_REMOVED lines=44> */
.L_x_16349:
[----:B------:R-:W-:Y:S05]  /*9ca0*/  BSYNC B2 ;  /* 0x0000000000027941 */ /* 0x000fea0003800000 */
.L_x_16348:
        /* <DEDUP_REMOVED lines=10> */
.L_x_16344:
[----:B------:R-:W-:Y:S05]  /*9d50*/  BSYNC B1 ;  /* 0x0000000000017941 */ /* 0x000fea0003800000 */
.L_x_16343:
[----:B------:R-:W-:-:S04]  /*9d60*/  IMAD.MOV.U32 R96, RZ, RZ, 0x20 ;  /* 0x00000020ff607424 */ /* 0x000fc800078e00ff */
[----:B------:R-:W-:-:S05]  /*9d70*/  IMAD.WIDE.U32 R96, R119, R96, c[0x0][0x188] ;  /* 0x0000620077607625 */ /* 0x000fca00078e0060 */
[----:B------:R1:W-:Y:S04]  /*9d80*/  STG.E.128 [R96.64], R88 ;  /* 0x0000005860007986 */ /* 0x0003e8000c101d06 */
[----:B------:R1:W-:Y:S01]  /*9d90*/  STG.E.128 [R96.64+0x10], R92 ;  /* 0x0000105c60007986 */ /* 0x0003e2000c101d06 */
[----:B------:R-:W-:Y:S05]  /*9da0*/  @!P2 BRA `(.L_x_16279) ;  /* 0x000001400000a947 */ /* 0x000fea0003800000 */
[----:B-1----:R-:W-:Y:S02]  /*9db0*/  SHF.L.U32 R97, R110, 0x10, RZ ;  /* 0x000000106e617819 */ /* 0x002fe400000006ff */
        /* <DEDUP_REMOVED lines=19> */
.L_x_16279:
[----:B------:R-:W-:Y:S05]  /*9ef0*/  BSYNC B0 ;  /* 0x0000000000007941 */ /* 0x000fea0003800000 */
.L_x_16278:
        /* <DEDUP_REMOVED lines=33> */
.L_x_16362:
        /* <DEDUP_REMOVED lines=69> */
.L_x_16363:
        /* <DEDUP_REMOVED lines=13> */
[----:B------:R-:W-:Y:S01]  /*a630*/  LOP3.LUT P3, RZ, R99, 0x1f, R0, 0xf8, !PT ;  /* 0x0000001f63ff7812 */ /* 0x000fe2000786f800 */
[----:B------:R-:W-:Y:S01]  /*a640*/  @!P2 IMAD.MOV.U32 R121, RZ, RZ, R103 ;  /* 0x000000ffff79a224 */ /* 0x000fe200078e0067 */
[----:B------:R-:W-:Y:S03]  /*a650*/  BSSY B0, `(.L_x_16354) ;  /* 0x00000a2000007945 */ /* 0x000fe60003800000 */
[----:B0-----:R-:W-:Y:S01]  /*a660*/  I2F R119, R121 ;  /* 0x0000007900777306 */ /* 0x001fe20000201400 */
[----:B------:R-:W0:Y:S04]  /*a670*/  SHFL.DOWN PT, R120, R121, 0x2, 0x1f ;  /* 0x08401f0079787f89 */ /* 0x000e2800000e0000 */
[----:B------:R1:W-:Y:S01]  /*a680*/  @!P2 LDS.64 R96, [R116.X8] ;  /* 0x000000007460a984 */ /* 0x0003e20000008a00 */
[----:B------:R-:W-:-:S02]  /*a690*/  ISETP.NE.AND P2, PT, RZ, UR8, PT ;  /* 0x00000008ff007c0c */ /* 0x000fc4000bf45270 */
[----:B0-----:R-:W-:Y:S02]  /*a6a0*/  IADD3 R114, R120, R121, RZ ;  /* 0x0000007978727210 */ /* 0x001fe40007ffe0ff */
        /* <DEDUP_REMOVED lines=87> */
.L_x_16357:
[----:B------:R-:W-:Y:S05]  /*ac20*/  BSYNC B1 ;  /* 0x0000000000017941 */ /* 0x000fea0003800000 */
.L_x_16356:
        /* <DEDUP_REMOVED lines=35> */
.L_x_16359:
[----:B------:R-:W-:Y:S05]  /*ae60*/  BSYNC B1 ;  /* 0x0000000000017941 */ /* 0x000fea0003800000 */
.L_x_16358:
        /* <DEDUP_REMOVED lines=21> */
[----:B------:R-:W-:Y:S01]  /*afc0*/  F2FP.PACK_AB R97, R114, R97 ;  /* 0x000000617261723e */ /* 0x000fe200000000ff */
        /* <DEDUP_REMOVED lines=10> */
.L_x_16355:
[----:B-1----:R-:W-:Y:S05]  /*b070*/  BSYNC B0 ;  /* 0x0000000000007941 */ /* 0x002fea0003800000 */
.L_x_16354:
[----:B------:R-:W-:Y:S02]  /*b080*/  IADD3 R6, R6, c[0x0][0x160], RZ ;  /* 0x0000580006067a10 */ /* 0x000fe40007ffe0ff */
[----:B------:R-:W-:Y:S02]  /*b090*/  LOP3.LUT P3, RZ, R101, 0xff, RZ, 0xc0, !PT ;  /* 0x000000ff65ff7812 */ /* 0x000fe4000786c0ff */
[----:B------:R-:W-:Y:S02]  /*b0a0*/  ISETP.GE.AND P2, PT, R6, c[0x0][0x164], PT ;  /* 0x0000590006007a0c */ /* 0x000fe40003f46270 */
[----:B------:R-:W-:-:S11]  /*b0b0*/  SEL R101, RZ, 0x1, P3 ;  /* 0x00000001ff657807 */ /* 0x000fd60001800000 */
[----:B0-----:R-:W-:Y:S01]  /*b0c0*/  @P2 CALL.REL.NOINC `(.L_x_16360) ;  /* 0x0000001000002944 */ /* 0x001fe20003c00000 */
[----:B------:R-:W-:Y:S05]  /*b0d0*/  BRA `(.L_x_16361) ;  /* 0xffff59d000007947 */ /* 0x000fea000383ffff */
.L_x_16360:
[----:B------:R-:W-:Y:S05]  /*b0e0*/  EXIT ;  /* 0x000000000000794d */ /* 0x000fea0003800000 */
.L_x_16352:
[----:B------:R-:W-:Y:S01]  /*b0f0*/  HFMA2.MMA R118, -RZ, RZ, 0, 5.9604644775390625e-08 ;  /* 0x00000001ff767435 */ /* 0x000fe200000001ff */
[----:B------:R-:W-:Y:S01]  /*b100*/  IMAD.MOV.U32 R115, RZ, RZ, 0x1f ;  /* 0x0000001fff737424 */ /* 0x000fe200078e00ff */
[----:B------:R-:W-:Y:S01]  /*b110*/  MOV R98, 0xb140 ;  /* 0x0000b14000627802 */ /* 0x000fe20000000f00 */
[----:B------:R-:W-:-:S03]  /*b120*/  IMAD.MOV.U32 R116, RZ, RZ, -0x1 ;  /* 0xffffffffff747424 */ /* 0x000fc600078e00ff */
[----:B0----5:R-:W-:Y:S05]  /*b130*/  CALL.REL.NOINC `($__internal_122_$__cuda_sm70_shflsync_bfly_p) ;  /* 0x000006a000007944 */ /* 0x021fea0003c00000 */
[----:B01----:R-:W-:Y:S05]  /*b140*/  BRA `(.L_x_16362) ;  /* 0xffffefc000007947 */ /* 0x003fea000383ffff */
.L_x_16353:
[----:B------:R-:W-:Y:S01]  /*b150*/  MOV R118, 0x2 ;  /* 0x0000000200767802 */ /* 0x000fe20000000f00 */
[----:B------:R-:W-:Y:S01]  /*b160*/  IMAD.MOV.U32 R115, RZ, RZ, 0x1f ;  /* 0x0000001fff737424 */ /* 0x000fe200078e00ff */
[----:B------:R-:W-:Y:S01]  /*b170*/  MOV R98, 0xb1a0 ;  /* 0x0000b1a000627802 */ /* 0x000fe20000000f00 */
[----:B------:R-:W-:Y:S02]  /*b180*/  IMAD.MOV.U32 R116, RZ, RZ, -0x1 ;  /* 0xffffffffff747424 */ /* 0x000fe400078e00ff */
[----:B0----5:R-:W-:Y:S05]  /*b190*/  CALL.REL.NOINC `($__internal_122_$__cuda_sm70_shflsync_bfly_p) ;  /* 0x0000064000007944 */ /* 0x021fea0003c00000 */
[----:B0-----:R-:W-:Y:S01]  /*b1a0*/  HFMA2.MMA R118, -RZ, RZ, 0, 2.384185791015625e-07 ;  /* 0x00000004ff767435 */ /* 0x001fe200000001ff */
[----:B-1----:R-:W-:Y:S01]  /*b1b0*/  FADD.FTZ R97, R97, R116 ;  /* 0x0000007461617221 */ /* 0x002fe20000010000 */
[----:B------:R-:W-:Y:S01]  /*b1c0*/  MOV R98, 0xb200 ;  /* 0x0000b20000627802 */ /* 0x000fe20000000f00 */
[----:B------:R-:W-:Y:S02]  /*b1d0*/  IMAD.MOV.U32 R115, RZ, RZ, 0x1f ;  /* 0x0000001fff737424 */ /* 0x000fe400078e00ff */
[----:B------:R-:W-:-:S02]  /*b1e0*/  IMAD.MOV.U32 R116, RZ, RZ, -0x1 ;  /* 0xffffffffff747424 */ /* 0x000fc400078e00ff */
[----:B------:R-:W-:Y:S05]  /*b1f0*/  CALL.REL.NOINC `($__internal_122_$__cuda_sm70_shflsync_bfly_p) ;  /* 0x000005e000007944 */ /* 0x000fea0003c00000 */
[----:B01----:R-:W-:Y:S01]  /*b200*/  FADD.FTZ R97, R97, R116 ;  /* 0x0000007461617221 */ /* 0x003fe20000010000 */
[----:B------:R-:W-:Y:S01]  /*b210*/  MOV R118, 0x8 ;  /* 0x0000000800767802 */ /* 0x000fe20000000f00 */
[----:B------:R-:W-:Y:S01]  /*b220*/  IMAD.MOV.U32 R115, RZ, RZ, 0x1f ;  /* 0x0000001fff737424 */ /* 0x000fe200078e00ff */
[----:B------:R-:W-:Y:S01]  /*b230*/  MOV R98, 0xb260 ;  /* 0x0000b26000627802 */ /* 0x000fe20000000f00 */
[----:B------:R-:W-:-:S02]  /*b240*/  IMAD.MOV.U32 R116, RZ, RZ, -0x1 ;  /* 0xffffffffff747424 */ /* 0x000fc400078e00ff */
[----:B------:R-:W-:Y:S05]  /*b250*/  CALL.REL.NOINC `($__internal_122_$__cuda_sm70_shflsync_bfly_p) ;  /* 0x0000058000007944 */ /* 0x000fea0003c00000 */
[----:B0-----:R-:W-:Y:S01]  /*b260*/  HFMA2.MMA R118, -RZ, RZ, 0, 9.5367431640625e-07 ;  /* 0x00000010ff767435 */ /* 0x001fe200000001ff */
[----:B-1----:R-:W-:Y:S01]  /*b270*/  FADD.FTZ R97, R97, R116 ;  /* 0x0000007461617221 */ /* 0x002fe20000010000 */
[----:B------:R-:W-:Y:S01]  /*b280*/  MOV R98, 0xb2c0 ;  /* 0x0000b2c000627802 */ /* 0x000fe20000000f00 */
[----:B------:R-:W-:-:S02]  /*b290*/  IMAD.MOV.U32 R115, RZ, RZ, 0x1f ;  /* 0x0000001fff737424 */ /* 0x000fc400078e00ff */
[----:B------:R-:W-:Y:S02]  /*b2a0*/  IMAD.MOV.U32 R116, RZ, RZ, -0x1 ;  /* 0xffffffffff747424 */ /* 0x000fe400078e00ff */
[----:B------:R-:W-:Y:S05]  /*b2b0*/  CALL.REL.NOINC `($__internal_122_$__cuda_sm70_shflsync_bfly_p) ;  /* 0x0000052000007944 */ /* 0x000fea0003c00000 */
[----:B01----:R-:W-:Y:S01]  /*b2c0*/  FADD.FTZ R97, R97, R116 ;  /* 0x0000007461617221 */ /* 0x003fe20000010000 */
[----:B------:R-:W-:Y:S01]  /*b2d0*/  MOV R118, 0x1 ;  /* 0x0000000100767802 */ /* 0x000fe20000000f00 */
        /* <DEDUP_REMOVED lines=53> */
[----:B------:R-:W-:Y:S05]  /*b630*/  CALL.REL.NOINC `($__internal_122_$__cuda_sm70_shflsync_bfly_p) ;  /* 0x000001a000007944 */ /* 0x000fea0003c00000 */
[----:B0-----:R-:W-:Y:S01]  /*b640*/  HFMA2.MMA R118, -RZ, RZ, 0, 1.1920928955078125e-07 ;  /* 0x00000002ff767435 */ /* 0x001fe200000001ff */
[----:B-1----:R-:W-:Y:S01]  /*b650*/  FADD.FTZ R97, R97, R116 ;  /* 0x0000007461617221 */ /* 0x002fe20000010000 */
[----:B------:R-:W-:Y:S01]  /*b660*/  MOV R98, 0xb6a0 ;  /* 0x0000b6a000627802 */ /* 0x000fe20000000f00 */
[----:B------:R-:W-:Y:S02]  /*b670*/  IMAD.MOV.U32 R115, RZ, RZ, 0x1f ;  /* 0x0000001fff737424 */ /* 0x000fe400078e00ff */
[----:B------:R-:W-:Y:S02]  /*b680*/  IMAD.MOV.U32 R116, RZ, RZ, -0x1 ;  /* 0xffffffffff747424 */ /* 0x000fe400078e00ff */
[----:B------:R-:W-:Y:S05]  /*b690*/  CALL.REL.NOINC `($__internal_122_$__cuda_sm70_shflsync_bfly_p) ;  /* 0x0000014000007944 */ /* 0x000fea0003c00000 */
[----:B01----:R-:W-:Y:S01]  /*b6a0*/  FADD.FTZ R97, R97, R116 ;  /* 0x0000007461617221 */ /* 0x003fe20000010000 */
[----:B------:R-:W-:Y:S01]  /*b6b0*/  MOV R118, 0x4 ;  /* 0x0000000400767802 */ /* 0x000fe20000000f00 */
[----:B------:R-:W-:Y:S01]  /*b6c0*/  IMAD.MOV.U32 R115, RZ, RZ, 0x1f ;  /* 0x0000001fff737424 */ /* 0x000fe200078e00ff */
[----:B------:R-:W-:Y:S01]  /*b6d0*/  MOV R98, 0xb700 ;  /* 0x0000b70000627802 */ /* 0x000fe20000000f00 */
[----:B------:R-:W-:-:S02]  /*b6e0*/  IMAD.MOV.U32 R116, RZ, RZ, -0x1 ;  /* 0xffffffffff747424 */ /* 0x000fc400078e00ff */
[----:B------:R-:W-:Y:S05]  /*b6f0*/  CALL.REL.NOINC `($__internal_122_$__cuda_sm70_shflsync_bfly_p) ;  /* 0x000000e000007944 */ /* 0x000fea0003c00000 */
[----:B0-----:R-:W-:Y:S01]  /*b700*/  HFMA2.MMA R118, -RZ, RZ, 0, 4.76837158203125e-07 ;  /* 0x00000008ff767435 */ /* 0x001fe200000001ff */
[----:B-1----:R-:W-:Y:S01]  /*b710*/  FADD.FTZ R97, R97, R116 ;  /* 0x0000007461617221 */ /* 0x002fe20000010000 */
[----:B------:R-:W-:Y:S01]  /*b720*/  MOV R98, 0xb760 ;  /* 0x0000b76000627802 */ /* 0x000fe20000000f00 */
[----:B------:R-:W-:-:S02]  /*b730*/  IMAD.MOV.U32 R115, RZ, RZ, 0x1f ;  /* 0x0000001fff737424 */ /* 0x000fc400078e00ff */
[----:B------:R-:W-:Y:S02]  /*b740*/  IMAD.MOV.U32 R116, RZ, RZ, -0x1 ;  /* 0xffffffffff747424 */ /* 0x000fe400078e00ff */
[----:B------:R-:W-:Y:S05]  /*b750*/  CALL.REL.NOINC `($__internal_122_$__cuda_sm70_shflsync_bfly_p) ;  /* 0x0000008000007944 */ /* 0x000fea0003c00000 */
[----:B-1----:R-:W-:Y:S01]  /*b760*/  FADD.FTZ R119, R97, R116 ;  /* 0x0000007461777221 */ /* 0x002fe20000010000 */
[----:B0-----:R-:W-:Y:S01]  /*b770*/  MOV R118, 0x10 ;  /* 0x0000001000767802 */ /* 0x001fe20000000f00 */
[----:B------:R-:W-:Y:S01]  /*b780*/  IMAD.MOV.U32 R115, RZ, RZ, 0x1f ;  /* 0x0000001fff737424 */ /* 0x000fe200078e00ff */
[----:B------:R-:W-:Y:S01]  /*b790*/  MOV R98, 0xb7d0 ;  /* 0x0000b7d000627802 */ /* 0x000fe20000000f00 */
[----:B------:R-:W-:Y:S01]  /*b7a0*/  IMAD.MOV.U32 R116, RZ, RZ, -0x1 ;  /* 0xffffffffff747424 */ /* 0x000fe200078e00ff */
[----:B------:R-:W-:Y:S02]  /*b7b0*/  MOV R97, R119 ;  /* 0x0000007700617202 */ /* 0x000fe40000000f00 */
[----:B------:R-:W-:Y:S05]  /*b7c0*/  CALL.REL.NOINC `($__internal_122_$__cuda_sm70_shflsync_bfly_p) ;  /* 0x0000001000007944 */ /* 0x000fea0003c00000 */
[----:B01----:R-:W-:Y:S05]  /*b7d0*/  BRA `(.L_x_16363) ;  /* 0xffffed8000007947 */ /* 0x003fea000383ffff */
        .weak           $__internal_122_$__cuda_sm70_shflsync_bfly_p
        .type           $__internal_122_$__cuda_sm70_shflsync_bfly_p,@function
        .size           $__internal_122_$__cuda_sm70_shflsync_bfly_p,(.L_x_22210 - $__internal_122_$__cuda_sm70_shflsync_bfly_p)
$__internal_122_$__cuda_sm70_shflsync_bfly_p:
[----:B------:R-:W-:Y:S01]  /*b7e0*/  IMAD.MOV.U32 R99, RZ, RZ, 0x0 ;  /* 0x00000000ff637424 */ /* 0x000fe200078e00ff */
[----:B------:R-:W-:Y:S04]  /*b7f0*/  WARPSYNC R116 ;  /* 0x0000007400007348 */ /* 0x000fe80003800000 */
[----:B------:R0:W1:Y:S01]  /*b800*/  SHFL.BFLY PT, R116, R97, R118, R115 ;  /* 0x0c00007661747389 */ /* 0x00006200000e0073 */
[----:B------:R-:W-:Y:S05]  /*b810*/  RET.REL.NODEC R98 `(_ZN10layer_norm13ln_fwd_kernelINS_13Kernel_traitsIf6__halffS2_fjLj3072ELj1ELj1ELj4ELj16ENS_18Kernel_traits_baseILj3072EfS2_fS2_fjLj128EEEEELb1ELb0ELb1ELb0EEEvNS_9FwdParamsE) ;  /* 0xffff47e062007950 */ /* 0x000fea0003c3ffff */
.L_x_16364:
        /* <DEDUP_REMOVED lines=14> */
.L_x_22210:


//--------------------- .text._ZN10layer_norm13ln_fwd_kernelINS_13Kernel_traitsIf6__halffS2_fjLj3072ELj1ELj1ELj4ELj16ENS_18Kernel_traits_baseILj3072EfS2_fS2_fjLj128EEEEELb1ELb0ELb1ELb1EEEvNS_9FwdParamsE --------------------------
	.section	.text._ZN10layer_norm13ln_fwd_kernelINS_13Kernel_traitsIf6__halffS2_fjLj3072ELj1ELj1ELj4ELj16ENS_18Kernel_traits_baseILj3072EfS2_fS2_fjLj128EEEEELb1ELb0ELb1ELb1EEEvNS_9FwdParamsE,"ax",@progbits
	.sectioninfo	@"SHI_REGISTERS=127"
	.align	128
        .global         _ZN10layer_norm13ln_fwd_kernelINS_13Kernel_traitsIf6__halffS2_fjLj3072ELj1ELj1ELj4ELj16ENS_18Kernel_traits_baseILj3072EfS2_fS2_fjLj128EEEEELb1ELb0ELb1ELb1EEEvNS_9FwdParamsE
        .type           _ZN10layer_norm13ln_fwd_kernelINS_13Kernel_traitsIf6__halffS2_fjLj3072ELj1ELj1ELj4ELj16ENS_18Kernel_traits_baseILj3072EfS2_fS2_fjLj128EEEEELb1ELb0ELb1ELb1EEEvNS_9FwdParamsE,@function
        .size           _ZN10layer_norm13ln_fwd_kernelINS_13Kernel_traitsIf6__halffS2_fjLj3072ELj1ELj1ELj4ELj16ENS_18Kernel_traits_baseILj3072EfS2_fS2_fjLj128EEEEELb1ELb0ELb1ELb1EEEvNS_9FwdParamsE,(.L_x_22211 - _ZN10layer_norm13ln_fwd_kernelINS_13Kernel_traitsIf6__halffS2_fjLj3072ELj1ELj1ELj4ELj16ENS_18Kernel_traits_baseILj3072EfS2_fS2_fjLj128EEEEELb1ELb0ELb1ELb1EEEvNS_9FwdParamsE)
        .other          _ZN10layer_norm13ln_fwd_kernelINS_13Kernel_traitsIf6__halffS2_fjLj3072ELj1ELj1ELj4ELj16ENS_18Kernel_traits_baseILj3072EfS2_fS2_fjLj128EEEEELb1ELb0ELb1ELb1EEEvNS_9FwdParamsE,@"STO_CUDA_ENTRY STV_DEFAULT"
_ZN10layer_norm13ln_fwd_kernelINS_13Kernel_traitsIf6__halffS2_fjLj3072ELj1ELj1ELj4ELj16ENS_18Kernel_traits_baseILj3072EfS2_fS2_fjLj128EEEEELb1ELb0ELb1ELb1EEEvNS_9FwdParamsE:
.text._ZN10layer_norm13ln_fwd_kernelINS_13Kernel_traitsIf6__halffS2_fjLj3072ELj1ELj1ELj4ELj16ENS_18Kernel_traits_baseILj3072EfS2_fS2_fjLj128EEEEELb1ELb0ELb1ELb1EEEvNS_9FwdParamsE:
        /* <DEDUP_REMOVED lines=125> */
.L_x_16592:
        /* <DEDUP_REMOVED lines=46> */
.L_x_16368:
[----:B------:R-:W-:Y:S02]  /*0ab0*/  IMAD.MOV.U32 R73, RZ, RZ, R10 ;  /* 0x000000ffff497224 */ /* 0x000fe400078e000a */
.L_x_16369:
[----:B------:R-:W-:Y:S05]  /*0ac0*/  BSYNC B1 ;  /* 0x0000000000017941 */ /* 0x000fea0003800000 */
.L_x_16367:
        /* <DEDUP_REMOVED lines=16> */
.L_x_16373:
[----:B------:R-:W-:Y:S05]  /*0bd0*/  BSYNC B2 ;  /* 0x0000000000027941 */ /* 0x000fea0003800000 */
.L_x_16372:
        /* <DEDUP_REMOVED lines=44> */
.L_x_16371:
[----:B------:R-:W-:Y:S05]  /*0ea0*/  BSYNC B1 ;  /* 0x0000000000017941 */ /* 0x000fea0003800000 */
.L_x_16370:
        /* <DEDUP_REMOVED lines=10> */
.L_x_16366:
[----:B0-----:R-:W-:Y:S05]  /*0f50*/  BSYNC B0 ;  /* 0x0000000000007941 */ /* 0x001fea0003800000 */
.L_x_16365:
        /* <DEDUP_REMOVED lines=18> */
.L_x_16377:
[----:B------:R-:W-:Y:S02]  /*1080*/  IMAD.MOV.U32 R9, RZ, RZ, R10 ;  /* 0x000000ffff097224 */ /* 0x000fe400078e000a */
.L_x_16378:
[----:B------:R-:W-:Y:S05]  /*1090*/  BSYNC B1 ;  /* 0x0000000000017941 */ /* 0x000fea0003800000 */
.L_x_16376:
        /* <DEDUP_REMOVED lines=16> */
.L_x_16382:
[----:B------:R-:W-:Y:S05]  /*11a0*/  BSYNC B2 ;  /* 0x0000000000027941 */ /* 0x000fea0003800000 */
.L_x_16381:
        /* <DEDUP_REMOVED lines=44> */
.L_x_16380:
[----:B------:R-:W-:Y:S05]  /*1470*/  BSYNC B1 ;  /* 0x0000000000017941 */ /* 0x000fea0003800000 */
.L_x_16379:
        /* <DEDUP_REMOVED lines=10> */
.L_x_16375:
[----:B------:R-:W-:Y:S05]  /*1520*/  BSYNC B0 ;  /* 0x0000000000007941 */ /* 0x000fea0003800000 */
.L_x_16374:
        /* <DEDUP_REMOVED lines=18> */
.L_x_16386:
[----:B------:R-:W-:Y:S02]  /*1650*/  IMAD.MOV.U32 R9, RZ, RZ, R10 ;  /* 0x000000ffff097224 */ /* 0x000fe400078e000a */
.L_x_16387:
[----:B------:R-:W-:Y:S05]  /*1660*/  BSYNC B1 ;  /* 0x0000000000017941 */ /* 0x000fea0003800000 */
.L_x_16385:
        /* <DEDUP_REMOVED lines=16> */
.L_x_16391:
[----:B------:R-:W-:Y:S05]  /*1770*/  BSYNC B2 ;  /* 0x0000000000027941 */ /* 0x000fea0003800000 */
.L_x_16390:
        /* <DEDUP_REMOVED lines=44> */
.L_x_16389:
[----:B------:R-:W-:Y:S05]  /*1a40*/  BSYNC B1 ;  /* 0x0000000000017941 */ /* 0x000fea0003800000 */
.L_x_16388:
        /* <DEDUP_REMOVED lines=10> */
.L_x_16384:
[----:B------:R-:W-:Y:S05]  /*1af0*/  BSYNC B0 ;  /* 0x0000000000007941 */ /* 0x000fea0003800000 */
.L_x_16383:
        /* <DEDUP_REMOVED lines=18> */
.L_x_16395:
[----:B------:R-:W-:Y:S02]  /*1c20*/  IMAD.MOV.U32 R9, RZ, RZ, R10 ;  /* 0x000000ffff097224 */ /* 0x000fe400078e000a */
.L_x_16396:
[----:B------:R-:W-:Y:S05]  /*1c30*/  BSYNC B1 ;  /* 0x0000000000017941 */ /* 0x000fea0003800000 */
.L_x_16394:
        /* <DEDUP_REMOVED lines=16> */
.L_x_16400:
[----:B------:R-:W-:Y:S05]  /*1d40*/  BSYNC B2 ;  /* 0x0000000000027941 */ /* 0x000fea0003800000 */
.L_x_16399:
        /* <DEDUP_REMOVED lines=44> */
.L_x_16398:
[----:B------:R-:W-:Y:S05]  /*2010*/  BSYNC B1 ;  /* 0x0000000000017941 */ /* 0x000fea0003800000 */
.L_x_16397:
        /* <DEDUP_REMOVED lines=10> */
.L_x_16393:
[----:B------:R-:W-:Y:S05]  /*20c0*/  BSYNC B0 ;  /* 0x0000000000007941 */ /* 0x000fea0003800000 */
.L_x_16392:
        /* <DEDUP_REMOVED lines=18> */
.L_x_16404:
[----:B------:R-:W-:Y:S02]  /*21f0*/  IMAD.MOV.U32 R9, RZ, RZ, R10 ;  /* 0x000000ffff097224 */ /* 0x000fe400078e000a */
.L_x_16405:
[----:B------:R-:W-:Y:S05]  /*2200*/  BSYNC B1 ;  /* 0x0000000000017941 */ /* 0x000fea0003800000 */
.L_x_16403:
        /* <DEDUP_REMOVED lines=16> */
.L_x_16409:
[----:B------:R-:W-:Y:S05]  /*2310*/  BSYNC B2 ;  /* 0x0000000000027941 */ /* 0x000fea0003800000 */
.L_x_16408:
        /* <DEDUP_REMOVED lines=44> */
.L_x_16407:
[----:B------:R-:W-:Y:S05]  /*25e0*/  BSYNC B1 ;  /* 0x0000000000017941 */ /* 0x000fea0003800000 */
.L_x_16406:
        /* <DEDUP_REMOVED lines=10> */
.L_x_16402:
[----:B------:R-:W-:Y:S05]  /*2690*/  BSYNC B0 ;  /* 0x0000000000007941 */ /* 0x000fea0003800000 */
.L_x_16401:
        /* <DEDUP_REMOVED lines=18> */
.L_x_16413:
[----:B------:R-:W-:Y:S02]  /*27c0*/  IMAD.MOV.U32 R9, RZ, RZ, R10 ;  /* 0x000000ffff097224 */ /* 0x000fe400078e000a */
.L_x_16414:
[----:B------:R-:W-:Y:S05]  /*27d0*/  BSYNC B1 ;  /* 0x0000000000017941 */ /* 0x000fea0003800000 */
.L_x_16412:
        /* <DEDUP_REMOVED lines=16> */
.L_x_16418:
[----:B------:R-:W-:Y:S05]  /*28e0*/  BSYNC B2 ;  /* 0x0000000000027941 */ /* 0x000fea0003800000 */
.L_x_16417:
        /* <DEDUP_REMOVED lines=44> */
.L_x_16416:
[----:B------:R-:W-:Y:S05]  /*2bb0*/  BSYNC B1 ;  /* 0x0000000000017941 */ /* 0x000fea0003800000 */
.L_x_16415:
        /* <DEDUP_REMOVED lines=10> */
.L_x_16411:
[----:B------:R-:W-:Y:S05]  /*2c60*/  BSYNC B0 ;  /* 0x0000000000007941 */ /* 0x000fea0003800000 */
.L_x_16410:
        /* <DEDUP_REMOVED lines=18> */
.L_x_16422:
[----:B------:R-:W-:Y:S02]  /*2d90*/  IMAD.MOV.U32 R9, RZ, RZ, R10 ;  /* 0x000000ffff097224 */ /* 0x000fe400078e000a */
.L_x_16423:
[----:B------:R-:W-:Y:S05]  /*2da0*/  BSYNC B1 ;  /* 0x0000000000017941 */ /* 0x000fea0003800000 */
.L_x_16421:
        /* <DEDUP_REMOVED lines=16> */
.L_x_16427:
[----:B------:R-:W-:Y:S05]  /*2eb0*/  BSYNC B2 ;  /* 0x0000000000027941 */ /* 0x000fea0003800000 */
.L_x_16426:
        /* <DEDUP_REMOVED lines=44> */
.L_x_16425:
[----:B------:R-:W-:Y:S05]  /*3180*/  BSYNC B1 ;  /* 0x0000000000017941 */ /* 0x000fea0003800000 */
.L_x_16424:
        /* <DEDUP_REMOVED lines=10> */
.L_x_16420:
[----:B------:R-:W-:Y:S05]  /*3230*/  BSYNC B0 ;  /* 0x0000000000007941 */ /* 0x000fea0003800000 */
.L_x_16419:
        /* <DEDUP_REMOVED lines=18> */
.L_x_16431:
[----:B------:R-:W-:Y:S02]  /*3360*/  IMAD.MOV.U32 R9, RZ, RZ, R10 ;  /* 0x000000ffff097224 */ /* 0x000fe400078e000a */
.L_x_16432:
[----:B------:R-:W-:Y:S05]  /*3370*/  BSYNC B1 ;  /* 0x0000000000017941 */ /* 0x000fea0003800000 */
.L_x_16430:
        /* <DEDUP_REMOVED lines=16> */
.L_x_16436:
[----:B------:R-:W-:Y:S05]  /*3480*/  BSYNC B2 ;  /* 0x0000000000027941 */ /* 0x000fea0003800000 */
.L_x_16435:
        /* <DEDUP_REMOVED lines=44> */
.L_x_16434:
[----:B------:R-:W-:Y:S05]  /*3750*/  BSYNC B1 ;  /* 0x0000000000017941 */ /* 0x000fea0003800000 */
.L_x_16433:
        /* <DEDUP_REMOVED lines=10> */
.L_x_16429:
[----:B------:R-:W-:Y:S05]  /*3800*/  BSYNC B0 ;  /* 0x0000000000007941 */ /* 0x000fea0003800000 */
.L_x_16428:
        /* <DEDUP_REMOVED lines=30> */
.L_x_16438:
[----:B------:R-:W-:Y:S05]  /*39f0*/  BSYNC B0 ;  /* 0x0000000000007941 */ /* 0x000fea0003800000 */
.L_x_16437:
        /* <DEDUP_REMOVED lines=22> */
.L_x_16442:
[----:B------:R-:W-:Y:S02]  /*3b60*/  MOV R81, R10 ;  /* 0x0000000a00517202 */ /* 0x000fe40000000f00 */
.L_x_16443:
[----:B------:R-:W-:Y:S05]  /*3b70*/  BSYNC B1 ;  /* 0x0000000000017941 */ /* 0x000fea0003800000 */
.L_x_16441:
        /* <DEDUP_REMOVED lines=16> */
.L_x_16447:
[----:B------:R-:W-:Y:S05]  /*3c80*/  BSYNC B2 ;  /* 0x0000000000027941 */ /* 0x000fea0003800000 */
.L_x_16446:
        /* <DEDUP_REMOVED lines=44> */
.L_x_16445:
[----:B------:R-:W-:Y:S05]  /*3f50*/  BSYNC B1 ;  /* 0x0000000000017941 */ /* 0x000fea0003800000 */
.L_x_16444:
        /* <DEDUP_REMOVED lines=10> */
.L_x_16440:
[----:B0-----:R-:W-:Y:S05]  /*4000*/  BSYNC B0 ;  /* 0x0000000000007941 */ /* 0x001fea0003800000 */
.L_x_16439:
        /* <DEDUP_REMOVED lines=18> */
.L_x_16451:
[----:B------:R-:W-:Y:S02]  /*4130*/  MOV R90, R10 ;  /* 0x0000000a005a7202 */ /* 0x000fe40000000f00 */
.L_x_16452:
[----:B------:R-:W-:Y:S05]  /*4140*/  BSYNC B1 ;  /* 0x0000000000017941 */ /* 0x000fea0003800000 */
.L_x_16450:
        /* <DEDUP_REMOVED lines=16> */
.L_x_16456:
[----:B------:R-:W-:Y:S05]  /*4250*/  BSYNC B2 ;  /* 0x0000000000027941 */ /* 0x000fea0003800000 */
.L_x_16455:
        /* <DEDUP_REMOVED lines=44> */
.L_x_16454:
[----:B------:R-:W-:Y:S05]  /*4520*/  BSYNC B1 ;  /* 0x0000000000017941 */ /* 0x000fea0003800000 */
.L_x_16453:
        /* <DEDUP_REMOVED lines=10> */
.L_x_16449:
[----:B------:R-:W-:Y:S05]  /*45d0*/  BSYNC B0 ;  /* 0x0000000000007941 */ /* 0x000fea0003800000 */
.L_x_16448:
        /* <DEDUP_REMOVED lines=18> */
.L_x_16460:
[----:B------:R-:W-:Y:S02]  /*4700*/  MOV R90, R10 ;  /* 0x0000000a005a7202 */ /* 0x000fe40000000f00 */
.L_x_16461:
[----:B------:R-:W-:Y:S05]  /*4710*/  BSYNC B1 ;  /* 0x0000000000017941 */ /* 0x000fea0003800000 */
.L_x_16459:
        /* <DEDUP_REMOVED lines=16> */
.L_x_16465:
[----:B------:R-:W-:Y:S05]  /*4820*/  BSYNC B2 ;  /* 0x0000000000027941 */ /* 0x000fea0003800000 */
.L_x_16464:
        /* <DEDUP_REMOVED lines=44> */
.L_x_16463:
[----:B------:R-:W-:Y:S05]  /*4af0*/  BSYNC B1 ;  /* 0x0000000000017941 */ /* 0x000fea0003800000 */
.L_x_16462:
        /* <DEDUP_REMOVED lines=10> */
.L_x_16458:
[----:B------:R-:W-:Y:S05]  /*4ba0*/  BSYNC B0 ;  /* 0x0000000000007941 */ /* 0x000fea0003800000 */
.L_x_16457:
        /* <DEDUP_REMOVED lines=18> */
.L_x_16469:
[----:B------:R-:W-:Y:S02]  /*4cd0*/  MOV R92, R10 ;  /* 0x0000000a005c7202 */ /* 0x000fe40000000f00 */
.L_x_16470:
[----:B------:R-:W-:Y:S05]  /*4ce0*/  BSYNC B1 ;  /* 0x0000000000017941 */ /* 0x000fea0003800000 */
.L_x_16468:
        /* <DEDUP_REMOVED lines=16> */
.L_x_16474:
[----:B------:R-:W-:Y:S05]  /*4df0*/  BSYNC B2 ;  /* 0x0000000000027941 */ /* 0x000fea0003800000 */
.L_x_16473:
        /* <DEDUP_REMOVED lines=44> */
.L_x_16472:
[----:B------:R-:W-:Y:S05]  /*50c0*/  BSYNC B1 ;  /* 0x0000000000017941 */ /* 0x000fea0003800000 */
.L_x_16471:
        /* <DEDUP_REMOVED lines=10> */
.L_x_16467:
[----:B------:R-:W-:Y:S05]  /*5170*/  BSYNC B0 ;  /* 0x0000000000007941 */ /* 0x000fea0003800000 */
.L_x_16466:
        /* <DEDUP_REMOVED lines=18> */
.L_x_16478:
[----:B------:R-:W-:Y:S02]  /*52a0*/  MOV R92, R10 ;  /* 0x0000000a005c7202 */ /* 0x000fe40000000f00 */
.L_x_16479:
[----:B------:R-:W-:Y:S05]  /*52b0*/  BSYNC B1 ;  /* 0x0000000000017941 */ /* 0x000fea0003800000 */
.L_x_16477:
        /* <DEDUP_REMOVED lines=16> */
.L_x_16483:
[----:B------:R-:W-:Y:S05]  /*53c0*/  BSYNC B2 ;  /* 0x0000000000027941 */ /* 0x000fea0003800000 */
.L_x_16482:
        /* <DEDUP_REMOVED lines=44> */
.L_x_16481:
[----:B------:R-:W-:Y:S05]  /*5690*/  BSYNC B1 ;  /* 0x0000000000017941 */ /* 0x000fea0003800000 */
.L_x_16480:
        /* <DEDUP_REMOVED lines=10> */
.L_x_16476:
[----:B------:R-:W-:Y:S05]  /*5740*/  BSYNC B0 ;  /* 0x0000000000007941 */ /* 0x000fea0003800000 */
.L_x_16475:
        /* <DEDUP_REMOVED lines=18> */
.L_x_16487:
[----:B------:R-:W-:Y:S02]  /*5870*/  MOV R94, R10 ;  /* 0x0000000a005e7202 */ /* 0x000fe40000000f00 */
.L_x_16488:
[----:B------:R-:W-:Y:S05]  /*5880*/  BSYNC B1 ;  /* 0x0000000000017941 */ /* 0x000fea0003800000 */
.L_x_16486:
        /* <DEDUP_REMOVED lines=16> */
.L_x_16492:
[----:B------:R-:W-:Y:S05]  /*5990*/  BSYNC B2 ;  /* 0x0000000000027941 */ /* 0x000fea0003800000 */
.L_x_16491:
        /* <DEDUP_REMOVED lines=44> */
.L_x_16490:
[----:B------:R-:W-:Y:S05]  /*5c60*/  BSYNC B1 ;  /* 0x0000000000017941 */ /* 0x000fea0003800000 */
.L_x_16489:
        /* <DEDUP_REMOVED lines=10> */
.L_x_16485:
[----:B------:R-:W-:Y:S05]  /*5d10*/  BSYNC B0 ;  /* 0x0000000000007941 */ /* 0x000fea0003800000 */
.L_x_16484:
        /* <DEDUP_REMOVED lines=18> */
.L_x_16496:
[----:B------:R-:W-:Y:S02]  /*5e40*/  MOV R94, R10 ;  /* 0x0000000a005e7202 */ /* 0x000fe40000000f00 */
.L_x_16497:
[----:B------:R-:W-:Y:S05]  /*5e50*/  BSYNC B1 ;  /* 0x0000000000017941 */ /* 0x000fea0003800000 */
.L_x_16495:
        /* <DEDUP_REMOVED lines=16> */
.L_x_16501:
[----:B------:R-:W-:Y:S05]  /*5f60*/  BSYNC B2 ;  /* 0x0000000000027941 */ /* 0x000fea0003800000 */
.L_x_16500:
        /* <DEDUP_REMOVED lines=44> */
.L_x_16499:
[----:B------:R-:W-:Y:S05]  /*6230*/  BSYNC B1 ;  /* 0x0000000000017941 */ /* 0x000fea0003800000 */
.L_x_16498:
        /* <DEDUP_REMOVED lines=10> */
.L_x_16494:
[----:B------:R-:W-:Y:S05]  /*62e0*/  BSYNC B0 ;  /* 0x0000000000007941 */ /* 0x000fea0003800000 */
.L_x_16493:
        /* <DEDUP_REMOVED lines=18> */
.L_x_16505:
[----:B------:R-:W-:Y:S02]  /*6410*/  MOV R105, R10 ;  /* 0x0000000a00697202 */ /* 0x000fe40000000f00 */
.L_x_16506:
[----:B------:R-:W-:Y:S05]  /*6420*/  BSYNC B1 ;  /* 0x0000000000017941 */ /* 0x000fea0003800000 */
.L_x_16504:
        /* <DEDUP_REMOVED lines=16> */
.L_x_16510:
[----:B------:R-:W-:Y:S05]  /*6530*/  BSYNC B2 ;  /* 0x0000000000027941 */ /* 0x000fea0003800000 */
.L_x_16509:
        /* <DEDUP_REMOVED lines=44> */
.L_x_16508:
[----:B------:R-:W-:Y:S05]  /*6800*/  BSYNC B1 ;  /* 0x0000000000017941 */ /* 0x000fea0003800000 */
.L_x_16507:
        /* <DEDUP_REMOVED lines=10> */
.L_x_16503:
[----:B------:R-:W-:Y:S05]  /*68b0*/  BSYNC B0 ;  /* 0x0000000000007941 */ /* 0x000fea0003800000 */
.L_x_16502:
        /* <DEDUP_REMOVED lines=9> */
[----:B0-----:R-:W-:Y:S02]  /*6950*/  SHF.L.U32 R89, R103, 0x10, RZ ;  /* 0x0000001067597819 */ /* 0x001fe400000006ff */
        /* <DEDUP_REMOVED lines=19> */
.L_x_16512:
[----:B------:R-:W-:Y:S05]  /*6a90*/  BSYNC B0 ;  /* 0x0000000000007941 */ /* 0x000fea0003800000 */
.L_x_16511:
        /* <DEDUP_REMOVED lines=22> */
.L_x_16516:
[----:B------:R-:W-:Y:S02]  /*6c00*/  MOV R9, R10 ;  /* 0x0000000a00097202 */ /* 0x000fe40000000f00 */
.L_x_16517:
[----:B------:R-:W-:Y:S05]  /*6c10*/  BSYNC B1 ;  /* 0x0000000000017941 */ /* 0x000fea0003800000 */
.L_x_16515:
        /* <DEDUP_REMOVED lines=16> */
.L_x_16521:
[----:B------:R-:W-:Y:S05]  /*6d20*/  BSYNC B2 ;  /* 0x0000000000027941 */ /* 0x000fea0003800000 */
.L_x_16520:
        /* <DEDUP_REMOVED lines=44> */
.L_x_16519:
[----:B------:R-:W-:Y:S05]  /*6ff0*/  BSYNC B1 ;  /* 0x0000000000017941 */ /* 0x000fea0003800000 */
.L_x_16518:
        /* <DEDUP_REMOVED lines=10> */
.L_x_16514:
[----:B0-----:R-:W-:Y:S05]  /*70a0*/  BSYNC B0 ;  /* 0x0000000000007941 */ /* 0x001fea0003800000 */
.L_x_16513:
        /* <DEDUP_REMOVED lines=18> */
.L_x_16525:
[----:B------:R-:W-:Y:S02]  /*71d0*/  MOV R9, R10 ;  /* 0x0000000a00097202 */ /* 0x000fe40000000f00 */
.L_x_16526:
[----:B------:R-:W-:Y:S05]  /*71e0*/  BSYNC B1 ;  /* 0x0000000000017941 */ /* 0x000fea0003800000 */
.L_x_16524:
        /* <DEDUP_REMOVED lines=16> */
.L_x_16530:
[----:B------:R-:W-:Y:S05]  /*72f0*/  BSYNC B2 ;  /* 0x0000000000027941 */ /* 0x000fea0003800000 */
.L_x_16529:
        /* <DEDUP_REMOVED lines=44> */
.L_x_16528:
[----:B------:R-:W-:Y:S05]  /*75c0*/  BSYNC B1 ;  /* 0x0000000000017941 */ /* 0x000fea0003800000 */
.L_x_16527:
        /* <DEDUP_REMOVED lines=10> */
.L_x_16523:
[----:B------:R-:W-:Y:S05]  /*7670*/  BSYNC B0 ;  /* 0x0000000000007941 */ /* 0x000fea0003800000 */
.L_x_16522:
        /* <DEDUP_REMOVED lines=18> */
.L_x_16534:
[----:B------:R-:W-:Y:S02]  /*77a0*/  MOV R9, R10 ;  /* 0x0000000a00097202 */ /* 0x000fe40000000f00 */
.L_x_16535:
[----:B------:R-:W-:Y:S05]  /*77b0*/  BSYNC B1 ;  /* 0x0000000000017941 */ /* 0x000fea0003800000 */
.L_x_16533:
        /* <DEDUP_REMOVED lines=16> */
.L_x_16539:
[----:B------:R-:W-:Y:S05]  /*78c0*/  BSYNC B2 ;  /* 0x0000000000027941 */ /* 0x000fea0003800000 */
.L_x_16538:
        /* <DEDUP_REMOVED lines=44> */
.L_x_16537:
[----:B------:R-:W-:Y:S05]  /*7b90*/  BSYNC B1 ;  /* 0x0000000000017941 */ /* 0x000fea0003800000 */
.L_x_16536:
        /* <DEDUP_REMOVED lines=10> */
.L_x_16532:
[----:B------:R-:W-:Y:S05]  /*7c40*/  BSYNC B0 ;  /* 0x0000000000007941 */ /* 0x000fea0003800000 */
.L_x_16531:
        /* <DEDUP_REMOVED lines=18> */
.L_x_16543:
[----:B------:R-:W-:Y:S02]  /*7d70*/  MOV R9, R10 ;  /* 0x0000000a00097202 */ /* 0x000fe40000000f00 */
.L_x_16544:
[----:B------:R-:W-:Y:S05]  /*7d80*/  BSYNC B1 ;  /* 0x0000000000017941 */ /* 0x000fea0003800000 */
.L_x_16542:
        /* <DEDUP_REMOVED lines=16> */
.L_x_16548:
[----:B------:R-:W-:Y:S05]  /*7e90*/  BSYNC B2 ;  /* 0x0000000000027941 */ /* 0x000fea0003800000 */
.L_x_16547:
        /* <DEDUP_REMOVED lines=44> */
.L_x_16546:
[----:B------:R-:W-:Y:S05]  /*8160*/  BSYNC B1 ;  /* 0x0000000000017941 */ /* 0x000fea0003800000 */
.L_x_16545:
        /* <DEDUP_REMOVED lines=10> */
.L_x_16541:
[----:B------:R-:W-:Y:S05]  /*8210*/  BSYNC B0 ;  /* 0x0000000000007941 */ /* 0x000fea0003800000 */
.L_x_16540:
        /* <DEDUP_REMOVED lines=18> */
.L_x_16552:
[----:B------:R-:W-:Y:S02]  /*8340*/  MOV R9, R10 ;  /* 0x0000000a00097202 */ /* 0x000fe40000000f00 */
.L_x_16553:
[----:B------:R-:W-:Y:S05]  /*8350*/  BSYNC B1 ;  /* 0x0000000000017941 */ /* 0x000fea0003800000 */
.L_x_16551:
        /* <DEDUP_REMOVED lines=16> */
.L_x_16557:
[----:B------:R-:W-:Y:S05]  /*8460*/  BSYNC B2 ;  /* 0x0000000000027941 */ /* 0x000fea0003800000 */
.L_x_16556:
        /* <DEDUP_REMOVED lines=44> */
.L_x_16555:
[----:B------:R-:W-:Y:S05]  /*8730*/  BSYNC B1 ;  /* 0x0000000000017941 */ /* 0x000fea0003800000 */
.L_x_16554:
        /* <DEDUP_REMOVED lines=10> */
.L_x_16550:
[----:B------:R-:W-:Y:S05]  /*87e0*/  BSYNC B0 ;  /* 0x0000000000007941 */ /* 0x000fea0003800000 */
.L_x_16549:
        /* <DEDUP_REMOVED lines=18> */
.L_x_16561:
[----:B------:R-:W-:Y:S02]  /*8910*/  MOV R9, R10 ;  /* 0x0000000a00097202 */ /* 0x000fe40000000f00 */
.L_x_16562:
[----:B------:R-:W-:Y:S05]  /*8920*/  BSYNC B1 ;  /* 0x0000000000017941 */ /* 0x000fea0003800000 */
.L_x_16560:
        /* <DEDUP_REMOVED lines=16> */
.L_x_16566:
[----:B------:R-:W-:Y:S05]  /*8a30*/  BSYNC B2 ;  /* 0x0000000000027941 */ /* 0x000fea0003800000 */
.L_x_16565:
        /* <DEDUP_REMOVED lines=44> */
.L_x_16564:
[----:B------:R-:W-:Y:S05]  /*8d00*/  BSYNC B1 ;  /* 0x0000000000017941 */ /* 0x000fea0003800000 */
.L_x_16563:
[----:B------:R-:W0:Y:S01]  /*8d10*/  I2F.U32 R9, R9 ;  /* 0x0000000900097306 */ /* 0x000e220000201000 */
[----:B------:R-:W-:Y:S01]  /*8d20*/  IMAD.MOV.U32 R94, RZ, RZ, 0x2f800000 ;  /* 0x2f800000ff5e7424 */ /* 0x000fe200078e00ff */
[----:B------:R-:W-:-:S05]  /*8d30*/  HADD2.F32 R102, -RZ, R70.H1_H1 ;  /* 0x30000046ff667230 */ /* 0x000fca0000004100 */
[----:B------:R-:W-:Y:S02]  /*8d40*/  FMUL.FTZ R102, R102, c[0x0][0x1ec] ;  /* 0x00007b0066667a20 */ /* 0x000fe40000410000 */
[----:B0-----:R-:W-:-:S05]  /*8d50*/  FFMA.FTZ R93, R9, R94, 1.1641532182693481445e-10 ;  /* 0x2f000000095d7423 */ /* 0x001fca000001005e */
[----:B------:R-:W-:Y:S01]  /*8d60*/  FSETP.GTU.FTZ.AND P1, PT, R93, c[0x0][0x1e4], PT ;  /* 0x000079005d007a0b */ /* 0x000fe20003f3c000 */
[----:B------:R-:W-:-:S03]  /*8d70*/  FMUL.FTZ R93, R102, c[0x0][0x1e8] ;  /* 0x00007a00665d7a20 */ /* 0x000fc60000410000 */
[----:B------:R-:W-:Y:S02]  /*8d80*/  SEL R102, RZ, 0x1, P1 ;  /* 0x00000001ff667807 */ /* 0x000fe40000800000 */
[----:B------:R-:W-:-:S05]  /*8d90*/  FSEL R93, R93, RZ, !P1 ;  /* 0x000000ff5d5d7208 */ /* 0x000fca0004800000 */
[----:B------:R-:W-:Y:S02]  /*8da0*/  @P0 FADD.FTZ R93, R65, R93 ;  /* 0x0000005d415d0221 */ /* 0x000fe40000010000 */
.L_x_16559:
[----:B------:R-:W-:Y:S05]  /*8db0*/  BSYNC B0 ;  /* 0x0000000000007941 */ /* 0x000fea0003800000 */
.L_x_16558:
        /* <DEDUP_REMOVED lines=18> */
.L_x_16570:
[----:B------:R-:W-:Y:S02]  /*8ee0*/  MOV R9, R10 ;  /* 0x0000000a00097202 */ /* 0x000fe40000000f00 */
.L_x_16571:
[----:B------:R-:W-:Y:S05]  /*8ef0*/  BSYNC B1 ;  /* 0x0000000000017941 */ /* 0x000fea0003800000 */
.L_x_16569:
        /* <DEDUP_REMOVED lines=16> */
.L_x_16575:
[----:B------:R-:W-:Y:S05]  /*9000*/  BSYNC B2 ;  /* 0x0000000000027941 */ /* 0x000fea0003800000 */
.L_x_16574:
        /* <DEDUP_REMOVED lines=44> */
.L_x_16573:
[----:B------:R-:W-:Y:S05]  /*92d0*/  BSYNC B1 ;  /* 0x0000000000017941 */ /* 0x000fea0003800000 */
.L_x_16572:
        /* <DEDUP_REMOVED lines=10> */
.L_x_16568:
[----:B------:R-:W-:Y:S05]  /*9380*/  BSYNC B0 ;  /* 0x0000000000007941 */ /* 0x000fea0003800000 */
.L_x_16567:
        /* <DEDUP_REMOVED lines=18> */
.L_x_16579:
[----:B------:R-:W-:Y:S02]  /*94b0*/  MOV R118, R10 ;  /* 0x0000000a00767202 */ /* 0x000fe40000000f00 */
.L_x_16580:
[----:B------:R-:W-:Y:S05]  /*94c0*/  BSYNC B1 ;  /* 0x0000000000017941 */ /* 0x000fea0003800000 */
.L_x_16578:
        /* <DEDUP_REMOVED lines=16> */
.L_x_16584:
[----:B------:R-:W-:Y:S05]  /*95d0*/  BSYNC B2 ;  /* 0x0000000000027941 */ /* 0x000fea0003800000 */
.L_x_16583:
        /* <DEDUP_REMOVED lines=44> */
.L_x_16582:
[----:B------:R-:W-:Y:S05]  /*98a0*/  BSYNC B1 ;  /* 0x0000000000017941 */ /* 0x000fea0003800000 */
.L_x_16581:
        /* <DEDUP_REMOVED lines=10> */
.L_x_16577:
[----:B------:R-:W-:Y:S05]  /*9950*/  BSYNC B0 ;  /* 0x0000000000007941 */ /* 0x000fea0003800000 */
.L_x_16576:
        /* <DEDUP_REMOVED lines=52> */
.L_x_16586:
[----:B0-----:R-:W-:Y:S05]  /*9ca0*/  BSYNC B0 ;  /* 0x0000000000007941 */ /* 0x001fea0003800000 */
.L_x_16585:
[----:B------:R-:W-:Y:S01]  /*9cb0*/  @!P1 IADD3 R114, R114, 0x4, RZ ;  /* 0x0000000472729810 */ /* 0x000fe20007ffe0ff */
[----:B------:R-:W-:Y:S01]  /*9cc0*/  FADD.FTZ R112, R118, R95 ;  /* 0x0000005f76707221 */ /* 0x000fe20000010000 */
[----:B------:R-:W-:Y:S05]  /*9cd0*/  BRA.DIV ~URZ, `(.L_x_16587) ;  /* 0x00000f327f007947 */ /* 0x000fea000b800000 */
[----:B------:R0:W1:Y:S02]  /*9ce0*/  SHFL.BFLY PT, R104, R112, 0x1, 0x1f ;  /* 0x0c201f0070687f89 */ /* 0x00006400000e0000 */
.L_x_16593:
        /* <DEDUP_REMOVED lines=68> */
.L_x_16594:
        /* <DEDUP_REMOVED lines=106> */
[----:B------:R-:W-:Y:S01]  /*a7d0*/  F2FP.PACK_AB R72, R77, R72 ;  /* 0x000000484d48723e */ /* 0x000fe200000000ff */
        /* <DEDUP_REMOVED lines=29> */
[----:B------:R-:W-:Y:S02]  /*a9b0*/  FFMA.FTZ R114, R31, R114, R55 ;  /* 0x000000721f727223 */ /* 0x000fe40000010037 */
[----:B------:R-:W-:-:S02]  /*a9c0*/  FFMA.FTZ R79, R29, R112, R53 ;  /* 0x000000701d4f7223 */ /* 0x000fc40000010035 */
        /* <DEDUP_REMOVED lines=11> */
[----:B------:R-:W-:Y:S01]  /*aa80*/  FFMA.FTZ R78, R20, R95, R44 ;  /* 0x0000005f144e7223 */ /* 0x000fe2000001002c */
[----:B------:R-:W-:Y:S01]  /*aa90*/  F2FP.PACK_AB R79, R122, R107 ;  /* 0x0000006b7a4f723e */ /* 0x000fe200000000ff */
[----:B------:R-:W-:Y:S01]  /*aaa0*/  FFMA.FTZ R83, R21, R120, R45 ;  /* 0x0000007815537223 */ /* 0x000fe2000001002d */
[----:B------:R-:W-:Y:S01]  /*aab0*/  F2FP.PACK_AB R77, R118, R77 ;  /* 0x0000004d764d723e */ /* 0x000fe200000000ff */
[----:B------:R-:W-:Y:S02]  /*aac0*/  IMAD.MOV.U32 R89, RZ, RZ, 0x10 ;  /* 0x00000010ff597424 */ /* 0x000fe400078e00ff */
        /* <DEDUP_REMOVED lines=12> */
.L_x_16590:
[----:B-1----:R-:W-:Y:S05]  /*ab90*/  BSYNC B0 ;  /* 0x0000000000007941 */ /* 0x002fea0003800000 */
.L_x_16589:
[----:B------:R-:W-:Y:S02]  /*aba0*/  IADD3 R2, R2, c[0x0][0x160], RZ ;  /* 0x0000580002027a10 */ /* 0x000fe40007ffe0ff */
[----:B------:R-:W-:-:S02]  /*abb0*/  LOP3.LUT P1, RZ, R96, 0xff, RZ, 0xc0, !PT ;  /* 0x000000ff60ff7812 */ /* 0x000fc4000782c0ff */
[----:B------:R-:W-:Y:S02]  /*abc0*/  ISETP.GE.AND P0, PT, R2, c[0x0][0x164], PT ;  /* 0x0000590002007a0c */ /* 0x000fe40003f06270 */
[----:B------:R-:W-:-:S11]  /*abd0*/  SEL R96, RZ, 0x1, P1 ;  /* 0x00000001ff607807 */ /* 0x000fd60000800000 */
[----:B0-----:R-:W-:Y:S01]  /*abe0*/  @P0 CALL.REL.NOINC `(.L_x_16591) ;  /* 0x0000001000000944 */ /* 0x001fe20003c00000 */
[----:B------:R-:W-:Y:S05]  /*abf0*/  BRA `(.L_x_16592) ;  /* 0xffff5bd000007947 */ /* 0x000fea000383ffff */
.L_x_16591:
[----:B------:R-:W-:Y:S05]  /*ac00*/  EXIT ;  /* 0x000000000000794d */ /* 0x000fea0003800000 */
.L_x_16587:
[----:B------:R-:W-:Y:S01]  /*ac10*/  MOV R111, 0x1 ;  /* 0x00000001006f7802 */ /* 0x000fe20000000f00 */
[----:B------:R-:W-:Y:S01]  /*ac20*/  IMAD.MOV.U32 R105, RZ, RZ, 0x1f ;  /* 0x0000001fff697424 */ /* 0x000fe200078e00ff */
[----:B------:R-:W-:Y:S01]  /*ac30*/  MOV R106, 0xac60 ;  /* 0x0000ac60006a7802 */ /* 0x000fe20000000f00 */
[----:B------:R-:W-:Y:S02]  /*ac40*/  IMAD.MOV.U32 R110, RZ, RZ, -0x1 ;  /* 0xffffffffff6e7424 */ /* 0x000fe400078e00ff */
[----:B------:R-:W-:Y:S05]  /*ac50*/  CALL.REL.NOINC `($__internal_123_$__cuda_sm70_shflsync_bfly_p) ;  /* 0x0000069000007944 */ /* 0x000fea0003c00000 */
[----:B-1----:R-:W-:Y:S01]  /*ac60*/  MOV R104, R111 ;  /* 0x0000006f00687202 */ /* 0x002fe20000000f00 */
[----:B0-----:R-:W-:Y:S05]  /*ac70*/  BRA `(.L_x_16593) ;  /* 0xfffff07000007947 */ /* 0x001fea000383ffff */
.L_x_16588:
[----:B------:R-:W-:Y:S01]  /*ac80*/  IMAD.MOV.U32 R111, RZ, RZ, 0x2 ;  /* 0x00000002ff6f7424 */ /* 0x000fe200078e00ff */
[----:B------:R-:W-:Y:S01]  /*ac90*/  MOV R110, 0xffffffff ;  /* 0xffffffff006e7802 */ /* 0x000fe20000000f00 */
[----:B------:R-:W-:Y:S01]  /*aca0*/  IMAD.MOV.U32 R105, RZ, RZ, 0x1f ;  /* 0x0000001fff697424 */ /* 0x000fe200078e00ff */
[----:B------:R-:W-:Y:S02]  /*acb0*/  MOV R106, 0xacd0 ;  /* 0x0000acd0006a7802 */ /* 0x000fe40000000f00 */
[----:B------:R-:W-:Y:S05]  /*acc0*/  CALL.REL.NOINC `($__internal_123_$__cuda_sm70_shflsync_bfly_p) ;  /* 0x0000062000007944 */ /* 0x000fea0003c00000 */
[----:B01----:R-:W-:Y:S01]  /*acd0*/  FADD.FTZ R112, R112, R111 ;  /* 0x0000006f70707221 */ /* 0x003fe20000010000 */
[----:B------:R-:W-:Y:S01]  /*ace0*/  MOV R110, 0xffffffff ;  /* 0xffffffff006e7802 */ /* 0x000fe20000000f00 */
[----:B------:R-:W-:Y:S01]  /*acf0*/  IMAD.MOV.U32 R111, RZ, RZ, 0x4 ;  /* 0x00000004ff6f7424 */ /* 0x000fe200078e00ff */
[----:B------:R-:W-:Y:S01]  /*ad00*/  MOV R106, 0xad30 ;  /* 0x0000ad30006a7802 */ /* 0x000fe20000000f00 */
[----:B------:R-:W-:-:S02]  /*ad10*/  IMAD.MOV.U32 R105, RZ, RZ, 0x1f ;  /* 0x0000001fff697424 */ /* 0x000fc400078e00ff */
        /* <DEDUP_REMOVED lines=67> */
[----:B------:R-:W-:Y:S05]  /*b150*/  CALL.REL.NOINC `($__internal_123_$__cuda_sm70_shflsync_bfly_p) ;  /* 0x0000019000007944 */ /* 0x000fea0003c00000 */
[----:B01----:R-:W-:Y:S01]  /*b160*/  FADD.FTZ R112, R112, R111 ;  /* 0x0000006f70707221 */ /* 0x003fe20000010000 */
[----:B------:R-:W-:Y:S01]  /*b170*/  MOV R110, 0xffffffff ;  /* 0xffffffff006e7802 */ /* 0x000fe20000000f00 */
[----:B------:R-:W-:Y:S01]  /*b180*/  IMAD.MOV.U32 R111, RZ, RZ, 0x2 ;  /* 0x00000002ff6f7424 */ /* 0x000fe200078e00ff */
[----:B------:R-:W-:Y:S01]  /*b190*/  MOV R106, 0xb1c0 ;  /* 0x0000b1c0006a7802 */ /* 0x000fe20000000f00 */
[----:B------:R-:W-:Y:S02]  /*b1a0*/  IMAD.MOV.U32 R105, RZ, RZ, 0x1f ;  /* 0x0000001fff697424 */ /* 0x000fe400078e00ff */
        /* <DEDUP_REMOVED lines=19> */
[----:B01----:R-:W-:Y:S05]  /*b2e0*/  BRA `(.L_x_16594) ;  /* 0xffffee4000007947 */ /* 0x003fea000383ffff */
        .weak           $__internal_123_$__cuda_sm70_shflsync_bfly_p
        .type           $__internal_123_$__cuda_sm70_shflsync_bfly_p,@function
        .size           $__internal_123_$__cuda_sm70_shflsync_bfly_p,(.L_x_22211 - $__internal_123_$__cuda_sm70_shflsync_bfly_p)
$__internal_123_$__cuda_sm70_shflsync_bfly_p:
[----:B------:R-:W-:Y:S01]  /*b2f0*/  IMAD.MOV.U32 R107, RZ, RZ, 0x0 ;  /* 0x00000000ff6b7424 */ /* 0x000fe200078e00ff */
[----:B------:R-:W-:Y:S04]  /*b300*/  WARPSYNC R110 ;  /* 0x0000006e00007348 */ /* 0x000fe80003800000 */
[----:B------:R0:W1:Y:S01]  /*b310*/  SHFL.BFLY PT, R111, R112, R111, R105 ;  /* 0x0c00006f706f7389 */ /* 0x00006200000e0069 */
[----:B------:R-:W-:Y:S05]  /*b320*/  RET.REL.NODEC R106 `(_ZN10layer_norm13ln_fwd_kernelINS_13Kernel_traitsIf6__halffS2_fjLj3072ELj1ELj1ELj4ELj16ENS_18Kernel_traits_baseILj3072EfS2_fS2_fjLj128EEEEELb1ELb0ELb1ELb1EEEvNS_9FwdParamsE) ;  /* 0xffff4cd06a007950 */ /* 0x000fea0003c3ffff */
.L_x_16595:
        /* <DEDUP_REMOVED lines=13> */
.L_x_22211:


//--------------------- .text._ZN10layer_norm13ln_fwd_kernelINS_13Kernel_traitsIf6__halffS2_fjLj3072ELj1ELj1ELj4ELj16ENS_18Kernel_traits_baseILj3072EfS2_fS2_fjLj128EEEEELb1ELb1ELb0ELb0EEEvNS_9FwdParamsE --------------------------
	.section	.text._ZN10layer_norm13ln_fwd_kernelINS_13Kernel_traitsIf6__halffS2_fjLj3072ELj1ELj1ELj4ELj16ENS_18Kernel_traits_baseILj3072EfS2_fS2_fjLj128EEEEELb1ELb1ELb0ELb0EEEvNS_9FwdParamsE,"ax",@progbits
	.sectioninfo	@"SHI_REGISTERS=143"
	.align	128
        .global         _ZN10layer_norm13ln_fwd_kernelINS_13Kernel_traitsIf6__halffS2_fjLj3072ELj1ELj1ELj4ELj16ENS_18Kernel_traits_baseILj3072EfS2_fS2_fjLj128EEEEELb1ELb1ELb0ELb0EEEvNS_9FwdParamsE
        .type           _ZN10layer_norm13ln_fwd_kernelINS_13Kernel_traitsIf6__halffS2_fjLj3072ELj1ELj1ELj4ELj16ENS_18Kernel_traits_baseILj3072EfS2_fS2_fjLj128EEEEELb1ELb1ELb0ELb0EEEvNS_9FwdParamsE,@function
        .size           _ZN10layer_norm13ln_fwd_kernelINS_13Kernel_traitsIf6__halffS2_fjLj3072ELj1ELj1ELj4ELj16ENS_18Kernel_traits_baseILj3072EfS2_fS2_fjLj128EEEEELb1ELb1ELb0ELb0EEEvNS_9FwdParamsE,(.L_x_22212 - _ZN10layer_norm13ln_fwd_kernelINS_13Kernel_traitsIf6__halffS2_fjLj3072ELj1ELj1ELj4ELj16ENS_18Kernel_traits_baseILj3072EfS2_fS2_fjLj128EEEEELb1ELb1ELb0ELb0EEEvNS_9FwdParamsE)
        .other          _ZN10layer_norm13ln_fwd_kernelINS_13Kernel_traitsIf6__halffS2_fjLj3072ELj1ELj1ELj4ELj16ENS_18Kernel_traits_baseILj3072EfS2_fS2_fjLj128EEEEELb1ELb1ELb0ELb0EEEvNS_9FwdParamsE,@"STO_CUDA_ENTRY STV_DEFAULT"
_ZN10layer_norm13ln_fwd_kernelINS_13Kernel_traitsIf6__halffS2_fjLj3072ELj1ELj1ELj4ELj16ENS_18Kernel_traits_baseILj3072EfS2_fS2_fjLj128EEEEELb1ELb1ELb0ELb0EEEvNS_9FwdParamsE:
.text._ZN10layer_norm13ln_fwd_kernelINS_13Kernel_traitsIf6__halffS2_fjLj3072ELj1ELj1ELj4ELj16ENS_18Kernel_traits_baseILj3072EfS2_fS2_fjLj128EEEEELb1ELb1ELb0ELb0EEEvNS_9FwdParamsE:
        /* <DEDUP_REMOVED lines=19> */
[----:B--2---:R-:W0:Y:S01]  /*0130*/  @P0 R2UR UR4, R4 ;  /* 0x00000000040403c2 */ /* 0x004e2200000e0000 */
[----:B---3--:R-:W-:-:S07]  /*0140*/  @P0 IADD3 R118, P1, R2, c[0x0][0x240], RZ ;  /* 0x0000900002760a10 */ /* 0x008fce0007f3e0ff */
[----:B------:R1:W2:Y:S01]  /*0150*/  @P0 R2UR UR5, R5 ;  /* 0x00000000050503c2 */ /* 0x0002a200000e0000 */
[----:B------:R-:W-:Y:S02]  /*0160*/  IMAD R2, R13, c[0x0][0x0], R0 ;  /* 0x000000000d027a24 */ /* 0x000fe400078e0200 */
[----:B------:R-:W-:Y:S02]  /*0170*/  @P0 IMAD.X R119, RZ, RZ, R3, P1 ;  /* 0x000000ffff770224 */ /* 0x000fe400008e0603 */
        /* <DEDUP_REMOVED lines=50> */
[----:B------:R-:W-:Y:S02]  /*04a0*/  LEA.HI.SX32 R113, R86, R113, 0x1d ;  /* 0x0000007156717211 */ /* 0x000fe400078feaff */
[----:B------:R-:W-:Y:S01]  /*04b0*/  LOP3.LUT R84, R7, UR20, R4, 0x96, !PT ;  /* 0x0000001407547c12 */ /* 0x000fe2000f8e9604 */
[----:B------:R-:W-:Y:S01]  /*04c0*/  IMAD.WIDE.U32 R82, R82, -0x2daee0ad, RZ ;  /* 0xd2511f5352527825 */ /* 0x000fe200078e00ff */
[C---:B------:R-:W-:Y:S02]  /*04d0*/  LOP3.LUT P2, RZ, R113.reuse, 0xffffff80, RZ, 0xc0, !PT ;  /* 0xffffff8071ff7812 */ /* 0x040fe4000784c0ff */
[----:B------:R-:W-:Y:S01]  /*04e0*/  ISETP.GE.U32.AND P4, PT, R113, 0x100, PT ;  /* 0x000001007100780c */ /* 0x000fe20003f86070 */
[----:B------:R-:W-:Y:S01]  /*04f0*/  IMAD.WIDE.U32 R84, R84, -0x326172a9, RZ ;  /* 0xcd9e8d5754547825 */ /* 0x000fe200078e00ff */
[----:B------:R-:W-:-:S02]  /*0500*/  LOP3.LUT R90, R83, UR22, R6, 0x96, !PT ;  /* 0x00000016535a7c12 */ /* 0x000fc4000f8e9606 */
[----:B------:R-:W-:Y:S02]  /*0510*/  ISETP.GE.U32.AND P3, PT, R113, 0x180, PT ;  /* 0x000001807100780c */ /* 0x000fe40003f66070 */
        /* <DEDUP_REMOVED lines=26> */
.L_x_16597:
[----:B------:R-:W-:Y:S05]  /*06c0*/  BSYNC B0 ;  /* 0x0000000000007941 */ /* 0x000fea0003800000 */
.L_x_16596:
        /* <DEDUP_REMOVED lines=21> */
.L_x_16599:
[----:B------:R-:W-:Y:S05]  /*0820*/  BSYNC B0 ;  /* 0x0000000000007941 */ /* 0x000fea0003800000 */
.L_x_16598:
        /* <DEDUP_REMOVED lines=20> */
.L_x_16601:
[----:B------:R-:W-:Y:S05]  /*0970*/  BSYNC B0 ;  /* 0x0000000000007941 */ /* 0x000fea0003800000 */
.L_x_16600:
[----:B------:R-:W-:Y:S02]  /*0980*/  ISETP.GE.AND P0, PT, R114, c[0x0][0x164], PT ;  /* 0x0000590072007a0c */ /* 0x000fe40003f06270 */
[----:B------:R-:W-:-:S02]  /*0990*/  LOP3.LUT R89, R89, UR23, R84, 0x96, !PT ;  /* 0x0000001759597c12 */ /* 0x000fc4000f8e9654 */
[----:B------:R-:W-:-:S09]  /*09a0*/  LOP3.LUT R87, R87, UR24, R82, 0x96, !PT ;  /* 0x0000001857577c12 */ /* 0x000fd2000f8e9652 */
[----:B------:R-:W-:Y:S05]  /*09b0*/  @P0 EXIT ;  /* 0x000000000000094d */ /* 0x000fea0003800000 */
[----:B------:R-:W-:Y:S01]  /*09c0*/  SHF.R.S32.HI R86, RZ, 0x3, R86 ;  /* 0x00000003ff567819 */ /* 0x000fe20000011456 */
[C---:B0-----:R-:W-:Y:S01]  /*09d0*/  IMAD.SHL.U32 R78, R0.reuse, 0x20, RZ ;  /* 0x00000020004e7824 */ /* 0x041fe200078e00ff */
[----:B------:R-:W-:Y:S01]  /*09e0*/  LOP3.LUT R77, R0, 0x60, RZ, 0xc0, !PT ;  /* 0x00000060004d7812 */ /* 0x000fe200078ec0ff */
[----:B------:R-:W-:Y:S01]  /*09f0*/  IMAD.HI.U32 R115, R87, -0x326172a9, RZ ;  /* 0xcd9e8d5757737827 */ /* 0x000fe200078e00ff */
[----:B------:R-:W-:Y:S01]  /*0a00*/  LOP3.LUT R76, R86, 0x7f, RZ, 0xc0, !PT ;  /* 0x0000007f564c7812 */ /* 0x000fe200078ec0ff */
[----:B------:R-:W-:Y:S01]  /*0a10*/  ULDC.U8 UR8, c[0x0][0x1f0] ;  /* 0x00007c0000087ab9 */ /* 0x000fe20000000000 */
[----:B------:R-:W-:Y:S01]  /*0a20*/  SHF.R.U32.HI R86, RZ, 0x2, R86 ;  /* 0x00000002ff567819 */ /* 0x000fe20000011656 */
[----:B------:R-:W-:Y:S01]  /*0a30*/  IMAD.HI.U32 R117, R89, -0x2daee0ad, RZ ;  /* 0xd2511f5359757827 */ /* 0x000fe200078e00ff */
[----:B------:R-:W-:Y:S02]  /*0a40*/  LOP3.LUT R79, R78, 0x3e0, RZ, 0xc0, !PT ;  /* 0x000003e04e4f7812 */ /* 0x000fe400078ec0ff */
[----:B------:R-:W-:Y:S01]  /*0a50*/  LOP3.LUT R86, R86, 0x3fffffe0, RZ, 0xc0, !PT ;  /* 0x3fffffe056567812 */ /* 0x000fe200078ec0ff */
[----:B------:R-:W-:Y:S01]  /*0a60*/  IMAD.IADD R77, R76, 0x1, -R77 ;  /* 0x000000014c4d7824 */ /* 0x000fe200078e0a4d */
[----:B------:R-:W-:Y:S01]  /*0a70*/  LOP3.LUT R118, R118, 0x3, RZ, 0xc0, !PT ;  /* 0x0000000376767812 */ /* 0x000fe200078ec0ff */
[----:B------:R-:W-:-:S02]  /*0a80*/  IMAD.IADD R79, R76, 0x1, -R79 ;  /* 0x000000014c4f7824 */ /* 0x000fc400078e0a4f */
[----:B------:R-:W-:Y:S01]  /*0a90*/  IMAD R78, R90, -0x326172a9, RZ ;  /* 0xcd9e8d575a4e7824 */ /* 0x000fe200078e02ff */
[----:B------:R-:W-:Y:S01]  /*0aa0*/  IMNMX R77, RZ, R77, !PT ;  /* 0x0000004dff4d7217 */ /* 0x000fe20007800200 */
[----:B------:R-:W-:Y:S01]  /*0ab0*/  IMAD R76, R88, -0x2daee0ad, RZ ;  /* 0xd2511f53584c7824 */ /* 0x000fe200078e02ff */
[----:B------:R-:W-:Y:S01]  /*0ac0*/  IMNMX R79, RZ, R79, !PT ;  /* 0x0000004fff4f7217 */ /* 0x000fe20007800200 */
[----:B------:R-:W-:Y:S01]  /*0ad0*/  IMAD.MOV.U32 R121, RZ, RZ, 0x1 ;  /* 0x00000001ff797424 */ /* 0x000fe200078e00ff */
[----:B------:R-:W-:Y:S01]  /*0ae0*/  IMNMX R77, R77, 0x20, PT ;  /* 0x000000204d4d7817 */ /* 0x000fe20003800200 */
[----:B------:R-:W-:Y:S01]  /*0af0*/  IMAD R120, R87, -0x326172a9, RZ ;  /* 0xcd9e8d5757787824 */ /* 0x000fe200078e02ff */
[----:B------:R-:W-:Y:S01]  /*0b00*/  IMNMX R79, R79, 0x20, PT ;  /* 0x000000204f4f7817 */ /* 0x000fe20003800200 */
[----:B------:R-:W-:Y:S01]  /*0b10*/  IMAD R122, R89, -0x2daee0ad, RZ ;  /* 0xd2511f53597a7824 */ /* 0x000fe200078e02ff */
[----:B------:R-:W-:Y:S01]  /*0b20*/  LOP3.LUT R115, R115, UR25, R78, 0x96, !PT ;  /* 0x0000001973737c12 */ /* 0x000fe2000f8e964e */
[----:B------:R-:W-:Y:S01]  /*0b30*/  IMAD.IADD R77, R77, 0x1, R86 ;  /* 0x000000014d4d7824 */ /* 0x000fe200078e0256 */
[----:B------:R-:W-:Y:S01]  /*0b40*/  IADD3 R79, R86, R79, RZ ;  /* 0x0000004f564f7210 */ /* 0x000fe20007ffe0ff */
[----:B------:R-:W-:Y:S01]  /*0b50*/  IMAD.MOV.U32 R119, RZ, RZ, RZ ;  /* 0x000000ffff777224 */ /* 0x000fe200078e00ff */
[----:B------:R-:W-:-:S02]  /*0b60*/  LOP3.LUT R117, R117, UR26, R76, 0x96, !PT ;  /* 0x0000001a75757c12 */ /* 0x000fc4000f8e964c */
[----:B------:R-:W-:Y:S02]  /*0b70*/  SHF.L.U32 R77, R77, 0x3, RZ ;  /* 0x000000034d4d7819 */ /* 0x000fe400000006ff */
[----:B------:R-:W-:-:S04]  /*0b80*/  SHF.L.U32 R123, R79, 0x3, RZ ;  /* 0x000000034f7b7819 */ /* 0x000fc800000006ff */
[----:B------:R-:W0:Y:S08]  /*0b90*/  I2F.U32 R77, R77 ;  /* 0x0000004d004d7306 */ /* 0x000e300000201000 */
[----:B0-----:R0:W1:Y:S02]  /*0ba0*/  MUFU.RCP R116, R77 ;  /* 0x0000004d00747308 */ /* 0x0010640000001000 */
.L_x_16785:
        /* <DEDUP_REMOVED lines=37> */
.L_x_16605:
[----:B0-----:R-:W-:Y:S02]  /*0e00*/  IMAD.MOV.U32 R84, RZ, RZ, R120 ;  /* 0x000000ffff547224 */ /* 0x001fe400078e0078 */
.L_x_16606:
[----:B------:R-:W-:Y:S05]  /*0e10*/  BSYNC B1 ;  /* 0x0000000000017941 */ /* 0x000fea0003800000 */
.L_x_16604:
        /* <DEDUP_REMOVED lines=16> */
.L_x_16610:
[----:B------:R-:W-:Y:S05]  /*0f20*/  BSYNC B2 ;  /* 0x0000000000027941 */ /* 0x000fea0003800000 */
.L_x_16609:
        /* <DEDUP_REMOVED lines=44> */
.L_x_16608:
[----:B------:R-:W-:Y:S05]  /*11f0*/  BSYNC B1 ;  /* 0x0000000000017941 */ /* 0x000fea0003800000 */
.L_x_16607:
[----:B------:R-:W0:Y:S01]  /*1200*/  I2F.U32 R84, R84 ;  /* 0x0000005400547306 */ /* 0x000e220000201000 */
[----:B------:R-:W-:Y:S01]  /*1210*/  HFMA2.MMA R109, -RZ, RZ, 0.1171875, 0 ;  /* 0x2f800000ff6d7435 */ /* 0x000fe200000001ff */
[----:B-----5:R-:W-:Y:S01]  /*1220*/  HADD2.F32 R111, -RZ, R96.H0_H0 ;  /* 0x20000060ff6f7230 */ /* 0x020fe20000004100 */
[----:B------:R-:W-:Y:S01]  /*1230*/  ISETP.NE.U32.AND P0, PT, RZ, c[0x0][0x180], PT ;  /* 0x00006000ff007a0c */ /* 0x000fe20003f05070 */
[----:B------:R-:W-:Y:S03]  /*1240*/  BSSY B1, `(.L_x_16611) ;  /* 0x0000016000017945 */ /* 0x000fe60003800000 */
        /* <DEDUP_REMOVED lines=20> */
.L_x_16612:
[----:B------:R-:W-:Y:S02]  /*1390*/  IMAD.MOV.U32 R86, RZ, RZ, R120 ;  /* 0x000000ffff567224 */ /* 0x000fe400078e0078 */
.L_x_16613:
[----:B------:R-:W-:Y:S05]  /*13a0*/  BSYNC B1 ;  /* 0x0000000000017941 */ /* 0x000fea0003800000 */
.L_x_16611:
        /* <DEDUP_REMOVED lines=16> */
.L_x_16617:
[----:B------:R-:W-:Y:S05]  /*14b0*/  BSYNC B2 ;  /* 0x0000000000027941 */ /* 0x000fea0003800000 */
.L_x_16616:
        /* <DEDUP_REMOVED lines=44> */
.L_x_16615:
[----:B------:R-:W-:Y:S05]  /*1780*/  BSYNC B1 ;  /* 0x0000000000017941 */ /* 0x000fea0003800000 */
.L_x_16614:
        /* <DEDUP_REMOVED lines=22> */
.L_x_16619:
[----:B------:R-:W-:Y:S02]  /*18f0*/  IMAD.MOV.U32 R87, RZ, RZ, R120 ;  /* 0x000000ffff577224 */ /* 0x000fe400078e0078 */
.L_x_16620:
[----:B------:R-:W-:Y:S05]  /*1900*/  BSYNC B1 ;  /* 0x0000000000017941 */ /* 0x000fea0003800000 */
.L_x_16618:
        /* <DEDUP_REMOVED lines=16> */
.L_x_16624:
[----:B------:R-:W-:Y:S05]  /*1a10*/  BSYNC B2 ;  /* 0x0000000000027941 */ /* 0x000fea0003800000 */
.L_x_16623:
        /* <DEDUP_REMOVED lines=44> */
.L_x_16622:
[----:B------:R-:W-:Y:S05]  /*1ce0*/  BSYNC B1 ;  /* 0x0000000000017941 */ /* 0x000fea0003800000 */
.L_x_16621:
        /* <DEDUP_REMOVED lines=21> */
.L_x_16626:
[----:B------:R-:W-:Y:S02]  /*1e40*/  MOV R96, R120 ;  /* 0x0000007800607202 */ /* 0x000fe40000000f00 */
.L_x_16627:
[----:B------:R-:W-:Y:S05]  /*1e50*/  BSYNC B1 ;  /* 0x0000000000017941 */ /* 0x000fea0003800000 */
.L_x_16625:
        /* <DEDUP_REMOVED lines=16> */
.L_x_16631:
[----:B------:R-:W-:Y:S05]  /*1f60*/  BSYNC B2 ;  /* 0x0000000000027941 */ /* 0x000fea0003800000 */
.L_x_16630:
        /* <DEDUP_REMOVED lines=44> */
.L_x_16629:
[----:B------:R-:W-:Y:S05]  /*2230*/  BSYNC B1 ;  /* 0x0000000000017941 */ /* 0x000fea0003800000 */
.L_x_16628:
        /* <DEDUP_REMOVED lines=21> */
.L_x_16633:
[----:B------:R-:W-:Y:S02]  /*2390*/  IMAD.MOV.U32 R97, RZ, RZ, R120 ;  /* 0x000000ffff617224 */ /* 0x000fe400078e0078 */
.L_x_16634:
[----:B------:R-:W-:Y:S05]  /*23a0*/  BSYNC B1 ;  /* 0x0000000000017941 */ /* 0x000fea0003800000 */
.L_x_16632:
        /* <DEDUP_REMOVED lines=16> */
.L_x_16638:
[----:B------:R-:W-:Y:S05]  /*24b0*/  BSYNC B2 ;  /* 0x0000000000027941 */ /* 0x000fea0003800000 */
.L_x_16637:
        /* <DEDUP_REMOVED lines=44> */
.L_x_16636:
[----:B------:R-:W-:Y:S05]  /*2780*/  BSYNC B1 ;  /* 0x0000000000017941 */ /* 0x000fea0003800000 */
.L_x_16635:
        /* <DEDUP_REMOVED lines=21> */
.L_x_16640:
[----:B------:R-:W-:Y:S02]  /*28e0*/  IMAD.MOV.U32 R110, RZ, RZ, R120 ;  /* 0x000000ffff6e7224 */ /* 0x000fe400078e0078 */
.L_x_16641:
[----:B------:R-:W-:Y:S05]  /*28f0*/  BSYNC B1 ;  /* 0x0000000000017941 */ /* 0x000fea0003800000 */
.L_x_16639:
        /* <DEDUP_REMOVED lines=16> */
.L_x_16645:
[----:B------:R-:W-:Y:S05]  /*2a00*/  BSYNC B2 ;  /* 0x0000000000027941 */ /* 0x000fea0003800000 */
.L_x_16644:
        /* <DEDUP_REMOVED lines=44> */
.L_x_16643:
[----:B------:R-:W-:Y:S05]  /*2cd0*/  BSYNC B1 ;  /* 0x0000000000017941 */ /* 0x000fea0003800000 */
.L_x_16642:
        /* <DEDUP_REMOVED lines=21> */
.L_x_16647:
[----:B------:R-:W-:Y:S02]  /*2e30*/  MOV R110, R120 ;  /* 0x00000078006e7202 */ /* 0x000fe40000000f00 */
.L_x_16648:
[----:B------:R-:W-:Y:S05]  /*2e40*/  BSYNC B1 ;  /* 0x0000000000017941 */ /* 0x000fea0003800000 */
.L_x_16646:
        /* <DEDUP_REMOVED lines=16> */
.L_x_16652:
[----:B------:R-:W-:Y:S05]  /*2f50*/  BSYNC B2 ;  /* 0x0000000000027941 */ /* 0x000fea0003800000 */
.L_x_16651:
        /* <DEDUP_REMOVED lines=44> */
.L_x_16650:
[----:B------:R-:W-:Y:S05]  /*3220*/  BSYNC B1 ;  /* 0x0000000000017941 */ /* 0x000fea0003800000 */
.L_x_16649:
        /* <DEDUP_REMOVED lines=21> */
.L_x_16654:
[----:B------:R-:W-:Y:S02]  /*3380*/  IMAD.MOV.U32 R110, RZ, RZ, R120 ;  /* 0x000000ffff6e7224 */ /* 0x000fe400078e0078 */
.L_x_16655:
[----:B------:R-:W-:Y:S05]  /*3390*/  BSYNC B1 ;  /* 0x0000000000017941 */ /* 0x000fea0003800000 */
.L_x_16653:
        /* <DEDUP_REMOVED lines=18> */
.L_x_16659:
[----:B------:R-:W-:Y:S05]  /*34c0*/  BSYNC B2 ;  /* 0x0000000000027941 */ /* 0x000fea0003800000 */
.L_x_16658:
        /* <DEDUP_REMOVED lines=44> */
.L_x_16657:
[----:B------:R-:W-:Y:S05]  /*3790*/  BSYNC B1 ;  /* 0x0000000000017941 */ /* 0x000fea0003800000 */
.L_x_16656:
[----:B------:R-:W0:Y:S01]  /*37a0*/  I2F.U32 R110, R110 ;  /* 0x0000006e006e7306 */ /* 0x000e220000201000 */
[----:B------:R-:W-:Y:S01]  /*37b0*/  HADD2.F32 R99, -RZ, R99.H1_H1 ;  /* 0x30000063ff637230 */ /* 0x000fe20000004100 */
[----:B------:R-:W-:Y:S02]  /*37c0*/  SEL R136, RZ, 0x10000, P5 ;  /* 0x00010000ff887807 */ /* 0x000fe40002800000 */
[----:B------:R-:W-:Y:S02]  /*37d0*/  ISETP.NE.AND P5, PT, R126, RZ, PT ;  /* 0x000000ff7e00720c */ /* 0x000fe40003fa5270 */
        /* <DEDUP_REMOVED lines=31> */
.L_x_16603:
[----:B------:R-:W-:Y:S05]  /*39d0*/  BSYNC B0 ;  /* 0x0000000000007941 */ /* 0x000fea0003800000 */
.L_x_16602:
        /* <DEDUP_REMOVED lines=24> */
.L_x_16663:
[----:B0-----:R-:W-:Y:S02]  /*3b60*/  MOV R88, R120 ;  /* 0x0000007800587202 */ /* 0x001fe40000000f00 */
.L_x_16664:
[----:B------:R-:W-:Y:S05]  /*3b70*/  BSYNC B1 ;  /* 0x0000000000017941 */ /* 0x000fea0003800000 */
.L_x_16662:
        /* <DEDUP_REMOVED lines=16> */
.L_x_16668:
[----:B------:R-:W-:Y:S05]  /*3c80*/  BSYNC B2 ;  /* 0x0000000000027941 */ /* 0x000fea0003800000 */
.L_x_16667:
        /* <DEDUP_REMOVED lines=44> */
.L_x_16666:
[----:B------:R-:W-:Y:S05]  /*3f50*/  BSYNC B1 ;  /* 0x0000000000017941 */ /* 0x000fea0003800000 */
.L_x_16665:
        /* <DEDUP_REMOVED lines=25> */
.L_x_16670:
[----:B------:R-:W-:Y:S02]  /*40f0*/  IMAD.MOV.U32 R90, RZ, RZ, R120 ;  /* 0x000000ffff5a7224 */ /* 0x000fe400078e0078 */
.L_x_16671:
[----:B------:R-:W-:Y:S05]  /*4100*/  BSYNC B1 ;  /* 0x0000000000017941 */ /* 0x000fea0003800000 */
.L_x_16669:
        /* <DEDUP_REMOVED lines=16> */
.L_x_16675:
[----:B------:R-:W-:Y:S05]  /*4210*/  BSYNC B2 ;  /* 0x0000000000027941 */ /* 0x000fea0003800000 */
.L_x_16674:
        /* <DEDUP_REMOVED lines=44> */
.L_x_16673:
[----:B------:R-:W-:Y:S05]  /*44e0*/  BSYNC B1 ;  /* 0x0000000000017941 */ /* 0x000fea0003800000 */
.L_x_16672:
        /* <DEDUP_REMOVED lines=22> */
.L_x_16677:
[----:B------:R-:W-:Y:S02]  /*4650*/  MOV R91, R120 ;  /* 0x00000078005b7202 */ /* 0x000fe40000000f00 */
.L_x_16678:
[----:B------:R-:W-:Y:S05]  /*4660*/  BSYNC B1 ;  /* 0x0000000000017941 */ /* 0x000fea0003800000 */
.L_x_16676:
        /* <DEDUP_REMOVED lines=16> */
.L_x_16682:
[----:B------:R-:W-:Y:S05]  /*4770*/  BSYNC B2 ;  /* 0x0000000000027941 */ /* 0x000fea0003800000 */
.L_x_16681:
        /* <DEDUP_REMOVED lines=44> */
.L_x_16680:
[----:B------:R-:W-:Y:S05]  /*4a40*/  BSYNC B1 ;  /* 0x0000000000017941 */ /* 0x000fea0003800000 */
.L_x_16679:
        /* <DEDUP_REMOVED lines=21> */
.L_x_16684:
[----:B------:R-:W-:Y:S02]  /*4ba0*/  IMAD.MOV.U32 R100, RZ, RZ, R120 ;  /* 0x000000ffff647224 */ /* 0x000fe400078e0078 */
.L_x_16685:
[----:B------:R-:W-:Y:S05]  /*4bb0*/  BSYNC B1 ;  /* 0x0000000000017941 */ /* 0x000fea0003800000 */
.L_x_16683:
        /* <DEDUP_REMOVED lines=16> */
.L_x_16689:
[----:B------:R-:W-:Y:S05]  /*4cc0*/  BSYNC B2 ;  /* 0x0000000000027941 */ /* 0x000fea0003800000 */
.L_x_16688:
        /* <DEDUP_REMOVED lines=44> */
.L_x_16687:
[----:B------:R-:W-:Y:S05]  /*4f90*/  BSYNC B1 ;  /* 0x0000000000017941 */ /* 0x000fea0003800000 */
.L_x_16686:
        /* <DEDUP_REMOVED lines=21> */
.L_x_16691:
[----:B------:R-:W-:Y:S02]  /*50f0*/  IMAD.MOV.U32 R101, RZ, RZ, R120 ;  /* 0x000000ffff657224 */ /* 0x000fe400078e0078 */
.L_x_16692:
[----:B------:R-:W-:Y:S05]  /*5100*/  BSYNC B1 ;  /* 0x0000000000017941 */ /* 0x000fea0003800000 */
.L_x_16690:
        /* <DEDUP_REMOVED lines=16> */
.L_x_16696:
[----:B------:R-:W-:Y:S05]  /*5210*/  BSYNC B2 ;  /* 0x0000000000027941 */ /* 0x000fea0003800000 */
.L_x_16695:
        /* <DEDUP_REMOVED lines=44> */
.L_x_16694:
[----:B------:R-:W-:Y:S05]  /*54e0*/  BSYNC B1 ;  /* 0x0000000000017941 */ /* 0x000fea0003800000 */
.L_x_16693:
        /* <DEDUP_REMOVED lines=21> */
.L_x_16698:
[----:B------:R-:W-:Y:S02]  /*5640*/  MOV R111, R120 ;  /* 0x00000078006f7202 */ /* 0x000fe40000000f00 */
.L_x_16699:
[----:B------:R-:W-:Y:S05]  /*5650*/  BSYNC B1 ;  /* 0x0000000000017941 */ /* 0x000fea0003800000 */
.L_x_16697:
        /* <DEDUP_REMOVED lines=16> */
.L_x_16703:
[----:B------:R-:W-:Y:S05]  /*5760*/  BSYNC B2 ;  /* 0x0000000000027941 */ /* 0x000fea0003800000 */
.L_x_16702:
        /* <DEDUP_REMOVED lines=44> */
.L_x_16701:
[----:B------:R-:W-:Y:S05]  /*5a30*/  BSYNC B1 ;  /* 0x0000000000017941 */ /* 0x000fea0003800000 */
.L_x_16700:
        /* <DEDUP_REMOVED lines=21> */
.L_x_16705:
[----:B------:R-:W-:Y:S02]  /*5b90*/  IMAD.MOV.U32 R111, RZ, RZ, R120 ;  /* 0x000000ffff6f7224 */ /* 0x000fe400078e0078 */
.L_x_16706:
[----:B------:R-:W-:Y:S05]  /*5ba0*/  BSYNC B1 ;  /* 0x0000000000017941 */ /* 0x000fea0003800000 */
.L_x_16704:
        /* <DEDUP_REMOVED lines=16> */
.L_x_16710:
[----:B------:R-:W-:Y:S05]  /*5cb0*/  BSYNC B2 ;  /* 0x0000000000027941 */ /* 0x000fea0003800000 */
.L_x_16709:
        /* <DEDUP_REMOVED lines=44> */
.L_x_16708:
[----:B------:R-:W-:Y:S05]  /*5f80*/  BSYNC B1 ;  /* 0x0000000000017941 */ /* 0x000fea0003800000 */
.L_x_16707:
        /* <DEDUP_REMOVED lines=21> */
.L_x_16712:
[----:B------:R-:W-:Y:S02]  /*60e0*/  IMAD.MOV.U32 R111, RZ, RZ, R120 ;  /* 0x000000ffff6f7224 */ /* 0x000fe400078e0078 */
.L_x_16713:
[----:B------:R-:W-:Y:S05]  /*60f0*/  BSYNC B1 ;  /* 0x0000000000017941 */ /* 0x000fea0003800000 */
.L_x_16711:
        /* <DEDUP_REMOVED lines=18> */
.L_x_16717:
[----:B------:R-:W-:Y:S05]  /*6220*/  BSYNC B2 ;  /* 0x0000000000027941 */ /* 0x000fea0003800000 */
.L_x_16716:
        /* <DEDUP_REMOVED lines=44> */
.L_x_16715:
[----:B------:R-:W-:Y:S05]  /*64f0*/  BSYNC B1 ;  /* 0x0000000000017941 */ /* 0x000fea0003800000 */
.L_x_16714:
[----:B------:R-:W0:Y:S01]  /*6500*/  I2F.U32 R111, R111 ;  /* 0x0000006f006f7306 */ /* 0x000e220000201000 */
[----:B------:R-:W-:Y:S01]  /*6510*/  HADD2.F32 R103, -RZ, R103.H1_H1 ;  /* 0x30000067ff677230 */ /* 0x000fe20000004100 */
[----:B------:R-:W-:Y:S02]  /*6520*/  SEL R136, RZ, 0x10000, P5 ;  /* 0x00010000ff887807 */ /* 0x000fe40002800000 */
[----:B------:R-:W-:Y:S02]  /*6530*/  ISETP.NE.AND P5, PT, R126, RZ, PT ;  /* 0x000000ff7e00720c */ /* 0x000fe40003fa5270 */
[----:B------:R-:W-:Y:S01]  /*6540*/  SEL R130, RZ, 0x1, P1 ;  /* 0x00000001ff827807 */ /* 0x000fe20000800000 */
[----:B------:R-:W-:Y:S01]  /*6550*/  FMUL.FTZ R103, R103, R108 ;  /* 0x0000006c67677220 */ /* 0x000fe20000410000 */
[----:B------:R-:W-:-:S02]  /*6560*/  SEL R134, RZ, 0x1, P2 ;  /* 0x00000001ff867807 */ /* 0x000fc40001000000 */
[----:B------:R-:W-:Y:S01]  /*6570*/  ISETP.NE.AND P6, PT, R125, RZ, PT ;  /* 0x000000ff7d00720c */ /* 0x000fe20003fc5270 */
[----:B------:R-:W-:Y:S01]  /*6580*/  FMUL.FTZ R103, R103, c[0x0][0x1e8] ;  /* 0x00007a0067677a20 */ /* 0x000fe20000410000 */
[----:B------:R-:W-:Y:S01]  /*6590*/  SEL R132, RZ, 0x1, P5 ;  /* 0x00000001ff847807 */ /* 0x000fe20002800000 */
[----:B------:R-:W-:Y:S01]  /*65a0*/  IMAD.WIDE.U32 R134, R134, 0x1000000, RZ ;  /* 0x0100000086867825 */ /* 0x000fe200078e00ff */
[----:B------:R-:W-:Y:S02]  /*65b0*/  SEL R125, RZ, 0x100, P4 ;  /* 0x00000100ff7d7807 */ /* 0x000fe40002000000 */
        /* <DEDUP_REMOVED lines=23> */
.L_x_16661:
[----:B------:R-:W-:Y:S05]  /*6730*/  BSYNC B0 ;  /* 0x0000000000007941 */ /* 0x000fea0003800000 */
.L_x_16660:
        /* <DEDUP_REMOVED lines=24> */
.L_x_16721:
[----:B0-----:R-:W-:Y:S02]  /*68c0*/  IMAD.MOV.U32 R92, RZ, RZ, R120 ;  /* 0x000000ffff5c7224 */ /* 0x001fe400078e0078 */
.L_x_16722:
[----:B------:R-:W-:Y:S05]  /*68d0*/  BSYNC B1 ;  /* 0x0000000000017941 */ /* 0x000fea0003800000 */
.L_x_16720:
        /* <DEDUP_REMOVED lines=16> */
.L_x_16726:
[----:B------:R-:W-:Y:S05]  /*69e0*/  BSYNC B2 ;  /* 0x0000000000027941 */ /* 0x000fea0003800000 */
.L_x_16725:
        /* <DEDUP_REMOVED lines=44> */
.L_x_16724:
[----:B------:R-:W-:Y:S05]  /*6cb0*/  BSYNC B1 ;  /* 0x0000000000017941 */ /* 0x000fea0003800000 */
.L_x_16723:
        /* <DEDUP_REMOVED lines=25> */
.L_x_16728:
[----:B------:R-:W-:Y:S02]  /*6e50*/  MOV R94, R120 ;  /* 0x00000078005e7202 */ /* 0x000fe40000000f00 */
.L_x_16729:
[----:B------:R-:W-:Y:S05]  /*6e60*/  BSYNC B1 ;  /* 0x0000000000017941 */ /* 0x000fea0003800000 */
.L_x_16727:
        /* <DEDUP_REMOVED lines=16> */
.L_x_16733:
[----:B------:R-:W-:Y:S05]  /*6f70*/  BSYNC B2 ;  /* 0x0000000000027941 */ /* 0x000fea0003800000 */
.L_x_16732:
        /* <DEDUP_REMOVED lines=44> */
.L_x_16731:
[----:B------:R-:W-:Y:S05]  /*7240*/  BSYNC B1 ;  /* 0x0000000000017941 */ /* 0x000fea0003800000 */
.L_x_16730:
        /* <DEDUP_REMOVED lines=22> */
.L_x_16735:
[----:B------:R-:W-:Y:S02]  /*73b0*/  IMAD.MOV.U32 R95, RZ, RZ, R120 ;  /* 0x000000ffff5f7224 */ /* 0x000fe400078e0078 */
.L_x_16736:
[----:B------:R-:W-:Y:S05]  /*73c0*/  BSYNC B1 ;  /* 0x0000000000017941 */ /* 0x000fea0003800000 */
.L_x_16734:
        /* <DEDUP_REMOVED lines=16> */
.L_x_16740:
[----:B------:R-:W-:Y:S05]  /*74d0*/  BSYNC B2 ;  /* 0x0000000000027941 */ /* 0x000fea0003800000 */
.L_x_16739:
        /* <DEDUP_REMOVED lines=44> */
.L_x_16738:
[----:B------:R-:W-:Y:S05]  /*77a0*/  BSYNC B1 ;  /* 0x0000000000017941 */ /* 0x000fea0003800000 */
.L_x_16737:
        /* <DEDUP_REMOVED lines=21> */
.L_x_16742:
[----:B------:R-:W-:Y:S02]  /*7900*/  IMAD.MOV.U32 R104, RZ, RZ, R120 ;  /* 0x000000ffff687224 */ /* 0x000fe400078e0078 */
.L_x_16743:
[----:B------:R-:W-:Y:S05]  /*7910*/  BSYNC B1 ;  /* 0x0000000000017941 */ /* 0x000fea0003800000 */
.L_x_16741:
        /* <DEDUP_REMOVED lines=16> */
.L_x_16747:
[----:B------:R-:W-:Y:S05]  /*7a20*/  BSYNC B2 ;  /* 0x0000000000027941 */ /* 0x000fea0003800000 */
.L_x_16746:
        /* <DEDUP_REMOVED lines=44> */
.L_x_16745:
[----:B------:R-:W-:Y:S05]  /*7cf0*/  BSYNC B1 ;  /* 0x0000000000017941 */ /* 0x000fea0003800000 */
.L_x_16744:
        /* <DEDUP_REMOVED lines=21> */
.L_x_16749:
[----:B------:R-:W-:Y:S02]  /*7e50*/  MOV R105, R120 ;  /* 0x0000007800697202 */ /* 0x000fe40000000f00 */
.L_x_16750:
[----:B------:R-:W-:Y:S05]  /*7e60*/  BSYNC B1 ;  /* 0x0000000000017941 */ /* 0x000fea0003800000 */
.L_x_16748:
        /* <DEDUP_REMOVED lines=16> */
.L_x_16754:
[----:B------:R-:W-:Y:S05]  /*7f70*/  BSYNC B2 ;  /* 0x0000000000027941 */ /* 0x000fea0003800000 */
.L_x_16753:
        /* <DEDUP_REMOVED lines=44> */
.L_x_16752:
[----:B------:R-:W-:Y:S05]  /*8240*/  BSYNC B1 ;  /* 0x0000000000017941 */ /* 0x000fea0003800000 */
.L_x_16751:
        /* <DEDUP_REMOVED lines=21> */
.L_x_16756:
[----:B------:R-:W-:Y:S02]  /*83a0*/  IMAD.MOV.U32 R111, RZ, RZ, R120 ;  /* 0x000000ffff6f7224 */ /* 0x000fe400078e0078 */
.L_x_16757:
[----:B------:R-:W-:Y:S05]  /*83b0*/  BSYNC B1 ;  /* 0x0000000000017941 */ /* 0x000fea0003800000 */
.L_x_16755:
        /* <DEDUP_REMOVED lines=16> */
.L_x_16761:
[----:B------:R-:W-:Y:S05]  /*84c0*/  BSYNC B2 ;  /* 0x0000000000027941 */ /* 0x000fea0003800000 */
.L_x_16760:
        /* <DEDUP_REMOVED lines=44> */
.L_x_16759:
[----:B------:R-:W-:Y:S05]  /*8790*/  BSYNC B1 ;  /* 0x0000000000017941 */ /* 0x000fea0003800000 */
.L_x_16758:
        /* <DEDUP_REMOVED lines=21> */
.L_x_16763:
[----:B------:R-:W-:Y:S02]  /*88f0*/  IMAD.MOV.U32 R111, RZ, RZ, R120 ;  /* 0x000000ffff6f7224 */ /* 0x000fe400078e0078 */
.L_x_16764:
[----:B------:R-:W-:Y:S05]  /*8900*/  BSYNC B1 ;  /* 0x0000000000017941 */ /* 0x000fea0003800000 */
.L_x_16762:
        /* <DEDUP_REMOVED lines=16> */
.L_x_16768:
[----:B------:R-:W-:Y:S05]  /*8a10*/  BSYNC B2 ;  /* 0x0000000000027941 */ /* 0x000fea0003800000 */
.L_x_16767:
        /* <DEDUP_REMOVED lines=44> */
.L_x_16766:
[----:B------:R-:W-:Y:S05]  /*8ce0*/  BSYNC B1 ;  /* 0x0000000000017941 */ /* 0x000fea0003800000 */
.L_x_16765:
        /* <DEDUP_REMOVED lines=21> */
.L_x_16770:
[----:B------:R-:W-:Y:S02]  /*8e40*/  MOV R111, R120 ;  /* 0x00000078006f7202 */ /* 0x000fe40000000f00 */
.L_x_16771:
[----:B------:R-:W-:Y:S05]  /*8e50*/  BSYNC B1 ;  /* 0x0000000000017941 */ /* 0x000fea0003800000 */
.L_x_16769:
        /* <DEDUP_REMOVED lines=18> */
.L_x_16775:
[----:B------:R-:W-:Y:S05]  /*8f80*/  BSYNC B2 ;  /* 0x0000000000027941 */ /* 0x000fea0003800000 */
.L_x_16774:
        /* <DEDUP_REMOVED lines=44> */
.L_x_16773:
[----:B------:R-:W-:Y:S05]  /*9250*/  BSYNC B1 ;  /* 0x0000000000017941 */ /* 0x000fea0003800000 */
.L_x_16772:
        /* <DEDUP_REMOVED lines=34> */
.L_x_16719:
[----:B------:R-:W-:Y:S05]  /*9480*/  BSYNC B0 ;  /* 0x0000000000007941 */ /* 0x000fea0003800000 */
.L_x_16718:
        /* <DEDUP_REMOVED lines=34> */
.L_x_16786:
        /* <DEDUP_REMOVED lines=70> */
.L_x_16787:
        /* <DEDUP_REMOVED lines=90> */
[----:B------:R-:W-:-:S02]  /*a0b0*/  FFMA.FTZ R131, R61, R136, R69 ;  /* 0x000000883d837223 */ /* 0x000fc40000010045 */
        /* <DEDUP_REMOVED lines=9> */
.L_x_16779:
[----:B------:R-:W-:Y:S05]  /*a150*/  BSYNC B0 ;  /* 0x0000000000007941 */ /* 0x000fea0003800000 */
.L_x_16778:
        /* <DEDUP_REMOVED lines=35> */
.L_x_16781:
[----:B------:R-:W-:Y:S05]  /*a390*/  BSYNC B0 ;  /* 0x0000000000007941 */ /* 0x000fea0003800000 */
.L_x_16780:
        /* <DEDUP_REMOVED lines=34> */
.L_x_16783:
[----:B------:R-:W-:Y:S05]  /*a5c0*/  BSYNC B0 ;  /* 0x0000000000007941 */ /* 0x000fea0003800000 */
.L_x_16782:
[----:B------:R-:W-:Y:S02]  /*a5d0*/  IADD3 R114, R114, c[0x0][0x160], RZ ;  /* 0x0000580072727a10 */ /* 0x000fe40007ffe0ff */
[----:B------:R-:W-:Y:S02]  /*a5e0*/  LOP3.LUT P1, RZ, R121, 0xff, RZ, 0xc0, !PT ;  /* 0x000000ff79ff7812 */ /* 0x000fe4000782c0ff */
[----:B------:R-:W-:Y:S02]  /*a5f0*/  ISETP.GE.AND P0, PT, R114, c[0x0][0x164], PT ;  /* 0x0000590072007a0c */ /* 0x000fe40003f06270 */
[----:B------:R-:W-:-:S11]  /*a600*/  SEL R121, RZ, 0x1, P1 ;  /* 0x00000001ff797807 */ /* 0x000fd60000800000 */
[----:B01---5:R-:W-:Y:S01]  /*a610*/  @P0 CALL.REL.NOINC `(.L_x_16784) ;  /* 0x0000001000000944 */ /* 0x023fe20003c00000 */
[----:B------:R-:W-:Y:S05]  /*a620*/  BRA `(.L_x_16785) ;  /* 0xffff658000007947 */ /* 0x000fea000383ffff */
.L_x_16784:
[----:B------:R-:W-:Y:S05]  /*a630*/  EXIT ;  /* 0x000000000000794d */ /* 0x000fea0003800000 */
.L_x_16776:
[----:B------:R-:W-:Y:S01]  /*a640*/  IMAD.MOV.U32 R134, RZ, RZ, 0x1 ;  /* 0x00000001ff867424 */ /* 0x000fe200078e00ff */
[----:B------:R-:W-:Y:S01]  /*a650*/  MOV R136, 0xffffffff ;  /* 0xffffffff00887802 */ /* 0x000fe20000000f00 */
[----:B------:R-:W-:Y:S01]  /*a660*/  IMAD.MOV.U32 R125, RZ, RZ, 0x1f ;  /* 0x0000001fff7d7424 */ /* 0x000fe200078e00ff */
[----:B------:R-:W-:Y:S02]  /*a670*/  MOV R130, 0xa690 ;  /* 0x0000a69000827802 */ /* 0x000fe40000000f00 */
[----:B-1---5:R-:W-:Y:S05]  /*a680*/  CALL.REL.NOINC `($__internal_124_$__cuda_sm70_shflsync_bfly_p) ;  /* 0x000006d000007944 */ /* 0x022fea0003c00000 */
[----:B-1----:R-:W-:Y:S01]  /*a690*/  IMAD.MOV.U32 R108, RZ, RZ, R125 ;  /* 0x000000ffff6c7224 */ /* 0x002fe200078e007d */
[----:B0-----:R-:W-:Y:S05]  /*a6a0*/  BRA `(.L_x_16786) ;  /* 0xfffff00000007947 */ /* 0x001fea000383ffff */
.L_x_16777:
[----:B------:R-:W-:Y:S01]  /*a6b0*/  HFMA2.MMA R125, -RZ, RZ, 0, 1.847743988037109375e-06 ;  /* 0x0000001fff7d7435 */ /* 0x000fe200000001ff */
[----:B------:R-:W-:Y:S01]  /*a6c0*/  IMAD.MOV.U32 R134, RZ, RZ, 0x2 ;  /* 0x00000002ff867424 */ /* 0x000fe200078e00ff */
[----:B------:R-:W-:Y:S01]  /*a6d0*/  MOV R130, 0xa700 ;  /* 0x0000a70000827802 */ /* 0x000fe20000000f00 */
[----:B------:R-:W-:-:S03]  /*a6e0*/  IMAD.MOV.U32 R136, RZ, RZ, -0x1 ;  /* 0xffffffffff887424 */ /* 0x000fc600078e00ff */
[----:B-1---5:R-:W-:Y:S05]  /*a6f0*/  CALL.REL.NOINC `($__internal_124_$__cuda_sm70_shflsync_bfly_p) ;  /* 0x0000066000007944 */ /* 0x022fea0003c00000 */
[----:B01----:R-:W-:Y:S01]  /*a700*/  FADD.FTZ R109, R109, R125 ;  /* 0x0000007d6d6d7221 */ /* 0x003fe20000010000 */
[----:B------:R-:W-:Y:S01]  /*a710*/  MOV R125, 0x1f ;  /* 0x0000001f007d7802 */ /* 0x000fe20000000f00 */
[----:B------:R-:W-:Y:S01]  /*a720*/  IMAD.MOV.U32 R134, RZ, RZ, 0x4 ;  /* 0x00000004ff867424 */ /* 0x000fe200078e00ff */
[----:B------:R-:W-:Y:S01]  /*a730*/  MOV R130, 0xa760 ;  /* 0x0000a76000827802 */ /* 0x000fe20000000f00 */
[----:B------:R-:W-:-:S02]  /*a740*/  IMAD.MOV.U32 R136, RZ, RZ, -0x1 ;  /* 0xffffffffff887424 */ /* 0x000fc400078e00ff */
[----:B------:R-:W-:Y:S05]  /*a750*/  CALL.REL.NOINC `($__internal_124_$__cuda_sm70_shflsync_bfly_p) ;  /* 0x0000060000007944 */ /* 0x000fea0003c00000 */
[----:B01----:R-:W-:Y:S01]  /*a760*/  FADD.FTZ R109, R109, R125 ;  /* 0x0000007d6d6d7221 */ /* 0x003fe20000010000 */
[----:B------:R-:W-:Y:S01]  /*a770*/  HFMA2.MMA R125, -RZ, RZ, 0, 1.847743988037109375e-06 ;  /* 0x0000001fff7d7435 */ /* 0x000fe200000001ff */
[----:B------:R-:W-:Y:S01]  /*a780*/  IMAD.MOV.U32 R134, RZ, RZ, 0x8 ;  /* 0x00000008ff867424 */ /* 0x000fe200078e00ff */
[----:B------:R-:W-:Y:S01]  /*a790*/  MOV R130, 0xa7c0 ;  /* 0x0000a7c000827802 */ /* 0x000fe20000000f00 */
[----:B------:R-:W-:-:S03]  /*a7a0*/  IMAD.MOV.U32 R136, RZ, RZ, -0x1 ;  /* 0xffffffffff887424 */ /* 0x000fc600078e00ff */
[----:B------:R-:W-:Y:S05]  /*a7b0*/  CALL.REL.NOINC `($__internal_124_$__cuda_sm70_shflsync_bfly_p) ;  /* 0x000005a000007944 */ /* 0x000fea0003c00000 */
[----:B01----:R-:W-:Y:S01]  /*a7c0*/  FADD.FTZ R109, R109, R125 ;  /* 0x0000007d6d6d7221 */ /* 0x003fe20000010000 */
[----:B------:R-:W-:Y:S01]  /*a7d0*/  MOV R125, 0x1f ;  /* 0x0000001f007d7802 */ /* 0x000fe20000000f00 */
[----:B------:R-:W-:Y:S01]  /*a7e0*/  IMAD.MOV.U32 R134, RZ, RZ, 0x10 ;  /* 0x00000010ff867424 */ /* 0x000fe200078e00ff */
[----:B------:R-:W-:Y:S01]  /*a7f0*/  MOV R130, 0xa820 ;  /* 0x0000a82000827802 */ /* 0x000fe20000000f00 */
[----:B------:R-:W-:-:S02]  /*a800*/  IMAD.MOV.U32 R136, RZ, RZ, -0x1 ;  /* 0xffffffffff887424 */ /* 0x000fc400078e00ff */
[----:B------:R-:W-:Y:S05]  /*a810*/  CALL.REL.NOINC `($__internal_124_$__cuda_sm70_shflsync_bfly_p) ;  /* 0x0000054000007944 */ /* 0x000fea0003c00000 */
        /* <DEDUP_REMOVED lines=57> */
[----:B------:R-:W-:Y:S05]  /*abb0*/  CALL.REL.NOINC `($__internal_124_$__cuda_sm70_shflsync_bfly_p) ;  /* 0x000001a000007944 */ /* 0x000fea0003c00000 */
[----:B01----:R-:W-:Y:S01]  /*abc0*/  FADD.FTZ R109, R126, R125 ;  /* 0x0000007d7e6d7221 */ /* 0x003fe20000010000 */
[----:B------:R-:W-:Y:S01]  /*abd0*/  MOV R134, 0x2 ;  /* 0x0000000200867802 */ /* 0x000fe20000000f00 */
[----:B------:R-:W-:Y:S01]  /*abe0*/  IMAD.MOV.U32 R125, RZ, RZ, 0x1f ;  /* 0x0000001fff7d7424 */ /* 0x000fe200078e00ff */
[----:B------:R-:W-:Y:S01]  /*abf0*/  MOV R130, 0xac20 ;  /* 0x0000ac2000827802 */ /* 0x000fe20000000f00 */
[----:B------:R-:W-:Y:S02]  /*ac00*/  IMAD.MOV.U32 R136, RZ, RZ, -0x1 ;  /* 0xffffffffff887424 */ /* 0x000fe400078e00ff */
[----:B------:R-:W-:Y:S05]  /*ac10*/  CALL.REL.NOINC `($__internal_124_$__cuda_sm70_shflsync_bfly_p) ;  /* 0x0000014000007944 */ /* 0x000fea0003c00000 */
[----:B0-----:R-:W-:Y:S01]  /*ac20*/  HFMA2.MMA R134, -RZ, RZ, 0, 2.384185791015625e-07 ;  /* 0x00000004ff867435 */ /* 0x001fe200000001ff */
[----:B-1----:R-:W-:Y:S01]  /*ac30*/  FADD.FTZ R109, R109, R125 ;  /* 0x0000007d6d6d7221 */ /* 0x002fe20000010000 */
[----:B------:R-:W-:Y:S01]  /*ac40*/  MOV R130, 0xac80 ;  /* 0x0000ac8000827802 */ /* 0x000fe20000000f00 */
[----:B------:R-:W-:Y:S02]  /*ac50*/  IMAD.MOV.U32 R125, RZ, RZ, 0x1f ;  /* 0x0000001fff7d7424 */ /* 0x000fe400078e00ff */
[----:B------:R-:W-:Y:S02]  /*ac60*/  IMAD.MOV.U32 R136, RZ, RZ, -0x1 ;  /* 0xffffffffff887424 */ /* 0x000fe400078e00ff */
        /* <DEDUP_REMOVED lines=8> */
[----:B0-----:R-:W-:Y:S01]  /*acf0*/  HFMA2.MMA R134, -RZ, RZ, 0, 9.5367431640625e-07 ;  /* 0x00000010ff867435 */ /* 0x001fe200000001ff */
[----:B------:R-:W-:Y:S01]  /*ad00*/  IMAD.MOV.U32 R125, RZ, RZ, 0x1f ;  /* 0x0000001fff7d7424 */ /* 0x000fe200078e00ff */
[----:B------:R-:W-:Y:S01]  /*ad10*/  MOV R136, 0xffffffff ;  /* 0xffffffff00887802 */ /* 0x000fe20000000f00 */
[----:B------:R-:W-:Y:S01]  /*ad20*/  IMAD.MOV.U32 R109, RZ, RZ, R132 ;  /* 0x000000ffff6d7224 */ /* 0x000fe200078e0084 */
[----:B------:R-:W-:-:S02]  /*ad30*/  MOV R130, 0xad50 ;  /* 0x0000ad5000827802 */ /* 0x000fc40000000f00 */
[----:B------:R-:W-:Y:S05]  /*ad40*/  CALL.REL.NOINC `($__internal_124_$__cuda_sm70_shflsync_bfly_p) ;  /* 0x0000001000007944 */ /* 0x000fea0003c00000 */
[----:B01----:R-:W-:Y:S05]  /*ad50*/  BRA `(.L_x_16787) ;  /* 0xffffedb000007947 */ /* 0x003fea000383ffff */
        .weak           $__internal_124_$__cuda_sm70_shflsync_bfly_p
        .type           $__internal_124_$__cuda_sm70_shflsync_bfly_p,@function
        .size           $__internal_124_$__cuda_sm70_shflsync_bfly_p,(.L_x_22212 - $__internal_124_$__cuda_sm70_shflsync_bfly_p)
$__internal_124_$__cuda_sm70_shflsync_bfly_p:
[----:B------:R-:W-:Y:S01]  /*ad60*/  HFMA2.MMA R131, -RZ, RZ, 0, 0 ;  /* 0x00000000ff837435 */ /* 0x000fe200000001ff */
[----:B------:R-:W-:Y:S04]  /*ad70*/  WARPSYNC R136 ;  /* 0x0000008800007348 */ /* 0x000fe80003800000 */
[----:B------:R0:W1:Y:S01]  /*ad80*/  SHFL.BFLY PT, R125, R109, R134, R125 ;  /* 0x0c0000866d7d7389 */ /* 0x00006200000e007d */
[----:B------:R-:W-:Y:S05]  /*ad90*/  RET.REL.NODEC R130 `(_ZN10layer_norm13ln_fwd_kernelINS_13Kernel_traitsIf6__halffS2_fjLj3072ELj1ELj1ELj4ELj16ENS_18Kernel_traits_baseILj3072EfS2_fS2_fjLj128EEEEELb1ELb1ELb0ELb0EEEvNS_9FwdParamsE) ;  /* 0xffff526082007950 */ /* 0x000fea0003c3ffff */
.L_x_16788:
        /* <DEDUP_REMOVED lines=14> */
.L_x_22212:


//--------------------- .text._ZN10layer_norm13ln_fwd_kernelINS_13Kernel_traitsIf6__halffS2_fjLj3072ELj1ELj1ELj4ELj16ENS_18Kernel_traits_baseILj3072EfS2_fS2_fjLj128EEEEELb1ELb1ELb0ELb1EEEvNS_9FwdParamsE --------------------------
	.section	.text._ZN10layer_norm13ln_fwd_kernelINS_13Kernel_traitsIf6__halffS2_fjLj3072ELj1ELj1ELj4ELj16ENS_18Kernel_traits_baseILj3072EfS2_fS2_fjLj128EEEEELb1ELb1ELb0ELb1EEEvNS_9FwdParamsE,"ax",@progbits
	.sectioninfo	@"SHI_REGISTERS=138"
	.align	128
        .global         _ZN10layer_norm13ln_fwd_kernelINS_13Kernel_traitsIf6__halffS2_fjLj3072ELj1ELj1ELj4ELj16ENS_18Kernel_traits_baseILj3072EfS2_fS2_fjLj128EEEEELb1ELb1ELb0ELb1EEEvNS_9FwdParamsE
        .type           _ZN10layer_norm13ln_fwd_kernelINS_13Kernel_traitsIf6__halffS2_fjLj3072ELj1ELj1ELj4ELj16ENS_18Kernel_traits_baseILj3072EfS2_fS2_fjLj128EEEEELb1ELb1ELb0ELb1EEEvNS_9FwdParamsE,@function
        .size           _ZN10layer_norm13ln_fwd_kernelINS_13Kernel_traitsIf6__halffS2_fjLj3072ELj1ELj1ELj4ELj16ENS_18Kernel_traits_baseILj3072EfS2_fS2_fjLj128EEEEELb1ELb1ELb0ELb1EEEvNS_9FwdParamsE,(.L_x_22213 - _ZN10layer_norm13ln_fwd_kernelINS_13Kernel_traitsIf6__halffS2_fjLj3072ELj1ELj1ELj4ELj16ENS_18Kernel_traits_baseILj3072EfS2_fS2_fjLj128EEEEELb1ELb1ELb0ELb1EEEvNS_9FwdParamsE)
        .other          _ZN10layer_norm13ln_fwd_kernelINS_13Kernel_traitsIf6__halffS2_fjLj3072ELj1ELj1ELj4ELj16ENS_18Kernel_traits_baseILj3072EfS2_fS2_fjLj128EEEEELb1ELb1ELb0ELb1EEEvNS_9FwdParamsE,@"STO_CUDA_ENTRY STV_DEFAULT"
_ZN10layer_norm13ln_fwd_kernelINS_13Kernel_traitsIf6__halffS2_fjLj3072ELj1ELj1ELj4ELj16ENS_18Kernel_traits_baseILj3072EfS2_fS2_fjLj128EEEEELb1ELb1ELb0ELb1EEEvNS_9FwdParamsE:
.text._ZN10layer_norm13ln_fwd_kernelINS_13Kernel_traitsIf6__halffS2_fjLj3072ELj1ELj1ELj4ELj16ENS_18Kernel_traits_baseILj3072EfS2_fS2_fjLj128EEEEELb1ELb1ELb0ELb1EEEvNS_9FwdParamsE:
        /* <DEDUP_REMOVED lines=132> */
.L_x_16960:
        /* <DEDUP_REMOVED lines=15> */
[C---:B------:R-:W-:Y:S02]  /*0930*/  IMAD.WIDE.U32 R88, R116.reuse, R100, c[0x0][0x170] ;  /* 0x00005c0074587625 */ /* 0x040fe400078e0064 */
[----:B------:R-:W2:Y:S02]  /*0940*/  @P0 LDG.E.U16 R84, [R84.64] ;  /* 0x0000000654540981 */ /* 0x000ea4000c1e1500 */
[----:B------:R-:W-:-:S02]  /*0950*/  @P2 IMAD.WIDE.U32 R86, R116, R91, c[0x0][0x180] ;  /* 0x0000600074562625 */ /* 0x000fc400078e005b */
        /* <DEDUP_REMOVED lines=15> */
.L_x_16790:
[----:B0-----:R-:W-:Y:S02]  /*0a50*/  IMAD.MOV.U32 R96, RZ, RZ, R114 ;  /* 0x000000ffff607224 */ /* 0x001fe400078e0072 */
.L_x_16791:
[----:B------:R-:W-:Y:S05]  /*0a60*/  BSYNC B0 ;  /* 0x0000000000007941 */ /* 0x000fea0003800000 */
.L_x_16789:
        /* <DEDUP_REMOVED lines=16> */
.L_x_16795:
[----:B------:R-:W-:Y:S05]  /*0b70*/  BSYNC B1 ;  /* 0x0000000000017941 */ /* 0x000fea0003800000 */
.L_x_16794:
        /* <DEDUP_REMOVED lines=44> */
.L_x_16793:
[----:B------:R-:W-:Y:S05]  /*0e40*/  BSYNC B0 ;  /* 0x0000000000007941 */ /* 0x000fea0003800000 */
.L_x_16792:
[----:B------:R-:W0:Y:S01]  /*0e50*/  I2F.U32 R85, R96 ;  /* 0x0000006000557306 */ /* 0x000e220000201000 */
[----:B------:R-:W-:Y:S01]  /*0e60*/  HFMA2.MMA R120, -RZ, RZ, 0.1171875, 0 ;  /* 0x2f800000ff787435 */ /* 0x000fe200000001ff */
[----:B-----5:R-:W-:Y:S01]  /*0e70*/  HADD2.F32 R84, -RZ, R88.H0_H0 ;  /* 0x20000058ff547230 */ /* 0x020fe20000004100 */
[----:B------:R-:W-:Y:S01]  /*0e80*/  ISETP.NE.U32.AND P0, PT, RZ, c[0x0][0x180], PT ;  /* 0x00006000ff007a0c */ /* 0x000fe20003f05070 */
[----:B------:R-:W-:Y:S01]  /*0e90*/  BSSY B0, `(.L_x_16796) ;  /* 0x0000017000007945 */ /* 0x000fe20003800000 */
[----:B------:R-:W-:-:S02]  /*0ea0*/  IADD3 R86, R92, 0x1, RZ ;  /* 0x000000015c567810 */ /* 0x000fc40007ffe0ff */
        /* <DEDUP_REMOVED lines=20> */
.L_x_16797:
[----:B------:R-:W-:Y:S02]  /*0ff0*/  IMAD.MOV.U32 R99, RZ, RZ, R114 ;  /* 0x000000ffff637224 */ /* 0x000fe400078e0072 */
.L_x_16798:
[----:B------:R-:W-:Y:S05]  /*1000*/  BSYNC B0 ;  /* 0x0000000000007941 */ /* 0x000fea0003800000 */
.L_x_16796:
        /* <DEDUP_REMOVED lines=16> */
.L_x_16802:
[----:B------:R-:W-:Y:S05]  /*1110*/  BSYNC B1 ;  /* 0x0000000000017941 */ /* 0x000fea0003800000 */
.L_x_16801:
        /* <DEDUP_REMOVED lines=44> */
.L_x_16800:
[----:B------:R-:W-:Y:S05]  /*13e0*/  BSYNC B0 ;  /* 0x0000000000007941 */ /* 0x000fea0003800000 */
.L_x_16799:
        /* <DEDUP_REMOVED lines=21> */
.L_x_16804:
[----:B------:R-:W-:Y:S02]  /*1540*/  IMAD.MOV.U32 R88, RZ, RZ, R114 ;  /* 0x000000ffff587224 */ /* 0x000fe400078e0072 */
.L_x_16805:
[----:B------:R-:W-:Y:S05]  /*1550*/  BSYNC B0 ;  /* 0x0000000000007941 */ /* 0x000fea0003800000 */
.L_x_16803:
        /* <DEDUP_REMOVED lines=16> */
.L_x_16809:
[----:B------:R-:W-:Y:S05]  /*1660*/  BSYNC B1 ;  /* 0x0000000000017941 */ /* 0x000fea0003800000 */
.L_x_16808:
        /* <DEDUP_REMOVED lines=44> */
.L_x_16807:
[----:B------:R-:W-:Y:S05]  /*1930*/  BSYNC B0 ;  /* 0x0000000000007941 */ /* 0x000fea0003800000 */
.L_x_16806:
        /* <DEDUP_REMOVED lines=21> */
.L_x_16811:
[----:B------:R-:W-:Y:S02]  /*1a90*/  MOV R88, R114 ;  /* 0x0000007200587202 */ /* 0x000fe40000000f00 */
.L_x_16812:
[----:B------:R-:W-:Y:S05]  /*1aa0*/  BSYNC B0 ;  /* 0x0000000000007941 */ /* 0x000fea0003800000 */
.L_x_16810:
        /* <DEDUP_REMOVED lines=16> */
.L_x_16816:
[----:B------:R-:W-:Y:S05]  /*1bb0*/  BSYNC B1 ;  /* 0x0000000000017941 */ /* 0x000fea0003800000 */
.L_x_16815:
        /* <DEDUP_REMOVED lines=44> */
.L_x_16814:
[----:B------:R-:W-:Y:S05]  /*1e80*/  BSYNC B0 ;  /* 0x0000000000007941 */ /* 0x000fea0003800000 */
.L_x_16813:
        /* <DEDUP_REMOVED lines=21> */
.L_x_16818:
[----:B------:R-:W-:Y:S02]  /*1fe0*/  IMAD.MOV.U32 R88, RZ, RZ, R114 ;  /* 0x000000ffff587224 */ /* 0x000fe400078e0072 */
.L_x_16819:
[----:B------:R-:W-:Y:S05]  /*1ff0*/  BSYNC B0 ;  /* 0x0000000000007941 */ /* 0x000fea0003800000 */
.L_x_16817:
        /* <DEDUP_REMOVED lines=16> */
.L_x_16823:
[----:B------:R-:W-:Y:S05]  /*2100*/  BSYNC B1 ;  /* 0x0000000000017941 */ /* 0x000fea0003800000 */
.L_x_16822:
        /* <DEDUP_REMOVED lines=44> */
.L_x_16821:
[----:B------:R-:W-:Y:S05]  /*23d0*/  BSYNC B0 ;  /* 0x0000000000007941 */ /* 0x000fea0003800000 */
.L_x_16820:
        /* <DEDUP_REMOVED lines=21> */
.L_x_16825:
[----:B------:R-:W-:Y:S02]  /*2530*/  IMAD.MOV.U32 R88, RZ, RZ, R114 ;  /* 0x000000ffff587224 */ /* 0x000fe400078e0072 */
.L_x_16826:
[----:B------:R-:W-:Y:S05]  /*2540*/  BSYNC B0 ;  /* 0x0000000000007941 */ /* 0x000fea0003800000 */
.L_x_16824:
        /* <DEDUP_REMOVED lines=16> */
.L_x_16830:
[----:B------:R-:W-:Y:S05]  /*2650*/  BSYNC B1 ;  /* 0x0000000000017941 */ /* 0x000fea0003800000 */
.L_x_16829:
        /* <DEDUP_REMOVED lines=44> */
.L_x_16828:
[----:B------:R-:W-:Y:S05]  /*2920*/  BSYNC B0 ;  /* 0x0000000000007941 */ /* 0x000fea0003800000 */
.L_x_16827:
        /* <DEDUP_REMOVED lines=21> */
.L_x_16832:
[----:B------:R-:W-:Y:S02]  /*2a80*/  MOV R88, R114 ;  /* 0x0000007200587202 */ /* 0x000fe40000000f00 */
.L_x_16833:
[----:B------:R-:W-:Y:S05]  /*2a90*/  BSYNC B0 ;  /* 0x0000000000007941 */ /* 0x000fea0003800000 */
.L_x_16831:
        /* <DEDUP_REMOVED lines=16> */
.L_x_16837:
[----:B------:R-:W-:Y:S05]  /*2ba0*/  BSYNC B1 ;  /* 0x0000000000017941 */ /* 0x000fea0003800000 */
.L_x_16836:
        /* <DEDUP_REMOVED lines=44> */
.L_x_16835:
[----:B------:R-:W-:Y:S05]  /*2e70*/  BSYNC B0 ;  /* 0x0000000000007941 */ /* 0x000fea0003800000 */
.L_x_16834:
        /* <DEDUP_REMOVED lines=22> */
.L_x_16839:
[----:B------:R-:W-:Y:S02]  /*2fe0*/  IMAD.MOV.U32 R88, RZ, RZ, R114 ;  /* 0x000000ffff587224 */ /* 0x000fe400078e0072 */
.L_x_16840:
[----:B------:R-:W-:Y:S05]  /*2ff0*/  BSYNC B0 ;  /* 0x0000000000007941 */ /* 0x000fea0003800000 */
.L_x_16838:
        /* <DEDUP_REMOVED lines=18> */
.L_x_16844:
[----:B------:R-:W-:Y:S05]  /*3120*/  BSYNC B1 ;  /* 0x0000000000017941 */ /* 0x000fea0003800000 */
.L_x_16843:
        /* <DEDUP_REMOVED lines=44> */
.L_x_16842:
[----:B------:R-:W-:Y:S05]  /*33f0*/  BSYNC B0 ;  /* 0x0000000000007941 */ /* 0x000fea0003800000 */
.L_x_16841:
[----:B------:R-:W0:Y:S01]  /*3400*/  I2F.U32 R89, R88 ;  /* 0x0000005800597306 */ /* 0x000e220000201000 */
[----:B------:R-:W-:Y:S01]  /*3410*/  HADD2.F32 R90, -RZ, R91.H1_H1 ;  /* 0x3000005bff5a7230 */ /* 0x000fe20000004100 */
[----:B------:R-:W-:Y:S01]  /*3420*/  SEL R95, RZ, 0x100, P4 ;  /* 0x00000100ff5f7807 */ /* 0x000fe20002000000 */
[----:B------:R-:W-:Y:S01]  /*3430*/  HFMA2.MMA R121, -RZ, RZ, 0, 4.76837158203125e-07 ;  /* 0x00000008ff797435 */ /* 0x000fe200000001ff */
[----:B------:R-:W-:Y:S01]  /*3440*/  ISETP.NE.AND P4, PT, R98, RZ, PT ;  /* 0x000000ff6200720c */ /* 0x000fe20003f85270 */
[----:B------:R-:W-:Y:S01]  /*3450*/  IMAD.MOV.U32 R118, RZ, RZ, 0x20 ;  /* 0x00000020ff767424 */ /* 0x000fe200078e00ff */
[----:B------:R-:W-:Y:S02]  /*3460*/  SEL R91, RZ, 0x1, P2 ;  /* 0x00000001ff5b7807 */ /* 0x000fe40001000000 */
[----:B------:R-:W-:-:S02]  /*3470*/  SEL R96, RZ, 0x1, P1 ;  /* 0x00000001ff607807 */ /* 0x000fc40000800000 */
[----:B------:R-:W-:Y:S02]  /*3480*/  SEL R98, RZ, 0x1, P0 ;  /* 0x00000001ff627807 */ /* 0x000fe40000000000 */
[----:B------:R-:W-:Y:S01]  /*3490*/  ISETP.NE.AND P6, PT, R124, RZ, PT ;  /* 0x000000ff7c00720c */ /* 0x000fe20003fc5270 */
[----:B------:R-:W-:Y:S01]  /*34a0*/  IMAD.WIDE.U32 R96, R96, 0x10000, RZ ;  /* 0x0001000060607825 */ /* 0x000fe200078e00ff */
[----:B------:R-:W-:Y:S02]  /*34b0*/  SEL R102, RZ, 0x10000, P5 ;  /* 0x00010000ff667807 */ /* 0x000fe40002800000 */
[----:B------:R-:W-:Y:S01]  /*34c0*/  ISETP.NE.AND P5, PT, R104, RZ, PT ;  /* 0x000000ff6800720c */ /* 0x000fe20003fa5270 */
[----:B0-----:R-:W-:Y:S01]  /*34d0*/  FFMA.FTZ R89, R89, R120, 1.1641532182693481445e-10 ;  /* 0x2f00000059597423 */ /* 0x001fe20000010078 */
[----:B------:R-:W-:Y:S01]  /*34e0*/  SEL R107, RZ, 0x1, P4 ;  /* 0x00000001ff6b7807 */ /* 0x000fe20002000000 */
[----:B------:R-:W-:-:S03]  /*34f0*/  IMAD.WIDE.U32 R98, R98, 0x100, RZ ;  /* 0x0000010062627825 */ /* 0x000fc600078e00ff */
[----:B------:R-:W-:Y:S01]  /*3500*/  FSETP.GTU.FTZ.AND P1, PT, R89, c[0x0][0x1e4], PT ;  /* 0x0000790059007a0b */ /* 0x000fe20003f3c000 */
[----:B------:R-:W-:Y:S02]  /*3510*/  FMUL.FTZ R89, R90, R119 ;  /* 0x000000775a597220 */ /* 0x000fe40000410000 */
[----:B------:R-:W-:Y:S01]  /*3520*/  IMAD.WIDE.U32 R90, R91, 0x1000000, RZ ;  /* 0x010000005b5a7825 */ /* 0x000fe200078e00ff */
[----:B------:R-:W-:-:S03]  /*3530*/  SEL R101, RZ, 0x1000000, P1 ;  /* 0x01000000ff657807 */ /* 0x000fc60000800000 */
[----:B------:R-:W-:Y:S01]  /*3540*/  FMUL.FTZ R89, R89, c[0x0][0x1e8] ;  /* 0x00007a0059597a20 */ /* 0x000fe20000410000 */
[----:B------:R-:W-:Y:S02]  /*3550*/  LOP3.LUT R106, R98, R90, R96, 0xfe, !PT ;  /* 0x0000005a626a7212 */ /* 0x000fe400078efe60 */
[----:B------:R-:W-:Y:S02]  /*3560*/  LOP3.LUT R95, R95, R101, R102, 0xfe, !PT ;  /* 0x000000655f5f7212 */ /* 0x000fe400078efe66 */
[----:B------:R-:W-:Y:S02]  /*3570*/  SEL R90, RZ, 0x1, P3 ;  /* 0x00000001ff5a7807 */ /* 0x000fe40001800000 */
[----:B------:R-:W-:Y:S02]  /*3580*/  FSEL R88, R89, RZ, !P1 ;  /* 0x000000ff59587208 */ /* 0x000fe40004800000 */
        /* <DEDUP_REMOVED lines=28> */
.L_x_16846:
[----:B0-----:R-:W-:Y:S02]  /*3750*/  IMAD.MOV.U32 R89, RZ, RZ, R114 ;  /* 0x000000ffff597224 */ /* 0x001fe400078e0072 */
.L_x_16847:
[----:B------:R-:W-:Y:S05]  /*3760*/  BSYNC B0 ;  /* 0x0000000000007941 */ /* 0x000fea0003800000 */
.L_x_16845:
        /* <DEDUP_REMOVED lines=16> */
.L_x_16851:
[----:B------:R-:W-:Y:S05]  /*3870*/  BSYNC B1 ;  /* 0x0000000000017941 */ /* 0x000fea0003800000 */
.L_x_16850:
        /* <DEDUP_REMOVED lines=44> */
.L_x_16849:
[----:B------:R-:W-:Y:S05]  /*3b40*/  BSYNC B0 ;  /* 0x0000000000007941 */ /* 0x000fea0003800000 */
.L_x_16848:
        /* <DEDUP_REMOVED lines=22> */
.L_x_16853:
[----:B------:R-:W-:Y:S02]  /*3cb0*/  IMAD.MOV.U32 R90, RZ, RZ, R114 ;  /* 0x000000ffff5a7224 */ /* 0x000fe400078e0072 */
.L_x_16854:
[----:B------:R-:W-:Y:S05]  /*3cc0*/  BSYNC B0 ;  /* 0x0000000000007941 */ /* 0x000fea0003800000 */
.L_x_16852:
        /* <DEDUP_REMOVED lines=16> */
.L_x_16858:
[----:B------:R-:W-:Y:S05]  /*3dd0*/  BSYNC B1 ;  /* 0x0000000000017941 */ /* 0x000fea0003800000 */
.L_x_16857:
        /* <DEDUP_REMOVED lines=44> */
.L_x_16856:
[----:B------:R-:W-:Y:S05]  /*40a0*/  BSYNC B0 ;  /* 0x0000000000007941 */ /* 0x000fea0003800000 */
.L_x_16855:
        /* <DEDUP_REMOVED lines=21> */
.L_x_16860:
[----:B------:R-:W-:Y:S02]  /*4200*/  IMAD.MOV.U32 R91, RZ, RZ, R114 ;  /* 0x000000ffff5b7224 */ /* 0x000fe400078e0072 */
.L_x_16861:
[----:B------:R-:W-:Y:S05]  /*4210*/  BSYNC B0 ;  /* 0x0000000000007941 */ /* 0x000fea0003800000 */
.L_x_16859:
        /* <DEDUP_REMOVED lines=16> */
.L_x_16865:
[----:B------:R-:W-:Y:S05]  /*4320*/  BSYNC B1 ;  /* 0x0000000000017941 */ /* 0x000fea0003800000 */
.L_x_16864:
        /* <DEDUP_REMOVED lines=44> */
.L_x_16863:
[----:B------:R-:W-:Y:S05]  /*45f0*/  BSYNC B0 ;  /* 0x0000000000007941 */ /* 0x000fea0003800000 */
.L_x_16862:
        /* <DEDUP_REMOVED lines=21> */
.L_x_16867:
[----:B------:R-:W-:Y:S02]  /*4750*/  IMAD.MOV.U32 R96, RZ, RZ, R114 ;  /* 0x000000ffff607224 */ /* 0x000fe400078e0072 */
.L_x_16868:
[----:B------:R-:W-:Y:S05]  /*4760*/  BSYNC B0 ;  /* 0x0000000000007941 */ /* 0x000fea0003800000 */
.L_x_16866:
        /* <DEDUP_REMOVED lines=16> */
.L_x_16872:
[----:B------:R-:W-:Y:S05]  /*4870*/  BSYNC B1 ;  /* 0x0000000000017941 */ /* 0x000fea0003800000 */
.L_x_16871:
        /* <DEDUP_REMOVED lines=44> */
.L_x_16870:
[----:B------:R-:W-:Y:S05]  /*4b40*/  BSYNC B0 ;  /* 0x0000000000007941 */ /* 0x000fea0003800000 */
.L_x_16869:
        /* <DEDUP_REMOVED lines=21> */
.L_x_16874:
[----:B------:R-:W-:Y:S02]  /*4ca0*/  IMAD.MOV.U32 R97, RZ, RZ, R114 ;  /* 0x000000ffff617224 */ /* 0x000fe400078e0072 */
.L_x_16875:
[----:B------:R-:W-:Y:S05]  /*4cb0*/  BSYNC B0 ;  /* 0x0000000000007941 */ /* 0x000fea0003800000 */
.L_x_16873:
        /* <DEDUP_REMOVED lines=16> */
.L_x_16879:
[----:B------:R-:W-:Y:S05]  /*4dc0*/  BSYNC B1 ;  /* 0x0000000000017941 */ /* 0x000fea0003800000 */
.L_x_16878:
        /* <DEDUP_REMOVED lines=44> */
.L_x_16877:
[----:B------:R-:W-:Y:S05]  /*5090*/  BSYNC B0 ;  /* 0x0000000000007941 */ /* 0x000fea0003800000 */
.L_x_16876:
        /* <DEDUP_REMOVED lines=21> */
.L_x_16881:
[----:B------:R-:W-:Y:S02]  /*51f0*/  IMAD.MOV.U32 R102, RZ, RZ, R114 ;  /* 0x000000ffff667224 */ /* 0x000fe400078e0072 */
.L_x_16882:
[----:B------:R-:W-:Y:S05]  /*5200*/  BSYNC B0 ;  /* 0x0000000000007941 */ /* 0x000fea0003800000 */
.L_x_16880:
        /* <DEDUP_REMOVED lines=16> */
.L_x_16886:
[----:B------:R-:W-:Y:S05]  /*5310*/  BSYNC B1 ;  /* 0x0000000000017941 */ /* 0x000fea0003800000 */
.L_x_16885:
        /* <DEDUP_REMOVED lines=44> */
.L_x_16884:
[----:B------:R-:W-:Y:S05]  /*55e0*/  BSYNC B0 ;  /* 0x0000000000007941 */ /* 0x000fea0003800000 */
.L_x_16883:
        /* <DEDUP_REMOVED lines=21> */
.L_x_16888:
[----:B------:R-:W-:Y:S02]  /*5740*/  IMAD.MOV.U32 R102, RZ, RZ, R114 ;  /* 0x000000ffff667224 */ /* 0x000fe400078e0072 */
.L_x_16889:
[----:B------:R-:W-:Y:S05]  /*5750*/  BSYNC B0 ;  /* 0x0000000000007941 */ /* 0x000fea0003800000 */
.L_x_16887:
        /* <DEDUP_REMOVED lines=16> */
.L_x_16893:
[----:B------:R-:W-:Y:S05]  /*5860*/  BSYNC B1 ;  /* 0x0000000000017941 */ /* 0x000fea0003800000 */
.L_x_16892:
        /* <DEDUP_REMOVED lines=44> */
.L_x_16891:
[----:B------:R-:W-:Y:S05]  /*5b30*/  BSYNC B0 ;  /* 0x0000000000007941 */ /* 0x000fea0003800000 */
.L_x_16890:
        /* <DEDUP_REMOVED lines=22> */
.L_x_16895:
[----:B------:R-:W-:Y:S02]  /*5ca0*/  IMAD.MOV.U32 R117, RZ, RZ, R114 ;  /* 0x000000ffff757224 */ /* 0x000fe400078e0072 */
.L_x_16896:
[----:B------:R-:W-:Y:S05]  /*5cb0*/  BSYNC B0 ;  /* 0x0000000000007941 */ /* 0x000fea0003800000 */
.L_x_16894:
        /* <DEDUP_REMOVED lines=18> */
.L_x_16900:
[----:B------:R-:W-:Y:S05]  /*5de0*/  BSYNC B1 ;  /* 0x0000000000017941 */ /* 0x000fea0003800000 */
.L_x_16899:
        /* <DEDUP_REMOVED lines=44> */
.L_x_16898:
[----:B------:R-:W-:Y:S05]  /*60b0*/  BSYNC B0 ;  /* 0x0000000000007941 */ /* 0x000fea0003800000 */
.L_x_16897:
[----:B------:R0:W1:Y:S01]  /*60c0*/  I2F.U32 R103, R117 ;  /* 0x0000007500677306 */ /* 0x0000620000201000 */
[----:B------:R-:W-:Y:S01]  /*60d0*/  SEL R122, RZ, 0x10000, P5 ;  /* 0x00010000ff7a7807 */ /* 0x000fe20002800000 */
[----:B------:R-:W-:Y:S01]  /*60e0*/  HADD2.F32 R102, -RZ, R99.H1_H1 ;  /* 0x30000063ff667230 */ /* 0x000fe20000004100 */
[----:B------:R-:W-:Y:S02]  /*60f0*/  ISETP.NE.AND P5, PT, R104, RZ, PT ;  /* 0x000000ff6800720c */ /* 0x000fe40003fa5270 */
[----:B------:R-:W-:Y:S02]  /*6100*/  SEL R106, RZ, 0x1, P2 ;  /* 0x00000001ff6a7807 */ /* 0x000fe40001000000 */
[----:B------:R-:W-:Y:S01]  /*6110*/  ISETP.NE.AND P2, PT, R105, RZ, PT ;  /* 0x000000ff6900720c */ /* 0x000fe20003f45270 */
[----:B------:R-:W-:Y:S01]  /*6120*/  FMUL.FTZ R99, R102, R119 ;  /* 0x0000007766637220 */ /* 0x000fe20000410000 */
[----:B------:R-:W-:Y:S01]  /*6130*/  SEL R104, RZ, 0x1, P1 ;  /* 0x00000001ff687807 */ /* 0x000fe20000800000 */
[----:B------:R-:W-:Y:S01]  /*6140*/  IMAD.WIDE.U32 R106, R106, 0x1000000, RZ ;  /* 0x010000006a6a7825 */ /* 0x000fe200078e00ff */
[----:B------:R-:W-:-:S02]  /*6150*/  SEL R105, RZ, 0x1, P0 ;  /* 0x00000001ff697807 */ /* 0x000fc40000000000 */
[----:B------:R-:W-:Y:S01]  /*6160*/  ISETP.NE.AND P6, PT, R124, RZ, PT ;  /* 0x000000ff7c00720c */ /* 0x000fe20003fc5270 */
[----:B------:R-:W-:Y:S01]  /*6170*/  FMUL.FTZ R99, R99, c[0x0][0x1e8] ;  /* 0x00007a0063637a20 */ /* 0x000fe20000410000 */
[----:B0-----:R-:W-:Y:S01]  /*6180*/  SEL R117, RZ, 0x100, P4 ;  /* 0x00000100ff757807 */ /* 0x001fe20002000000 */
[----:B-1----:R-:W-:Y:S01]  /*6190*/  FFMA.FTZ R103, R103, R120, 1.1641532182693481445e-10 ;  /* 0x2f00000067677423 */ /* 0x002fe20000010078 */
[----:B------:R-:W-:-:S04]  /*61a0*/  SEL R129, RZ, 0x1, P2 ;  /* 0x00000001ff817807 */ /* 0x000fc80001000000 */
        /* <DEDUP_REMOVED lines=36> */
.L_x_16902:
[----:B0-----:R-:W-:Y:S02]  /*63f0*/  IMAD.MOV.U32 R101, RZ, RZ, R114 ;  /* 0x000000ffff657224 */ /* 0x001fe400078e0072 */
.L_x_16903:
[----:B------:R-:W-:Y:S05]  /*6400*/  BSYNC B0 ;  /* 0x0000000000007941 */ /* 0x000fea0003800000 */
.L_x_16901:
        /* <DEDUP_REMOVED lines=16> */
.L_x_16907:
[----:B------:R-:W-:Y:S05]  /*6510*/  BSYNC B1 ;  /* 0x0000000000017941 */ /* 0x000fea0003800000 */
.L_x_16906:
        /* <DEDUP_REMOVED lines=44> */
.L_x_16905:
[----:B------:R-:W-:Y:S05]  /*67e0*/  BSYNC B0 ;  /* 0x0000000000007941 */ /* 0x000fea0003800000 */
.L_x_16904:
        /* <DEDUP_REMOVED lines=22> */
.L_x_16909:
[----:B------:R-:W-:Y:S02]  /*6950*/  IMAD.MOV.U32 R102, RZ, RZ, R114 ;  /* 0x000000ffff667224 */ /* 0x000fe400078e0072 */
.L_x_16910:
[----:B------:R-:W-:Y:S05]  /*6960*/  BSYNC B0 ;  /* 0x0000000000007941 */ /* 0x000fea0003800000 */
.L_x_16908:
        /* <DEDUP_REMOVED lines=16> */
.L_x_16914:
[----:B------:R-:W-:Y:S05]  /*6a70*/  BSYNC B1 ;  /* 0x0000000000017941 */ /* 0x000fea0003800000 */
.L_x_16913:
        /* <DEDUP_REMOVED lines=44> */
.L_x_16912:
[----:B------:R-:W-:Y:S05]  /*6d40*/  BSYNC B0 ;  /* 0x0000000000007941 */ /* 0x000fea0003800000 */
.L_x_16911:
        /* <DEDUP_REMOVED lines=21> */
.L_x_16916:
[----:B------:R-:W-:Y:S02]  /*6ea0*/  IMAD.MOV.U32 R103, RZ, RZ, R114 ;  /* 0x000000ffff677224 */ /* 0x000fe400078e0072 */
.L_x_16917:
[----:B------:R-:W-:Y:S05]  /*6eb0*/  BSYNC B0 ;  /* 0x0000000000007941 */ /* 0x000fea0003800000 */
.L_x_16915:
        /* <DEDUP_REMOVED lines=16> */
.L_x_16921:
[----:B------:R-:W-:Y:S05]  /*6fc0*/  BSYNC B1 ;  /* 0x0000000000017941 */ /* 0x000fea0003800000 */
.L_x_16920:
        /* <DEDUP_REMOVED lines=44> */
.L_x_16919:
[----:B------:R-:W-:Y:S05]  /*7290*/  BSYNC B0 ;  /* 0x0000000000007941 */ /* 0x000fea0003800000 */
.L_x_16918:
        /* <DEDUP_REMOVED lines=21> */
.L_x_16923:
[----:B------:R-:W-:Y:S02]  /*73f0*/  IMAD.MOV.U32 R104, RZ, RZ, R114 ;  /* 0x000000ffff687224 */ /* 0x000fe400078e0072 */
.L_x_16924:
[----:B------:R-:W-:Y:S05]  /*7400*/  BSYNC B0 ;  /* 0x0000000000007941 */ /* 0x000fea0003800000 */
.L_x_16922:
        /* <DEDUP_REMOVED lines=16> */
.L_x_16928:
[----:B------:R-:W-:Y:S05]  /*7510*/  BSYNC B1 ;  /* 0x0000000000017941 */ /* 0x000fea0003800000 */
.L_x_16927:
        /* <DEDUP_REMOVED lines=44> */
.L_x_16926:
[----:B------:R-:W-:Y:S05]  /*77e0*/  BSYNC B0 ;  /* 0x0000000000007941 */ /* 0x000fea0003800000 */
.L_x_16925:
        /* <DEDUP_REMOVED lines=21> */
.L_x_16930:
[----:B------:R-:W-:Y:S02]  /*7940*/  IMAD.MOV.U32 R105, RZ, RZ, R114 ;  /* 0x000000ffff697224 */ /* 0x000fe400078e0072 */
.L_x_16931:
[----:B------:R-:W-:Y:S05]  /*7950*/  BSYNC B0 ;  /* 0x0000000000007941 */ /* 0x000fea0003800000 */
.L_x_16929:
        /* <DEDUP_REMOVED lines=16> */
.L_x_16935:
[----:B------:R-:W-:Y:S05]  /*7a60*/  BSYNC B1 ;  /* 0x0000000000017941 */ /* 0x000fea0003800000 */
.L_x_16934:
        /* <DEDUP_REMOVED lines=44> */
.L_x_16933:
[----:B------:R-:W-:Y:S05]  /*7d30*/  BSYNC B0 ;  /* 0x0000000000007941 */ /* 0x000fea0003800000 */
.L_x_16932:
        /* <DEDUP_REMOVED lines=21> */
.L_x_16937:
[----:B------:R-:W-:Y:S02]  /*7e90*/  IMAD.MOV.U32 R122, RZ, RZ, R114 ;  /* 0x000000ffff7a7224 */ /* 0x000fe400078e0072 */
.L_x_16938:
[----:B------:R-:W-:Y:S05]  /*7ea0*/  BSYNC B0 ;  /* 0x0000000000007941 */ /* 0x000fea0003800000 */
.L_x_16936:
        /* <DEDUP_REMOVED lines=16> */
.L_x_16942:
[----:B------:R-:W-:Y:S05]  /*7fb0*/  BSYNC B1 ;  /* 0x0000000000017941 */ /* 0x000fea0003800000 */
.L_x_16941:
        /* <DEDUP_REMOVED lines=44> */
.L_x_16940:
[----:B------:R-:W-:Y:S05]  /*8280*/  BSYNC B0 ;  /* 0x0000000000007941 */ /* 0x000fea0003800000 */
.L_x_16939:
        /* <DEDUP_REMOVED lines=21> */
.L_x_16944:
[----:B------:R-:W-:Y:S02]  /*83e0*/  IMAD.MOV.U32 R123, RZ, RZ, R114 ;  /* 0x000000ffff7b7224 */ /* 0x000fe400078e0072 */
.L_x_16945:
[----:B------:R-:W-:Y:S05]  /*83f0*/  BSYNC B0 ;  /* 0x0000000000007941 */ /* 0x000fea0003800000 */
.L_x_16943:
        /* <DEDUP_REMOVED lines=16> */
.L_x_16949:
[----:B------:R-:W-:Y:S05]  /*8500*/  BSYNC B1 ;  /* 0x0000000000017941 */ /* 0x000fea0003800000 */
.L_x_16948:
        /* <DEDUP_REMOVED lines=44> */
.L_x_16947:
[----:B------:R-:W-:Y:S05]  /*87d0*/  BSYNC B0 ;  /* 0x0000000000007941 */ /* 0x000fea0003800000 */
.L_x_16946:
        /* <DEDUP_REMOVED lines=22> */
.L_x_16951:
[----:B------:R-:W-:Y:S02]  /*8940*/  IMAD.MOV.U32 R123, RZ, RZ, R114 ;  /* 0x000000ffff7b7224 */ /* 0x000fe400078e0072 */
.L_x_16952:
[----:B------:R-:W-:Y:S05]  /*8950*/  BSYNC B0 ;  /* 0x0000000000007941 */ /* 0x000fea0003800000 */
.L_x_16950:
        /* <DEDUP_REMOVED lines=18> */
.L_x_16956:
[----:B------:R-:W-:Y:S05]  /*8a80*/  BSYNC B1 ;  /* 0x0000000000017941 */ /* 0x000fea0003800000 */
.L_x_16955:
        /* <DEDUP_REMOVED lines=44> */
.L_x_16954:
[----:B------:R-:W-:Y:S05]  /*8d50*/  BSYNC B0 ;  /* 0x0000000000007941 */ /* 0x000fea0003800000 */
.L_x_16953:
        /* <DEDUP_REMOVED lines=8> */
[----:B------:R-:W-:-:S04]  /*8de0*/  FADD.FTZ R124, R86, R125 ;  /* 0x0000007d567c7221 */ /* 0x000fc80000010000 */
[----:B------:R-:W-:-:S04]  /*8df0*/  FADD.FTZ R125, R87, R124 ;  /* 0x0000007c577d7221 */ /* 0x000fc80000010000 */
[----:B------:R-:W-:Y:S02]  /*8e00*/  FADD.FTZ R124, R92, R125 ;  /* 0x0000007d5c7c7221 */ /* 0x000fe40000010000 */
[----:B0-----:R-:W-:Y:S02]  /*8e10*/  FFMA.FTZ R120, R123, R120, 1.1641532182693481445e-10 ;  /* 0x2f0000007b787423 */ /* 0x001fe40000010078 */
[----:B------:R-:W-:-:S04]  /*8e20*/  FADD.FTZ R125, R93, R124 ;  /* 0x0000007c5d7d7221 */ /* 0x000fc80000010000 */
[----:B------:R-:W-:-:S04]  /*8e30*/  FADD.FTZ R124, R94, R125 ;  /* 0x0000007d5e7c7221 */ /* 0x000fc80000010000 */
[----:B------:R-:W-:Y:S01]  /*8e40*/  FADD.FTZ R125, R95, R124 ;  /* 0x0000007c5f7d7221 */ /* 0x000fe20000010000 */
[----:B------:R-:W-:-:S03]  /*8e50*/  HADD2.F32 R124, -RZ, R107.H1_H1 ;  /* 0x3000006bff7c7230 */ /* 0x000fc60000004100 */
        /* <DEDUP_REMOVED lines=9> */
[----:B------:R-:W-:Y:S01]  /*8ef0*/  IMAD.WIDE.U32 R124, R124, 0x1000000, RZ ;  /* 0x010000007c7c7825 */ /* 0x000fe200078e00ff */
[----:B------:R-:W-:-:S02]  /*8f00*/  LOP3.LUT P1, RZ, R115, 0xff, RZ, 0xc0, !PT ;  /* 0x000000ff73ff7812 */ /* 0x000fc4000782c0ff */
[----:B------:R-:W-:Y:S01]  /*8f10*/  LOP3.LUT R133, R133, R123, R130, 0xfe, !PT ;  /* 0x0000007b85857212 */ /* 0x000fe200078efe82 */
[----:B------:R-:W-:Y:S01]  /*8f20*/  FADD.FTZ R107, R91, R128 ;  /* 0x000000805b6b7221 */ /* 0x000fe20000010000 */
[----:B------:R-:W-:Y:S01]  /*8f30*/  SEL R128, RZ, 0x1, P0 ;  /* 0x00000001ff807807 */ /* 0x000fe20000000000 */
[----:B------:R-:W-:-:S04]  /*8f40*/  IMAD.WIDE.U32 R126, R126, 0x10000, RZ ;  /* 0x000100007e7e7825 */ /* 0x000fc800078e00ff */
[----:B------:R-:W-:Y:S02]  /*8f50*/  FADD.FTZ R120, R96, R107 ;  /* 0x0000006b60787221 */ /* 0x000fe40000010000 */
        /* <DEDUP_REMOVED lines=32> */
.L_x_16961:
        /* <DEDUP_REMOVED lines=68> */
.L_x_16962:
        /* <DEDUP_REMOVED lines=115> */
[----:B------:R-:W-:Y:S01]  /*9cd0*/  F2FP.PACK_AB R84, R89, R84 ;  /* 0x000000545954723e */ /* 0x000fe200000000ff */
[----:B------:R-:W-:Y:S01]  /*9ce0*/  FMUL.FTZ R130, R135, R130 ;  /* 0x0000008287827220 */ /* 0x000fe20000410000 */
[----:B------:R-:W-:Y:S01]  /*9cf0*/  F2FP.PACK_AB R86, R91, R86 ;  /* 0x000000565b56723e */ /* 0x000fe200000000ff */
        /* <DEDUP_REMOVED lines=9> */
[----:B------:R-:W-:Y:S01]  /*9d90*/  FFMA.FTZ R95, R45, R92, R69 ;  /* 0x0000005c2d5f7223 */ /* 0x000fe20000010045 */
[----:B------:R-:W-:Y:S01]  /*9da0*/  IADD3 R97, R116, 0x80, RZ ;  /* 0x0000008074617810 */ /* 0x000fe20007ffe0ff */
[----:B------:R-:W-:-:S02]  /*9db0*/  FMUL.FTZ R121, R135, R121 ;  /* 0x0000007987797220 */ /* 0x000fc40000410000 */
[----:B------:R-:W-:Y:S01]  /*9dc0*/  FMUL.FTZ R128, R135, R128 ;  /* 0x0000008087807220 */ /* 0x000fe20000410000 */
[----:B------:R-:W-:Y:S01]  /*9dd0*/  F2FP.PACK_AB R90, R95, R90 ;  /* 0x0000005a5f5a723e */ /* 0x000fe200000000ff */
[----:B------:R-:W-:Y:S02]  /*9de0*/  FMUL.FTZ R103, R135, R102 ;  /* 0x0000006687677220 */ /* 0x000fe40000410000 */
[----:B------:R-:W-:Y:S02]  /*9df0*/  FFMA.FTZ R107, R38, R107, R62 ;  /* 0x0000006b266b7223 */ /* 0x000fe4000001003e */
[----:B------:R-:W-:Y:S02]  /*9e00*/  FFMA.FTZ R100, R39, R100, R63 ;  /* 0x0000006427647223 */ /* 0x000fe4000001003f */
[C---:B------:R-:W-:Y:S02]  /*9e10*/  FMUL.FTZ R96, R135.reuse, R131 ;  /* 0x0000008387607220 */ /* 0x040fe40000410000 */
[----:B------:R-:W-:Y:S01]  /*9e20*/  FMUL.FTZ R132, R135, R132 ;  /* 0x0000008487847220 */ /* 0x000fe20000410000 */
[----:B------:R-:W-:Y:S01]  /*9e30*/  F2FP.PACK_AB R95, R100, R107 ;  /* 0x0000006b645f723e */ /* 0x000fe200000000ff */
[----:B------:R-:W-:Y:S01]  /*9e40*/  FFMA.FTZ R99, R46, R99, R70 ;  /* 0x000000632e637223 */ /* 0x000fe20000010046 */
[----:B------:R-:W-:Y:S01]  /*9e50*/  LEA R100, P1, R117, c[0x0][0x208], 0x4 ;  /* 0x0000820075647a11 */ /* 0x000fe200078220ff */
        /* <DEDUP_REMOVED lines=9> */
[----:B------:R-:W-:Y:S01]  /*9ef0*/  LEA.HI.X R99, R116, c[0x0][0x20c], RZ, 0x4, P0 ;  /* 0x0000830074637a11 */ /* 0x000fe200000f24ff */
[----:B------:R-:W-:Y:S01]  /*9f00*/  IMAD.MOV.U32 R102, RZ, RZ, 0x10 ;  /* 0x00000010ff667424 */ /* 0x000fe200078e00ff */
[----:B------:R-:W-:Y:S01]  /*9f10*/  F2FP.PACK_AB R89, R128, R89 ;  /* 0x000000598059723e */ /* 0x000fe200000000ff */
[----:B------:R-:W-:Y:S01]  /*9f20*/  FFMA.FTZ R132, R43, R132, R67 ;  /* 0x000000842b847223 */ /* 0x000fe20000010043 */
[----:B------:R-:W-:Y:S01]  /*9f30*/  ISETP.GE.AND P0, PT, R0, c[0x0][0x164], PT ;  /* 0x0000590000007a0c */ /* 0x000fe20003f06270 */
[----:B------:R-:W-:Y:S01]  /*9f40*/  FFMA.FTZ R92, R40, R101, R64 ;  /* 0x00000065285c7223 */ /* 0x000fe20000010040 */
[----:B------:R-:W-:Y:S01]  /*9f50*/  LEA.HI.X R101, R117, c[0x0][0x20c], RZ, 0x4, P1 ;  /* 0x0000830075657a11 */ /* 0x000fe200008f24ff */
[----:B------:R-:W-:Y:S01]  /*9f60*/  FFMA.FTZ R103, R41, R96, R65 ;  /* 0x0000006029677223 */ /* 0x000fe20000010041 */
[----:B------:R-:W-:Y:S01]  /*9f70*/  F2FP.PACK_AB R93, R132, R93 ;  /* 0x0000005d845d723e */ /* 0x000fe200000000ff */
[----:B------:R-:W-:Y:S01]  /*9f80*/  IMAD.WIDE.U32 R96, R97, R102, c[0x0][0x208] ;  /* 0x0000820061607625 */ /* 0x000fe200078e0066 */
[----:B------:R0:W-:Y:S01]  /*9f90*/  STG.E.128 [R98.64], R84 ;  /* 0x0000005462007986 */ /* 0x0001e2000c101d06 */
[----:B------:R-:W-:-:S02]  /*9fa0*/  LOP3.LUT P1, RZ, R115, 0xff, RZ, 0xc0, !PT ;  /* 0x000000ff73ff7812 */ /* 0x000fc4000782c0ff */
[----:B------:R-:W-:Y:S01]  /*9fb0*/  F2FP.PACK_AB R92, R103, R92 ;  /* 0x0000005c675c723e */ /* 0x000fe200000000ff */
[----:B------:R0:W-:Y:S01]  /*9fc0*/  STG.E.128 [R96.64], R88 ;  /* 0x0000005860007986 */ /* 0x0001e2000c101d06 */
[----:B------:R-:W-:-:S03]  /*9fd0*/  SEL R115, RZ, 0x1, P1 ;  /* 0x00000001ff737807 */ /* 0x000fc60000800000 */
[----:B------:R0:W-:Y:S02]  /*9fe0*/  STG.E.128 [R100.64], R92 ;  /* 0x0000005c64007986 */ /* 0x0001e4000c101d06 */
[----:B0-----:R-:W-:Y:S01]  /*9ff0*/  @P0 CALL.REL.NOINC `(.L_x_16959) ;  /* 0x0000001000000944 */ /* 0x001fe20003c00000 */
[----:B------:R-:W-:Y:S05]  /*a000*/  BRA `(.L_x_16960) ;  /* 0xffff683000007947 */ /* 0x000fea000383ffff */
.L_x_16959:
[----:B------:R-:W-:Y:S05]  /*a010*/  EXIT ;  /* 0x000000000000794d */ /* 0x000fea0003800000 */
.L_x_16957:
[----:B-1----:R-:W-:Y:S01]  /*a020*/  HFMA2.MMA R121, -RZ, RZ, 0, 1.847743988037109375e-06 ;  /* 0x0000001fff797435 */ /* 0x002fe200000001ff */
[----:B------:R-:W-:Y:S01]  /*a030*/  MOV R127, R123 ;  /* 0x0000007b007f7202 */ /* 0x000fe20000000f00 */
[----:B------:R-:W-:Y:S01]  /*a040*/  IMAD.MOV.U32 R128, RZ, RZ, 0x1 ;  /* 0x00000001ff807424 */ /* 0x000fe200078e00ff */
[----:B------:R-:W-:Y:S01]  /*a050*/  MOV R124, 0xa080 ;  /* 0x0000a080007c7802 */ /* 0x000fe20000000f00 */
[----:B------:R-:W-:Y:S02]  /*a060*/  IMAD.MOV.U32 R126, RZ, RZ, -0x1 ;  /* 0xffffffffff7e7424 */ /* 0x000fe400078e00ff */
[----:B------:R-:W-:Y:S05]  /*a070*/  CALL.REL.NOINC `($__internal_125_$__cuda_sm70_shflsync_bfly_p) ;  /* 0x0000069000007944 */ /* 0x000fea0003c00000 */
[----:B-1----:R-:W-:Y:S01]  /*a080*/  MOV R118, R128 ;  /* 0x0000008000767202 */ /* 0x002fe20000000f00 */
[----:B0-----:R-:W-:Y:S05]  /*a090*/  BRA `(.L_x_16961) ;  /* 0xfffff0c000007947 */ /* 0x001fea000383ffff */
.L_x_16958:
[----:B------:R-:W-:Y:S01]  /*a0a0*/  HFMA2.MMA R121, -RZ, RZ, 0, 1.847743988037109375e-06 ;  /* 0x0000001fff797435 */ /* 0x000fe200000001ff */
[----:B------:R-:W-:Y:S01]  /*a0b0*/  IMAD.MOV.U32 R128, RZ, RZ, 0x2 ;  /* 0x00000002ff807424 */ /* 0x000fe200078e00ff */
[----:B------:R-:W-:Y:S01]  /*a0c0*/  MOV R124, 0xa0f0 ;  /* 0x0000a0f0007c7802 */ /* 0x000fe20000000f00 */
[----:B------:R-:W-:-:S03]  /*a0d0*/  IMAD.MOV.U32 R126, RZ, RZ, -0x1 ;  /* 0xffffffffff7e7424 */ /* 0x000fc600078e00ff */
[----:B0-----:R-:W-:Y:S05]  /*a0e0*/  CALL.REL.NOINC `($__internal_125_$__cuda_sm70_shflsync_bfly_p) ;  /* 0x0000062000007944 */ /* 0x001fea0003c00000 */
[----:B01----:R-:W-:Y:S01]  /*a0f0*/  FADD.FTZ R127, R127, R128 ;  /* 0x000000807f7f7221 */ /* 0x003fe20000010000 */
[----:B------:R-:W-:Y:S01]  /*a100*/  MOV R128, 0x4 ;  /* 0x0000000400807802 */ /* 0x000fe20000000f00 */
[----:B------:R-:W-:Y:S01]  /*a110*/  IMAD.MOV.U32 R121, RZ, RZ, 0x1f ;  /* 0x0000001fff797424 */ /* 0x000fe200078e00ff */
[----:B------:R-:W-:-:S02]  /*a120*/  MOV R126, 0xffffffff ;  /* 0xffffffff007e7802 */ /* 0x000fc40000000f00 */
[----:B------:R-:W-:Y:S02]  /*a130*/  MOV R124, 0xa150 ;  /* 0x0000a150007c7802 */ /* 0x000fe40000000f00 */
[----:B------:R-:W-:Y:S05]  /*a140*/  CALL.REL.NOINC `($__internal_125_$__cuda_sm70_shflsync_bfly_p) ;  /* 0x000005c000007944 */ /* 0x000fea0003c00000 */
[----:B0-----:R-:W-:Y:S01]  /*a150*/  HFMA2.MMA R121, -RZ, RZ, 0, 1.847743988037109375e-06 ;  /* 0x0000001fff797435 */ /* 0x001fe200000001ff */
[----:B-1----:R-:W-:Y:S01]  /*a160*/  FADD.FTZ R127, R127, R128 ;  /* 0x000000807f7f7221 */ /* 0x002fe20000010000 */
[----:B------:R-:W-:Y:S01]  /*a170*/  MOV R124, 0xa1b0 ;  /* 0x0000a1b0007c7802 */ /* 0x000fe20000000f00 */
[----:B------:R-:W-:Y:S02]  /*a180*/  IMAD.MOV.U32 R128, RZ, RZ, 0x8 ;  /* 0x00000008ff807424 */ /* 0x000fe400078e00ff */
[----:B------:R-:W-:Y:S02]  /*a190*/  IMAD.MOV.U32 R126, RZ, RZ, -0x1 ;  /* 0xffffffffff7e7424 */ /* 0x000fe400078e00ff */
[----:B------:R-:W-:Y:S05]  /*a1a0*/  CALL.REL.NOINC `($__internal_125_$__cuda_sm70_shflsync_bfly_p) ;  /* 0x0000056000007944 */ /* 0x000fea0003c00000 */
[----:B01----:R-:W-:Y:S01]  /*a1b0*/  FADD.FTZ R127, R127, R128 ;  /* 0x000000807f7f7221 */ /* 0x003fe20000010000 */
[----:B------:R-:W-:Y:S01]  /*a1c0*/  MOV R128, 0x10 ;  /* 0x0000001000807802 */ /* 0x000fe20000000f00 */
[----:B------:R-:W-:Y:S01]  /*a1d0*/  IMAD.MOV.U32 R121, RZ, RZ, 0x1f ;  /* 0x0000001fff797424 */ /* 0x000fe200078e00ff */
[----:B------:R-:W-:Y:S02]  /*a1e0*/  MOV R126, 0xffffffff ;  /* 0xffffffff007e7802 */ /* 0x000fe40000000f00 */
[----:B------:R-:W-:-:S02]  /*a1f0*/  MOV R124, 0xa210 ;  /* 0x0000a210007c7802 */ /* 0x000fc40000000f00 */
[----:B------:R-:W-:Y:S05]  /*a200*/  CALL.REL.NOINC `($__internal_125_$__cuda_sm70_shflsync_bfly_p) ;  /* 0x0000050000007944 */ /* 0x000fea0003c00000 */
        /* <DEDUP_REMOVED lines=54> */
[----:B------:R-:W-:Y:S05]  /*a570*/  CALL.REL.NOINC `($__internal_125_$__cuda_sm70_shflsync_bfly_p) ;  /* 0x0000019000007944 */ /* 0x000fea0003c00000 */
[----:B01----:R-:W-:Y:S01]  /*a580*/  FADD.FTZ R127, R127, R128 ;  /* 0x000000807f7f7221 */ /* 0x003fe20000010000 */
[----:B------:R-:W-:Y:S01]  /*a590*/  MOV R128, 0x2 ;  /* 0x0000000200807802 */ /* 0x000fe20000000f00 */
[----:B------:R-:W-:Y:S01]  /*a5a0*/  IMAD.MOV.U32 R121, RZ, RZ, 0x1f ;  /* 0x0000001fff797424 */ /* 0x000fe200078e00ff */
[----:B------:R-:W-:Y:S02]  /*a5b0*/  MOV R126, 0xffffffff ;  /* 0xffffffff007e7802 */ /* 0x000fe40000000f00 */
[----:B------:R-:W-:Y:S02]  /*a5c0*/  MOV R124, 0xa5e0 ;  /* 0x0000a5e0007c7802 */ /* 0x000fe40000000f00 */
[----:B------:R-:W-:Y:S05]  /*a5d0*/  CALL.REL.NOINC `($__internal_125_$__cuda_sm70_shflsync_bfly_p) ;  /* 0x0000013000007944 */ /* 0x000fea0003c00000 */
[----:B0-----:R-:W-:Y:S01]  /*a5e0*/  HFMA2.MMA R121, -RZ, RZ, 0, 1.847743988037109375e-06 ;  /* 0x0000001fff797435 */ /* 0x001fe200000001ff */
[----:B-1----:R-:W-:Y:S01]  /*a5f0*/  FADD.FTZ R127, R127, R128 ;  /* 0x000000807f7f7221 */ /* 0x002fe20000010000 */
[----:B------:R-:W-:Y:S01]  /*a600*/  MOV R124, 0xa640 ;  /* 0x0000a640007c7802 */ /* 0x000fe20000000f00 */
[----:B------:R-:W-:-:S02]  /*a610*/  IMAD.MOV.U32 R128, RZ, RZ, 0x4 ;  /* 0x00000004ff807424 */ /* 0x000fc400078e00ff */
[----:B------:R-:W-:Y:S02]  /*a620*/  IMAD.MOV.U32 R126, RZ, RZ, -0x1 ;  /* 0xffffffffff7e7424 */ /* 0x000fe400078e00ff */
        /* <DEDUP_REMOVED lines=10> */
[----:B------:R-:W-:Y:S02]  /*a6d0*/  IMAD.MOV.U32 R128, RZ, RZ, 0x10 ;  /* 0x00000010ff807424 */ /* 0x000fe400078e00ff */
[----:B------:R-:W-:-:S02]  /*a6e0*/  IMAD.MOV.U32 R126, RZ, RZ, -0x1 ;  /* 0xffffffffff7e7424 */ /* 0x000fc400078e00ff */
[----:B------:R-:W-:Y:S05]  /*a6f0*/  CALL.REL.NOINC `($__internal_125_$__cuda_sm70_shflsync_bfly_p) ;  /* 0x0000001000007944 */ /* 0x000fea0003c00000 */
[----:B01----:R-:W-:Y:S05]  /*a700*/  BRA `(.L_x_16962) ;  /* 0xffffee9000007947 */ /* 0x003fea000383ffff */
        .weak           $__internal_125_$__cuda_sm70_shflsync_bfly_p
        .type           $__internal_125_$__cuda_sm70_shflsync_bfly_p,@function
        .size           $__internal_125_$__cuda_sm70_shflsync_bfly_p,(.L_x_22213 - $__internal_125_$__cuda_sm70_shflsync_bfly_p)
$__internal_125_$__cuda_sm70_shflsync_bfly_p:
[----:B------:R-:W-:Y:S01]  /*a710*/  MOV R125, 0x0 ;  /* 0x00000000007d7802 */ /* 0x000fe20000000f00 */
[----:B------:R-:W-:Y:S04]  /*a720*/  WARPSYNC R126 ;  /* 0x0000007e00007348 */ /* 0x000fe80003800000 */
[----:B------:R0:W1:Y:S01]  /*a730*/  SHFL.BFLY PT, R128, R127, R128, R121 ;  /* 0x0c0000807f807389 */ /* 0x00006200000e0079 */
[----:B------:R-:W-:Y:S05]  /*a740*/  RET.REL.NODEC R124 `(_ZN10layer_norm13ln_fwd_kernelINS_13Kernel_traitsIf6__halffS2_fjLj3072ELj1ELj1ELj4ELj16ENS_18Kernel_traits_baseILj3072EfS2_fS2_fjLj128EEEEELb1ELb1ELb0ELb1EEEvNS_9FwdParamsE) ;  /* 0xffff58b07c007950 */ /* 0x000fea0003c3ffff */
.L_x_16963:
        /* <DEDUP_REMOVED lines=11> */
.L_x_22213:


//--------------------- .text._ZN10layer_norm13ln_fwd_kernelINS_13Kernel_traitsIf6__halffS2_fjLj3072ELj1ELj1ELj4ELj16ENS_18Kernel_traits_baseILj3072EfS2_fS2_fjLj128EEEEELb1ELb1ELb1ELb0EEEvNS_9FwdParamsE --------------------------
	.section	.text._ZN10layer_norm13ln_fwd_kernelINS_13Kernel_traitsIf6__halffS2_fjLj3072ELj1ELj1ELj4ELj16ENS_18Kernel_traits_baseILj3072EfS2_fS2_fjLj128EEEEELb1ELb1ELb1ELb0EEEvNS_9FwdParamsE,"ax",@progbits
	.sectioninfo	@"SHI_REGISTERS=153"
	.align	128
        .global         _ZN10layer_norm13ln_fwd_kernelINS_13Kernel_traitsIf6__halffS2_fjLj3072ELj1ELj1ELj4ELj16ENS_18Kernel_traits_baseILj3072EfS2_fS2_fjLj128EEEEELb1ELb1ELb1ELb0EEEvNS_9FwdParamsE
        .type           _ZN10layer_norm13ln_fwd_kernelINS_13Kernel_traitsIf6__halffS2_fjLj3072ELj1ELj1ELj4ELj16ENS_18Kernel_traits_baseILj3072EfS2_fS2_fjLj128EEEEELb1ELb1ELb1ELb0EEEvNS_9FwdParamsE,@function
        .size           _ZN10layer_norm13ln_fwd_kernelINS_13Kernel_traitsIf6__halffS2_fjLj3072ELj1ELj1ELj4ELj16ENS_18Kernel_traits_baseILj3072EfS2_fS2_fjLj128EEEEELb1ELb1ELb1ELb0EEEvNS_9FwdParamsE,(.L_x_22214 - _ZN10layer_norm13ln_fwd_kernelINS_13Kernel_traitsIf6__halffS2_fjLj3072ELj1ELj1ELj4ELj16ENS_18Kernel_traits_baseILj3072EfS2_fS2_fjLj128EEEEELb1ELb1ELb1ELb0EEEvNS_9FwdParamsE)
        .other          _ZN10layer_norm13ln_fwd_kernelINS_13Kernel_traitsIf6__halffS2_fjLj3072ELj1ELj1ELj4ELj16ENS_18Kernel_traits_baseILj3072EfS2_fS2_fjLj128EEEEELb1ELb1ELb1ELb0EEEvNS_9FwdParamsE,@"STO_CUDA_ENTRY STV_DEFAULT"
_ZN10layer_norm13ln_fwd_kernelINS_13Kernel_traitsIf6__halffS2_fjLj3072ELj1ELj1ELj4ELj16ENS_18Kernel_traits_baseILj3072EfS2_fS2_fjLj128EEEEELb1ELb1ELb1ELb0EEEvNS_9FwdParamsE:
.text._ZN10layer_norm13ln_fwd_kernelINS_13Kernel_traitsIf6__halffS2_fjLj3072ELj1ELj1ELj4ELj16ENS_18Kernel_traits_baseILj3072EfS2_fS2_fjLj128EEEEELb1ELb1ELb1ELb0EEEvNS_9FwdParamsE:
        /* <DEDUP_REMOVED lines=106> */
.L_x_16965:
[----:B------:R-:W-:Y:S05]  /*06a0*/  BSYNC B0 ;  /* 0x0000000000007941 */ /* 0x000fea0003800000 */
.L_x_16964:
        /* <DEDUP_REMOVED lines=21> */
.L_x_16967:
[----:B------:R-:W-:Y:S05]  /*0800*/  BSYNC B0 ;  /* 0x0000000000007941 */ /* 0x000fea0003800000 */
.L_x_16966:
        /* <DEDUP_REMOVED lines=20> */
.L_x_16969:
[----:B------:R-:W-:Y:S05]  /*0950*/  BSYNC B0 ;  /* 0x0000000000007941 */ /* 0x000fea0003800000 */
.L_x_16968:
        /* <DEDUP_REMOVED lines=35> */
.L_x_17205:
        /* <DEDUP_REMOVED lines=48> */
.L_x_16975:
[----:B------:R-:W-:Y:S02]  /*0e90*/  IMAD.MOV.U32 R89, RZ, RZ, R124 ;  /* 0x000000ffff597224 */ /* 0x000fe400078e007c */
.L_x_16976:
[----:B------:R-:W-:Y:S05]  /*0ea0*/  BSYNC B2 ;  /* 0x0000000000027941 */ /* 0x000fea0003800000 */
.L_x_16974:
        /* <DEDUP_REMOVED lines=16> */
.L_x_16980:
[----:B------:R-:W-:Y:S05]  /*0fb0*/  BSYNC B3 ;  /* 0x0000000000037941 */ /* 0x000fea0003800000 */
.L_x_16979:
        /* <DEDUP_REMOVED lines=44> */
.L_x_16978:
[----:B------:R-:W-:Y:S05]  /*1280*/  BSYNC B2 ;  /* 0x0000000000027941 */ /* 0x000fea0003800000 */
.L_x_16977:
        /* <DEDUP_REMOVED lines=11> */
.L_x_16973:
[----:B--2---:R-:W-:Y:S05]  /*1340*/  BSYNC B1 ;  /* 0x0000000000017941 */ /* 0x004fea0003800000 */
.L_x_16972:
        /* <DEDUP_REMOVED lines=18> */
.L_x_16984:
[----:B------:R-:W-:Y:S02]  /*1470*/  IMAD.MOV.U32 R92, RZ, RZ, R124 ;  /* 0x000000ffff5c7224 */ /* 0x000fe400078e007c */
.L_x_16985:
[----:B------:R-:W-:Y:S05]  /*1480*/  BSYNC B2 ;  /* 0x0000000000027941 */ /* 0x000fea0003800000 */
.L_x_16983:
        /* <DEDUP_REMOVED lines=16> */
.L_x_16989:
[----:B------:R-:W-:Y:S05]  /*1590*/  BSYNC B3 ;  /* 0x0000000000037941 */ /* 0x000fea0003800000 */
.L_x_16988:
        /* <DEDUP_REMOVED lines=44> */
.L_x_16987:
[----:B------:R-:W-:Y:S05]  /*1860*/  BSYNC B2 ;  /* 0x0000000000027941 */ /* 0x000fea0003800000 */
.L_x_16986:
        /* <DEDUP_REMOVED lines=11> */
.L_x_16982:
[----:B------:R-:W-:Y:S05]  /*1920*/  BSYNC B1 ;  /* 0x0000000000017941 */ /* 0x000fea0003800000 */
.L_x_16981:
        /* <DEDUP_REMOVED lines=18> */
.L_x_16993:
[----:B------:R-:W-:Y:S02]  /*1a50*/  IMAD.MOV.U32 R92, RZ, RZ, R124 ;  /* 0x000000ffff5c7224 */ /* 0x000fe400078e007c */
.L_x_16994:
[----:B------:R-:W-:Y:S05]  /*1a60*/  BSYNC B2 ;  /* 0x0000000000027941 */ /* 0x000fea0003800000 */
.L_x_16992:
        /* <DEDUP_REMOVED lines=16> */
.L_x_16998:
[----:B------:R-:W-:Y:S05]  /*1b70*/  BSYNC B3 ;  /* 0x0000000000037941 */ /* 0x000fea0003800000 */
.L_x_16997:
        /* <DEDUP_REMOVED lines=44> */
.L_x_16996:
[----:B------:R-:W-:Y:S05]  /*1e40*/  BSYNC B2 ;  /* 0x0000000000027941 */ /* 0x000fea0003800000 */
.L_x_16995:
        /* <DEDUP_REMOVED lines=11> */
.L_x_16991:
[----:B------:R-:W-:Y:S05]  /*1f00*/  BSYNC B1 ;  /* 0x0000000000017941 */ /* 0x000fea0003800000 */
.L_x_16990:
        /* <DEDUP_REMOVED lines=18> */
.L_x_17002:
[----:B------:R-:W-:Y:S02]  /*2030*/  IMAD.MOV.U32 R94, RZ, RZ, R124 ;  /* 0x000000ffff5e7224 */ /* 0x000fe400078e007c */
.L_x_17003:
[----:B------:R-:W-:Y:S05]  /*2040*/  BSYNC B2 ;  /* 0x0000000000027941 */ /* 0x000fea0003800000 */
.L_x_17001:
        /* <DEDUP_REMOVED lines=16> */
.L_x_17007:
[----:B------:R-:W-:Y:S05]  /*2150*/  BSYNC B3 ;  /* 0x0000000000037941 */ /* 0x000fea0003800000 */
.L_x_17006:
        /* <DEDUP_REMOVED lines=44> */
.L_x_17005:
[----:B------:R-:W-:Y:S05]  /*2420*/  BSYNC B2 ;  /* 0x0000000000027941 */ /* 0x000fea0003800000 */
.L_x_17004:
        /* <DEDUP_REMOVED lines=11> */
.L_x_17000:
[----:B------:R-:W-:Y:S05]  /*24e0*/  BSYNC B1 ;  /* 0x0000000000017941 */ /* 0x000fea0003800000 */
.L_x_16999:
        /* <DEDUP_REMOVED lines=18> */
.L_x_17011:
[----:B------:R-:W-:Y:S02]  /*2610*/  IMAD.MOV.U32 R94, RZ, RZ, R124 ;  /* 0x000000ffff5e7224 */ /* 0x000fe400078e007c */
.L_x_17012:
[----:B------:R-:W-:Y:S05]  /*2620*/  BSYNC B2 ;  /* 0x0000000000027941 */ /* 0x000fea0003800000 */
.L_x_17010:
        /* <DEDUP_REMOVED lines=16> */
.L_x_17016:
[----:B------:R-:W-:Y:S05]  /*2730*/  BSYNC B3 ;  /* 0x0000000000037941 */ /* 0x000fea0003800000 */
.L_x_17015:
        /* <DEDUP_REMOVED lines=44> */
.L_x_17014:
[----:B------:R-:W-:Y:S05]  /*2a00*/  BSYNC B2 ;  /* 0x0000000000027941 */ /* 0x000fea0003800000 */
.L_x_17013:
        /* <DEDUP_REMOVED lines=11> */
.L_x_17009:
[----:B------:R-:W-:Y:S05]  /*2ac0*/  BSYNC B1 ;  /* 0x0000000000017941 */ /* 0x000fea0003800000 */
.L_x_17008:
        /* <DEDUP_REMOVED lines=18> */
.L_x_17020:
[----:B------:R-:W-:Y:S02]  /*2bf0*/  IMAD.MOV.U32 R122, RZ, RZ, R124 ;  /* 0x000000ffff7a7224 */ /* 0x000fe400078e007c */
.L_x_17021:
[----:B------:R-:W-:Y:S05]  /*2c00*/  BSYNC B2 ;  /* 0x0000000000027941 */ /* 0x000fea0003800000 */
.L_x_17019:
        /* <DEDUP_REMOVED lines=16> */
.L_x_17025:
[----:B------:R-:W-:Y:S05]  /*2d10*/  BSYNC B3 ;  /* 0x0000000000037941 */ /* 0x000fea0003800000 */
.L_x_17024:
        /* <DEDUP_REMOVED lines=44> */
.L_x_17023:
[----:B------:R-:W-:Y:S05]  /*2fe0*/  BSYNC B2 ;  /* 0x0000000000027941 */ /* 0x000fea0003800000 */
.L_x_17022:
        /* <DEDUP_REMOVED lines=11> */
.L_x_17018:
[----:B------:R-:W-:Y:S05]  /*30a0*/  BSYNC B1 ;  /* 0x0000000000017941 */ /* 0x000fea0003800000 */
.L_x_17017:
        /* <DEDUP_REMOVED lines=18> */
.L_x_17029:
[----:B------:R-:W-:Y:S02]  /*31d0*/  IMAD.MOV.U32 R122, RZ, RZ, R124 ;  /* 0x000000ffff7a7224 */ /* 0x000fe400078e007c */
.L_x_17030:
[----:B------:R-:W-:Y:S05]  /*31e0*/  BSYNC B2 ;  /* 0x0000000000027941 */ /* 0x000fea0003800000 */
.L_x_17028:
        /* <DEDUP_REMOVED lines=16> */
.L_x_17034:
[----:B------:R-:W-:Y:S05]  /*32f0*/  BSYNC B3 ;  /* 0x0000000000037941 */ /* 0x000fea0003800000 */
.L_x_17033:
        /* <DEDUP_REMOVED lines=44> */
.L_x_17032:
[----:B------:R-:W-:Y:S05]  /*35c0*/  BSYNC B2 ;  /* 0x0000000000027941 */ /* 0x000fea0003800000 */
.L_x_17031:
        /* <DEDUP_REMOVED lines=11> */
.L_x_17027:
[----:B------:R-:W-:Y:S05]  /*3680*/  BSYNC B1 ;  /* 0x0000000000017941 */ /* 0x000fea0003800000 */
.L_x_17026:
        /* <DEDUP_REMOVED lines=18> */
.L_x_17038:
[----:B------:R-:W-:Y:S02]  /*37b0*/  IMAD.MOV.U32 R146, RZ, RZ, R124 ;  /* 0x000000ffff927224 */ /* 0x000fe400078e007c */
.L_x_17039:
[----:B------:R-:W-:Y:S05]  /*37c0*/  BSYNC B2 ;  /* 0x0000000000027941 */ /* 0x000fea0003800000 */
.L_x_17037:
        /* <DEDUP_REMOVED lines=16> */
.L_x_17043:
[----:B------:R-:W-:Y:S05]  /*38d0*/  BSYNC B3 ;  /* 0x0000000000037941 */ /* 0x000fea0003800000 */
.L_x_17042:
        /* <DEDUP_REMOVED lines=44> */
.L_x_17041:
[----:B------:R-:W-:Y:S05]  /*3ba0*/  BSYNC B2 ;  /* 0x0000000000027941 */ /* 0x000fea0003800000 */
.L_x_17040:
        /* <DEDUP_REMOVED lines=11> */
.L_x_17036:
[----:B------:R-:W-:Y:S05]  /*3c60*/  BSYNC B1 ;  /* 0x0000000000017941 */ /* 0x000fea0003800000 */
.L_x_17035:
        /* <DEDUP_REMOVED lines=26> */
.L_x_17045:
[----:B------:R-:W-:Y:S05]  /*3e10*/  BSYNC B1 ;  /* 0x0000000000017941 */ /* 0x000fea0003800000 */
.L_x_17044:
[----:B------:R-:W-:Y:S02]  /*3e20*/  IADD3 R143, R143, 0x80, RZ ;  /* 0x000000808f8f7810 */ /* 0x000fe40007ffe0ff */
[----:B------:R-:W-:Y:S02]  /*3e30*/  IADD3 R140, R140, 0x80, RZ ;  /* 0x000000808c8c7810 */ /* 0x000fe40007ffe0ff */
.L_x_16971:
[----:B---3--:R-:W-:Y:S05]  /*3e40*/  BSYNC B0 ;  /* 0x0000000000007941 */ /* 0x008fea0003800000 */
.L_x_16970:
        /* <DEDUP_REMOVED lines=31> */
.L_x_17051:
[----:B------:R-:W-:Y:S02]  /*4040*/  IMAD.MOV.U32 R97, RZ, RZ, R124 ;  /* 0x000000ffff617224 */ /* 0x000fe400078e007c */
.L_x_17052:
[----:B------:R-:W-:Y:S05]  /*4050*/  BSYNC B2 ;  /* 0x0000000000027941 */ /* 0x000fea0003800000 */
.L_x_17050:
        /* <DEDUP_REMOVED lines=16> */
.L_x_17056:
[----:B------:R-:W-:Y:S05]  /*4160*/  BSYNC B3 ;  /* 0x0000000000037941 */ /* 0x000fea0003800000 */
.L_x_17055:
        /* <DEDUP_REMOVED lines=44> */
.L_x_17054:
[----:B------:R-:W-:Y:S05]  /*4430*/  BSYNC B2 ;  /* 0x0000000000027941 */ /* 0x000fea0003800000 */
.L_x_17053:
        /* <DEDUP_REMOVED lines=11> */
.L_x_17049:
[----:B--2---:R-:W-:Y:S05]  /*44f0*/  BSYNC B1 ;  /* 0x0000000000017941 */ /* 0x004fea0003800000 */
.L_x_17048:
        /* <DEDUP_REMOVED lines=18> */
.L_x_17060:
[----:B------:R-:W-:Y:S02]  /*4620*/  IMAD.MOV.U32 R100, RZ, RZ, R124 ;  /* 0x000000ffff647224 */ /* 0x000fe400078e007c */
.L_x_17061:
[----:B------:R-:W-:Y:S05]  /*4630*/  BSYNC B2 ;  /* 0x0000000000027941 */ /* 0x000fea0003800000 */
.L_x_17059:
        /* <DEDUP_REMOVED lines=16> */
.L_x_17065:
[----:B------:R-:W-:Y:S05]  /*4740*/  BSYNC B3 ;  /* 0x0000000000037941 */ /* 0x000fea0003800000 */
.L_x_17064:
        /* <DEDUP_REMOVED lines=44> */
.L_x_17063:
[----:B------:R-:W-:Y:S05]  /*4a10*/  BSYNC B2 ;  /* 0x0000000000027941 */ /* 0x000fea0003800000 */
.L_x_17062:
[----:B------:R-:W0:Y:S01]  /*4a20*/  I2F.U32 R97, R100 ;  /* 0x0000006400617306 */ /* 0x000e220000201000 */
[----:B-----5:R-:W-:Y:S01]  /*4a30*/  HADD2.F32 R101, -RZ, R80.H1_H1 ;  /* 0x30000050ff657230 */ /* 0x020fe20000004100 */
        /* <DEDUP_REMOVED lines=9> */
.L_x_17058:
[----:B------:R-:W-:Y:S05]  /*4ad0*/  BSYNC B1 ;  /* 0x0000000000017941 */ /* 0x000fea0003800000 */
.L_x_17057:
        /* <DEDUP_REMOVED lines=18> */
.L_x_17069:
[----:B------:R-:W-:Y:S02]  /*4c00*/  IMAD.MOV.U32 R100, RZ, RZ, R124 ;  /* 0x000000ffff647224 */ /* 0x000fe400078e007c */
.L_x_17070:
[----:B------:R-:W-:Y:S05]  /*4c10*/  BSYNC B2 ;  /* 0x0000000000027941 */ /* 0x000fea0003800000 */
.L_x_17068:
        /* <DEDUP_REMOVED lines=16> */
.L_x_17074:
[----:B------:R-:W-:Y:S05]  /*4d20*/  BSYNC B3 ;  /* 0x0000000000037941 */ /* 0x000fea0003800000 */
.L_x_17073:
        /* <DEDUP_REMOVED lines=44> */
.L_x_17072:
[----:B------:R-:W-:Y:S05]  /*4ff0*/  BSYNC B2 ;  /* 0x0000000000027941 */ /* 0x000fea0003800000 */
.L_x_17071:
[----:B------:R-:W0:Y:S01]  /*5000*/  I2F.U32 R98, R100 ;  /* 0x0000006400627306 */ /* 0x000e220000201000 */
[----:B-----5:R-:W-:Y:S01]  /*5010*/  HADD2.F32 R102, -RZ, R81.H0_H0 ;  /* 0x20000051ff667230 */ /* 0x020fe20000004100 */
        /* <DEDUP_REMOVED lines=9> */
.L_x_17067:
[----:B------:R-:W-:Y:S05]  /*50b0*/  BSYNC B1 ;  /* 0x0000000000017941 */ /* 0x000fea0003800000 */
.L_x_17066:
        /* <DEDUP_REMOVED lines=18> */
.L_x_17078:
[----:B------:R-:W-:Y:S02]  /*51e0*/  IMAD.MOV.U32 R102, RZ, RZ, R124 ;  /* 0x000000ffff667224 */ /* 0x000fe400078e007c */
.L_x_17079:
[----:B------:R-:W-:Y:S05]  /*51f0*/  BSYNC B2 ;  /* 0x0000000000027941 */ /* 0x000fea0003800000 */
.L_x_17077:
        /* <DEDUP_REMOVED lines=16> */
.L_x_17083:
[----:B------:R-:W-:Y:S05]  /*5300*/  BSYNC B3 ;  /* 0x0000000000037941 */ /* 0x000fea0003800000 */
.L_x_17082:
        /* <DEDUP_REMOVED lines=44> */
.L_x_17081:
[----:B------:R-:W-:Y:S05]  /*55d0*/  BSYNC B2 ;  /* 0x0000000000027941 */ /* 0x000fea0003800000 */
.L_x_17080:
        /* <DEDUP_REMOVED lines=11> */
.L_x_17076:
[----:B------:R-:W-:Y:S05]  /*5690*/  BSYNC B1 ;  /* 0x0000000000017941 */ /* 0x000fea0003800000 */
.L_x_17075:
        /* <DEDUP_REMOVED lines=18> */
.L_x_17087:
[----:B------:R-:W-:Y:S02]  /*57c0*/  IMAD.MOV.U32 R102, RZ, RZ, R124 ;  /* 0x000000ffff667224 */ /* 0x000fe400078e007c */
.L_x_17088:
[----:B------:R-:W-:Y:S05]  /*57d0*/  BSYNC B2 ;  /* 0x0000000000027941 */ /* 0x000fea0003800000 */
.L_x_17086:
        /* <DEDUP_REMOVED lines=16> */
.L_x_17092:
[----:B------:R-:W-:Y:S05]  /*58e0*/  BSYNC B3 ;  /* 0x0000000000037941 */ /* 0x000fea0003800000 */
.L_x_17091:
        /* <DEDUP_REMOVED lines=44> */
.L_x_17090:
[----:B------:R-:W-:Y:S05]  /*5bb0*/  BSYNC B2 ;  /* 0x0000000000027941 */ /* 0x000fea0003800000 */
.L_x_17089:
[----:B------:R-:W0:Y:S01]  /*5bc0*/  I2F.U32 R100, R102 ;  /* 0x0000006600647306 */ /* 0x000e220000201000 */
[----:B------:R-:W-:Y:S01]  /*5bd0*/  HADD2.F32 R103, -RZ, R82.H0_H0 ;  /* 0x20000052ff677230 */ /* 0x000fe20000004100 */
        /* <DEDUP_REMOVED lines=9> */
.L_x_17085:
[----:B------:R-:W-:Y:S05]  /*5c70*/  BSYNC B1 ;  /* 0x0000000000017941 */ /* 0x000fea0003800000 */
.L_x_17084:
        /* <DEDUP_REMOVED lines=18> */
.L_x_17096:
[----:B------:R-:W-:Y:S02]  /*5da0*/  IMAD.MOV.U32 R122, RZ, RZ, R124 ;  /* 0x000000ffff7a7224 */ /* 0x000fe400078e007c */
.L_x_17097:
[----:B------:R-:W-:Y:S05]  /*5db0*/  BSYNC B2 ;  /* 0x0000000000027941 */ /* 0x000fea0003800000 */
.L_x_17095:
        /* <DEDUP_REMOVED lines=16> */
.L_x_17101:
[----:B------:R-:W-:Y:S05]  /*5ec0*/  BSYNC B3 ;  /* 0x0000000000037941 */ /* 0x000fea0003800000 */
.L_x_17100:
        /* <DEDUP_REMOVED lines=44> */
.L_x_17099:
[----:B------:R-:W-:Y:S05]  /*6190*/  BSYNC B2 ;  /* 0x0000000000027941 */ /* 0x000fea0003800000 */
.L_x_17098:
[----:B------:R-:W0:Y:S01]  /*61a0*/  I2F.U32 R101, R122 ;  /* 0x0000007a00657306 */ /* 0x000e220000201000 */
[----:B------:R-:W-:Y:S01]  /*61b0*/  HADD2.F32 R112, -RZ, R82.H1_H1 ;  /* 0x30000052ff707230 */ /* 0x000fe20000004100 */
        /* <DEDUP_REMOVED lines=9> */
.L_x_17094:
[----:B------:R-:W-:Y:S05]  /*6250*/  BSYNC B1 ;  /* 0x0000000000017941 */ /* 0x000fea0003800000 */
.L_x_17093:
        /* <DEDUP_REMOVED lines=18> */
.L_x_17105:
[----:B------:R-:W-:Y:S02]  /*6380*/  MOV R122, R124 ;  /* 0x0000007c007a7202 */ /* 0x000fe40000000f00 */
.L_x_17106:
[----:B------:R-:W-:Y:S05]  /*6390*/  BSYNC B2 ;  /* 0x0000000000027941 */ /* 0x000fea0003800000 */
.L_x_17104:
        /* <DEDUP_REMOVED lines=16> */
.L_x_17110:
[----:B------:R-:W-:Y:S05]  /*64a0*/  BSYNC B3 ;  /* 0x0000000000037941 */ /* 0x000fea0003800000 */
.L_x_17109:
        /* <DEDUP_REMOVED lines=44> */
.L_x_17108:
[----:B------:R-:W-:Y:S05]  /*6770*/  BSYNC B2 ;  /* 0x0000000000027941 */ /* 0x000fea0003800000 */
.L_x_17107:
        /* <DEDUP_REMOVED lines=11> */
.L_x_17103:
[----:B------:R-:W-:Y:S05]  /*6830*/  BSYNC B1 ;  /* 0x0000000000017941 */ /* 0x000fea0003800000 */
.L_x_17102:
        /* <DEDUP_REMOVED lines=18> */
.L_x_17114:
[----:B------:R-:W-:Y:S02]  /*6960*/  MOV R146, R124 ;  /* 0x0000007c00927202 */ /* 0x000fe40000000f00 */
.L_x_17115:
[----:B------:R-:W-:Y:S05]  /*6970*/  BSYNC B2 ;  /* 0x0000000000027941 */ /* 0x000fea0003800000 */
.L_x_17113:
        /* <DEDUP_REMOVED lines=16> */
.L_x_17119:
[----:B------:R-:W-:Y:S05]  /*6a80*/  BSYNC B3 ;  /* 0x0000000000037941 */ /* 0x000fea0003800000 */
.L_x_17118:
        /* <DEDUP_REMOVED lines=44> */
.L_x_17117:
[----:B------:R-:W-:Y:S05]  /*6d50*/  BSYNC B2 ;  /* 0x0000000000027941 */ /* 0x000fea0003800000 */
.L_x_17116:
        /* <DEDUP_REMOVED lines=11> */
.L_x_17112:
[----:B------:R-:W-:Y:S05]  /*6e10*/  BSYNC B1 ;  /* 0x0000000000017941 */ /* 0x000fea0003800000 */
.L_x_17111:
        /* <DEDUP_REMOVED lines=26> */
.L_x_17121:
[----:B------:R-:W-:Y:S05]  /*6fc0*/  BSYNC B1 ;  /* 0x0000000000017941 */ /* 0x000fea0003800000 */
.L_x_17120:
[----:B------:R-:W-:Y:S02]  /*6fd0*/  IADD3 R143, R143, 0x80, RZ ;  /* 0x000000808f8f7810 */ /* 0x000fe40007ffe0ff */
[----:B------:R-:W-:Y:S02]  /*6fe0*/  IADD3 R140, R140, 0x80, RZ ;  /* 0x000000808c8c7810 */ /* 0x000fe40007ffe0ff */
.L_x_17047:
[----:B------:R-:W-:Y:S05]  /*6ff0*/  BSYNC B0 ;  /* 0x0000000000007941 */ /* 0x000fea0003800000 */
.L_x_17046:
        /* <DEDUP_REMOVED lines=30> */
.L_x_17127:
[----:B------:R-:W-:Y:S02]  /*71e0*/  IMAD.MOV.U32 R105, RZ, RZ, R124 ;  /* 0x000000ffff697224 */ /* 0x000fe400078e007c */
.L_x_17128:
[----:B------:R-:W-:Y:S05]  /*71f0*/  BSYNC B2 ;  /* 0x0000000000027941 */ /* 0x000fea0003800000 */
.L_x_17126:
        /* <DEDUP_REMOVED lines=16> */
.L_x_17132:
[----:B------:R-:W-:Y:S05]  /*7300*/  BSYNC B3 ;  /* 0x0000000000037941 */ /* 0x000fea0003800000 */
.L_x_17131:
        /* <DEDUP_REMOVED lines=44> */
.L_x_17130:
[----:B------:R-:W-:Y:S05]  /*75d0*/  BSYNC B2 ;  /* 0x0000000000027941 */ /* 0x000fea0003800000 */
.L_x_17129:
        /* <DEDUP_REMOVED lines=11> */
.L_x_17125:
[----:B--2---:R-:W-:Y:S05]  /*7690*/  BSYNC B1 ;  /* 0x0000000000017941 */ /* 0x004fea0003800000 */
.L_x_17124:
        /* <DEDUP_REMOVED lines=18> */
.L_x_17136:
[----:B------:R-:W-:Y:S02]  /*77c0*/  IMAD.MOV.U32 R106, RZ, RZ, R124 ;  /* 0x000000ffff6a7224 */ /* 0x000fe400078e007c */
.L_x_17137:
[----:B------:R-:W-:Y:S05]  /*77d0*/  BSYNC B2 ;  /* 0x0000000000027941 */ /* 0x000fea0003800000 */
.L_x_17135:
        /* <DEDUP_REMOVED lines=16> */
.L_x_17141:
[----:B------:R-:W-:Y:S05]  /*78e0*/  BSYNC B3 ;  /* 0x0000000000037941 */ /* 0x000fea0003800000 */
.L_x_17140:
        /* <DEDUP_REMOVED lines=44> */
.L_x_17139:
[----:B------:R-:W-:Y:S05]  /*7bb0*/  BSYNC B2 ;  /* 0x0000000000027941 */ /* 0x000fea0003800000 */
.L_x_17138:
        /* <DEDUP_REMOVED lines=11> */
.L_x_17134:
[----:B------:R-:W-:Y:S05]  /*7c70*/  BSYNC B1 ;  /* 0x0000000000017941 */ /* 0x000fea0003800000 */
.L_x_17133:
        /* <DEDUP_REMOVED lines=18> */
.L_x_17145:
[----:B------:R-:W-:Y:S02]  /*7da0*/  IMAD.MOV.U32 R107, RZ, RZ, R124 ;  /* 0x000000ffff6b7224 */ /* 0x000fe400078e007c */
.L_x_17146:
[----:B------:R-:W-:Y:S05]  /*7db0*/  BSYNC B2 ;  /* 0x0000000000027941 */ /* 0x000fea0003800000 */
.L_x_17144:
        /* <DEDUP_REMOVED lines=16> */
.L_x_17150:
[----:B------:R-:W-:Y:S05]  /*7ec0*/  BSYNC B3 ;  /* 0x0000000000037941 */ /* 0x000fea0003800000 */
.L_x_17149:
        /* <DEDUP_REMOVED lines=44> */
.L_x_17148:
[----:B------:R-:W-:Y:S05]  /*8190*/  BSYNC B2 ;  /* 0x0000000000027941 */ /* 0x000fea0003800000 */
.L_x_17147:
        /* <DEDUP_REMOVED lines=11> */
.L_x_17143:
[----:B------:R-:W-:Y:S05]  /*8250*/  BSYNC B1 ;  /* 0x0000000000017941 */ /* 0x000fea0003800000 */
.L_x_17142:
        /* <DEDUP_REMOVED lines=18> */
.L_x_17154:
[----:B------:R-:W-:Y:S02]  /*8380*/  IMAD.MOV.U32 R110, RZ, RZ, R124 ;  /* 0x000000ffff6e7224 */ /* 0x000fe400078e007c */
.L_x_17155:
[----:B------:R-:W-:Y:S05]  /*8390*/  BSYNC B2 ;  /* 0x0000000000027941 */ /* 0x000fea0003800000 */
.L_x_17153:
        /* <DEDUP_REMOVED lines=16> */
.L_x_17159:
[----:B------:R-:W-:Y:S05]  /*84a0*/  BSYNC B3 ;  /* 0x0000000000037941 */ /* 0x000fea0003800000 */
.L_x_17158:
        /* <DEDUP_REMOVED lines=44> */
.L_x_17157:
[----:B------:R-:W-:Y:S05]  /*8770*/  BSYNC B2 ;  /* 0x0000000000027941 */ /* 0x000fea0003800000 */
.L_x_17156:
[----:B------:R-:W0:Y:S01]  /*8780*/  I2F.U32 R107, R110 ;  /* 0x0000006e006b7306 */ /* 0x000e220000201000 */
[----:B------:R-:W-:Y:S01]  /*8790*/  HFMA2.MMA R108, -RZ, RZ, 0.1171875, 0 ;  /* 0x2f800000ff6c7435 */ /* 0x000fe200000001ff */
[----:B-----5:R-:W-:-:S05]  /*87a0*/  HADD2.F32 R109, -RZ, R81.H1_H1 ;  /* 0x30000051ff6d7230 */ /* 0x020fca0000004100 */
[----:B------:R-:W-:-:S04]  /*87b0*/  FMUL.FTZ R109, R109, c[0x0][0x1ec] ;  /* 0x00007b006d6d7a20 */ /* 0x000fc80000410000 */
[----:B0-----:R-:W-:Y:S02]  /*87c0*/  FFMA.FTZ R107, R107, R108, 1.1641532182693481445e-10 ;  /* 0x2f0000006b6b7423 */ /* 0x001fe4000001006c */
[----:B------:R-:W-:-:S03]  /*87d0*/  FMUL.FTZ R108, R109, c[0x0][0x1e8] ;  /* 0x00007a006d6c7a20 */ /* 0x000fc60000410000 */
[----:B------:R-:W-:-:S04]  /*87e0*/  FSETP.GTU.FTZ.AND P5, PT, R107, c[0x0][0x1e4], PT ;  /* 0x000079006b007a0b */ /* 0x000fc80003fbc000 */
[----:B------:R-:W-:Y:S02]  /*87f0*/  FSEL R108, R108, RZ, !P5 ;  /* 0x000000ff6c6c7208 */ /* 0x000fe40006800000 */
[----:B------:R-:W-:-:S03]  /*8800*/  SEL R131, RZ, 0x1, P5 ;  /* 0x00000001ff837807 */ /* 0x000fc60002800000 */
[----:B------:R-:W-:-:S04]  /*8810*/  FMUL.FTZ R107, R7, R108 ;  /* 0x0000006c076b7220 */ /* 0x000fc80000410000 */
[----:B------:R-:W-:Y:S02]  /*8820*/  @P3 FADD.FTZ R107, R79, R107 ;  /* 0x0000006b4f6b3221 */ /* 0x000fe40000010000 */
.L_x_17152:
[----:B------:R-:W-:Y:S05]  /*8830*/  BSYNC B1 ;  /* 0x0000000000017941 */ /* 0x000fea0003800000 */
.L_x_17151:
        /* <DEDUP_REMOVED lines=18> */
.L_x_17163:
[----:B------:R-:W-:Y:S02]  /*8960*/  IMAD.MOV.U32 R110, RZ, RZ, R124 ;  /* 0x000000ffff6e7224 */ /* 0x000fe400078e007c */
.L_x_17164:
[----:B------:R-:W-:Y:S05]  /*8970*/  BSYNC B2 ;  /* 0x0000000000027941 */ /* 0x000fea0003800000 */
.L_x_17162:
        /* <DEDUP_REMOVED lines=16> */
.L_x_17168:
[----:B------:R-:W-:Y:S05]  /*8a80*/  BSYNC B3 ;  /* 0x0000000000037941 */ /* 0x000fea0003800000 */
.L_x_17167:
        /* <DEDUP_REMOVED lines=44> */
.L_x_17166:
[----:B------:R-:W-:Y:S05]  /*8d50*/  BSYNC B2 ;  /* 0x0000000000027941 */ /* 0x000fea0003800000 */
.L_x_17165:
[----:B------:R-:W0:Y:S01]  /*8d60*/  I2F.U32 R108, R110 ;  /* 0x0000006e006c7306 */ /* 0x000e220000201000 */
[----:B------:R-:W-:Y:S01]  /*8d70*/  HFMA2.MMA R109, -RZ, RZ, 0.1171875, 0 ;  /* 0x2f800000ff6d7435 */ /* 0x000fe200000001ff */
[----:B------:R-:W-:-:S05]  /*8d80*/  HADD2.F32 R111, -RZ, R82.H0_H0 ;  /* 0x20000052ff6f7230 */ /* 0x000fca0000004100 */
        /* <DEDUP_REMOVED lines=8> */
.L_x_17161:
[----:B------:R-:W-:Y:S05]  /*8e10*/  BSYNC B1 ;  /* 0x0000000000017941 */ /* 0x000fea0003800000 */
.L_x_17160:
        /* <DEDUP_REMOVED lines=18> */
.L_x_17172:
[----:B------:R-:W-:Y:S02]  /*8f40*/  IMAD.MOV.U32 R112, RZ, RZ, R124 ;  /* 0x000000ffff707224 */ /* 0x000fe400078e007c */
.L_x_17173:
[----:B------:R-:W-:Y:S05]  /*8f50*/  BSYNC B2 ;  /* 0x0000000000027941 */ /* 0x000fea0003800000 */
.L_x_17171:
        /* <DEDUP_REMOVED lines=16> */
.L_x_17177:
[----:B------:R-:W-:Y:S05]  /*9060*/  BSYNC B3 ;  /* 0x0000000000037941 */ /* 0x000fea0003800000 */
.L_x_17176:
        /* <DEDUP_REMOVED lines=44> */
.L_x_17175:
[----:B------:R-:W-:Y:S05]  /*9330*/  BSYNC B2 ;  /* 0x0000000000027941 */ /* 0x000fea0003800000 */
.L_x_17174:
[----:B------:R-:W0:Y:S01]  /*9340*/  I2F.U32 R109, R112 ;  /* 0x00000070006d7306 */ /* 0x000e220000201000 */
[----:B------:R-:W-:Y:S01]  /*9350*/  HFMA2.MMA R110, -RZ, RZ, 0.1171875, 0 ;  /* 0x2f800000ff6e7435 */ /* 0x000fe200000001ff */
[----:B------:R-:W-:-:S05]  /*9360*/  HADD2.F32 R113, -RZ, R82.H1_H1 ;  /* 0x30000052ff717230 */ /* 0x000fca0000004100 */
        /* <DEDUP_REMOVED lines=8> */
.L_x_17170:
[----:B------:R-:W-:Y:S05]  /*93f0*/  BSYNC B1 ;  /* 0x0000000000017941 */ /* 0x000fea0003800000 */
.L_x_17169:
        /* <DEDUP_REMOVED lines=18> */
.L_x_17181:
[----:B------:R-:W-:Y:S02]  /*9520*/  IMAD.MOV.U32 R112, RZ, RZ, R124 ;  /* 0x000000ffff707224 */ /* 0x000fe400078e007c */
.L_x_17182:
[----:B------:R-:W-:Y:S05]  /*9530*/  BSYNC B2 ;  /* 0x0000000000027941 */ /* 0x000fea0003800000 */
.L_x_17180:
        /* <DEDUP_REMOVED lines=16> */
.L_x_17186:
[----:B------:R-:W-:Y:S05]  /*9640*/  BSYNC B3 ;  /* 0x0000000000037941 */ /* 0x000fea0003800000 */
.L_x_17185:
        /* <DEDUP_REMOVED lines=44> */
.L_x_17184:
[----:B------:R-:W-:Y:S05]  /*9910*/  BSYNC B2 ;  /* 0x0000000000027941 */ /* 0x000fea0003800000 */
.L_x_17183:
        /* <DEDUP_REMOVED lines=11> */
.L_x_17179:
[----:B------:R-:W-:Y:S05]  /*99d0*/  BSYNC B1 ;  /* 0x0000000000017941 */ /* 0x000fea0003800000 */
.L_x_17178:
        /* <DEDUP_REMOVED lines=18> */
.L_x_17190:
[----:B------:R-:W-:Y:S02]  /*9b00*/  IMAD.MOV.U32 R142, RZ, RZ, R124 ;  /* 0x000000ffff8e7224 */ /* 0x000fe400078e007c */
.L_x_17191:
[----:B------:R-:W-:Y:S05]  /*9b10*/  BSYNC B2 ;  /* 0x0000000000027941 */ /* 0x000fea0003800000 */
.L_x_17189:
        /* <DEDUP_REMOVED lines=16> */
.L_x_17195:
[----:B------:R-:W-:Y:S05]  /*9c20*/  BSYNC B3 ;  /* 0x0000000000037941 */ /* 0x000fea0003800000 */
.L_x_17194:
        /* <DEDUP_REMOVED lines=44> */
.L_x_17193:
[----:B------:R-:W-:Y:S05]  /*9ef0*/  BSYNC B2 ;  /* 0x0000000000027941 */ /* 0x000fea0003800000 */
.L_x_17192:
        /* <DEDUP_REMOVED lines=11> */
.L_x_17188:
[----:B------:R-:W-:Y:S05]  /*9fb0*/  BSYNC B1 ;  /* 0x0000000000017941 */ /* 0x000fea0003800000 */
.L_x_17187:
        /* <DEDUP_REMOVED lines=25> */
.L_x_17123:
[----:B------:R-:W-:Y:S05]  /*a150*/  BSYNC B0 ;  /* 0x0000000000007941 */ /* 0x000fea0003800000 */
.L_x_17122:
        /* <DEDUP_REMOVED lines=33> */
.L_x_17206:
        /* <DEDUP_REMOVED lines=69> */
.L_x_17207:
        /* <DEDUP_REMOVED lines=108> */
.L_x_17201:
[----:B------:R-:W-:Y:S05]  /*ae80*/  BSYNC B1 ;  /* 0x0000000000017941 */ /* 0x000fea0003800000 */
.L_x_17200:
        /* <DEDUP_REMOVED lines=35> */
.L_x_17203:
[----:B------:R-:W-:Y:S05]  /*b0c0*/  BSYNC B1 ;  /* 0x0000000000017941 */ /* 0x000fea0003800000 */
.L_x_17202:
        /* <DEDUP_REMOVED lines=32> */
.L_x_17199:
[----:B-1----:R-:W-:Y:S05]  /*b2d0*/  BSYNC B0 ;  /* 0x0000000000007941 */ /* 0x002fea0003800000 */
.L_x_17198:
[----:B------:R-:W-:Y:S02]  /*b2e0*/  IADD3 R118, R118, c[0x0][0x160], RZ ;  /* 0x0000580076767a10 */ /* 0x000fe40007ffe0ff */
[----:B------:R-:W-:Y:S02]  /*b2f0*/  LOP3.LUT P3, RZ, R125, 0xff, RZ, 0xc0, !PT ;  /* 0x000000ff7dff7812 */ /* 0x000fe4000786c0ff */
[----:B------:R-:W-:Y:S02]  /*b300*/  ISETP.GE.AND P2, PT, R118, c[0x0][0x164], PT ;  /* 0x0000590076007a0c */ /* 0x000fe40003f46270 */
[----:B------:R-:W-:-:S11]  /*b310*/  SEL R125, RZ, 0x1, P3 ;  /* 0x00000001ff7d7807 */ /* 0x000fd60001800000 */
[----:B0-----:R-:W-:Y:S01]  /*b320*/  @P2 CALL.REL.NOINC `(.L_x_17204) ;  /* 0x0000001000002944 */ /* 0x001fe20003c00000 */
[----:B------:R-:W-:Y:S05]  /*b330*/  BRA `(.L_x_17205) ;  /* 0xffff585000007947 */ /* 0x000fea000383ffff */
.L_x_17204:
[----:B------:R-:W-:Y:S05]  /*b340*/  EXIT ;  /* 0x000000000000794d */ /* 0x000fea0003800000 */
.L_x_17196:
[----:B------:R-:W-:Y:S01]  /*b350*/  HFMA2.MMA R140, -RZ, RZ, 0, 1.847743988037109375e-06 ;  /* 0x0000001fff8c7435 */ /* 0x000fe200000001ff */
[----:B------:R-:W-:Y:S01]  /*b360*/  IMAD.MOV.U32 R142, RZ, RZ, 0x1 ;  /* 0x00000001ff8e7424 */ /* 0x000fe200078e00ff */
[----:B------:R-:W-:Y:S01]  /*b370*/  MOV R114, 0xb3a0 ;  /* 0x0000b3a000727802 */ /* 0x000fe20000000f00 */
[----:B------:R-:W-:-:S03]  /*b380*/  IMAD.MOV.U32 R143, RZ, RZ, -0x1 ;  /* 0xffffffffff8f7424 */ /* 0x000fc600078e00ff */
[----:B-1---5:R-:W-:Y:S05]  /*b390*/  CALL.REL.NOINC `($__internal_126_$__cuda_sm70_shflsync_bfly_p) ;  /* 0x000006b000007944 */ /* 0x022fea0003c00000 */
[----:B-1----:R-:W-:Y:S01]  /*b3a0*/  IMAD.MOV.U32 R112, RZ, RZ, R142 ;  /* 0x000000ffff707224 */ /* 0x002fe200078e008e */
[----:B0-----:R-:W-:Y:S05]  /*b3b0*/  BRA `(.L_x_17206) ;  /* 0xffffefb000007947 */ /* 0x001fea000383ffff */
.L_x_17197:
[----:B------:R-:W-:Y:S01]  /*b3c0*/  MOV R142, 0x2 ;  /* 0x00000002008e7802 */ /* 0x000fe20000000f00 */
[----:B------:R-:W-:Y:S01]  /*b3d0*/  IMAD.MOV.U32 R140, RZ, RZ, 0x1f ;  /* 0x0000001fff8c7424 */ /* 0x000fe200078e00ff */
[----:B------:R-:W-:Y:S01]  /*b3e0*/  MOV R114, 0xb410 ;  /* 0x0000b41000727802 */ /* 0x000fe20000000f00 */
[----:B------:R-:W-:Y:S02]  /*b3f0*/  IMAD.MOV.U32 R143, RZ, RZ, -0x1 ;  /* 0xffffffffff8f7424 */ /* 0x000fe400078e00ff */
[----:B-1---5:R-:W-:Y:S05]  /*b400*/  CALL.REL.NOINC `($__internal_126_$__cuda_sm70_shflsync_bfly_p) ;  /* 0x0000064000007944 */ /* 0x022fea0003c00000 */
[----:B01----:R-:W-:Y:S01]  /*b410*/  FADD.FTZ R113, R113, R142 ;  /* 0x0000008e71717221 */ /* 0x003fe20000010000 */
[----:B------:R-:W-:Y:S01]  /*b420*/  HFMA2.MMA R142, -RZ, RZ, 0, 2.384185791015625e-07 ;  /* 0x00000004ff8e7435 */ /* 0x000fe200000001ff */
[----:B------:R-:W-:Y:S01]  /*b430*/  IMAD.MOV.U32 R140, RZ, RZ, 0x1f ;  /* 0x0000001fff8c7424 */ /* 0x000fe200078e00ff */
[----:B------:R-:W-:Y:S01]  /*b440*/  MOV R114, 0xb470 ;  /* 0x0000b47000727802 */ /* 0x000fe20000000f00 */
[----:B------:R-:W-:-:S03]  /*b450*/  IMAD.MOV.U32 R143, RZ, RZ, -0x1 ;  /* 0xffffffffff8f7424 */ /* 0x000fc600078e00ff */
[----:B------:R-:W-:Y:S05]  /*b460*/  CALL.REL.NOINC `($__internal_126_$__cuda_sm70_shflsync_bfly_p) ;  /* 0x000005e000007944 */ /* 0x000fea0003c00000 */
[----:B01----:R-:W-:Y:S01]  /*b470*/  FADD.FTZ R113, R113, R142 ;  /* 0x0000008e71717221 */ /* 0x003fe20000010000 */
[----:B------:R-:W-:Y:S01]  /*b480*/  MOV R142, 0x8 ;  /* 0x00000008008e7802 */ /* 0x000fe20000000f00 */
[----:B------:R-:W-:Y:S01]  /*b490*/  IMAD.MOV.U32 R140, RZ, RZ, 0x1f ;  /* 0x0000001fff8c7424 */ /* 0x000fe200078e00ff */
[----:B------:R-:W-:Y:S01]  /*b4a0*/  MOV R114, 0xb4d0 ;  /* 0x0000b4d000727802 */ /* 0x000fe20000000f00 */
[----:B------:R-:W-:-:S02]  /*b4b0*/  IMAD.MOV.U32 R143, RZ, RZ, -0x1 ;  /* 0xffffffffff8f7424 */ /* 0x000fc400078e00ff */
[----:B------:R-:W-:Y:S05]  /*b4c0*/  CALL.REL.NOINC `($__internal_126_$__cuda_sm70_shflsync_bfly_p) ;  /* 0x0000058000007944 */ /* 0x000fea0003c00000 */
[----:B01----:R-:W-:Y:S01]  /*b4d0*/  FADD.FTZ R113, R113, R142 ;  /* 0x0000008e71717221 */ /* 0x003fe20000010000 */
[----:B------:R-:W-:Y:S01]  /*b4e0*/  HFMA2.MMA R142, -RZ, RZ, 0, 9.5367431640625e-07 ;  /* 0x00000010ff8e7435 */ /* 0x000fe200000001ff */
[----:B------:R-:W-:Y:S01]  /*b4f0*/  IMAD.MOV.U32 R140, RZ, RZ, 0x1f ;  /* 0x0000001fff8c7424 */ /* 0x000fe200078e00ff */
[----:B------:R-:W-:Y:S01]  /*b500*/  MOV R114, 0xb530 ;  /* 0x0000b53000727802 */ /* 0x000fe20000000f00 */
[----:B------:R-:W-:-:S03]  /*b510*/  IMAD.MOV.U32 R143, RZ, RZ, -0x1 ;  /* 0xffffffffff8f7424 */ /* 0x000fc600078e00ff */
[----:B------:R-:W-:Y:S05]  /*b520*/  CALL.REL.NOINC `($__internal_126_$__cuda_sm70_shflsync_bfly_p) ;  /* 0x0000052000007944 */ /* 0x000fea0003c00000 */
        /* <DEDUP_REMOVED lines=55> */
[----:B------:R-:W-:Y:S05]  /*b8a0*/  CALL.REL.NOINC `($__internal_126_$__cuda_sm70_shflsync_bfly_p) ;  /* 0x000001a000007944 */ /* 0x000fea0003c00000 */
[----:B01----:R-:W-:Y:S01]  /*b8b0*/  FADD.FTZ R113, R113, R142 ;  /* 0x0000008e71717221 */ /* 0x003fe20000010000 */
[----:B------:R-:W-:Y:S01]  /*b8c0*/  HFMA2.MMA R142, -RZ, RZ, 0, 1.1920928955078125e-07 ;  /* 0x00000002ff8e7435 */ /* 0x000fe200000001ff */
        /* <DEDUP_REMOVED lines=11> */
[----:B------:R-:W-:Y:S01]  /*b980*/  HFMA2.MMA R142, -RZ, RZ, 0, 4.76837158203125e-07 ;  /* 0x00000008ff8e7435 */ /* 0x000fe200000001ff */
[----:B------:R-:W-:Y:S01]  /*b990*/  IMAD.MOV.U32 R140, RZ, RZ, 0x1f ;  /* 0x0000001fff8c7424 */ /* 0x000fe200078e00ff */
[----:B------:R-:W-:Y:S01]  /*b9a0*/  MOV R114, 0xb9d0 ;  /* 0x0000b9d000727802 */ /* 0x000fe20000000f00 */
[----:B------:R-:W-:-:S03]  /*b9b0*/  IMAD.MOV.U32 R143, RZ, RZ, -0x1 ;  /* 0xffffffffff8f7424 */ /* 0x000fc600078e00ff */
[----:B------:R-:W-:Y:S05]  /*b9c0*/  CALL.REL.NOINC `($__internal_126_$__cuda_sm70_shflsync_bfly_p) ;  /* 0x0000008000007944 */ /* 0x000fea0003c00000 */
[----:B-1----:R-:W-:Y:S01]  /*b9d0*/  FADD.FTZ R137, R113, R142 ;  /* 0x0000008e71897221 */ /* 0x002fe20000010000 */
[----:B------:R-:W-:Y:S01]  /*b9e0*/  MOV R142, 0x10 ;  /* 0x00000010008e7802 */ /* 0x000fe20000000f00 */
[----:B0-----:R-:W-:Y:S01]  /*b9f0*/  IMAD.MOV.U32 R140, RZ, RZ, 0x1f ;  /* 0x0000001fff8c7424 */ /* 0x001fe200078e00ff */
[----:B------:R-:W-:Y:S01]  /*ba00*/  MOV R114, 0xba40 ;  /* 0x0000ba4000727802 */ /* 0x000fe20000000f00 */
[----:B------:R-:W-:Y:S01]  /*ba10*/  IMAD.MOV.U32 R143, RZ, RZ, -0x1 ;  /* 0xffffffffff8f7424 */ /* 0x000fe200078e00ff */
[----:B------:R-:W-:-:S02]  /*ba20*/  MOV R113, R137 ;  /* 0x0000008900717202 */ /* 0x000fc40000000f00 */
[----:B------:R-:W-:Y:S05]  /*ba30*/  CALL.REL.NOINC `($__internal_126_$__cuda_sm70_shflsync_bfly_p) ;  /* 0x0000001000007944 */ /* 0x000fea0003c00000 */
[----:B01----:R-:W-:Y:S05]  /*ba40*/  BRA `(.L_x_17207) ;  /* 0xffffed7000007947 */ /* 0x003fea000383ffff */
        .weak           $__internal_126_$__cuda_sm70_shflsync_bfly_p
        .type           $__internal_126_$__cuda_sm70_shflsync_bfly_p,@function
        .size           $__internal_126_$__cuda_sm70_shflsync_bfly_p,(.L_x_22214 - $__internal_126_$__cuda_sm70_shflsync_bfly_p)
$__internal_126_$__cuda_sm70_shflsync_bfly_p:
[----:B------:R-:W-:Y:S01]  /*ba50*/  IMAD.MOV.U32 R115, RZ, RZ, 0x0 ;  /* 0x00000000ff737424 */ /* 0x000fe200078e00ff */
[----:B------:R-:W-:Y:S04]  /*ba60*/  WARPSYNC R143 ;  /* 0x0000008f00007348 */ /* 0x000fe80003800000 */
[----:B------:R0:W1:Y:S01]  /*ba70*/  SHFL.BFLY PT, R142, R113, R142, R140 ;  /* 0x0c00008e718e7389 */ /* 0x00006200000e008c */
[----:B------:R-:W-:Y:S05]  /*ba80*/  RET.REL.NODEC R114 `(_ZN10layer_norm13ln_fwd_kernelINS_13Kernel_traitsIf6__halffS2_fjLj3072ELj1ELj1ELj4ELj16ENS_18Kernel_traits_baseILj3072EfS2_fS2_fjLj128EEEEELb1ELb1ELb1ELb0EEEvNS_9FwdParamsE) ;  /* 0xffff457072007950 */ /* 0x000fea0003c3ffff */
.L_x_17208:
        /* <DEDUP_REMOVED lines=15> */
.L_x_22214:


//--------------------- .text._ZN10layer_norm13ln_fwd_kernelINS_13Kernel_traitsIf6__halffS2_fjLj3072ELj1ELj1ELj4ELj16ENS_18Kernel_traits_baseILj3072EfS2_fS2_fjLj128EEEEELb1ELb1ELb1ELb1EEEvNS_9FwdParamsE --------------------------
	.section	.text._ZN10layer_norm13ln_fwd_kernelINS_13Kernel_traitsIf6__halffS2_fjLj3072ELj1ELj1ELj4ELj16ENS_18Kernel_traits_baseILj3072EfS2_fS2_fjLj128EEEEELb1ELb1ELb1ELb1EEEvNS_9FwdParamsE,"ax",@progbits
	.sectioninfo	@"SHI_REGISTERS=157"
	.align	128
        .global         _ZN10layer_norm13ln_fwd_kernelINS_13Kernel_traitsIf6__halffS2_fjLj3072ELj1ELj1ELj4ELj16ENS_18Kernel_traits_baseILj3072EfS2_fS2_fjLj128EEEEELb1ELb1ELb1ELb1EEEvNS_9FwdParamsE
        .type           _ZN10layer_norm13ln_fwd_kernelINS_13Kernel_traitsIf6__halffS2_fjLj3072ELj1ELj1ELj4ELj16ENS_18Kernel_traits_baseILj3072EfS2_fS2_fjLj128EEEEELb1ELb1ELb1ELb1EEEvNS_9FwdParamsE,@function
        .size           _ZN10layer_norm13ln_fwd_kernelINS_13Kernel_traitsIf6__halffS2_fjLj3072ELj1ELj1ELj4ELj16ENS_18Kernel_traits_baseILj3072EfS2_fS2_fjLj128EEEEELb1ELb1ELb1ELb1EEEvNS_9FwdParamsE,(.L_x_22215 - _ZN10layer_norm13ln_fwd_kernelINS_13Kernel_traitsIf6__halffS2_fjLj3072ELj1ELj1ELj4ELj16ENS_18Kernel_traits_baseILj3072EfS2_fS2_fjLj128EEEEELb1ELb1ELb1ELb1EEEvNS_9FwdParamsE)
        .other          _ZN10layer_norm13ln_fwd_kernelINS_13Kernel_traitsIf6__halffS2_fjLj3072ELj1ELj1ELj4ELj16ENS_18Kernel_traits_baseILj3072EfS2_fS2_fjLj128EEEEELb1ELb1ELb1ELb1EEEvNS_9FwdParamsE,@"STO_CUDA_ENTRY STV_DEFAULT"
_ZN10layer_norm13ln_fwd_kernelINS_13Kernel_traitsIf6__halffS2_fjLj3072ELj1ELj1ELj4ELj16ENS_18Kernel_traits_baseILj3072EfS2_fS2_fjLj128EEEEELb1ELb1ELb1ELb1EEEvNS_9FwdParamsE:
.text._ZN10layer_norm13ln_fwd_kernelINS_13Kernel_traitsIf6__halffS2_fjLj3072ELj1ELj1ELj4ELj16ENS_18Kernel_traits_baseILj3072EfS2_fS2_fjLj128EEEEELb1ELb1ELb1ELb1EEEvNS_9FwdParamsE:
        /* <DEDUP_REMOVED lines=87> */
[----:B------:R-:W-:Y:S02]  /*0570*/  LOP3.LUT R118, R3, UR24, R2, 0x96, !PT ;  /* 0x0000001803767c12 */ /* 0x000fe4000f8e9602 */
[----:B------:R-:W-:-:S04]  /*0580*/  SHF.L.U32 R2, R25, 0x5, RZ ;  /* 0x0000000519027819 */ /* 0x000fc800000006ff */
        /* <DEDUP_REMOVED lines=42> */
[----:B0-----:R-:W-:Y:S02]  /*0830*/  IMAD R118, R118, -0x326172a9, RZ ;  /* 0xcd9e8d5776767824 */ /* 0x001fe400078e02ff */
.L_x_17436:
        /* <DEDUP_REMOVED lines=8> */
[----:B------:R-:W-:-:S03]  /*08c0*/  SHF.R.S32.HI R91, RZ, 0x1f, R90 ;  /* 0x0000001fff5b7819 */ /* 0x000fc6000001145a */
[----:B-----5:R0:W5:Y:S01]  /*08d0*/  LDG.E R130, [R130.64] ;  /* 0x0000000682827981 */ /* 0x020162000c1e1900 */
[----:B------:R-:W-:-:S04]  /*08e0*/  LEA.HI R91, R91, R90, RZ, 0x3 ;  /* 0x0000005a5b5b7211 */ /* 0x000fc800078f18ff */
        /* <DEDUP_REMOVED lines=34> */
.L_x_17212:
[----:B------:R-:W-:Y:S02]  /*0b10*/  MOV R89, R118 ;  /* 0x0000007600597202 */ /* 0x000fe40000000f00 */
.L_x_17213:
[----:B------:R-:W-:Y:S05]  /*0b20*/  BSYNC B1 ;  /* 0x0000000000017941 */ /* 0x000fea0003800000 */
.L_x_17211:
        /* <DEDUP_REMOVED lines=16> */
.L_x_17217:
[----:B------:R-:W-:Y:S05]  /*0c30*/  BSYNC B2 ;  /* 0x0000000000027941 */ /* 0x000fea0003800000 */
.L_x_17216:
        /* <DEDUP_REMOVED lines=44> */
.L_x_17215:
[----:B------:R-:W-:Y:S05]  /*0f00*/  BSYNC B1 ;  /* 0x0000000000017941 */ /* 0x000fea0003800000 */
.L_x_17214:
        /* <DEDUP_REMOVED lines=11> */
.L_x_17210:
[----:B0-----:R-:W-:Y:S05]  /*0fc0*/  BSYNC B0 ;  /* 0x0000000000007941 */ /* 0x001fea0003800000 */
.L_x_17209:
        /* <DEDUP_REMOVED lines=18> */
.L_x_17221:
[----:B------:R-:W-:Y:S02]  /*10f0*/  MOV R90, R118 ;  /* 0x00000076005a7202 */ /* 0x000fe40000000f00 */
.L_x_17222:
[----:B------:R-:W-:Y:S05]  /*1100*/  BSYNC B1 ;  /* 0x0000000000017941 */ /* 0x000fea0003800000 */
.L_x_17220:
        /* <DEDUP_REMOVED lines=16> */
.L_x_17226:
[----:B------:R-:W-:Y:S05]  /*1210*/  BSYNC B2 ;  /* 0x0000000000027941 */ /* 0x000fea0003800000 */
.L_x_17225:
        /* <DEDUP_REMOVED lines=44> */
.L_x_17224:
[----:B------:R-:W-:Y:S05]  /*14e0*/  BSYNC B1 ;  /* 0x0000000000017941 */ /* 0x000fea0003800000 */
.L_x_17223:
        /* <DEDUP_REMOVED lines=11> */
.L_x_17219:
[----:B------:R-:W-:Y:S05]  /*15a0*/  BSYNC B0 ;  /* 0x0000000000007941 */ /* 0x000fea0003800000 */
.L_x_17218:
        /* <DEDUP_REMOVED lines=18> */
.L_x_17230:
[----:B------:R-:W-:Y:S02]  /*16d0*/  MOV R91, R118 ;  /* 0x00000076005b7202 */ /* 0x000fe40000000f00 */
.L_x_17231:
[----:B------:R-:W-:Y:S05]  /*16e0*/  BSYNC B1 ;  /* 0x0000000000017941 */ /* 0x000fea0003800000 */
.L_x_17229:
        /* <DEDUP_REMOVED lines=16> */
.L_x_17235:
[----:B------:R-:W-:Y:S05]  /*17f0*/  BSYNC B2 ;  /* 0x0000000000027941 */ /* 0x000fea0003800000 */
.L_x_17234:
        /* <DEDUP_REMOVED lines=44> */
.L_x_17233:
[----:B------:R-:W-:Y:S05]  /*1ac0*/  BSYNC B1 ;  /* 0x0000000000017941 */ /* 0x000fea0003800000 */
.L_x_17232:
        /* <DEDUP_REMOVED lines=11> */
.L_x_17228:
[----:B------:R-:W-:Y:S05]  /*1b80*/  BSYNC B0 ;  /* 0x0000000000007941 */ /* 0x000fea0003800000 */
.L_x_17227:
        /* <DEDUP_REMOVED lines=18> */
.L_x_17239:
[----:B------:R-:W-:Y:S02]  /*1cb0*/  MOV R92, R118 ;  /* 0x00000076005c7202 */ /* 0x000fe40000000f00 */
.L_x_17240:
[----:B------:R-:W-:Y:S05]  /*1cc0*/  BSYNC B1 ;  /* 0x0000000000017941 */ /* 0x000fea0003800000 */
.L_x_17238:
        /* <DEDUP_REMOVED lines=16> */
.L_x_17244:
[----:B------:R-:W-:Y:S05]  /*1dd0*/  BSYNC B2 ;  /* 0x0000000000027941 */ /* 0x000fea0003800000 */
.L_x_17243:
        /* <DEDUP_REMOVED lines=44> */
.L_x_17242:
[----:B------:R-:W-:Y:S05]  /*20a0*/  BSYNC B1 ;  /* 0x0000000000017941 */ /* 0x000fea0003800000 */
.L_x_17241:
        /* <DEDUP_REMOVED lines=11> */
.L_x_17237:
[----:B------:R-:W-:Y:S05]  /*2160*/  BSYNC B0 ;  /* 0x0000000000007941 */ /* 0x000fea0003800000 */
.L_x_17236:
        /* <DEDUP_REMOVED lines=18> */
.L_x_17248:
[----:B------:R-:W-:Y:S02]  /*2290*/  MOV R93, R118 ;  /* 0x00000076005d7202 */ /* 0x000fe40000000f00 */
.L_x_17249:
[----:B------:R-:W-:Y:S05]  /*22a0*/  BSYNC B1 ;  /* 0x0000000000017941 */ /* 0x000fea0003800000 */
.L_x_17247:
        /* <DEDUP_REMOVED lines=16> */
.L_x_17253:
[----:B------:R-:W-:Y:S05]  /*23b0*/  BSYNC B2 ;  /* 0x0000000000027941 */ /* 0x000fea0003800000 */
.L_x_17252:
        /* <DEDUP_REMOVED lines=44> */
.L_x_17251:
[----:B------:R-:W-:Y:S05]  /*2680*/  BSYNC B1 ;  /* 0x0000000000017941 */ /* 0x000fea0003800000 */
.L_x_17250:
        /* <DEDUP_REMOVED lines=11> */
.L_x_17246:
[----:B------:R-:W-:Y:S05]  /*2740*/  BSYNC B0 ;  /* 0x0000000000007941 */ /* 0x000fea0003800000 */
.L_x_17245:
        /* <DEDUP_REMOVED lines=18> */
.L_x_17257:
[----:B------:R-:W-:Y:S02]  /*2870*/  MOV R94, R118 ;  /* 0x00000076005e7202 */ /* 0x000fe40000000f00 */
.L_x_17258:
[----:B------:R-:W-:Y:S05]  /*2880*/  BSYNC B1 ;  /* 0x0000000000017941 */ /* 0x000fea0003800000 */
.L_x_17256:
        /* <DEDUP_REMOVED lines=16> */
.L_x_17262:
[----:B------:R-:W-:Y:S05]  /*2990*/  BSYNC B2 ;  /* 0x0000000000027941 */ /* 0x000fea0003800000 */
.L_x_17261:
        /* <DEDUP_REMOVED lines=44> */
.L_x_17260:
[----:B------:R-:W-:Y:S05]  /*2c60*/  BSYNC B1 ;  /* 0x0000000000017941 */ /* 0x000fea0003800000 */
.L_x_17259:
        /* <DEDUP_REMOVED lines=11> */
.L_x_17255:
[----:B------:R-:W-:Y:S05]  /*2d20*/  BSYNC B0 ;  /* 0x0000000000007941 */ /* 0x000fea0003800000 */
.L_x_17254:
        /* <DEDUP_REMOVED lines=18> */
.L_x_17266:
[----:B------:R-:W-:Y:S02]  /*2e50*/  MOV R95, R118 ;  /* 0x00000076005f7202 */ /* 0x000fe40000000f00 */
.L_x_17267:
[----:B------:R-:W-:Y:S05]  /*2e60*/  BSYNC B1 ;  /* 0x0000000000017941 */ /* 0x000fea0003800000 */
.L_x_17265:
        /* <DEDUP_REMOVED lines=16> */
.L_x_17271:
[----:B------:R-:W-:Y:S05]  /*2f70*/  BSYNC B2 ;  /* 0x0000000000027941 */ /* 0x000fea0003800000 */
.L_x_17270:
        /* <DEDUP_REMOVED lines=44> */
.L_x_17269:
[----:B------:R-:W-:Y:S05]  /*3240*/  BSYNC B1 ;  /* 0x0000000000017941 */ /* 0x000fea0003800000 */
.L_x_17268:
        /* <DEDUP_REMOVED lines=11> */
.L_x_17264:
[----:B------:R-:W-:Y:S05]  /*3300*/  BSYNC B0 ;  /* 0x0000000000007941 */ /* 0x000fea0003800000 */
.L_x_17263:
        /* <DEDUP_REMOVED lines=18> */
.L_x_17275:
[----:B------:R-:W-:Y:S02]  /*3430*/  MOV R96, R118 ;  /* 0x0000007600607202 */ /* 0x000fe40000000f00 */
.L_x_17276:
[----:B------:R-:W-:Y:S05]  /*3440*/  BSYNC B1 ;  /* 0x0000000000017941 */ /* 0x000fea0003800000 */
.L_x_17274:
        /* <DEDUP_REMOVED lines=16> */
.L_x_17280:
[----:B------:R-:W-:Y:S05]  /*3550*/  BSYNC B2 ;  /* 0x0000000000027941 */ /* 0x000fea0003800000 */
.L_x_17279:
        /* <DEDUP_REMOVED lines=44> */
.L_x_17278:
[----:B------:R-:W-:Y:S05]  /*3820*/  BSYNC B1 ;  /* 0x0000000000017941 */ /* 0x000fea0003800000 */
.L_x_17277:
        /* <DEDUP_REMOVED lines=11> */
.L_x_17273:
[----:B------:R-:W-:Y:S05]  /*38e0*/  BSYNC B0 ;  /* 0x0000000000007941 */ /* 0x000fea0003800000 */
.L_x_17272:
        /* <DEDUP_REMOVED lines=30> */
.L_x_17282:
[----:B------:R-:W-:Y:S05]  /*3ad0*/  BSYNC B0 ;  /* 0x0000000000007941 */ /* 0x000fea0003800000 */
.L_x_17281:
        /* <DEDUP_REMOVED lines=22> */
.L_x_17286:
[----:B------:R-:W-:Y:S02]  /*3c40*/  IMAD.MOV.U32 R97, RZ, RZ, R118 ;  /* 0x000000ffff617224 */ /* 0x000fe400078e0076 */
.L_x_17287:
[----:B------:R-:W-:Y:S05]  /*3c50*/  BSYNC B1 ;  /* 0x0000000000017941 */ /* 0x000fea0003800000 */
.L_x_17285:
        /* <DEDUP_REMOVED lines=16> */
.L_x_17291:
[----:B------:R-:W-:Y:S05]  /*3d60*/  BSYNC B2 ;  /* 0x0000000000027941 */ /* 0x000fea0003800000 */
.L_x_17290:
        /* <DEDUP_REMOVED lines=44> */
.L_x_17289:
[----:B------:R-:W-:Y:S05]  /*4030*/  BSYNC B1 ;  /* 0x0000000000017941 */ /* 0x000fea0003800000 */
.L_x_17288:
        /* <DEDUP_REMOVED lines=11> */
.L_x_17284:
[----:B0-----:R-:W-:Y:S05]  /*40f0*/  BSYNC B0 ;  /* 0x0000000000007941 */ /* 0x001fea0003800000 */
.L_x_17283:
        /* <DEDUP_REMOVED lines=18> */
.L_x_17295:
[----:B------:R-:W-:Y:S02]  /*4220*/  IMAD.MOV.U32 R98, RZ, RZ, R118 ;  /* 0x000000ffff627224 */ /* 0x000fe400078e0076 */
.L_x_17296:
[----:B------:R-:W-:Y:S05]  /*4230*/  BSYNC B1 ;  /* 0x0000000000017941 */ /* 0x000fea0003800000 */
.L_x_17294:
        /* <DEDUP_REMOVED lines=16> */
.L_x_17300:
[----:B------:R-:W-:Y:S05]  /*4340*/  BSYNC B2 ;  /* 0x0000000000027941 */ /* 0x000fea0003800000 */
.L_x_17299:
        /* <DEDUP_REMOVED lines=44> */
.L_x_17298:
[----:B------:R-:W-:Y:S05]  /*4610*/  BSYNC B1 ;  /* 0x0000000000017941 */ /* 0x000fea0003800000 */
.L_x_17297:
        /* <DEDUP_REMOVED lines=11> */
.L_x_17293:
[----:B------:R-:W-:Y:S05]  /*46d0*/  BSYNC B0 ;  /* 0x0000000000007941 */ /* 0x000fea0003800000 */
.L_x_17292:
        /* <DEDUP_REMOVED lines=18> */
.L_x_17304:
[----:B------:R-:W-:Y:S02]  /*4800*/  IMAD.MOV.U32 R99, RZ, RZ, R118 ;  /* 0x000000ffff637224 */ /* 0x000fe400078e0076 */
.L_x_17305:
[----:B------:R-:W-:Y:S05]  /*4810*/  BSYNC B1 ;  /* 0x0000000000017941 */ /* 0x000fea0003800000 */
.L_x_17303:
        /* <DEDUP_REMOVED lines=16> */
.L_x_17309:
[----:B------:R-:W-:Y:S05]  /*4920*/  BSYNC B2 ;  /* 0x0000000000027941 */ /* 0x000fea0003800000 */
.L_x_17308:
        /* <DEDUP_REMOVED lines=44> */
.L_x_17307:
[----:B------:R-:W-:Y:S05]  /*4bf0*/  BSYNC B1 ;  /* 0x0000000000017941 */ /* 0x000fea0003800000 */
.L_x_17306:
        /* <DEDUP_REMOVED lines=11> */
.L_x_17302:
[----:B------:R-:W-:Y:S05]  /*4cb0*/  BSYNC B0 ;  /* 0x0000000000007941 */ /* 0x000fea0003800000 */
.L_x_17301:
        /* <DEDUP_REMOVED lines=18> */
.L_x_17313:
[----:B------:R-:W-:Y:S02]  /*4de0*/  IMAD.MOV.U32 R100, RZ, RZ, R118 ;  /* 0x000000ffff647224 */ /* 0x000fe400078e0076 */
.L_x_17314:
[----:B------:R-:W-:Y:S05]  /*4df0*/  BSYNC B1 ;  /* 0x0000000000017941 */ /* 0x000fea0003800000 */
.L_x_17312:
        /* <DEDUP_REMOVED lines=16> */
.L_x_17318:
[----:B------:R-:W-:Y:S05]  /*4f00*/  BSYNC B2 ;  /* 0x0000000000027941 */ /* 0x000fea0003800000 */
.L_x_17317:
        /* <DEDUP_REMOVED lines=44> */
.L_x_17316:
[----:B------:R-:W-:Y:S05]  /*51d0*/  BSYNC B1 ;  /* 0x0000000000017941 */ /* 0x000fea0003800000 */
.L_x_17315:
        /* <DEDUP_REMOVED lines=11> */
.L_x_17311:
[----:B------:R-:W-:Y:S05]  /*5290*/  BSYNC B0 ;  /* 0x0000000000007941 */ /* 0x000fea0003800000 */
.L_x_17310:
        /* <DEDUP_REMOVED lines=18> */
.L_x_17322:
[----:B------:R-:W-:Y:S02]  /*53c0*/  IMAD.MOV.U32 R101, RZ, RZ, R118 ;  /* 0x000000ffff657224 */ /* 0x000fe400078e0076 */
.L_x_17323:
[----:B------:R-:W-:Y:S05]  /*53d0*/  BSYNC B1 ;  /* 0x0000000000017941 */ /* 0x000fea0003800000 */
.L_x_17321:
        /* <DEDUP_REMOVED lines=16> */
.L_x_17327:
[----:B------:R-:W-:Y:S05]  /*54e0*/  BSYNC B2 ;  /* 0x0000000000027941 */ /* 0x000fea0003800000 */
.L_x_17326:
        /* <DEDUP_REMOVED lines=44> */
.L_x_17325:
[----:B------:R-:W-:Y:S05]  /*57b0*/  BSYNC B1 ;  /* 0x0000000000017941 */ /* 0x000fea0003800000 */
.L_x_17324:
        /* <DEDUP_REMOVED lines=11> */
.L_x_17320:
[----:B------:R-:W-:Y:S05]  /*5870*/  BSYNC B0 ;  /* 0x0000000000007941 */ /* 0x000fea0003800000 */
.L_x_17319:
        /* <DEDUP_REMOVED lines=18> */
.L_x_17331:
[----:B------:R-:W-:Y:S02]  /*59a0*/  IMAD.MOV.U32 R102, RZ, RZ, R118 ;  /* 0x000000ffff667224 */ /* 0x000fe400078e0076 */
.L_x_17332:
[----:B------:R-:W-:Y:S05]  /*59b0*/  BSYNC B1 ;  /* 0x0000000000017941 */ /* 0x000fea0003800000 */
.L_x_17330:
        /* <DEDUP_REMOVED lines=16> */
.L_x_17336:
[----:B------:R-:W-:Y:S05]  /*5ac0*/  BSYNC B2 ;  /* 0x0000000000027941 */ /* 0x000fea0003800000 */
.L_x_17335:
        /* <DEDUP_REMOVED lines=44> */
.L_x_17334:
[----:B------:R-:W-:Y:S05]  /*5d90*/  BSYNC B1 ;  /* 0x0000000000017941 */ /* 0x000fea0003800000 */
.L_x_17333:
        /* <DEDUP_REMOVED lines=11> */
.L_x_17329:
[----:B------:R-:W-:Y:S05]  /*5e50*/  BSYNC B0 ;  /* 0x0000000000007941 */ /* 0x000fea0003800000 */
.L_x_17328:
        /* <DEDUP_REMOVED lines=18> */
.L_x_17340:
[----:B------:R-:W-:Y:S02]  /*5f80*/  IMAD.MOV.U32 R103, RZ, RZ, R118 ;  /* 0x000000ffff677224 */ /* 0x000fe400078e0076 */
.L_x_17341:
[----:B------:R-:W-:Y:S05]  /*5f90*/  BSYNC B1 ;  /* 0x0000000000017941 */ /* 0x000fea0003800000 */
.L_x_17339:
        /* <DEDUP_REMOVED lines=16> */
.L_x_17345:
[----:B------:R-:W-:Y:S05]  /*60a0*/  BSYNC B2 ;  /* 0x0000000000027941 */ /* 0x000fea0003800000 */
.L_x_17344:
        /* <DEDUP_REMOVED lines=44> */
.L_x_17343:
[----:B------:R-:W-:Y:S05]  /*6370*/  BSYNC B1 ;  /* 0x0000000000017941 */ /* 0x000fea0003800000 */
.L_x_17342:
        /* <DEDUP_REMOVED lines=11> */
.L_x_17338:
[----:B------:R-:W-:Y:S05]  /*6430*/  BSYNC B0 ;  /* 0x0000000000007941 */ /* 0x000fea0003800000 */
.L_x_17337:
        /* <DEDUP_REMOVED lines=18> */
.L_x_17349:
[----:B------:R-:W-:Y:S02]  /*6560*/  IMAD.MOV.U32 R105, RZ, RZ, R118 ;  /* 0x000000ffff697224 */ /* 0x000fe400078e0076 */
.L_x_17350:
[----:B------:R-:W-:Y:S05]  /*6570*/  BSYNC B1 ;  /* 0x0000000000017941 */ /* 0x000fea0003800000 */
.L_x_17348:
        /* <DEDUP_REMOVED lines=16> */
.L_x_17354:
[----:B------:R-:W-:Y:S05]  /*6680*/  BSYNC B2 ;  /* 0x0000000000027941 */ /* 0x000fea0003800000 */
.L_x_17353:
        /* <DEDUP_REMOVED lines=44> */
.L_x_17352:
[----:B------:R-:W-:Y:S05]  /*6950*/  BSYNC B1 ;  /* 0x0000000000017941 */ /* 0x000fea0003800000 */
.L_x_17351:
        /* <DEDUP_REMOVED lines=11> */
.L_x_17347:
[----:B------:R-:W-:Y:S05]  /*6a10*/  BSYNC B0 ;  /* 0x0000000000007941 */ /* 0x000fea0003800000 */
.L_x_17346:
        /* <DEDUP_REMOVED lines=9> */
[----:B------:R-:W-:Y:S01]  /*6ab0*/  IMAD.U32 R109, R124, 0x10000, RZ ;  /* 0x000100007c6d7824 */ /* 0x000fe200078e00ff */
[----:B------:R-:W-:-:S02]  /*6ac0*/  LOP3.LUT R105, R123, 0xffff, RZ, 0xc0, !PT ;  /* 0x0000ffff7b697812 */ /* 0x000fc400078ec0ff */
[----:B------:R-:W-:Y:S02]  /*6ad0*/  PRMT R128, R125, 0x7104, RZ ;  /* 0x000071047d807816 */ /* 0x000fe400000000ff */
[----:B0-----:R-:W-:Y:S01]  /*6ae0*/  LOP3.LUT R110, R109, 0xff0000, RZ, 0xc0, !PT ;  /* 0x00ff00006d6e7812 */ /* 0x001fe200078ec0ff */
[----:B------:R-:W-:Y:S01]  /*6af0*/  IMAD.MOV.U32 R109, RZ, RZ, 0x8 ;  /* 0x00000008ff6d7424 */ /* 0x000fe200078e00ff */
        /* <DEDUP_REMOVED lines=15> */
.L_x_17356:
[----:B------:R-:W-:Y:S05]  /*6bf0*/  BSYNC B0 ;  /* 0x0000000000007941 */ /* 0x000fea0003800000 */
.L_x_17355:
        /* <DEDUP_REMOVED lines=22> */
.L_x_17360:
[----:B------:R-:W-:Y:S02]  /*6d60*/  IMAD.MOV.U32 R105, RZ, RZ, R118 ;  /* 0x000000ffff697224 */ /* 0x000fe400078e0076 */
.L_x_17361:
[----:B------:R-:W-:Y:S05]  /*6d70*/  BSYNC B1 ;  /* 0x0000000000017941 */ /* 0x000fea0003800000 */
.L_x_17359:
        /* <DEDUP_REMOVED lines=16> */
.L_x_17365:
[----:B------:R-:W-:Y:S05]  /*6e80*/  BSYNC B2 ;  /* 0x0000000000027941 */ /* 0x000fea0003800000 */
.L_x_17364:
        /* <DEDUP_REMOVED lines=44> */
.L_x_17363:
[----:B------:R-:W-:Y:S05]  /*7150*/  BSYNC B1 ;  /* 0x0000000000017941 */ /* 0x000fea0003800000 */
.L_x_17362:
        /* <DEDUP_REMOVED lines=11> */
.L_x_17358:
[----:B0-----:R-:W-:Y:S05]  /*7210*/  BSYNC B0 ;  /* 0x0000000000007941 */ /* 0x001fea0003800000 */
.L_x_17357:
        /* <DEDUP_REMOVED lines=18> */
.L_x_17369:
[----:B------:R-:W-:Y:S02]  /*7340*/  IMAD.MOV.U32 R106, RZ, RZ, R118 ;  /* 0x000000ffff6a7224 */ /* 0x000fe400078e0076 */
.L_x_17370:
[----:B------:R-:W-:Y:S05]  /*7350*/  BSYNC B1 ;  /* 0x0000000000017941 */ /* 0x000fea0003800000 */
.L_x_17368:
        /* <DEDUP_REMOVED lines=16> */
.L_x_17374:
[----:B------:R-:W-:Y:S05]  /*7460*/  BSYNC B2 ;  /* 0x0000000000027941 */ /* 0x000fea0003800000 */
.L_x_17373:
        /* <DEDUP_REMOVED lines=44> */
.L_x_17372:
[----:B------:R-:W-:Y:S05]  /*7730*/  BSYNC B1 ;  /* 0x0000000000017941 */ /* 0x000fea0003800000 */
.L_x_17371:
        /* <DEDUP_REMOVED lines=11> */
.L_x_17367:
[----:B------:R-:W-:Y:S05]  /*77f0*/  BSYNC B0 ;  /* 0x0000000000007941 */ /* 0x000fea0003800000 */
.L_x_17366:
        /* <DEDUP_REMOVED lines=18> */
.L_x_17378:
[----:B------:R-:W-:Y:S02]  /*7920*/  IMAD.MOV.U32 R107, RZ, RZ, R118 ;  /* 0x000000ffff6b7224 */ /* 0x000fe400078e0076 */
.L_x_17379:
[----:B------:R-:W-:Y:S05]  /*7930*/  BSYNC B1 ;  /* 0x0000000000017941 */ /* 0x000fea0003800000 */
.L_x_17377:
        /* <DEDUP_REMOVED lines=16> */
.L_x_17383:
[----:B------:R-:W-:Y:S05]  /*7a40*/  BSYNC B2 ;  /* 0x0000000000027941 */ /* 0x000fea0003800000 */
.L_x_17382:
        /* <DEDUP_REMOVED lines=44> */
.L_x_17381:
[----:B------:R-:W-:Y:S05]  /*7d10*/  BSYNC B1 ;  /* 0x0000000000017941 */ /* 0x000fea0003800000 */
.L_x_17380:
        /* <DEDUP_REMOVED lines=11> */
.L_x_17376:
[----:B------:R-:W-:Y:S05]  /*7dd0*/  BSYNC B0 ;  /* 0x0000000000007941 */ /* 0x000fea0003800000 */
.L_x_17375:
        /* <DEDUP_REMOVED lines=18> */
.L_x_17387:
[----:B------:R-:W-:Y:S02]  /*7f00*/  IMAD.MOV.U32 R108, RZ, RZ, R118 ;  /* 0x000000ffff6c7224 */ /* 0x000fe400078e0076 */
.L_x_17388:
[----:B------:R-:W-:Y:S05]  /*7f10*/  BSYNC B1 ;  /* 0x0000000000017941 */ /* 0x000fea0003800000 */
.L_x_17386:
        /* <DEDUP_REMOVED lines=16> */
.L_x_17392:
[----:B------:R-:W-:Y:S05]  /*8020*/  BSYNC B2 ;  /* 0x0000000000027941 */ /* 0x000fea0003800000 */
.L_x_17391:
        /* <DEDUP_REMOVED lines=44> */
.L_x_17390:
[----:B------:R-:W-:Y:S05]  /*82f0*/  BSYNC B1 ;  /* 0x0000000000017941 */ /* 0x000fea0003800000 */
.L_x_17389:
        /* <DEDUP_REMOVED lines=11> */
.L_x_17385:
[----:B------:R-:W-:Y:S05]  /*83b0*/  BSYNC B0 ;  /* 0x0000000000007941 */ /* 0x000fea0003800000 */
.L_x_17384:
        /* <DEDUP_REMOVED lines=18> */
.L_x_17396:
[----:B------:R-:W-:Y:S02]  /*84e0*/  IMAD.MOV.U32 R109, RZ, RZ, R118 ;  /* 0x000000ffff6d7224 */ /* 0x000fe400078e0076 */
.L_x_17397:
[----:B------:R-:W-:Y:S05]  /*84f0*/  BSYNC B1 ;  /* 0x0000000000017941 */ /* 0x000fea0003800000 */
.L_x_17395:
        /* <DEDUP_REMOVED lines=16> */
.L_x_17401:
[----:B------:R-:W-:Y:S05]  /*8600*/  BSYNC B2 ;  /* 0x0000000000027941 */ /* 0x000fea0003800000 */
.L_x_17400:
        /* <DEDUP_REMOVED lines=44> */
.L_x_17399:
[----:B------:R-:W-:Y:S05]  /*88d0*/  BSYNC B1 ;  /* 0x0000000000017941 */ /* 0x000fea0003800000 */
.L_x_17398:
        /* <DEDUP_REMOVED lines=11> */
.L_x_17394:
[----:B------:R-:W-:Y:S05]  /*8990*/  BSYNC B0 ;  /* 0x0000000000007941 */ /* 0x000fea0003800000 */
.L_x_17393:
        /* <DEDUP_REMOVED lines=18> */
.L_x_17405:
[----:B------:R-:W-:Y:S02]  /*8ac0*/  IMAD.MOV.U32 R110, RZ, RZ, R118 ;  /* 0x000000ffff6e7224 */ /* 0x000fe400078e0076 */
.L_x_17406:
[----:B------:R-:W-:Y:S05]  /*8ad0*/  BSYNC B1 ;  /* 0x0000000000017941 */ /* 0x000fea0003800000 */
.L_x_17404:
        /* <DEDUP_REMOVED lines=16> */
.L_x_17410:
[----:B------:R-:W-:Y:S05]  /*8be0*/  BSYNC B2 ;  /* 0x0000000000027941 */ /* 0x000fea0003800000 */
.L_x_17409:
        /* <DEDUP_REMOVED lines=44> */
.L_x_17408:
[----:B------:R-:W-:Y:S05]  /*8eb0*/  BSYNC B1 ;  /* 0x0000000000017941 */ /* 0x000fea0003800000 */
.L_x_17407:
        /* <DEDUP_REMOVED lines=11> */
.L_x_17403:
[----:B------:R-:W-:Y:S05]  /*8f70*/  BSYNC B0 ;  /* 0x0000000000007941 */ /* 0x000fea0003800000 */
.L_x_17402:
        /* <DEDUP_REMOVED lines=18> */
.L_x_17414:
[----:B------:R-:W-:Y:S02]  /*90a0*/  IMAD.MOV.U32 R111, RZ, RZ, R118 ;  /* 0x000000ffff6f7224 */ /* 0x000fe400078e0076 */
.L_x_17415:
[----:B------:R-:W-:Y:S05]  /*90b0*/  BSYNC B1 ;  /* 0x0000000000017941 */ /* 0x000fea0003800000 */
.L_x_17413:
        /* <DEDUP_REMOVED lines=16> */
.L_x_17419:
[----:B------:R-:W-:Y:S05]  /*91c0*/  BSYNC B2 ;  /* 0x0000000000027941 */ /* 0x000fea0003800000 */
.L_x_17418:
        /* <DEDUP_REMOVED lines=44> */
.L_x_17417:
[----:B------:R-:W-:Y:S05]  /*9490*/  BSYNC B1 ;  /* 0x0000000000017941 */ /* 0x000fea0003800000 */
.L_x_17416:
        /* <DEDUP_REMOVED lines=11> */
.L_x_17412:
[----:B------:R-:W-:Y:S05]  /*9550*/  BSYNC B0 ;  /* 0x0000000000007941 */ /* 0x000fea0003800000 */
.L_x_17411:
        /* <DEDUP_REMOVED lines=18> */
.L_x_17423:
[----:B------:R-:W-:Y:S02]  /*9680*/  IMAD.MOV.U32 R133, RZ, RZ, R118 ;  /* 0x000000ffff857224 */ /* 0x000fe400078e0076 */
.L_x_17424:
[----:B------:R-:W-:Y:S05]  /*9690*/  BSYNC B1 ;  /* 0x0000000000017941 */ /* 0x000fea0003800000 */
.L_x_17422:
        /* <DEDUP_REMOVED lines=16> */
.L_x_17428:
[----:B------:R-:W-:Y:S05]  /*97a0*/  BSYNC B2 ;  /* 0x0000000000027941 */ /* 0x000fea0003800000 */
.L_x_17427:
        /* <DEDUP_REMOVED lines=44> */
.L_x_17426:
[----:B------:R-:W-:Y:S05]  /*9a70*/  BSYNC B1 ;  /* 0x0000000000017941 */ /* 0x000fea0003800000 */
.L_x_17425:
        /* <DEDUP_REMOVED lines=11> */
.L_x_17421:
[----:B------:R-:W-:Y:S05]  /*9b30*/  BSYNC B0 ;  /* 0x0000000000007941 */ /* 0x000fea0003800000 */
.L_x_17420:
        /* <DEDUP_REMOVED lines=33> */
[----:B-1----:R-:W-:Y:S01]  /*9d50*/  SHF.L.U32 R135, R124, 0x10, RZ ;  /* 0x000000107c877819 */ /* 0x002fe200000006ff */
[----:B------:R-:W-:Y:S01]  /*9d60*/  IMAD.MOV.U32 R143, RZ, RZ, 0x8 ;  /* 0x00000008ff8f7424 */ /* 0x000fe200078e00ff */
[----:B------:R-:W-:-:S02]  /*9d70*/  LOP3.LUT R134, R123, 0xffff, RZ, 0xc0, !PT ;  /* 0x0000ffff7b867812 */ /* 0x000fc400078ec0ff */
[----:B------:R-:W-:Y:S02]  /*9d80*/  LOP3.LUT R135, R135, 0xff0000, RZ, 0xc0, !PT ;  /* 0x00ff000087877812 */ /* 0x000fe400078ec0ff */
[----:B------:R-:W-:Y:S02]  /*9d90*/  PRMT R137, R125, 0x7104, RZ ;  /* 0x000071047d897816 */ /* 0x000fe400000000ff */
[----:B------:R-:W-:Y:S02]  /*9da0*/  LOP3.LUT R136, R122, 0xff, RZ, 0xc0, !PT ;  /* 0x000000ff7a887812 */ /* 0x000fe400078ec0ff */
[----:B------:R-:W-:Y:S02]  /*9db0*/  PRMT R134, R135, 0x4210, R134 ;  /* 0x0000421087867816 */ /* 0x000fe40000000086 */
[----:B------:R-:W-:Y:S02]  /*9dc0*/  LOP3.LUT R138, R121, 0xff, RZ, 0xc0, !PT ;  /* 0x000000ff798a7812 */ /* 0x000fe400078ec0ff */
[----:B------:R-:W-:-:S02]  /*9dd0*/  LOP3.LUT R139, R120, 0xff, RZ, 0xc0, !PT ;  /* 0x000000ff788b7812 */ /* 0x000fc400078ec0ff */
        /* <DEDUP_REMOVED lines=11> */
.L_x_17430:
[----:B------:R-:W-:Y:S05]  /*9e90*/  BSYNC B0 ;  /* 0x0000000000007941 */ /* 0x000fea0003800000 */
.L_x_17429:
[----:B------:R-:W-:Y:S01]  /*9ea0*/  @!P1 IADD3 R131, R131, 0x4, RZ ;  /* 0x0000000483839810 */ /* 0x000fe20007ffe0ff */
[----:B------:R-:W-:Y:S01]  /*9eb0*/  FADD.FTZ R139, R140, R111 ;  /* 0x0000006f8c8b7221 */ /* 0x000fe20000010000 */
[----:B------:R-:W-:Y:S05]  /*9ec0*/  BRA.DIV ~URZ, `(.L_x_17431) ;  /* 0x00000f527f007947 */ /* 0x000fea000b800000 */
[----:B------:R2:W3:Y:S02]  /*9ed0*/  SHFL.BFLY PT, R132, R139, 0x1, 0x1f ;  /* 0x0c201f008b847f89 */ /* 0x0004e400000e0000 */
.L_x_17437:
        /* <DEDUP_REMOVED lines=68> */
.L_x_17438:
        /* <DEDUP_REMOVED lines=17> */
[----:B------:R-:W1:Y:S04]  /*a430*/  SHFL.DOWN PT, R136, R131, 0x2, 0x1f ;  /* 0x08401f0083887f89 */ /* 0x000e6800000e0000 */
[----:B------:R2:W3:Y:S01]  /*a440*/  @!P0 LDS.64 R132, [R138.X8] ;  /* 0x000000008a848984 */ /* 0x0004e20000008a00 */
[----:B-1----:R-:W-:-:S02]  /*a450*/  IADD3 R137, R136, R131, RZ ;  /* 0x0000008388897210 */ /* 0x002fc40007ffe0ff */
[----:B------:R-:W-:Y:S03]  /*a460*/  I2F R136, R136 ;  /* 0x0000008800887306 */ /* 0x000fe60000201400 */
[----:B------:R-:W-:Y:S05]  /*a470*/  SHFL.DOWN PT, R144, R137, 0x1, 0x1f ;  /* 0x08201f0089907f89 */ /* 0x000fea00000e0000 */
[----:B0-----:R-:W2:Y:S08]  /*a480*/  I2F R139, R137 ;  /* 0x00000089008b7306 */ /* 0x001eb00000201400 */
        /* <DEDUP_REMOVED lines=9> */
[----:B------:R-:W-:-:S02]  /*a520*/  IMAD.IADD R141, R137, 0x1, R144 ;  /* 0x00000001898d7824 */ /* 0x000fc400078e0290 */
        /* <DEDUP_REMOVED lines=48> */
[----:B------:R-:W-:Y:S02]  /*a830*/  IMAD R130, R130, c[0x0][0x168], RZ ;  /* 0x00005a0082827a24 */ /* 0x000fe400078e02ff */
[----:B------:R-:W-:-:S02]  /*a840*/  FMUL.FTZ R107, R131, R96 ;  /* 0x00000060836b7220 */ /* 0x000fc40000410000 */
[----:B------:R-:W-:Y:S02]  /*a850*/  FADD.FTZ R134, -R129, R91 ;  /* 0x0000005b81867221 */ /* 0x000fe40000010100 */
[C---:B------:R-:W-:Y:S02]  /*a860*/  FMUL.FTZ R133, R131.reuse, R108 ;  /* 0x0000006c83857220 */ /* 0x040fe40000410000 */
[----:B------:R-:W-:Y:S02]  /*a870*/  FMUL.FTZ R152, R131, R152 ;  /* 0x0000009883987220 */ /* 0x000fe40000410000 */
[C---:B------:R-:W-:Y:S02]  /*a880*/  FADD.FTZ R142, -R129.reuse, R99 ;  /* 0x00000063818e7221 */ /* 0x040fe40000010100 */
[----:B------:R-:W-:Y:S02]  /*a890*/  FADD.FTZ R148, -R129, R105 ;  /* 0x0000006981947221 */ /* 0x000fe40000010100 */
[----:B------:R-:W-:-:S02]  /*a8a0*/  FMUL.FTZ R91, R131, R88 ;  /* 0x00000058835b7220 */ /* 0x000fc40000410000 */
[C---:B------:R-:W-:Y:S01]  /*a8b0*/  FADD.FTZ R132, -R129.reuse, R89 ;  /* 0x0000005981847221 */ /* 0x040fe20000010100 */
[----:B------:R-:W-:Y:S01]  /*a8c0*/  SHF.R.S32.HI R89, RZ, 0x1f, R130 ;  /* 0x0000001fff597819 */ /* 0x000fe20000011482 */
[----:B------:R-:W-:Y:S02]  /*a8d0*/  FADD.FTZ R154, -R129, R111 ;  /* 0x0000006f819a7221 */ /* 0x000fe40000010100 */
        /* <DEDUP_REMOVED lines=8> */
[----:B------:R-:W-:Y:S02]  /*a960*/  FADD.FTZ R104, -R129, R104 ;  /* 0x0000006881687221 */ /* 0x000fe40000010100 */
[----:B------:R-:W-:Y:S01]  /*a970*/  FFMA.FTZ R88, R28, R91, R4 ;  /* 0x0000005b1c587223 */ /* 0x000fe20000010004 */
[----:B------:R-:W-:Y:S01]  /*a980*/  F2FP.PACK_AB R98, R107, R98 ;  /* 0x000000626b62723e */ /* 0x000fe200000000ff */
[C---:B------:R-:W-:Y:S01]  /*a990*/  FADD.FTZ R90, -R129.reuse, R90 ;  /* 0x0000005a815a7221 */ /* 0x040fe20000010100 */
[----:B------:R-:W-:Y:S01]  /*a9a0*/  HFMA2.MMA R107, -RZ, RZ, 0, 9.5367431640625e-07 ;  /* 0x00000010ff6b7435 */ /* 0x000fe200000001ff */
[----:B------:R-:W-:-:S02]  /*a9b0*/  FADD.FTZ R106, -R129, R106 ;  /* 0x0000006a816a7221 */ /* 0x000fc40000010100 */
[----:B------:R-:W-:Y:S02]  /*a9c0*/  FMUL.FTZ R132, R131, R132 ;  /* 0x0000008483847220 */ /* 0x000fe40000410000 */
[----:B------:R-:W-:Y:S02]  /*a9d0*/  FFMA.FTZ R91, R34, R105, R10 ;  /* 0x00000069225b7223 */ /* 0x000fe4000001000a */
[C---:B------:R-:W-:Y:S02]  /*a9e0*/  FADD.FTZ R136, -R129.reuse, R93 ;  /* 0x0000005d81887221 */ /* 0x040fe40000010100 */
[C---:B------:R-:W-:Y:S02]  /*a9f0*/  FADD.FTZ R138, -R129.reuse, R95 ;  /* 0x0000005f818a7221 */ /* 0x040fe40000010100 */
[----:B------:R-:W-:Y:S01]  /*aa00*/  FADD.FTZ R146, -R129, R103 ;  /* 0x0000006781927221 */ /* 0x000fe20000010100 */
[----:B------:R-:W-:Y:S01]  /*aa10*/  LEA.HI R103, R89, R130, RZ, 0x3 ;  /* 0x0000008259677211 */ /* 0x000fe200078f18ff */
[----:B------:R-:W-:-:S02]  /*aa20*/  FFMA.FTZ R94, R40, R111, R16 ;  /* 0x0000006f285e7223 */ /* 0x000fc40000010010 */
[----:B------:R-:W-:Y:S01]  /*aa30*/  FFMA.FTZ R105, R41, R144, R17 ;  /* 0x0000009029697223 */ /* 0x000fe20000010011 */
[----:B------:R-:W-:Y:S01]  /*aa40*/  LEA.HI.SX32 R103, R103, R2, 0x1d ;  /* 0x0000000267677211 */ /* 0x000fe200078feaff */
[C---:B------:R-:W-:Y:S02]  /*aa50*/  FADD.FTZ R140, -R129.reuse, R97 ;  /* 0x00000061818c7221 */ /* 0x040fe40000010100 */
[----:B------:R-:W-:Y:S01]  /*aa60*/  FADD.FTZ R102, -R129, R102 ;  /* 0x0000006681667221 */ /* 0x000fe20000010100 */
[----:B------:R-:W-:Y:S01]  /*aa70*/  F2FP.PACK_AB R94, R105, R94 ;  /* 0x0000005e695e723e */ /* 0x000fe200000000ff */
[----:B------:R-:W-:Y:S02]  /*aa80*/  FADD.FTZ R110, -R129, R110 ;  /* 0x0000006e816e7221 */ /* 0x000fe40000010100 */
[----:B------:R-:W-:Y:S01]  /*aa90*/  FMUL.FTZ R97, R131, R104 ;  /* 0x0000006883617220 */ /* 0x000fe20000410000 */
[----:B------:R-:W-:Y:S01]  /*aaa0*/  IADD3 R104, R103, 0x100, RZ ;  /* 0x0000010067687810 */ /* 0x000fe20007ffe0ff */
[----:B------:R-:W-:-:S02]  /*aab0*/  FMUL.FTZ R95, R131, R90 ;  /* 0x0000005a835f7220 */ /* 0x000fc40000410000 */
[C---:B------:R-:W-:Y:S02]  /*aac0*/  FMUL.FTZ R101, R131.reuse, R106 ;  /* 0x0000006a83657220 */ /* 0x040fe40000410000 */
[----:B------:R-:W-:Y:S02]  /*aad0*/  FMUL.FTZ R100, R131, R150 ;  /* 0x0000009683647220 */ /* 0x000fe40000410000 */
[----:B------:R-:W-:Y:S02]  /*aae0*/  FFMA.FTZ R93, R29, R132, R5 ;  /* 0x000000841d5d7223 */ /* 0x000fe40000010005 */
[C---:B------:R-:W-:Y:S02]  /*aaf0*/  FMUL.FTZ R134, R131.reuse, R134 ;  /* 0x0000008683867220 */ /* 0x040fe40000410000 */
[----:B------:R-:W-:Y:S01]  /*ab00*/  FMUL.FTZ R136, R131, R136 ;  /* 0x0000008883887220 */ /* 0x000fe20000410000 */
[----:B------:R-:W-:Y:S01]  /*ab10*/  F2FP.PACK_AB R88, R93, R88 ;  /* 0x000000585d58723e */ /* 0x000fe200000000ff */
        /* <DEDUP_REMOVED lines=40> */
.L_x_17434:
[----:B-1----:R-:W-:Y:S05]  /*ada0*/  BSYNC B0 ;  /* 0x0000000000007941 */ /* 0x002fea0003800000 */
.L_x_17433:
[----:B------:R-:W-:Y:S02]  /*adb0*/  IADD3 R0, R0, c[0x0][0x160], RZ ;  /* 0x0000580000007a10 */ /* 0x000fe40007ffe0ff */
[----:B------:R-:W-:-:S02]  /*adc0*/  LOP3.LUT P1, RZ, R119, 0xff, RZ, 0xc0, !PT ;  /* 0x000000ff77ff7812 */ /* 0x000fc4000782c0ff */
[----:B------:R-:W-:Y:S02]  /*add0*/  ISETP.GE.AND P0, PT, R0, c[0x0][0x164], PT ;  /* 0x0000590000007a0c */ /* 0x000fe40003f06270 */
[----:B------:R-:W-:-:S11]  /*ade0*/  SEL R119, RZ, 0x1, P1 ;  /* 0x00000001ff777807 */ /* 0x000fd60000800000 */
[----:B0-----:R-:W-:Y:S01]  /*adf0*/  @P0 CALL.REL.NOINC `(.L_x_17435) ;  /* 0x0000001000000944 */ /* 0x001fe20003c00000 */
[----:B------:R-:W-:Y:S05]  /*ae00*/  BRA `(.L_x_17436) ;  /* 0xffff5a3000007947 */ /* 0x000fea000383ffff */
.L_x_17435:
[----:B------:R-:W-:Y:S05]  /*ae10*/  EXIT ;  /* 0x000000000000794d */ /* 0x000fea0003800000 */
.L_x_17431:
[----:B------:R-:W-:Y:S01]  /*ae20*/  IMAD.MOV.U32 R138, RZ, RZ, 0x1 ;  /* 0x00000001ff8a7424 */ /* 0x000fe200078e00ff */
[----:B0-----:R-:W-:Y:S01]  /*ae30*/  MOV R137, 0xffffffff ;  /* 0xffffffff00897802 */ /* 0x001fe20000000f00 */
[----:B------:R-:W-:Y:S01]  /*ae40*/  IMAD.MOV.U32 R136, RZ, RZ, 0x1f ;  /* 0x0000001fff887424 */ /* 0x000fe200078e00ff */
[----:B-1----:R-:W-:Y:S02]  /*ae50*/  MOV R134, 0xae70 ;  /* 0x0000ae7000867802 */ /* 0x002fe40000000f00 */
[----:B------:R-:W-:Y:S05]  /*ae60*/  CALL.REL.NOINC `($__internal_127_$__cuda_sm70_shflsync_bfly_p) ;  /* 0x0000069000007944 */ /* 0x000fea0003c00000 */
[----:B-1----:R-:W-:Y:S01]  /*ae70*/  IMAD.MOV.U32 R132, RZ, RZ, R138 ;  /* 0x000000ffff847224 */ /* 0x002fe200078e008a */
[----:B0-----:R-:W-:Y:S05]  /*ae80*/  BRA `(.L_x_17437) ;  /* 0xfffff05000007947 */ /* 0x001fea000383ffff */
.L_x_17432:
[----:B0-----:R-:W-:Y:S01]  /*ae90*/  HFMA2.MMA R136, -RZ, RZ, 0, 1.847743988037109375e-06 ;  /* 0x0000001fff887435 */ /* 0x001fe200000001ff */
[----:B------:R-:W-:Y:S01]  /*aea0*/  IMAD.MOV.U32 R138, RZ, RZ, 0x2 ;  /* 0x00000002ff8a7424 */ /* 0x000fe200078e00ff */
[----:B-1----:R-:W-:Y:S01]  /*aeb0*/  MOV R134, 0xaee0 ;  /* 0x0000aee000867802 */ /* 0x002fe20000000f00 */
[----:B------:R-:W-:-:S03]  /*aec0*/  IMAD.MOV.U32 R137, RZ, RZ, -0x1 ;  /* 0xffffffffff897424 */ /* 0x000fc600078e00ff */
[----:B------:R-:W-:Y:S05]  /*aed0*/  CALL.REL.NOINC `($__internal_127_$__cuda_sm70_shflsync_bfly_p) ;  /* 0x0000062000007944 */ /* 0x000fea0003c00000 */
[----:B01----:R-:W-:Y:S01]  /*aee0*/  FADD.FTZ R139, R139, R138 ;  /* 0x0000008a8b8b7221 */ /* 0x003fe20000010000 */
[----:B------:R-:W-:Y:S01]  /*aef0*/  MOV R136, 0x1f ;  /* 0x0000001f00887802 */ /* 0x000fe20000000f00 */
[----:B------:R-:W-:Y:S01]  /*af00*/  IMAD.MOV.U32 R138, RZ, RZ, 0x4 ;  /* 0x00000004ff8a7424 */ /* 0x000fe200078e00ff */
[----:B------:R-:W-:Y:S01]  /*af10*/  MOV R134, 0xaf40 ;  /* 0x0000af4000867802 */ /* 0x000fe20000000f00 */
[----:B------:R-:W-:-:S02]  /*af20*/  IMAD.MOV.U32 R137, RZ, RZ, -0x1 ;  /* 0xffffffffff897424 */ /* 0x000fc400078e00ff */
[----:B------:R-:W-:Y:S05]  /*af30*/  CALL.REL.NOINC `($__internal_127_$__cuda_sm70_shflsync_bfly_p) ;  /* 0x000005c000007944 */ /* 0x000fea0003c00000 */
[----:B0-----:R-:W-:Y:S01]  /*af40*/  HFMA2.MMA R136, -RZ, RZ, 0, 1.847743988037109375e-06 ;  /* 0x0000001fff887435 */ /* 0x001fe200000001ff */
[----:B-1----:R-:W-:Y:S01]  /*af50*/  FADD.FTZ R139, R139, R138 ;  /* 0x0000008a8b8b7221 */ /* 0x002fe20000010000 */
[----:B------:R-:W-:Y:S01]  /*af60*/  MOV R134, 0xafa0 ;  /* 0x0000afa000867802 */ /* 0x000fe20000000f00 */
[----:B------:R-:W-:-:S02]  /*af70*/  IMAD.MOV.U32 R138, RZ, RZ, 0x8 ;  /* 0x00000008ff8a7424 */ /* 0x000fc400078e00ff */
[----:B------:R-:W-:Y:S02]  /*af80*/  IMAD.MOV.U32 R137, RZ, RZ, -0x1 ;  /* 0xffffffffff897424 */ /* 0x000fe400078e00ff */
[----:B------:R-:W-:Y:S05]  /*af90*/  CALL.REL.NOINC `($__internal_127_$__cuda_sm70_shflsync_bfly_p) ;  /* 0x0000056000007944 */ /* 0x000fea0003c00000 */
[----:B01----:R-:W-:Y:S01]  /*afa0*/  FADD.FTZ R139, R139, R138 ;  /* 0x0000008a8b8b7221 */ /* 0x003fe20000010000 */
[----:B------:R-:W-:Y:S01]  /*afb0*/  MOV R136, 0x1f ;  /* 0x0000001f00887802 */ /* 0x000fe20000000f00 */
[----:B------:R-:W-:Y:S01]  /*afc0*/  IMAD.MOV.U32 R138, RZ, RZ, 0x10 ;  /* 0x00000010ff8a7424 */ /* 0x000fe200078e00ff */
[----:B------:R-:W-:Y:S01]  /*afd0*/  MOV R134, 0xb000 ;  /* 0x0000b00000867802 */ /* 0x000fe20000000f00 */
[----:B------:R-:W-:Y:S02]  /*afe0*/  IMAD.MOV.U32 R137, RZ, RZ, -0x1 ;  /* 0xffffffffff897424 */ /* 0x000fe400078e00ff */
[----:B------:R-:W-:Y:S05]  /*aff0*/  CALL.REL.NOINC `($__internal_127_$__cuda_sm70_shflsync_bfly_p) ;  /* 0x0000050000007944 */ /* 0x000fea0003c00000 */
[----:B-1----:R-:W-:Y:S01]  /*b000*/  FADD.FTZ R132, R139, R138 ;  /* 0x0000008a8b847221 */ /* 0x002fe20000010000 */
[----:B0-----:R-:W-:Y:S01]  /*b010*/  HFMA2.MMA R136, -RZ, RZ, 0, 1.847743988037109375e-06 ;  /* 0x0000001fff887435 */ /* 0x001fe200000001ff */
[----:B------:R-:W-:Y:S02]  /*b020*/  IMAD.MOV.U32 R138, RZ, RZ, 0x1 ;  /* 0x00000001ff8a7424 */ /* 0x000fe400078e00ff */
        /* <DEDUP_REMOVED lines=47> */
[----:B------:R-:W-:Y:S02]  /*b320*/  FFMA.FTZ R134, R137, R137, R134 ;  /* 0x0000008989867223 */ /* 0x000fe40000010086 */
[----:B------:R-:W-:-:S02]  /*b330*/  IMAD.MOV.U32 R137, RZ, RZ, -0x1 ;  /* 0xffffffffff897424 */ /* 0x000fc400078e00ff */
[----:B------:R-:W-:Y:S01]  /*b340*/  FFMA.FTZ R139, R135, R135, R134 ;  /* 0x00000087878b7223 */ /* 0x000fe20000010086 */
[----:B------:R-:W-:Y:S02]  /*b350*/  MOV R134, 0xb370 ;  /* 0x0000b37000867802 */ /* 0x000fe40000000f00 */
[----:B------:R-:W-:Y:S05]  /*b360*/  CALL.REL.NOINC `($__internal_127_$__cuda_sm70_shflsync_bfly_p) ;  /* 0x0000019000007944 */ /* 0x000fea0003c00000 */
[----:B01----:R-:W-:Y:S01]  /*b370*/  FADD.FTZ R139, R139, R138 ;  /* 0x0000008a8b8b7221 */ /* 0x003fe20000010000 */
[----:B------:R-:W-:Y:S01]  /*b380*/  MOV R136, 0x1f ;  /* 0x0000001f00887802 */ /* 0x000fe20000000f00 */
[----:B------:R-:W-:Y:S01]  /*b390*/  IMAD.MOV.U32 R138, RZ, RZ, 0x2 ;  /* 0x00000002ff8a7424 */ /* 0x000fe200078e00ff */
[----:B------:R-:W-:Y:S01]  /*b3a0*/  MOV R134, 0xb3d0 ;  /* 0x0000b3d000867802 */ /* 0x000fe20000000f00 */
[----:B------:R-:W-:Y:S02]  /*b3b0*/  IMAD.MOV.U32 R137, RZ, RZ, -0x1 ;  /* 0xffffffffff897424 */ /* 0x000fe400078e00ff */
[----:B------:R-:W-:Y:S05]  /*b3c0*/  CALL.REL.NOINC `($__internal_127_$__cuda_sm70_shflsync_bfly_p) ;  /* 0x0000013000007944 */ /* 0x000fea0003c00000 */
[----:B0-----:R-:W-:Y:S01]  /*b3d0*/  HFMA2.MMA R136, -RZ, RZ, 0, 1.847743988037109375e-06 ;  /* 0x0000001fff887435 */ /* 0x001fe200000001ff */
[----:B-1----:R-:W-:Y:S01]  /*b3e0*/  FADD.FTZ R139, R139, R138 ;  /* 0x0000008a8b8b7221 */ /* 0x002fe20000010000 */
[----:B------:R-:W-:Y:S01]  /*b3f0*/  MOV R134, 0xb430 ;  /* 0x0000b43000867802 */ /* 0x000fe20000000f00 */
[----:B------:R-:W-:Y:S02]  /*b400*/  IMAD.MOV.U32 R138, RZ, RZ, 0x4 ;  /* 0x00000004ff8a7424 */ /* 0x000fe400078e00ff */
[----:B------:R-:W-:-:S02]  /*b410*/  IMAD.MOV.U32 R137, RZ, RZ, -0x1 ;  /* 0xffffffffff897424 */ /* 0x000fc400078e00ff */
[----:B------:R-:W-:Y:S05]  /*b420*/  CALL.REL.NOINC `($__internal_127_$__cuda_sm70_shflsync_bfly_p) ;  /* 0x000000d000007944 */ /* 0x000fea0003c00000 */
[----:B01----:R-:W-:Y:S01]  /*b430*/  FADD.FTZ R139, R139, R138 ;  /* 0x0000008a8b8b7221 */ /* 0x003fe20000010000 */
[----:B------:R-:W-:Y:S01]  /*b440*/  MOV R138, 0x8 ;  /* 0x00000008008a7802 */ /* 0x000fe20000000f00 */
[----:B------:R-:W-:Y:S01]  /*b450*/  IMAD.MOV.U32 R136, RZ, RZ, 0x1f ;  /* 0x0000001fff887424 */ /* 0x000fe200078e00ff */
[----:B------:R-:W-:-:S02]  /*b460*/  MOV R137, 0xffffffff ;  /* 0xffffffff00897802 */ /* 0x000fc40000000f00 */
[----:B------:R-:W-:Y:S02]  /*b470*/  MOV R134, 0xb490 ;  /* 0x0000b49000867802 */ /* 0x000fe40000000f00 */
[----:B------:R-:W-:Y:S05]  /*b480*/  CALL.REL.NOINC `($__internal_127_$__cuda_sm70_shflsync_bfly_p) ;  /* 0x0000007000007944 */ /* 0x000fea0003c00000 */
[----:B0-----:R-:W-:Y:S01]  /*b490*/  HFMA2.MMA R136, -RZ, RZ, 0, 1.847743988037109375e-06 ;  /* 0x0000001fff887435 */ /* 0x001fe200000001ff */
[----:B-1----:R-:W-:Y:S01]  /*b4a0*/  FADD.FTZ R139, R139, R138 ;  /* 0x0000008a8b8b7221 */ /* 0x002fe20000010000 */
[----:B------:R-:W-:Y:S01]  /*b4b0*/  MOV R134, 0xb4f0 ;  /* 0x0000b4f000867802 */ /* 0x000fe20000000f00 */
[----:B------:R-:W-:Y:S02]  /*b4c0*/  IMAD.MOV.U32 R138, RZ, RZ, 0x10 ;  /* 0x00000010ff8a7424 */ /* 0x000fe400078e00ff */
[----:B------:R-:W-:Y:S02]  /*b4d0*/  IMAD.MOV.U32 R137, RZ, RZ, -0x1 ;  /* 0xffffffffff897424 */ /* 0x000fe400078e00ff */
[----:B------:R-:W-:Y:S05]  /*b4e0*/  CALL.REL.NOINC `($__internal_127_$__cuda_sm70_shflsync_bfly_p) ;  /* 0x0000001000007944 */ /* 0x000fea0003c00000 */
[----:B01----:R-:W-:Y:S05]  /*b4f0*/  BRA `(.L_x_17438) ;  /* 0xffffee2000007947 */ /* 0x003fea000383ffff */
        .weak           $__internal_127_$__cuda_sm70_shflsync_bfly_p
        .type           $__internal_127_$__cuda_sm70_shflsync_bfly_p,@function
        .size           $__internal_127_$__cuda_sm70_shflsync_bfly_p,(.L_x_22215 - $__internal_127_$__cuda_sm70_shflsync_bfly_p)
$__internal_127_$__cuda_sm70_shflsync_bfly_p:
[----:B------:R-:W-:Y:S01]  /*b500*/  MOV R135, 0x0 ;  /* 0x0000000000877802 */ /* 0x000fe20000000f00 */
[----:B------:R-:W-:Y:S04]  /*b510*/  WARPSYNC R137 ;  /* 0x0000008900007348 */ /* 0x000fe80003800000 */
[----:B------:R0:W1:Y:S01]  /*b520*/  SHFL.BFLY PT, R138, R139, R138, R136 ;  /* 0x0c00008a8b8a7389 */ /* 0x00006200000e0088 */
[----:B------:R-:W-:Y:S05]  /*b530*/  RET.REL.NODEC R134 `(_ZN10layer_norm13ln_fwd_kernelINS_13Kernel_traitsIf6__halffS2_fjLj3072ELj1ELj1ELj4ELj16ENS_18Kernel_traits_baseILj3072EfS2_fS2_fjLj128EEEEELb1ELb1ELb1ELb1EEEvNS_9FwdParamsE) ;  /* 0xffff4ac086007950 */ /* 0x000fea0003c3ffff */
.L_x_17439:
        /* <DEDUP_REMOVED lines=12> */
.L_x_22215:


//--------------------- .text._ZN10layer_norm13ln_fwd_kernelINS_13Kernel_traitsI6__halfffffjLj3072ELj1ELj1ELj4ELj16ENS_18Kernel_traits_baseILj3072ES2_ffffjLj128EEEEELb0ELb0ELb0ELb0EEEvNS_9FwdParamsE --------------------------
	.section	.text._ZN10layer_norm13ln_fwd_kernelINS_13Kernel_traitsI6__halfffffjLj3072ELj1ELj1ELj4ELj16ENS_18Kernel_traits_baseILj3072ES2_ffffjLj128EEEEELb0ELb0ELb0ELb0EEEvNS_9FwdParamsE,"ax",@progbits
	.sectioninfo	@"SHI_REGISTERS=126"
	.align	128
        .global         _ZN10layer_norm13ln_fwd_kernelINS_13Kernel_traitsI6__halfffffjLj3072ELj1ELj1ELj4ELj16ENS_18Kernel_traits_baseILj3072ES2_ffffjLj128EEEEELb0ELb0ELb0ELb0EEEvNS_9FwdParamsE
        .type           _ZN10layer_norm13ln_fwd_kernelINS_13Kernel_traitsI6__halfffffjLj3072ELj1ELj1ELj4ELj16ENS_18Kernel_traits_baseILj3072ES2_ffffjLj128EEEEELb0ELb0ELb0ELb0EEEvNS_9FwdParamsE,@function
        .size           _ZN10layer_norm13ln_fwd_kernelINS_13Kernel_traitsI6__halfffffjLj3072ELj1ELj1ELj4ELj16ENS_18Kernel_traits_baseILj3072ES2_ffffjLj128EEEEELb0ELb0ELb0ELb0EEEvNS_9FwdParamsE,(.L_x_22216 - _ZN10layer_norm13ln_fwd_kernelINS_13Kernel_traitsI6__halfffffjLj3072ELj1ELj1ELj4ELj16ENS_18Kernel_traits_baseILj3072ES2_ffffjLj128EEEEELb0ELb0ELb0ELb0EEEvNS_9FwdParamsE)
        .other          _ZN10layer_norm13ln_fwd_kernelINS_13Kernel_traitsI6__halfffffjLj3072ELj1ELj1ELj4ELj16ENS_18Kernel_traits_baseILj3072ES2_ffffjLj128EEEEELb0ELb0ELb0ELb0EEEvNS_9FwdParamsE,@"STO_CUDA_ENTRY STV_DEFAULT"
_ZN10layer_norm13ln_fwd_kernelINS_13Kernel_traitsI6__halfffffjLj3072ELj1ELj1ELj4ELj16ENS_18Kernel_traits_baseILj3072ES2_ffffjLj128EEEEELb0ELb0ELb0ELb0EEEvNS_9FwdParamsE:
.text._ZN10layer_norm13ln_fwd_kernelINS_13Kernel_traitsI6__halfffffjLj3072ELj1ELj1ELj4ELj16ENS_18Kernel_traits_baseILj3072ES2_ffffjLj128EEEEELb0ELb0ELb0ELb0EEEvNS_9FwdParamsE:
        /* <DEDUP_REMOVED lines=12> */
[C---:B------:R-:W-:Y:S02]  /*00c0*/  ISETP.GE.U32.AND P5, PT, R63.reuse, 0x180, PT ;  /* 0x000001803f00780c */ /* 0x040fe40003fa6070 */
[C---:B------:R-:W-:Y:S02]  /*00d0*/  ISETP.GE.U32.AND P4, PT, R63.reuse, 0x200, PT ;  /* 0x000002003f00780c */ /* 0x040fe40003f86070 */
[----:B------:R-:W-:Y:S02]  /*00e0*/  ISETP.GE.U32.AND P3, PT, R63, 0x280, PT ;  /* 0x000002803f00780c */ /* 0x000fe40003f66070 */
[----:B------:R-:W-:-:S02]  /*00f0*/  P2R R2, PR, RZ, 0x40 ;  /* 0x00000040ff027803 */ /* 0x000fc40000000000 */
[----:B------:R-:W-:Y:S02]  /*0100*/  P2R R2, PR, RZ, 0x20 ;  /* 0x00000020ff027803 */ /* 0x000fe40000000000 */
[----:B------:R-:W-:Y:S02]  /*0110*/  P2R R2, PR, RZ, 0x10 ;  /* 0x00000010ff027803 */ /* 0x000fe40000000000 */
[----:B------:R-:W-:Y:S01]  /*0120*/  P2R R2, PR, RZ, 0x8 ;  /* 0x00000008ff027803 */ /* 0x000fe20000000000 */
[----:B------:R-:W-:Y:S05]  /*0130*/  @!P0 BRA `(.L_x_17441) ;  /* 0x000000a000008947 */ /* 0x000fea0003800000 */
[----:B------:R-:W-:Y:S01]  /*0140*/  ISETP.NE.U32.AND P1, PT, RZ, c[0x0][0x218], PT ;  /* 0x00008600ff007a0c */ /* 0x000fe20003f25070 */
[----:B------:R-:W-:-:S03]  /*0150*/  HFMA2.MMA R3, -RZ, RZ, 0, 4.76837158203125e-07 ;  /* 0x00000008ff037435 */ /* 0x000fc600000001ff */
[----:B------:R-:W-:-:S13]  /*0160*/  ISETP.NE.AND.EX P1, PT, RZ, c[0x0][0x21c], PT, P1 ;  /* 0x00008700ff007a0c */ /* 0x000fda0003f25310 */
[----:B------:R-:W-:-:S04]  /*0170*/  @P1 LEA R4, P2, R24, c[0x0][0x218], 0x3 ;  /* 0x0000860018041a11 */ /* 0x000fc800078418ff */
[C---:B------:R-:W-:Y:S01]  /*0180*/  @P1 LEA.HI.X R5, R24.reuse, c[0x0][0x21c], RZ, 0x3, P2 ;  /* 0x0000870018051a11 */ /* 0x040fe200010f1cff */
[----:B------:R-:W-:-:S04]  /*0190*/  IMAD.WIDE.U32 R2, R24, R3, c[0x0][0x1b0] ;  /* 0x00006c0018027625 */ /* 0x000fc800078e0003 */
[----:B------:R0:W5:Y:S04]  /*01a0*/  @P1 LDG.E.64 R60, [R4.64] ;  /* 0x00000004043c1981 */ /* 0x000168000c1e1b00 */
[----:B------:R0:W5:Y:S01]  /*01b0*/  LDG.E.64 R14, [R2.64] ;  /* 0x00000004020e7981 */ /* 0x000162000c1e1b00 */
[----:B------:R-:W-:Y:S01]  /*01c0*/  LOP3.LUT R24, R24, 0x80, RZ, 0xfc, !PT ;  /* 0x0000008018187812 */ /* 0x000fe200078efcff */
[----:B------:R-:W-:Y:S02]  /*01d0*/  @!P1 CS2R R60, SRZ ;  /* 0x00000000003c9805 */ /* 0x000fe4000001ff00 */
.L_x_17441:
[----:B0-----:R-:W-:Y:S05]  /*01e0*/  BSYNC B0 ;  /* 0x0000000000007941 */ /* 0x001fea0003800000 */
.L_x_17440:
[----:B------:R-:W-:Y:S01]  /*01f0*/  BSSY B0, `(.L_x_17442) ;  /* 0x000000c000007945 */ /* 0x000fe20003800000 */
[----:B------:R-:W-:Y:S05]  /*0200*/  @!P6 BRA `(.L_x_17443) ;  /* 0x000000a00000e947 */ /* 0x000fea0003800000 */
[----:B------:R-:W-:Y:S02]  /*0210*/  ISETP.NE.U32.AND P1, PT, RZ, c[0x0][0x218], PT ;  /* 0x00008600ff007a0c */ /* 0x000fe40003f25070 */
[----:B------:R-:W-:Y:S02]  /*0220*/  MOV R5, 0x8 ;  /* 0x0000000800057802 */ /* 0x000fe40000000f00 */
[----:B------:R-:W-:-:S03]  /*0230*/  ISETP.NE.AND.EX P1, PT, RZ, c[0x0][0x21c], PT, P1 ;  /* 0x00008700ff007a0c */ /* 0x000fc60003f25310 */
[----:B------:R-:W-:-:S05]  /*0240*/  IMAD.WIDE.U32 R4, R24, R5, c[0x0][0x1b0] ;  /* 0x00006c0018047625 */ /* 0x000fca00078e0005 */
[----:B------:R0:W5:Y:S05]  /*0250*/  LDG.E.64 R16, [R4.64] ;  /* 0x0000000404107981 */ /* 0x00016a000c1e1b00 */
[----:B------:R-:W-:-:S04]  /*0260*/  @P1 LEA R2, P2, R24, c[0x0][0x218], 0x3 ;  /* 0x0000860018021a11 */ /* 0x000fc800078418ff */
[----:B------:R-:W-:-:S05]  /*0270*/  @P1 LEA.HI.X R3, R24, c[0x0][0x21c], RZ, 0x3, P2 ;  /* 0x0000870018031a11 */ /* 0x000fca00010f1cff */
[----:B------:R0:W5:Y:S01]  /*0280*/  @P1 LDG.E.64 R58, [R2.64] ;  /* 0x00000004023a1981 */ /* 0x000162000c1e1b00 */
[----:B------:R-:W-:Y:S01]  /*0290*/  IADD3 R24, R24, 0x80, RZ ;  /* 0x0000008018187810 */ /* 0x000fe20007ffe0ff */
[----:B------:R-:W-:Y:S02]  /*02a0*/  @!P1 CS2R R58, SRZ ;  /* 0x00000000003a9805 */ /* 0x000fe4000001ff00 */
.L_x_17443:
[----:B0-----:R-:W-:Y:S05]  /*02b0*/  BSYNC B0 ;  /* 0x0000000000007941 */ /* 0x001fea0003800000 */
.L_x_17442:
[----:B------:R-:W-:Y:S01]  /*02c0*/  BSSY B0, `(.L_x_17444) ;  /* 0x000000c000007945 */ /* 0x000fe20003800000 */
        /* <DEDUP_REMOVED lines=9> */
[----:B------:R-:W-:Y:S01]  /*0360*/  IADD3 R24, R24, 0x80, RZ ;  /* 0x0000008018187810 */ /* 0x000fe20007ffe0ff */
[----:B------:R-:W-:Y:S02]  /*0370*/  @!P1 CS2R R8, SRZ ;  /* 0x0000000000089805 */ /* 0x000fe4000001ff00 */
.L_x_17445:
[----:B0-----:R-:W-:Y:S05]  /*0380*/  BSYNC B0 ;  /* 0x0000000000007941 */ /* 0x001fea0003800000 */
.L_x_17444:
        /* <DEDUP_REMOVED lines=12> */
.L_x_17447:
[----:B0-----:R-:W-:Y:S05]  /*0450*/  BSYNC B0 ;  /* 0x0000000000007941 */ /* 0x001fea0003800000 */
.L_x_17446:
        /* <DEDUP_REMOVED lines=12> */
.L_x_17449:
[----:B0-----:R-:W-:Y:S05]  /*0520*/  BSYNC B0 ;  /* 0x0000000000007941 */ /* 0x001fea0003800000 */
.L_x_17448:
[----:B------:R-:W-:Y:S01]  /*0530*/  ISETP.GE.U32.AND P1, PT, R63, 0x300, PT ;  /* 0x000003003f00780c */ /* 0x000fe20003f26070 */
[----:B------:R-:W-:Y:S03]  /*0540*/  BSSY B0, `(.L_x_17450) ;  /* 0x000000c000007945 */ /* 0x000fe60003800000 */
[----:B------:R-:W-:-:S09]  /*0550*/  P2R R2, PR, RZ, 0x2 ;  /* 0x00000002ff027803 */ /* 0x000fd20000000000 */
[----:B------:R-:W-:Y:S05]  /*0560*/  @!P1 BRA `(.L_x_17451) ;  /* 0x0000009000009947 */ /* 0x000fea0003800000 */
[----:B------:R-:W-:Y:S02]  /*0570*/  ISETP.NE.U32.AND P1, PT, RZ, c[0x0][0x218], PT ;  /* 0x00008600ff007a0c */ /* 0x000fe40003f25070 */
[----:B------:R-:W-:Y:S02]  /*0580*/  MOV R11, 0x8 ;  /* 0x00000008000b7802 */ /* 0x000fe40000000f00 */
[----:B------:R-:W-:-:S03]  /*0590*/  ISETP.NE.AND.EX P1, PT, RZ, c[0x0][0x21c], PT, P1 ;  /* 0x00008700ff007a0c */ /* 0x000fc60003f25310 */
[----:B------:R-:W-:-:S06]  /*05a0*/  IMAD.WIDE.U32 R10, R24, R11, c[0x0][0x1b0] ;  /* 0x00006c00180a7625 */ /* 0x000fcc00078e000b */
[----:B------:R-:W5:Y:S04]  /*05b0*/  LDG.E.64 R10, [R10.64] ;  /* 0x000000040a0a7981 */ /* 0x000f68000c1e1b00 */
[----:B------:R-:W-:-:S04]  /*05c0*/  @P1 LEA R12, P2, R24, c[0x0][0x218], 0x3 ;  /* 0x00008600180c1a11 */ /* 0x000fc800078418ff */
[----:B------:R-:W-:-:S05]  /*05d0*/  @P1 LEA.HI.X R13, R24, c[0x0][0x21c], RZ, 0x3, P2 ;  /* 0x00008700180d1a11 */ /* 0x000fca00010f1cff */
[----:B------:R0:W5:Y:S01]  /*05e0*/  @P1 LDG.E.64 R2, [R12.64] ;  /* 0x000000040c021981 */ /* 0x000162000c1e1b00 */
[----:B------:R-:W-:-:S03]  /*05f0*/  @!P1 CS2R R2, SRZ ;  /* 0x0000000000029805 */ /* 0x000fc6000001ff00 */
.L_x_17451:
[----:B0-----:R-:W-:Y:S05]  /*0600*/  BSYNC B0 ;  /* 0x0000000000007941 */ /* 0x001fea0003800000 */
.L_x_17450:
        /* <DEDUP_REMOVED lines=9> */
[----:B-----5:R-:W-:Y:S01]  /*06a0*/  HADD2.F32 R62, -RZ, R8.H0_H0 ;  /* 0x20000008ff3e7230 */ /* 0x020fe20000004100 */
[----:B------:R-:W-:Y:S01]  /*06b0*/  LOP3.LUT R13, R65, 0x60, RZ, 0xc0, !PT ;  /* 0x00000060410d7812 */ /* 0x000fe200078ec0ff */
[----:B------:R-:W-:Y:S01]  /*06c0*/  HFMA2.MMA R34, -RZ, RZ, 0, 5.9604644775390625e-08 ;  /* 0x00000001ff227435 */ /* 0x000fe200000001ff */
[----:B------:R-:W-:Y:S01]  /*06d0*/  LOP3.LUT R12, R0, 0x7f, RZ, 0xc0, !PT ;  /* 0x0000007f000c7812 */ /* 0x000fe200078ec0ff */
[----:B------:R-:W-:Y:S01]  /*06e0*/  HADD2.F32 R57, -RZ, R6.H0_H0 ;  /* 0x20000006ff397230 */ /* 0x000fe20000004100 */
[----:B------:R-:W-:Y:S01]  /*06f0*/  SHF.R.U32.HI R0, RZ, 0x2, R0 ;  /* 0x00000002ff007819 */ /* 0x000fe20000011600 */
[----:B------:R-:W-:Y:S01]  /*0700*/  HADD2.F32 R55, -RZ, R4.H0_H0 ;  /* 0x20000004ff377230 */ /* 0x000fe20000004100 */
[----:B------:R-:W-:Y:S01]  /*0710*/  IADD3 R13, R12, -R13, RZ ;  /* 0x8000000d0c0d7210 */ /* 0x000fe20007ffe0ff */
[----:B------:R-:W-:Y:S01]  /*0720*/  HADD2.F32 R53, -RZ, R2.H0_H0 ;  /* 0x20000002ff357230 */ /* 0x000fe20000004100 */
[----:B------:R-:W-:Y:S01]  /*0730*/  LOP3.LUT R0, R0, 0x3fffffe0, RZ, 0xc0, !PT ;  /* 0x3fffffe000007812 */ /* 0x000fe200078ec0ff */
[----:B------:R-:W-:Y:S01]  /*0740*/  HADD2.F32 R66, -RZ, R60.H0_H0 ;  /* 0x2000003cff427230 */ /* 0x000fe20000004100 */
[----:B------:R-:W-:Y:S01]  /*0750*/  IMNMX R13, RZ, R13, !PT ;  /* 0x0000000dff0d7217 */ /* 0x000fe20007800200 */
[----:B------:R-:W-:Y:S01]  /*0760*/  HADD2.F32 R64, -RZ, R58.H0_H0 ;  /* 0x2000003aff407230 */ /* 0x000fe20000004100 */
[----:B------:R-:W-:Y:S01]  /*0770*/  MOV R43, R18 ;  /* 0x00000012002b7202 */ /* 0x000fe20000000f00 */
[----:B------:R-:W-:Y:S01]  /*0780*/  HADD2.F32 R54, -RZ, R3.H0_H0 ;  /* 0x20000003ff367230 */ /* 0x000fe20000004100 */
[----:B------:R-:W-:Y:S01]  /*0790*/  IMNMX R13, R13, 0x20, PT ;  /* 0x000000200d0d7817 */ /* 0x000fe20003800200 */
[----:B------:R-:W-:Y:S01]  /*07a0*/  HADD2.F32 R56, -RZ, R5.H0_H0 ;  /* 0x20000005ff387230 */ /* 0x000fe20000004100 */
[----:B------:R-:W-:Y:S01]  /*07b0*/  SHF.R.U64 R42, R18, 0x10, R19 ;  /* 0x00000010122a7819 */ /* 0x000fe20000001213 */
[----:B------:R-:W-:Y:S01]  /*07c0*/  HADD2.F32 R43, -RZ, R43.H0_H0 ;  /* 0x2000002bff2b7230 */ /* 0x000fe20000004100 */
[----:B------:R-:W-:Y:S01]  /*07d0*/  IADD3 R13, R13, R0, RZ ;  /* 0x000000000d0d7210 */ /* 0x000fe20007ffe0ff */
[----:B------:R-:W-:Y:S01]  /*07e0*/  ULDC.U8 UR6, c[0x0][0x1f0] ;  /* 0x00007c0000067ab9 */ /* 0x000fe20000000000 */
[----:B------:R-:W-:Y:S01]  /*07f0*/  MOV R41, R19 ;  /* 0x0000001300297202 */ /* 0x000fe20000000f00 */
[----:B------:R-:W-:Y:S01]  /*0800*/  HADD2.F32 R42, -RZ, R42.H0_H0 ;  /* 0x2000002aff2a7230 */ /* 0x000fe20000004100 */
[----:B------:R-:W-:-:S02]  /*0810*/  SHF.L.U32 R13, R13, 0x2, RZ ;  /* 0x000000020d0d7819 */ /* 0x000fc400000006ff */
[----:B------:R-:W-:Y:S01]  /*0820*/  SHF.R.U32.HI R40, RZ, 0x10, R19 ;  /* 0x00000010ff287819 */ /* 0x000fe20000011613 */
[----:B------:R-:W-:Y:S01]  /*0830*/  HADD2.F32 R41, -RZ, R41.H0_H0 ;  /* 0x20000029ff297230 */ /* 0x000fe20000004100 */
[----:B------:R-:W-:Y:S02]  /*0840*/  MOV R18, R10 ;  /* 0x0000000a00127202 */ /* 0x000fe40000000f00 */
[----:B------:R-:W-:Y:S01]  /*0850*/  SHF.R.U64 R19, R10, 0x10, R11 ;  /* 0x000000100a137819 */ /* 0x000fe2000000120b */
[----:B------:R-:W-:Y:S01]  /*0860*/  HADD2.F32 R40, -RZ, R40.H0_H0 ;  /* 0x20000028ff287230 */ /* 0x000fe20000004100 */
[----:B------:R-:W0:Y:S01]  /*0870*/  I2F.U32 R10, R13 ;  /* 0x0000000d000a7306 */ /* 0x000e220000201000 */
[----:B------:R-:W-:Y:S01]  /*0880*/  MOV R51, R14 ;  /* 0x0000000e00337202 */ /* 0x000fe20000000f00 */
[----:B------:R-:W-:Y:S01]  /*0890*/  HADD2.F32 R18, -RZ, R18.H0_H0 ;  /* 0x20000012ff127230 */ /* 0x000fe20000004100 */
[--C-:B------:R-:W-:Y:S01]  /*08a0*/  SHF.R.U64 R50, R14, 0x10, R15.reuse ;  /* 0x000000100e327819 */ /* 0x100fe2000000120f */
[----:B------:R-:W-:Y:S01]  /*08b0*/  HADD2.F32 R19, -RZ, R19.H0_H0 ;  /* 0x20000013ff137230 */ /* 0x000fe20000004100 */
[----:B------:R-:W-:Y:S01]  /*08c0*/  SHF.L.U32 R14, R65, 0x5, RZ ;  /* 0x00000005410e7819 */ /* 0x000fe200000006ff */
[----:B------:R-:W-:Y:S01]  /*08d0*/  HADD2.F32 R51, -RZ, R51.H0_H0 ;  /* 0x20000033ff337230 */ /* 0x000fe20000004100 */
[----:B------:R-:W-:Y:S01]  /*08e0*/  MOV R48, R15 ;  /* 0x0000000f00307202 */ /* 0x000fe20000000f00 */
[----:B------:R-:W-:Y:S01]  /*08f0*/  HADD2.F32 R50, -RZ, R50.H0_H0 ;  /* 0x20000032ff327230 */ /* 0x000fe20000004100 */
[----:B------:R-:W-:-:S02]  /*0900*/  SHF.R.U32.HI R49, RZ, 0x10, R15 ;  /* 0x00000010ff317819 */ /* 0x000fc4000001160f */
[----:B------:R-:W-:Y:S01]  /*0910*/  LOP3.LUT R15, R14, 0x3e0, RZ, 0xc0, !PT ;  /* 0x000003e00e0f7812 */ /* 0x000fe200078ec0ff */
[----:B------:R-:W-:Y:S01]  /*0920*/  HADD2.F32 R48, -RZ, R48.H0_H0 ;  /* 0x20000030ff307230 */ /* 0x000fe20000004100 */
[----:B------:R-:W-:Y:S01]  /*0930*/  SHF.R.U64 R32, R8, 0x10, R9 ;  /* 0x0000001008207819 */ /* 0x000fe20000001209 */
[----:B------:R-:W-:Y:S01]  /*0940*/  HADD2.F32 R49, -RZ, R49.H0_H0 ;  /* 0x20000031ff317230 */ /* 0x000fe20000004100 */
[----:B------:R-:W-:Y:S01]  /*0950*/  IADD3 R15, R12, -R15, RZ ;  /* 0x8000000f0c0f7210 */ /* 0x000fe20007ffe0ff */
[----:B0-----:R-:W0:Y:S01]  /*0960*/  MUFU.RCP R10, R10 ;  /* 0x0000000a000a7308 */ /* 0x001e220000001000 */
[----:B------:R-:W-:Y:S02]  /*0970*/  SHF.R.U64 R8, R6, 0x10, R7 ;  /* 0x0000001006087819 */ /* 0x000fe40000001207 */
[----:B------:R-:W-:Y:S02]  /*0980*/  IMNMX R15, RZ, R15, !PT ;  /* 0x0000000fff0f7217 */ /* 0x000fe40007800200 */
[----:B------:R-:W-:Y:S01]  /*0990*/  MOV R47, R16 ;  /* 0x00000010002f7202 */ /* 0x000fe20000000f00 */
[----:B------:R-:W-:Y:S01]  /*09a0*/  HADD2.F32 R8, -RZ, R8.H0_H0 ;  /* 0x20000008ff087230 */ /* 0x000fe20000004100 */
[----:B------:R-:W-:-:S02]  /*09b0*/  IMNMX R15, R15, 0x20, PT ;  /* 0x000000200f0f7817 */ /* 0x000fc40003800200 */
[--C-:B------:R-:W-:Y:S01]  /*09c0*/  SHF.R.U64 R46, R16, 0x10, R17.reuse ;  /* 0x00000010102e7819 */ /* 0x100fe20000001211 */
[----:B------:R-:W-:Y:S01]  /*09d0*/  HADD2.F32 R47, -RZ, R47.H0_H0 ;  /* 0x2000002fff2f7230 */ /* 0x000fe20000004100 */
[----:B------:R-:W-:Y:S02]  /*09e0*/  MOV R44, R17 ;  /* 0x00000011002c7202 */ /* 0x000fe40000000f00 */
[----:B------:R-:W-:Y:S01]  /*09f0*/  SHF.R.U32.HI R45, RZ, 0x10, R17 ;  /* 0x00000010ff2d7819 */ /* 0x000fe20000011611 */
[----:B------:R-:W-:Y:S01]  /*0a00*/  HADD2.F32 R46, -RZ, R46.H0_H0 ;  /* 0x2000002eff2e7230 */ /* 0x000fe20000004100 */
[----:B------:R-:W-:Y:S01]  /*0a10*/  SHF.R.U64 R6, R4, 0x10, R5 ;  /* 0x0000001004067819 */ /* 0x000fe20000001205 */
[----:B------:R-:W-:Y:S01]  /*0a20*/  HADD2.F32 R44, -RZ, R44.H0_H0 ;  /* 0x2000002cff2c7230 */ /* 0x000fe20000004100 */
[----:B------:R-:W-:Y:S01]  /*0a30*/  MOV R16, R22 ;  /* 0x0000001600107202 */ /* 0x000fe20000000f00 */
[----:B------:R-:W-:Y:S01]  /*0a40*/  HADD2.F32 R45, -RZ, R45.H0_H0 ;  /* 0x2000002dff2d7230 */ /* 0x000fe20000004100 */
[----:B------:R-:W-:Y:S01]  /*0a50*/  MOV R17, R11 ;  /* 0x0000000b00117202 */ /* 0x000fe20000000f00 */
[----:B------:R-:W-:Y:S01]  /*0a60*/  HADD2.F32 R6, -RZ, R6.H0_H0 ;  /* 0x20000006ff067230 */ /* 0x000fe20000004100 */
[----:B------:R-:W-:-:S02]  /*0a70*/  SHF.R.U64 R4, R2, 0x10, R3 ;  /* 0x0000001002047819 */ /* 0x000fc40000001203 */
[----:B------:R-:W-:Y:S01]  /*0a80*/  MOV R26, R20 ;  /* 0x00000014001a7202 */ /* 0x000fe20000000f00 */
[----:B------:R-:W-:Y:S01]  /*0a90*/  HADD2.F32 R17, -RZ, R17.H0_H0 ;  /* 0x20000011ff117230 */ /* 0x000fe20000004100 */
[--C-:B------:R-:W-:Y:S01]  /*0aa0*/  SHF.R.U64 R27, R20, 0x10, R21.reuse ;  /* 0x00000010141b7819 */ /* 0x100fe20000001215 */
[----:B------:R-:W-:Y:S01]  /*0ab0*/  HADD2.F32 R4, -RZ, R4.H0_H0 ;  /* 0x20000004ff047230 */ /* 0x000fe20000004100 */
[----:B------:R-:W-:Y:S01]  /*0ac0*/  MOV R25, R21 ;  /* 0x0000001500197202 */ /* 0x000fe20000000f00 */
[----:B------:R-:W-:Y:S01]  /*0ad0*/  HADD2.F32 R26, -RZ, R26.H0_H0 ;  /* 0x2000001aff1a7230 */ /* 0x000fe20000004100 */
[----:B------:R-:W-:Y:S01]  /*0ae0*/  SHF.R.U32.HI R24, RZ, 0x10, R21 ;  /* 0x00000010ff187819 */ /* 0x000fe20000011615 */
[----:B------:R-:W-:Y:S01]  /*0af0*/  HADD2.F32 R27, -RZ, R27.H0_H0 ;  /* 0x2000001bff1b7230 */ /* 0x000fe20000004100 */
[----:B------:R-:W-:Y:S01]  /*0b00*/  SHF.R.U32.HI R11, RZ, 0x10, R11 ;  /* 0x00000010ff0b7819 */ /* 0x000fe2000001160b */
[----:B------:R-:W-:Y:S01]  /*0b10*/  HADD2.F32 R25, -RZ, R25.H0_H0 ;  /* 0x20000019ff197230 */ /* 0x000fe20000004100 */
[----:B------:R-:W-:Y:S01]  /*0b20*/  IADD3 R0, R0, R15, RZ ;  /* 0x0000000f00007210 */ /* 0x000fe20007ffe0ff */
[----:B------:R-:W-:Y:S01]  /*0b30*/  HADD2.F32 R24, -RZ, R24.H0_H0 ;  /* 0x20000018ff187230 */ /* 0x000fe20000004100 */
[----:B------:R-:W-:-:S02]  /*0b40*/  SHF.R.U32.HI R2, RZ, 0x10, R3 ;  /* 0x00000010ff027819 */ /* 0x000fc40000011603 */
[--C-:B------:R-:W-:Y:S01]  /*0b50*/  SHF.R.U64 R29, R22, 0x10, R23.reuse ;  /* 0x00000010161d7819 */ /* 0x100fe20000001217 */
[----:B------:R-:W-:Y:S01]  /*0b60*/  HADD2.F32 R22, -RZ, R16.H0_H0 ;  /* 0x20000010ff167230 */ /* 0x000fe20000004100 */
[----:B------:R-:W-:Y:S01]  /*0b70*/  MOV R21, R23 ;  /* 0x0000001700157202 */ /* 0x000fe20000000f00 */
[----:B------:R-:W-:Y:S01]  /*0b80*/  HADD2.F32 R16, -RZ, R11.H0_H0 ;  /* 0x2000000bff107230 */ /* 0x000fe20000004100 */
[----:B------:R-:W-:Y:S01]  /*0b90*/  SHF.R.U32.HI R20, RZ, 0x10, R23 ;  /* 0x00000010ff147819 */ /* 0x000fe20000011617 */
[----:B------:R-:W-:Y:S01]  /*0ba0*/  HADD2.F32 R3, -RZ, R2.H0_H0 ;  /* 0x20000002ff037230 */ /* 0x000fe20000004100 */
[--C-:B------:R-:W-:Y:S01]  /*0bb0*/  SHF.R.U64 R15, R60, 0x10, R61.reuse ;  /* 0x000000103c0f7819 */ /* 0x100fe2000000123d */
[----:B------:R-:W-:Y:S01]  /*0bc0*/  HADD2.F32 R60, -RZ, R9.H0_H0 ;  /* 0x20000009ff3c7230 */ /* 0x000fe20000004100 */
[----:B------:R-:W-:Y:S01]  /*0bd0*/  SHF.R.U32.HI R14, RZ, 0x10, R61 ;  /* 0x00000010ff0e7819 */ /* 0x000fe2000001163d */
[----:B------:R-:W-:Y:S01]  /*0be0*/  HADD2.F32 R61, -RZ, R61.H0_H0 ;  /* 0x2000003dff3d7230 */ /* 0x000fe20000004100 */
[--C-:B------:R-:W-:Y:S01]  /*0bf0*/  SHF.R.U64 R33, R58, 0x10, R59.reuse ;  /* 0x000000103a217819 */ /* 0x100fe2000000123b */
[----:B------:R-:W-:Y:S01]  /*0c00*/  HADD2.F32 R58, -RZ, R7.H0_H0 ;  /* 0x20000007ff3a7230 */ /* 0x000fe20000004100 */
[----:B------:R-:W-:Y:S01]  /*0c10*/  SHF.R.U32.HI R12, RZ, 0x10, R59 ;  /* 0x00000010ff0c7819 */ /* 0x000fe2000001163b */
[----:B------:R-:W-:Y:S01]  /*0c20*/  HADD2.F32 R59, -RZ, R59.H0_H0 ;  /* 0x2000003bff3b7230 */ /* 0x000fe20000004100 */
[----:B------:R-:W-:Y:S01]  /*0c30*/  SHF.R.U32.HI R31, RZ, 0x10, R9 ;  /* 0x00000010ff1f7819 */ /* 0x000fe20000011609 */
[----:B------:R-:W-:Y:S01]  /*0c40*/  HADD2.F32 R23, -RZ, R29.H0_H0 ;  /* 0x2000001dff177230 */ /* 0x000fe20000004100 */
[----:B------:R-:W-:Y:S01]  /*0c50*/  SHF.R.U32.HI R30, RZ, 0x10, R7 ;  /* 0x00000010ff1e7819 */ /* 0x000fe20000011607 */
[----:B------:R-:W-:Y:S01]  /*0c60*/  HADD2.F32 R21, -RZ, R21.H0_H0 ;  /* 0x20000015ff157230 */ /* 0x000fe20000004100 */
[----:B------:R-:W-:Y:S01]  /*0c70*/  SHF.R.U32.HI R28, RZ, 0x10, R5 ;  /* 0x00000010ff1c7819 */ /* 0x000fe20000011605 */
[----:B------:R-:W-:Y:S01]  /*0c80*/  HADD2.F32 R20, -RZ, R20.H0_H0 ;  /* 0x20000014ff147230 */ /* 0x000fe20000004100 */
[----:B------:R-:W-:Y:S01]  /*0c90*/  PRMT R2, R34, 0x7610, R2 ;  /* 0x0000761022027816 */ /* 0x000fe20000000002 */
[----:B------:R-:W-:Y:S01]  /*0ca0*/  HADD2.F32 R15, -RZ, R15.H0_H0 ;  /* 0x2000000fff0f7230 */ /* 0x000fe20000004100 */
[----:B------:R-:W-:Y:S01]  /*0cb0*/  SHF.L.U32 R0, R0, 0x2, RZ ;  /* 0x0000000200007819 */ /* 0x000fe200000006ff */
[----:B------:R-:W-:-:S02]  /*0cc0*/  HADD2.F32 R14, -RZ, R14.H0_H0 ;  /* 0x2000000eff0e7230 */ /* 0x000fc40000004100 */
[----:B------:R-:W-:Y:S02]  /*0cd0*/  HADD2.F32 R13, -RZ, R33.H0_H0 ;  /* 0x20000021ff0d7230 */ /* 0x000fe40000004100 */
[----:B------:R-:W-:Y:S02]  /*0ce0*/  HADD2.F32 R12, -RZ, R12.H0_H0 ;  /* 0x2000000cff0c7230 */ /* 0x000fe40000004100 */
[----:B------:R-:W-:Y:S02]  /*0cf0*/  HADD2.F32 R11, -RZ, R32.H0_H0 ;  /* 0x20000020ff0b7230 */ /* 0x000fe40000004100 */
[----:B------:R-:W-:Y:S02]  /*0d00*/  HADD2.F32 R9, -RZ, R31.H0_H0 ;  /* 0x2000001fff097230 */ /* 0x000fe40000004100 */
[----:B------:R-:W-:Y:S02]  /*0d10*/  HADD2.F32 R7, -RZ, R30.H0_H0 ;  /* 0x2000001eff077230 */ /* 0x000fe40000004100 */
[----:B0-----:R-:W-:-:S02]  /*0d20*/  HADD2.F32 R5, -RZ, R28.H0_H0 ;  /* 0x2000001cff057230 */ /* 0x001fc40000004100 */
.L_x_17551:
[----:B------:R-:W-:Y:S02]  /*0d30*/  ISETP.NE.U32.AND P2, PT, RZ, c[0x0][0x1c0], PT ;  /* 0x00007000ff007a0c */ /* 0x000fe40003f45070 */
[----:B------:R-:W-:-:S02]  /*0d40*/  MOV R70, 0x3f800000 ;  /* 0x3f80000000467802 */ /* 0x000fc40000000f00 */
[----:B------:R-:W-:-:S13]  /*0d50*/  ISETP.NE.AND.EX P2, PT, RZ, c[0x0][0x1c4], PT, P2 ;  /* 0x00007100ff007a0c */ /* 0x000fda0003f45320 */
[----:B------:R-:W-:-:S05]  /*0d60*/  @P2 MOV R37, 0x4 ;  /* 0x0000000400252802 */ /* 0x000fca0000000f00 */
[----:B------:R-:W-:-:S05]  /*0d70*/  @P2 IMAD.WIDE R36, R52, R37, c[0x0][0x1c0] ;  /* 0x0000700034242625 */ /* 0x000fca00078e0225 */
[----:B------:R0:W5:Y:S01]  /*0d80*/  @P2 LDG.E R70, [R36.64] ;  /* 0x0000000424462981 */ /* 0x000162000c1e1900 */
[----:B------:R-:W-:Y:S01]  /*0d90*/  IMAD R38, R52, c[0x0][0x168], RZ ;  /* 0x00005a0034267a24 */ /* 0x000fe200078e02ff */
[----:B------:R-:W-:Y:S01]  /*0da0*/  LOP3.LUT R68, R65, 0x7f, RZ, 0xc0, !PT ;  /* 0x0000007f41447812 */ /* 0x000fe200078ec0ff */
[----:B------:R-:W-:Y:S03]  /*0db0*/  BSSY B0, `(.L_x_17452) ;  /* 0x000002c000007945 */ /* 0x000fe60003800000 */
[----:B------:R-:W-:-:S04]  /*0dc0*/  SHF.R.S32.HI R39, RZ, 0x1f, R38 ;  /* 0x0000001fff277819 */ /* 0x000fc80000011426 */
[----:B------:R-:W-:-:S04]  /*0dd0*/  LEA.HI R39, R39, R38, RZ, 0x2 ;  /* 0x0000002627277211 */ /* 0x000fc800078f10ff */
[----:B------:R-:W-:-:S04]  /*0de0*/  LEA.HI.SX32 R68, R39, R68, 0x1e ;  /* 0x0000004427447211 */ /* 0x000fc800078ff2ff */
[----:B------:R-:W-:Y:S01]  /*0df0*/  MOV R72, R68 ;  /* 0x0000004400487202 */ /* 0x000fe20000000f00 */
        /* <DEDUP_REMOVED lines=11> */
[----:B--2--5:R-:W-:-:S12]  /*0eb0*/  FMUL.FTZ R69, R36, R70 ;  /* 0x0000004624457220 */ /* 0x024fd80000410000 */
[----:B------:R-:W-:Y:S05]  /*0ec0*/  @P2 BRA `(.L_x_17454) ;  /* 0x0000002000002947 */ /* 0x000fea0003800000 */
[----:B0-----:R-:W-:Y:S05]  /*0ed0*/  @P1 BRA `(.L_x_17455) ;  /* 0x0000002000001947 */ /* 0x001fea0003800000 */
[----:B------:R-:W-:Y:S05]  /*0ee0*/  BRA `(.L_x_17456) ;  /* 0x0000002000007947 */ /* 0x000fea0003800000 */
.L_x_17454:
[----:B0-----:R-:W-:-:S05]  /*0ef0*/  FADD.FTZ R69, R28, R69 ;  /* 0x000000451c457221 */ /* 0x001fca0000010000 */
.L_x_17455:
[----:B------:R-:W-:Y:S02]  /*0f00*/  MOV R32, R69 ;  /* 0x0000004500207202 */ /* 0x000fe40000000f00 */
.L_x_17456:
[----:B------:R-:W-:Y:S01]  /*0f10*/  FMUL.FTZ R79, R37, R70 ;  /* 0x00000046254f7220 */ /* 0x000fe20000410000 */
[----:B------:R-:W-:Y:S05]  /*0f20*/  @P2 BRA `(.L_x_17457) ;  /* 0x0000002000002947 */ /* 0x000fea0003800000 */
[----:B------:R-:W-:Y:S05]  /*0f30*/  @P1 BRA `(.L_x_17458) ;  /* 0x0000002000001947 */ /* 0x000fea0003800000 */
[----:B------:R-:W-:Y:S05]  /*0f40*/  BRA `(.L_x_17459) ;  /* 0x0000002000007947 */ /* 0x000fea0003800000 */
.L_x_17457:
[----:B------:R-:W-:-:S05]  /*0f50*/  FADD.FTZ R79, R29, R79 ;  /* 0x0000004f1d4f7221 */ /* 0x000fca0000010000 */
.L_x_17458:
[----:B------:R-:W-:Y:S02]  /*0f60*/  MOV R33, R79 ;  /* 0x0000004f00217202 */ /* 0x000fe40000000f00 */
.L_x_17459:
[----:B------:R-:W-:Y:S01]  /*0f70*/  FMUL.FTZ R93, R38, R70 ;  /* 0x00000046265d7220 */ /* 0x000fe20000410000 */
[----:B------:R-:W-:Y:S05]  /*0f80*/  @P2 BRA `(.L_x_17460) ;  /* 0x0000002000002947 */ /* 0x000fea0003800000 */
[----:B------:R-:W-:Y:S05]  /*0f90*/  @P1 BRA `(.L_x_17461) ;  /* 0x0000002000001947 */ /* 0x000fea0003800000 */
[----:B------:R-:W-:Y:S05]  /*0fa0*/  BRA `(.L_x_17462) ;  /* 0x0000002000007947 */ /* 0x000fea0003800000 */
.L_x_17460:
[----:B------:R-:W-:-:S05]  /*0fb0*/  FADD.FTZ R93, R30, R93 ;  /* 0x0000005d1e5d7221 */ /* 0x000fca0000010000 */
.L_x_17461:
[----:B------:R-:W-:Y:S02]  /*0fc0*/  MOV R34, R93 ;  /* 0x0000005d00227202 */ /* 0x000fe40000000f00 */
.L_x_17462:
[----:B------:R-:W-:Y:S01]  /*0fd0*/  FMUL.FTZ R103, R39, R70 ;  /* 0x0000004627677220 */ /* 0x000fe20000410000 */
[----:B------:R-:W-:Y:S05]  /*0fe0*/  @P2 BRA `(.L_x_17463) ;  /* 0x0000002000002947 */ /* 0x000fea0003800000 */
[----:B------:R-:W-:Y:S05]  /*0ff0*/  @P1 BRA `(.L_x_17464) ;  /* 0x0000002000001947 */ /* 0x000fea0003800000 */
[----:B------:R-:W-:Y:S05]  /*1000*/  BRA `(.L_x_17465) ;  /* 0x0000002000007947 */ /* 0x000fea0003800000 */
.L_x_17463:
[----:B------:R-:W-:-:S05]  /*1010*/  FADD.FTZ R103, R31, R103 ;  /* 0x000000671f677221 */ /* 0x000fca0000010000 */
.L_x_17464:
[----:B------:R-:W-:Y:S02]  /*1020*/  MOV R35, R103 ;  /* 0x0000006700237202 */ /* 0x000fe40000000f00 */
.L_x_17465:
[C---:B------:R-:W-:Y:S02]  /*1030*/  @P1 LEA R36, P2, R68.reuse, c[0x0][0x188], 0x4 ;  /* 0x0000620044241a11 */ /* 0x040fe400078420ff */
[C---:B------:R-:W-:Y:S02]  /*1040*/  IADD3 R72, R68.reuse, 0x80, RZ ;  /* 0x0000008044487810 */ /* 0x040fe40007ffe0ff */
[----:B------:R-:W-:-:S05]  /*1050*/  @P1 LEA.HI.X R37, R68, c[0x0][0x18c], RZ, 0x4, P2 ;  /* 0x0000630044251a11 */ /* 0x000fca00010f24ff */
[----:B------:R0:W-:Y:S04]  /*1060*/  @P1 STG.E.128 [R36.64], R32 ;  /* 0x0000002024001986 */ /* 0x0001e8000c101d04 */
.L_x_17453:
[----:B0-----:R-:W-:Y:S05]  /*1070*/  BSYNC B0 ;  /* 0x0000000000007941 */ /* 0x001fea0003800000 */
.L_x_17452:
[----:B------:R-:W-:Y:S01]  /*1080*/  ISETP.GE.U32.AND P2, PT, R63, 0x100, PT ;  /* 0x000001003f00780c */ /* 0x000fe20003f46070 */
[----:B------:R-:W-:-:S12]  /*1090*/  BSSY B0, `(.L_x_17466) ;  /* 0x0000028000007945 */ /* 0x000fd80003800000 */
        /* <DEDUP_REMOVED lines=15> */
.L_x_17468:
[----:B0-----:R-:W-:-:S05]  /*1190*/  FADD.FTZ R67, R28, R67 ;  /* 0x000000431c437221 */ /* 0x001fca0000010000 */
.L_x_17469:
[----:B------:R-:W-:Y:S02]  /*11a0*/  MOV R32, R67 ;  /* 0x0000004300207202 */ /* 0x000fe40000000f00 */
.L_x_17470:
[----:B------:R-:W-:Y:S01]  /*11b0*/  FMUL.FTZ R81, R37, R70 ;  /* 0x0000004625517220 */ /* 0x000fe20000410000 */
[----:B------:R-:W-:Y:S05]  /*11c0*/  @P2 BRA `(.L_x_17471) ;  /* 0x0000002000002947 */ /* 0x000fea0003800000 */
[----:B------:R-:W-:Y:S05]  /*11d0*/  @P1 BRA `(.L_x_17472) ;  /* 0x0000002000001947 */ /* 0x000fea0003800000 */
[----:B------:R-:W-:Y:S05]  /*11e0*/  BRA `(.L_x_17473) ;  /* 0x0000002000007947 */ /* 0x000fea0003800000 */
.L_x_17471:
[----:B------:R-:W-:-:S05]  /*11f0*/  FADD.FTZ R81, R29, R81 ;  /* 0x000000511d517221 */ /* 0x000fca0000010000 */
.L_x_17472:
[----:B------:R-:W-:Y:S02]  /*1200*/  MOV R33, R81 ;  /* 0x0000005100217202 */ /* 0x000fe40000000f00 */
.L_x_17473:
[----:B------:R-:W-:Y:S01]  /*1210*/  FMUL.FTZ R91, R38, R70 ;  /* 0x00000046265b7220 */ /* 0x000fe20000410000 */
[----:B------:R-:W-:Y:S05]  /*1220*/  @P2 BRA `(.L_x_17474) ;  /* 0x0000002000002947 */ /* 0x000fea0003800000 */
[----:B------:R-:W-:Y:S05]  /*1230*/  @P1 BRA `(.L_x_17475) ;  /* 0x0000002000001947 */ /* 0x000fea0003800000 */
[----:B------:R-:W-:Y:S05]  /*1240*/  BRA `(.L_x_17476) ;  /* 0x0000002000007947 */ /* 0x000fea0003800000 */
.L_x_17474:
[----:B------:R-:W-:-:S05]  /*1250*/  FADD.FTZ R91, R30, R91 ;  /* 0x0000005b1e5b7221 */ /* 0x000fca0000010000 */
.L_x_17475:
[----:B------:R-:W-:Y:S02]  /*1260*/  MOV R34, R91 ;  /* 0x0000005b00227202 */ /* 0x000fe40000000f00 */
.L_x_17476:
[----:B------:R-:W-:Y:S01]  /*1270*/  FMUL.FTZ R105, R39, R70 ;  /* 0x0000004627697220 */ /* 0x000fe20000410000 */
[----:B------:R-:W-:Y:S05]  /*1280*/  @P2 BRA `(.L_x_17477) ;  /* 0x0000002000002947 */ /* 0x000fea0003800000 */
[----:B------:R-:W-:Y:S05]  /*1290*/  @P1 BRA `(.L_x_17478) ;  /* 0x0000002000001947 */ /* 0x000fea0003800000 */
[----:B------:R-:W-:Y:S05]  /*12a0*/  BRA `(.L_x_17479) ;  /* 0x0000002000007947 */ /* 0x000fea0003800000 */
.L_x_17477:
[----:B------:R-:W-:-:S05]  /*12b0*/  FADD.FTZ R105, R31, R105 ;  /* 0x000000691f697221 */ /* 0x000fca0000010000 */
.L_x_17478:
[----:B------:R-:W-:Y:S02]  /*12c0*/  MOV R35, R105 ;  /* 0x0000006900237202 */ /* 0x000fe40000000f00 */
.L_x_17479:
[----:B------:R-:W-:-:S04]  /*12d0*/  @P1 LEA R36, P2, R72, c[0x0][0x188], 0x4 ;  /* 0x0000620048241a11 */ /* 0x000fc800078420ff */
[C---:B------:R-:W-:Y:S02]  /*12e0*/  @P1 LEA.HI.X R37, R72.reuse, c[0x0][0x18c], RZ, 0x4, P2 ;  /* 0x0000630048251a11 */ /* 0x040fe400010f24ff */
[----:B------:R-:W-:-:S03]  /*12f0*/  IADD3 R72, R72, 0x80, RZ ;  /* 0x0000008048487810 */ /* 0x000fc60007ffe0ff */
[----:B------:R0:W-:Y:S04]  /*1300*/  @P1 STG.E.128 [R36.64], R32 ;  /* 0x0000002024001986 */ /* 0x0001e8000c101d04 */
.L_x_17467:
[----:B------:R-:W-:Y:S05]  /*1310*/  BSYNC B0 ;  /* 0x0000000000007941 */ /* 0x000fea0003800000 */
.L_x_17466:
[----:B------:R-:W-:Y:S01]  /*1320*/  ISETP.GE.U32.AND P2, PT, R63, 0x180, PT ;  /* 0x000001803f00780c */ /* 0x000fe20003f46070 */
[----:B------:R-:W-:-:S12]  /*1330*/  BSSY B0, `(.L_x_17480) ;  /* 0x0000028000007945 */ /* 0x000fd80003800000 */
        /* <DEDUP_REMOVED lines=15> */
.L_x_17482:
[----:B0-----:R-:W-:-:S05]  /*1430*/  FADD.FTZ R71, R28, R71 ;  /* 0x000000471c477221 */ /* 0x001fca0000010000 */
.L_x_17483:
[----:B------:R-:W-:Y:S02]  /*1440*/  MOV R32, R71 ;  /* 0x0000004700207202 */ /* 0x000fe40000000f00 */
.L_x_17484:
[----:B------:R-:W-:Y:S01]  /*1450*/  FMUL.FTZ R83, R37, R70 ;  /* 0x0000004625537220 */ /* 0x000fe20000410000 */
[----:B------:R-:W-:Y:S05]  /*1460*/  @P2 BRA `(.L_x_17485) ;  /* 0x0000002000002947 */ /* 0x000fea0003800000 */
[----:B------:R-:W-:Y:S05]  /*1470*/  @P1 BRA `(.L_x_17486) ;  /* 0x0000002000001947 */ /* 0x000fea0003800000 */
[----:B------:R-:W-:Y:S05]  /*1480*/  BRA `(.L_x_17487) ;  /* 0x0000002000007947 */ /* 0x000fea0003800000 */
.L_x_17485:
[----:B------:R-:W-:-:S05]  /*1490*/  FADD.FTZ R83, R29, R83 ;  /* 0x000000531d537221 */ /* 0x000fca0000010000 */
.L_x_17486:
[----:B------:R-:W-:Y:S02]  /*14a0*/  MOV R33, R83 ;  /* 0x0000005300217202 */ /* 0x000fe40000000f00 */
.L_x_17487:
[----:B------:R-:W-:Y:S01]  /*14b0*/  FMUL.FTZ R95, R38, R70 ;  /* 0x00000046265f7220 */ /* 0x000fe20000410000 */
[----:B------:R-:W-:Y:S05]  /*14c0*/  @P2 BRA `(.L_x_17488) ;  /* 0x0000002000002947 */ /* 0x000fea0003800000 */
[----:B------:R-:W-:Y:S05]  /*14d0*/  @P1 BRA `(.L_x_17489) ;  /* 0x0000002000001947 */ /* 0x000fea0003800000 */
[----:B------:R-:W-:Y:S05]  /*14e0*/  BRA `(.L_x_17490) ;  /* 0x0000002000007947 */ /* 0x000fea0003800000 */
.L_x_17488:
[----:B------:R-:W-:-:S05]  /*14f0*/  FADD.FTZ R95, R30, R95 ;  /* 0x0000005f1e5f7221 */ /* 0x000fca0000010000 */
.L_x_17489:
[----:B------:R-:W-:Y:S02]  /*1500*/  MOV R34, R95 ;  /* 0x0000005f00227202 */ /* 0x000fe40000000f00 */
.L_x_17490:
[----:B------:R-:W-:Y:S01]  /*1510*/  FMUL.FTZ R107, R39, R70 ;  /* 0x00000046276b7220 */ /* 0x000fe20000410000 */
[----:B------:R-:W-:Y:S05]  /*1520*/  @P2 BRA `(.L_x_17491) ;  /* 0x0000002000002947 */ /* 0x000fea0003800000 */
[----:B------:R-:W-:Y:S05]  /*1530*/  @P1 BRA `(.L_x_17492) ;  /* 0x0000002000001947 */ /* 0x000fea0003800000 */
[----:B------:R-:W-:Y:S05]  /*1540*/  BRA `(.L_x_17493) ;  /* 0x0000002000007947 */ /* 0x000fea0003800000 */
.L_x_17491:
[----:B------:R-:W-:-:S05]  /*1550*/  FADD.FTZ R107, R31, R107 ;  /* 0x0000006b1f6b7221 */ /* 0x000fca0000010000 */
.L_x_17492:
[----:B------:R-:W-:Y:S02]  /*1560*/  MOV R35, R107 ;  /* 0x0000006b00237202 */ /* 0x000fe40000000f00 */
.L_x_17493:
[----:B------:R-:W-:-:S04]  /*1570*/  @P1 LEA R36, P2, R72, c[0x0][0x188], 0x4 ;  /* 0x0000620048241a11 */ /* 0x000fc800078420ff */
[C---:B------:R-:W-:Y:S02]  /*1580*/  @P1 LEA.HI.X R37, R72.reuse, c[0x0][0x18c], RZ, 0x4, P2 ;  /* 0x0000630048251a11 */ /* 0x040fe400010f24ff */
[----:B------:R-:W-:-:S03]  /*1590*/  IADD3 R72, R72, 0x80, RZ ;  /* 0x0000008048487810 */ /* 0x000fc60007ffe0ff */
[----:B------:R0:W-:Y:S04]  /*15a0*/  @P1 STG.E.128 [R36.64], R32 ;  /* 0x0000002024001986 */ /* 0x0001e8000c101d04 */
.L_x_17481:
[----:B------:R-:W-:Y:S05]  /*15b0*/  BSYNC B0 ;  /* 0x0000000000007941 */ /* 0x000fea0003800000 */
.L_x_17480:
        /* <DEDUP_REMOVED lines=17> */
.L_x_17496:
[----:B0-----:R-:W-:-:S05]  /*16d0*/  FADD.FTZ R73, R28, R73 ;  /* 0x000000491c497221 */ /* 0x001fca0000010000 */
.L_x_17497:
[----:B------:R-:W-:Y:S02]  /*16e0*/  MOV R32, R73 ;  /* 0x0000004900207202 */ /* 0x000fe40000000f00 */
.L_x_17498:
[----:B------:R-:W-:Y:S01]  /*16f0*/  FMUL.FTZ R85, R37, R70 ;  /* 0x0000004625557220 */ /* 0x000fe20000410000 */
[----:B------:R-:W-:Y:S05]  /*1700*/  @P2 BRA `(.L_x_17499) ;  /* 0x0000002000002947 */ /* 0x000fea0003800000 */
[----:B------:R-:W-:Y:S05]  /*1710*/  @P1 BRA `(.L_x_17500) ;  /* 0x0000002000001947 */ /* 0x000fea0003800000 */
[----:B------:R-:W-:Y:S05]  /*1720*/  BRA `(.L_x_17501) ;  /* 0x0000002000007947 */ /* 0x000fea0003800000 */
.L_x_17499:
[----:B------:R-:W-:-:S05]  /*1730*/  FADD.FTZ R85, R29, R85 ;  /* 0x000000551d557221 */ /* 0x000fca0000010000 */
.L_x_17500:
[----:B------:R-:W-:Y:S02]  /*1740*/  MOV R33, R85 ;  /* 0x0000005500217202 */ /* 0x000fe40000000f00 */
.L_x_17501:
[----:B------:R-:W-:Y:S01]  /*1750*/  FMUL.FTZ R97, R38, R70 ;  /* 0x0000004626617220 */ /* 0x000fe20000410000 */
[----:B------:R-:W-:Y:S05]  /*1760*/  @P2 BRA `(.L_x_17502) ;  /* 0x0000002000002947 */ /* 0x000fea0003800000 */
[----:B------:R-:W-:Y:S05]  /*1770*/  @P1 BRA `(.L_x_17503) ;  /* 0x0000002000001947 */ /* 0x000fea0003800000 */
[----:B------:R-:W-:Y:S05]  /*1780*/  BRA `(.L_x_17504) ;  /* 0x0000002000007947 */ /* 0x000fea0003800000 */
.L_x_17502:
[----:B------:R-:W-:-:S05]  /*1790*/  FADD.FTZ R97, R30, R97 ;  /* 0x000000611e617221 */ /* 0x000fca0000010000 */
.L_x_17503:
[----:B------:R-:W-:Y:S02]  /*17a0*/  MOV R34, R97 ;  /* 0x0000006100227202 */ /* 0x000fe40000000f00 */
.L_x_17504:
[----:B------:R-:W-:Y:S01]  /*17b0*/  FMUL.FTZ R109, R39, R70 ;  /* 0x00000046276d7220 */ /* 0x000fe20000410000 */
[----:B------:R-:W-:Y:S05]  /*17c0*/  @P2 BRA `(.L_x_17505) ;  /* 0x0000002000002947 */ /* 0x000fea0003800000 */
[----:B------:R-:W-:Y:S05]  /*17d0*/  @P1 BRA `(.L_x_17506) ;  /* 0x0000002000001947 */ /* 0x000fea0003800000 */
[----:B------:R-:W-:Y:S05]  /*17e0*/  BRA `(.L_x_17507) ;  /* 0x0000002000007947 */ /* 0x000fea0003800000 */
.L_x_17505:
[----:B------:R-:W-:-:S05]  /*17f0*/  FADD.FTZ R109, R31, R109 ;  /* 0x0000006d1f6d7221 */ /* 0x000fca0000010000 */
.L_x_17506:
[----:B------:R-:W-:Y:S02]  /*1800*/  MOV R35, R109 ;  /* 0x0000006d00237202 */ /* 0x000fe40000000f00 */
.L_x_17507:
[----:B------:R-:W-:-:S04]  /*1810*/  @P1 LEA R36, P2, R72, c[0x0][0x188], 0x4 ;  /* 0x0000620048241a11 */ /* 0x000fc800078420ff */
[C---:B------:R-:W-:Y:S02]  /*1820*/  @P1 LEA.HI.X R37, R72.reuse, c[0x0][0x18c], RZ, 0x4, P2 ;  /* 0x0000630048251a11 */ /* 0x040fe400010f24ff */
[----:B------:R-:W-:-:S03]  /*1830*/  IADD3 R72, R72, 0x80, RZ ;  /* 0x0000008048487810 */ /* 0x000fc60007ffe0ff */
[----:B------:R0:W-:Y:S04]  /*1840*/  @P1 STG.E.128 [R36.64], R32 ;  /* 0x0000002024001986 */ /* 0x0001e8000c101d04 */
.L_x_17495:
[----:B------:R-:W-:Y:S05]  /*1850*/  BSYNC B0 ;  /* 0x0000000000007941 */ /* 0x000fea0003800000 */
.L_x_17494:
        /* <DEDUP_REMOVED lines=17> */
.L_x_17510:
[----:B0-----:R-:W-:-:S05]  /*1970*/  FADD.FTZ R75, R28, R75 ;  /* 0x0000004b1c4b7221 */ /* 0x001fca0000010000 */
.L_x_17511:
[----:B------:R-:W-:Y:S02]  /*1980*/  MOV R32, R75 ;  /* 0x0000004b00207202 */ /* 0x000fe40000000f00 */
.L_x_17512:
[----:B------:R-:W-:Y:S01]  /*1990*/  FMUL.FTZ R87, R37, R70 ;  /* 0x0000004625577220 */ /* 0x000fe20000410000 */
[----:B------:R-:W-:Y:S05]  /*19a0*/  @P2 BRA `(.L_x_17513) ;  /* 0x0000002000002947 */ /* 0x000fea0003800000 */
[----:B------:R-:W-:Y:S05]  /*19b0*/  @P1 BRA `(.L_x_17514) ;  /* 0x0000002000001947 */ /* 0x000fea0003800000 */
[----:B------:R-:W-:Y:S05]  /*19c0*/  BRA `(.L_x_17515) ;  /* 0x0000002000007947 */ /* 0x000fea0003800000 */
.L_x_17513:
[----:B------:R-:W-:-:S05]  /*19d0*/  FADD.FTZ R87, R29, R87 ;  /* 0x000000571d577221 */ /* 0x000fca0000010000 */
.L_x_17514:
[----:B------:R-:W-:Y:S02]  /*19e0*/  MOV R33, R87 ;  /* 0x0000005700217202 */ /* 0x000fe40000000f00 */
.L_x_17515:
[----:B------:R-:W-:Y:S01]  /*19f0*/  FMUL.FTZ R99, R38, R70 ;  /* 0x0000004626637220 */ /* 0x000fe20000410000 */
[----:B------:R-:W-:Y:S05]  /*1a00*/  @P2 BRA `(.L_x_17516) ;  /* 0x0000002000002947 */ /* 0x000fea0003800000 */
[----:B------:R-:W-:Y:S05]  /*1a10*/  @P1 BRA `(.L_x_17517) ;  /* 0x0000002000001947 */ /* 0x000fea0003800000 */
[----:B------:R-:W-:Y:S05]  /*1a20*/  BRA `(.L_x_17518) ;  /* 0x0000002000007947 */ /* 0x000fea0003800000 */
.L_x_17516:
[----:B------:R-:W-:-:S05]  /*1a30*/  FADD.FTZ R99, R30, R99 ;  /* 0x000000631e637221 */ /* 0x000fca0000010000 */
.L_x_17517:
[----:B------:R-:W-:Y:S02]  /*1a40*/  MOV R34, R99 ;  /* 0x0000006300227202 */ /* 0x000fe40000000f00 */
.L_x_17518:
[----:B------:R-:W-:Y:S01]  /*1a50*/  FMUL.FTZ R111, R39, R70 ;  /* 0x00000046276f7220 */ /* 0x000fe20000410000 */
[----:B------:R-:W-:Y:S05]  /*1a60*/  @P2 BRA `(.L_x_17519) ;  /* 0x0000002000002947 */ /* 0x000fea0003800000 */
[----:B------:R-:W-:Y:S05]  /*1a70*/  @P1 BRA `(.L_x_17520) ;  /* 0x0000002000001947 */ /* 0x000fea0003800000 */
[----:B------:R-:W-:Y:S05]  /*1a80*/  BRA `(.L_x_17521) ;  /* 0x0000002000007947 */ /* 0x000fea0003800000 */
.L_x_17519:
[----:B------:R-:W-:-:S05]  /*1a90*/  FADD.FTZ R111, R31, R111 ;  /* 0x0000006f1f6f7221 */ /* 0x000fca0000010000 */
.L_x_17520:
[----:B------:R-:W-:Y:S02]  /*1aa0*/  MOV R35, R111 ;  /* 0x0000006f00237202 */ /* 0x000fe40000000f00 */
.L_x_17521:
[----:B------:R-:W-:-:S04]  /*1ab0*/  @P1 LEA R36, P2, R72, c[0x0][0x188], 0x4 ;  /* 0x0000620048241a11 */ /* 0x000fc800078420ff */
[C---:B------:R-:W-:Y:S02]  /*1ac0*/  @P1 LEA.HI.X R37, R72.reuse, c[0x0][0x18c], RZ, 0x4, P2 ;  /* 0x0000630048251a11 */ /* 0x040fe400010f24ff */
[----:B------:R-:W-:-:S03]  /*1ad0*/  IADD3 R72, R72, 0x80, RZ ;  /* 0x0000008048487810 */ /* 0x000fc60007ffe0ff */
[----:B------:R0:W-:Y:S04]  /*1ae0*/  @P1 STG.E.128 [R36.64], R32 ;  /* 0x0000002024001986 */ /* 0x0001e8000c101d04 */
.L_x_17509:
[----:B------:R-:W-:Y:S05]  /*1af0*/  BSYNC B0 ;  /* 0x0000000000007941 */ /* 0x000fea0003800000 */
.L_x_17508:
        /* <DEDUP_REMOVED lines=17> */
.L_x_17524:
[----:B0-----:R-:W-:-:S05]  /*1c10*/  FADD.FTZ R77, R28, R77 ;  /* 0x0000004d1c4d7221 */ /* 0x001fca0000010000 */
.L_x_17525:
[----:B------:R-:W-:Y:S02]  /*1c20*/  MOV R32, R77 ;  /* 0x0000004d00207202 */ /* 0x000fe40000000f00 */
.L_x_17526:
[----:B------:R-:W-:Y:S01]  /*1c30*/  FMUL.FTZ R89, R37, R70 ;  /* 0x0000004625597220 */ /* 0x000fe20000410000 */
[----:B------:R-:W-:Y:S05]  /*1c40*/  @P2 BRA `(.L_x_17527) ;  /* 0x0000002000002947 */ /* 0x000fea0003800000 */
[----:B------:R-:W-:Y:S05]  /*1c50*/  @P1 BRA `(.L_x_17528) ;  /* 0x0000002000001947 */ /* 0x000fea0003800000 */
[----:B------:R-:W-:Y:S05]  /*1c60*/  BRA `(.L_x_17529) ;  /* 0x0000002000007947 */ /* 0x000fea0003800000 */
.L_x_17527:
[----:B------:R-:W-:-:S05]  /*1c70*/  FADD.FTZ R89, R29, R89 ;  /* 0x000000591d597221 */ /* 0x000fca0000010000 */
.L_x_17528:
[----:B------:R-:W-:Y:S02]  /*1c80*/  MOV R33, R89 ;  /* 0x0000005900217202 */ /* 0x000fe40000000f00 */
.L_x_17529:
[----:B------:R-:W-:Y:S01]  /*1c90*/  FMUL.FTZ R101, R38, R70 ;  /* 0x0000004626657220 */ /* 0x000fe20000410000 */
[----:B------:R-:W-:Y:S05]  /*1ca0*/  @P2 BRA `(.L_x_17530) ;  /* 0x0000002000002947 */ /* 0x000fea0003800000 */
[----:B------:R-:W-:Y:S05]  /*1cb0*/  @P1 BRA `(.L_x_17531) ;  /* 0x0000002000001947 */ /* 0x000fea0003800000 */
[----:B------:R-:W-:Y:S05]  /*1cc0*/  BRA `(.L_x_17532) ;  /* 0x0000002000007947 */ /* 0x000fea0003800000 */
.L_x_17530:
[----:B------:R-:W-:-:S05]  /*1cd0*/  FADD.FTZ R101, R30, R101 ;  /* 0x000000651e657221 */ /* 0x000fca0000010000 */
.L_x_17531:
[----:B------:R-:W-:Y:S02]  /*1ce0*/  MOV R34, R101 ;  /* 0x0000006500227202 */ /* 0x000fe40000000f00 */
.L_x_17532:
[----:B------:R-:W-:Y:S01]  /*1cf0*/  FMUL.FTZ R113, R39, R70 ;  /* 0x0000004627717220 */ /* 0x000fe20000410000 */
[----:B------:R-:W-:Y:S05]  /*1d00*/  @P2 BRA `(.L_x_17533) ;  /* 0x0000002000002947 */ /* 0x000fea0003800000 */
[----:B------:R-:W-:Y:S05]  /*1d10*/  @P1 BRA `(.L_x_17534) ;  /* 0x0000002000001947 */ /* 0x000fea0003800000 */
[----:B------:R-:W-:Y:S05]  /*1d20*/  BRA `(.L_x_17535) ;  /* 0x0000002000007947 */ /* 0x000fea0003800000 */
.L_x_17533:
[----:B------:R-:W-:-:S05]  /*1d30*/  FADD.FTZ R113, R31, R113 ;  /* 0x000000711f717221 */ /* 0x000fca0000010000 */
.L_x_17534:
[----:B------:R-:W-:Y:S02]  /*1d40*/  MOV R35, R113 ;  /* 0x0000007100237202 */ /* 0x000fe40000000f00 */
.L_x_17535:
[----:B------:R-:W-:-:S04]  /*1d50*/  @P1 LEA R36, P2, R72, c[0x0][0x188], 0x4 ;  /* 0x0000620048241a11 */ /* 0x000fc800078420ff */
[----:B------:R-:W-:-:S05]  /*1d60*/  @P1 LEA.HI.X R37, R72, c[0x0][0x18c], RZ, 0x4, P2 ;  /* 0x0000630048251a11 */ /* 0x000fca00010f24ff */
[----:B------:R0:W-:Y:S04]  /*1d70*/  @P1 STG.E.128 [R36.64], R32 ;  /* 0x0000002024001986 */ /* 0x0001e8000c101d04 */
.L_x_17523:
[----:B------:R-:W-:Y:S05]  /*1d80*/  BSYNC B0 ;  /* 0x0000000000007941 */ /* 0x000fea0003800000 */
.L_x_17522:
[----:B0-----:R-:W-:Y:S01]  /*1d90*/  FADD.FTZ R36, RZ, R69 ;  /* 0x00000045ff247221 */ /* 0x001fe20000010000 */
[----:B------:R-:W-:Y:S02]  /*1da0*/  LOP3.LUT P2, RZ, R2, 0xff, RZ, 0xc0, !PT ;  /* 0x000000ff02ff7812 */ /* 0x000fe4000784c0ff */
[----:B-----5:R-:W-:Y:S01]  /*1db0*/  SHF.R.U32.HI R70, RZ, 0x5, R65 ;  /* 0x00000005ff467819 */ /* 0x020fe20000011641 */
[----:B------:R-:W-:Y:S01]  /*1dc0*/  FADD.FTZ R36, R79, R36 ;  /* 0x000000244f247221 */ /* 0x000fe20000010000 */
[----:B------:R-:W-:Y:S02]  /*1dd0*/  ISETP.GT.U32.AND P3, PT, R63, 0x17f, PT ;  /* 0x0000017f3f00780c */ /* 0x000fe40003f64070 */
[----:B------:R-:W-:Y:S01]  /*1de0*/  LOP3.LUT R70, R70, 0x7fffffc, RZ, 0xc0, !PT ;  /* 0x07fffffc46467812 */ /* 0x000fe200078ec0ff */
[----:B------:R-:W-:Y:S01]  /*1df0*/  FADD.FTZ R36, R93, R36 ;  /* 0x000000245d247221 */ /* 0x000fe20000010000 */
[C---:B------:R-:W-:Y:S02]  /*1e00*/  ISETP.GT.U32.AND P4, PT, R63.reuse, 0x1ff, PT ;  /* 0x000001ff3f00780c */ /* 0x040fe40003f84070 */
[----:B------:R-:W-:Y:S01]  /*1e10*/  ISETP.GT.U32.AND P5, PT, R63, 0x27f, PT ;  /* 0x0000027f3f00780c */ /* 0x000fe20003fa4070 */
[----:B------:R-:W-:Y:S01]  /*1e20*/  FADD.FTZ R36, R103, R36 ;  /* 0x0000002467247221 */ /* 0x000fe20000010000 */
[----:B------:R-:W-:-:S02]  /*1e30*/  ISETP.GT.U32.AND P6, PT, R63, 0x2ff, PT ;  /* 0x000002ff3f00780c */ /* 0x000fc40003fc4070 */
[----:B------:R-:W-:Y:S02]  /*1e40*/  @!P2 IADD3 R70, R70, 0x4, RZ ;  /* 0x000000044646a810 */ /* 0x000fe40007ffe0ff */
[----:B------:R-:W-:Y:S02]  /*1e50*/  FSEL R36, R36, RZ, P0 ;  /* 0x000000ff24247208 */ /* 0x000fe40000000000 */
[----:B------:R-:W-:-:S03]  /*1e60*/  ISETP.GT.U32.AND P2, PT, R63, 0xff, PT ;  /* 0x000000ff3f00780c */ /* 0x000fc60003f44070 */
[----:B------:R-:W-:-:S04]  /*1e70*/  FADD.FTZ R38, R67, R36 ;  /* 0x0000002443267221 */ /* 0x000fc80000010000 */
[----:B------:R-:W-:-:S04]  /*1e80*/  FADD.FTZ R38, R81, R38 ;  /* 0x0000002651267221 */ /* 0x000fc80000010000 */
[----:B------:R-:W-:-:S04]  /*1e90*/  FADD.FTZ R38, R91, R38 ;  /* 0x000000265b267221 */ /* 0x000fc80000010000 */
[----:B------:R-:W-:-:S04]  /*1ea0*/  @P2 FADD.FTZ R36, R105, R38 ;  /* 0x0000002669242221 */ /* 0x000fc80000010000 */
        /* <DEDUP_REMOVED lines=15> */
[----:B------:R-:W-:Y:S01]  /*1fa0*/  @P6 FADD.FTZ R36, R113, R38 ;  /* 0x0000002671246221 */ /* 0x000fe20000010000 */
[----:B------:R-:W-:Y:S05]  /*1fb0*/  BRA.DIV ~URZ, `(.L_x_17536) ;  /* 0x000010427f007947 */ /* 0x000fea000b800000 */
[----:B------:R0:W1:Y:S02]  /*1fc0*/  SHFL.BFLY PT, R37, R36, 0x1, 0x1f ;  /* 0x0c201f0024257f89 */ /* 0x00006400000e0000 */
.L_x_17552:
        /* <DEDUP_REMOVED lines=20> */
[--C-:B------:R-:W-:Y:S02]  /*2110*/  FADD.FTZ R39, R81, -R36.reuse ;  /* 0x8000002451277221 */ /* 0x100fe40000010000 */
[----:B------:R-:W-:Y:S01]  /*2120*/  FADD.FTZ R115, R91, -R36 ;  /* 0x800000245b737221 */ /* 0x000fe20000010000 */
[----:B------:R-:W-:-:S05]  /*2130*/  FSEL R37, R37, RZ, P0 ;  /* 0x000000ff25257208 */ /* 0x000fca0000000000 */
[----:B------:R-:W-:-:S04]  /*2140*/  FFMA.FTZ R38, R38, R38, R37 ;  /* 0x0000002626267223 */ /* 0x000fc80000010025 */
[----:B------:R-:W-:Y:S02]  /*2150*/  FFMA.FTZ R38, R39, R39, R38 ;  /* 0x0000002727267223 */ /* 0x000fe40000010026 */
[----:B------:R-:W-:Y:S02]  /*2160*/  FADD.FTZ R39, R105, -R36 ;  /* 0x8000002469277221 */ /* 0x000fe40000010000 */
[----:B------:R-:W-:Y:S02]  /*2170*/  FFMA.FTZ R38, R115, R115, R38 ;  /* 0x0000007373267223 */ /* 0x000fe40000010026 */
[----:B------:R-:W-:Y:S02]  /*2180*/  FADD.FTZ R115, R95, -R36 ;  /* 0x800000245f737221 */ /* 0x000fe40000010000 */
[----:B------:R-:W-:Y:S02]  /*2190*/  @P2 FFMA.FTZ R37, R39, R39, R38 ;  /* 0x0000002727252223 */ /* 0x000fe40000010026 */
[----:B------:R-:W-:-:S02]  /*21a0*/  FADD.FTZ R38, R71, -R36 ;  /* 0x8000002447267221 */ /* 0x000fc40000010000 */
[----:B------:R-:W-:Y:S02]  /*21b0*/  FADD.FTZ R39, R83, -R36 ;  /* 0x8000002453277221 */ /* 0x000fe40000010000 */
        /* <DEDUP_REMOVED lines=38> */
.L_x_17553:
        /* <DEDUP_REMOVED lines=12> */
[----:B------:R-:W-:-:S03]  /*24e0*/  HFMA2.MMA R39, -RZ, RZ, 0, 0 ;  /* 0x00000000ff277435 */ /* 0x000fc600000001ff */
[----:B------:R-:W-:Y:S03]  /*24f0*/  BSSY B0, `(.L_x_17538) ;  /* 0x0000046000007945 */ /* 0x000fe60003800000 */
[----:B------:R-:W-:-:S04]  /*2500*/  @!P2 MOV R39, R0 ;  /* 0x000000000027a202 */ /* 0x000fc80000000f00 */
[----:B------:R-:W-:Y:S01]  /*2510*/  I2F R119, R39 ;  /* 0x0000002700777306 */ /* 0x000fe20000201400 */
[----:B------:R-:W0:Y:S04]  /*2520*/  SHFL.DOWN PT, R72, R39, 0x2, 0x1f ;  /* 0x08401f0027487f89 */ /* 0x000e2800000e0000 */
[----:B------:R-:W1:Y:S01]  /*2530*/  @!P2 LDS.64 R36, [R70.X8] ;  /* 0x000000004624a984 */ /* 0x000e620000008a00 */
[----:B------:R-:W-:Y:S02]  /*2540*/  ISETP.NE.AND P2, PT, RZ, UR6, PT ;  /* 0x00000006ff007c0c */ /* 0x000fe4000bf45270 */
[----:B0-----:R-:W-:Y:S01]  /*2550*/  IADD3 R74, R72, R39, RZ ;  /* 0x00000027484a7210 */ /* 0x001fe20007ffe0ff */
[----:B------:R-:W-:Y:S04]  /*2560*/  I2F R80, R72 ;  /* 0x0000004800507306 */ /* 0x000fe80000201400 */
[----:B------:R-:W0:Y:S04]  /*2570*/  SHFL.DOWN PT, R123, R74, 0x1, 0x1f ;  /* 0x08201f004a7b7f89 */ /* 0x000e2800000e0000 */
[----:B------:R-:W2:Y:S08]  /*2580*/  I2F R76, R74 ;  /* 0x0000004a004c7306 */ /* 0x000eb00000201400 */
[----:B--2---:R-:W-:Y:S01]  /*2590*/  MUFU.RCP R78, R76 ;  /* 0x0000004c004e7308 */ /* 0x004fe20000001000 */
[----:B-1----:R-:W1:Y:S01]  /*25a0*/  SHFL.DOWN PT, R117, R36, 0x2, 0x1f ;  /* 0x08401f0024757f89 */ /* 0x002e6200000e0000 */
[----:B0-----:R-:W-:-:S03]  /*25b0*/  IADD3 R84, R74, R123, RZ ;  /* 0x0000007b4a547210 */ /* 0x001fc60007ffe0ff */
[----:B------:R-:W-:Y:S03]  /*25c0*/  SHFL.DOWN PT, R72, R37, 0x2, 0x1f ;  /* 0x08401f0025487f89 */ /* 0x000fe600000e0000 */
[----:B------:R-:W-:Y:S08]  /*25d0*/  I2F R123, R123 ;  /* 0x0000007b007b7306 */ /* 0x000ff00000201400 */
[----:B------:R-:W0:Y:S01]  /*25e0*/  I2F R84, R84 ;  /* 0x0000005400547306 */ /* 0x000e220000201400 */
[----:B-1----:R-:W-:-:S04]  /*25f0*/  FMUL.FTZ R70, R117, R80 ;  /* 0x0000005075467220 */ /* 0x002fc80000410000 */
[----:B------:R-:W-:Y:S02]  /*2600*/  FFMA.FTZ R115, R119, R36, R70 ;  /* 0x0000002477737223 */ /* 0x000fe40000010046 */
[----:B------:R-:W-:Y:S01]  /*2610*/  FADD.FTZ R36, -R117, R36 ;  /* 0x0000002475247221 */ /* 0x000fe20000010100 */
[----:B0-----:R-:W0:Y:S01]  /*2620*/  MUFU.RCP R86, R84 ;  /* 0x0000005400567308 */ /* 0x001e220000001000 */
[----:B------:R-:W-:Y:S02]  /*2630*/  FMUL.FTZ R121, R78, R115 ;  /* 0x000000734e797220 */ /* 0x000fe40000410000 */
[----:B------:R-:W-:-:S03]  /*2640*/  FMUL.FTZ R36, R36, R36 ;  /* 0x0000002424247220 */ /* 0x000fc60000410000 */
[----:B------:R-:W1:Y:S01]  /*2650*/  SHFL.DOWN PT, R82, R121, 0x1, 0x1f ;  /* 0x08201f0079527f89 */ /* 0x000e6200000e0000 */
[----:B------:R-:W-:-:S04]  /*2660*/  FMUL.FTZ R36, R36, R119 ;  /* 0x0000007724247220 */ /* 0x000fc80000410000 */
[----:B------:R-:W-:Y:S02]  /*2670*/  FMUL.FTZ R36, R36, R80 ;  /* 0x0000005024247220 */ /* 0x000fe40000410000 */
[----:B-1----:R-:W-:Y:S02]  /*2680*/  FMUL.FTZ R39, R82, R123 ;  /* 0x0000007b52277220 */ /* 0x002fe40000410000 */
[----:B------:R-:W-:Y:S02]  /*2690*/  FADD.FTZ R82, R121, -R82 ;  /* 0x8000005279527221 */ /* 0x000fe40000010000 */
[----:B------:R-:W-:Y:S02]  /*26a0*/  FFMA.FTZ R39, R76, R121, R39 ;  /* 0x000000794c277223 */ /* 0x000fe40000010027 */
[----:B------:R-:W-:Y:S02]  /*26b0*/  FMUL.FTZ R117, R82, R82 ;  /* 0x0000005252757220 */ /* 0x000fe40000410000 */
[----:B0-----:R-:W-:-:S02]  /*26c0*/  FMUL.FTZ R115, R86, R39 ;  /* 0x0000002756737220 */ /* 0x001fc40000410000 */
[----:B------:R-:W-:-:S04]  /*26d0*/  FMUL.FTZ R117, R76, R117 ;  /* 0x000000754c757220 */ /* 0x000fc80000410000 */
[----:B------:R-:W0:Y:S01]  /*26e0*/  SHFL.IDX PT, R115, R115, RZ, 0x1f ;  /* 0x00001fff73737589 */ /* 0x000e2200000e0000 */
[----:B------:R-:W-:Y:S02]  /*26f0*/  FMUL.FTZ R117, R117, R123 ;  /* 0x0000007b75757220 */ /* 0x000fe40000410000 */
[C---:B0-----:R-:W-:Y:S01]  /*2700*/  FMUL.FTZ R39, R115.reuse, R115 ;  /* 0x0000007373277220 */ /* 0x041fe20000410000 */
[----:B------:R-:W-:-:S04]  /*2710*/  FSEL R70, R115, RZ, !P2 ;  /* 0x000000ff73467208 */ /* 0x000fc80005000000 */
[----:B------:R-:W-:Y:S01]  /*2720*/  FSEL R74, R39, RZ, P2 ;  /* 0x000000ff274a7208 */ /* 0x000fe20001000000 */
[----:B------:R-:W-:Y:S01]  /*2730*/  FADD.FTZ R39, R72, R37 ;  /* 0x0000002548277221 */ /* 0x000fe20000010000 */
[----:B------:R-:W-:Y:S02]  /*2740*/  MOV R37, c[0x0][0x1e0] ;  /* 0x0000780000257a02 */ /* 0x000fe40000000f00 */
[----:B------:R-:W-:Y:S01]  /*2750*/  LOP3.LUT P2, RZ, R38, 0x1f, R65, 0xf8, !PT ;  /* 0x0000001f26ff7812 */ /* 0x000fe2000784f841 */
[----:B------:R-:W-:-:S05]  /*2760*/  FFMA.FTZ R36, R78, R36, R39 ;  /* 0x000000244e247223 */ /* 0x000fca0000010027 */
[----:B------:R-:W0:Y:S02]  /*2770*/  SHFL.DOWN PT, R39, R36, 0x1, 0x1f ;  /* 0x08201f0024277f89 */ /* 0x000e2400000e0000 */
[----:B0-----:R-:W-:-:S04]  /*2780*/  FADD.FTZ R39, R36, R39 ;  /* 0x0000002724277221 */ /* 0x001fc80000010000 */
[----:B------:R-:W-:Y:S01]  /*2790*/  FFMA.FTZ R86, R86, R117, R39 ;  /* 0x0000007556567223 */ /* 0x000fe20000010027 */
[----:B------:R-:W-:-:S05]  /*27a0*/  @!P2 MOV R39, 0x4 ;  /* 0x000000040027a802 */ /* 0x000fca0000000f00 */
[----:B------:R-:W0:Y:S01]  /*27b0*/  SHFL.IDX PT, R86, R86, RZ, 0x1f ;  /* 0x00001fff56567589 */ /* 0x000e2200000e0000 */
[----:B------:R-:W-:-:S05]  /*27c0*/  @!P2 IMAD.WIDE R38, R52, R39, c[0x0][0x1a0] ;  /* 0x000068003426a625 */ /* 0x000fca00078e0227 */
[----:B------:R1:W-:Y:S01]  /*27d0*/  @!P2 STG.E [R38.64], R115 ;  /* 0x000000732600a986 */ /* 0x0003e2000c101904 */
[----:B0-----:R-:W-:-:S04]  /*27e0*/  FFMA.FTZ R37, R86, R37, c[0x0][0x228] ;  /* 0x00008a0056257623 */ /* 0x001fc80000010025 */
[----:B------:R-:W-:Y:S01]  /*27f0*/  FADD.FTZ R74, R37, R74 ;  /* 0x0000004a254a7221 */ /* 0x000fe20000010000 */
[----:B------:R-:W-:-:S03]  /*2800*/  @!P2 MOV R37, 0x4 ;  /* 0x000000040025a802 */ /* 0x000fc60000000f00 */
[----:B------:R-:W0:Y:S02]  /*2810*/  MUFU.RSQ R117, R74 ;  /* 0x0000004a00757308 */ /* 0x000e240000001400 */
[----:B------:R-:W-:-:S05]  /*2820*/  @!P2 IMAD.WIDE R36, R52, R37, c[0x0][0x1a8] ;  /* 0x00006a003424a625 */ /* 0x000fca00078e0225 */
[----:B0-----:R1:W-:Y:S01]  /*2830*/  @!P2 STG.E [R36.64], R117 ;  /* 0x000000752400a986 */ /* 0x0013e2000c101904 */
[----:B------:R-:W-:Y:S05]  /*2840*/  @!P0 BRA `(.L_x_17539) ;  /* 0x0000010000008947 */ /* 0x000fea0003800000 */
[--C-:B-1----:R-:W-:Y:S01]  /*2850*/  FADD.FTZ R38, R79, -R70.reuse ;  /* 0x800000464f267221 */ /* 0x102fe20000010000 */
[----:B------:R-:W-:Y:S01]  /*2860*/  MOV R115, 0x10 ;  /* 0x0000001000737802 */ /* 0x000fe20000000f00 */
[--C-:B------:R-:W-:Y:S02]  /*2870*/  FADD.FTZ R36, R69, -R70.reuse ;  /* 0x8000004645247221 */ /* 0x100fe40000010000 */
[--C-:B------:R-:W-:Y:S02]  /*2880*/  FADD.FTZ R72, R93, -R70.reuse ;  /* 0x800000465d487221 */ /* 0x100fe40000010000 */
[----:B------:R-:W-:Y:S02]  /*2890*/  FADD.FTZ R74, R103, -R70 ;  /* 0x80000046674a7221 */ /* 0x000fe40000010000 */
[C---:B------:R-:W-:Y:S02]  /*28a0*/  FMUL.FTZ R37, R117.reuse, R38 ;  /* 0x0000002675257220 */ /* 0x040fe40000410000 */
[----:B------:R-:W-:-:S02]  /*28b0*/  FMUL.FTZ R36, R117, R36 ;  /* 0x0000002475247220 */ /* 0x000fc40000410000 */
[C---:B------:R-:W-:Y:S02]  /*28c0*/  FMUL.FTZ R38, R117.reuse, R72 ;  /* 0x0000004875267220 */ /* 0x040fe40000410000 */
[----:B------:R-:W-:Y:S02]  /*28d0*/  FMUL.FTZ R39, R117, R74 ;  /* 0x0000004a75277220 */ /* 0x000fe40000410000 */
[C---:B------:R-:W-:Y:S01]  /*28e0*/  IMAD.WIDE.U32 R114, R68.reuse, R115, c[0x0][0x208] ;  /* 0x0000820044727625 */ /* 0x040fe200078e0073 */
[----:B------:R-:W-:-:S03]  /*28f0*/  IADD3 R68, R68, 0x80, RZ ;  /* 0x0000008044447810 */ /* 0x000fc60007ffe0ff */
[----:B------:R-:W-:Y:S02]  /*2900*/  FFMA.FTZ R36, R51, R36, R66 ;  /* 0x0000002433247223 */ /* 0x000fe40000010042 */
[----:B------:R-:W-:Y:S02]  /*2910*/  FFMA.FTZ R37, R50, R37, R15 ;  /* 0x0000002532257223 */ /* 0x000fe4000001000f */
[----:B------:R-:W-:Y:S02]  /*2920*/  FFMA.FTZ R38, R48, R38, R61 ;  /* 0x0000002630267223 */ /* 0x000fe4000001003d */
[----:B------:R-:W-:-:S05]  /*2930*/  FFMA.FTZ R39, R49, R39, R14 ;  /* 0x0000002731277223 */ /* 0x000fca000001000e */
[----:B------:R0:W-:Y:S02]  /*2940*/  STG.E.128 [R114.64], R36 ;  /* 0x0000002472007986 */ /* 0x0001e4000c101d04 */
.L_x_17539:
[----:B------:R-:W-:Y:S05]  /*2950*/  BSYNC B0 ;  /* 0x0000000000007941 */ /* 0x000fea0003800000 */
.L_x_17538:
[----:B------:R-:W-:Y:S01]  /*2960*/  ISETP.GE.U32.AND P2, PT, R63, 0x100, PT ;  /* 0x000001003f00780c */ /* 0x000fe20003f46070 */
[----:B------:R-:W-:-:S12]  /*2970*/  BSSY B0, `(.L_x_17540) ;  /* 0x0000012000007945 */ /* 0x000fd80003800000 */
[----:B------:R-:W-:Y:S05]  /*2980*/  @!P2 BRA `(.L_x_17541) ;  /* 0x000001000000a947 */ /* 0x000fea0003800000 */
[----:B01----:R-:W-:Y:S01]  /*2990*/  HFMA2.MMA R115, -RZ, RZ, 0, 9.5367431640625e-07 ;  /* 0x00000010ff737435 */ /* 0x003fe200000001ff */
        /* <DEDUP_REMOVED lines=15> */
.L_x_17541:
[----:B------:R-:W-:Y:S05]  /*2a90*/  BSYNC B0 ;  /* 0x0000000000007941 */ /* 0x000fea0003800000 */
.L_x_17540:
[----:B------:R-:W-:Y:S01]  /*2aa0*/  ISETP.GE.U32.AND P2, PT, R63, 0x180, PT ;  /* 0x000001803f00780c */ /* 0x000fe20003f46070 */
[----:B------:R-:W-:-:S12]  /*2ab0*/  BSSY B0, `(.L_x_17542) ;  /* 0x0000012000007945 */ /* 0x000fd80003800000 */
[----:B------:R-:W-:Y:S05]  /*2ac0*/  @!P2 BRA `(.L_x_17543) ;  /* 0x000001000000a947 */ /* 0x000fea0003800000 */
[--C-:B01----:R-:W-:Y:S01]  /*2ad0*/  FADD.FTZ R38, R83, -R70.reuse ;  /* 0x8000004653267221 */ /* 0x103fe20000010000 */
        /* <DEDUP_REMOVED lines=15> */
.L_x_17543:
[----:B------:R-:W-:Y:S05]  /*2bd0*/  BSYNC B0 ;  /* 0x0000000000007941 */ /* 0x000fea0003800000 */
.L_x_17542:
        /* <DEDUP_REMOVED lines=19> */
.L_x_17545:
[----:B------:R-:W-:Y:S05]  /*2d10*/  BSYNC B0 ;  /* 0x0000000000007941 */ /* 0x000fea0003800000 */
.L_x_17544:
        /* <DEDUP_REMOVED lines=19> */
.L_x_17547:
[----:B------:R-:W-:Y:S05]  /*2e50*/  BSYNC B0 ;  /* 0x0000000000007941 */ /* 0x000fea0003800000 */
.L_x_17546:
        /* <DEDUP_REMOVED lines=12> */
[----:B------:R-:W-:-:S04]  /*2f20*/  IMAD.WIDE.U32 R114, R68, R115, c[0x0][0x208] ;  /* 0x0000820044727625 */ /* 0x000fc800078e0073 */
[----:B------:R-:W-:Y:S02]  /*2f30*/  FFMA.FTZ R36, R18, R36, R53 ;  /* 0x0000002412247223 */ /* 0x000fe40000010035 */
[----:B------:R-:W-:Y:S02]  /*2f40*/  FFMA.FTZ R37, R19, R37, R4 ;  /* 0x0000002513257223 */ /* 0x000fe40000010004 */
[----:B------:R-:W-:Y:S02]  /*2f50*/  FFMA.FTZ R39, R16, R39, R3 ;  /* 0x0000002710277223 */ /* 0x000fe40000010003 */
[----:B------:R-:W-:-:S05]  /*2f60*/  FFMA.FTZ R38, R17, R38, R54 ;  /* 0x0000002611267223 */ /* 0x000fca0000010036 */
[----:B------:R0:W-:Y:S02]  /*2f70*/  STG.E.128 [R114.64], R36 ;  /* 0x0000002472007986 */ /* 0x0001e4000c101d04 */
.L_x_17549:
[----:B------:R-:W-:Y:S05]  /*2f80*/  BSYNC B0 ;  /* 0x0000000000007941 */ /* 0x000fea0003800000 */
.L_x_17548:
[----:B------:R-:W-:Y:S02]  /*2f90*/  LOP3.LUT P2, RZ, R2, 0xff, RZ, 0xc0, !PT ;  /* 0x000000ff02ff7812 */ /* 0x000fe4000784c0ff */
[----:B------:R-:W-:Y:S02]  /*2fa0*/  IADD3 R52, R52, c[0x0][0x160], RZ ;  /* 0x0000580034347a10 */ /* 0x000fe40007ffe0ff */
[----:B------:R-:W-:Y:S02]  /*2fb0*/  SEL R2, RZ, 0x1, P2 ;  /* 0x00000001ff027807 */ /* 0x000fe40001000000 */
[----:B------:R-:W-:-:S13]  /*2fc0*/  ISETP.GE.AND P2, PT, R52, c[0x0][0x164], PT ;  /* 0x0000590034007a0c */ /* 0x000fda0003f46270 */
[----:B01----:R-:W-:Y:S01]  /*2fd0*/  @P2 CALL.REL.NOINC `(.L_x_17550) ;  /* 0x0000001000002944 */ /* 0x003fe20003c00000 */
[----:B------:R-:W-:Y:S05]  /*2fe0*/  BRA `(.L_x_17551) ;  /* 0xffffdd4000007947 */ /* 0x000fea000383ffff */
.L_x_17550:
[----:B------:R-:W-:Y:S05]  /*2ff0*/  EXIT ;  /* 0x000000000000794d */ /* 0x000fea0003800000 */
.L_x_17536:
[----:B------:R-:W-:Y:S01]  /*3000*/  HFMA2.MMA R74, -RZ, RZ, 0, 5.9604644775390625e-08 ;  /* 0x00000001ff4a7435 */ /* 0x000fe200000001ff */
[----:B------:R-:W-:Y:S02]  /*3010*/  MOV R37, R36 ;  /* 0x0000002400257202 */ /* 0x000fe40000000f00 */
[----:B------:R-:W-:Y:S02]  /*3020*/  MOV R72, 0x1f ;  /* 0x0000001f00487802 */ /* 0x000fe40000000f00 */
[----:B------:R-:W-:Y:S02]  /*3030*/  MOV R117, 0xffffffff ;  /* 0xffffffff00757802 */ /* 0x000fe40000000f00 */
[----:B------:R-:W-:Y:S02]  /*3040*/  MOV R38, 0x3060 ;  /* 0x0000306000267802 */ /* 0x000fe40000000f00 */
[----:B------:R-:W-:Y:S05]  /*3050*/  CALL.REL.NOINC `($__internal_128_$__cuda_sm70_shflsync_bfly_p) ;  /* 0x000006b000007944 */ /* 0x000fea0003c00000 */
[----:B01----:R-:W-:Y:S01]  /*3060*/  MOV R37, R74 ;  /* 0x0000004a00257202 */ /* 0x003fe20000000f00 */
[----:B------:R-:W-:Y:S05]  /*3070*/  BRA `(.L_x_17552) ;  /* 0xffffef5000007947 */ /* 0x000fea000383ffff */
.L_x_17537:
[----:B------:R-:W-:Y:S01]  /*3080*/  HFMA2.MMA R74, -RZ, RZ, 0, 1.1920928955078125e-07 ;  /* 0x00000002ff4a7435 */ /* 0x000fe200000001ff */
[----:B------:R-:W-:Y:S02]  /*3090*/  MOV R72, 0x1f ;  /* 0x0000001f00487802 */ /* 0x000fe40000000f00 */
[----:B------:R-:W-:-:S02]  /*30a0*/  MOV R117, 0xffffffff ;  /* 0xffffffff00757802 */ /* 0x000fc40000000f00 */
[----:B------:R-:W-:Y:S02]  /*30b0*/  MOV R38, 0x30d0 ;  /* 0x000030d000267802 */ /* 0x000fe40000000f00 */
[----:B0-----:R-:W-:Y:S05]  /*30c0*/  CALL.REL.NOINC `($__internal_128_$__cuda_sm70_shflsync_bfly_p) ;  /* 0x0000064000007944 */ /* 0x001fea0003c00000 */
[----:B01----:R-:W-:Y:S01]  /*30d0*/  FADD.FTZ R37, R37, R74 ;  /* 0x0000004a25257221 */ /* 0x003fe20000010000 */
[----:B------:R-:W-:Y:S01]  /*30e0*/  HFMA2.MMA R74, -RZ, RZ, 0, 2.384185791015625e-07 ;  /* 0x00000004ff4a7435 */ /* 0x000fe200000001ff */
[----:B------:R-:W-:Y:S02]  /*30f0*/  MOV R72, 0x1f ;  /* 0x0000001f00487802 */ /* 0x000fe40000000f00 */
[----:B------:R-:W-:Y:S02]  /*3100*/  MOV R117, 0xffffffff ;  /* 0xffffffff00757802 */ /* 0x000fe40000000f00 */
[----:B------:R-:W-:Y:S02]  /*3110*/  MOV R38, 0x3130 ;  /* 0x0000313000267802 */ /* 0x000fe40000000f00 */
[----:B------:R-:W-:Y:S05]  /*3120*/  CALL.REL.NOINC `($__internal_128_$__cuda_sm70_shflsync_bfly_p) ;  /* 0x000005e000007944 */ /* 0x000fea0003c00000 */
[----:B01----:R-:W-:Y:S01]  /*3130*/  FADD.FTZ R37, R37, R74 ;  /* 0x0000004a25257221 */ /* 0x003fe20000010000 */
[----:B------:R-:W-:Y:S01]  /*3140*/  HFMA2.MMA R74, -RZ, RZ, 0, 4.76837158203125e-07 ;  /* 0x00000008ff4a7435 */ /* 0x000fe200000001ff */
[----:B------:R-:W-:Y:S02]  /*3150*/  MOV R72, 0x1f ;  /* 0x0000001f00487802 */ /* 0x000fe40000000f00 */
[----:B------:R-:W-:-:S02]  /*3160*/  MOV R117, 0xffffffff ;  /* 0xffffffff00757802 */ /* 0x000fc40000000f00 */
[----:B------:R-:W-:Y:S02]  /*3170*/  MOV R38, 0x3190 ;  /* 0x0000319000267802 */ /* 0x000fe40000000f00 */
[----:B------:R-:W-:Y:S05]  /*3180*/  CALL.REL.NOINC `($__internal_128_$__cuda_sm70_shflsync_bfly_p) ;  /* 0x0000058000007944 */ /* 0x000fea0003c00000 */
[----:B01----:R-:W-:Y:S01]  /*3190*/  FADD.FTZ R37, R37, R74 ;  /* 0x0000004a25257221 */ /* 0x003fe20000010000 */
[----:B------:R-:W-:Y:S01]  /*31a0*/  HFMA2.MMA R74, -RZ, RZ, 0, 9.5367431640625e-07 ;  /* 0x00000010ff4a7435 */ /* 0x000fe200000001ff */
[----:B------:R-:W-:Y:S02]  /*31b0*/  MOV R72, 0x1f ;  /* 0x0000001f00487802 */ /* 0x000fe40000000f00 */
[----:B------:R-:W-:Y:S02]  /*31c0*/  MOV R117, 0xffffffff ;  /* 0xffffffff00757802 */ /* 0x000fe40000000f00 */
[----:B------:R-:W-:Y:S02]  /*31d0*/  MOV R38, 0x31f0 ;  /* 0x000031f000267802 */ /* 0x000fe40000000f00 */
[----:B------:R-:W-:Y:S05]  /*31e0*/  CALL.REL.NOINC `($__internal_128_$__cuda_sm70_shflsync_bfly_p) ;  /* 0x0000052000007944 */ /* 0x000fea0003c00000 */
        /* <DEDUP_REMOVED lines=10> */
[----:B------:R-:W-:Y:S01]  /*3290*/  FFMA.FTZ R37, R72, R72, R37 ;  /* 0x0000004848257223 */ /* 0x000fe20000010025 */
[----:B------:R-:W-:Y:S01]  /*32a0*/  MOV R72, 0x1f ;  /* 0x0000001f00487802 */ /* 0x000fe20000000f00 */
[--C-:B------:R-:W-:Y:S02]  /*32b0*/  FADD.FTZ R39, R81, -R36.reuse ;  /* 0x8000002451277221 */ /* 0x100fe40000010000 */
        /* <DEDUP_REMOVED lines=40> */
[----:B------:R-:W-:Y:S01]  /*3540*/  @P6 FFMA.FTZ R37, R39, R39, R38 ;  /* 0x0000002727256223 */ /* 0x000fe20000010026 */
[----:B------:R-:W-:Y:S02]  /*3550*/  MOV R38, 0x3570 ;  /* 0x0000357000267802 */ /* 0x000fe40000000f00 */
[----:B------:R-:W-:Y:S05]  /*3560*/  CALL.REL.NOINC `($__internal_128_$__cuda_sm70_shflsync_bfly_p) ;  /* 0x000001a000007944 */ /* 0x000fea0003c00000 */
[----:B01----:R-:W-:Y:S01]  /*3570*/  FADD.FTZ R37, R37, R74 ;  /* 0x0000004a25257221 */ /* 0x003fe20000010000 */
[----:B------:R-:W-:Y:S01]  /*3580*/  HFMA2.MMA R74, -RZ, RZ, 0, 1.1920928955078125e-07 ;  /* 0x00000002ff4a7435 */ /* 0x000fe200000001ff */
[----:B------:R-:W-:Y:S02]  /*3590*/  MOV R72, 0x1f ;  /* 0x0000001f00487802 */ /* 0x000fe40000000f00 */
[----:B------:R-:W-:Y:S02]  /*35a0*/  MOV R117, 0xffffffff ;  /* 0xffffffff00757802 */ /* 0x000fe40000000f00 */
[----:B------:R-:W-:Y:S02]  /*35b0*/  MOV R38, 0x35d0 ;  /* 0x000035d000267802 */ /* 0x000fe40000000f00 */
[----:B------:R-:W-:Y:S05]  /*35c0*/  CALL.REL.NOINC `($__internal_128_$__cuda_sm70_shflsync_bfly_p) ;  /* 0x0000014000007944 */ /* 0x000fea0003c00000 */
[----:B01----:R-:W-:Y:S01]  /*35d0*/  FADD.FTZ R37, R37, R74 ;  /* 0x0000004a25257221 */ /* 0x003fe20000010000 */
[----:B------:R-:W-:Y:S01]  /*35e0*/  HFMA2.MMA R74, -RZ, RZ, 0, 2.384185791015625e-07 ;  /* 0x00000004ff4a7435 */ /* 0x000fe200000001ff */
[----:B------:R-:W-:Y:S02]  /*35f0*/  MOV R72, 0x1f ;  /* 0x0000001f00487802 */ /* 0x000fe40000000f00 */
[----:B------:R-:W-:-:S02]  /*3600*/  MOV R117, 0xffffffff ;  /* 0xffffffff00757802 */ /* 0x000fc40000000f00 */
[----:B------:R-:W-:Y:S02]  /*3610*/  MOV R38, 0x3630 ;  /* 0x0000363000267802 */ /* 0x000fe40000000f00 */
[----:B------:R-:W-:Y:S05]  /*3620*/  CALL.REL.NOINC `($__internal_128_$__cuda_sm70_shflsync_bfly_p) ;  /* 0x000000e000007944 */ /* 0x000fea0003c00000 */
[----:B01----:R-:W-:Y:S01]  /*3630*/  FADD.FTZ R37, R37, R74 ;  /* 0x0000004a25257221 */ /* 0x003fe20000010000 */
[----:B------:R-:W-:Y:S01]  /*3640*/  HFMA2.MMA R74, -RZ, RZ, 0, 4.76837158203125e-07 ;  /* 0x00000008ff4a7435 */ /* 0x000fe200000001ff */
[----:B------:R-:W-:Y:S02]  /*3650*/  MOV R72, 0x1f ;  /* 0x0000001f00487802 */ /* 0x000fe40000000f00 */
[----:B------:R-:W-:Y:S02]  /*3660*/  MOV R117, 0xffffffff ;  /* 0xffffffff00757802 */ /* 0x000fe40000000f00 */
[----:B------:R-:W-:Y:S02]  /*3670*/  MOV R38, 0x3690 ;  /* 0x0000369000267802 */ /* 0x000fe40000000f00 */
[----:B------:R-:W-:Y:S05]  /*3680*/  CALL.REL.NOINC `($__internal_128_$__cuda_sm70_shflsync_bfly_p) ;  /* 0x0000008000007944 */ /* 0x000fea0003c00000 */
[----:B-1----:R-:W-:Y:S01]  /*3690*/  FADD.FTZ R115, R37, R74 ;  /* 0x0000004a25737221 */ /* 0x002fe20000010000 */
[----:B------:R-:W-:Y:S01]  /*36a0*/  HFMA2.MMA R74, -RZ, RZ, 0, 9.5367431640625e-07 ;  /* 0x00000010ff4a7435 */ /* 0x000fe200000001ff */
[----:B0-----:R-:W-:Y:S02]  /*36b0*/  MOV R72, 0x1f ;  /* 0x0000001f00487802 */ /* 0x001fe40000000f00 */
[----:B------:R-:W-:-:S02]  /*36c0*/  MOV R117, 0xffffffff ;  /* 0xffffffff00757802 */ /* 0x000fc40000000f00 */
[----:B------:R-:W-:Y:S02]  /*36d0*/  MOV R37, R115 ;  /* 0x0000007300257202 */ /* 0x000fe40000000f00 */
[----:B------:R-:W-:Y:S02]  /*36e0*/  MOV R38, 0x3700 ;  /* 0x0000370000267802 */ /* 0x000fe40000000f00 */
[----:B------:R-:W-:Y:S05]  /*36f0*/  CALL.REL.NOINC `($__internal_128_$__cuda_sm70_shflsync_bfly_p) ;  /* 0x0000001000007944 */ /* 0x000fea0003c00000 */
[----:B01----:R-:W-:Y:S05]  /*3700*/  BRA `(.L_x_17553) ;  /* 0xffffed1000007947 */ /* 0x003fea000383ffff */
        .weak           $__internal_128_$__cuda_sm70_shflsync_bfly_p
        .type           $__internal_128_$__cuda_sm70_shflsync_bfly_p,@function
        .size           $__internal_128_$__cuda_sm70_shflsync_bfly_p,(.L_x_22216 - $__internal_128_$__cuda_sm70_shflsync_bfly_p)
$__internal_128_$__cuda_sm70_shflsync_bfly_p:
[----:B------:R-:W-:Y:S01]  /*3710*/  HFMA2.MMA R39, -RZ, RZ, 0, 0 ;  /* 0x00000000ff277435 */ /* 0x000fe200000001ff */
[----:B------:R-:W-:Y:S04]  /*3720*/  WARPSYNC R117 ;  /* 0x0000007500007348 */ /* 0x000fe80003800000 */
[----:B------:R0:W1:Y:S01]  /*3730*/  SHFL.BFLY PT, R74, R37, R74, R72 ;  /* 0x0c00004a254a7389 */ /* 0x00006200000e0048 */
[----:B------:R-:W-:Y:S05]  /*3740*/  RET.REL.NODEC R38 `(_ZN10layer_norm13ln_fwd_kernelINS_13Kernel_traitsI6__halfffffjLj3072ELj1ELj1ELj4ELj16ENS_18Kernel_traits_baseILj3072ES2_ffffjLj128EEEEELb0ELb0ELb0ELb0EEEvNS_9FwdParamsE) ;  /* 0xffffc8b026007950 */ /* 0x000fea0003c3ffff */
.L_x_17554:
        /* <DEDUP_REMOVED lines=11> */
.L_x_22216:


//--------------------- .text._ZN10layer_norm13ln_fwd_kernelINS_13Kernel_traitsI6__halfffffjLj3072ELj1ELj1ELj4ELj16ENS_18Kernel_traits_baseILj3072ES2_ffffjLj128EEEEELb0ELb0ELb0ELb1EEEvNS_9FwdParamsE --------------------------
	.section	.text._ZN10layer_norm13ln_fwd_kernelINS_13Kernel_traitsI6__halfffffjLj3072ELj1ELj1ELj4ELj16ENS_18Kernel_traits_baseILj3072ES2_ffffjLj128EEEEELb0ELb0ELb0ELb1EEEvNS_9FwdParamsE,"ax",@progbits
	.sectioninfo	@"SHI_REGISTERS=127"
	.align	128
        .global         _ZN10layer_norm13ln_fwd_kernelINS_13Kernel_traitsI6__halfffffjLj3072ELj1ELj1ELj4ELj16ENS_18Kernel_traits_baseILj3072ES2_ffffjLj128EEEEELb0ELb0ELb0ELb1EEEvNS_9FwdParamsE
        .type           _ZN10layer_norm13ln_fwd_kernelINS_13Kernel_traitsI6__halfffffjLj3072ELj1ELj1ELj4ELj16ENS_18Kernel_traits_baseILj3072ES2_ffffjLj128EEEEELb0ELb0ELb0ELb1EEEvNS_9FwdParamsE,@function
        .size           _ZN10layer_norm13ln_fwd_kernelINS_13Kernel_traitsI6__halfffffjLj3072ELj1ELj1ELj4ELj16ENS_18Kernel_traits_baseILj3072ES2_ffffjLj128EEEEELb0ELb0ELb0ELb1EEEvNS_9FwdParamsE,(.L_x_22217 - _ZN10layer_norm13ln_fwd_kernelINS_13Kernel_traitsI6__halfffffjLj3072ELj1ELj1ELj4ELj16ENS_18Kernel_traits_baseILj3072ES2_ffffjLj128EEEEELb0ELb0ELb0ELb1EEEvNS_9FwdParamsE)
        .other          _ZN10layer_norm13ln_fwd_kernelINS_13Kernel_traitsI6__halfffffjLj3072ELj1ELj1ELj4ELj16ENS_18Kernel_traits_baseILj3072ES2_ffffjLj128EEEEELb0ELb0ELb0ELb1EEEvNS_9FwdParamsE,@"STO_CUDA_ENTRY STV_DEFAULT"
_ZN10layer_norm13ln_fwd_kernelINS_13Kernel_traitsI6__halfffffjLj3072ELj1ELj1ELj4ELj16ENS_18Kernel_traits_baseILj3072ES2_ffffjLj128EEEEELb0ELb0ELb0ELb1EEEvNS_9FwdParamsE:
.text._ZN10layer_norm13ln_fwd_kernelINS_13Kernel_traitsI6__halfffffjLj3072ELj1ELj1ELj4ELj16ENS_18Kernel_traits_baseILj3072ES2_ffffjLj128EEEEELb0ELb0ELb0ELb1EEEvNS_9FwdParamsE:
        /* <DEDUP_REMOVED lines=10> */
[----:B------:R0:W5:Y:S04]  /*00a0*/  @P1 LDG.E.64 R40, [R2.64] ;  /* 0x0000000402281981 */ /* 0x000168000c1e1b00 */
[----:B------:R0:W5:Y:S04]  /*00b0*/  @P1 LDG.E.64 R42, [R2.64+0x400] ;  /* 0x00040004022a1981 */ /* 0x000168000c1e1b00 */
[----:B------:R0:W5:Y:S04]  /*00c0*/  @P1 LDG.E.64 R44, [R2.64+0x800] ;  /* 0x00080004022c1981 */ /* 0x000168000c1e1b00 */
[----:B------:R0:W5:Y:S01]  /*00d0*/  @P1 LDG.E.64 R46, [R2.64+0xc00] ;  /* 0x000c0004022e1981 */ /* 0x000162000c1e1b00 */
[----:B-1----:R-:W-:-:S02]  /*00e0*/  LEA.HI R64, R0, UR6, RZ, 0x19 ;  /* 0x0000000600407c11 */ /* 0x002fc4000f8fc8ff */
[----:B------:R-:W-:Y:S01]  /*00f0*/  IADD3 R4, P2, R4, c[0x0][0x1b0], RZ ;  /* 0x00006c0004047a10 */ /* 0x000fe20007f5e0ff */
[----:B------:R0:W5:Y:S01]  /*0100*/  @P1 LDG.E.64 R48, [R2.64+0x1000] ;  /* 0x0010000402301981 */ /* 0x000162000c1e1b00 */
[----:B------:R-:W-:Y:S02]  /*0110*/  ISETP.GE.AND P0, PT, R64, c[0x0][0x164], PT ;  /* 0x0000590040007a0c */ /* 0x000fe40003f06270 */
[----:B------:R-:W-:Y:S01]  /*0120*/  IADD3.X R5, RZ, c[0x0][0x1b4], RZ, P2, !PT ;  /* 0x00006d00ff057a10 */ /* 0x000fe200017fe4ff */
[----:B------:R0:W5:Y:S10]  /*0130*/  @P1 LDG.E.64 R50, [R2.64+0x1400] ;  /* 0x0014000402321981 */ /* 0x000174000c1e1b00 */
[----:B------:R-:W-:Y:S05]  /*0140*/  @P0 EXIT ;  /* 0x000000000000094d */ /* 0x000fea0003800000 */
[----:B0-----:R-:W2:Y:S04]  /*0150*/  LDG.E.64 R8, [R4.64] ;  /* 0x0000000404087981 */ /* 0x001ea8000c1e1b00 */
[----:B------:R-:W3:Y:S04]  /*0160*/  LDG.E.64 R10, [R4.64+0x400] ;  /* 0x00040004040a7981 */ /* 0x000ee8000c1e1b00 */
[----:B------:R-:W4:Y:S04]  /*0170*/  LDG.E.64 R12, [R4.64+0x800] ;  /* 0x00080004040c7981 */ /* 0x000f28000c1e1b00 */
[----:B------:R-:W4:Y:S04]  /*0180*/  LDG.E.64 R14, [R4.64+0xc00] ;  /* 0x000c0004040e7981 */ /* 0x000f28000c1e1b00 */
[----:B------:R-:W4:Y:S04]  /*0190*/  LDG.E.64 R16, [R4.64+0x1000] ;  /* 0x0010000404107981 */ /* 0x000f28000c1e1b00 */
[----:B------:R-:W4:Y:S01]  /*01a0*/  LDG.E.64 R2, [R4.64+0x1400] ;  /* 0x0014000404027981 */ /* 0x000f22000c1e1b00 */
[----:B-----5:R-:W-:Y:S01]  /*01b0*/  @!P1 CS2R R40, SRZ ;  /* 0x0000000000289805 */ /* 0x020fe2000001ff00 */
[----:B------:R-:W-:Y:S01]  /*01c0*/  @!P1 CS2R R42, SRZ ;  /* 0x00000000002a9805 */ /* 0x000fe2000001ff00 */
[----:B------:R-:W-:Y:S01]  /*01d0*/  @!P1 CS2R R44, SRZ ;  /* 0x00000000002c9805 */ /* 0x000fe2000001ff00 */
[----:B------:R-:W-:Y:S01]  /*01e0*/  @!P1 CS2R R46, SRZ ;  /* 0x00000000002e9805 */ /* 0x000fe2000001ff00 */
[----:B------:R-:W-:Y:S01]  /*01f0*/  @!P1 CS2R R48, SRZ ;  /* 0x0000000000309805 */ /* 0x000fe2000001ff00 */
[----:B------:R-:W-:Y:S01]  /*0200*/  @!P1 CS2R R50, SRZ ;  /* 0x0000000000329805 */ /* 0x000fe2000001ff00 */
[----:B------:R-:W-:Y:S01]  /*0210*/  MOV R6, c[0x0][0x180] ;  /* 0x0000600000067a02 */ /* 0x000fe20000000f00 */
[----:B------:R-:W-:Y:S01]  /*0220*/  HFMA2.MMA R77, -RZ, RZ, 0, 5.9604644775390625e-08 ;  /* 0x00000001ff4d7435 */ /* 0x000fe200000001ff */
[--C-:B------:R-:W-:Y:S01]  /*0230*/  SHF.R.U64 R65, R40, 0x10, R41.reuse ;  /* 0x0000001028417819 */ /* 0x100fe20000001229 */
[----:B------:R-:W-:Y:S01]  /*0240*/  HADD2.F32 R40, -RZ, R40.H0_H0 ;  /* 0x20000028ff287230 */ /* 0x000fe20000004100 */
[----:B------:R-:W-:Y:S01]  /*0250*/  LOP3.LUT P0, RZ, R6, c[0x0][0x1c0], RZ, 0xfc, !PT ;  /* 0x0000700006ff7a12 */ /* 0x000fe2000780fcff */
[----:B------:R-:W-:Y:S01]  /*0260*/  ULDC.U8 UR6, c[0x0][0x1f0] ;  /* 0x00007c0000067ab9 */ /* 0x000fe20000000000 */
        /* <DEDUP_REMOVED lines=22> */
[----:B------:R-:W-:Y:S01]  /*03d0*/  MOV R6, c[0x0][0x184] ;  /* 0x0000610000067a02 */ /* 0x000fe20000000f00 */
[----:B------:R-:W-:-:S02]  /*03e0*/  HADD2.F32 R65, -RZ, R65.H0_H0 ;  /* 0x20000041ff417230 */ /* 0x000fc40000004100 */
[----:B------:R-:W-:Y:S01]  /*03f0*/  HADD2.F32 R66, -RZ, R66.H0_H0 ;  /* 0x20000042ff427230 */ /* 0x000fe20000004100 */
[----:B------:R-:W-:Y:S01]  /*0400*/  LOP3.LUT P0, RZ, R6, c[0x0][0x1c4], RZ, 0xfc, P0 ;  /* 0x0000710006ff7a12 */ /* 0x000fe2000000fcff */
[----:B------:R-:W-:Y:S02]  /*0410*/  HADD2.F32 R67, -RZ, R67.H0_H0 ;  /* 0x20000043ff437230 */ /* 0x000fe40000004100 */
[----:B------:R-:W-:Y:S02]  /*0420*/  HADD2.F32 R68, -RZ, R68.H0_H0 ;  /* 0x20000044ff447230 */ /* 0x000fe40000004100 */
[----:B------:R-:W-:Y:S02]  /*0430*/  HADD2.F32 R69, -RZ, R69.H0_H0 ;  /* 0x20000045ff457230 */ /* 0x000fe40000004100 */
[----:B------:R-:W-:Y:S02]  /*0440*/  HADD2.F32 R70, -RZ, R70.H0_H0 ;  /* 0x20000046ff467230 */ /* 0x000fe40000004100 */
[----:B------:R-:W-:-:S02]  /*0450*/  HADD2.F32 R71, -RZ, R71.H0_H0 ;  /* 0x20000047ff477230 */ /* 0x000fc40000004100 */
[----:B------:R-:W-:Y:S02]  /*0460*/  HADD2.F32 R72, -RZ, R72.H0_H0 ;  /* 0x20000048ff487230 */ /* 0x000fe40000004100 */
[----:B------:R-:W-:Y:S02]  /*0470*/  HADD2.F32 R73, -RZ, R73.H0_H0 ;  /* 0x20000049ff497230 */ /* 0x000fe40000004100 */
[----:B------:R-:W-:Y:S02]  /*0480*/  HADD2.F32 R74, -RZ, R74.H0_H0 ;  /* 0x2000004aff4a7230 */ /* 0x000fe40000004100 */
[----:B------:R-:W-:Y:S02]  /*0490*/  HADD2.F32 R75, -RZ, R75.H0_H0 ;  /* 0x2000004bff4b7230 */ /* 0x000fe40000004100 */
[----:B------:R-:W-:Y:S01]  /*04a0*/  HADD2.F32 R76, -RZ, R76.H0_H0 ;  /* 0x2000004cff4c7230 */ /* 0x000fe20000004100 */
[--C-:B--2---:R-:W-:Y:S01]  /*04b0*/  SHF.R.U64 R78, R8, 0x10, R9.reuse ;  /* 0x00000010084e7819 */ /* 0x104fe20000001209 */
[----:B------:R-:W-:Y:S01]  /*04c0*/  HADD2.F32 R53, -RZ, R8.H0_H0 ;  /* 0x20000008ff357230 */ /* 0x000fe20000004100 */
[----:B------:R-:W-:Y:S01]  /*04d0*/  SHF.R.U32.HI R79, RZ, 0x10, R9 ;  /* 0x00000010ff4f7819 */ /* 0x000fe20000011609 */
[----:B------:R-:W-:Y:S01]  /*04e0*/  HADD2.F32 R52, -RZ, R9.H0_H0 ;  /* 0x20000009ff347230 */ /* 0x000fe20000004100 */
[--C-:B---3--:R-:W-:Y:S01]  /*04f0*/  SHF.R.U64 R80, R10, 0x10, R11.reuse ;  /* 0x000000100a507819 */ /* 0x108fe2000000120b */
[----:B------:R-:W-:Y:S01]  /*0500*/  HADD2.F32 R55, -RZ, R10.H0_H0 ;  /* 0x2000000aff377230 */ /* 0x000fe20000004100 */
[----:B------:R-:W-:Y:S01]  /*0510*/  SHF.R.U32.HI R81, RZ, 0x10, R11 ;  /* 0x00000010ff517819 */ /* 0x000fe2000001160b */
[----:B------:R-:W-:Y:S01]  /*0520*/  HADD2.F32 R54, -RZ, R11.H0_H0 ;  /* 0x2000000bff367230 */ /* 0x000fe20000004100 */
[--C-:B----4-:R-:W-:Y:S01]  /*0530*/  SHF.R.U64 R82, R12, 0x10, R13.reuse ;  /* 0x000000100c527819 */ /* 0x110fe2000000120d */
        /* <DEDUP_REMOVED lines=14> */
[----:B------:R-:W-:-:S02]  /*0620*/  HADD2.F32 R62, -RZ, R3.H0_H0 ;  /* 0x20000003ff3e7230 */ /* 0x000fc40000004100 */
[----:B------:R-:W-:Y:S02]  /*0630*/  HADD2.F32 R78, -RZ, R78.H0_H0 ;  /* 0x2000004eff4e7230 */ /* 0x000fe40000004100 */
        /* <DEDUP_REMOVED lines=9> */
[----:B------:R-:W-:Y:S02]  /*06d0*/  HADD2.F32 R88, -RZ, R88.H0_H0 ;  /* 0x20000058ff587230 */ /* 0x000fe40000004100 */
[----:B------:R-:W-:-:S02]  /*06e0*/  HADD2.F32 R89, -RZ, R89.H0_H0 ;  /* 0x20000059ff597230 */ /* 0x000fc40000004100 */
.L_x_17630:
[----:B------:R-:W-:Y:S01]  /*06f0*/  ISETP.NE.U32.AND P2, PT, RZ, c[0x0][0x1c0], PT ;  /* 0x00007000ff007a0c */ /* 0x000fe20003f45070 */
[----:B------:R-:W-:Y:S01]  /*0700*/  IMAD R2, R64, c[0x0][0x168], RZ ;  /* 0x00005a0040027a24 */ /* 0x000fe200078e02ff */
[----:B------:R-:W-:-:S02]  /*0710*/  ISETP.NE.U32.AND P1, PT, RZ, c[0x0][0x180], PT ;  /* 0x00006000ff007a0c */ /* 0x000fc40003f25070 */
[----:B------:R-:W-:Y:S02]  /*0720*/  ISETP.NE.AND.EX P2, PT, RZ, c[0x0][0x1c4], PT, P2 ;  /* 0x00007100ff007a0c */ /* 0x000fe40003f45320 */
[----:B------:R-:W-:Y:S02]  /*0730*/  SHF.R.S32.HI R3, RZ, 0x1f, R2 ;  /* 0x0000001fff037819 */ /* 0x000fe40000011402 */
[----:B------:R-:W-:Y:S02]  /*0740*/  LOP3.LUT R16, R0, 0x7f, RZ, 0xc0, !PT ;  /* 0x0000007f00107812 */ /* 0x000fe400078ec0ff */
[----:B------:R-:W-:Y:S02]  /*0750*/  LEA.HI R3, R3, R2, RZ, 0x2 ;  /* 0x0000000203037211 */ /* 0x000fe400078f10ff */
[----:B------:R-:W-:Y:S02]  /*0760*/  ISETP.NE.AND.EX P1, PT, RZ, c[0x0][0x184], PT, P1 ;  /* 0x00006100ff007a0c */ /* 0x000fe40003f25310 */
[----:B------:R-:W-:-:S02]  /*0770*/  LEA.HI.SX32 R16, R3, R16, 0x1e ;  /* 0x0000001003107211 */ /* 0x000fc400078ff2ff */
[----:B------:R-:W-:Y:S02]  /*0780*/  MOV R35, 0x10 ;  /* 0x0000001000237802 */ /* 0x000fe40000000f00 */
[----:B------:R-:W-:Y:S02]  /*0790*/  @P2 MOV R13, 0x4 ;  /* 0x00000004000d2802 */ /* 0x000fe40000000f00 */
[----:B------:R-:W-:-:S03]  /*07a0*/  MOV R18, 0x3f800000 ;  /* 0x3f80000000127802 */ /* 0x000fc60000000f00 */
[----:B------:R-:W-:-:S04]  /*07b0*/  @P2 IMAD.WIDE R2, R64, R13, c[0x0][0x1c0] ;  /* 0x0000700040022625 */ /* 0x000fc800078e020d */
[CC--:B------:R-:W-:Y:S01]  /*07c0*/  IMAD.WIDE.U32 R12, R16.reuse, R35.reuse, c[0x0][0x170] ;  /* 0x00005c00100c7625 */ /* 0x0c0fe200078e0023 */
[----:B------:R-:W2:Y:S03]  /*07d0*/  @P2 LDG.E R18, [R2.64] ;  /* 0x0000000402122981 */ /* 0x000ea6000c1e1900 */
[----:B------:R-:W-:Y:S02]  /*07e0*/  @P1 IMAD.WIDE.U32 R20, R16, R35, c[0x0][0x180] ;  /* 0x0000600010141625 */ /* 0x000fe400078e0023 */
[----:B------:R-:W2:Y:S04]  /*07f0*/  LDG.E.128 R12, [R12.64] ;  /* 0x000000040c0c7981 */ /* 0x000ea8000c1e1d00 */
[----:B------:R0:W5:Y:S01]  /*0800*/  @P1 LDG.E.128 R4, [R20.64] ;  /* 0x0000000414041981 */ /* 0x000162000c1e1d00 */
[----:B------:R-:W-:-:S04]  /*0810*/  ISETP.NE.U32.AND P2, PT, RZ, c[0x0][0x180], PT ;  /* 0x00006000ff007a0c */ /* 0x000fc80003f45070 */
[----:B------:R-:W-:Y:S01]  /*0820*/  ISETP.NE.AND.EX P2, PT, RZ, c[0x0][0x184], PT, P2 ;  /* 0x00006100ff007a0c */ /* 0x000fe20003f45320 */
[----:B--2---:R-:W-:-:S12]  /*0830*/  FMUL.FTZ R17, R12, R18 ;  /* 0x000000120c117220 */ /* 0x004fd80000410000 */
[----:B------:R-:W-:Y:S05]  /*0840*/  @P2 BRA `(.L_x_17555) ;  /* 0x0000002000002947 */ /* 0x000fea0003800000 */
[----:B0-----:R-:W-:Y:S05]  /*0850*/  @P0 BRA `(.L_x_17556) ;  /* 0x0000002000000947 */ /* 0x001fea0003800000 */
[----:B------:R-:W-:Y:S05]  /*0860*/  BRA `(.L_x_17557) ;  /* 0x0000002000007947 */ /* 0x000fea0003800000 */
.L_x_17555:
[----:B0----5:R-:W-:-:S05]  /*0870*/  FADD.FTZ R17, R4, R17 ;  /* 0x0000001104117221 */ /* 0x021fca0000010000 */
.L_x_17556:
[----:B------:R-:W-:Y:S02]  /*0880*/  MOV R8, R17 ;  /* 0x0000001100087202 */ /* 0x000fe40000000f00 */
.L_x_17557:
[----:B------:R-:W-:Y:S01]  /*0890*/  FMUL.FTZ R19, R13, R18 ;  /* 0x000000120d137220 */ /* 0x000fe20000410000 */
[----:B------:R-:W-:Y:S05]  /*08a0*/  @P2 BRA `(.L_x_17558) ;  /* 0x0000002000002947 */ /* 0x000fea0003800000 */
[----:B------:R-:W-:Y:S05]  /*08b0*/  @P0 BRA `(.L_x_17559) ;  /* 0x0000002000000947 */ /* 0x000fea0003800000 */
[----:B------:R-:W-:Y:S05]  /*08c0*/  BRA `(.L_x_17560) ;  /* 0x0000002000007947 */ /* 0x000fea0003800000 */
.L_x_17558:
[----:B-----5:R-:W-:-:S05]  /*08d0*/  FADD.FTZ R19, R5, R19 ;  /* 0x0000001305137221 */ /* 0x020fca0000010000 */
.L_x_17559:
[----:B------:R-:W-:Y:S02]  /*08e0*/  MOV R9, R19 ;  /* 0x0000001300097202 */ /* 0x000fe40000000f00 */
.L_x_17560:
[----:B------:R-:W-:Y:S01]  /*08f0*/  FMUL.FTZ R21, R14, R18 ;  /* 0x000000120e157220 */ /* 0x000fe20000410000 */
[----:B------:R-:W-:Y:S05]  /*0900*/  @P2 BRA `(.L_x_17561) ;  /* 0x0000002000002947 */ /* 0x000fea0003800000 */
[----:B------:R-:W-:Y:S05]  /*0910*/  @P0 BRA `(.L_x_17562) ;  /* 0x0000002000000947 */ /* 0x000fea0003800000 */
[----:B------:R-:W-:Y:S05]  /*0920*/  BRA `(.L_x_17563) ;  /* 0x0000002000007947 */ /* 0x000fea0003800000 */
.L_x_17561:
[----:B-----5:R-:W-:-:S05]  /*0930*/  FADD.FTZ R21, R6, R21 ;  /* 0x0000001506157221 */ /* 0x020fca0000010000 */
.L_x_17562:
[----:B------:R-:W-:Y:S02]  /*0940*/  MOV R10, R21 ;  /* 0x00000015000a7202 */ /* 0x000fe40000000f00 */
.L_x_17563:
[----:B------:R-:W-:Y:S01]  /*0950*/  FMUL.FTZ R25, R15, R18 ;  /* 0x000000120f197220 */ /* 0x000fe20000410000 */
[----:B------:R-:W-:Y:S05]  /*0960*/  @P2 BRA `(.L_x_17564) ;  /* 0x0000002000002947 */ /* 0x000fea0003800000 */
[----:B------:R-:W-:Y:S05]  /*0970*/  @P0 BRA `(.L_x_17565) ;  /* 0x0000002000000947 */ /* 0x000fea0003800000 */
[----:B------:R-:W-:Y:S05]  /*0980*/  BRA `(.L_x_17566) ;  /* 0x0000002000007947 */ /* 0x000fea0003800000 */
.L_x_17564:
[----:B-----5:R-:W-:-:S05]  /*0990*/  FADD.FTZ R25, R7, R25 ;  /* 0x0000001907197221 */ /* 0x020fca0000010000 */
.L_x_17565:
[----:B------:R-:W-:Y:S02]  /*09a0*/  MOV R11, R25 ;  /* 0x00000019000b7202 */ /* 0x000fe40000000f00 */
.L_x_17566:
[C---:B------:R-:W-:Y:S01]  /*09b0*/  IADD3 R24, R16.reuse, 0x80, RZ ;  /* 0x0000008010187810 */ /* 0x040fe20007ffe0ff */
[----:B------:R-:W-:-:S04]  /*09c0*/  @P0 IMAD.WIDE.U32 R22, R16, R35, c[0x0][0x188] ;  /* 0x0000620010160625 */ /* 0x000fc800078e0023 */
[CC--:B------:R-:W-:Y:S01]  /*09d0*/  IMAD.WIDE.U32 R12, R24.reuse, R35.reuse, c[0x0][0x170] ;  /* 0x00005c00180c7625 */ /* 0x0c0fe200078e0023 */
[----:B------:R0:W-:Y:S03]  /*09e0*/  @P0 STG.E.128 [R22.64], R8 ;  /* 0x0000000816000986 */ /* 0x0001e6000c101d04 */
[----:B------:R-:W-:Y:S02]  /*09f0*/  @P1 IMAD.WIDE.U32 R2, R24, R35, c[0x0][0x180] ;  /* 0x0000600018021625 */ /* 0x000fe400078e0023 */
[----:B------:R-:W2:Y:S04]  /*0a00*/  LDG.E.128 R12, [R12.64] ;  /* 0x000000040c0c7981 */ /* 0x000ea8000c1e1d00 */
[----:B-----5:R0:W5:Y:S01]  /*0a10*/  @P1 LDG.E.128 R4, [R2.64] ;  /* 0x0000000402041981 */ /* 0x020162000c1e1d00 */
[----:B--2---:R-:W-:Y:S01]  /*0a20*/  FMUL.FTZ R27, R12, R18 ;  /* 0x000000120c1b7220 */ /* 0x004fe20000410000 */
[----:B------:R-:W-:Y:S05]  /*0a30*/  @P2 BRA `(.L_x_17567) ;  /* 0x0000002000002947 */ /* 0x000fea0003800000 */
[----:B0-----:R-:W-:Y:S05]  /*0a40*/  @P0 BRA `(.L_x_17568) ;  /* 0x0000002000000947 */ /* 0x001fea0003800000 */
[----:B------:R-:W-:Y:S05]  /*0a50*/  BRA `(.L_x_17569) ;  /* 0x0000002000007947 */ /* 0x000fea0003800000 */
.L_x_17567:
[----:B0----5:R-:W-:-:S05]  /*0a60*/  FADD.FTZ R27, R4, R27 ;  /* 0x0000001b041b7221 */ /* 0x021fca0000010000 */
.L_x_17568:
[----:B------:R-:W-:Y:S02]  /*0a70*/  MOV R8, R27 ;  /* 0x0000001b00087202 */ /* 0x000fe40000000f00 */
.L_x_17569:
[----:B------:R-:W-:Y:S01]  /*0a80*/  FMUL.FTZ R29, R13, R18 ;  /* 0x000000120d1d7220 */ /* 0x000fe20000410000 */
[----:B------:R-:W-:Y:S05]  /*0a90*/  @P2 BRA `(.L_x_17570) ;  /* 0x0000002000002947 */ /* 0x000fea0003800000 */
[----:B------:R-:W-:Y:S05]  /*0aa0*/  @P0 BRA `(.L_x_17571) ;  /* 0x0000002000000947 */ /* 0x000fea0003800000 */
[----:B------:R-:W-:Y:S05]  /*0ab0*/  BRA `(.L_x_17572) ;  /* 0x0000002000007947 */ /* 0x000fea0003800000 */
.L_x_17570:
[----:B-----5:R-:W-:-:S05]  /*0ac0*/  FADD.FTZ R29, R5, R29 ;  /* 0x0000001d051d7221 */ /* 0x020fca0000010000 */
.L_x_17571:
[----:B------:R-:W-:Y:S02]  /*0ad0*/  MOV R9, R29 ;  /* 0x0000001d00097202 */ /* 0x000fe40000000f00 */
.L_x_17572:
[----:B------:R-:W-:Y:S01]  /*0ae0*/  FMUL.FTZ R31, R14, R18 ;  /* 0x000000120e1f7220 */ /* 0x000fe20000410000 */
[----:B------:R-:W-:Y:S05]  /*0af0*/  @P2 BRA `(.L_x_17573) ;  /* 0x0000002000002947 */ /* 0x000fea0003800000 */
[----:B------:R-:W-:Y:S05]  /*0b00*/  @P0 BRA `(.L_x_17574) ;  /* 0x0000002000000947 */ /* 0x000fea0003800000 */
[----:B------:R-:W-:Y:S05]  /*0b10*/  BRA `(.L_x_17575) ;  /* 0x0000002000007947 */ /* 0x000fea0003800000 */
.L_x_17573:
[----:B-----5:R-:W-:-:S05]  /*0b20*/  FADD.FTZ R31, R6, R31 ;  /* 0x0000001f061f7221 */ /* 0x020fca0000010000 */
.L_x_17574:
[----:B------:R-:W-:Y:S02]  /*0b30*/  MOV R10, R31 ;  /* 0x0000001f000a7202 */ /* 0x000fe40000000f00 */
.L_x_17575:
[----:B------:R-:W-:Y:S01]  /*0b40*/  FMUL.FTZ R33, R15, R18 ;  /* 0x000000120f217220 */ /* 0x000fe20000410000 */
[----:B------:R-:W-:Y:S05]  /*0b50*/  @P2 BRA `(.L_x_17576) ;  /* 0x0000002000002947 */ /* 0x000fea0003800000 */
[----:B------:R-:W-:Y:S05]  /*0b60*/  @P0 BRA `(.L_x_17577) ;  /* 0x0000002000000947 */ /* 0x000fea0003800000 */
[----:B------:R-:W-:Y:S05]  /*0b70*/  BRA `(.L_x_17578) ;  /* 0x0000002000007947 */ /* 0x000fea0003800000 */
.L_x_17576:
[----:B-----5:R-:W-:-:S05]  /*0b80*/  FADD.FTZ R33, R7, R33 ;  /* 0x0000002107217221 */ /* 0x020fca0000010000 */
.L_x_17577:
[----:B------:R-:W-:Y:S02]  /*0b90*/  MOV R11, R33 ;  /* 0x00000021000b7202 */ /* 0x000fe40000000f00 */
.L_x_17578:
[----:B------:R-:W-:Y:S01]  /*0ba0*/  IADD3 R20, R16, 0x100, RZ ;  /* 0x0000010010147810 */ /* 0x000fe20007ffe0ff */
        /* <DEDUP_REMOVED lines=10> */
.L_x_17579:
[----:B0----5:R-:W-:-:S05]  /*0c50*/  FADD.FTZ R37, R4, R37 ;  /* 0x0000002504257221 */ /* 0x021fca0000010000 */
.L_x_17580:
[----:B------:R-:W-:Y:S02]  /*0c60*/  MOV R8, R37 ;  /* 0x0000002500087202 */ /* 0x000fe40000000f00 */
.L_x_17581:
[----:B------:R-:W-:Y:S01]  /*0c70*/  FMUL.FTZ R39, R13, R18 ;  /* 0x000000120d277220 */ /* 0x000fe20000410000 */
[----:B------:R-:W-:Y:S05]  /*0c80*/  @P2 BRA `(.L_x_17582) ;  /* 0x0000002000002947 */ /* 0x000fea0003800000 */
[----:B------:R-:W-:Y:S05]  /*0c90*/  @P0 BRA `(.L_x_17583) ;  /* 0x0000002000000947 */ /* 0x000fea0003800000 */
[----:B------:R-:W-:Y:S05]  /*0ca0*/  BRA `(.L_x_17584) ;  /* 0x0000002000007947 */ /* 0x000fea0003800000 */
.L_x_17582:
[----:B-----5:R-:W-:-:S05]  /*0cb0*/  FADD.FTZ R39, R5, R39 ;  /* 0x0000002705277221 */ /* 0x020fca0000010000 */
.L_x_17583:
[----:B------:R-:W-:Y:S02]  /*0cc0*/  MOV R9, R39 ;  /* 0x0000002700097202 */ /* 0x000fe40000000f00 */
.L_x_17584:
[----:B------:R-:W-:Y:S01]  /*0cd0*/  FMUL.FTZ R91, R14, R18 ;  /* 0x000000120e5b7220 */ /* 0x000fe20000410000 */
[----:B------:R-:W-:Y:S05]  /*0ce0*/  @P2 BRA `(.L_x_17585) ;  /* 0x0000002000002947 */ /* 0x000fea0003800000 */
[----:B------:R-:W-:Y:S05]  /*0cf0*/  @P0 BRA `(.L_x_17586) ;  /* 0x0000002000000947 */ /* 0x000fea0003800000 */
[----:B------:R-:W-:Y:S05]  /*0d00*/  BRA `(.L_x_17587) ;  /* 0x0000002000007947 */ /* 0x000fea0003800000 */
.L_x_17585:
[----:B-----5:R-:W-:-:S05]  /*0d10*/  FADD.FTZ R91, R6, R91 ;  /* 0x0000005b065b7221 */ /* 0x020fca0000010000 */
.L_x_17586:
[----:B------:R-:W-:Y:S02]  /*0d20*/  MOV R10, R91 ;  /* 0x0000005b000a7202 */ /* 0x000fe40000000f00 */
.L_x_17587:
[----:B------:R-:W-:Y:S01]  /*0d30*/  FMUL.FTZ R93, R15, R18 ;  /* 0x000000120f5d7220 */ /* 0x000fe20000410000 */
[----:B------:R-:W-:Y:S05]  /*0d40*/  @P2 BRA `(.L_x_17588) ;  /* 0x0000002000002947 */ /* 0x000fea0003800000 */
[----:B------:R-:W-:Y:S05]  /*0d50*/  @P0 BRA `(.L_x_17589) ;  /* 0x0000002000000947 */ /* 0x000fea0003800000 */
[----:B------:R-:W-:Y:S05]  /*0d60*/  BRA `(.L_x_17590) ;  /* 0x0000002000007947 */ /* 0x000fea0003800000 */
.L_x_17588:
[----:B-----5:R-:W-:-:S05]  /*0d70*/  FADD.FTZ R93, R7, R93 ;  /* 0x0000005d075d7221 */ /* 0x020fca0000010000 */
.L_x_17589:
[----:B------:R-:W-:Y:S02]  /*0d80*/  MOV R11, R93 ;  /* 0x0000005d000b7202 */ /* 0x000fe40000000f00 */
.L_x_17590:
[C---:B------:R-:W-:Y:S02]  /*0d90*/  @P0 IADD3 R22, R16.reuse, 0x100, RZ ;  /* 0x0000010010160810 */ /* 0x040fe40007ffe0ff */
[----:B------:R-:W-:-:S03]  /*0da0*/  IADD3 R32, R16, 0x180, RZ ;  /* 0x0000018010207810 */ /* 0x000fc60007ffe0ff */
        /* <DEDUP_REMOVED lines=10> */
.L_x_17591:
[----:B0----5:R-:W-:-:S05]  /*0e50*/  FADD.FTZ R95, R4, R95 ;  /* 0x0000005f045f7221 */ /* 0x021fca0000010000 */
.L_x_17592:
[----:B------:R-:W-:Y:S02]  /*0e60*/  MOV R8, R95 ;  /* 0x0000005f00087202 */ /* 0x000fe40000000f00 */
.L_x_17593:
[----:B------:R-:W-:Y:S01]  /*0e70*/  FMUL.FTZ R97, R13, R18 ;  /* 0x000000120d617220 */ /* 0x000fe20000410000 */
[----:B------:R-:W-:Y:S05]  /*0e80*/  @P2 BRA `(.L_x_17594) ;  /* 0x0000002000002947 */ /* 0x000fea0003800000 */
[----:B------:R-:W-:Y:S05]  /*0e90*/  @P0 BRA `(.L_x_17595) ;  /* 0x0000002000000947 */ /* 0x000fea0003800000 */
[----:B------:R-:W-:Y:S05]  /*0ea0*/  BRA `(.L_x_17596) ;  /* 0x0000002000007947 */ /* 0x000fea0003800000 */
.L_x_17594:
[----:B-----5:R-:W-:-:S05]  /*0eb0*/  FADD.FTZ R97, R5, R97 ;  /* 0x0000006105617221 */ /* 0x020fca0000010000 */
.L_x_17595:
[----:B------:R-:W-:Y:S02]  /*0ec0*/  MOV R9, R97 ;  /* 0x0000006100097202 */ /* 0x000fe40000000f00 */
.L_x_17596:
[----:B------:R-:W-:Y:S01]  /*0ed0*/  FMUL.FTZ R99, R14, R18 ;  /* 0x000000120e637220 */ /* 0x000fe20000410000 */
[----:B------:R-:W-:Y:S05]  /*0ee0*/  @P2 BRA `(.L_x_17597) ;  /* 0x0000002000002947 */ /* 0x000fea0003800000 */
[----:B------:R-:W-:Y:S05]  /*0ef0*/  @P0 BRA `(.L_x_17598) ;  /* 0x0000002000000947 */ /* 0x000fea0003800000 */
[----:B------:R-:W-:Y:S05]  /*0f00*/  BRA `(.L_x_17599) ;  /* 0x0000002000007947 */ /* 0x000fea0003800000 */
.L_x_17597:
[----:B-----5:R-:W-:-:S05]  /*0f10*/  FADD.FTZ R99, R6, R99 ;  /* 0x0000006306637221 */ /* 0x020fca0000010000 */
.L_x_17598:
[----:B------:R-:W-:Y:S02]  /*0f20*/  MOV R10, R99 ;  /* 0x00000063000a7202 */ /* 0x000fe40000000f00 */
.L_x_17599:
[----:B------:R-:W-:Y:S01]  /*0f30*/  FMUL.FTZ R101, R15, R18 ;  /* 0x000000120f657220 */ /* 0x000fe20000410000 */
[----:B------:R-:W-:Y:S05]  /*0f40*/  @P2 BRA `(.L_x_17600) ;  /* 0x0000002000002947 */ /* 0x000fea0003800000 */
[----:B------:R-:W-:Y:S05]  /*0f50*/  @P0 BRA `(.L_x_17601) ;  /* 0x0000002000000947 */ /* 0x000fea0003800000 */
[----:B------:R-:W-:Y:S05]  /*0f60*/  BRA `(.L_x_17602) ;  /* 0x0000002000007947 */ /* 0x000fea0003800000 */
.L_x_17600:
[----:B-----5:R-:W-:-:S05]  /*0f70*/  FADD.FTZ R101, R7, R101 ;  /* 0x0000006507657221 */ /* 0x020fca0000010000 */
.L_x_17601:
[----:B------:R-:W-:Y:S02]  /*0f80*/  MOV R11, R101 ;  /* 0x00000065000b7202 */ /* 0x000fe40000000f00 */
.L_x_17602:
        /* <DEDUP_REMOVED lines=12> */
.L_x_17603:
[----:B0----5:R-:W-:-:S05]  /*1050*/  FADD.FTZ R103, R4, R103 ;  /* 0x0000006704677221 */ /* 0x021fca0000010000 */
.L_x_17604:
[----:B------:R-:W-:Y:S02]  /*1060*/  MOV R8, R103 ;  /* 0x0000006700087202 */ /* 0x000fe40000000f00 */
.L_x_17605:
[----:B------:R-:W-:Y:S01]  /*1070*/  FMUL.FTZ R105, R13, R18 ;  /* 0x000000120d697220 */ /* 0x000fe20000410000 */
[----:B------:R-:W-:Y:S05]  /*1080*/  @P2 BRA `(.L_x_17606) ;  /* 0x0000002000002947 */ /* 0x000fea0003800000 */
[----:B------:R-:W-:Y:S05]  /*1090*/  @P0 BRA `(.L_x_17607) ;  /* 0x0000002000000947 */ /* 0x000fea0003800000 */
[----:B------:R-:W-:Y:S05]  /*10a0*/  BRA `(.L_x_17608) ;  /* 0x0000002000007947 */ /* 0x000fea0003800000 */
.L_x_17606:
[----:B-----5:R-:W-:-:S05]  /*10b0*/  FADD.FTZ R105, R5, R105 ;  /* 0x0000006905697221 */ /* 0x020fca0000010000 */
.L_x_17607:
[----:B------:R-:W-:Y:S02]  /*10c0*/  MOV R9, R105 ;  /* 0x0000006900097202 */ /* 0x000fe40000000f00 */
.L_x_17608:
[----:B------:R-:W-:Y:S01]  /*10d0*/  FMUL.FTZ R107, R14, R18 ;  /* 0x000000120e6b7220 */ /* 0x000fe20000410000 */
[----:B------:R-:W-:Y:S05]  /*10e0*/  @P2 BRA `(.L_x_17609) ;  /* 0x0000002000002947 */ /* 0x000fea0003800000 */
[----:B------:R-:W-:Y:S05]  /*10f0*/  @P0 BRA `(.L_x_17610) ;  /* 0x0000002000000947 */ /* 0x000fea0003800000 */
[----:B------:R-:W-:Y:S05]  /*1100*/  BRA `(.L_x_17611) ;  /* 0x0000002000007947 */ /* 0x000fea0003800000 */
.L_x_17609:
[----:B-----5:R-:W-:-:S05]  /*1110*/  FADD.FTZ R107, R6, R107 ;  /* 0x0000006b066b7221 */ /* 0x020fca0000010000 */
.L_x_17610:
[----:B------:R-:W-:Y:S02]  /*1120*/  MOV R10, R107 ;  /* 0x0000006b000a7202 */ /* 0x000fe40000000f00 */
.L_x_17611:
[----:B------:R-:W-:Y:S01]  /*1130*/  FMUL.FTZ R109, R15, R18 ;  /* 0x000000120f6d7220 */ /* 0x000fe20000410000 */
[----:B------:R-:W-:Y:S05]  /*1140*/  @P2 BRA `(.L_x_17612) ;  /* 0x0000002000002947 */ /* 0x000fea0003800000 */
[----:B------:R-:W-:Y:S05]  /*1150*/  @P0 BRA `(.L_x_17613) ;  /* 0x0000002000000947 */ /* 0x000fea0003800000 */
[----:B------:R-:W-:Y:S05]  /*1160*/  BRA `(.L_x_17614) ;  /* 0x0000002000007947 */ /* 0x000fea0003800000 */
.L_x_17612:
[----:B-----5:R-:W-:-:S05]  /*1170*/  FADD.FTZ R109, R7, R109 ;  /* 0x0000006d076d7221 */ /* 0x020fca0000010000 */
.L_x_17613:
[----:B------:R-:W-:Y:S02]  /*1180*/  MOV R11, R109 ;  /* 0x0000006d000b7202 */ /* 0x000fe40000000f00 */
.L_x_17614:
        /* <DEDUP_REMOVED lines=12> */
.L_x_17615:
[----:B0----5:R-:W-:-:S05]  /*1250*/  FADD.FTZ R111, R4, R111 ;  /* 0x0000006f046f7221 */ /* 0x021fca0000010000 */
.L_x_17616:
[----:B------:R-:W-:Y:S02]  /*1260*/  MOV R8, R111 ;  /* 0x0000006f00087202 */ /* 0x000fe40000000f00 */
.L_x_17617:
[----:B------:R-:W-:Y:S01]  /*1270*/  FMUL.FTZ R23, R13, R18 ;  /* 0x000000120d177220 */ /* 0x000fe20000410000 */
[----:B------:R-:W-:Y:S05]  /*1280*/  @P2 BRA `(.L_x_17618) ;  /* 0x0000002000002947 */ /* 0x000fea0003800000 */
[----:B------:R-:W-:Y:S05]  /*1290*/  @P0 BRA `(.L_x_17619) ;  /* 0x0000002000000947 */ /* 0x000fea0003800000 */
[----:B------:R-:W-:Y:S05]  /*12a0*/  BRA `(.L_x_17620) ;  /* 0x0000002000007947 */ /* 0x000fea0003800000 */
.L_x_17618:
[----:B-----5:R-:W-:-:S05]  /*12b0*/  FADD.FTZ R23, R5, R23 ;  /* 0x0000001705177221 */ /* 0x020fca0000010000 */
.L_x_17619:
[----:B------:R-:W-:Y:S02]  /*12c0*/  MOV R9, R23 ;  /* 0x0000001700097202 */ /* 0x000fe40000000f00 */
.L_x_17620:
[----:B------:R-:W-:Y:S01]  /*12d0*/  FMUL.FTZ R113, R14, R18 ;  /* 0x000000120e717220 */ /* 0x000fe20000410000 */
[----:B------:R-:W-:Y:S05]  /*12e0*/  @P2 BRA `(.L_x_17621) ;  /* 0x0000002000002947 */ /* 0x000fea0003800000 */
[----:B------:R-:W-:Y:S05]  /*12f0*/  @P0 BRA `(.L_x_17622) ;  /* 0x0000002000000947 */ /* 0x000fea0003800000 */
[----:B------:R-:W-:Y:S05]  /*1300*/  BRA `(.L_x_17623) ;  /* 0x0000002000007947 */ /* 0x000fea0003800000 */
.L_x_17621:
[----:B-----5:R-:W-:-:S05]  /*1310*/  FADD.FTZ R113, R6, R113 ;  /* 0x0000007106717221 */ /* 0x020fca0000010000 */
.L_x_17622:
[----:B------:R-:W-:Y:S02]  /*1320*/  MOV R10, R113 ;  /* 0x00000071000a7202 */ /* 0x000fe40000000f00 */
.L_x_17623:
[----:B------:R-:W-:Y:S01]  /*1330*/  FMUL.FTZ R15, R15, R18 ;  /* 0x000000120f0f7220 */ /* 0x000fe20000410000 */
[----:B------:R-:W-:Y:S05]  /*1340*/  @P2 BRA `(.L_x_17624) ;  /* 0x0000002000002947 */ /* 0x000fea0003800000 */
[----:B------:R-:W-:Y:S05]  /*1350*/  @P0 BRA `(.L_x_17625) ;  /* 0x0000002000000947 */ /* 0x000fea0003800000 */
[----:B------:R-:W-:Y:S05]  /*1360*/  BRA `(.L_x_17626) ;  /* 0x0000002000007947 */ /* 0x000fea0003800000 */
.L_x_17624:
[----:B-----5:R-:W-:-:S05]  /*1370*/  FADD.FTZ R15, R7, R15 ;  /* 0x0000000f070f7221 */ /* 0x020fca0000010000 */
.L_x_17625:
[----:B------:R-:W-:Y:S02]  /*1380*/  MOV R11, R15 ;  /* 0x0000000f000b7202 */ /* 0x000fe40000000f00 */
.L_x_17626:
[----:B------:R-:W-:Y:S01]  /*1390*/  FADD.FTZ R2, RZ, R17 ;  /* 0x00000011ff027221 */ /* 0x000fe20000010000 */
[----:B------:R-:W-:-:S02]  /*13a0*/  @P0 IADD3 R14, R16, 0x280, RZ ;  /* 0x00000280100e0810 */ /* 0x000fc40007ffe0ff */
        /* <DEDUP_REMOVED lines=19> */
[----:B------:R-:W-:Y:S01]  /*14e0*/  @P0 IMAD.WIDE.U32 R2, R14, R35, c[0x0][0x188] ;  /* 0x000062000e020625 */ /* 0x000fe200078e0023 */
[----:B------:R-:W-:-:S03]  /*14f0*/  SHF.R.U32.HI R14, RZ, 0x5, R0 ;  /* 0x00000005ff0e7819 */ /* 0x000fc60000011600 */
[----:B------:R-:W-:Y:S01]  /*1500*/  FADD.FTZ R12, R12, R107 ;  /* 0x0000006b0c0c7221 */ /* 0x000fe20000010000 */
[----:B------:R0:W-:Y:S01]  /*1510*/  @P0 STG.E.128 [R2.64], R8 ;  /* 0x0000000802000986 */ /* 0x0001e2000c101d04 */
[----:B------:R-:W-:Y:S02]  /*1520*/  LOP3.LUT R14, R14, 0x7fffffc, RZ, 0xc0, !PT ;  /* 0x07fffffc0e0e7812 */ /* 0x000fe400078ec0ff */
[----:B------:R-:W-:Y:S02]  /*1530*/  FADD.FTZ R12, R12, R109 ;  /* 0x0000006d0c0c7221 */ /* 0x000fe40000010000 */
[----:B------:R-:W-:Y:S02]  /*1540*/  @!P2 IADD3 R14, R14, 0x4, RZ ;  /* 0x000000040e0ea810 */ /* 0x000fe40007ffe0ff */
[----:B------:R-:W-:-:S04]  /*1550*/  FADD.FTZ R12, R12, R111 ;  /* 0x0000006f0c0c7221 */ /* 0x000fc80000010000 */
[----:B------:R-:W-:-:S04]  /*1560*/  FADD.FTZ R12, R12, R23 ;  /* 0x000000170c0c7221 */ /* 0x000fc80000010000 */
[----:B------:R-:W-:-:S04]  /*1570*/  FADD.FTZ R12, R12, R113 ;  /* 0x000000710c0c7221 */ /* 0x000fc80000010000 */
[----:B------:R-:W-:Y:S01]  /*1580*/  FADD.FTZ R22, R12, R15 ;  /* 0x0000000f0c167221 */ /* 0x000fe20000010000 */
[----:B------:R-:W-:Y:S05]  /*1590*/  BRA.DIV ~URZ, `(.L_x_17627) ;  /* 0x00000e727f007947 */ /* 0x000fea000b800000 */
[----:B0-----:R0:W1:Y:S02]  /*15a0*/  SHFL.BFLY PT, R2, R22, 0x1, 0x1f ;  /* 0x0c201f0016027f89 */ /* 0x00106400000e0000 */
.L_x_17631:
        /* <DEDUP_REMOVED lines=68> */
.L_x_17632:
[----:B------:R-:W-:Y:S01]  /*19f0*/  SHF.R.U32.HI R35, RZ, 0x5, R0 ;  /* 0x00000005ff237819 */ /* 0x000fe20000011600 */
[----:B-1----:R-:W-:Y:S01]  /*1a00*/  FADD.FTZ R3, R115, R22 ;  /* 0x0000001673037221 */ /* 0x002fe20000010000 */
[----:B------:R-:W-:Y:S01]  /*1a10*/  WARPSYNC 0xffffffff ;  /* 0xffffffff00007948 */ /* 0x000fe20003800000 */
[----:B------:R-:W-:Y:S02]  /*1a20*/  LOP3.LUT R13, R0, 0x1f, RZ, 0xc0, !PT ;  /* 0x0000001f000d7812 */ /* 0x000fe400078ec0ff */
[----:B------:R-:W-:Y:S02]  /*1a30*/  LOP3.LUT R35, R35, 0x3, RZ, 0xc0, !PT ;  /* 0x0000000323237812 */ /* 0x000fe400078ec0ff */
[----:B------:R-:W-:Y:S02]  /*1a40*/  ISETP.GT.U32.AND P2, PT, R13, 0x3, PT ;  /* 0x000000030d00780c */ /* 0x000fe40003f44070 */
[----:B------:R-:W-:-:S05]  /*1a50*/  @!P1 IADD3 R18, R14, R35, RZ ;  /* 0x000000230e129210 */ /* 0x000fca0007ffe0ff */
[----:B------:R-:W-:Y:S04]  /*1a60*/  @!P1 STS.64 [R18.X8], R2 ;  /* 0x0000000212009388 */ /* 0x000fe80000008a00 */
[----:B------:R-:W-:Y:S01]  /*1a70*/  BAR.SYNC.DEFER_BLOCKING 0x0 ;  /* 0x0000000000007b1d */ /* 0x000fe20000010000 */
[----:B------:R-:W-:Y:S02]  /*1a80*/  LOP3.LUT P1, RZ, R35, 0x1f, R0, 0xf8, !PT ;  /* 0x0000001f23ff7812 */ /* 0x000fe4000782f800 */
[----:B0-----:R-:W-:Y:S01]  /*1a90*/  @!P2 IADD3 R22, R14, R13, RZ ;  /* 0x0000000d0e16a210 */ /* 0x001fe20007ffe0ff */
[----:B------:R-:W-:Y:S01]  /*1aa0*/  HFMA2.MMA R14, -RZ, RZ, 0, 0 ;  /* 0x00000000ff0e7435 */ /* 0x000fe200000001ff */
[----:B------:R-:W-:Y:S01]  /*1ab0*/  CS2R R12, SRZ ;  /* 0x00000000000c7805 */ /* 0x000fe2000001ff00 */
[----:B------:R-:W-:-:S04]  /*1ac0*/  LOP3.LUT R35, R0, 0x7f, RZ, 0xc0, !PT ;  /* 0x0000007f00237812 */ /* 0x000fc800078ec0ff */
[----:B------:R-:W-:-:S04]  /*1ad0*/  @!P2 MOV R14, 0x300 ;  /* 0x00000300000ea802 */ /* 0x000fc80000000f00 */
[----:B------:R-:W-:Y:S01]  /*1ae0*/  I2F R28, R14 ;  /* 0x0000000e001c7306 */ /* 0x000fe20000201400 */
[----:B------:R-:W0:Y:S04]  /*1af0*/  SHFL.DOWN PT, R115, R14, 0x2, 0x1f ;  /* 0x08401f000e737f89 */ /* 0x000e2800000e0000 */
[----:B------:R-:W1:Y:S01]  /*1b00*/  @!P2 LDS.64 R12, [R22.X8] ;  /* 0x00000000160ca984 */ /* 0x000e620000008a00 */
[----:B------:R-:W-:Y:S02]  /*1b10*/  ISETP.NE.AND P2, PT, RZ, UR6, PT ;  /* 0x00000006ff007c0c */ /* 0x000fe4000bf45270 */
[----:B0-----:R-:W-:Y:S01]  /*1b20*/  IADD3 R24, R115, R14, RZ ;  /* 0x0000000e73187210 */ /* 0x001fe20007ffe0ff */
[----:B------:R-:W-:Y:S04]  /*1b30*/  I2F R18, R115 ;  /* 0x0000007300127306 */ /* 0x000fe80000201400 */
[----:B------:R-:W0:Y:S04]  /*1b40*/  SHFL.DOWN PT, R121, R24, 0x1, 0x1f ;  /* 0x08201f0018797f89 */ /* 0x000e2800000e0000 */
[----:B------:R-:W2:Y:S01]  /*1b50*/  I2F R26, R24 ;  /* 0x00000018001a7306 */ /* 0x000ea20000201400 */
[----:B-1----:R-:W1:Y:S07]  /*1b60*/  SHFL.DOWN PT, R117, R12, 0x2, 0x1f ;  /* 0x08401f000c757f89 */ /* 0x002e6e00000e0000 */
[----:B--2---:R-:W2:Y:S01]  /*1b70*/  MUFU.RCP R3, R26 ;  /* 0x0000001a00037308 */ /* 0x004ea20000001000 */
[----:B------:R-:W3:Y:S01]  /*1b80*/  SHFL.DOWN PT, R2, R13, 0x2, 0x1f ;  /* 0x08401f000d027f89 */ /* 0x000ee200000e0000 */
[----:B0-----:R-:W-:-:S06]  /*1b90*/  IADD3 R14, R24, R121, RZ ;  /* 0x00000079180e7210 */ /* 0x001fcc0007ffe0ff */
        /* <DEDUP_REMOVED lines=22> */
[----:B------:R0:W1:Y:S01]  /*1d00*/  SHFL.IDX PT, R117, R18, RZ, 0x1f ;  /* 0x00001fff12757589 */ /* 0x00006200000e0000 */
[----:B------:R-:W-:Y:S02]  /*1d10*/  IMAD R2, R64, c[0x0][0x168], RZ ;  /* 0x00005a0040027a24 */ /* 0x000fe400078e02ff */
[----:B------:R-:W-:-:S03]  /*1d20*/  FFMA.FTZ R12, R13, R115, R12 ;  /* 0x000000730d0c7223 */ /* 0x000fc6000001000c */
[----:B------:R-:W-:Y:S02]  /*1d30*/  SHF.R.S32.HI R3, RZ, 0x1f, R2 ;  /* 0x0000001fff037819 */ /* 0x000fe40000011402 */
[----:B------:R-:W2:Y:S01]  /*1d40*/  SHFL.IDX PT, R115, R12, RZ, 0x1f ;  /* 0x00001fff0c737589 */ /* 0x000ea200000e0000 */
[----:B0-----:R-:W-:Y:S02]  /*1d50*/  MOV R18, c[0x0][0x1e0] ;  /* 0x0000780000127a02 */ /* 0x001fe40000000f00 */
[----:B------:R-:W-:Y:S02]  /*1d60*/  LEA.HI R14, R3, R2, RZ, 0x2 ;  /* 0x00000002030e7211 */ /* 0x000fe400078f10ff */
[----:B------:R-:W-:Y:S02]  /*1d70*/  @!P1 MOV R3, 0x4 ;  /* 0x0000000400039802 */ /* 0x000fe40000000f00 */
[----:B------:R-:W-:Y:S02]  /*1d80*/  LEA.HI.SX32 R14, R14, R35, 0x1e ;  /* 0x000000230e0e7211 */ /* 0x000fe400078ff2ff */
[----:B------:R-:W-:Y:S01]  /*1d90*/  @!P1 MOV R35, 0x4 ;  /* 0x0000000400239802 */ /* 0x000fe20000000f00 */
[----:B------:R-:W-:Y:S01]  /*1da0*/  @!P1 IMAD.WIDE R2, R64, R3, c[0x0][0x1a0] ;  /* 0x0000680040029625 */ /* 0x000fe200078e0203 */
[----:B------:R-:W-:-:S03]  /*1db0*/  IADD3 R14, R14, 0x80, RZ ;  /* 0x000000800e0e7810 */ /* 0x000fc60007ffe0ff */
[C---:B-1----:R-:W-:Y:S01]  /*1dc0*/  FMUL.FTZ R13, R117.reuse, R117 ;  /* 0x00000075750d7220 */ /* 0x042fe20000410000 */
[----:B------:R0:W-:Y:S01]  /*1dd0*/  @!P1 STG.E [R2.64], R117 ;  /* 0x0000007502009986 */ /* 0x0001e2000c101904 */
[----:B------:R-:W-:-:S03]  /*1de0*/  FSEL R22, R117, RZ, !P2 ;  /* 0x000000ff75167208 */ /* 0x000fc60005000000 */
[----:B------:R-:W-:Y:S02]  /*1df0*/  FSEL R13, R13, RZ, P2 ;  /* 0x000000ff0d0d7208 */ /* 0x000fe40001000000 */
[C---:B------:R-:W-:Y:S01]  /*1e00*/  FADD.FTZ R24, -R22.reuse, R17 ;  /* 0x0000001116187221 */ /* 0x040fe20000010100 */
[----:B------:R-:W-:Y:S01]  /*1e10*/  LOP3.LUT P2, RZ, R77, 0xff, RZ, 0xc0, !PT ;  /* 0x000000ff4dff7812 */ /* 0x000fe2000784c0ff */
[----:B--2---:R-:W-:Y:S01]  /*1e20*/  FFMA.FTZ R12, R115, R18, c[0x0][0x228] ;  /* 0x00008a00730c7623 */ /* 0x004fe20000010012 */
[----:B------:R-:W-:Y:S01]  /*1e30*/  HFMA2.MMA R115, -RZ, RZ, 0, 9.5367431640625e-07 ;  /* 0x00000010ff737435 */ /* 0x000fe200000001ff */
[----:B------:R-:W-:Y:S01]  /*1e40*/  FADD.FTZ R26, -R22, R19 ;  /* 0x00000013161a7221 */ /* 0x000fe20000010100 */
[----:B------:R-:W-:Y:S01]  /*1e50*/  SEL R77, RZ, 0x1, P2 ;  /* 0x00000001ff4d7807 */ /* 0x000fe20001000000 */
[----:B------:R-:W-:Y:S02]  /*1e60*/  FADD.FTZ R18, R12, R13 ;  /* 0x0000000d0c127221 */ /* 0x000fe40000010000 */
[----:B------:R-:W-:-:S02]  /*1e70*/  FADD.FTZ R28, -R22, R21 ;  /* 0x00000015161c7221 */ /* 0x000fc40000010100 */
[----:B0-----:R-:W0:Y:S01]  /*1e80*/  MUFU.RSQ R3, R18 ;  /* 0x0000001200037308 */ /* 0x001e220000001400 */
        /* <DEDUP_REMOVED lines=21> */
[----:B------:R-:W-:-:S04]  /*1fe0*/  IMAD.WIDE.U32 R22, R16, R115, c[0x0][0x208] ;  /* 0x0000820010167625 */ /* 0x000fc800078e0073 */
[C---:B0-----:R-:W-:Y:S02]  /*1ff0*/  FMUL.FTZ R16, R3.reuse, R24 ;  /* 0x0000001803107220 */ /* 0x041fe40000410000 */
[C---:B------:R-:W-:Y:S02]  /*2000*/  FMUL.FTZ R17, R3.reuse, R26 ;  /* 0x0000001a03117220 */ /* 0x040fe40000410000 */
[C---:B------:R-:W-:Y:S02]  /*2010*/  FMUL.FTZ R18, R3.reuse, R28 ;  /* 0x0000001c03127220 */ /* 0x040fe40000410000 */
[----:B------:R-:W-:Y:S02]  /*2020*/  FMUL.FTZ R19, R3, R30 ;  /* 0x0000001e03137220 */ /* 0x000fe40000410000 */
[C---:B------:R-:W-:Y:S01]  /*2030*/  @!P1 IMAD.WIDE R12, R64.reuse, R35, c[0x0][0x1a8] ;  /* 0x00006a00400c9625 */ /* 0x040fe200078e0223 */
[----:B------:R-:W-:-:S03]  /*2040*/  IADD3 R64, R64, c[0x0][0x160], RZ ;  /* 0x0000580040407a10 */ /* 0x000fc60007ffe0ff */
[----:B------:R-:W-:Y:S01]  /*2050*/  FFMA.FTZ R19, R79, R19, R66 ;  /* 0x000000134f137223 */ /* 0x000fe20000010042 */
[----:B------:R0:W-:Y:S01]  /*2060*/  @!P1 STG.E [R12.64], R3 ;  /* 0x000000030c009986 */ /* 0x0001e2000c101904 */
[----:B------:R-:W-:Y:S01]  /*2070*/  FFMA.FTZ R18, R52, R18, R41 ;  /* 0x0000001234127223 */ /* 0x000fe20000010029 */
[----:B------:R-:W-:Y:S01]  /*2080*/  ISETP.GE.AND P1, PT, R64, c[0x0][0x164], PT ;  /* 0x0000590040007a0c */ /* 0x000fe20003f26270 */
[----:B------:R-:W-:Y:S02]  /*2090*/  FFMA.FTZ R17, R78, R17, R65 ;  /* 0x000000114e117223 */ /* 0x000fe40000010041 */
[----:B------:R-:W-:Y:S02]  /*20a0*/  FFMA.FTZ R16, R53, R16, R40 ;  /* 0x0000001035107223 */ /* 0x000fe40000010028 */
[C---:B------:R-:W-:Y:S02]  /*20b0*/  FMUL.FTZ R21, R3.reuse, R38 ;  /* 0x0000002603157220 */ /* 0x040fe40000410000 */
[C---:B------:R-:W-:Y:S01]  /*20c0*/  FMUL.FTZ R26, R3.reuse, R90 ;  /* 0x0000005a031a7220 */ /* 0x040fe20000410000 */
[----:B------:R1:W-:Y:S01]  /*20d0*/  STG.E.128 [R22.64], R16 ;  /* 0x0000001016007986 */ /* 0x0003e2000c101d04 */
        /* <DEDUP_REMOVED lines=14> */
[----:B------:R-:W-:-:S04]  /*21c0*/  IMAD.WIDE.U32 R38, R14, R115, c[0x0][0x208] ;  /* 0x000082000e267625 */ /* 0x000fc800078e0073 */
[C---:B------:R-:W-:Y:S02]  /*21d0*/  FMUL.FTZ R118, R3.reuse, R118 ;  /* 0x0000007603767220 */ /* 0x040fe40000410000 */
[C---:B------:R-:W-:Y:S02]  /*21e0*/  FMUL.FTZ R120, R3.reuse, R120 ;  /* 0x0000007803787220 */ /* 0x040fe40000410000 */
[C---:B------:R-:W-:Y:S02]  /*21f0*/  FMUL.FTZ R122, R3.reuse, R122 ;  /* 0x0000007a037a7220 */ /* 0x040fe40000410000 */
[----:B------:R-:W-:Y:S02]  /*2200*/  FMUL.FTZ R31, R3, R124 ;  /* 0x0000007c031f7220 */ /* 0x000fe40000410000 */
[----:B------:R-:W-:Y:S02]  /*2210*/  FFMA.FTZ R15, R81, R15, R68 ;  /* 0x0000000f510f7223 */ /* 0x000fe40000010044 */
[----:B------:R-:W-:-:S02]  /*2220*/  FFMA.FTZ R14, R54, R92, R43 ;  /* 0x0000005c360e7223 */ /* 0x000fc4000001002b */
[----:B0-----:R-:W-:Y:S02]  /*2230*/  FFMA.FTZ R13, R80, R26, R67 ;  /* 0x0000001a500d7223 */ /* 0x001fe40000010043 */
[----:B------:R-:W-:Y:S02]  /*2240*/  FFMA.FTZ R12, R55, R21, R42 ;  /* 0x00000015370c7223 */ /* 0x000fe4000001002a */
[----:B------:R-:W-:-:S03]  /*2250*/  IMAD.WIDE.U32 R2, R20, R115, c[0x0][0x208] ;  /* 0x0000820014027625 */ /* 0x000fc600078e0073 */
[----:B------:R0:W-:Y:S01]  /*2260*/  STG.E.128 [R38.64], R12 ;  /* 0x0000000c26007986 */ /* 0x0001e2000c101d04 */
[----:B-1----:R-:W-:Y:S02]  /*2270*/  FFMA.FTZ R19, R83, R100, R70 ;  /* 0x0000006453137223 */ /* 0x002fe40000010046 */
[----:B------:R-:W-:Y:S02]  /*2280*/  FFMA.FTZ R18, R56, R98, R45 ;  /* 0x0000006238127223 */ /* 0x000fe4000001002d */
[----:B------:R-:W-:Y:S02]  /*2290*/  FFMA.FTZ R17, R82, R27, R69 ;  /* 0x0000001b52117223 */ /* 0x000fe40000010045 */
[----:B------:R-:W-:Y:S02]  /*22a0*/  FFMA.FTZ R16, R57, R24, R44 ;  /* 0x0000001839107223 */ /* 0x000fe4000001002c */
[----:B------:R-:W-:-:S03]  /*22b0*/  IMAD.WIDE.U32 R32, R32, R115, c[0x0][0x208] ;  /* 0x0000820020207625 */ /* 0x000fc600078e0073 */
[----:B------:R0:W-:Y:S01]  /*22c0*/  STG.E.128 [R2.64], R16 ;  /* 0x0000001002007986 */ /* 0x0001e2000c101d04 */
[----:B------:R-:W-:Y:S02]  /*22d0*/  FFMA.FTZ R23, R85, R108, R72 ;  /* 0x0000006c55177223 */ /* 0x000fe40000010048 */
        /* <DEDUP_REMOVED lines=14> */
[----:B------:R-:W-:-:S05]  /*23c0*/  FFMA.FTZ R28, R63, R118, R50 ;  /* 0x000000763f1c7223 */ /* 0x000fca0000010032 */
[----:B------:R0:W-:Y:S02]  /*23d0*/  STG.E.128 [R36.64], R28 ;  /* 0x0000001c24007986 */ /* 0x0001e4000c101d04 */
[----:B0----5:R-:W-:Y:S01]  /*23e0*/  @P1 CALL.REL.NOINC `(.L_x_17629) ;  /* 0x0000001000001944 */ /* 0x021fe20003c00000 */
[----:B------:R-:W-:Y:S05]  /*23f0*/  BRA `(.L_x_17630) ;  /* 0xffffe2f000007947 */ /* 0x000fea000383ffff */
.L_x_17629:
[----:B------:R-:W-:Y:S05]  /*2400*/  EXIT ;  /* 0x000000000000794d */ /* 0x000fea0003800000 */
.L_x_17627:
[----:B0-----:R-:W-:Y:S01]  /*2410*/  HFMA2.MMA R3, -RZ, RZ, 0, 1.847743988037109375e-06 ;  /* 0x0000001fff037435 */ /* 0x001fe200000001ff */
[----:B------:R-:W-:Y:S02]  /*2420*/  MOV R115, 0x1 ;  /* 0x0000000100737802 */ /* 0x000fe40000000f00 */
[----:B------:R-:W-:Y:S02]  /*2430*/  MOV R18, 0xffffffff ;  /* 0xffffffff00127802 */ /* 0x000fe40000000f00 */
[----:B------:R-:W-:Y:S02]  /*2440*/  MOV R12, 0x2460 ;  /* 0x00002460000c7802 */ /* 0x000fe40000000f00 */
[----:B-----5:R-:W-:Y:S05]  /*2450*/  CALL.REL.NOINC `($__internal_129_$__cuda_sm70_shflsync_bfly_p) ;  /* 0x0000069000007944 */ /* 0x020fea0003c00000 */
[----:B-1----:R-:W-:Y:S01]  /*2460*/  MOV R2, R115 ;  /* 0x0000007300027202 */ /* 0x002fe20000000f00 */
[----:B0-----:R-:W-:Y:S05]  /*2470*/  BRA `(.L_x_17631) ;  /* 0xfffff13000007947 */ /* 0x001fea000383ffff */
.L_x_17628:
[----:B------:R-:W-:Y:S01]  /*2480*/  HFMA2.MMA R115, -RZ, RZ, 0, 1.1920928955078125e-07 ;  /* 0x00000002ff737435 */ /* 0x000fe200000001ff */
[----:B------:R-:W-:Y:S02]  /*2490*/  MOV R3, 0x1f ;  /* 0x0000001f00037802 */ /* 0x000fe40000000f00 */
[----:B------:R-:W-:-:S02]  /*24a0*/  MOV R18, 0xffffffff ;  /* 0xffffffff00127802 */ /* 0x000fc40000000f00 */
[----:B------:R-:W-:Y:S02]  /*24b0*/  MOV R12, 0x24d0 ;  /* 0x000024d0000c7802 */ /* 0x000fe40000000f00 */
[----:B-----5:R-:W-:Y:S05]  /*24c0*/  CALL.REL.NOINC `($__internal_129_$__cuda_sm70_shflsync_bfly_p) ;  /* 0x0000062000007944 */ /* 0x020fea0003c00000 */
[----:B01----:R-:W-:Y:S01]  /*24d0*/  FADD.FTZ R22, R22, R115 ;  /* 0x0000007316167221 */ /* 0x003fe20000010000 */
[----:B------:R-:W-:Y:S01]  /*24e0*/  HFMA2.MMA R115, -RZ, RZ, 0, 2.384185791015625e-07 ;  /* 0x00000004ff737435 */ /* 0x000fe200000001ff */
[----:B------:R-:W-:Y:S02]  /*24f0*/  MOV R3, 0x1f ;  /* 0x0000001f00037802 */ /* 0x000fe40000000f00 */
[----:B------:R-:W-:Y:S02]  /*2500*/  MOV R18, 0xffffffff ;  /* 0xffffffff00127802 */ /* 0x000fe40000000f00 */
[----:B------:R-:W-:Y:S02]  /*2510*/  MOV R12, 0x2530 ;  /* 0x00002530000c7802 */ /* 0x000fe40000000f00 */
[----:B------:R-:W-:Y:S05]  /*2520*/  CALL.REL.NOINC `($__internal_129_$__cuda_sm70_shflsync_bfly_p) ;  /* 0x000005c000007944 */ /* 0x000fea0003c00000 */
[----:B01----:R-:W-:Y:S01]  /*2530*/  FADD.FTZ R22, R22, R115 ;  /* 0x0000007316167221 */ /* 0x003fe20000010000 */
[----:B------:R-:W-:Y:S01]  /*2540*/  HFMA2.MMA R115, -RZ, RZ, 0, 4.76837158203125e-07 ;  /* 0x00000008ff737435 */ /* 0x000fe200000001ff */
[----:B------:R-:W-:Y:S02]  /*2550*/  MOV R3, 0x1f ;  /* 0x0000001f00037802 */ /* 0x000fe40000000f00 */
[----:B------:R-:W-:-:S02]  /*2560*/  MOV R18, 0xffffffff ;  /* 0xffffffff00127802 */ /* 0x000fc40000000f00 */
[----:B------:R-:W-:Y:S02]  /*2570*/  MOV R12, 0x2590 ;  /* 0x00002590000c7802 */ /* 0x000fe40000000f00 */
[----:B------:R-:W-:Y:S05]  /*2580*/  CALL.REL.NOINC `($__internal_129_$__cuda_sm70_shflsync_bfly_p) ;  /* 0x0000056000007944 */ /* 0x000fea0003c00000 */
[----:B01----:R-:W-:Y:S01]  /*2590*/  FADD.FTZ R22, R22, R115 ;  /* 0x0000007316167221 */ /* 0x003fe20000010000 */
[----:B------:R-:W-:Y:S01]  /*25a0*/  HFMA2.MMA R115, -RZ, RZ, 0, 9.5367431640625e-07 ;  /* 0x00000010ff737435 */ /* 0x000fe200000001ff */
[----:B------:R-:W-:Y:S02]  /*25b0*/  MOV R3, 0x1f ;  /* 0x0000001f00037802 */ /* 0x000fe40000000f00 */
[----:B------:R-:W-:Y:S02]  /*25c0*/  MOV R18, 0xffffffff ;  /* 0xffffffff00127802 */ /* 0x000fe40000000f00 */
[----:B------:R-:W-:Y:S02]  /*25d0*/  MOV R12, 0x25f0 ;  /* 0x000025f0000c7802 */ /* 0x000fe40000000f00 */
[----:B------:R-:W-:Y:S05]  /*25e0*/  CALL.REL.NOINC `($__internal_129_$__cuda_sm70_shflsync_bfly_p) ;  /* 0x0000050000007944 */ /* 0x000fea0003c00000 */
        /* <DEDUP_REMOVED lines=54> */
[----:B------:R-:W-:Y:S05]  /*2950*/  CALL.REL.NOINC `($__internal_129_$__cuda_sm70_shflsync_bfly_p) ;  /* 0x0000019000007944 */ /* 0x000fea0003c00000 */
[----:B01----:R-:W-:Y:S01]  /*2960*/  FADD.FTZ R22, R22, R115 ;  /* 0x0000007316167221 */ /* 0x003fe20000010000 */
[----:B------:R-:W-:Y:S01]  /*2970*/  HFMA2.MMA R115, -RZ, RZ, 0, 1.1920928955078125e-07 ;  /* 0x00000002ff737435 */ /* 0x000fe200000001ff */
[----:B------:R-:W-:Y:S02]  /*2980*/  MOV R3, 0x1f ;  /* 0x0000001f00037802 */ /* 0x000fe40000000f00 */
[----:B------:R-:W-:Y:S02]  /*2990*/  MOV R18, 0xffffffff ;  /* 0xffffffff00127802 */ /* 0x000fe40000000f00 */
[----:B------:R-:W-:Y:S02]  /*29a0*/  MOV R12, 0x29c0 ;  /* 0x000029c0000c7802 */ /* 0x000fe40000000f00 */
[----:B------:R-:W-:Y:S05]  /*29b0*/  CALL.REL.NOINC `($__internal_129_$__cuda_sm70_shflsync_bfly_p) ;  /* 0x0000013000007944 */ /* 0x000fea0003c00000 */
[----:B01----:R-:W-:Y:S01]  /*29c0*/  FADD.FTZ R22, R22, R115 ;  /* 0x0000007316167221 */ /* 0x003fe20000010000 */
[----:B------:R-:W-:Y:S01]  /*29d0*/  HFMA2.MMA R115, -RZ, RZ, 0, 2.384185791015625e-07 ;  /* 0x00000004ff737435 */ /* 0x000fe200000001ff */
[----:B------:R-:W-:-:S02]  /*29e0*/  MOV R3, 0x1f ;  /* 0x0000001f00037802 */ /* 0x000fc40000000f00 */
[----:B------:R-:W-:Y:S02]  /*29f0*/  MOV R18, 0xffffffff ;  /* 0xffffffff00127802 */ /* 0x000fe40000000f00 */
[----:B------:R-:W-:Y:S02]  /*2a00*/  MOV R12, 0x2a20 ;  /* 0x00002a20000c7802 */ /* 0x000fe40000000f00 */
[----:B------:R-:W-:Y:S05]  /*2a10*/  CALL.REL.NOINC `($__internal_129_$__cuda_sm70_shflsync_bfly_p) ;  /* 0x000000d000007944 */ /* 0x000fea0003c00000 */
[----:B01----:R-:W-:Y:S01]  /*2a20*/  FADD.FTZ R22, R22, R115 ;  /* 0x0000007316167221 */ /* 0x003fe20000010000 */
[----:B------:R-:W-:Y:S01]  /*2a30*/  HFMA2.MMA R115, -RZ, RZ, 0, 4.76837158203125e-07 ;  /* 0x00000008ff737435 */ /* 0x000fe200000001ff */
[----:B------:R-:W-:Y:S02]  /*2a40*/  MOV R3, 0x1f ;  /* 0x0000001f00037802 */ /* 0x000fe40000000f00 */
[----:B------:R-:W-:Y:S02]  /*2a50*/  MOV R18, 0xffffffff ;  /* 0xffffffff00127802 */ /* 0x000fe40000000f00 */
[----:B------:R-:W-:Y:S02]  /*2a60*/  MOV R12, 0x2a80 ;  /* 0x00002a80000c7802 */ /* 0x000fe40000000f00 */
[----:B------:R-:W-:Y:S05]  /*2a70*/  CALL.REL.NOINC `($__internal_129_$__cuda_sm70_shflsync_bfly_p) ;  /* 0x0000007000007944 */ /* 0x000fea0003c00000 */
[----:B01----:R-:W-:Y:S01]  /*2a80*/  FADD.FTZ R22, R22, R115 ;  /* 0x0000007316167221 */ /* 0x003fe20000010000 */
[----:B------:R-:W-:Y:S01]  /*2a90*/  HFMA2.MMA R115, -RZ, RZ, 0, 9.5367431640625e-07 ;  /* 0x00000010ff737435 */ /* 0x000fe200000001ff */
[----:B------:R-:W-:-:S02]  /*2aa0*/  MOV R3, 0x1f ;  /* 0x0000001f00037802 */ /* 0x000fc40000000f00 */
[----:B------:R-:W-:Y:S02]  /*2ab0*/  MOV R18, 0xffffffff ;  /* 0xffffffff00127802 */ /* 0x000fe40000000f00 */
[----:B------:R-:W-:Y:S02]  /*2ac0*/  MOV R12, 0x2ae0 ;  /* 0x00002ae0000c7802 */ /* 0x000fe40000000f00 */
[----:B------:R-:W-:Y:S05]  /*2ad0*/  CALL.REL.NOINC `($__internal_129_$__cuda_sm70_shflsync_bfly_p) ;  /* 0x0000001000007944 */ /* 0x000fea0003c00000 */
[----:B01----:R-:W-:Y:S05]  /*2ae0*/  BRA `(.L_x_17632) ;  /* 0xffffef0000007947 */ /* 0x003fea000383ffff */
        .weak           $__internal_129_$__cuda_sm70_shflsync_bfly_p
        .type           $__internal_129_$__cuda_sm70_shflsync_bfly_p,@function
        .size           $__internal_129_$__cuda_sm70_shflsync_bfly_p,(.L_x_22217 - $__internal_129_$__cuda_sm70_shflsync_bfly_p)
$__internal_129_$__cuda_sm70_shflsync_bfly_p:
[----:B------:R-:W-:Y:S01]  /*2af0*/  HFMA2.MMA R13, -RZ, RZ, 0, 0 ;  /* 0x00000000ff0d7435 */ /* 0x000fe200000001ff */
[----:B------:R-:W-:Y:S04]  /*2b00*/  WARPSYNC R18 ;  /* 0x0000001200007348 */ /* 0x000fe80003800000 */
[----:B------:R0:W1:Y:S01]  /*2b10*/  SHFL.BFLY PT, R115, R22, R115, R3 ;  /* 0x0c00007316737389 */ /* 0x00006200000e0003 */
[----:B------:R-:W-:Y:S05]  /*2b20*/  RET.REL.NODEC R12 `(_ZN10layer_norm13ln_fwd_kernelINS_13Kernel_traitsI6__halfffffjLj3072ELj1ELj1ELj4ELj16ENS_18Kernel_traits_baseILj3072ES2_ffffjLj128EEEEELb0ELb0ELb0ELb1EEEvNS_9FwdParamsE) ;  /* 0xffffd4d00c007950 */ /* 0x000fea0003c3ffff */
.L_x_17633:
        /* <DEDUP_REMOVED lines=13> */
.L_x_22217:


//--------------------- .text._ZN10layer_norm13ln_fwd_kernelINS_13Kernel_traitsI6__halfffffjLj3072ELj1ELj1ELj4ELj16ENS_18Kernel_traits_baseILj3072ES2_ffffjLj128EEEEELb0ELb0ELb1ELb0EEEvNS_9FwdParamsE --------------------------
	.section	.text._ZN10layer_norm13ln_fwd_kernelINS_13Kernel_traitsI6__halfffffjLj3072ELj1ELj1ELj4ELj16ENS_18Kernel_traits_baseILj3072ES2_ffffjLj128EEEEELb0ELb0ELb1ELb0EEEvNS_9FwdParamsE,"ax",@progbits
	.sectioninfo	@"SHI_REGISTERS=108"
	.align	128
        .global         _ZN10layer_norm13ln_fwd_kernelINS_13Kernel_traitsI6__halfffffjLj3072ELj1ELj1ELj4ELj16ENS_18Kernel_traits_baseILj3072ES2_ffffjLj128EEEEELb0ELb0ELb1ELb0EEEvNS_9FwdParamsE
        .type           _ZN10layer_norm13ln_fwd_kernelINS_13Kernel_traitsI6__halfffffjLj3072ELj1ELj1ELj4ELj16ENS_18Kernel_traits_baseILj3072ES2_ffffjLj128EEEEELb0ELb0ELb1ELb0EEEvNS_9FwdParamsE,@function
        .size           _ZN10layer_norm13ln_fwd_kernelINS_13Kernel_traitsI6__halfffffjLj3072ELj1ELj1ELj4ELj16ENS_18Kernel_traits_baseILj3072ES2_ffffjLj128EEEEELb0ELb0ELb1ELb0EEEvNS_9FwdParamsE,(.L_x_22218 - _ZN10layer_norm13ln_fwd_kernelINS_13Kernel_traitsI6__halfffffjLj3072ELj1ELj1ELj4ELj16ENS_18Kernel_traits_baseILj3072ES2_ffffjLj128EEEEELb0ELb0ELb1ELb0EEEvNS_9FwdParamsE)
        .other          _ZN10layer_norm13ln_fwd_kernelINS_13Kernel_traitsI6__halfffffjLj3072ELj1ELj1ELj4ELj16ENS_18Kernel_traits_baseILj3072ES2_ffffjLj128EEEEELb0ELb0ELb1ELb0EEEvNS_9FwdParamsE,@"STO_CUDA_ENTRY STV_DEFAULT"
_ZN10layer_norm13ln_fwd_kernelINS_13Kernel_traitsI6__halfffffjLj3072ELj1ELj1ELj4ELj16ENS_18Kernel_traits_baseILj3072ES2_ffffjLj128EEEEELb0ELb0ELb1ELb0EEEvNS_9FwdParamsE:
.text._ZN10layer_norm13ln_fwd_kernelINS_13Kernel_traitsI6__halfffffjLj3072ELj1ELj1ELj4ELj16ENS_18Kernel_traits_baseILj3072ES2_ffffjLj128EEEEELb0ELb0ELb1ELb0EEEvNS_9FwdParamsE:
        /* <DEDUP_REMOVED lines=30> */
.L_x_17635:
[----:B0-----:R-:W-:Y:S05]  /*01e0*/  BSYNC B0 ;  /* 0x0000000000007941 */ /* 0x001fea0003800000 */
.L_x_17634:
        /* <DEDUP_REMOVED lines=12> */
.L_x_17637:
[----:B0-----:R-:W-:Y:S05]  /*02b0*/  BSYNC B0 ;  /* 0x0000000000007941 */ /* 0x001fea0003800000 */
.L_x_17636:
        /* <DEDUP_REMOVED lines=12> */
.L_x_17639:
[----:B0-----:R-:W-:Y:S05]  /*0380*/  BSYNC B0 ;  /* 0x0000000000007941 */ /* 0x001fea0003800000 */
.L_x_17638:
        /* <DEDUP_REMOVED lines=12> */
.L_x_17641:
[----:B0-----:R-:W-:Y:S05]  /*0450*/  BSYNC B0 ;  /* 0x0000000000007941 */ /* 0x001fea0003800000 */
.L_x_17640:
[----:B------:R-:W-:Y:S01]  /*0460*/  BSSY B0, `(.L_x_17642) ;  /* 0x000000c000007945 */ /* 0x000fe20003800000 */
[----:B------:R-:W-:Y:S05]  /*0470*/  @!P3 BRA `(.L_x_17643) ;  /* 0x000000a00000b947 */ /* 0x000fea0003800000 */
[----:B------:R-:W-:Y:S01]  /*0480*/  ISETP.NE.U32.AND P1, PT, RZ, c[0x0][0x218], PT ;  /* 0x00008600ff007a0c */ /* 0x000fe20003f25070 */
[----:B------:R-:W-:-:S03]  /*0490*/  IMAD.MOV.U32 R17, RZ, RZ, 0x8 ;  /* 0x00000008ff117424 */ /* 0x000fc600078e00ff */
[----:B------:R-:W-:Y:S01]  /*04a0*/  ISETP.NE.AND.EX P1, PT, RZ, c[0x0][0x21c], PT, P1 ;  /* 0x00008700ff007a0c */ /* 0x000fe20003f25310 */
[----:B------:R-:W-:-:S05]  /*04b0*/  IMAD.WIDE.U32 R16, R30, R17, c[0x0][0x1b0] ;  /* 0x00006c001e107625 */ /* 0x000fca00078e0011 */
[----:B------:R0:W5:Y:S07]  /*04c0*/  LDG.E.64 R28, [R16.64] ;  /* 0x00000004101c7981 */ /* 0x00016e000c1e1b00 */
[----:B------:R-:W-:-:S04]  /*04d0*/  @P1 LEA R14, P2, R30, c[0x0][0x218], 0x3 ;  /* 0x000086001e0e1a11 */ /* 0x000fc800078418ff */
[----:B------:R-:W-:-:S05]  /*04e0*/  @P1 LEA.HI.X R15, R30, c[0x0][0x21c], RZ, 0x3, P2 ;  /* 0x000087001e0f1a11 */ /* 0x000fca00010f1cff */
[----:B------:R0:W5:Y:S01]  /*04f0*/  @P1 LDG.E.64 R12, [R14.64] ;  /* 0x000000040e0c1981 */ /* 0x000162000c1e1b00 */
[----:B------:R-:W-:Y:S01]  /*0500*/  IADD3 R30, R30, 0x80, RZ ;  /* 0x000000801e1e7810 */ /* 0x000fe20007ffe0ff */
[----:B------:R-:W-:Y:S02]  /*0510*/  @!P1 CS2R R12, SRZ ;  /* 0x00000000000c9805 */ /* 0x000fe4000001ff00 */
.L_x_17643:
[----:B0-----:R-:W-:Y:S05]  /*0520*/  BSYNC B0 ;  /* 0x0000000000007941 */ /* 0x001fea0003800000 */
.L_x_17642:
[----:B------:R-:W-:Y:S01]  /*0530*/  ISETP.GE.U32.AND P1, PT, R2, 0x300, PT ;  /* 0x000003000200780c */ /* 0x000fe20003f26070 */
[----:B------:R-:W-:-:S12]  /*0540*/  BSSY B0, `(.L_x_17644) ;  /* 0x000000b000007945 */ /* 0x000fd80003800000 */
[----:B------:R-:W-:Y:S05]  /*0550*/  @!P1 BRA `(.L_x_17645) ;  /* 0x0000009000009947 */ /* 0x000fea0003800000 */
[----:B------:R-:W-:Y:S01]  /*0560*/  ISETP.NE.U32.AND P2, PT, RZ, c[0x0][0x218], PT ;  /* 0x00008600ff007a0c */ /* 0x000fe20003f45070 */
[----:B------:R-:W-:-:S03]  /*0570*/  HFMA2.MMA R17, -RZ, RZ, 0, 4.76837158203125e-07 ;  /* 0x00000008ff117435 */ /* 0x000fc600000001ff */
[----:B------:R-:W-:-:S13]  /*0580*/  ISETP.NE.AND.EX P2, PT, RZ, c[0x0][0x21c], PT, P2 ;  /* 0x00008700ff007a0c */ /* 0x000fda0003f45320 */
[C---:B------:R-:W-:Y:S01]  /*0590*/  @P2 LEA R18, P3, R30.reuse, c[0x0][0x218], 0x3 ;  /* 0x000086001e122a11 */ /* 0x040fe200078618ff */
[----:B------:R-:W-:-:S03]  /*05a0*/  IMAD.WIDE.U32 R16, R30, R17, c[0x0][0x1b0] ;  /* 0x00006c001e107625 */ /* 0x000fc600078e0011 */
[----:B------:R-:W-:-:S03]  /*05b0*/  @P2 LEA.HI.X R19, R30, c[0x0][0x21c], RZ, 0x3, P3 ;  /* 0x000087001e132a11 */ /* 0x000fc600018f1cff */
[----:B------:R-:W5:Y:S04]  /*05c0*/  LDG.E.64 R16, [R16.64] ;  /* 0x0000000410107981 */ /* 0x000f68000c1e1b00 */
[----:B------:R0:W5:Y:S01]  /*05d0*/  @P2 LDG.E.64 R14, [R18.64] ;  /* 0x00000004120e2981 */ /* 0x000162000c1e1b00 */
[----:B------:R-:W-:-:S03]  /*05e0*/  @!P2 CS2R R14, SRZ ;  /* 0x00000000000ea805 */ /* 0x000fc6000001ff00 */
.L_x_17645:
[----:B0-----:R-:W-:Y:S05]  /*05f0*/  BSYNC B0 ;  /* 0x0000000000007941 */ /* 0x001fea0003800000 */
.L_x_17644:
[----:B------:R-:W0:Y:S02]  /*0600*/  S2UR UR6, SR_CTAID.X ;  /* 0x00000000000679c3 */ /* 0x000e240000002500 */
[----:B0-----:R-:W-:-:S04]  /*0610*/  LEA.HI R18, R0, UR6, RZ, 0x19 ;  /* 0x0000000600127c11 */ /* 0x001fc8000f8fc8ff */
[----:B------:R-:W-:-:S13]  /*0620*/  ISETP.GE.AND P2, PT, R18, c[0x0][0x164], PT ;  /* 0x0000590012007a0c */ /* 0x000fda0003f46270 */
[----:B------:R-:W-:Y:S05]  /*0630*/  @P2 EXIT ;  /* 0x000000000000294d */ /* 0x000fea0003800000 */
[----:B------:R-:W-:Y:S01]  /*0640*/  SHF.R.S32.HI R3, RZ, 0x2, R3 ;  /* 0x00000002ff037819 */ /* 0x000fe20000011403 */
[----:B-----5:R-:W-:Y:S01]  /*0650*/  IMAD.MOV.U32 R60, RZ, RZ, R24 ;  /* 0x000000ffff3c7224 */ /* 0x020fe200078e0018 */
[----:B------:R-:W-:Y:S01]  /*0660*/  MOV R30, R20 ;  /* 0x00000014001e7202 */ /* 0x000fe20000000f00 */
[----:B------:R-:W-:Y:S01]  /*0670*/  IMAD.MOV.U32 R71, RZ, RZ, R29 ;  /* 0x000000ffff477224 */ /* 0x000fe200078e001d */
[----:B------:R-:W-:Y:S01]  /*0680*/  SHF.R.U64 R37, R20, 0x10, R21 ;  /* 0x0000001014257819 */ /* 0x000fe20000001215 */
[----:B------:R-:W-:Y:S01]  /*0690*/  HFMA2.MMA R90, -RZ, RZ, 0, 5.9604644775390625e-08 ;  /* 0x00000001ff5a7435 */ /* 0x000fe200000001ff */
[----:B------:R-:W-:Y:S01]  /*06a0*/  LOP3.LUT R20, R0, 0x60, RZ, 0xc0, !PT ;  /* 0x0000006000147812 */ /* 0x000fe200078ec0ff */
[----:B------:R-:W-:Y:S01]  /*06b0*/  HADD2.F32 R60, -RZ, R60.H0_H0 ;  /* 0x2000003cff3c7230 */ /* 0x000fe20000004100 */
[----:B------:R-:W-:Y:S01]  /*06c0*/  LOP3.LUT R19, R3, 0x7f, RZ, 0xc0, !PT ;  /* 0x0000007f03137812 */ /* 0x000fe200078ec0ff */
[----:B------:R-:W-:Y:S01]  /*06d0*/  HADD2.F32 R71, -RZ, R71.H0_H0 ;  /* 0x20000047ff477230 */ /* 0x000fe20000004100 */
[----:B------:R-:W-:Y:S01]  /*06e0*/  SHF.R.U32.HI R3, RZ, 0x2, R3 ;  /* 0x00000002ff037819 */ /* 0x000fe20000011603 */
[----:B------:R-:W-:Y:S01]  /*06f0*/  ULDC.U8 UR6, c[0x0][0x1f0] ;  /* 0x00007c0000067ab9 */ /* 0x000fe20000000000 */
[----:B------:R-:W-:-:S02]  /*0700*/  IADD3 R20, R19, -R20, RZ ;  /* 0x8000001413147210 */ /* 0x000fc40007ffe0ff */
[----:B------:R-:W-:Y:S02]  /*0710*/  LOP3.LUT R3, R3, 0x3fffffe0, RZ, 0xc0, !PT ;  /* 0x3fffffe003037812 */ /* 0x000fe400078ec0ff */
[----:B------:R-:W-:Y:S02]  /*0720*/  IMNMX R20, RZ, R20, !PT ;  /* 0x00000014ff147217 */ /* 0x000fe40007800200 */
[----:B------:R-:W-:Y:S02]  /*0730*/  SHF.R.U64 R61, R24, 0x10, R25 ;  /* 0x00000010183d7819 */ /* 0x000fe40000001219 */
[----:B------:R-:W-:Y:S02]  /*0740*/  IMNMX R20, R20, 0x20, PT ;  /* 0x0000002014147817 */ /* 0x000fe40003800200 */
[----:B------:R-:W-:Y:S01]  /*0750*/  MOV R31, R21 ;  /* 0x00000015001f7202 */ /* 0x000fe20000000f00 */
[----:B------:R-:W-:Y:S01]  /*0760*/  HADD2.F32 R61, -RZ, R61.H0_H0 ;  /* 0x2000003dff3d7230 */ /* 0x000fe20000004100 */
[----:B------:R-:W-:-:S02]  /*0770*/  IADD3 R24, R20, R3, RZ ;  /* 0x0000000314187210 */ /* 0x000fc40007ffe0ff */
[----:B------:R-:W-:Y:S02]  /*0780*/  SHF.R.U32.HI R36, RZ, 0x10, R21 ;  /* 0x00000010ff247819 */ /* 0x000fe40000011615 */
[----:B------:R-:W-:Y:S02]  /*0790*/  SHF.L.U32 R21, R0, 0x5, RZ ;  /* 0x0000000500157819 */ /* 0x000fe400000006ff */
[----:B------:R-:W-:Y:S02]  /*07a0*/  SHF.L.U32 R24, R24, 0x2, RZ ;  /* 0x0000000218187819 */ /* 0x000fe400000006ff */
[----:B------:R-:W-:Y:S02]  /*07b0*/  MOV R32, R22 ;  /* 0x0000001600207202 */ /* 0x000fe40000000f00 */
[----:B------:R-:W-:Y:S02]  /*07c0*/  SHF.R.U64 R35, R22, 0x10, R23 ;  /* 0x0000001016237819 */ /* 0x000fe40000001217 */
[----:B------:R-:W-:Y:S01]  /*07d0*/  LOP3.LUT R22, R21, 0x3e0, RZ, 0xc0, !PT ;  /* 0x000003e015167812 */ /* 0x000fe200078ec0ff */
[----:B------:R-:W0:Y:S01]  /*07e0*/  I2F.U32 R24, R24 ;  /* 0x0000001800187306 */ /* 0x000e220000201000 */
[--C-:B------:R-:W-:Y:S01]  /*07f0*/  SHF.R.U64 R76, R4, 0x10, R5.reuse ;  /* 0x00000010044c7819 */ /* 0x100fe20000001205 */
[----:B------:R-:W-:Y:S01]  /*0800*/  HADD2.F32 R20, -RZ, R32.H0_H0 ;  /* 0x20000020ff147230 */ /* 0x000fe20000004100 */
[----:B------:R-:W-:Y:S01]  /*0810*/  IADD3 R22, R19, -R22, RZ ;  /* 0x8000001613167210 */ /* 0x000fe20007ffe0ff */
[----:B------:R-:W-:Y:S01]  /*0820*/  HADD2.F32 R19, -RZ, R31.H0_H0 ;  /* 0x2000001fff137230 */ /* 0x000fe20000004100 */
[----:B------:R-:W-:Y:S01]  /*0830*/  SHF.R.U32.HI R77, RZ, 0x10, R5 ;  /* 0x00000010ff4d7819 */ /* 0x000fe20000011605 */
[----:B------:R-:W-:Y:S01]  /*0840*/  HADD2.F32 R21, -RZ, R35.H0_H0 ;  /* 0x20000023ff157230 */ /* 0x000fe20000004100 */
[----:B------:R-:W-:Y:S01]  /*0850*/  IMNMX R22, RZ, R22, !PT ;  /* 0x00000016ff167217 */ /* 0x000fe20007800200 */
[----:B------:R-:W-:Y:S01]  /*0860*/  HADD2.F32 R76, -RZ, R76.H0_H0 ;  /* 0x2000004cff4c7230 */ /* 0x000fe20000004100 */
[----:B------:R-:W-:Y:S01]  /*0870*/  SHF.R.U64 R78, R6, 0x10, R7 ;  /* 0x00000010064e7819 */ /* 0x000fe20000001207 */
[----:B------:R-:W-:Y:S01]  /*0880*/  HADD2.F32 R77, -RZ, R77.H0_H0 ;  /* 0x2000004dff4d7230 */ /* 0x000fe20000004100 */
[----:B------:R-:W-:-:S02]  /*0890*/  IMNMX R22, R22, 0x20, PT ;  /* 0x0000002016167817 */ /* 0x000fc40003800200 */
[----:B------:R-:W-:Y:S01]  /*08a0*/  SHF.R.U32.HI R79, RZ, 0x10, R7 ;  /* 0x00000010ff4f7819 */ /* 0x000fe20000011607 */
[----:B------:R-:W-:Y:S01]  /*08b0*/  HADD2.F32 R78, -RZ, R78.H0_H0 ;  /* 0x2000004eff4e7230 */ /* 0x000fe20000004100 */
[----:B------:R-:W-:Y:S01]  /*08c0*/  IADD3 R92, R3, R22, RZ ;  /* 0x00000016035c7210 */ /* 0x000fe20007ffe0ff */
[----:B------:R-:W-:Y:S01]  /*08d0*/  HADD2.F32 R3, -RZ, R4.H0_H0 ;  /* 0x20000004ff037230 */ /* 0x000fe20000004100 */
[----:B0-----:R0:W1:Y:S01]  /*08e0*/  MUFU.RCP R83, R24 ;  /* 0x0000001800537308 */ /* 0x0010620000001000 */
        /* <DEDUP_REMOVED lines=9> */
[----:B------:R-:W-:Y:S01]  /*0980*/  MOV R33, R23 ;  /* 0x0000001700217202 */ /* 0x000fe20000000f00 */
        /* <DEDUP_REMOVED lines=36> */
[----:B------:R-:W-:Y:S01]  /*0bd0*/  IMAD.MOV.U32 R15, RZ, RZ, R18 ;  /* 0x000000ffff0f7224 */ /* 0x000fe200078e0012 */
        /* <DEDUP_REMOVED lines=15> */
[----:B01----:R-:W-:Y:S02]  /*0cd0*/  HADD2.F32 R91, -RZ, R91.H0_H0 ;  /* 0x2000005bff5b7230 */ /* 0x003fe40000004100 */
.L_x_17721:
[----:B------:R-:W-:-:S05]  /*0ce0*/  MOV R56, 0x4 ;  /* 0x0000000400387802 */ /* 0x000fca0000000f00 */
        /* <DEDUP_REMOVED lines=21> */
[----:B------:R-:W-:-:S05]  /*0e40*/  @P3 MOV R56, 0x10 ;  /* 0x0000001000383802 */ /* 0x000fca0000000f00 */
[----:B------:R-:W-:-:S05]  /*0e50*/  @P3 IMAD.WIDE.U32 R56, R59, R56, c[0x0][0x180] ;  /* 0x000060003b383625 */ /* 0x000fca00078e0038 */
[----:B------:R0:W2:Y:S01]  /*0e60*/  @P3 LDG.E.128 R24, [R56.64] ;  /* 0x0000000438183981 */ /* 0x0000a2000c1e1d00 */
[----:B------:R-:W-:Y:S01]  /*0e70*/  ISETP.GT.AND P4, PT, R58, RZ, PT ;  /* 0x000000ff3a00720c */ /* 0x000fe20003f84270 */
[----:B0-----:R-:W-:-:S04]  /*0e80*/  @P2 IMAD.MOV.U32 R57, RZ, RZ, 0x10 ;  /* 0x00000010ff392424 */ /* 0x001fc800078e00ff */
[----:B------:R-:W-:-:S08]  /*0e90*/  @P2 IMAD.WIDE.U32 R56, R80, R57, c[0x0][0x170] ;  /* 0x00005c0050382625 */ /* 0x000fd000078e0039 */
[----:B------:R-:W-:Y:S01]  /*0ea0*/  @!P4 ISETP.NE.U32.AND P5, PT, RZ, c[0x0][0x180], PT ;  /* 0x00006000ff00ca0c */ /* 0x000fe20003fa5070 */
[----:B------:R0:W5:Y:S03]  /*0eb0*/  @P2 LDG.E.128 R32, [R56.64] ;  /* 0x0000000438202981 */ /* 0x000166000c1e1d00 */
[----:B------:R-:W-:Y:S01]  /*0ec0*/  @!P4 ISETP.NE.AND.EX P5, PT, RZ, c[0x0][0x184], PT, P5 ;  /* 0x00006100ff00ca0c */ /* 0x000fe20003fa5350 */
[----:B------:R-:W-:Y:S03]  /*0ed0*/  BSSY B1, `(.L_x_17648) ;  /* 0x000000e000017945 */ /* 0x000fe60003800000 */
[----:B--2---:R-:W-:Y:S02]  /*0ee0*/  @!P4 FSEL R28, R24, RZ, P5 ;  /* 0x000000ff181cc208 */ /* 0x004fe40002800000 */
        /* <DEDUP_REMOVED lines=10> */
[----:B0----5:R-:W-:-:S04]  /*0f90*/  FMUL.FTZ R28, R32, c[0x0][0x1ec] ;  /* 0x00007b00201c7a20 */ /* 0x021fc80000410000 */
[----:B------:R-:W-:Y:S02]  /*0fa0*/  @P3 FADD.FTZ R28, R24, R28 ;  /* 0x0000001c181c3221 */ /* 0x000fe40000010000 */
.L_x_17649:
[----:B0-----:R-:W-:Y:S05]  /*0fb0*/  BSYNC B1 ;  /* 0x0000000000017941 */ /* 0x001fea0003800000 */
.L_x_17648:
[----:B------:R-:W-:Y:S01]  /*0fc0*/  BSSY B1, `(.L_x_17650) ;  /* 0x0000004000017945 */ /* 0x000fe20003800000 */
[----:B------:R-:W-:Y:S05]  /*0fd0*/  @!P4 BRA `(.L_x_17651) ;  /* 0x000000200000c947 */ /* 0x000fea0003800000 */
[----:B-----5:R-:W-:-:S04]  /*0fe0*/  FMUL.FTZ R29, R33, c[0x0][0x1ec] ;  /* 0x00007b00211d7a20 */ /* 0x020fc80000410000 */
[----:B------:R-:W-:Y:S02]  /*0ff0*/  @P3 FADD.FTZ R29, R25, R29 ;  /* 0x0000001d191d3221 */ /* 0x000fe40000010000 */
.L_x_17651:
[----:B------:R-:W-:Y:S05]  /*1000*/  BSYNC B1 ;  /* 0x0000000000017941 */ /* 0x000fea0003800000 */
.L_x_17650:
[----:B------:R-:W-:Y:S01]  /*1010*/  BSSY B1, `(.L_x_17652) ;  /* 0x0000004000017945 */ /* 0x000fe20003800000 */
[----:B------:R-:W-:Y:S05]  /*1020*/  @!P4 BRA `(.L_x_17653) ;  /* 0x000000200000c947 */ /* 0x000fea0003800000 */
[----:B-----5:R-:W-:-:S04]  /*1030*/  FMUL.FTZ R30, R34, c[0x0][0x1ec] ;  /* 0x00007b00221e7a20 */ /* 0x020fc80000410000 */
[----:B------:R-:W-:Y:S02]  /*1040*/  @P3 FADD.FTZ R30, R26, R30 ;  /* 0x0000001e1a1e3221 */ /* 0x000fe40000010000 */
.L_x_17653:
[----:B------:R-:W-:Y:S05]  /*1050*/  BSYNC B1 ;  /* 0x0000000000017941 */ /* 0x000fea0003800000 */
.L_x_17652:
[----:B------:R-:W-:Y:S01]  /*1060*/  BSSY B1, `(.L_x_17654) ;  /* 0x0000004000017945 */ /* 0x000fe20003800000 */
[----:B------:R-:W-:Y:S05]  /*1070*/  @!P4 BRA `(.L_x_17655) ;  /* 0x000000200000c947 */ /* 0x000fea0003800000 */
[----:B-----5:R-:W-:-:S04]  /*1080*/  FMUL.FTZ R31, R35, c[0x0][0x1ec] ;  /* 0x00007b00231f7a20 */ /* 0x020fc80000410000 */
[----:B------:R-:W-:Y:S02]  /*1090*/  @P3 FADD.FTZ R31, R27, R31 ;  /* 0x0000001f1b1f3221 */ /* 0x000fe40000010000 */
.L_x_17655:
[----:B------:R-:W-:Y:S05]  /*10a0*/  BSYNC B1 ;  /* 0x0000000000017941 */ /* 0x000fea0003800000 */
.L_x_17654:
[----:B------:R-:W-:Y:S01]  /*10b0*/  HFMA2.MMA R56, -RZ, RZ, 0, 9.5367431640625e-07 ;  /* 0x00000010ff387435 */ /* 0x000fe200000001ff */
[----:B------:R-:W-:-:S09]  /*10c0*/  IADD3 R80, R80, 0x80, RZ ;  /* 0x0000008050507810 */ /* 0x000fd20007ffe0ff */
[C---:B------:R-:W-:Y:S01]  /*10d0*/  IMAD.WIDE.U32 R56, R59.reuse, R56, c[0x0][0x188] ;  /* 0x000062003b387625 */ /* 0x040fe200078e0038 */
[----:B------:R-:W-:-:S04]  /*10e0*/  IADD3 R59, R59, 0x80, RZ ;  /* 0x000000803b3b7810 */ /* 0x000fc80007ffe0ff */
[----:B------:R0:W-:Y:S03]  /*10f0*/  STG.E.128 [R56.64], R28 ;  /* 0x0000001c38007986 */ /* 0x0001e6000c101d04 */
.L_x_17647:
[----:B0-----:R-:W-:Y:S05]  /*1100*/  BSYNC B0 ;  /* 0x0000000000007941 */ /* 0x001fea0003800000 */
.L_x_17646:
[----:B------:R-:W-:Y:S01]  /*1110*/  ISETP.GE.U32.AND P3, PT, R2, 0x100, PT ;  /* 0x000001000200780c */ /* 0x000fe20003f66070 */
[----:B------:R-:W-:-:S12]  /*1120*/  BSSY B0, `(.L_x_17656) ;  /* 0x0000030000007945 */ /* 0x000fd80003800000 */
[----:B------:R-:W-:Y:S05]  /*1130*/  @!P3 BRA `(.L_x_17657) ;  /* 0x000002e00000b947 */ /* 0x000fea0003800000 */
[----:B------:R-:W-:-:S04]  /*1140*/  ISETP.NE.U32.AND P3, PT, RZ, c[0x0][0x180], PT ;  /* 0x00006000ff007a0c */ /* 0x000fc80003f65070 */
[----:B------:R-:W-:-:S13]  /*1150*/  ISETP.NE.AND.EX P3, PT, RZ, c[0x0][0x184], PT, P3 ;  /* 0x00006100ff007a0c */ /* 0x000fda0003f65330 */
[----:B------:R-:W-:-:S05]  /*1160*/  @P3 MOV R56, 0x10 ;  /* 0x0000001000383802 */ /* 0x000fca0000000f00 */
[----:B------:R-:W-:-:S05]  /*1170*/  @P3 IMAD.WIDE.U32 R56, R59, R56, c[0x0][0x180] ;  /* 0x000060003b383625 */ /* 0x000fca00078e0038 */
[----:B------:R0:W2:Y:S01]  /*1180*/  @P3 LDG.E.128 R24, [R56.64] ;  /* 0x0000000438183981 */ /* 0x0000a2000c1e1d00 */
[----:B------:R-:W-:Y:S02]  /*1190*/  ISETP.GT.AND P4, PT, R58, RZ, PT ;  /* 0x000000ff3a00720c */ /* 0x000fe40003f84270 */
[----:B0-----:R-:W-:-:S11]  /*11a0*/  @P2 MOV R57, 0x10 ;  /* 0x0000001000392802 */ /* 0x001fd60000000f00 */
[----:B------:R-:W-:Y:S01]  /*11b0*/  @!P4 ISETP.NE.U32.AND P5, PT, RZ, c[0x0][0x180], PT ;  /* 0x00006000ff00ca0c */ /* 0x000fe20003fa5070 */
[----:B------:R-:W-:-:S03]  /*11c0*/  @P2 IMAD.WIDE.U32 R56, R80, R57, c[0x0][0x170] ;  /* 0x00005c0050382625 */ /* 0x000fc600078e0039 */
[----:B------:R-:W-:Y:S02]  /*11d0*/  @!P4 ISETP.NE.AND.EX P5, PT, RZ, c[0x0][0x184], PT, P5 ;  /* 0x00006100ff00ca0c */ /* 0x000fe40003fa5350 */
[----:B-----5:R0:W5:Y:S01]  /*11e0*/  @P2 LDG.E.128 R32, [R56.64] ;  /* 0x0000000438202981 */ /* 0x020162000c1e1d00 */
[----:B------:R-:W-:Y:S01]  /*11f0*/  BSSY B1, `(.L_x_17658) ;  /* 0x000000e000017945 */ /* 0x000fe20003800000 */
        /* <DEDUP_REMOVED lines=13> */
.L_x_17659:
[----:B0-----:R-:W-:Y:S05]  /*12d0*/  BSYNC B1 ;  /* 0x0000000000017941 */ /* 0x001fea0003800000 */
.L_x_17658:
[----:B------:R-:W-:Y:S01]  /*12e0*/  BSSY B1, `(.L_x_17660) ;  /* 0x0000004000017945 */ /* 0x000fe20003800000 */
[----:B------:R-:W-:Y:S05]  /*12f0*/  @!P4 BRA `(.L_x_17661) ;  /* 0x000000200000c947 */ /* 0x000fea0003800000 */
[----:B-----5:R-:W-:-:S04]  /*1300*/  FMUL.FTZ R37, R33, c[0x0][0x1ec] ;  /* 0x00007b0021257a20 */ /* 0x020fc80000410000 */
[----:B------:R-:W-:Y:S02]  /*1310*/  @P3 FADD.FTZ R37, R25, R37 ;  /* 0x0000002519253221 */ /* 0x000fe40000010000 */
.L_x_17661:
[----:B------:R-:W-:Y:S05]  /*1320*/  BSYNC B1 ;  /* 0x0000000000017941 */ /* 0x000fea0003800000 */
.L_x_17660:
[----:B------:R-:W-:Y:S01]  /*1330*/  BSSY B1, `(.L_x_17662) ;  /* 0x0000004000017945 */ /* 0x000fe20003800000 */
[----:B------:R-:W-:Y:S05]  /*1340*/  @!P4 BRA `(.L_x_17663) ;  /* 0x000000200000c947 */ /* 0x000fea0003800000 */
[----:B-----5:R-:W-:-:S04]  /*1350*/  FMUL.FTZ R38, R34, c[0x0][0x1ec] ;  /* 0x00007b0022267a20 */ /* 0x020fc80000410000 */
[----:B------:R-:W-:Y:S02]  /*1360*/  @P3 FADD.FTZ R38, R26, R38 ;  /* 0x000000261a263221 */ /* 0x000fe40000010000 */
.L_x_17663:
[----:B------:R-:W-:Y:S05]  /*1370*/  BSYNC B1 ;  /* 0x0000000000017941 */ /* 0x000fea0003800000 */
.L_x_17662:
[----:B------:R-:W-:Y:S01]  /*1380*/  BSSY B1, `(.L_x_17664) ;  /* 0x0000004000017945 */ /* 0x000fe20003800000 */
[----:B------:R-:W-:Y:S05]  /*1390*/  @!P4 BRA `(.L_x_17665) ;  /* 0x000000200000c947 */ /* 0x000fea0003800000 */
[----:B-----5:R-:W-:-:S04]  /*13a0*/  FMUL.FTZ R39, R35, c[0x0][0x1ec] ;  /* 0x00007b0023277a20 */ /* 0x020fc80000410000 */
[----:B------:R-:W-:Y:S02]  /*13b0*/  @P3 FADD.FTZ R39, R27, R39 ;  /* 0x000000271b273221 */ /* 0x000fe40000010000 */
.L_x_17665:
[----:B------:R-:W-:Y:S05]  /*13c0*/  BSYNC B1 ;  /* 0x0000000000017941 */ /* 0x000fea0003800000 */
.L_x_17664:
[----:B------:R-:W-:Y:S01]  /*13d0*/  HFMA2.MMA R56, -RZ, RZ, 0, 9.5367431640625e-07 ;  /* 0x00000010ff387435 */ /* 0x000fe200000001ff */
[----:B------:R-:W-:-:S09]  /*13e0*/  IADD3 R80, R80, 0x80, RZ ;  /* 0x0000008050507810 */ /* 0x000fd20007ffe0ff */
[C---:B------:R-:W-:Y:S01]  /*13f0*/  IMAD.WIDE.U32 R56, R59.reuse, R56, c[0x0][0x188] ;  /* 0x000062003b387625 */ /* 0x040fe200078e0038 */
[----:B------:R-:W-:-:S04]  /*1400*/  IADD3 R59, R59, 0x80, RZ ;  /* 0x000000803b3b7810 */ /* 0x000fc80007ffe0ff */
[----:B------:R0:W-:Y:S03]  /*1410*/  STG.E.128 [R56.64], R36 ;  /* 0x0000002438007986 */ /* 0x0001e6000c101d04 */
.L_x_17657:
[----:B------:R-:W-:Y:S05]  /*1420*/  BSYNC B0 ;  /* 0x0000000000007941 */ /* 0x000fea0003800000 */
.L_x_17656:
[----:B------:R-:W-:Y:S01]  /*1430*/  ISETP.GE.U32.AND P3, PT, R2, 0x180, PT ;  /* 0x000001800200780c */ /* 0x000fe20003f66070 */
[----:B------:R-:W-:-:S12]  /*1440*/  BSSY B0, `(.L_x_17666) ;  /* 0x0000030000007945 */ /* 0x000fd80003800000 */
[----:B------:R-:W-:Y:S05]  /*1450*/  @!P3 BRA `(.L_x_17667) ;  /* 0x000002e00000b947 */ /* 0x000fea0003800000 */
[----:B------:R-:W-:-:S04]  /*1460*/  ISETP.NE.U32.AND P3, PT, RZ, c[0x0][0x180], PT ;  /* 0x00006000ff007a0c */ /* 0x000fc80003f65070 */
[----:B------:R-:W-:-:S13]  /*1470*/  ISETP.NE.AND.EX P3, PT, RZ, c[0x0][0x184], PT, P3 ;  /* 0x00006100ff007a0c */ /* 0x000fda0003f65330 */
[----:B0-----:R-:W-:-:S05]  /*1480*/  @P3 MOV R56, 0x10 ;  /* 0x0000001000383802 */ /* 0x001fca0000000f00 */
        /* <DEDUP_REMOVED lines=22> */
.L_x_17669:
[----:B0-----:R-:W-:Y:S05]  /*15f0*/  BSYNC B1 ;  /* 0x0000000000017941 */ /* 0x001fea0003800000 */
.L_x_17668:
[----:B------:R-:W-:Y:S01]  /*1600*/  BSSY B1, `(.L_x_17670) ;  /* 0x0000004000017945 */ /* 0x000fe20003800000 */
[----:B------:R-:W-:Y:S05]  /*1610*/  @!P4 BRA `(.L_x_17671) ;  /* 0x000000200000c947 */ /* 0x000fea0003800000 */
[----:B-----5:R-:W-:-:S04]  /*1620*/  FMUL.FTZ R41, R33, c[0x0][0x1ec] ;  /* 0x00007b0021297a20 */ /* 0x020fc80000410000 */
[----:B------:R-:W-:Y:S02]  /*1630*/  @P3 FADD.FTZ R41, R25, R41 ;  /* 0x0000002919293221 */ /* 0x000fe40000010000 */
.L_x_17671:
[----:B------:R-:W-:Y:S05]  /*1640*/  BSYNC B1 ;  /* 0x0000000000017941 */ /* 0x000fea0003800000 */
.L_x_17670:
[----:B------:R-:W-:Y:S01]  /*1650*/  BSSY B1, `(.L_x_17672) ;  /* 0x0000004000017945 */ /* 0x000fe20003800000 */
[----:B------:R-:W-:Y:S05]  /*1660*/  @!P4 BRA `(.L_x_17673) ;  /* 0x000000200000c947 */ /* 0x000fea0003800000 */
[----:B-----5:R-:W-:-:S04]  /*1670*/  FMUL.FTZ R42, R34, c[0x0][0x1ec] ;  /* 0x00007b00222a7a20 */ /* 0x020fc80000410000 */
[----:B------:R-:W-:Y:S02]  /*1680*/  @P3 FADD.FTZ R42, R26, R42 ;  /* 0x0000002a1a2a3221 */ /* 0x000fe40000010000 */
.L_x_17673:
[----:B------:R-:W-:Y:S05]  /*1690*/  BSYNC B1 ;  /* 0x0000000000017941 */ /* 0x000fea0003800000 */
.L_x_17672:
[----:B------:R-:W-:Y:S01]  /*16a0*/  BSSY B1, `(.L_x_17674) ;  /* 0x0000004000017945 */ /* 0x000fe20003800000 */
[----:B------:R-:W-:Y:S05]  /*16b0*/  @!P4 BRA `(.L_x_17675) ;  /* 0x000000200000c947 */ /* 0x000fea0003800000 */
[----:B-----5:R-:W-:-:S04]  /*16c0*/  FMUL.FTZ R43, R35, c[0x0][0x1ec] ;  /* 0x00007b00232b7a20 */ /* 0x020fc80000410000 */
[----:B------:R-:W-:Y:S02]  /*16d0*/  @P3 FADD.FTZ R43, R27, R43 ;  /* 0x0000002b1b2b3221 */ /* 0x000fe40000010000 */
.L_x_17675:
[----:B------:R-:W-:Y:S05]  /*16e0*/  BSYNC B1 ;  /* 0x0000000000017941 */ /* 0x000fea0003800000 */
.L_x_17674:
[----:B------:R-:W-:Y:S01]  /*16f0*/  IMAD.MOV.U32 R56, RZ, RZ, 0x10 ;  /* 0x00000010ff387424 */ /* 0x000fe200078e00ff */
[----:B------:R-:W-:-:S03]  /*1700*/  IADD3 R80, R80, 0x80, RZ ;  /* 0x0000008050507810 */ /* 0x000fc60007ffe0ff */
[C---:B------:R-:W-:Y:S01]  /*1710*/  IMAD.WIDE.U32 R56, R59.reuse, R56, c[0x0][0x188] ;  /* 0x000062003b387625 */ /* 0x040fe200078e0038 */
[----:B------:R-:W-:-:S04]  /*1720*/  IADD3 R59, R59, 0x80, RZ ;  /* 0x000000803b3b7810 */ /* 0x000fc80007ffe0ff */
[----:B------:R0:W-:Y:S03]  /*1730*/  STG.E.128 [R56.64], R40 ;  /* 0x0000002838007986 */ /* 0x0001e6000c101d04 */
.L_x_17667:
[----:B------:R-:W-:Y:S05]  /*1740*/  BSYNC B0 ;  /* 0x0000000000007941 */ /* 0x000fea0003800000 */
.L_x_17666:
        /* <DEDUP_REMOVED lines=28> */
.L_x_17679:
[----:B0-----:R-:W-:Y:S05]  /*1910*/  BSYNC B1 ;  /* 0x0000000000017941 */ /* 0x001fea0003800000 */
.L_x_17678:
[----:B------:R-:W-:Y:S01]  /*1920*/  BSSY B1, `(.L_x_17680) ;  /* 0x0000004000017945 */ /* 0x000fe20003800000 */
[----:B------:R-:W-:Y:S05]  /*1930*/  @!P4 BRA `(.L_x_17681) ;  /* 0x000000200000c947 */ /* 0x000fea0003800000 */
[----:B-----5:R-:W-:-:S04]  /*1940*/  FMUL.FTZ R45, R33, c[0x0][0x1ec] ;  /* 0x00007b00212d7a20 */ /* 0x020fc80000410000 */
[----:B------:R-:W-:Y:S02]  /*1950*/  @P3 FADD.FTZ R45, R25, R45 ;  /* 0x0000002d192d3221 */ /* 0x000fe40000010000 */
.L_x_17681:
[----:B------:R-:W-:Y:S05]  /*1960*/  BSYNC B1 ;  /* 0x0000000000017941 */ /* 0x000fea0003800000 */
.L_x_17680:
[----:B------:R-:W-:Y:S01]  /*1970*/  BSSY B1, `(.L_x_17682) ;  /* 0x0000004000017945 */ /* 0x000fe20003800000 */
[----:B------:R-:W-:Y:S05]  /*1980*/  @!P4 BRA `(.L_x_17683) ;  /* 0x000000200000c947 */ /* 0x000fea0003800000 */
[----:B-----5:R-:W-:-:S04]  /*1990*/  FMUL.FTZ R46, R34, c[0x0][0x1ec] ;  /* 0x00007b00222e7a20 */ /* 0x020fc80000410000 */
[----:B------:R-:W-:Y:S02]  /*19a0*/  @P3 FADD.FTZ R46, R26, R46 ;  /* 0x0000002e1a2e3221 */ /* 0x000fe40000010000 */
.L_x_17683:
[----:B------:R-:W-:Y:S05]  /*19b0*/  BSYNC B1 ;  /* 0x0000000000017941 */ /* 0x000fea0003800000 */
.L_x_17682:
[----:B------:R-:W-:Y:S01]  /*19c0*/  BSSY B1, `(.L_x_17684) ;  /* 0x0000004000017945 */ /* 0x000fe20003800000 */
[----:B------:R-:W-:Y:S05]  /*19d0*/  @!P4 BRA `(.L_x_17685) ;  /* 0x000000200000c947 */ /* 0x000fea0003800000 */
[----:B-----5:R-:W-:-:S04]  /*19e0*/  FMUL.FTZ R47, R35, c[0x0][0x1ec] ;  /* 0x00007b00232f7a20 */ /* 0x020fc80000410000 */
[----:B------:R-:W-:Y:S02]  /*19f0*/  @P3 FADD.FTZ R47, R27, R47 ;  /* 0x0000002f1b2f3221 */ /* 0x000fe40000010000 */
.L_x_17685:
[----:B------:R-:W-:Y:S05]  /*1a00*/  BSYNC B1 ;  /* 0x0000000000017941 */ /* 0x000fea0003800000 */
.L_x_17684:
[----:B------:R-:W-:Y:S01]  /*1a10*/  HFMA2.MMA R56, -RZ, RZ, 0, 9.5367431640625e-07 ;  /* 0x00000010ff387435 */ /* 0x000fe200000001ff */
[----:B------:R-:W-:-:S09]  /*1a20*/  IADD3 R80, R80, 0x80, RZ ;  /* 0x0000008050507810 */ /* 0x000fd20007ffe0ff */
[C---:B------:R-:W-:Y:S01]  /*1a30*/  IMAD.WIDE.U32 R56, R59.reuse, R56, c[0x0][0x188] ;  /* 0x000062003b387625 */ /* 0x040fe200078e0038 */
[----:B------:R-:W-:-:S04]  /*1a40*/  IADD3 R59, R59, 0x80, RZ ;  /* 0x000000803b3b7810 */ /* 0x000fc80007ffe0ff */
[----:B------:R0:W-:Y:S03]  /*1a50*/  STG.E.128 [R56.64], R44 ;  /* 0x0000002c38007986 */ /* 0x0001e6000c101d04 */
.L_x_17677:
[----:B------:R-:W-:Y:S05]  /*1a60*/  BSYNC B0 ;  /* 0x0000000000007941 */ /* 0x000fea0003800000 */
.L_x_17676:
        /* <DEDUP_REMOVED lines=28> */
.L_x_17689:
[----:B0-----:R-:W-:Y:S05]  /*1c30*/  BSYNC B1 ;  /* 0x0000000000017941 */ /* 0x001fea0003800000 */
.L_x_17688:
[----:B------:R-:W-:Y:S01]  /*1c40*/  BSSY B1, `(.L_x_17690) ;  /* 0x0000004000017945 */ /* 0x000fe20003800000 */
[----:B------:R-:W-:Y:S05]  /*1c50*/  @!P4 BRA `(.L_x_17691) ;  /* 0x000000200000c947 */ /* 0x000fea0003800000 */
[----:B-----5:R-:W-:-:S04]  /*1c60*/  FMUL.FTZ R49, R33, c[0x0][0x1ec] ;  /* 0x00007b0021317a20 */ /* 0x020fc80000410000 */
[----:B------:R-:W-:Y:S02]  /*1c70*/  @P3 FADD.FTZ R49, R25, R49 ;  /* 0x0000003119313221 */ /* 0x000fe40000010000 */
.L_x_17691:
[----:B------:R-:W-:Y:S05]  /*1c80*/  BSYNC B1 ;  /* 0x0000000000017941 */ /* 0x000fea0003800000 */
.L_x_17690:
[----:B------:R-:W-:Y:S01]  /*1c90*/  BSSY B1, `(.L_x_17692) ;  /* 0x0000004000017945 */ /* 0x000fe20003800000 */
[----:B------:R-:W-:Y:S05]  /*1ca0*/  @!P4 BRA `(.L_x_17693) ;  /* 0x000000200000c947 */ /* 0x000fea0003800000 */
[----:B-----5:R-:W-:-:S04]  /*1cb0*/  FMUL.FTZ R50, R34, c[0x0][0x1ec] ;  /* 0x00007b0022327a20 */ /* 0x020fc80000410000 */
[----:B------:R-:W-:Y:S02]  /*1cc0*/  @P3 FADD.FTZ R50, R26, R50 ;  /* 0x000000321a323221 */ /* 0x000fe40000010000 */
.L_x_17693:
[----:B------:R-:W-:Y:S05]  /*1cd0*/  BSYNC B1 ;  /* 0x0000000000017941 */ /* 0x000fea0003800000 */
.L_x_17692:
[----:B------:R-:W-:Y:S01]  /*1ce0*/  BSSY B1, `(.L_x_17694) ;  /* 0x0000004000017945 */ /* 0x000fe20003800000 */
[----:B------:R-:W-:Y:S05]  /*1cf0*/  @!P4 BRA `(.L_x_17695) ;  /* 0x000000200000c947 */ /* 0x000fea0003800000 */
[----:B-----5:R-:W-:-:S04]  /*1d00*/  FMUL.FTZ R51, R35, c[0x0][0x1ec] ;  /* 0x00007b0023337a20 */ /* 0x020fc80000410000 */
[----:B------:R-:W-:Y:S02]  /*1d10*/  @P3 FADD.FTZ R51, R27, R51 ;  /* 0x000000331b333221 */ /* 0x000fe40000010000 */
.L_x_17695:
[----:B------:R-:W-:Y:S05]  /*1d20*/  BSYNC B1 ;  /* 0x0000000000017941 */ /* 0x000fea0003800000 */
.L_x_17694:
[----:B------:R-:W-:Y:S01]  /*1d30*/  HFMA2.MMA R56, -RZ, RZ, 0, 9.5367431640625e-07 ;  /* 0x00000010ff387435 */ /* 0x000fe200000001ff */
[----:B------:R-:W-:-:S09]  /*1d40*/  IADD3 R80, R80, 0x80, RZ ;  /* 0x0000008050507810 */ /* 0x000fd20007ffe0ff */
[C---:B------:R-:W-:Y:S01]  /*1d50*/  IMAD.WIDE.U32 R56, R59.reuse, R56, c[0x0][0x188] ;  /* 0x000062003b387625 */ /* 0x040fe200078e0038 */
[----:B------:R-:W-:-:S04]  /*1d60*/  IADD3 R59, R59, 0x80, RZ ;  /* 0x000000803b3b7810 */ /* 0x000fc80007ffe0ff */
[----:B------:R0:W-:Y:S03]  /*1d70*/  STG.E.128 [R56.64], R48 ;  /* 0x0000003038007986 */ /* 0x0001e6000c101d04 */
.L_x_17687:
[----:B------:R-:W-:Y:S05]  /*1d80*/  BSYNC B0 ;  /* 0x0000000000007941 */ /* 0x000fea0003800000 */
.L_x_17686:
[----:B------:R-:W-:Y:S01]  /*1d90*/  BSSY B0, `(.L_x_17696) ;  /* 0x000002e000007945 */ /* 0x000fe20003800000 */
[----:B------:R-:W-:Y:S05]  /*1da0*/  @!P1 BRA `(.L_x_17697) ;  /* 0x000002c000009947 */ /* 0x000fea0003800000 */
[----:B------:R-:W-:-:S04]  /*1db0*/  @P2 IMAD.MOV.U32 R55, RZ, RZ, 0x10 ;  /* 0x00000010ff372424 */ /* 0x000fc800078e00ff */
[----:B------:R-:W-:-:S05]  /*1dc0*/  @P2 IMAD.WIDE.U32 R54, R80, R55, c[0x0][0x170] ;  /* 0x00005c0050362625 */ /* 0x000fca00078e0037 */
[----:B-----5:R1:W5:Y:S01]  /*1dd0*/  @P2 LDG.E.128 R32, [R54.64] ;  /* 0x0000000436202981 */ /* 0x020362000c1e1d00 */
[----:B------:R-:W-:-:S04]  /*1de0*/  ISETP.NE.U32.AND P2, PT, RZ, c[0x0][0x180], PT ;  /* 0x00006000ff007a0c */ /* 0x000fc80003f45070 */
[----:B------:R-:W-:-:S13]  /*1df0*/  ISETP.NE.AND.EX P2, PT, RZ, c[0x0][0x184], PT, P2 ;  /* 0x00006100ff007a0c */ /* 0x000fda0003f45320 */
[----:B0-----:R-:W-:-:S05]  /*1e00*/  @P2 MOV R56, 0x10 ;  /* 0x0000001000382802 */ /* 0x001fca0000000f00 */
[----:B------:R-:W-:-:S05]  /*1e10*/  @P2 IMAD.WIDE.U32 R56, R59, R56, c[0x0][0x180] ;  /* 0x000060003b382625 */ /* 0x000fca00078e0038 */
[----:B------:R0:W2:Y:S01]  /*1e20*/  @P2 LDG.E.128 R24, [R56.64] ;  /* 0x0000000438182981 */ /* 0x0000a2000c1e1d00 */
[----:B------:R-:W-:Y:S01]  /*1e30*/  ISETP.GT.AND P3, PT, R58, RZ, PT ;  /* 0x000000ff3a00720c */ /* 0x000fe20003f64270 */
[----:B------:R-:W-:Y:S01]  /*1e40*/  BSSY B1, `(.L_x_17698) ;  /* 0x0000012000017945 */ /* 0x000fe20003800000 */
[----:B0-----:R-:W-:-:S11]  /*1e50*/  HFMA2.MMA R56, -RZ, RZ, 0, 9.5367431640625e-07 ;  /* 0x00000010ff387435 */ /* 0x001fd600000001ff */
[----:B------:R-:W-:-:S04]  /*1e60*/  @!P3 ISETP.NE.U32.AND P4, PT, RZ, c[0x0][0x180], PT ;  /* 0x00006000ff00ba0c */ /* 0x000fc80003f85070 */
        /* <DEDUP_REMOVED lines=11> */
[----:B------:R-:W-:Y:S01]  /*1f20*/  @!P3 FSEL R55, R27, RZ, P4 ;  /* 0x000000ff1b37b208 */ /* 0x000fe20002000000 */
[----:B------:R-:W-:Y:S05]  /*1f30*/  @!P3 BRA `(.L_x_17699) ;  /* 0x000000200000b947 */ /* 0x000fea0003800000 */
[----:B-----5:R-:W-:-:S04]  /*1f40*/  FMUL.FTZ R52, R32, c[0x0][0x1ec] ;  /* 0x00007b0020347a20 */ /* 0x020fc80000410000 */
[----:B------:R-:W-:Y:S02]  /*1f50*/  @P2 FADD.FTZ R52, R24, R52 ;  /* 0x0000003418342221 */ /* 0x000fe40000010000 */
.L_x_17699:
[----:B------:R-:W-:Y:S05]  /*1f60*/  BSYNC B1 ;  /* 0x0000000000017941 */ /* 0x000fea0003800000 */
.L_x_17698:
[----:B------:R-:W-:Y:S01]  /*1f70*/  BSSY B1, `(.L_x_17700) ;  /* 0x0000004000017945 */ /* 0x000fe20003800000 */
[----:B------:R-:W-:Y:S05]  /*1f80*/  @!P3 BRA `(.L_x_17701) ;  /* 0x000000200000b947 */ /* 0x000fea0003800000 */
[----:B-----5:R-:W-:-:S04]  /*1f90*/  FMUL.FTZ R53, R33, c[0x0][0x1ec] ;  /* 0x00007b0021357a20 */ /* 0x020fc80000410000 */
[----:B------:R-:W-:Y:S02]  /*1fa0*/  @P2 FADD.FTZ R53, R25, R53 ;  /* 0x0000003519352221 */ /* 0x000fe40000010000 */
.L_x_17701:
[----:B------:R-:W-:Y:S05]  /*1fb0*/  BSYNC B1 ;  /* 0x0000000000017941 */ /* 0x000fea0003800000 */
.L_x_17700:
[----:B------:R-:W-:Y:S01]  /*1fc0*/  BSSY B1, `(.L_x_17702) ;  /* 0x0000004000017945 */ /* 0x000fe20003800000 */
[----:B------:R-:W-:Y:S05]  /*1fd0*/  @!P3 BRA `(.L_x_17703) ;  /* 0x000000200000b947 */ /* 0x000fea0003800000 */
[----:B-----5:R-:W-:-:S04]  /*1fe0*/  FMUL.FTZ R54, R34, c[0x0][0x1ec] ;  /* 0x00007b0022367a20 */ /* 0x020fc80000410000 */
[----:B------:R-:W-:Y:S02]  /*1ff0*/  @P2 FADD.FTZ R54, R26, R54 ;  /* 0x000000361a362221 */ /* 0x000fe40000010000 */
.L_x_17703:
[----:B------:R-:W-:Y:S05]  /*2000*/  BSYNC B1 ;  /* 0x0000000000017941 */ /* 0x000fea0003800000 */
.L_x_17702:
[----:B------:R-:W-:Y:S01]  /*2010*/  BSSY B1, `(.L_x_17704) ;  /* 0x0000004000017945 */ /* 0x000fe20003800000 */
[----:B------:R-:W-:Y:S05]  /*2020*/  @!P3 BRA `(.L_x_17705) ;  /* 0x000000200000b947 */ /* 0x000fea0003800000 */
[----:B-----5:R-:W-:-:S04]  /*2030*/  FMUL.FTZ R55, R35, c[0x0][0x1ec] ;  /* 0x00007b0023377a20 */ /* 0x020fc80000410000 */
[----:B------:R-:W-:Y:S02]  /*2040*/  @P2 FADD.FTZ R55, R27, R55 ;  /* 0x000000371b372221 */ /* 0x000fe40000010000 */
.L_x_17705:
[----:B------:R-:W-:Y:S05]  /*2050*/  BSYNC B1 ;  /* 0x0000000000017941 */ /* 0x000fea0003800000 */
.L_x_17704:
[----:B------:R0:W-:Y:S02]  /*2060*/  STG.E.128 [R56.64], R52 ;  /* 0x0000003438007986 */ /* 0x0001e4000c101d04 */
.L_x_17697:
[----:B------:R-:W-:Y:S05]  /*2070*/  BSYNC B0 ;  /* 0x0000000000007941 */ /* 0x000fea0003800000 */
.L_x_17696:
[----:B0-----:R-:W-:Y:S01]  /*2080*/  FADD.FTZ R56, RZ, R28 ;  /* 0x0000001cff387221 */ /* 0x001fe20000010000 */
[----:B------:R-:W-:Y:S02]  /*2090*/  LOP3.LUT P2, RZ, R90, 0xff, RZ, 0xc0, !PT ;  /* 0x000000ff5aff7812 */ /* 0x000fe4000784c0ff */
[----:B------:R-:W-:Y:S01]  /*20a0*/  SHF.R.U32.HI R80, RZ, 0x5, R0 ;  /* 0x00000005ff507819 */ /* 0x000fe20000011600 */
[----:B------:R-:W-:Y:S01]  /*20b0*/  FADD.FTZ R57, R29, R56 ;  /* 0x000000381d397221 */ /* 0x000fe20000010000 */
[----:B------:R-:W-:Y:S02]  /*20c0*/  ISETP.GT.U32.AND P3, PT, R2, 0x17f, PT ;  /* 0x0000017f0200780c */ /* 0x000fe40003f64070 */
[----:B------:R-:W-:Y:S01]  /*20d0*/  LOP3.LUT R80, R80, 0x7fffffc, RZ, 0xc0, !PT ;  /* 0x07fffffc50507812 */ /* 0x000fe200078ec0ff */
[----:B------:R-:W-:Y:S01]  /*20e0*/  FADD.FTZ R56, R30, R57 ;  /* 0x000000391e387221 */ /* 0x000fe20000010000 */
[C---:B------:R-:W-:Y:S02]  /*20f0*/  ISETP.GT.U32.AND P4, PT, R2.reuse, 0x1ff, PT ;  /* 0x000001ff0200780c */ /* 0x040fe40003f84070 */
[C---:B------:R-:W-:Y:S01]  /*2100*/  ISETP.GT.U32.AND P5, PT, R2.reuse, 0x27f, PT ;  /* 0x0000027f0200780c */ /* 0x040fe20003fa4070 */
        /* <DEDUP_REMOVED lines=27> */
.L_x_17722:
        /* <DEDUP_REMOVED lines=20> */
[----:B------:R-:W-:-:S03]  /*2400*/  FADD.FTZ R59, R37, -R56 ;  /* 0x80000038253b7221 */ /* 0x000fc60000010000 */
[----:B------:R-:W-:Y:S01]  /*2410*/  FSEL R57, R81, RZ, P0 ;  /* 0x000000ff51397208 */ /* 0x000fe20000000000 */
[----:B------:R-:W-:-:S04]  /*2420*/  FADD.FTZ R81, R38, -R56 ;  /* 0x8000003826517221 */ /* 0x000fc80000010000 */
        /* <DEDUP_REMOVED lines=46> */
.L_x_17723:
        /* <DEDUP_REMOVED lines=14> */
[----:B------:R-:W-:Y:S03]  /*27f0*/  BSSY B0, `(.L_x_17708) ;  /* 0x00000af000007945 */ /* 0x000fe60003800000 */
[----:B------:R-:W-:Y:S01]  /*2800*/  I2F R101, R95 ;  /* 0x0000005f00657306 */ /* 0x000fe20000201400 */
[----:B------:R-:W0:Y:S01]  /*2810*/  @!P2 LDS.64 R56, [R96.X8] ;  /* 0x000000006038a984 */ /* 0x000e220000008a00 */
[----:B------:R-:W-:-:S13]  /*2820*/  LOP3.LUT P2, RZ, R59, 0x1f, R0, 0xf8, !PT ;  /* 0x0000001f3bff7812 */ /* 0x000fda000784f800 */
[----:B------:R-:W-:-:S04]  /*2830*/  @!P2 LEA R80, P3, R15, c[0x0][0x1a0], 0x2 ;  /* 0x000068000f50aa11 */ /* 0x000fc800078610ff */
[C---:B------:R-:W-:Y:S02]  /*2840*/  @!P2 LEA.HI.X R81, R15.reuse, c[0x0][0x1a4], R94, 0x2, P3 ;  /* 0x000069000f51aa11 */ /* 0x040fe400018f145e */
[----:B------:R-:W-:-:S04]  /*2850*/  @!P2 LEA R58, P3, R15, c[0x0][0x1a8], 0x2 ;  /* 0x00006a000f3aaa11 */ /* 0x000fc800078610ff */
[----:B------:R-:W-:Y:S02]  /*2860*/  @!P2 LEA.HI.X R59, R15, c[0x0][0x1ac], R94, 0x2, P3 ;  /* 0x00006b000f3baa11 */ /* 0x000fe400018f145e */
[----:B------:R-:W1:Y:S01]  /*2870*/  SHFL.DOWN PT, R94, R95, 0x2, 0x1f ;  /* 0x08401f005f5e7f89 */ /* 0x000e6200000e0000 */
[----:B------:R-:W-:-:S03]  /*2880*/  ISETP.NE.AND P3, PT, RZ, UR6, PT ;  /* 0x00000006ff007c0c */ /* 0x000fc6000bf65270 */
[----:B0-----:R-:W0:Y:S04]  /*2890*/  SHFL.DOWN PT, R97, R56, 0x2, 0x1f ;  /* 0x08401f0038617f89 */ /* 0x001e2800000e0000 */
[----:B------:R-:W2:Y:S01]  /*28a0*/  SHFL.DOWN PT, R96, R57, 0x2, 0x1f ;  /* 0x08401f0039607f89 */ /* 0x000ea200000e0000 */
[----:B-1----:R-:W-:Y:S02]  /*28b0*/  IMAD.IADD R98, R94, 0x1, R95 ;  /* 0x000000015e627824 */ /* 0x002fe400078e025f */
[----:B------:R-:W0:Y:S03]  /*28c0*/  I2F R94, R94 ;  /* 0x0000005e005e7306 */ /* 0x000e260000201400 */
[----:B------:R-:W1:Y:S05]  /*28d0*/  SHFL.DOWN PT, R105, R98, 0x1, 0x1f ;  /* 0x08201f0062697f89 */ /* 0x000e6a00000e0000 */
[----:B------:R-:W3:Y:S01]  /*28e0*/  I2F R99, R98 ;  /* 0x0000006200637306 */ /* 0x000ee20000201400 */
[----:B0-----:R-:W-:-:S02]  /*28f0*/  FMUL.FTZ R102, R97, R94 ;  /* 0x0000005e61667220 */ /* 0x001fc40000410000 */
[----:B------:R-:W-:Y:S02]  /*2900*/  FADD.FTZ R97, -R97, R56 ;  /* 0x0000003861617221 */ /* 0x000fe40000010100 */
[----:B------:R-:W-:Y:S02]  /*2910*/  FFMA.FTZ R103, R101, R56, R102 ;  /* 0x0000003865677223 */ /* 0x000fe40000010066 */
[----:B------:R-:W-:Y:S01]  /*2920*/  FMUL.FTZ R97, R97, R97 ;  /* 0x0000006161617220 */ /* 0x000fe20000410000 */
[----:B---3--:R-:W0:Y:S01]  /*2930*/  MUFU.RCP R100, R99 ;  /* 0x0000006300647308 */ /* 0x008e220000001000 */
[----:B--2---:R-:W-:Y:S02]  /*2940*/  FADD.FTZ R95, R96, R57 ;  /* 0x00000039605f7221 */ /* 0x004fe40000010000 */
[----:B------:R-:W-:-:S04]  /*2950*/  FMUL.FTZ R97, R97, R101 ;  /* 0x0000006561617220 */ /* 0x000fc80000410000 */
[----:B------:R-:W-:Y:S02]  /*2960*/  FMUL.FTZ R97, R97, R94 ;  /* 0x0000005e61617220 */ /* 0x000fe40000410000 */
[----:B0-----:R-:W-:Y:S01]  /*2970*/  FMUL.FTZ R102, R100, R103 ;  /* 0x0000006764667220 */ /* 0x001fe20000410000 */
[----:B-1----:R-:W-:Y:S01]  /*2980*/  IADD3 R103, R98, R105, RZ ;  /* 0x0000006962677210 */ /* 0x002fe20007ffe0ff */
[----:B------:R-:W-:Y:S01]  /*2990*/  FFMA.FTZ R95, R100, R97, R95 ;  /* 0x00000061645f7223 */ /* 0x000fe2000001005f */
[----:B------:R-:W-:Y:S02]  /*29a0*/  I2F R105, R105 ;  /* 0x0000006900697306 */ /* 0x000fe40000201400 */
[----:B------:R-:W0:Y:S04]  /*29b0*/  SHFL.DOWN PT, R101, R102, 0x1, 0x1f ;  /* 0x08201f0066657f89 */ /* 0x000e2800000e0000 */
[----:B------:R-:W1:Y:S02]  /*29c0*/  SHFL.DOWN PT, R56, R95, 0x1, 0x1f ;  /* 0x08201f005f387f89 */ /* 0x000e6400000e0000 */
[----:B------:R-:W2:Y:S08]  /*29d0*/  I2F R103, R103 ;  /* 0x0000006700677306 */ /* 0x000eb00000201400 */
[----:B--2---:R-:W2:Y:S01]  /*29e0*/  MUFU.RCP R57, R103 ;  /* 0x0000006700397308 */ /* 0x004ea20000001000 */
[----:B0-----:R-:W-:-:S02]  /*29f0*/  FADD.FTZ R94, R102, -R101 ;  /* 0x80000065665e7221 */ /* 0x001fc40000010000 */
[-C--:B------:R-:W-:Y:S02]  /*2a00*/  FMUL.FTZ R101, R101, R105.reuse ;  /* 0x0000006965657220 */ /* 0x080fe40000410000 */
[----:B------:R-:W-:Y:S02]  /*2a10*/  FMUL.FTZ R94, R94, R94 ;  /* 0x0000005e5e5e7220 */ /* 0x000fe40000410000 */
[C---:B------:R-:W-:Y:S02]  /*2a20*/  FFMA.FTZ R96, R99.reuse, R102, R101 ;  /* 0x0000006663607223 */ /* 0x040fe40000010065 */
[----:B------:R-:W-:Y:S02]  /*2a30*/  FMUL.FTZ R94, R99, R94 ;  /* 0x0000005e635e7220 */ /* 0x000fe40000410000 */
[----:B-1----:R-:W-:Y:S01]  /*2a40*/  FADD.FTZ R56, R95, R56 ;  /* 0x000000385f387221 */ /* 0x002fe20000010000 */
[----:B------:R-:W-:Y:S01]  /*2a50*/  MOV R95, c[0x0][0x1e0] ;  /* 0x00007800005f7a02 */ /* 0x000fe20000000f00 */
[----:B------:R-:W-:-:S02]  /*2a60*/  FMUL.FTZ R94, R94, R105 ;  /* 0x000000695e5e7220 */ /* 0x000fc40000410000 */
[C---:B--2---:R-:W-:Y:S02]  /*2a70*/  FMUL.FTZ R96, R57.reuse, R96 ;  /* 0x0000006039607220 */ /* 0x044fe40000410000 */
[----:B------:R-:W-:-:S03]  /*2a80*/  FFMA.FTZ R56, R57, R94, R56 ;  /* 0x0000005e39387223 */ /* 0x000fc60000010038 */
[----:B------:R-:W0:Y:S04]  /*2a90*/  SHFL.IDX PT, R97, R96, RZ, 0x1f ;  /* 0x00001fff60617589 */ /* 0x000e2800000e0000 */
[----:B------:R-:W1:Y:S01]  /*2aa0*/  SHFL.IDX PT, R56, R56, RZ, 0x1f ;  /* 0x00001fff38387589 */ /* 0x000e6200000e0000 */
[----:B0-----:R-:W-:-:S03]  /*2ab0*/  FMUL.FTZ R57, R97, R97 ;  /* 0x0000006161397220 */ /* 0x001fc60000410000 */
[----:B------:R0:W-:Y:S02]  /*2ac0*/  @!P2 STG.E [R80.64], R97 ;  /* 0x000000615000a986 */ /* 0x0001e4000c101904 */
[----:B------:R-:W-:Y:S01]  /*2ad0*/  FSEL R94, R57, RZ, P3 ;  /* 0x000000ff395e7208 */ /* 0x000fe20001800000 */
[----:B-1----:R-:W-:-:S04]  /*2ae0*/  FFMA.FTZ R57, R56, R95, c[0x0][0x228] ;  /* 0x00008a0038397623 */ /* 0x002fc8000001005f */
[----:B------:R-:W-:-:S04]  /*2af0*/  FADD.FTZ R57, R57, R94 ;  /* 0x0000005e39397221 */ /* 0x000fc80000010000 */
[----:B------:R-:W1:Y:S02]  /*2b00*/  MUFU.RSQ R95, R57 ;  /* 0x00000039005f7308 */ /* 0x000e640000001400 */
[----:B-1----:R0:W-:Y:S01]  /*2b10*/  @!P2 STG.E [R58.64], R95 ;  /* 0x0000005f3a00a986 */ /* 0x0021e2000c101904 */
[----:B-----5:R-:W-:-:S13]  /*2b20*/  ISETP.GE.AND P2, PT, R93, 0x1, PT ;  /* 0x000000015d00780c */ /* 0x020fda0003f46270 */
[----:B------:R-:W-:Y:S05]  /*2b30*/  @!P2 BRA `(.L_x_17709) ;  /* 0x000007a00000a947 */ /* 0x000fea0003800000 */
[----:B0-----:R-:W-:Y:S01]  /*2b40*/  IADD3 R93, R93, -0x1, RZ ;  /* 0xffffffff5d5d7810 */ /* 0x001fe20007ffe0ff */
[----:B------:R-:W-:Y:S01]  /*2b50*/  BSSY B1, `(.L_x_17710) ;  /* 0x0000018000017945 */ /* 0x000fe20003800000 */
[----:B------:R-:W-:-:S03]  /*2b60*/  LOP3.LUT R57, R0, 0x7f, RZ, 0xc0, !PT ;  /* 0x0000007f00397812 */ /* 0x000fc600078ec0ff */
[----:B------:R-:W-:-:S05]  /*2b70*/  IMAD R93, R93, c[0x0][0x168], RZ ;  /* 0x00005a005d5d7a24 */ /* 0x000fca00078e02ff */
[----:B------:R-:W-:-:S04]  /*2b80*/  SHF.R.S32.HI R56, RZ, 0x1f, R93 ;  /* 0x0000001fff387819 */ /* 0x000fc8000001145d */
[----:B------:R-:W-:Y:S02]  /*2b90*/  LEA.HI R56, R56, R93, RZ, 0x2 ;  /* 0x0000005d38387211 */ /* 0x000fe400078f10ff */
[----:B------:R-:W-:Y:S02]  /*2ba0*/  FSEL R93, R97, RZ, !P3 ;  /* 0x000000ff615d7208 */ /* 0x000fe40005800000 */
[----:B------:R-:W-:Y:S01]  /*2bb0*/  LEA.HI.SX32 R94, R56, R57, 0x1e ;  /* 0x00000039385e7211 */ /* 0x000fe200078ff2ff */
[----:B------:R-:W-:Y:S05]  /*2bc0*/  @!P0 BRA `(.L_x_17711) ;  /* 0x0000010000008947 */ /* 0x000fea0003800000 */
[----:B------:R-:W-:Y:S01]  /*2bd0*/  HFMA2.MMA R81, -RZ, RZ, 0, 9.5367431640625e-07 ;  /* 0x00000010ff517435 */ /* 0x000fe200000001ff */
[--C-:B------:R-:W-:Y:S02]  /*2be0*/  FADD.FTZ R58, R29, -R93.reuse ;  /* 0x8000005d1d3a7221 */ /* 0x100fe40000010000 */
[--C-:B------:R-:W-:Y:S02]  /*2bf0*/  FADD.FTZ R56, R28, -R93.reuse ;  /* 0x8000005d1c387221 */ /* 0x100fe40000010000 */
[----:B------:R-:W-:-:S02]  /*2c00*/  FADD.FTZ R80, R30, -R93 ;  /* 0x8000005d1e507221 */ /* 0x000fc40000010000 */
[----:B------:R-:W-:Y:S02]  /*2c10*/  FADD.FTZ R96, R31, -R93 ;  /* 0x8000005d1f607221 */ /* 0x000fe40000010000 */
[C---:B------:R-:W-:Y:S02]  /*2c20*/  FMUL.FTZ R57, R95.reuse, R58 ;  /* 0x0000003a5f397220 */ /* 0x040fe40000410000 */
[C---:B------:R-:W-:Y:S02]  /*2c30*/  FMUL.FTZ R56, R95.reuse, R56 ;  /* 0x000000385f387220 */ /* 0x040fe40000410000 */
        /* <DEDUP_REMOVED lines=9> */
.L_x_17711:
[----:B------:R-:W-:Y:S05]  /*2cd0*/  BSYNC B1 ;  /* 0x0000000000017941 */ /* 0x000fea0003800000 */
.L_x_17710:
[----:B------:R-:W-:Y:S01]  /*2ce0*/  ISETP.GE.U32.AND P2, PT, R2, 0x100, PT ;  /* 0x000001000200780c */ /* 0x000fe20003f46070 */
[----:B------:R-:W-:-:S12]  /*2cf0*/  BSSY B1, `(.L_x_17712) ;  /* 0x0000012000017945 */ /* 0x000fd80003800000 */
[----:B------:R-:W-:Y:S05]  /*2d00*/  @!P2 BRA `(.L_x_17713) ;  /* 0x000001000000a947 */ /* 0x000fea0003800000 */
[--C-:B0-----:R-:W-:Y:S01]  /*2d10*/  FADD.FTZ R58, R37, -R93.reuse ;  /* 0x8000005d253a7221 */ /* 0x101fe20000010000 */
        /* <DEDUP_REMOVED lines=15> */
.L_x_17713:
[----:B------:R-:W-:Y:S05]  /*2e10*/  BSYNC B1 ;  /* 0x0000000000017941 */ /* 0x000fea0003800000 */
.L_x_17712:
[----:B------:R-:W-:Y:S01]  /*2e20*/  ISETP.GE.U32.AND P2, PT, R2, 0x180, PT ;  /* 0x000001800200780c */ /* 0x000fe20003f46070 */
[----:B------:R-:W-:-:S12]  /*2e30*/  BSSY B1, `(.L_x_17714) ;  /* 0x0000012000017945 */ /* 0x000fd80003800000 */
[----:B------:R-:W-:Y:S05]  /*2e40*/  @!P2 BRA `(.L_x_17715) ;  /* 0x000001000000a947 */ /* 0x000fea0003800000 */
[----:B0-----:R-:W-:Y:S01]  /*2e50*/  HFMA2.MMA R81, -RZ, RZ, 0, 9.5367431640625e-07 ;  /* 0x00000010ff517435 */ /* 0x001fe200000001ff */
        /* <DEDUP_REMOVED lines=15> */
.L_x_17715:
[----:B------:R-:W-:Y:S05]  /*2f50*/  BSYNC B1 ;  /* 0x0000000000017941 */ /* 0x000fea0003800000 */
.L_x_17714:
        /* <DEDUP_REMOVED lines=19> */
.L_x_17717:
[----:B------:R-:W-:Y:S05]  /*3090*/  BSYNC B1 ;  /* 0x0000000000017941 */ /* 0x000fea0003800000 */
.L_x_17716:
[----:B------:R-:W-:Y:S01]  /*30a0*/  ISETP.GE.U32.AND P2, PT, R2, 0x280, PT ;  /* 0x000002800200780c */ /* 0x000fe20003f46070 */
[----:B------:R-:W-:-:S12]  /*30b0*/  BSSY B1, `(.L_x_17718) ;  /* 0x0000012000017945 */ /* 0x000fd80003800000 */
[----:B------:R-:W-:Y:S05]  /*30c0*/  @!P2 BRA `(.L_x_17719) ;  /* 0x000001000000a947 */ /* 0x000fea0003800000 */
[--C-:B0-----:R-:W-:Y:S02]  /*30d0*/  FADD.FTZ R58, R49, -R93.reuse ;  /* 0x8000005d313a7221 */ /* 0x101fe40000010000 */
[--C-:B------:R-:W-:Y:S02]  /*30e0*/  FADD.FTZ R56, R48, -R93.reuse ;  /* 0x8000005d30387221 */ /* 0x100fe40000010000 */
[--C-:B------:R-:W-:Y:S02]  /*30f0*/  FADD.FTZ R80, R50, -R93.reuse ;  /* 0x8000005d32507221 */ /* 0x100fe40000010000 */
[----:B------:R-:W-:Y:S02]  /*3100*/  FADD.FTZ R96, R51, -R93 ;  /* 0x8000005d33607221 */ /* 0x000fe40000010000 */
[----:B------:R-:W-:Y:S02]  /*3110*/  FMUL.FTZ R57, R95, R58 ;  /* 0x0000003a5f397220 */ /* 0x000fe40000410000 */
[----:B------:R-:W-:-:S02]  /*3120*/  IMAD.MOV.U32 R81, RZ, RZ, 0x10 ;  /* 0x00000010ff517424 */ /* 0x000fc400078e00ff */
        /* <DEDUP_REMOVED lines=10> */
.L_x_17719:
[----:B------:R-:W-:Y:S05]  /*31d0*/  BSYNC B1 ;  /* 0x0000000000017941 */ /* 0x000fea0003800000 */
.L_x_17718:
        /* <DEDUP_REMOVED lines=16> */
.L_x_17709:
[----:B0-----:R-:W-:Y:S05]  /*32e0*/  BSYNC B0 ;  /* 0x0000000000007941 */ /* 0x001fea0003800000 */
.L_x_17708:
[----:B------:R-:W-:Y:S02]  /*32f0*/  LOP3.LUT P2, RZ, R90, 0xff, RZ, 0xc0, !PT ;  /* 0x000000ff5aff7812 */ /* 0x000fe4000784c0ff */
[----:B------:R-:W-:Y:S02]  /*3300*/  IADD3 R15, R15, c[0x0][0x160], RZ ;  /* 0x000058000f0f7a10 */ /* 0x000fe40007ffe0ff */
[----:B------:R-:W-:Y:S02]  /*3310*/  SEL R90, RZ, 0x1, P2 ;  /* 0x00000001ff5a7807 */ /* 0x000fe40001000000 */
[----:B------:R-:W-:-:S13]  /*3320*/  ISETP.GE.AND P2, PT, R15, c[0x0][0x164], PT ;  /* 0x000059000f007a0c */ /* 0x000fda0003f46270 */
[----:B------:R-:W-:Y:S01]  /*3330*/  @P2 CALL.REL.NOINC `(.L_x_17720) ;  /* 0x0000001000002944 */ /* 0x000fe20003c00000 */
[----:B------:R-:W-:Y:S05]  /*3340*/  BRA `(.L_x_17721) ;  /* 0xffffd99000007947 */ /* 0x000fea000383ffff */
.L_x_17720:
[----:B------:R-:W-:Y:S05]  /*3350*/  EXIT ;  /* 0x000000000000794d */ /* 0x000fea0003800000 */
.L_x_17706:
[----:B------:R-:W-:Y:S01]  /*3360*/  HFMA2.MMA R95, -RZ, RZ, 0, 1.847743988037109375e-06 ;  /* 0x0000001fff5f7435 */ /* 0x000fe200000001ff */
[----:B------:R-:W-:Y:S02]  /*3370*/  MOV R98, 0x1 ;  /* 0x0000000100627802 */ /* 0x000fe40000000f00 */
[----:B------:R-:W-:Y:S02]  /*3380*/  MOV R96, 0xffffffff ;  /* 0xffffffff00607802 */ /* 0x000fe40000000f00 */
[----:B------:R-:W-:Y:S02]  /*3390*/  MOV R58, 0x33b0 ;  /* 0x000033b0003a7802 */ /* 0x000fe40000000f00 */
[----:B-----5:R-:W-:Y:S05]  /*33a0*/  CALL.REL.NOINC `($__internal_130_$__cuda_sm70_shflsync_bfly_p) ;  /* 0x000006b000007944 */ /* 0x020fea0003c00000 */
[----:B-1----:R-:W-:Y:S01]  /*33b0*/  MOV R56, R98 ;  /* 0x0000006200387202 */ /* 0x002fe20000000f00 */
[----:B0-----:R-:W-:Y:S05]  /*33c0*/  BRA `(.L_x_17722) ;  /* 0xffffeef000007947 */ /* 0x001fea000383ffff */
.L_x_17707:
[----:B------:R-:W-:Y:S01]  /*33d0*/  HFMA2.MMA R98, -RZ, RZ, 0, 1.1920928955078125e-07 ;  /* 0x00000002ff627435 */ /* 0x000fe200000001ff */
[----:B------:R-:W-:Y:S01]  /*33e0*/  IMAD.MOV.U32 R95, RZ, RZ, 0x1f ;  /* 0x0000001fff5f7424 */ /* 0x000fe200078e00ff */
[----:B------:R-:W-:Y:S02]  /*33f0*/  MOV R96, 0xffffffff ;  /* 0xffffffff00607802 */ /* 0x000fe40000000f00 */
[----:B------:R-:W-:-:S02]  /*3400*/  MOV R58, 0x3420 ;  /* 0x00003420003a7802 */ /* 0x000fc40000000f00 */
[----:B-----5:R-:W-:Y:S05]  /*3410*/  CALL.REL.NOINC `($__internal_130_$__cuda_sm70_shflsync_bfly_p) ;  /* 0x0000064000007944 */ /* 0x020fea0003c00000 */
[----:B01----:R-:W-:Y:S01]  /*3420*/  FADD.FTZ R57, R57, R98 ;  /* 0x0000006239397221 */ /* 0x003fe20000010000 */
[----:B------:R-:W-:Y:S01]  /*3430*/  HFMA2.MMA R98, -RZ, RZ, 0, 2.384185791015625e-07 ;  /* 0x00000004ff627435 */ /* 0x000fe200000001ff */
[----:B------:R-:W-:-:S02]  /*3440*/  MOV R95, 0x1f ;  /* 0x0000001f005f7802 */ /* 0x000fc40000000f00 */
[----:B------:R-:W-:Y:S02]  /*3450*/  MOV R96, 0xffffffff ;  /* 0xffffffff00607802 */ /* 0x000fe40000000f00 */
[----:B------:R-:W-:Y:S02]  /*3460*/  MOV R58, 0x3480 ;  /* 0x00003480003a7802 */ /* 0x000fe40000000f00 */
[----:B------:R-:W-:Y:S05]  /*3470*/  CALL.REL.NOINC `($__internal_130_$__cuda_sm70_shflsync_bfly_p) ;  /* 0x000005e000007944 */ /* 0x000fea0003c00000 */
[----:B01----:R-:W-:Y:S01]  /*3480*/  FADD.FTZ R57, R57, R98 ;  /* 0x0000006239397221 */ /* 0x003fe20000010000 */
[----:B------:R-:W-:Y:S01]  /*3490*/  HFMA2.MMA R98, -RZ, RZ, 0, 4.76837158203125e-07 ;  /* 0x00000008ff627435 */ /* 0x000fe200000001ff */
[----:B------:R-:W-:Y:S01]  /*34a0*/  MOV R95, 0x1f ;  /* 0x0000001f005f7802 */ /* 0x000fe20000000f00 */
[----:B------:R-:W-:Y:S01]  /*34b0*/  IMAD.MOV.U32 R96, RZ, RZ, -0x1 ;  /* 0xffffffffff607424 */ /* 0x000fe200078e00ff */
[----:B------:R-:W-:-:S03]  /*34c0*/  MOV R58, 0x34e0 ;  /* 0x000034e0003a7802 */ /* 0x000fc60000000f00 */
[----:B------:R-:W-:Y:S05]  /*34d0*/  CALL.REL.NOINC `($__internal_130_$__cuda_sm70_shflsync_bfly_p) ;  /* 0x0000058000007944 */ /* 0x000fea0003c00000 */
[----:B01----:R-:W-:Y:S01]  /*34e0*/  FADD.FTZ R57, R57, R98 ;  /* 0x0000006239397221 */ /* 0x003fe20000010000 */
[----:B------:R-:W-:Y:S01]  /*34f0*/  HFMA2.MMA R98, -RZ, RZ, 0, 9.5367431640625e-07 ;  /* 0x00000010ff627435 */ /* 0x000fe200000001ff */
[----:B------:R-:W-:Y:S02]  /*3500*/  MOV R95, 0x1f ;  /* 0x0000001f005f7802 */ /* 0x000fe40000000f00 */
[----:B------:R-:W-:-:S02]  /*3510*/  MOV R96, 0xffffffff ;  /* 0xffffffff00607802 */ /* 0x000fc40000000f00 */
[----:B------:R-:W-:Y:S02]  /*3520*/  MOV R58, 0x3540 ;  /* 0x00003540003a7802 */ /* 0x000fe40000000f00 */
[----:B------:R-:W-:Y:S05]  /*3530*/  CALL.REL.NOINC `($__internal_130_$__cuda_sm70_shflsync_bfly_p) ;  /* 0x0000052000007944 */ /* 0x000fea0003c00000 */
        /* <DEDUP_REMOVED lines=55> */
[----:B------:R-:W-:Y:S05]  /*38b0*/  CALL.REL.NOINC `($__internal_130_$__cuda_sm70_shflsync_bfly_p) ;  /* 0x000001a000007944 */ /* 0x000fea0003c00000 */
[----:B0-----:R-:W-:Y:S01]  /*38c0*/  HFMA2.MMA R95, -RZ, RZ, 0, 1.847743988037109375e-06 ;  /* 0x0000001fff5f7435 */ /* 0x001fe200000001ff */
[----:B-1----:R-:W-:Y:S01]  /*38d0*/  FADD.FTZ R57, R57, R98 ;  /* 0x0000006239397221 */ /* 0x002fe20000010000 */
[----:B------:R-:W-:Y:S01]  /*38e0*/  MOV R96, 0xffffffff ;  /* 0xffffffff00607802 */ /* 0x000fe20000000f00 */
[----:B------:R-:W-:Y:S01]  /*38f0*/  IMAD.MOV.U32 R98, RZ, RZ, 0x2 ;  /* 0x00000002ff627424 */ /* 0x000fe200078e00ff */
[----:B------:R-:W-:Y:S02]  /*3900*/  MOV R58, 0x3920 ;  /* 0x00003920003a7802 */ /* 0x000fe40000000f00 */
[----:B------:R-:W-:Y:S05]  /*3910*/  CALL.REL.NOINC `($__internal_130_$__cuda_sm70_shflsync_bfly_p) ;  /* 0x0000014000007944 */ /* 0x000fea0003c00000 */
[----:B01----:R-:W-:Y:S01]  /*3920*/  FADD.FTZ R57, R57, R98 ;  /* 0x0000006239397221 */ /* 0x003fe20000010000 */
[----:B------:R-:W-:Y:S01]  /*3930*/  HFMA2.MMA R98, -RZ, RZ, 0, 2.384185791015625e-07 ;  /* 0x00000004ff627435 */ /* 0x000fe200000001ff */
[----:B------:R-:W-:Y:S02]  /*3940*/  MOV R95, 0x1f ;  /* 0x0000001f005f7802 */ /* 0x000fe40000000f00 */
[----:B------:R-:W-:Y:S02]  /*3950*/  MOV R96, 0xffffffff ;  /* 0xffffffff00607802 */ /* 0x000fe40000000f00 */
[----:B------:R-:W-:-:S02]  /*3960*/  MOV R58, 0x3980 ;  /* 0x00003980003a7802 */ /* 0x000fc40000000f00 */
[----:B------:R-:W-:Y:S05]  /*3970*/  CALL.REL.NOINC `($__internal_130_$__cuda_sm70_shflsync_bfly_p) ;  /* 0x000000e000007944 */ /* 0x000fea0003c00000 */
[----:B01----:R-:W-:Y:S01]  /*3980*/  FADD.FTZ R57, R57, R98 ;  /* 0x0000006239397221 */ /* 0x003fe20000010000 */
[----:B------:R-:W-:Y:S01]  /*3990*/  HFMA2.MMA R98, -RZ, RZ, 0, 4.76837158203125e-07 ;  /* 0x00000008ff627435 */ /* 0x000fe200000001ff */
[----:B------:R-:W-:Y:S01]  /*39a0*/  IMAD.MOV.U32 R95, RZ, RZ, 0x1f ;  /* 0x0000001fff5f7424 */ /* 0x000fe200078e00ff */
[----:B------:R-:W-:-:S02]  /*39b0*/  MOV R96, 0xffffffff ;  /* 0xffffffff00607802 */ /* 0x000fc40000000f00 */
[----:B------:R-:W-:Y:S02]  /*39c0*/  MOV R58, 0x39e0 ;  /* 0x000039e0003a7802 */ /* 0x000fe40000000f00 */
[----:B------:R-:W-:Y:S05]  /*39d0*/  CALL.REL.NOINC `($__internal_130_$__cuda_sm70_shflsync_bfly_p) ;  /* 0x0000008000007944 */ /* 0x000fea0003c00000 */
[----:B-1----:R-:W-:Y:S01]  /*39e0*/  FADD.FTZ R81, R57, R98 ;  /* 0x0000006239517221 */ /* 0x002fe20000010000 */
[----:B------:R-:W-:Y:S01]  /*39f0*/  HFMA2.MMA R98, -RZ, RZ, 0, 9.5367431640625e-07 ;  /* 0x00000010ff627435 */ /* 0x000fe200000001ff */
[----:B0-----:R-:W-:Y:S02]  /*3a00*/  MOV R95, 0x1f ;  /* 0x0000001f005f7802 */ /* 0x001fe40000000f00 */
[----:B------:R-:W-:Y:S02]  /*3a10*/  MOV R96, 0xffffffff ;  /* 0xffffffff00607802 */ /* 0x000fe40000000f00 */
[----:B------:R-:W-:Y:S02]  /*3a20*/  MOV R57, R81 ;  /* 0x0000005100397202 */ /* 0x000fe40000000f00 */
[----:B------:R-:W-:Y:S02]  /*3a30*/  MOV R58, 0x3a50 ;  /* 0x00003a50003a7802 */ /* 0x000fe40000000f00 */
[----:B------:R-:W-:Y:S05]  /*3a40*/  CALL.REL.NOINC `($__internal_130_$__cuda_sm70_shflsync_bfly_p) ;  /* 0x0000001000007944 */ /* 0x000fea0003c00000 */
[----:B01----:R-:W-:Y:S05]  /*3a50*/  BRA `(.L_x_17723) ;  /* 0xffffecb000007947 */ /* 0x003fea000383ffff */
        .weak           $__internal_130_$__cuda_sm70_shflsync_bfly_p
        .type           $__internal_130_$__cuda_sm70_shflsync_bfly_p,@function
        .size           $__internal_130_$__cuda_sm70_shflsync_bfly_p,(.L_x_22218 - $__internal_130_$__cuda_sm70_shflsync_bfly_p)
$__internal_130_$__cuda_sm70_shflsync_bfly_p:
[----:B------:R-:W-:Y:S01]  /*3a60*/  HFMA2.MMA R59, -RZ, RZ, 0, 0 ;  /* 0x00000000ff3b7435 */ /* 0x000fe200000001ff */
[----:B------:R-:W-:Y:S04]  /*3a70*/  WARPSYNC R96 ;  /* 0x0000006000007348 */ /* 0x000fe80003800000 */
[----:B------:R0:W1:Y:S01]  /*3a80*/  SHFL.BFLY PT, R98, R57, R98, R95 ;  /* 0x0c00006239627389 */ /* 0x00006200000e005f */
[----:B------:R-:W-:Y:S05]  /*3a90*/  RET.REL.NODEC R58 `(_ZN10layer_norm13ln_fwd_kernelINS_13Kernel_traitsI6__halfffffjLj3072ELj1ELj1ELj4ELj16ENS_18Kernel_traits_baseILj3072ES2_ffffjLj128EEEEELb0ELb0ELb1ELb0EEEvNS_9FwdParamsE) ;  /* 0xffffc5603a007950 */ /* 0x000fea0003c3ffff */
.L_x_17724:
        /* <DEDUP_REMOVED lines=14> */
.L_x_22218:


//--------------------- .text._ZN10layer_norm13ln_fwd_kernelINS_13Kernel_traitsI6__halfffffjLj3072ELj1ELj1ELj4ELj16ENS_18Kernel_traits_baseILj3072ES2_ffffjLj128EEEEELb0ELb0ELb1ELb1EEEvNS_9FwdParamsE --------------------------
	.section	.text._ZN10layer_norm13ln_fwd_kernelINS_13Kernel_traitsI6__halfffffjLj3072ELj1ELj1ELj4ELj16ENS_18Kernel_traits_baseILj3072ES2_ffffjLj128EEEEELb0ELb0ELb1ELb1EEEvNS_9FwdParamsE,"ax",@progbits
	.sectioninfo	@"SHI_REGISTERS=96"
	.align	128
        .global         _ZN10layer_norm13ln_fwd_kernelINS_13Kernel_traitsI6__halfffffjLj3072ELj1ELj1ELj4ELj16ENS_18Kernel_traits_baseILj3072ES2_ffffjLj128EEEEELb0ELb0ELb1ELb1EEEvNS_9FwdParamsE
        .type           _ZN10layer_norm13ln_fwd_kernelINS_13Kernel_traitsI6__halfffffjLj3072ELj1ELj1ELj4ELj16ENS_18Kernel_traits_baseILj3072ES2_ffffjLj128EEEEELb0ELb0ELb1ELb1EEEvNS_9FwdParamsE,@function
        .size           _ZN10layer_norm13ln_fwd_kernelINS_13Kernel_traitsI6__halfffffjLj3072ELj1ELj1ELj4ELj16ENS_18Kernel_traits_baseILj3072ES2_ffffjLj128EEEEELb0ELb0ELb1ELb1EEEvNS_9FwdParamsE,(.L_x_22219 - _ZN10layer_norm13ln_fwd_kernelINS_13Kernel_traitsI6__halfffffjLj3072ELj1ELj1ELj4ELj16ENS_18Kernel_traits_baseILj3072ES2_ffffjLj128EEEEELb0ELb0ELb1ELb1EEEvNS_9FwdParamsE)
        .other          _ZN10layer_norm13ln_fwd_kernelINS_13Kernel_traitsI6__halfffffjLj3072ELj1ELj1ELj4ELj16ENS_18Kernel_traits_baseILj3072ES2_ffffjLj128EEEEELb0ELb0ELb1ELb1EEEvNS_9FwdParamsE,@"STO_CUDA_ENTRY STV_DEFAULT"
_ZN10layer_norm13ln_fwd_kernelINS_13Kernel_traitsI6__halfffffjLj3072ELj1ELj1ELj4ELj16ENS_18Kernel_traits_baseILj3072ES2_ffffjLj128EEEEELb0ELb0ELb1ELb1EEEvNS_9FwdParamsE:
.text._ZN10layer_norm13ln_fwd_kernelINS_13Kernel_traitsI6__halfffffjLj3072ELj1ELj1ELj4ELj16ENS_18Kernel_traits_baseILj3072ES2_ffffjLj128EEEEELb0ELb0ELb1ELb1EEEvNS_9FwdParamsE:
        /* <DEDUP_REMOVED lines=21> */
[----:B0-----:R0:W2:Y:S04]  /*0150*/  LDG.E.64 R28, [R2.64] ;  /* 0x00000004021c7981 */ /* 0x0010a8000c1e1b00 */
[----:B------:R0:W3:Y:S04]  /*0160*/  LDG.E.64 R30, [R2.64+0x400] ;  /* 0x00040004021e7981 */ /* 0x0000e8000c1e1b00 */
[----:B------:R0:W4:Y:S04]  /*0170*/  LDG.E.64 R18, [R2.64+0x800] ;  /* 0x0008000402127981 */ /* 0x000128000c1e1b00 */
[----:B------:R0:W4:Y:S04]  /*0180*/  LDG.E.64 R16, [R2.64+0xc00] ;  /* 0x000c000402107981 */ /* 0x000128000c1e1b00 */
[----:B------:R0:W4:Y:S04]  /*0190*/  LDG.E.64 R14, [R2.64+0x1000] ;  /* 0x00100004020e7981 */ /* 0x000128000c1e1b00 */
[----:B------:R0:W4:Y:S01]  /*01a0*/  LDG.E.64 R48, [R2.64+0x1400] ;  /* 0x0014000402307981 */ /* 0x000122000c1e1b00 */
[----:B-----5:R-:W-:Y:S01]  /*01b0*/  @!P0 CS2R R10, SRZ ;  /* 0x00000000000a8805 */ /* 0x020fe2000001ff00 */
[----:B------:R-:W-:Y:S01]  /*01c0*/  @!P0 CS2R R8, SRZ ;  /* 0x0000000000088805 */ /* 0x000fe2000001ff00 */
[----:B------:R-:W-:Y:S01]  /*01d0*/  @!P0 CS2R R6, SRZ ;  /* 0x0000000000068805 */ /* 0x000fe2000001ff00 */
[----:B------:R-:W-:Y:S01]  /*01e0*/  @!P0 CS2R R26, SRZ ;  /* 0x00000000001a8805 */ /* 0x000fe2000001ff00 */
[----:B------:R-:W-:Y:S01]  /*01f0*/  @!P0 CS2R R24, SRZ ;  /* 0x0000000000188805 */ /* 0x000fe2000001ff00 */
[----:B------:R-:W-:Y:S01]  /*0200*/  @!P0 CS2R R22, SRZ ;  /* 0x0000000000168805 */ /* 0x000fe2000001ff00 */
[--C-:B------:R-:W-:Y:S01]  /*0210*/  SHF.R.U64 R20, R10, 0x10, R11.reuse ;  /* 0x000000100a147819 */ /* 0x100fe2000000120b */
[----:B------:R-:W-:Y:S01]  /*0220*/  HADD2.F32 R12, -RZ, R10.H0_H0 ;  /* 0x2000000aff0c7230 */ /* 0x000fe20000004100 */
[----:B------:R-:W-:Y:S01]  /*0230*/  SHF.R.U32.HI R50, RZ, 0x10, R11 ;  /* 0x00000010ff327819 */ /* 0x000fe2000001160b */
[----:B------:R-:W-:Y:S01]  /*0240*/  HADD2.F32 R10, -RZ, R8.H0_H0 ;  /* 0x20000008ff0a7230 */ /* 0x000fe20000004100 */
[--C-:B------:R-:W-:Y:S01]  /*0250*/  SHF.R.U64 R51, R8, 0x10, R9.reuse ;  /* 0x0000001008337819 */ /* 0x100fe20000001209 */
[----:B------:R-:W-:Y:S01]  /*0260*/  HFMA2.MMA R61, -RZ, RZ, 0, 5.9604644775390625e-08 ;  /* 0x00000001ff3d7435 */ /* 0x000fe200000001ff */
        /* <DEDUP_REMOVED lines=15> */
[----:B0-----:R-:W-:Y:S01]  /*0360*/  HADD2.F32 R3, -RZ, R25.H0_H0 ;  /* 0x20000019ff037230 */ /* 0x001fe20000004100 */
[----:B------:R-:W-:Y:S01]  /*0370*/  SHF.R.U32.HI R60, RZ, 0x10, R23 ;  /* 0x00000010ff3c7819 */ /* 0x000fe20000011617 */
[----:B------:R-:W-:Y:S01]  /*0380*/  HADD2.F32 R2, -RZ, R22.H0_H0 ;  /* 0x20000016ff027230 */ /* 0x000fe20000004100 */
[----:B------:R-:W-:Y:S01]  /*0390*/  ULDC.U8 UR6, c[0x0][0x1f0] ;  /* 0x00007c0000067ab9 */ /* 0x000fe20000000000 */
        /* <DEDUP_REMOVED lines=49> */
.L_x_17778:
[----:B------:R-:W-:-:S05]  /*06b0*/  MOV R29, 0x4 ;  /* 0x00000004001d7802 */ /* 0x000fca0000000f00 */
[----:B------:R-:W-:-:S05]  /*06c0*/  IMAD.WIDE R26, R82, R29, c[0x0][0x1d0] ;  /* 0x00007400521a7625 */ /* 0x000fca00078e021d */
[----:B------:R0:W2:Y:S01]  /*06d0*/  LDG.E R31, [R26.64] ;  /* 0x000000041a1f7981 */ /* 0x0000a2000c1e1900 */
[----:B------:R-:W-:Y:S01]  /*06e0*/  ISETP.NE.U32.AND P0, PT, RZ, c[0x0][0x180], PT ;  /* 0x00006000ff007a0c */ /* 0x000fe20003f05070 */
[C---:B------:R-:W-:Y:S01]  /*06f0*/  IMAD R24, R82.reuse, c[0x0][0x168], RZ ;  /* 0x00005a0052187a24 */ /* 0x040fe200078e02ff */
[----:B------:R-:W-:Y:S02]  /*0700*/  LOP3.LUT R28, R13, 0x7f, RZ, 0xc0, !PT ;  /* 0x0000007f0d1c7812 */ /* 0x000fe400078ec0ff */
[----:B------:R-:W-:Y:S02]  /*0710*/  ISETP.NE.AND.EX P0, PT, RZ, c[0x0][0x184], PT, P0 ;  /* 0x00006100ff007a0c */ /* 0x000fe40003f05300 */
[----:B------:R-:W-:Y:S01]  /*0720*/  SHF.R.S32.HI R25, RZ, 0x1f, R24 ;  /* 0x0000001fff197819 */ /* 0x000fe20000011418 */
[----:B0-----:R-:W-:-:S03]  /*0730*/  IMAD.WIDE R26, R82, R29, c[0x0][0x1d8] ;  /* 0x00007600521a7625 */ /* 0x001fc600078e021d */
[----:B------:R-:W-:-:S04]  /*0740*/  LEA.HI R25, R25, R24, RZ, 0x2 ;  /* 0x0000001819197211 */ /* 0x000fc800078f10ff */
[----:B------:R-:W-:Y:S02]  /*0750*/  LEA.HI.SX32 R33, R25, R28, 0x1e ;  /* 0x0000001c19217211 */ /* 0x000fe400078ff2ff */
[----:B------:R-:W-:Y:S02]  /*0760*/  MOV R88, RZ ;  /* 0x000000ff00587202 */ /* 0x000fe40000000f00 */
[----:B------:R-:W-:Y:S01]  /*0770*/  MOV R84, 0x10 ;  /* 0x0000001000547802 */ /* 0x000fe20000000f00 */
[----:B------:R-:W-:Y:S01]  /*0780*/  BSSY B0, `(.L_x_17725) ;  /* 0x0000021000007945 */ /* 0x000fe20003800000 */
[----:B------:R-:W-:Y:S01]  /*0790*/  @P0 MOV R24, 0x10 ;  /* 0x0000001000180802 */ /* 0x000fe20000000f00 */
[----:B------:R0:W5:Y:S04]  /*07a0*/  LDG.E R86, [R26.64] ;  /* 0x000000041a567981 */ /* 0x000168000c1e1900 */
[----:B------:R-:W-:-:S05]  /*07b0*/  @P0 IMAD.WIDE.U32 R24, R33, R24, c[0x0][0x180] ;  /* 0x0000600021180625 */ /* 0x000fca00078e0018 */
[----:B------:R1:W3:Y:S01]  /*07c0*/  @P0 LDG.E.128 R16, [R24.64] ;  /* 0x0000000418100981 */ /* 0x0002e2000c1e1d00 */
[----:B--2---:R-:W-:-:S13]  /*07d0*/  ISETP.GE.AND P5, PT, R31, 0x1, PT ;  /* 0x000000011f00780c */ /* 0x004fda0003fa6270 */
[----:B------:R-:W-:-:S05]  /*07e0*/  @P5 IADD3 R29, R31, -0x1, RZ ;  /* 0xffffffff1f1d5810 */ /* 0x000fca0007ffe0ff */
[----:B------:R-:W-:-:S05]  /*07f0*/  @P5 IMAD R29, R29, c[0x0][0x168], RZ ;  /* 0x00005a001d1d5a24 */ /* 0x000fca00078e02ff */
[----:B------:R-:W-:-:S04]  /*0800*/  @P5 SHF.R.S32.HI R30, RZ, 0x1f, R29 ;  /* 0x0000001fff1e5819 */ /* 0x000fc8000001141d */
[----:B------:R-:W-:-:S04]  /*0810*/  @P5 LEA.HI R29, R30, R29, RZ, 0x2 ;  /* 0x0000001d1e1d5211 */ /* 0x000fc800078f10ff */
[----:B------:R-:W-:Y:S02]  /*0820*/  @P5 LEA.HI.SX32 R88, R29, R28, 0x1e ;  /* 0x0000001c1d585211 */ /* 0x000fe400078ff2ff */
[----:B------:R-:W-:-:S05]  /*0830*/  @P5 MOV R29, 0x10 ;  /* 0x00000010001d5802 */ /* 0x000fca0000000f00 */
[----:B-1----:R-:W-:-:S05]  /*0840*/  @P5 IMAD.WIDE.U32 R24, R88, R29, c[0x0][0x170] ;  /* 0x00005c0058185625 */ /* 0x002fca00078e001d */
[----:B------:R1:W5:Y:S01]  /*0850*/  @P5 LDG.E.128 R20, [R24.64] ;  /* 0x0000000418145981 */ /* 0x000362000c1e1d00 */
[----:B------:R-:W-:Y:S02]  /*0860*/  ISETP.GT.AND P6, PT, R31, RZ, PT ;  /* 0x000000ff1f00720c */ /* 0x000fe40003fc4270 */
[C---:B------:R-:W-:Y:S01]  /*0870*/  IADD3 R35, R33.reuse, 0x80, RZ ;  /* 0x0000008021237810 */ /* 0x040fe20007ffe0ff */
[----:B------:R-:W-:-:S10]  /*0880*/  IMAD.WIDE.U32 R28, R33, R84, c[0x0][0x188] ;  /* 0x00006200211c7625 */ /* 0x000fd400078e0054 */
[----:B------:R-:W-:Y:S02]  /*0890*/  @!P6 ISETP.NE.U32.AND P3, PT, RZ, c[0x0][0x180], PT ;  /* 0x00006000ff00ea0c */ /* 0x000fe40003f65070 */
[----:B------:R-:W-:Y:S02]  /*08a0*/  @!P6 ISETP.NE.U32.AND P1, PT, RZ, c[0x0][0x180], PT ;  /* 0x00006000ff00ea0c */ /* 0x000fe40003f25070 */
[----:B------:R-:W-:Y:S02]  /*08b0*/  @!P6 ISETP.NE.U32.AND P2, PT, RZ, c[0x0][0x180], PT ;  /* 0x00006000ff00ea0c */ /* 0x000fe40003f45070 */
[----:B------:R-:W-:Y:S02]  /*08c0*/  @!P6 ISETP.NE.U32.AND P4, PT, RZ, c[0x0][0x180], PT ;  /* 0x00006000ff00ea0c */ /* 0x000fe40003f85070 */
[----:B------:R-:W-:Y:S02]  /*08d0*/  @!P6 ISETP.NE.AND.EX P1, PT, RZ, c[0x0][0x184], PT, P1 ;  /* 0x00006100ff00ea0c */ /* 0x000fe40003f25310 */
[----:B------:R-:W-:-:S02]  /*08e0*/  @!P6 ISETP.NE.AND.EX P2, PT, RZ, c[0x0][0x184], PT, P2 ;  /* 0x00006100ff00ea0c */ /* 0x000fc40003f45320 */
[----:B------:R-:W-:Y:S02]  /*08f0*/  @!P6 ISETP.NE.AND.EX P4, PT, RZ, c[0x0][0x184], PT, P4 ;  /* 0x00006100ff00ea0c */ /* 0x000fe40003f85340 */
[----:B------:R-:W-:Y:S01]  /*0900*/  @!P6 ISETP.NE.AND.EX P3, PT, RZ, c[0x0][0x184], PT, P3 ;  /* 0x00006100ff00ea0c */ /* 0x000fe20003f65330 */
[----:B0-----:R-:W-:Y:S01]  /*0910*/  @P0 IMAD.WIDE.U32 R26, R35, R84, c[0x0][0x180] ;  /* 0x00006000231a0625 */ /* 0x001fe200078e0054 */
[----:B---3--:R-:W-:Y:S02]  /*0920*/  @!P6 FSEL R45, R17, RZ, P1 ;  /* 0x000000ff112de208 */ /* 0x008fe40000800000 */
[----:B------:R-:W-:Y:S02]  /*0930*/  @!P6 FSEL R46, R18, RZ, P2 ;  /* 0x000000ff122ee208 */ /* 0x000fe40001000000 */
[----:B------:R-:W-:Y:S02]  /*0940*/  @!P6 FSEL R47, R19, RZ, P4 ;  /* 0x000000ff132fe208 */ /* 0x000fe40002000000 */
[----:B------:R-:W-:Y:S01]  /*0950*/  @!P6 FSEL R44, R16, RZ, P3 ;  /* 0x000000ff102ce208 */ /* 0x000fe20001800000 */
[----:B------:R-:W-:Y:S05]  /*0960*/  @!P6 BRA `(.L_x_17726) ;  /* 0x000000200000e947 */ /* 0x000fea0003800000 */
[----:B-1---5:R-:W-:-:S04]  /*0970*/  FMUL.FTZ R44, R20, c[0x0][0x1ec] ;  /* 0x00007b00142c7a20 */ /* 0x022fc80000410000 */
[----:B------:R-:W-:Y:S02]  /*0980*/  @P0 FADD.FTZ R44, R16, R44 ;  /* 0x0000002c102c0221 */ /* 0x000fe40000010000 */
.L_x_17726:
[----:B-1----:R-:W-:Y:S05]  /*0990*/  BSYNC B0 ;  /* 0x0000000000007941 */ /* 0x002fea0003800000 */
.L_x_17725:
[----:B------:R-:W-:Y:S01]  /*09a0*/  BSSY B0, `(.L_x_17727) ;  /* 0x0000004000007945 */ /* 0x000fe20003800000 */
[----:B------:R-:W-:Y:S05]  /*09b0*/  @!P6 BRA `(.L_x_17728) ;  /* 0x000000200000e947 */ /* 0x000fea0003800000 */
[----:B-----5:R-:W-:-:S04]  /*09c0*/  FMUL.FTZ R45, R21, c[0x0][0x1ec] ;  /* 0x00007b00152d7a20 */ /* 0x020fc80000410000 */
[----:B------:R-:W-:Y:S02]  /*09d0*/  @P0 FADD.FTZ R45, R17, R45 ;  /* 0x0000002d112d0221 */ /* 0x000fe40000010000 */
.L_x_17728:
[----:B------:R-:W-:Y:S05]  /*09e0*/  BSYNC B0 ;  /* 0x0000000000007941 */ /* 0x000fea0003800000 */
.L_x_17727:
[----:B------:R-:W-:Y:S01]  /*09f0*/  BSSY B0, `(.L_x_17729) ;  /* 0x0000004000007945 */ /* 0x000fe20003800000 */
[----:B------:R-:W-:Y:S05]  /*0a00*/  @!P6 BRA `(.L_x_17730) ;  /* 0x000000200000e947 */ /* 0x000fea0003800000 */
[----:B-----5:R-:W-:-:S04]  /*0a10*/  FMUL.FTZ R46, R22, c[0x0][0x1ec] ;  /* 0x00007b00162e7a20 */ /* 0x020fc80000410000 */
[----:B------:R-:W-:Y:S02]  /*0a20*/  @P0 FADD.FTZ R46, R18, R46 ;  /* 0x0000002e122e0221 */ /* 0x000fe40000010000 */
.L_x_17730:
[----:B------:R-:W-:Y:S05]  /*0a30*/  BSYNC B0 ;  /* 0x0000000000007941 */ /* 0x000fea0003800000 */
.L_x_17729:
[----:B------:R-:W-:Y:S01]  /*0a40*/  BSSY B0, `(.L_x_17731) ;  /* 0x0000004000007945 */ /* 0x000fe20003800000 */
[----:B------:R-:W-:Y:S05]  /*0a50*/  @!P6 BRA `(.L_x_17732) ;  /* 0x000000200000e947 */ /* 0x000fea0003800000 */
[----:B-----5:R-:W-:-:S04]  /*0a60*/  FMUL.FTZ R47, R23, c[0x0][0x1ec] ;  /* 0x00007b00172f7a20 */ /* 0x020fc80000410000 */
[----:B------:R-:W-:Y:S02]  /*0a70*/  @P0 FADD.FTZ R47, R19, R47 ;  /* 0x0000002f132f0221 */ /* 0x000fe40000010000 */
.L_x_17732:
[----:B------:R-:W-:Y:S05]  /*0a80*/  BSYNC B0 ;  /* 0x0000000000007941 */ /* 0x000fea0003800000 */
.L_x_17731:
[----:B------:R-:W-:Y:S01]  /*0a90*/  @P5 IADD3 R31, R88, 0x80, RZ ;  /* 0x00000080581f5810 */ /* 0x000fe20007ffe0ff */
[----:B------:R0:W-:Y:S04]  /*0aa0*/  STG.E.128 [R28.64], R44 ;  /* 0x0000002c1c007986 */ /* 0x0001e8000c101d04 */
[-C--:B------:R-:W-:Y:S01]  /*0ab0*/  @P5 IMAD.WIDE.U32 R30, R31, R84.reuse, c[0x0][0x170] ;  /* 0x00005c001f1e5625 */ /* 0x080fe200078e0054 */
[----:B------:R-:W2:Y:S04]  /*0ac0*/  @P0 LDG.E.128 R16, [R26.64] ;  /* 0x000000041a100981 */ /* 0x000ea8000c1e1d00 */
[----:B-----5:R1:W5:Y:S01]  /*0ad0*/  @P5 LDG.E.128 R20, [R30.64] ;  /* 0x000000041e145981 */ /* 0x020362000c1e1d00 */
[----:B------:R-:W-:Y:S01]  /*0ae0*/  @!P6 ISETP.NE.U32.AND P3, PT, RZ, c[0x0][0x180], PT ;  /* 0x00006000ff00ea0c */ /* 0x000fe20003f65070 */
[----:B------:R-:W-:Y:S01]  /*0af0*/  BSSY B0, `(.L_x_17733) ;  /* 0x0000012000007945 */ /* 0x000fe20003800000 */
[----:B------:R-:W-:Y:S01]  /*0b00*/  @!P6 ISETP.NE.U32.AND P1, PT, RZ, c[0x0][0x180], PT ;  /* 0x00006000ff00ea0c */ /* 0x000fe20003f25070 */
[----:B------:R-:W-:Y:S01]  /*0b10*/  IMAD.WIDE.U32 R24, R35, R84, c[0x0][0x188] ;  /* 0x0000620023187625 */ /* 0x000fe200078e0054 */
[----:B------:R-:W-:-:S02]  /*0b20*/  @!P6 ISETP.NE.U32.AND P2, PT, RZ, c[0x0][0x180], PT ;  /* 0x00006000ff00ea0c */ /* 0x000fc40003f45070 */
[----:B------:R-:W-:Y:S02]  /*0b30*/  @!P6 ISETP.NE.U32.AND P4, PT, RZ, c[0x0][0x180], PT ;  /* 0x00006000ff00ea0c */ /* 0x000fe40003f85070 */
[----:B------:R-:W-:Y:S02]  /*0b40*/  IADD3 R37, R33, 0x100, RZ ;  /* 0x0000010021257810 */ /* 0x000fe40007ffe0ff */
[----:B------:R-:W-:Y:S02]  /*0b50*/  @!P6 ISETP.NE.AND.EX P1, PT, RZ, c[0x0][0x184], PT, P1 ;  /* 0x00006100ff00ea0c */ /* 0x000fe40003f25310 */
[----:B------:R-:W-:Y:S01]  /*0b60*/  @!P6 ISETP.NE.AND.EX P2, PT, RZ, c[0x0][0x184], PT, P2 ;  /* 0x00006100ff00ea0c */ /* 0x000fe20003f45320 */
[----:B0-----:R-:W-:Y:S01]  /*0b70*/  @P0 IMAD.WIDE.U32 R28, R37, R84, c[0x0][0x180] ;  /* 0x00006000251c0625 */ /* 0x001fe200078e0054 */
[----:B------:R-:W-:Y:S02]  /*0b80*/  @!P6 ISETP.NE.AND.EX P4, PT, RZ, c[0x0][0x184], PT, P4 ;  /* 0x00006100ff00ea0c */ /* 0x000fe40003f85340 */
[----:B------:R-:W-:-:S02]  /*0b90*/  @!P6 ISETP.NE.AND.EX P3, PT, RZ, c[0x0][0x184], PT, P3 ;  /* 0x00006100ff00ea0c */ /* 0x000fc40003f65330 */
[----:B--2---:R-:W-:Y:S02]  /*0ba0*/  @!P6 FSEL R41, R17, RZ, P1 ;  /* 0x000000ff1129e208 */ /* 0x004fe40000800000 */
[----:B------:R-:W-:Y:S02]  /*0bb0*/  @!P6 FSEL R42, R18, RZ, P2 ;  /* 0x000000ff122ae208 */ /* 0x000fe40001000000 */
[----:B------:R-:W-:Y:S02]  /*0bc0*/  @!P6 FSEL R43, R19, RZ, P4 ;  /* 0x000000ff132be208 */ /* 0x000fe40002000000 */
[----:B------:R-:W-:Y:S01]  /*0bd0*/  @!P6 FSEL R40, R16, RZ, P3 ;  /* 0x000000ff1028e208 */ /* 0x000fe20001800000 */
[----:B------:R-:W-:Y:S05]  /*0be0*/  @!P6 BRA `(.L_x_17734) ;  /* 0x000000200000e947 */ /* 0x000fea0003800000 */
[----:B-1---5:R-:W-:-:S04]  /*0bf0*/  FMUL.FTZ R40, R20, c[0x0][0x1ec] ;  /* 0x00007b0014287a20 */ /* 0x022fc80000410000 */
[----:B------:R-:W-:Y:S02]  /*0c00*/  @P0 FADD.FTZ R40, R16, R40 ;  /* 0x0000002810280221 */ /* 0x000fe40000010000 */
.L_x_17734:
[----:B-1----:R-:W-:Y:S05]  /*0c10*/  BSYNC B0 ;  /* 0x0000000000007941 */ /* 0x002fea0003800000 */
.L_x_17733:
[----:B------:R-:W-:Y:S01]  /*0c20*/  BSSY B0, `(.L_x_17735) ;  /* 0x0000004000007945 */ /* 0x000fe20003800000 */
[----:B------:R-:W-:Y:S05]  /*0c30*/  @!P6 BRA `(.L_x_17736) ;  /* 0x000000200000e947 */ /* 0x000fea0003800000 */
[----:B-----5:R-:W-:-:S04]  /*0c40*/  FMUL.FTZ R41, R21, c[0x0][0x1ec] ;  /* 0x00007b0015297a20 */ /* 0x020fc80000410000 */
[----:B------:R-:W-:Y:S02]  /*0c50*/  @P0 FADD.FTZ R41, R17, R41 ;  /* 0x0000002911290221 */ /* 0x000fe40000010000 */
.L_x_17736:
[----:B------:R-:W-:Y:S05]  /*0c60*/  BSYNC B0 ;  /* 0x0000000000007941 */ /* 0x000fea0003800000 */
.L_x_17735:
[----:B------:R-:W-:Y:S01]  /*0c70*/  BSSY B0, `(.L_x_17737) ;  /* 0x0000004000007945 */ /* 0x000fe20003800000 */
[----:B------:R-:W-:Y:S05]  /*0c80*/  @!P6 BRA `(.L_x_17738) ;  /* 0x000000200000e947 */ /* 0x000fea0003800000 */
[----:B-----5:R-:W-:-:S04]  /*0c90*/  FMUL.FTZ R42, R22, c[0x0][0x1ec] ;  /* 0x00007b00162a7a20 */ /* 0x020fc80000410000 */
[----:B------:R-:W-:Y:S02]  /*0ca0*/  @P0 FADD.FTZ R42, R18, R42 ;  /* 0x0000002a122a0221 */ /* 0x000fe40000010000 */
.L_x_17738:
[----:B------:R-:W-:Y:S05]  /*0cb0*/  BSYNC B0 ;  /* 0x0000000000007941 */ /* 0x000fea0003800000 */
.L_x_17737:
[----:B------:R-:W-:Y:S01]  /*0cc0*/  BSSY B0, `(.L_x_17739) ;  /* 0x0000004000007945 */ /* 0x000fe20003800000 */
[----:B------:R-:W-:Y:S05]  /*0cd0*/  @!P6 BRA `(.L_x_17740) ;  /* 0x000000200000e947 */ /* 0x000fea0003800000 */
[----:B-----5:R-:W-:-:S04]  /*0ce0*/  FMUL.FTZ R43, R23, c[0x0][0x1ec] ;  /* 0x00007b00172b7a20 */ /* 0x020fc80000410000 */
[----:B------:R-:W-:Y:S02]  /*0cf0*/  @P0 FADD.FTZ R43, R19, R43 ;  /* 0x0000002b132b0221 */ /* 0x000fe40000010000 */
.L_x_17740:
[----:B------:R-:W-:Y:S05]  /*0d00*/  BSYNC B0 ;  /* 0x0000000000007941 */ /* 0x000fea0003800000 */
.L_x_17739:
        /* <DEDUP_REMOVED lines=24> */
.L_x_17742:
[----:B-1----:R-:W-:Y:S05]  /*0e90*/  BSYNC B0 ;  /* 0x0000000000007941 */ /* 0x002fea0003800000 */
.L_x_17741:
[----:B------:R-:W-:Y:S01]  /*0ea0*/  BSSY B0, `(.L_x_17743) ;  /* 0x0000004000007945 */ /* 0x000fe20003800000 */
[----:B------:R-:W-:Y:S05]  /*0eb0*/  @!P6 BRA `(.L_x_17744) ;  /* 0x000000200000e947 */ /* 0x000fea0003800000 */
[----:B-----5:R-:W-:-:S04]  /*0ec0*/  FMUL.FTZ R37, R21, c[0x0][0x1ec] ;  /* 0x00007b0015257a20 */ /* 0x020fc80000410000 */
[----:B------:R-:W-:Y:S02]  /*0ed0*/  @P0 FADD.FTZ R37, R17, R37 ;  /* 0x0000002511250221 */ /* 0x000fe40000010000 */
.L_x_17744:
[----:B------:R-:W-:Y:S05]  /*0ee0*/  BSYNC B0 ;  /* 0x0000000000007941 */ /* 0x000fea0003800000 */
.L_x_17743:
[----:B------:R-:W-:Y:S01]  /*0ef0*/  BSSY B0, `(.L_x_17745) ;  /* 0x0000004000007945 */ /* 0x000fe20003800000 */
[----:B------:R-:W-:Y:S05]  /*0f00*/  @!P6 BRA `(.L_x_17746) ;  /* 0x000000200000e947 */ /* 0x000fea0003800000 */
[----:B-----5:R-:W-:-:S04]  /*0f10*/  FMUL.FTZ R38, R22, c[0x0][0x1ec] ;  /* 0x00007b0016267a20 */ /* 0x020fc80000410000 */
[----:B------:R-:W-:Y:S02]  /*0f20*/  @P0 FADD.FTZ R38, R18, R38 ;  /* 0x0000002612260221 */ /* 0x000fe40000010000 */
.L_x_17746:
[----:B------:R-:W-:Y:S05]  /*0f30*/  BSYNC B0 ;  /* 0x0000000000007941 */ /* 0x000fea0003800000 */
.L_x_17745:
[----:B------:R-:W-:Y:S01]  /*0f40*/  BSSY B0, `(.L_x_17747) ;  /* 0x0000004000007945 */ /* 0x000fe20003800000 */
[----:B------:R-:W-:Y:S05]  /*0f50*/  @!P6 BRA `(.L_x_17748) ;  /* 0x000000200000e947 */ /* 0x000fea0003800000 */
[----:B-----5:R-:W-:-:S04]  /*0f60*/  FMUL.FTZ R39, R23, c[0x0][0x1ec] ;  /* 0x00007b0017277a20 */ /* 0x020fc80000410000 */
[----:B------:R-:W-:Y:S02]  /*0f70*/  @P0 FADD.FTZ R39, R19, R39 ;  /* 0x0000002713270221 */ /* 0x000fe40000010000 */
.L_x_17748:
[----:B------:R-:W-:Y:S05]  /*0f80*/  BSYNC B0 ;  /* 0x0000000000007941 */ /* 0x000fea0003800000 */
.L_x_17747:
[----:B------:R0:W-:Y:S04]  /*0f90*/  STG.E.128 [R26.64], R36 ;  /* 0x000000241a007986 */ /* 0x0001e8000c101d04 */
[----:B------:R-:W2:Y:S01]  /*0fa0*/  @P0 LDG.E.128 R16, [R24.64] ;  /* 0x0000000418100981 */ /* 0x000ea2000c1e1d00 */
[----:B------:R-:W-:Y:S02]  /*0fb0*/  @P5 IADD3 R29, R88, 0x180, RZ ;  /* 0x00000180581d5810 */ /* 0x000fe40007ffe0ff */
[----:B------:R-:W-:Y:S02]  /*0fc0*/  @!P6 ISETP.NE.U32.AND P3, PT, RZ, c[0x0][0x180], PT ;  /* 0x00006000ff00ea0c */ /* 0x000fe40003f65070 */
[----:B------:R-:W-:Y:S01]  /*0fd0*/  @!P6 ISETP.NE.U32.AND P2, PT, RZ, c[0x0][0x180], PT ;  /* 0x00006000ff00ea0c */ /* 0x000fe20003f45070 */
[----:B------:R-:W-:Y:S01]  /*0fe0*/  @P5 IMAD.WIDE.U32 R28, R29, R84, c[0x0][0x170] ;  /* 0x00005c001d1c5625 */ /* 0x000fe200078e0054 */
[----:B------:R-:W-:-:S02]  /*0ff0*/  @!P6 ISETP.NE.U32.AND P4, PT, RZ, c[0x0][0x180], PT ;  /* 0x00006000ff00ea0c */ /* 0x000fc40003f85070 */
[----:B------:R-:W-:Y:S01]  /*1000*/  IADD3 R63, R33, 0x200, RZ ;  /* 0x00000200213f7810 */ /* 0x000fe20007ffe0ff */
[----:B------:R-:W-:Y:S01]  /*1010*/  BSSY B0, `(.L_x_17749) ;  /* 0x000000f000007945 */ /* 0x000fe20003800000 */
[----:B------:R-:W-:Y:S01]  /*1020*/  @!P6 ISETP.NE.U32.AND P1, PT, RZ, c[0x0][0x180], PT ;  /* 0x00006000ff00ea0c */ /* 0x000fe20003f25070 */
[----:B-----5:R1:W5:Y:S01]  /*1030*/  @P5 LDG.E.128 R20, [R28.64] ;  /* 0x000000041c145981 */ /* 0x020362000c1e1d00 */
[----:B------:R-:W-:Y:S01]  /*1040*/  @!P6 ISETP.NE.AND.EX P2, PT, RZ, c[0x0][0x184], PT, P2 ;  /* 0x00006100ff00ea0c */ /* 0x000fe20003f45320 */
[-C--:B------:R-:W-:Y:S01]  /*1050*/  IMAD.WIDE.U32 R30, R35, R84.reuse, c[0x0][0x188] ;  /* 0x00006200231e7625 */ /* 0x080fe200078e0054 */
[----:B------:R-:W-:Y:S02]  /*1060*/  @!P6 ISETP.NE.AND.EX P4, PT, RZ, c[0x0][0x184], PT, P4 ;  /* 0x00006100ff00ea0c */ /* 0x000fe40003f85340 */
[----:B------:R-:W-:Y:S02]  /*1070*/  @!P6 ISETP.NE.AND.EX P3, PT, RZ, c[0x0][0x184], PT, P3 ;  /* 0x00006100ff00ea0c */ /* 0x000fe40003f65330 */
[----:B------:R-:W-:Y:S01]  /*1080*/  @!P6 ISETP.NE.AND.EX P1, PT, RZ, c[0x0][0x184], PT, P1 ;  /* 0x00006100ff00ea0c */ /* 0x000fe20003f25310 */
[----:B-1----:R-:W-:Y:S01]  /*1090*/  @P0 IMAD.WIDE.U32 R28, R63, R84, c[0x0][0x180] ;  /* 0x000060003f1c0625 */ /* 0x002fe200078e0054 */
[----:B--2---:R-:W-:-:S02]  /*10a0*/  @!P6 FSEL R25, R17, RZ, P2 ;  /* 0x000000ff1119e208 */ /* 0x004fc40001000000 */
[----:B0-----:R-:W-:Y:S02]  /*10b0*/  @!P6 FSEL R26, R18, RZ, P4 ;  /* 0x000000ff121ae208 */ /* 0x001fe40002000000 */
[----:B------:R-:W-:Y:S01]  /*10c0*/  @!P6 FSEL R24, R16, RZ, P3 ;  /* 0x000000ff1018e208 */ /* 0x000fe20001800000 */
[----:B------:R-:W-:Y:S05]  /*10d0*/  @!P6 BRA `(.L_x_17750) ;  /* 0x000000200000e947 */ /* 0x000fea0003800000 */
[----:B-----5:R-:W-:-:S04]  /*10e0*/  FMUL.FTZ R24, R20, c[0x0][0x1ec] ;  /* 0x00007b0014187a20 */ /* 0x020fc80000410000 */
[----:B------:R-:W-:Y:S02]  /*10f0*/  @P0 FADD.FTZ R24, R16, R24 ;  /* 0x0000001810180221 */ /* 0x000fe40000010000 */
.L_x_17750:
[----:B------:R-:W-:Y:S05]  /*1100*/  BSYNC B0 ;  /* 0x0000000000007941 */ /* 0x000fea0003800000 */
.L_x_17749:
[----:B------:R-:W-:Y:S01]  /*1110*/  BSSY B0, `(.L_x_17751) ;  /* 0x0000004000007945 */ /* 0x000fe20003800000 */
[----:B------:R-:W-:Y:S05]  /*1120*/  @!P6 BRA `(.L_x_17752) ;  /* 0x000000200000e947 */ /* 0x000fea0003800000 */
[----:B-----5:R-:W-:-:S04]  /*1130*/  FMUL.FTZ R25, R21, c[0x0][0x1ec] ;  /* 0x00007b0015197a20 */ /* 0x020fc80000410000 */
[----:B------:R-:W-:Y:S02]  /*1140*/  @P0 FADD.FTZ R25, R17, R25 ;  /* 0x0000001911190221 */ /* 0x000fe40000010000 */
.L_x_17752:
[----:B------:R-:W-:Y:S05]  /*1150*/  BSYNC B0 ;  /* 0x0000000000007941 */ /* 0x000fea0003800000 */
.L_x_17751:
[----:B------:R-:W-:Y:S01]  /*1160*/  BSSY B0, `(.L_x_17753) ;  /* 0x0000004000007945 */ /* 0x000fe20003800000 */
[----:B------:R-:W-:Y:S05]  /*1170*/  @!P6 BRA `(.L_x_17754) ;  /* 0x000000200000e947 */ /* 0x000fea0003800000 */
[----:B-----5:R-:W-:-:S04]  /*1180*/  FMUL.FTZ R26, R22, c[0x0][0x1ec] ;  /* 0x00007b00161a7a20 */ /* 0x020fc80000410000 */
[----:B------:R-:W-:Y:S02]  /*1190*/  @P0 FADD.FTZ R26, R18, R26 ;  /* 0x0000001a121a0221 */ /* 0x000fe40000010000 */
.L_x_17754:
[----:B------:R-:W-:Y:S05]  /*11a0*/  BSYNC B0 ;  /* 0x0000000000007941 */ /* 0x000fea0003800000 */
.L_x_17753:
[----:B------:R-:W-:Y:S01]  /*11b0*/  BSSY B0, `(.L_x_17755) ;  /* 0x0000005000007945 */ /* 0x000fe20003800000 */
[----:B------:R-:W-:Y:S01]  /*11c0*/  @!P6 FSEL R27, R19, RZ, P1 ;  /* 0x000000ff131be208 */ /* 0x000fe20000800000 */
[----:B------:R-:W-:Y:S05]  /*11d0*/  @!P6 BRA `(.L_x_17756) ;  /* 0x000000200000e947 */ /* 0x000fea0003800000 */
[----:B-----5:R-:W-:-:S04]  /*11e0*/  FMUL.FTZ R27, R23, c[0x0][0x1ec] ;  /* 0x00007b00171b7a20 */ /* 0x020fc80000410000 */
[----:B------:R-:W-:Y:S02]  /*11f0*/  @P0 FADD.FTZ R27, R19, R27 ;  /* 0x0000001b131b0221 */ /* 0x000fe40000010000 */
.L_x_17756:
[----:B------:R-:W-:Y:S05]  /*1200*/  BSYNC B0 ;  /* 0x0000000000007941 */ /* 0x000fea0003800000 */
.L_x_17755:
[----:B------:R0:W-:Y:S04]  /*1210*/  STG.E.128 [R30.64], R24 ;  /* 0x000000181e007986 */ /* 0x0001e8000c101d04 */
[----:B------:R-:W2:Y:S01]  /*1220*/  @P0 LDG.E.128 R16, [R28.64] ;  /* 0x000000041c100981 */ /* 0x000ea2000c1e1d00 */
[----:B------:R-:W-:Y:S02]  /*1230*/  @P5 IADD3 R35, R88, 0x200, RZ ;  /* 0x0000020058235810 */ /* 0x000fe40007ffe0ff */
[----:B------:R-:W-:Y:S02]  /*1240*/  @!P6 ISETP.NE.U32.AND P2, PT, RZ, c[0x0][0x180], PT ;  /* 0x00006000ff00ea0c */ /* 0x000fe40003f45070 */
[----:B------:R-:W-:Y:S01]  /*1250*/  @!P6 ISETP.NE.U32.AND P4, PT, RZ, c[0x0][0x180], PT ;  /* 0x00006000ff00ea0c */ /* 0x000fe20003f85070 */
[----:B------:R-:W-:Y:S01]  /*1260*/  @P5 IMAD.WIDE.U32 R34, R35, R84, c[0x0][0x170] ;  /* 0x00005c0023225625 */ /* 0x000fe200078e0054 */
[----:B------:R-:W-:Y:S01]  /*1270*/  @!P6 ISETP.NE.U32.AND P3, PT, RZ, c[0x0][0x180], PT ;  /* 0x00006000ff00ea0c */ /* 0x000fe20003f65070 */
[----:B------:R-:W-:Y:S01]  /*1280*/  BSSY B0, `(.L_x_17757) ;  /* 0x000000e000007945 */ /* 0x000fe20003800000 */
[----:B------:R-:W-:-:S02]  /*1290*/  @!P6 ISETP.NE.U32.AND P1, PT, RZ, c[0x0][0x180], PT ;  /* 0x00006000ff00ea0c */ /* 0x000fc40003f25070 */
[----:B------:R-:W-:Y:S01]  /*12a0*/  @!P6 ISETP.NE.AND.EX P2, PT, RZ, c[0x0][0x184], PT, P2 ;  /* 0x00006100ff00ea0c */ /* 0x000fe20003f45320 */
[----:B-----5:R1:W5:Y:S01]  /*12b0*/  @P5 LDG.E.128 R20, [R34.64] ;  /* 0x0000000422145981 */ /* 0x020362000c1e1d00 */
[----:B------:R-:W-:Y:S02]  /*12c0*/  @!P6 ISETP.NE.AND.EX P4, PT, RZ, c[0x0][0x184], PT, P4 ;  /* 0x00006100ff00ea0c */ /* 0x000fe40003f85340 */
[----:B------:R-:W-:Y:S02]  /*12d0*/  @!P6 ISETP.NE.AND.EX P3, PT, RZ, c[0x0][0x184], PT, P3 ;  /* 0x00006100ff00ea0c */ /* 0x000fe40003f65330 */
[----:B------:R-:W-:Y:S02]  /*12e0*/  IADD3 R89, R33, 0x280, RZ ;  /* 0x0000028021597810 */ /* 0x000fe40007ffe0ff */
[----:B------:R-:W-:Y:S02]  /*12f0*/  @!P6 ISETP.NE.AND.EX P1, PT, RZ, c[0x0][0x184], PT, P1 ;  /* 0x00006100ff00ea0c */ /* 0x000fe40003f25310 */
[----:B--2---:R-:W-:-:S02]  /*1300*/  @!P6 FSEL R33, R17, RZ, P2 ;  /* 0x000000ff1121e208 */ /* 0x004fc40001000000 */
[----:B-1----:R-:W-:Y:S02]  /*1310*/  @!P6 FSEL R34, R18, RZ, P4 ;  /* 0x000000ff1222e208 */ /* 0x002fe40002000000 */
[----:B------:R-:W-:Y:S01]  /*1320*/  @!P6 FSEL R32, R16, RZ, P3 ;  /* 0x000000ff1020e208 */ /* 0x000fe20001800000 */
[----:B------:R-:W-:Y:S05]  /*1330*/  @!P6 BRA `(.L_x_17758) ;  /* 0x000000200000e947 */ /* 0x000fea0003800000 */
[----:B0----5:R-:W-:-:S04]  /*1340*/  FMUL.FTZ R32, R20, c[0x0][0x1ec] ;  /* 0x00007b0014207a20 */ /* 0x021fc80000410000 */
[----:B------:R-:W-:Y:S02]  /*1350*/  @P0 FADD.FTZ R32, R16, R32 ;  /* 0x0000002010200221 */ /* 0x000fe40000010000 */
.L_x_17758:
[----:B0-----:R-:W-:Y:S05]  /*1360*/  BSYNC B0 ;  /* 0x0000000000007941 */ /* 0x001fea0003800000 */
.L_x_17757:
[----:B------:R-:W-:Y:S01]  /*1370*/  BSSY B0, `(.L_x_17759) ;  /* 0x0000004000007945 */ /* 0x000fe20003800000 */
[----:B------:R-:W-:Y:S05]  /*1380*/  @!P6 BRA `(.L_x_17760) ;  /* 0x000000200000e947 */ /* 0x000fea0003800000 */
[----:B-----5:R-:W-:-:S04]  /*1390*/  FMUL.FTZ R33, R21, c[0x0][0x1ec] ;  /* 0x00007b0015217a20 */ /* 0x020fc80000410000 */
[----:B------:R-:W-:Y:S02]  /*13a0*/  @P0 FADD.FTZ R33, R17, R33 ;  /* 0x0000002111210221 */ /* 0x000fe40000010000 */
.L_x_17760:
[----:B------:R-:W-:Y:S05]  /*13b0*/  BSYNC B0 ;  /* 0x0000000000007941 */ /* 0x000fea0003800000 */
.L_x_17759:
[----:B------:R-:W-:Y:S01]  /*13c0*/  BSSY B0, `(.L_x_17761) ;  /* 0x0000004000007945 */ /* 0x000fe20003800000 */
[----:B------:R-:W-:Y:S05]  /*13d0*/  @!P6 BRA `(.L_x_17762) ;  /* 0x000000200000e947 */ /* 0x000fea0003800000 */
[----:B-----5:R-:W-:-:S04]  /*13e0*/  FMUL.FTZ R34, R22, c[0x0][0x1ec] ;  /* 0x00007b0016227a20 */ /* 0x020fc80000410000 */
[----:B------:R-:W-:Y:S02]  /*13f0*/  @P0 FADD.FTZ R34, R18, R34 ;  /* 0x0000002212220221 */ /* 0x000fe40000010000 */
.L_x_17762:
[----:B------:R-:W-:Y:S05]  /*1400*/  BSYNC B0 ;  /* 0x0000000000007941 */ /* 0x000fea0003800000 */
.L_x_17761:
[----:B------:R-:W-:Y:S01]  /*1410*/  BSSY B0, `(.L_x_17763) ;  /* 0x0000006000007945 */ /* 0x000fe20003800000 */
[----:B------:R-:W-:Y:S01]  /*1420*/  IMAD.WIDE.U32 R62, R63, R84, c[0x0][0x188] ;  /* 0x000062003f3e7625 */ /* 0x000fe200078e0054 */
[----:B------:R-:W-:Y:S01]  /*1430*/  @!P6 FSEL R35, R19, RZ, P1 ;  /* 0x000000ff1323e208 */ /* 0x000fe20000800000 */
[----:B------:R-:W-:Y:S05]  /*1440*/  @!P6 BRA `(.L_x_17764) ;  /* 0x000000200000e947 */ /* 0x000fea0003800000 */
[----:B-----5:R-:W-:-:S04]  /*1450*/  FMUL.FTZ R35, R23, c[0x0][0x1ec] ;  /* 0x00007b0017237a20 */ /* 0x020fc80000410000 */
[----:B------:R-:W-:Y:S02]  /*1460*/  @P0 FADD.FTZ R35, R19, R35 ;  /* 0x0000002313230221 */ /* 0x000fe40000010000 */
.L_x_17764:
[----:B------:R-:W-:Y:S05]  /*1470*/  BSYNC B0 ;  /* 0x0000000000007941 */ /* 0x000fea0003800000 */
.L_x_17763:
[----:B------:R-:W-:Y:S01]  /*1480*/  @P5 IADD3 R31, R88, 0x280, RZ ;  /* 0x00000280581f5810 */ /* 0x000fe20007ffe0ff */
[-C--:B------:R-:W-:Y:S01]  /*1490*/  @P0 IMAD.WIDE.U32 R28, R89, R84.reuse, c[0x0][0x180] ;  /* 0x00006000591c0625 */ /* 0x080fe200078e0054 */
[----:B------:R0:W-:Y:S03]  /*14a0*/  STG.E.128 [R62.64], R32 ;  /* 0x000000203e007986 */ /* 0x0001e6000c101d04 */
[----:B------:R-:W-:Y:S01]  /*14b0*/  @P5 IMAD.WIDE.U32 R30, R31, R84, c[0x0][0x170] ;  /* 0x00005c001f1e5625 */ /* 0x000fe200078e0054 */
[----:B------:R-:W2:Y:S04]  /*14c0*/  @P0 LDG.E.128 R16, [R28.64] ;  /* 0x000000041c100981 */ /* 0x000ea8000c1e1d00 */
[----:B-----5:R1:W5:Y:S01]  /*14d0*/  @P5 LDG.E.128 R20, [R30.64] ;  /* 0x000000041e145981 */ /* 0x020362000c1e1d00 */
[----:B------:R-:W-:Y:S01]  /*14e0*/  @!P6 ISETP.NE.U32.AND P3, PT, RZ, c[0x0][0x180], PT ;  /* 0x00006000ff00ea0c */ /* 0x000fe20003f65070 */
[----:B------:R-:W-:Y:S01]  /*14f0*/  BSSY B0, `(.L_x_17765) ;  /* 0x000000d000007945 */ /* 0x000fe20003800000 */
[----:B------:R-:W-:-:S02]  /*1500*/  @!P6 ISETP.NE.U32.AND P1, PT, RZ, c[0x0][0x180], PT ;  /* 0x00006000ff00ea0c */ /* 0x000fc40003f25070 */
[----:B------:R-:W-:Y:S02]  /*1510*/  @!P6 ISETP.NE.U32.AND P4, PT, RZ, c[0x0][0x180], PT ;  /* 0x00006000ff00ea0c */ /* 0x000fe40003f85070 */
[----:B------:R-:W-:Y:S02]  /*1520*/  @!P6 ISETP.NE.U32.AND P2, PT, RZ, c[0x0][0x180], PT ;  /* 0x00006000ff00ea0c */ /* 0x000fe40003f45070 */
[----:B------:R-:W-:Y:S01]  /*1530*/  @!P6 ISETP.NE.AND.EX P3, PT, RZ, c[0x0][0x184], PT, P3 ;  /* 0x00006100ff00ea0c */ /* 0x000fe20003f65330 */
[----:B0-----:R-:W-:Y:S01]  /*1540*/  IMAD.WIDE.U32 R62, R89, R84, c[0x0][0x188] ;  /* 0x00006200593e7625 */ /* 0x001fe200078e0054 */
[----:B------:R-:W-:Y:S02]  /*1550*/  @!P6 ISETP.NE.AND.EX P1, PT, RZ, c[0x0][0x184], PT, P1 ;  /* 0x00006100ff00ea0c */ /* 0x000fe40003f25310 */
[----:B------:R-:W-:Y:S02]  /*1560*/  @!P6 ISETP.NE.AND.EX P4, PT, RZ, c[0x0][0x184], PT, P4 ;  /* 0x00006100ff00ea0c */ /* 0x000fe40003f85340 */
[----:B------:R-:W-:-:S02]  /*1570*/  @!P6 ISETP.NE.AND.EX P2, PT, RZ, c[0x0][0x184], PT, P2 ;  /* 0x00006100ff00ea0c */ /* 0x000fc40003f45320 */
[----:B--2---:R-:W-:Y:S01]  /*1580*/  @!P6 FSEL R28, R16, RZ, P3 ;  /* 0x000000ff101ce208 */ /* 0x004fe20001800000 */
[----:B------:R-:W-:Y:S05]  /*1590*/  @!P6 BRA `(.L_x_17766) ;  /* 0x000000200000e947 */ /* 0x000fea0003800000 */
[----:B-1---5:R-:W-:-:S04]  /*15a0*/  FMUL.FTZ R28, R20, c[0x0][0x1ec] ;  /* 0x00007b00141c7a20 */ /* 0x022fc80000410000 */
[----:B------:R-:W-:Y:S02]  /*15b0*/  @P0 FADD.FTZ R28, R16, R28 ;  /* 0x0000001c101c0221 */ /* 0x000fe40000010000 */
.L_x_17766:
[----:B-1----:R-:W-:Y:S05]  /*15c0*/  BSYNC B0 ;  /* 0x0000000000007941 */ /* 0x002fea0003800000 */
.L_x_17765:
[----:B------:R-:W-:Y:S01]  /*15d0*/  BSSY B0, `(.L_x_17767) ;  /* 0x0000005000007945 */ /* 0x000fe20003800000 */
[----:B------:R-:W-:Y:S01]  /*15e0*/  @!P6 FSEL R29, R17, RZ, P1 ;  /* 0x000000ff111de208 */ /* 0x000fe20000800000 */
[----:B------:R-:W-:Y:S05]  /*15f0*/  @!P6 BRA `(.L_x_17768) ;  /* 0x000000200000e947 */ /* 0x000fea0003800000 */
[----:B-----5:R-:W-:-:S04]  /*1600*/  FMUL.FTZ R29, R21, c[0x0][0x1ec] ;  /* 0x00007b00151d7a20 */ /* 0x020fc80000410000 */
[----:B------:R-:W-:Y:S02]  /*1610*/  @P0 FADD.FTZ R29, R17, R29 ;  /* 0x0000001d111d0221 */ /* 0x000fe40000010000 */
.L_x_17768:
[----:B------:R-:W-:Y:S05]  /*1620*/  BSYNC B0 ;  /* 0x0000000000007941 */ /* 0x000fea0003800000 */
.L_x_17767:
[----:B------:R-:W-:Y:S01]  /*1630*/  BSSY B0, `(.L_x_17769) ;  /* 0x0000005000007945 */ /* 0x000fe20003800000 */
[----:B------:R-:W-:Y:S01]  /*1640*/  @!P6 FSEL R30, R18, RZ, P4 ;  /* 0x000000ff121ee208 */ /* 0x000fe20002000000 */
[----:B------:R-:W-:Y:S05]  /*1650*/  @!P6 BRA `(.L_x_17770) ;  /* 0x000000200000e947 */ /* 0x000fea0003800000 */
[----:B-----5:R-:W-:-:S04]  /*1660*/  FMUL.FTZ R30, R22, c[0x0][0x1ec] ;  /* 0x00007b00161e7a20 */ /* 0x020fc80000410000 */
[----:B------:R-:W-:Y:S02]  /*1670*/  @P0 FADD.FTZ R30, R18, R30 ;  /* 0x0000001e121e0221 */ /* 0x000fe40000010000 */
.L_x_17770:
[----:B------:R-:W-:Y:S05]  /*1680*/  BSYNC B0 ;  /* 0x0000000000007941 */ /* 0x000fea0003800000 */
.L_x_17769:
[----:B------:R-:W-:Y:S01]  /*1690*/  BSSY B0, `(.L_x_17771) ;  /* 0x0000005000007945 */ /* 0x000fe20003800000 */
[----:B------:R-:W-:Y:S01]  /*16a0*/  @!P6 FSEL R31, R19, RZ, P2 ;  /* 0x000000ff131fe208 */ /* 0x000fe20001000000 */
[----:B------:R-:W-:Y:S05]  /*16b0*/  @!P6 BRA `(.L_x_17772) ;  /* 0x000000200000e947 */ /* 0x000fea0003800000 */
[----:B-----5:R-:W-:-:S04]  /*16c0*/  FMUL.FTZ R31, R23, c[0x0][0x1ec] ;  /* 0x00007b00171f7a20 */ /* 0x020fc80000410000 */
[----:B------:R-:W-:Y:S02]  /*16d0*/  @P0 FADD.FTZ R31, R19, R31 ;  /* 0x0000001f131f0221 */ /* 0x000fe40000010000 */
.L_x_17772:
[----:B------:R-:W-:Y:S05]  /*16e0*/  BSYNC B0 ;  /* 0x0000000000007941 */ /* 0x000fea0003800000 */
.L_x_17771:
[----:B------:R-:W-:Y:S01]  /*16f0*/  FADD.FTZ R84, RZ, R44 ;  /* 0x0000002cff547221 */ /* 0x000fe20000010000 */
[----:B------:R0:W-:Y:S01]  /*1700*/  STG.E.128 [R62.64], R28 ;  /* 0x0000001c3e007986 */ /* 0x0001e2000c101d04 */
[----:B------:R-:W-:Y:S02]  /*1710*/  LOP3.LUT P1, RZ, R61, 0xff, RZ, 0xc0, !PT ;  /* 0x000000ff3dff7812 */ /* 0x000fe4000782c0ff */
        /* <DEDUP_REMOVED lines=12> */
[----:B------:R-:W-:Y:S02]  /*17e0*/  LOP3.LUT R84, R84, 0x7fffffc, RZ, 0xc0, !PT ;  /* 0x07fffffc54547812 */ /* 0x000fe400078ec0ff */
[----:B------:R-:W-:Y:S01]  /*17f0*/  SHF.R.S32.HI R89, RZ, 0x1f, R82 ;  /* 0x0000001fff597819 */ /* 0x000fe20000011452 */
        /* <DEDUP_REMOVED lines=16> */
.L_x_17779:
        /* <DEDUP_REMOVED lines=68> */
.L_x_17780:
[----:B-1----:R-:W-:Y:S01]  /*1d40*/  FADD.FTZ R63, R88, R91 ;  /* 0x0000005b583f7221 */ /* 0x002fe20000010000 */
[----:B------:R-:W-:Y:S01]  /*1d50*/  SHF.R.U32.HI R88, RZ, 0x5, R13 ;  /* 0x00000005ff587819 */ /* 0x000fe2000001160d */
[----:B------:R-:W-:Y:S01]  /*1d60*/  WARPSYNC 0xffffffff ;  /* 0xffffffff00007948 */ /* 0x000fe20003800000 */
[----:B0-----:R-:W-:Y:S02]  /*1d70*/  LOP3.LUT R91, R13, 0x1f, RZ, 0xc0, !PT ;  /* 0x0000001f0d5b7812 */ /* 0x001fe400078ec0ff */
[----:B------:R-:W-:-:S04]  /*1d80*/  LOP3.LUT R88, R88, 0x3, RZ, 0xc0, !PT ;  /* 0x0000000358587812 */ /* 0x000fc800078ec0ff */
        /* <DEDUP_REMOVED lines=8> */
[----:B------:R-:W-:-:S04]  /*1e10*/  @!P0 MOV R92, 0x300 ;  /* 0x00000300005c8802 */ /* 0x000fc80000000f00 */
[----:B------:R-:W-:Y:S01]  /*1e20*/  I2F R93, R92 ;  /* 0x0000005c005d7306 */ /* 0x000fe20000201400 */
[----:B------:R-:W0:Y:S04]  /*1e30*/  SHFL.DOWN PT, R90, R92, 0x2, 0x1f ;  /* 0x08401f005c5a7f89 */ /* 0x000e2800000e0000 */
[----:B------:R0:W1:Y:S01]  /*1e40*/  @!P0 LDS.64 R62, [R84.X8] ;  /* 0x00000000543e8984 */ /* 0x0000620000008a00 */
[----:B------:R-:W-:Y:S02]  /*1e50*/  LOP3.LUT P0, RZ, R88, 0x1f, R13, 0xf8, !PT ;  /* 0x0000001f58ff7812 */ /* 0x000fe4000780f80d */
[----:B0-----:R-:W-:Y:S02]  /*1e60*/  IADD3 R84, R90, R92, RZ ;  /* 0x0000005c5a547210 */ /* 0x001fe40007ffe0ff */
[----:B------:R-:W0:Y:S01]  /*1e70*/  I2F R90, R90 ;  /* 0x0000005a005a7306 */ /* 0x000e220000201400 */
[----:B-1----:R-:W1:Y:S02]  /*1e80*/  SHFL.DOWN PT, R91, R62, 0x2, 0x1f ;  /* 0x08401f003e5b7f89 */ /* 0x002e6400000e0000 */
[----:B-1----:R-:W-:-:S02]  /*1e90*/  FADD.FTZ R88, -R91, R62 ;  /* 0x0000003e5b587221 */ /* 0x002fc40000010100 */
[----:B0-----:R-:W-:Y:S02]  /*1ea0*/  FMUL.FTZ R91, R91, R90 ;  /* 0x0000005a5b5b7220 */ /* 0x001fe40000410000 */
        /* <DEDUP_REMOVED lines=23> */
[----:B-1----:R-:W-:Y:S01]  /*2020*/  FMUL.FTZ R93, R84, R90 ;  /* 0x0000005a545d7220 */ /* 0x002fe20000410000 */
[----:B------:R-:W-:-:S04]  /*2030*/  @!P0 LEA R90, P1, R82, c[0x0][0x1a0], 0x2 ;  /* 0x00006800525a8a11 */ /* 0x000fc800078210ff */
[----:B------:R-:W-:Y:S01]  /*2040*/  @!P0 LEA.HI.X R91, R82, c[0x0][0x1a4], R89, 0x2, P1 ;  /* 0x00006900525b8a11 */ /* 0x000fe200008f1459 */
[----:B0-----:R-:W-:Y:S01]  /*2050*/  FADD.FTZ R62, R88, R62 ;  /* 0x0000003e583e7221 */ /* 0x001fe20000010000 */
[----:B------:R-:W0:Y:S01]  /*2060*/  SHFL.IDX PT, R93, R93, RZ, 0x1f ;  /* 0x00001fff5d5d7589 */ /* 0x000e2200000e0000 */
[----:B------:R-:W-:Y:S02]  /*2070*/  ISETP.NE.AND P1, PT, RZ, UR6, PT ;  /* 0x00000006ff007c0c */ /* 0x000fe4000bf25270 */
[----:B------:R-:W-:Y:S01]  /*2080*/  FFMA.FTZ R62, R84, R63, R62 ;  /* 0x0000003f543e7223 */ /* 0x000fe2000001003e */
[----:B------:R-:W-:-:S05]  /*2090*/  MOV R63, c[0x0][0x1e0] ;  /* 0x00007800003f7a02 */ /* 0x000fca0000000f00 */
[----:B------:R-:W1:Y:S01]  /*20a0*/  SHFL.IDX PT, R62, R62, RZ, 0x1f ;  /* 0x00001fff3e3e7589 */ /* 0x000e6200000e0000 */
[----:B0-----:R-:W-:-:S03]  /*20b0*/  FMUL.FTZ R84, R93, R93 ;  /* 0x0000005d5d547220 */ /* 0x001fc60000410000 */
[----:B------:R0:W-:Y:S02]  /*20c0*/  @!P0 STG.E [R90.64], R93 ;  /* 0x0000005d5a008986 */ /* 0x0001e4000c101904 */
[----:B------:R-:W-:Y:S01]  /*20d0*/  FSEL R84, R84, RZ, P1 ;  /* 0x000000ff54547208 */ /* 0x000fe20000800000 */
[----:B-1----:R-:W-:Y:S01]  /*20e0*/  FFMA.FTZ R63, R62, R63, c[0x0][0x228] ;  /* 0x00008a003e3f7623 */ /* 0x002fe2000001003f */
[----:B------:R-:W-:-:S03]  /*20f0*/  @!P0 LEA R62, P2, R82, c[0x0][0x1a8], 0x2 ;  /* 0x00006a00523e8a11 */ /* 0x000fc600078410ff */
[----:B------:R-:W-:Y:S01]  /*2100*/  FADD.FTZ R84, R63, R84 ;  /* 0x000000543f547221 */ /* 0x000fe20000010000 */
[----:B------:R-:W-:-:S05]  /*2110*/  @!P0 LEA.HI.X R63, R82, c[0x0][0x1ac], R89, 0x2, P2 ;  /* 0x00006b00523f8a11 */ /* 0x000fca00010f1459 */
[----:B------:R-:W1:Y:S02]  /*2120*/  MUFU.RSQ R84, R84 ;  /* 0x0000005400547308 */ /* 0x000e640000001400 */
[----:B-1----:R0:W-:Y:S01]  /*2130*/  @!P0 STG.E [R62.64], R84 ;  /* 0x000000543e008986 */ /* 0x0021e2000c101904 */
[----:B------:R-:W-:-:S13]  /*2140*/  ISETP.GE.AND P0, PT, R86, 0x1, PT ;  /* 0x000000015600780c */ /* 0x000fda0003f06270 */
[----:B------:R-:W-:Y:S05]  /*2150*/  @!P0 BRA `(.L_x_17776) ;  /* 0x0000061000008947 */ /* 0x000fea0003800000 */
[----:B0-----:R-:W-:-:S05]  /*2160*/  IADD3 R86, R86, -0x1, RZ ;  /* 0xffffffff56567810 */ /* 0x001fca0007ffe0ff */
[----:B------:R-:W-:-:S05]  /*2170*/  IMAD R86, R86, c[0x0][0x168], RZ ;  /* 0x00005a0056567a24 */ /* 0x000fca00078e02ff */
[----:B------:R-:W-:-:S04]  /*2180*/  SHF.R.S32.HI R63, RZ, 0x1f, R86 ;  /* 0x0000001fff3f7819 */ /* 0x000fc80000011456 */
[----:B------:R-:W-:Y:S02]  /*2190*/  LEA.HI R62, R63, R86, RZ, 0x2 ;  /* 0x000000563f3e7211 */ /* 0x000fe400078f10ff */
[----:B------:R-:W-:Y:S02]  /*21a0*/  FSEL R86, R93, RZ, !P1 ;  /* 0x000000ff5d567208 */ /* 0x000fe40004800000 */
[----:B------:R-:W-:-:S03]  /*21b0*/  LOP3.LUT R63, R13, 0x7f, RZ, 0xc0, !PT ;  /* 0x0000007f0d3f7812 */ /* 0x000fc600078ec0ff */
[----:B------:R-:W-:Y:S01]  /*21c0*/  FADD.FTZ R89, -R86, R47 ;  /* 0x0000002f56597221 */ /* 0x000fe20000010100 */
[----:B------:R-:W-:Y:S01]  /*21d0*/  LEA.HI.SX32 R62, R62, R63, 0x1e ;  /* 0x0000003f3e3e7211 */ /* 0x000fe200078ff2ff */
[C---:B------:R-:W-:Y:S02]  /*21e0*/  FADD.FTZ R63, -R86.reuse, R46 ;  /* 0x0000002e563f7221 */ /* 0x040fe40000010100 */
[----:B------:R-:W-:Y:S01]  /*21f0*/  FADD.FTZ R47, -R86, R44 ;  /* 0x0000002c562f7221 */ /* 0x000fe20000010100 */
[----:B------:R-:W-:Y:S01]  /*2200*/  IADD3 R90, R62, 0x80, RZ ;  /* 0x000000803e5a7810 */ /* 0x000fe20007ffe0ff */
[----:B------:R-:W-:Y:S02]  /*2210*/  FADD.FTZ R45, -R86, R45 ;  /* 0x0000002d562d7221 */ /* 0x000fe40000010100 */
[C---:B------:R-:W-:Y:S01]  /*2220*/  FMUL.FTZ R46, R84.reuse, R63 ;  /* 0x0000003f542e7220 */ /* 0x040fe20000410000 */
[----:B------:R-:W-:Y:S01]  /*2230*/  MOV R63, 0x10 ;  /* 0x00000010003f7802 */ /* 0x000fe20000000f00 */
[----:B------:R-:W-:-:S02]  /*2240*/  FMUL.FTZ R89, R84, R89 ;  /* 0x0000005954597220 */ /* 0x000fc40000410000 */
[C---:B------:R-:W-:Y:S02]  /*2250*/  FMUL.FTZ R44, R84.reuse, R47 ;  /* 0x0000002f542c7220 */ /* 0x040fe40000410000 */
[----:B------:R-:W-:Y:S02]  /*2260*/  FMUL.FTZ R45, R84, R45 ;  /* 0x0000002d542d7220 */ /* 0x000fe40000410000 */
[----:B------:R-:W-:Y:S02]  /*2270*/  FFMA.FTZ R47, R83, R89, R50 ;  /* 0x00000059532f7223 */ /* 0x000fe40000010032 */
[----:B------:R-:W-:Y:S02]  /*2280*/  FFMA.FTZ R46, R80, R46, R11 ;  /* 0x0000002e502e7223 */ /* 0x000fe4000001000b */
[----:B------:R-:W-:Y:S02]  /*2290*/  FFMA.FTZ R45, R85, R45, R48 ;  /* 0x0000002d552d7223 */ /* 0x000fe40000010030 */
[----:B------:R-:W-:-:S02]  /*22a0*/  FFMA.FTZ R44, R87, R44, R12 ;  /* 0x0000002c572c7223 */ /* 0x000fc4000001000c */
[----:B------:R-:W-:-:S04]  /*22b0*/  IMAD.WIDE.U32 R88, R62, R63, c[0x0][0x208] ;  /* 0x000082003e587625 */ /* 0x000fc800078e003f */
[C---:B------:R-:W-:Y:S01]  /*22c0*/  FADD.FTZ R91, -R86.reuse, R42 ;  /* 0x0000002a565b7221 */ /* 0x040fe20000010100 */
[----:B------:R0:W-:Y:S01]  /*22d0*/  STG.E.128 [R88.64], R44 ;  /* 0x0000002c58007986 */ /* 0x0001e2000c101d04 */
[C---:B------:R-:W-:Y:S02]  /*22e0*/  FADD.FTZ R41, -R86.reuse, R41 ;  /* 0x0000002956297221 */ /* 0x040fe40000010100 */
[C---:B------:R-:W-:Y:S02]  /*22f0*/  FADD.FTZ R43, -R86.reuse, R43 ;  /* 0x0000002b562b7221 */ /* 0x040fe40000010100 */
[C---:B------:R-:W-:Y:S02]  /*2300*/  FADD.FTZ R38, -R86.reuse, R38 ;  /* 0x0000002656267221 */ /* 0x040fe40000010100 */
[C---:B------:R-:W-:Y:S02]  /*2310*/  FADD.FTZ R93, -R86.reuse, R36 ;  /* 0x00000024565d7221 */ /* 0x040fe40000010100 */
[----:B------:R-:W-:-:S02]  /*2320*/  FADD.FTZ R37, -R86, R37 ;  /* 0x0000002556257221 */ /* 0x000fc40000010100 */
[----:B------:R-:W-:Y:S02]  /*2330*/  FADD.FTZ R39, -R86, R39 ;  /* 0x0000002756277221 */ /* 0x000fe40000010100 */
[----:B------:R-:W-:Y:S02]  /*2340*/  FMUL.FTZ R91, R84, R91 ;  /* 0x0000005b545b7220 */ /* 0x000fe40000410000 */
[C---:B------:R-:W-:Y:S02]  /*2350*/  FADD.FTZ R29, -R86.reuse, R29 ;  /* 0x0000001d561d7221 */ /* 0x040fe40000010100 */
[C---:B------:R-:W-:Y:S02]  /*2360*/  FADD.FTZ R24, -R86.reuse, R24 ;  /* 0x0000001856187221 */ /* 0x040fe40000010100 */
[C---:B0-----:R-:W-:Y:S02]  /*2370*/  FADD.FTZ R89, -R86.reuse, R40 ;  /* 0x0000002856597221 */ /* 0x041fe40000010100 */
[----:B------:R-:W-:-:S02]  /*2380*/  FADD.FTZ R47, -R86, R32 ;  /* 0x00000020562f7221 */ /* 0x000fc40000010100 */
[C---:B------:R-:W-:Y:S02]  /*2390*/  FMUL.FTZ R36, R84.reuse, R89 ;  /* 0x0000005954247220 */ /* 0x040fe40000410000 */
[C---:B------:R-:W-:Y:S02]  /*23a0*/  FMUL.FTZ R40, R84.reuse, R41 ;  /* 0x0000002954287220 */ /* 0x040fe40000410000 */
[----:B------:R-:W-:Y:S02]  /*23b0*/  FMUL.FTZ R44, R84, R43 ;  /* 0x0000002b542c7220 */ /* 0x000fe40000410000 */
[C---:B------:R-:W-:Y:S02]  /*23c0*/  FADD.FTZ R32, -R86.reuse, R35 ;  /* 0x0000002356207221 */ /* 0x040fe40000010100 */
[C---:B------:R-:W-:Y:S02]  /*23d0*/  FADD.FTZ R45, -R86.reuse, R26 ;  /* 0x0000001a562d7221 */ /* 0x040fe40000010100 */
[----:B------:R-:W-:-:S02]  /*23e0*/  FADD.FTZ R35, -R86, R30 ;  /* 0x0000001e56237221 */ /* 0x000fc40000010100 */
[----:B------:R-:W-:Y:S02]  /*23f0*/  FMUL.FTZ R43, R84, R38 ;  /* 0x00000026542b7220 */ /* 0x000fe40000410000 */
[----:B------:R-:W-:Y:S02]  /*2400*/  FADD.FTZ R26, -R86, R33 ;  /* 0x00000021561a7221 */ /* 0x000fe40000010100 */
[C---:B------:R-:W-:Y:S02]  /*2410*/  FMUL.FTZ R30, R84.reuse, R37 ;  /* 0x00000025541e7220 */ /* 0x040fe40000410000 */
[----:B------:R-:W-:Y:S02]  /*2420*/  FMUL.FTZ R88, R84, R39 ;  /* 0x0000002754587220 */ /* 0x000fe40000410000 */
[----:B------:R-:W-:Y:S02]  /*2430*/  FFMA.FTZ R38, R76, R91, R9 ;  /* 0x0000005b4c267223 */ /* 0x000fe40000010009 */
[----:B------:R-:W-:-:S02]  /*2440*/  FFMA.FTZ R39, R79, R44, R52 ;  /* 0x0000002c4f277223 */ /* 0x000fc40000010034 */
[----:B------:R-:W-:Y:S02]  /*2450*/  FFMA.FTZ R37, R78, R40, R51 ;  /* 0x000000284e257223 */ /* 0x000fe40000010033 */
[----:B------:R-:W-:Y:S02]  /*2460*/  FFMA.FTZ R36, R81, R36, R10 ;  /* 0x0000002451247223 */ /* 0x000fe4000001000a */
[----:B------:R-:W-:-:S04]  /*2470*/  IMAD.WIDE.U32 R90, R90, R63, c[0x0][0x208] ;  /* 0x000082005a5a7625 */ /* 0x000fc800078e003f */
[----:B------:R-:W-:Y:S01]  /*2480*/  FADD.FTZ R33, -R86, R28 ;  /* 0x0000001c56217221 */ /* 0x000fe20000010100 */
[----:B------:R0:W-:Y:S01]  /*2490*/  STG.E.128 [R90.64], R36 ;  /* 0x000000245a007986 */ /* 0x0001e2000c101d04 */
[C---:B------:R-:W-:Y:S02]  /*24a0*/  FMUL.FTZ R44, R84.reuse, R29 ;  /* 0x0000001d542c7220 */ /* 0x040fe40000410000 */
[C---:B------:R-:W-:Y:S02]  /*24b0*/  FMUL.FTZ R42, R84.reuse, R26 ;  /* 0x0000001a542a7220 */ /* 0x040fe40000410000 */
[----:B------:R-:W-:Y:S02]  /*24c0*/  FMUL.FTZ R46, R84, R35 ;  /* 0x00000023542e7220 */ /* 0x000fe40000410000 */
[C---:B------:R-:W-:Y:S02]  /*24d0*/  FADD.FTZ R25, -R86.reuse, R25 ;  /* 0x0000001956197221 */ /* 0x040fe40000010100 */
[----:B------:R-:W-:-:S02]  /*24e0*/  FADD.FTZ R27, -R86, R27 ;  /* 0x0000001b561b7221 */ /* 0x000fc40000010100 */
[----:B------:R-:W-:Y:S02]  /*24f0*/  FADD.FTZ R34, -R86, R34 ;  /* 0x0000002256227221 */ /* 0x000fe40000010100 */
[----:B------:R-:W-:Y:S02]  /*2500*/  FMUL.FTZ R40, R84, R33 ;  /* 0x0000002154287220 */ /* 0x000fe40000410000 */
[----:B------:R-:W-:Y:S02]  /*2510*/  FADD.FTZ R31, -R86, R31 ;  /* 0x0000001f561f7221 */ /* 0x000fe40000010100 */
[----:B------:R-:W-:Y:S02]  /*2520*/  FMUL.FTZ R45, R84, R45 ;  /* 0x0000002d542d7220 */ /* 0x000fe40000410000 */
[----:B0-----:R-:W-:Y:S01]  /*2530*/  FFMA.FTZ R37, R66, R44, R59 ;  /* 0x0000002c42257223 */ /* 0x001fe2000001003b */
[----:B------:R-:W-:Y:S01]  /*2540*/  IADD3 R44, R62, 0x100, RZ ;  /* 0x000001003e2c7810 */ /* 0x000fe20007ffe0ff */
[----:B------:R-:W-:Y:S01]  /*2550*/  FFMA.FTZ R33, R64, R42, R57 ;  /* 0x0000002a40217223 */ /* 0x000fe20000010039 */
[----:B------:R-:W-:Y:S01]  /*2560*/  IADD3 R42, R62, 0x180, RZ ;  /* 0x000001803e2a7810 */ /* 0x000fe20007ffe0ff */
[----:B------:R-:W-:-:S02]  /*2570*/  FMUL.FTZ R93, R84, R93 ;  /* 0x0000005d545d7220 */ /* 0x000fc40000410000 */
[----:B------:R-:W-:Y:S01]  /*2580*/  FFMA.FTZ R38, R49, R46, R0 ;  /* 0x0000002e31267223 */ /* 0x000fe20000010000 */
[----:B------:R-:W-:Y:S01]  /*2590*/  IADD3 R46, R62, 0x200, RZ ;  /* 0x000002003e2e7810 */ /* 0x000fe20007ffe0ff */
[----:B------:R-:W-:Y:S01]  /*25a0*/  FMUL.FTZ R28, R84, R24 ;  /* 0x00000018541c7220 */ /* 0x000fe20000410000 */
[----:B------:R-:W-:Y:S01]  /*25b0*/  IADD3 R62, R62, 0x280, RZ ;  /* 0x000002803e3e7810 */ /* 0x000fe20007ffe0ff */
[C---:B------:R-:W-:Y:S02]  /*25c0*/  FMUL.FTZ R41, R84.reuse, R25 ;  /* 0x0000001954297220 */ /* 0x040fe40000410000 */
[C---:B------:R-:W-:Y:S02]  /*25d0*/  FMUL.FTZ R86, R84.reuse, R27 ;  /* 0x0000001b54567220 */ /* 0x040fe40000410000 */
[C---:B------:R-:W-:Y:S02]  /*25e0*/  FMUL.FTZ R32, R84.reuse, R32 ;  /* 0x0000002054207220 */ /* 0x040fe40000410000 */
[----:B------:R-:W-:-:S02]  /*25f0*/  FMUL.FTZ R47, R84, R47 ;  /* 0x0000002f542f7220 */ /* 0x000fc40000410000 */
[----:B------:R-:W-:Y:S02]  /*2600*/  FMUL.FTZ R34, R84, R34 ;  /* 0x0000002254227220 */ /* 0x000fe40000410000 */
[----:B------:R-:W-:Y:S02]  /*2610*/  FFMA.FTZ R25, R74, R30, R53 ;  /* 0x0000001e4a197223 */ /* 0x000fe40000010035 */
[----:B------:R-:W-:Y:S02]  /*2620*/  FMUL.FTZ R84, R84, R31 ;  /* 0x0000001f54547220 */ /* 0x000fe40000410000 */
[----:B------:R-:W-:Y:S02]  /*2630*/  FFMA.FTZ R30, R68, R45, R5 ;  /* 0x0000002d441e7223 */ /* 0x000fe40000010005 */
[----:B------:R-:W-:Y:S02]  /*2640*/  FFMA.FTZ R27, R75, R88, R54 ;  /* 0x000000584b1b7223 */ /* 0x000fe40000010036 */
[----:B------:R-:W-:-:S02]  /*2650*/  FFMA.FTZ R26, R72, R43, R7 ;  /* 0x0000002b481a7223 */ /* 0x000fc40000010007 */
[----:B------:R-:W-:Y:S02]  /*2660*/  FFMA.FTZ R24, R77, R93, R8 ;  /* 0x0000005d4d187223 */ /* 0x000fe40000010008 */
[----:B------:R-:W-:-:S04]  /*2670*/  IMAD.WIDE.U32 R44, R44, R63, c[0x0][0x208] ;  /* 0x000082002c2c7625 */ /* 0x000fc800078e003f */
[----:B------:R-:W-:Y:S01]  /*2680*/  FFMA.FTZ R31, R71, R86, R56 ;  /* 0x00000056471f7223 */ /* 0x000fe20000010038 */
[----:B------:R0:W-:Y:S01]  /*2690*/  STG.E.128 [R44.64], R24 ;  /* 0x000000182c007986 */ /* 0x0001e2000c101d04 */
[----:B------:R-:W-:Y:S02]  /*26a0*/  FFMA.FTZ R29, R70, R41, R55 ;  /* 0x00000029461d7223 */ /* 0x000fe40000010037 */
[----:B------:R-:W-:Y:S02]  /*26b0*/  FFMA.FTZ R28, R73, R28, R6 ;  /* 0x0000001c491c7223 */ /* 0x000fe40000010006 */
[----:B------:R-:W-:Y:S02]  /*26c0*/  FFMA.FTZ R35, R65, R32, R58 ;  /* 0x0000002041237223 */ /* 0x000fe4000001003a */
[----:B------:R-:W-:Y:S02]  /*26d0*/  FFMA.FTZ R36, R15, R40, R2 ;  /* 0x000000280f247223 */ /* 0x000fe40000010002 */
[----:B------:R-:W-:-:S04]  /*26e0*/  IMAD.WIDE.U32 R42, R42, R63, c[0x0][0x208] ;  /* 0x000082002a2a7625 */ /* 0x000fc800078e003f */
[----:B------:R-:W-:Y:S01]  /*26f0*/  FFMA.FTZ R34, R14, R34, R3 ;  /* 0x000000220e227223 */ /* 0x000fe20000010003 */
[----:B------:R0:W-:Y:S01]  /*2700*/  STG.E.128 [R42.64], R28 ;  /* 0x0000001c2a007986 */ /* 0x0001e2000c101d04 */
[----:B------:R-:W-:Y:S02]  /*2710*/  FFMA.FTZ R32, R69, R47, R4 ;  /* 0x0000002f45207223 */ /* 0x000fe40000010004 */
[----:B------:R-:W-:-:S04]  /*2720*/  IMAD.WIDE.U32 R40, R46, R63, c[0x0][0x208] ;  /* 0x000082002e287625 */ /* 0x000fc800078e003f */
[----:B------:R-:W-:Y:S01]  /*2730*/  FFMA.FTZ R39, R67, R84, R60 ;  /* 0x0000005443277223 */ /* 0x000fe2000001003c */
[----:B------:R0:W-:Y:S01]  /*2740*/  STG.E.128 [R40.64], R32 ;  /* 0x0000002028007986 */ /* 0x0001e2000c101d04 */
[----:B------:R-:W-:-:S05]  /*2750*/  IMAD.WIDE.U32 R46, R62, R63, c[0x0][0x208] ;  /* 0x000082003e2e7625 */ /* 0x000fca00078e003f */
[----:B------:R0:W-:Y:S02]  /*2760*/  STG.E.128 [R46.64], R36 ;  /* 0x000000242e007986 */ /* 0x0001e4000c101d04 */
.L_x_17776:
[----:B0-----:R-:W-:Y:S05]  /*2770*/  BSYNC B0 ;  /* 0x0000000000007941 */ /* 0x001fea0003800000 */
.L_x_17775:
[----:B------:R-:W-:Y:S02]  /*2780*/  IADD3 R82, R82, c[0x0][0x160], RZ ;  /* 0x0000580052527a10 */ /* 0x000fe40007ffe0ff */
[----:B------:R-:W-:Y:S02]  /*2790*/  LOP3.LUT P1, RZ, R61, 0xff, RZ, 0xc0, !PT ;  /* 0x000000ff3dff7812 */ /* 0x000fe4000782c0ff */
[----:B------:R-:W-:Y:S02]  /*27a0*/  ISETP.GE.AND P0, PT, R82, c[0x0][0x164], PT ;  /* 0x0000590052007a0c */ /* 0x000fe40003f06270 */
[----:B------:R-:W-:-:S11]  /*27b0*/  SEL R61, RZ, 0x1, P1 ;  /* 0x00000001ff3d7807 */ /* 0x000fd60000800000 */
[----:B-----5:R-:W-:Y:S01]  /*27c0*/  @P0 CALL.REL.NOINC `(.L_x_17777) ;  /* 0x0000001000000944 */ /* 0x020fe20003c00000 */
[----:B------:R-:W-:Y:S05]  /*27d0*/  BRA `(.L_x_17778) ;  /* 0xffffded000007947 */ /* 0x000fea000383ffff */
.L_x_17777:
[----:B------:R-:W-:Y:S05]  /*27e0*/  EXIT ;  /* 0x000000000000794d */ /* 0x000fea0003800000 */
.L_x_17773:
[----:B------:R-:W-:Y:S01]  /*27f0*/  HFMA2.MMA R90, -RZ, RZ, 0, 5.9604644775390625e-08 ;  /* 0x00000001ff5a7435 */ /* 0x000fe200000001ff */
[----:B------:R-:W-:Y:S02]  /*2800*/  MOV R91, R62 ;  /* 0x0000003e005b7202 */ /* 0x000fe40000000f00 */
[----:B------:R-:W-:Y:S02]  /*2810*/  MOV R88, 0x1f ;  /* 0x0000001f00587802 */ /* 0x000fe40000000f00 */
[----:B------:R-:W-:Y:S02]  /*2820*/  MOV R63, 0xffffffff ;  /* 0xffffffff003f7802 */ /* 0x000fe40000000f00 */
[----:B------:R-:W-:Y:S02]  /*2830*/  MOV R92, 0x2850 ;  /* 0x00002850005c7802 */ /* 0x000fe40000000f00 */
[----:B-----5:R-:W-:Y:S05]  /*2840*/  CALL.REL.NOINC `($__internal_131_$__cuda_sm70_shflsync_bfly_p) ;  /* 0x0000068000007944 */ /* 0x020fea0003c00000 */
[----:B01----:R-:W-:Y:S05]  /*2850*/  BRA `(.L_x_17779) ;  /* 0xfffff0a000007947 */ /* 0x003fea000383ffff */
.L_x_17774:
[----:B------:R-:W-:Y:S01]  /*2860*/  HFMA2.MMA R90, -RZ, RZ, 0, 1.1920928955078125e-07 ;  /* 0x00000002ff5a7435 */ /* 0x000fe200000001ff */
[----:B------:R-:W-:Y:S02]  /*2870*/  MOV R88, 0x1f ;  /* 0x0000001f00587802 */ /* 0x000fe40000000f00 */
[----:B------:R-:W-:-:S02]  /*2880*/  MOV R63, 0xffffffff ;  /* 0xffffffff003f7802 */ /* 0x000fc40000000f00 */
[----:B------:R-:W-:Y:S02]  /*2890*/  MOV R92, 0x28b0 ;  /* 0x000028b0005c7802 */ /* 0x000fe40000000f00 */
[----:B0----5:R-:W-:Y:S05]  /*28a0*/  CALL.REL.NOINC `($__internal_131_$__cuda_sm70_shflsync_bfly_p) ;  /* 0x0000062000007944 */ /* 0x021fea0003c00000 */
[----:B0-----:R-:W-:Y:S01]  /*28b0*/  HFMA2.MMA R90, -RZ, RZ, 0, 2.384185791015625e-07 ;  /* 0x00000004ff5a7435 */ /* 0x001fe200000001ff */
[----:B-1----:R-:W-:Y:S01]  /*28c0*/  FADD.FTZ R91, R91, R88 ;  /* 0x000000585b5b7221 */ /* 0x002fe20000010000 */
[----:B------:R-:W-:Y:S02]  /*28d0*/  MOV R88, 0x1f ;  /* 0x0000001f00587802 */ /* 0x000fe40000000f00 */
[----:B------:R-:W-:Y:S02]  /*28e0*/  MOV R63, 0xffffffff ;  /* 0xffffffff003f7802 */ /* 0x000fe40000000f00 */
[----:B------:R-:W-:Y:S02]  /*28f0*/  MOV R92, 0x2910 ;  /* 0x00002910005c7802 */ /* 0x000fe40000000f00 */
[----:B------:R-:W-:Y:S05]  /*2900*/  CALL.REL.NOINC `($__internal_131_$__cuda_sm70_shflsync_bfly_p) ;  /* 0x000005c000007944 */ /* 0x000fea0003c00000 */
[----:B0-----:R-:W-:Y:S01]  /*2910*/  HFMA2.MMA R90, -RZ, RZ, 0, 4.76837158203125e-07 ;  /* 0x00000008ff5a7435 */ /* 0x001fe200000001ff */
[----:B-1----:R-:W-:Y:S01]  /*2920*/  FADD.FTZ R91, R91, R88 ;  /* 0x000000585b5b7221 */ /* 0x002fe20000010000 */
[----:B------:R-:W-:Y:S02]  /*2930*/  MOV R88, 0x1f ;  /* 0x0000001f00587802 */ /* 0x000fe40000000f00 */
[----:B------:R-:W-:-:S02]  /*2940*/  MOV R63, 0xffffffff ;  /* 0xffffffff003f7802 */ /* 0x000fc40000000f00 */
[----:B------:R-:W-:Y:S02]  /*2950*/  MOV R92, 0x2970 ;  /* 0x00002970005c7802 */ /* 0x000fe40000000f00 */
[----:B------:R-:W-:Y:S05]  /*2960*/  CALL.REL.NOINC `($__internal_131_$__cuda_sm70_shflsync_bfly_p) ;  /* 0x0000056000007944 */ /* 0x000fea0003c00000 */
[----:B0-----:R-:W-:Y:S01]  /*2970*/  HFMA2.MMA R90, -RZ, RZ, 0, 9.5367431640625e-07 ;  /* 0x00000010ff5a7435 */ /* 0x001fe200000001ff */
[----:B-1----:R-:W-:Y:S01]  /*2980*/  FADD.FTZ R91, R91, R88 ;  /* 0x000000585b5b7221 */ /* 0x002fe20000010000 */
[----:B------:R-:W-:Y:S02]  /*2990*/  MOV R88, 0x1f ;  /* 0x0000001f00587802 */ /* 0x000fe40000000f00 */
[----:B------:R-:W-:Y:S02]  /*29a0*/  MOV R63, 0xffffffff ;  /* 0xffffffff003f7802 */ /* 0x000fe40000000f00 */
[----:B------:R-:W-:Y:S02]  /*29b0*/  MOV R92, 0x29d0 ;  /* 0x000029d0005c7802 */ /* 0x000fe40000000f00 */
[----:B------:R-:W-:Y:S05]  /*29c0*/  CALL.REL.NOINC `($__internal_131_$__cuda_sm70_shflsync_bfly_p) ;  /* 0x0000050000007944 */ /* 0x000fea0003c00000 */
        /* <DEDUP_REMOVED lines=54> */
[----:B------:R-:W-:Y:S05]  /*2d30*/  CALL.REL.NOINC `($__internal_131_$__cuda_sm70_shflsync_bfly_p) ;  /* 0x0000019000007944 */ /* 0x000fea0003c00000 */
[----:B0-----:R-:W-:Y:S01]  /*2d40*/  HFMA2.MMA R90, -RZ, RZ, 0, 1.1920928955078125e-07 ;  /* 0x00000002ff5a7435 */ /* 0x001fe200000001ff */
[----:B-1----:R-:W-:Y:S01]  /*2d50*/  FADD.FTZ R91, R91, R88 ;  /* 0x000000585b5b7221 */ /* 0x002fe20000010000 */
[----:B------:R-:W-:Y:S02]  /*2d60*/  MOV R88, 0x1f ;  /* 0x0000001f00587802 */ /* 0x000fe40000000f00 */
[----:B------:R-:W-:Y:S02]  /*2d70*/  MOV R63, 0xffffffff ;  /* 0xffffffff003f7802 */ /* 0x000fe40000000f00 */
[----:B------:R-:W-:Y:S02]  /*2d80*/  MOV R92, 0x2da0 ;  /* 0x00002da0005c7802 */ /* 0x000fe40000000f00 */
[----:B------:R-:W-:Y:S05]  /*2d90*/  CALL.REL.NOINC `($__internal_131_$__cuda_sm70_shflsync_bfly_p) ;  /* 0x0000013000007944 */ /* 0x000fea0003c00000 */
[----:B0-----:R-:W-:Y:S01]  /*2da0*/  HFMA2.MMA R90, -RZ, RZ, 0, 2.384185791015625e-07 ;  /* 0x00000004ff5a7435 */ /* 0x001fe200000001ff */
[----:B-1----:R-:W-:Y:S01]  /*2db0*/  FADD.FTZ R91, R91, R88 ;  /* 0x000000585b5b7221 */ /* 0x002fe20000010000 */
[----:B------:R-:W-:-:S02]  /*2dc0*/  MOV R88, 0x1f ;  /* 0x0000001f00587802 */ /* 0x000fc40000000f00 */
[----:B------:R-:W-:Y:S02]  /*2dd0*/  MOV R63, 0xffffffff ;  /* 0xffffffff003f7802 */ /* 0x000fe40000000f00 */
[----:B------:R-:W-:Y:S02]  /*2de0*/  MOV R92, 0x2e00 ;  /* 0x00002e00005c7802 */ /* 0x000fe40000000f00 */
[----:B------:R-:W-:Y:S05]  /*2df0*/  CALL.REL.NOINC `($__internal_131_$__cuda_sm70_shflsync_bfly_p) ;  /* 0x000000d000007944 */ /* 0x000fea0003c00000 */
[----:B0-----:R-:W-:Y:S01]  /*2e00*/  HFMA2.MMA R90, -RZ, RZ, 0, 4.76837158203125e-07 ;  /* 0x00000008ff5a7435 */ /* 0x001fe200000001ff */
[----:B-1----:R-:W-:Y:S01]  /*2e10*/  FADD.FTZ R91, R91, R88 ;  /* 0x000000585b5b7221 */ /* 0x002fe20000010000 */
[----:B------:R-:W-:Y:S02]  /*2e20*/  MOV R88, 0x1f ;  /* 0x0000001f00587802 */ /* 0x000fe40000000f00 */
[----:B------:R-:W-:Y:S02]  /*2e30*/  MOV R63, 0xffffffff ;  /* 0xffffffff003f7802 */ /* 0x000fe40000000f00 */
[----:B------:R-:W-:Y:S02]  /*2e40*/  MOV R92, 0x2e60 ;  /* 0x00002e60005c7802 */ /* 0x000fe40000000f00 */
[----:B------:R-:W-:Y:S05]  /*2e50*/  CALL.REL.NOINC `($__internal_131_$__cuda_sm70_shflsync_bfly_p) ;  /* 0x0000007000007944 */ /* 0x000fea0003c00000 */
[----:B0-----:R-:W-:Y:S01]  /*2e60*/  HFMA2.MMA R90, -RZ, RZ, 0, 9.5367431640625e-07 ;  /* 0x00000010ff5a7435 */ /* 0x001fe200000001ff */
[----:B-1----:R-:W-:Y:S01]  /*2e70*/  FADD.FTZ R91, R91, R88 ;  /* 0x000000585b5b7221 */ /* 0x002fe20000010000 */
[----:B------:R-:W-:-:S02]  /*2e80*/  MOV R88, 0x1f ;  /* 0x0000001f00587802 */ /* 0x000fc40000000f00 */
[----:B------:R-:W-:Y:S02]  /*2e90*/  MOV R63, 0xffffffff ;  /* 0xffffffff003f7802 */ /* 0x000fe40000000f00 */
[----:B------:R-:W-:Y:S02]  /*2ea0*/  MOV R92, 0x2ec0 ;  /* 0x00002ec0005c7802 */ /* 0x000fe40000000f00 */
[----:B------:R-:W-:Y:S05]  /*2eb0*/  CALL.REL.NOINC `($__internal_131_$__cuda_sm70_shflsync_bfly_p) ;  /* 0x0000001000007944 */ /* 0x000fea0003c00000 */
[----:B01----:R-:W-:Y:S05]  /*2ec0*/  BRA `(.L_x_17780) ;  /* 0xffffee7000007947 */ /* 0x003fea000383ffff */
        .weak           $__internal_131_$__cuda_sm70_shflsync_bfly_p
        .type           $__internal_131_$__cuda_sm70_shflsync_bfly_p,@function
        .size           $__internal_131_$__cuda_sm70_shflsync_bfly_p,(.L_x_22219 - $__internal_131_$__cuda_sm70_shflsync_bfly_p)
$__internal_131_$__cuda_sm70_shflsync_bfly_p:
[----:B------:R-:W-:Y:S01]  /*2ed0*/  HFMA2.MMA R93, -RZ, RZ, 0, 0 ;  /* 0x00000000ff5d7435 */ /* 0x000fe200000001ff */
[----:B------:R-:W-:Y:S04]  /*2ee0*/  WARPSYNC R63 ;  /* 0x0000003f00007348 */ /* 0x000fe80003800000 */
[----:B------:R0:W1:Y:S01]  /*2ef0*/  SHFL.BFLY PT, R88, R91, R90, R88 ;  /* 0x0c00005a5b587389 */ /* 0x00006200000e0058 */
[----:B------:R-:W-:Y:S05]  /*2f00*/  RET.REL.NODEC R92 `(_ZN10layer_norm13ln_fwd_kernelINS_13Kernel_traitsI6__halfffffjLj3072ELj1ELj1ELj4ELj16ENS_18Kernel_traits_baseILj3072ES2_ffffjLj128EEEEELb0ELb0ELb1ELb1EEEvNS_9FwdParamsE) ;  /* 0xffffd0f05c007950 */ /* 0x000fea0003c3ffff */
.L_x_17781:
        /* <DEDUP_REMOVED lines=15> */
.L_x_22219:


//--------------------- .text._ZN10layer_norm13ln_fwd_kernelINS_13Kernel_traitsI6__halfffffjLj3072ELj1ELj1ELj4ELj16ENS_18Kernel_traits_baseILj3072ES2_ffffjLj128EEEEELb0ELb1ELb0ELb0EEEvNS_9FwdParamsE --------------------------
	.section	.text._ZN10layer_norm13ln_fwd_kernelINS_13Kernel_traitsI6__halfffffjLj3072ELj1ELj1ELj4ELj16ENS_18Kernel_traits_baseILj3072ES2_ffffjLj128EEEEELb0ELb1ELb0ELb0EEEvNS_9FwdParamsE,"ax",@progbits
	.sectioninfo	@"SHI_REGISTERS=124"
	.align	128
        .global         _ZN10layer_norm13ln_fwd_kernelINS_13Kernel_traitsI6__halfffffjLj3072ELj1ELj1ELj4ELj16ENS_18Kernel_traits_baseILj3072ES2_ffffjLj128EEEEELb0ELb1ELb0ELb0EEEvNS_9FwdParamsE
        .type           _ZN10layer_norm13ln_fwd_kernelINS_13Kernel_traitsI6__halfffffjLj3072ELj1ELj1ELj4ELj16ENS_18Kernel_traits_baseILj3072ES2_ffffjLj128EEEEELb0ELb1ELb0ELb0EEEvNS_9FwdParamsE,@function
        .size           _ZN10layer_norm13ln_fwd_kernelINS_13Kernel_traitsI6__halfffffjLj3072ELj1ELj1ELj4ELj16ENS_18Kernel_traits_baseILj3072ES2_ffffjLj128EEEEELb0ELb1ELb0ELb0EEEvNS_9FwdParamsE,(.L_x_22220 - _ZN10layer_norm13ln_fwd_kernelINS_13Kernel_traitsI6__halfffffjLj3072ELj1ELj1ELj4ELj16ENS_18Kernel_traits_baseILj3072ES2_ffffjLj128EEEEELb0ELb1ELb0ELb0EEEvNS_9FwdParamsE)
        .other          _ZN10layer_norm13ln_fwd_kernelINS_13Kernel_traitsI6__halfffffjLj3072ELj1ELj1ELj4ELj16ENS_18Kernel_traits_baseILj3072ES2_ffffjLj128EEEEELb0ELb1ELb0ELb0EEEvNS_9FwdParamsE,@"STO_CUDA_ENTRY STV_DEFAULT"
_ZN10layer_norm13ln_fwd_kernelINS_13Kernel_traitsI6__halfffffjLj3072ELj1ELj1ELj4ELj16ENS_18Kernel_traits_baseILj3072ES2_ffffjLj128EEEEELb0ELb1ELb0ELb0EEEvNS_9FwdParamsE:
.text._ZN10layer_norm13ln_fwd_kernelINS_13Kernel_traitsI6__halfffffjLj3072ELj1ELj1ELj4ELj16ENS_18Kernel_traits_baseILj3072ES2_ffffjLj128EEEEELb0ELb1ELb0ELb0EEEvNS_9FwdParamsE:
        /* <DEDUP_REMOVED lines=24> */
[C---:B------:R-:W-:Y:S02]  /*0180*/  @P1 LEA.HI.X R5, R28.reuse, c[0x0][0x21c], RZ, 0x3, P2 ;  /* 0x000087001c051a11 */ /* 0x040fe400010f1cff */
[C---:B------:R-:W-:Y:S01]  /*0190*/  LEA R6, P2, R28.reuse, c[0x0][0x1c8], 0x3 ;  /* 0x000072001c067a11 */ /* 0x040fe200078418ff */
[C---:B------:R-:W-:Y:S02]  /*01a0*/  IMAD.WIDE.U32 R16, R28.reuse, R17, c[0x0][0x1b0] ;  /* 0x00006c001c107625 */ /* 0x040fe400078e0011 */
[----:B------:R0:W5:Y:S01]  /*01b0*/  @P1 LDG.E.64 R2, [R4.64] ;  /* 0x0000000404021981 */ /* 0x000162000c1e1b00 */
[----:B------:R-:W-:-:S03]  /*01c0*/  LEA.HI.X R7, R28, c[0x0][0x1cc], RZ, 0x3, P2 ;  /* 0x000073001c077a11 */ /* 0x000fc600010f1cff */
[----:B------:R-:W5:Y:S04]  /*01d0*/  LDG.E.64 R16, [R16.64] ;  /* 0x0000000410107981 */ /* 0x000f68000c1e1b00 */
[----:B------:R0:W5:Y:S01]  /*01e0*/  LDG.E.64 R22, [R6.64] ;  /* 0x0000000406167981 */ /* 0x000162000c1e1b00 */
[----:B------:R-:W-:Y:S01]  /*01f0*/  LOP3.LUT R28, R28, 0x80, RZ, 0xfc, !PT ;  /* 0x000000801c1c7812 */ /* 0x000fe200078efcff */
[----:B------:R-:W-:Y:S02]  /*0200*/  @!P1 CS2R R2, SRZ ;  /* 0x0000000000029805 */ /* 0x000fe4000001ff00 */
.L_x_17783:
[----:B0-----:R-:W-:Y:S05]  /*0210*/  BSYNC B0 ;  /* 0x0000000000007941 */ /* 0x001fea0003800000 */
.L_x_17782:
[----:B------:R-:W-:Y:S01]  /*0220*/  BSSY B0, `(.L_x_17784) ;  /* 0x000000f000007945 */ /* 0x000fe20003800000 */
[----:B------:R-:W-:Y:S05]  /*0230*/  @!P6 BRA `(.L_x_17785) ;  /* 0x000000d00000e947 */ /* 0x000fea0003800000 */
[----:B------:R-:W-:Y:S02]  /*0240*/  ISETP.NE.U32.AND P1, PT, RZ, c[0x0][0x218], PT ;  /* 0x00008600ff007a0c */ /* 0x000fe40003f25070 */
[----:B------:R-:W-:Y:S02]  /*0250*/  MOV R21, 0x8 ;  /* 0x0000000800157802 */ /* 0x000fe40000000f00 */
[----:B------:R-:W-:-:S03]  /*0260*/  ISETP.NE.AND.EX P1, PT, RZ, c[0x0][0x21c], PT, P1 ;  /* 0x00008700ff007a0c */ /* 0x000fc60003f25310 */
[----:B------:R-:W-:-:S06]  /*0270*/  IMAD.WIDE.U32 R20, R28, R21, c[0x0][0x1b0] ;  /* 0x00006c001c147625 */ /* 0x000fcc00078e0015 */
[----:B------:R-:W5:Y:S04]  /*0280*/  LDG.E.64 R20, [R20.64] ;  /* 0x0000000414147981 */ /* 0x000f68000c1e1b00 */
[----:B------:R-:W-:-:S04]  /*0290*/  @P1 LEA R6, P2, R28, c[0x0][0x218], 0x3 ;  /* 0x000086001c061a11 */ /* 0x000fc800078418ff */
[C---:B------:R-:W-:Y:S02]  /*02a0*/  @P1 LEA.HI.X R7, R28.reuse, c[0x0][0x21c], RZ, 0x3, P2 ;  /* 0x000087001c071a11 */ /* 0x040fe400010f1cff */
[----:B------:R-:W-:-:S03]  /*02b0*/  LEA R8, P2, R28, c[0x0][0x1c8], 0x3 ;  /* 0x000072001c087a11 */ /* 0x000fc600078418ff */
[----:B------:R0:W5:Y:S01]  /*02c0*/  @P1 LDG.E.64 R4, [R6.64] ;  /* 0x0000000406041981 */ /* 0x000162000c1e1b00 */
[----:B------:R-:W-:-:S05]  /*02d0*/  LEA.HI.X R9, R28, c[0x0][0x1cc], RZ, 0x3, P2 ;  /* 0x000073001c097a11 */ /* 0x000fca00010f1cff */
[----:B------:R0:W5:Y:S01]  /*02e0*/  LDG.E.64 R24, [R8.64] ;  /* 0x0000000408187981 */ /* 0x000162000c1e1b00 */
[----:B------:R-:W-:Y:S01]  /*02f0*/  IADD3 R28, R28, 0x80, RZ ;  /* 0x000000801c1c7810 */ /* 0x000fe20007ffe0ff */
[----:B------:R-:W-:Y:S02]  /*0300*/  @!P1 CS2R R4, SRZ ;  /* 0x0000000000049805 */ /* 0x000fe4000001ff00 */
.L_x_17785:
[----:B0-----:R-:W-:Y:S05]  /*0310*/  BSYNC B0 ;  /* 0x0000000000007941 */ /* 0x001fea0003800000 */
.L_x_17784:
[----:B------:R-:W-:Y:S01]  /*0320*/  BSSY B0, `(.L_x_17786) ;  /* 0x000000f000007945 */ /* 0x000fe20003800000 */
        /* <DEDUP_REMOVED lines=12> */
[----:B------:R-:W-:Y:S01]  /*03f0*/  IADD3 R28, R28, 0x80, RZ ;  /* 0x000000801c1c7810 */ /* 0x000fe20007ffe0ff */
[----:B------:R-:W-:Y:S02]  /*0400*/  @!P1 CS2R R6, SRZ ;  /* 0x0000000000069805 */ /* 0x000fe4000001ff00 */
.L_x_17787:
[----:B0-----:R-:W-:Y:S05]  /*0410*/  BSYNC B0 ;  /* 0x0000000000007941 */ /* 0x001fea0003800000 */
.L_x_17786:
        /* <DEDUP_REMOVED lines=15> */
.L_x_17789:
[----:B0-----:R-:W-:Y:S05]  /*0510*/  BSYNC B0 ;  /* 0x0000000000007941 */ /* 0x001fea0003800000 */
.L_x_17788:
        /* <DEDUP_REMOVED lines=15> */
.L_x_17791:
[----:B0-----:R-:W-:Y:S05]  /*0610*/  BSYNC B0 ;  /* 0x0000000000007941 */ /* 0x001fea0003800000 */
.L_x_17790:
[----:B------:R-:W-:Y:S01]  /*0620*/  ISETP.GE.U32.AND P1, PT, R110, 0x300, PT ;  /* 0x000003006e00780c */ /* 0x000fe20003f26070 */
[----:B------:R-:W-:-:S12]  /*0630*/  BSSY B0, `(.L_x_17792) ;  /* 0x000000e000007945 */ /* 0x000fd80003800000 */
[----:B------:R-:W-:Y:S05]  /*0640*/  @!P1 BRA `(.L_x_17793) ;  /* 0x000000c000009947 */ /* 0x000fea0003800000 */
[----:B------:R-:W-:Y:S02]  /*0650*/  ISETP.NE.U32.AND P2, PT, RZ, c[0x0][0x218], PT ;  /* 0x00008600ff007a0c */ /* 0x000fe40003f45070 */
[----:B------:R-:W-:Y:S02]  /*0660*/  MOV R29, 0x8 ;  /* 0x00000008001d7802 */ /* 0x000fe40000000f00 */
[----:B------:R-:W-:-:S13]  /*0670*/  ISETP.NE.AND.EX P2, PT, RZ, c[0x0][0x21c], PT, P2 ;  /* 0x00008700ff007a0c */ /* 0x000fda0003f45320 */
[----:B------:R-:W-:-:S04]  /*0680*/  @P2 LEA R14, P3, R28, c[0x0][0x218], 0x3 ;  /* 0x000086001c0e2a11 */ /* 0x000fc800078618ff */
[C---:B------:R-:W-:Y:S02]  /*0690*/  @P2 LEA.HI.X R15, R28.reuse, c[0x0][0x21c], RZ, 0x3, P3 ;  /* 0x000087001c0f2a11 */ /* 0x040fe400018f1cff */
[----:B------:R-:W-:-:S03]  /*06a0*/  LEA R18, P3, R28, c[0x0][0x1c8], 0x3 ;  /* 0x000072001c127a11 */ /* 0x000fc600078618ff */
[----:B------:R0:W5:Y:S01]  /*06b0*/  @P2 LDG.E.64 R12, [R14.64] ;  /* 0x000000040e0c2981 */ /* 0x000162000c1e1b00 */
[C---:B------:R-:W-:Y:S01]  /*06c0*/  LEA.HI.X R19, R28.reuse, c[0x0][0x1cc], RZ, 0x3, P3 ;  /* 0x000073001c137a11 */ /* 0x040fe200018f1cff */
[----:B------:R-:W-:-:S05]  /*06d0*/  IMAD.WIDE.U32 R28, R28, R29, c[0x0][0x1b0] ;  /* 0x00006c001c1c7625 */ /* 0x000fca00078e001d */
[----:B------:R-:W5:Y:S04]  /*06e0*/  LDG.E.64 R18, [R18.64] ;  /* 0x0000000412127981 */ /* 0x000f68000c1e1b00 */
[----:B------:R-:W5:Y:S01]  /*06f0*/  LDG.E.64 R28, [R28.64] ;  /* 0x000000041c1c7981 */ /* 0x000f62000c1e1b00 */
[----:B------:R-:W-:-:S03]  /*0700*/  @!P2 CS2R R12, SRZ ;  /* 0x00000000000ca805 */ /* 0x000fc6000001ff00 */
.L_x_17793:
[----:B0-----:R-:W-:Y:S05]  /*0710*/  BSYNC B0 ;  /* 0x0000000000007941 */ /* 0x001fea0003800000 */
.L_x_17792:
[----:B------:R-:W0:Y:S02]  /*0720*/  S2UR UR6, SR_CTAID.X ;  /* 0x00000000000679c3 */ /* 0x000e240000002500 */
[----:B0-----:R-:W-:-:S04]  /*0730*/  LEA.HI R109, R105, UR6, RZ, 0x19 ;  /* 0x00000006696d7c11 */ /* 0x001fc8000f8fc8ff */
[----:B------:R-:W-:-:S13]  /*0740*/  ISETP.GE.AND P2, PT, R109, c[0x0][0x164], PT ;  /* 0x000059006d007a0c */ /* 0x000fda0003f46270 */
[----:B------:R-:W-:Y:S05]  /*0750*/  @P2 EXIT ;  /* 0x000000000000294d */ /* 0x000fea0003800000 */
[----:B------:R-:W-:Y:S01]  /*0760*/  SHF.R.S32.HI R0, RZ, 0x2, R0 ;  /* 0x00000002ff007819 */ /* 0x000fe20000011400 */
[----:B------:R-:W-:Y:S01]  /*0770*/  HFMA2.MMA R106, -RZ, RZ, 0, 5.9604644775390625e-08 ;  /* 0x00000001ff6a7435 */ /* 0x000fe200000001ff */
[--C-:B-----5:R-:W-:Y:S01]  /*0780*/  SHF.R.U64 R99, R24, 0x10, R25.reuse ;  /* 0x0000001018637819 */ /* 0x120fe20000001219 */
[----:B------:R-:W-:Y:S01]  /*0790*/  ULDC.U8 UR6, c[0x0][0x1f0] ;  /* 0x00007c0000067ab9 */ /* 0x000fe20000000000 */
[----:B------:R-:W-:Y:S02]  /*07a0*/  MOV R43, R25 ;  /* 0x00000019002b7202 */ /* 0x000fe40000000f00 */
[----:B------:R-:W-:Y:S01]  /*07b0*/  SHF.R.U32.HI R97, RZ, 0x10, R25 ;  /* 0x00000010ff617819 */ /* 0x000fe20000011619 */
[----:B------:R-:W-:Y:S01]  /*07c0*/  HADD2.F32 R99, -RZ, R99.H0_H0 ;  /* 0x20000063ff637230 */ /* 0x000fe20000004100 */
[----:B------:R-:W-:Y:S01]  /*07d0*/  MOV R56, R32 ;  /* 0x0000002000387202 */ /* 0x000fe20000000f00 */
[----:B------:R-:W-:Y:S01]  /*07e0*/  HADD2.F32 R98, -RZ, R43.H0_H0 ;  /* 0x2000002bff627230 */ /* 0x000fe20000004100 */
[----:B------:R-:W-:Y:S01]  /*07f0*/  SHF.R.U64 R57, R32, 0x10, R33 ;  /* 0x0000001020397819 */ /* 0x000fe20000001221 */
[----:B------:R-:W-:Y:S01]  /*0800*/  HADD2.F32 R97, -RZ, R97.H0_H0 ;  /* 0x20000061ff617230 */ /* 0x000fe20000004100 */
[----:B------:R-:W-:Y:S01]  /*0810*/  LOP3.LUT R32, R105, 0x60, RZ, 0xc0, !PT ;  /* 0x0000006069207812 */ /* 0x000fe200078ec0ff */
[----:B------:R-:W-:Y:S01]  /*0820*/  HADD2.F32 R56, -RZ, R56.H0_H0 ;  /* 0x20000038ff387230 */ /* 0x000fe20000004100 */
[----:B------:R-:W-:Y:S01]  /*0830*/  LOP3.LUT R25, R0, 0x7f, RZ, 0xc0, !PT ;  /* 0x0000007f00197812 */ /* 0x000fe200078ec0ff */
[----:B------:R-:W-:Y:S01]  /*0840*/  HADD2.F32 R57, -RZ, R57.H0_H0 ;  /* 0x20000039ff397230 */ /* 0x000fe20000004100 */
[----:B------:R-:W-:-:S02]  /*0850*/  MOV R59, R33 ;  /* 0x00000021003b7202 */ /* 0x000fc40000000f00 */
[----:B------:R-:W-:Y:S02]  /*0860*/  SHF.R.U32.HI R58, RZ, 0x10, R33 ;  /* 0x00000010ff3a7819 */ /* 0x000fe40000011621 */
[----:B------:R-:W-:Y:S01]  /*0870*/  SHF.L.U32 R33, R105, 0x5, RZ ;  /* 0x0000000569217819 */ /* 0x000fe200000006ff */
[----:B------:R-:W-:Y:S01]  /*0880*/  HADD2.F32 R59, -RZ, R59.H0_H0 ;  /* 0x2000003bff3b7230 */ /* 0x000fe20000004100 */
[----:B------:R-:W-:Y:S01]  /*0890*/  IADD3 R32, R25, -R32, RZ ;  /* 0x8000002019207210 */ /* 0x000fe20007ffe0ff */
[----:B------:R-:W-:Y:S01]  /*08a0*/  HADD2.F32 R58, -RZ, R58.H0_H0 ;  /* 0x2000003aff3a7230 */ /* 0x000fe20000004100 */
[----:B------:R-:W-:Y:S02]  /*08b0*/  MOV R60, R30 ;  /* 0x0000001e003c7202 */ /* 0x000fe40000000f00 */
[----:B------:R-:W-:Y:S02]  /*08c0*/  SHF.R.U64 R61, R30, 0x10, R31 ;  /* 0x000000101e3d7819 */ /* 0x000fe4000000121f */
[----:B------:R-:W-:Y:S01]  /*08d0*/  LOP3.LUT R30, R33, 0x3e0, RZ, 0xc0, !PT ;  /* 0x000003e0211e7812 */ /* 0x000fe200078ec0ff */
[----:B------:R-:W-:Y:S01]  /*08e0*/  HADD2.F32 R60, -RZ, R60.H0_H0 ;  /* 0x2000003cff3c7230 */ /* 0x000fe20000004100 */
[----:B------:R-:W-:Y:S01]  /*08f0*/  SHF.R.U32.HI R0, RZ, 0x2, R0 ;  /* 0x00000002ff007819 */ /* 0x000fe20000011600 */
[----:B------:R-:W-:Y:S01]  /*0900*/  HADD2.F32 R61, -RZ, R61.H0_H0 ;  /* 0x2000003dff3d7230 */ /* 0x000fe20000004100 */
[----:B------:R-:W-:-:S02]  /*0910*/  IMNMX R32, RZ, R32, !PT ;  /* 0x00000020ff207217 */ /* 0x000fc40007800200 */
[----:B------:R-:W-:Y:S02]  /*0920*/  IADD3 R30, R25, -R30, RZ ;  /* 0x8000001e191e7210 */ /* 0x000fe40007ffe0ff */
[----:B------:R-:W-:Y:S02]  /*0930*/  LOP3.LUT R0, R0, 0x3fffffe0, RZ, 0xc0, !PT ;  /* 0x3fffffe000007812 */ /* 0x000fe400078ec0ff */
[----:B------:R-:W-:Y:S02]  /*0940*/  IMNMX R25, R32, 0x20, PT ;  /* 0x0000002020197817 */ /* 0x000fe40003800200 */
[----:B------:R-:W-:Y:S02]  /*0950*/  IMNMX R30, RZ, R30, !PT ;  /* 0x0000001eff1e7217 */ /* 0x000fe40007800200 */
[----:B------:R-:W-:Y:S02]  /*0960*/  IADD3 R25, R25, R0, RZ ;  /* 0x0000000019197210 */ /* 0x000fe40007ffe0ff */
[----:B------:R-:W-:-:S02]  /*0970*/  IMNMX R107, R30, 0x20, PT ;  /* 0x000000201e6b7817 */ /* 0x000fc40003800200 */
[----:B------:R-:W-:Y:S02]  /*0980*/  SHF.L.U32 R25, R25, 0x2, RZ ;  /* 0x0000000219197819 */ /* 0x000fe400000006ff */
[----:B------:R-:W-:Y:S01]  /*0990*/  IADD3 R107, R0, R107, RZ ;  /* 0x0000006b006b7210 */ /* 0x000fe20007ffe0ff */
[----:B------:R-:W-:Y:S01]  /*09a0*/  HADD2.F32 R0, -RZ, R2.H0_H0 ;  /* 0x20000002ff007230 */ /* 0x000fe20000004100 */
[--C-:B------:R-:W-:Y:S01]  /*09b0*/  SHF.R.U64 R68, R2, 0x10, R3.reuse ;  /* 0x0000001002447819 */ /* 0x100fe20000001203 */
[----:B------:R-:W-:Y:S01]  /*09c0*/  HADD2.F32 R2, -RZ, R3.H0_H0 ;  /* 0x20000003ff027230 */ /* 0x000fe20000004100 */
[----:B------:R-:W0:Y:S01]  /*09d0*/  I2F.U32 R25, R25 ;  /* 0x0000001900197306 */ /* 0x000e220000201000 */
[----:B------:R-:W-:Y:S01]  /*09e0*/  SHF.R.U32.HI R69, RZ, 0x10, R3 ;  /* 0x00000010ff457819 */ /* 0x000fe20000011603 */
[----:B------:R-:W-:Y:S01]  /*09f0*/  HADD2.F32 R3, -RZ, R4.H0_H0 ;  /* 0x20000004ff037230 */ /* 0x000fe20000004100 */
[--C-:B------:R-:W-:Y:S01]  /*0a00*/  SHF.R.U64 R70, R4, 0x10, R5.reuse ;  /* 0x0000001004467819 */ /* 0x100fe20000001205 */
[----:B------:R-:W-:Y:S01]  /*0a10*/  HADD2.F32 R4, -RZ, R5.H0_H0 ;  /* 0x20000005ff047230 */ /* 0x000fe20000004100 */
        /* <DEDUP_REMOVED lines=8> */
[--C-:B------:R-:W-:Y:S01]  /*0aa0*/  SHF.R.U64 R95, R26, 0x10, R27.reuse ;  /* 0x000000101a5f7819 */ /* 0x100fe2000000121b */
[----:B------:R-:W-:Y:S01]  /*0ab0*/  HADD2.F32 R100, -RZ, R100.H0_H0 ;  /* 0x20000064ff647230 */ /* 0x000fe20000004100 */
[----:B------:R-:W-:Y:S01]  /*0ac0*/  MOV R41, R27 ;  /* 0x0000001b00297202 */ /* 0x000fe20000000f00 */
[----:B0-----:R0:W1:Y:S01]  /*0ad0*/  MUFU.RCP R108, R25 ;  /* 0x00000019006c7308 */ /* 0x0010620000001000 */
[----:B------:R-:W-:Y:S01]  /*0ae0*/  SHF.R.U32.HI R93, RZ, 0x10, R27 ;  /* 0x00000010ff5d7819 */ /* 0x000fe2000001161b */
        /* <DEDUP_REMOVED lines=19> */
[----:B------:R-:W-:Y:S01]  /*0c20*/  SHF.R.U64 R74, R8, 0x10, R9 ;  /* 0x00000010084a7819 */ /* 0x000fe20000001209 */
        /* <DEDUP_REMOVED lines=75> */
[----:B01----:R-:W-:Y:S02]  /*10e0*/  HADD2.F32 R79, -RZ, R79.H0_H0 ;  /* 0x2000004fff4f7230 */ /* 0x003fe40000004100 */
.L_x_17821:
        /* <DEDUP_REMOVED lines=14> */
[----:B0-----:R-:W-:Y:S01]  /*11d0*/  ISETP.NE.U32.AND P2, PT, RZ, c[0x0][0x180], PT ;  /* 0x00006000ff007a0c */ /* 0x001fe20003f45070 */
[----:B------:R-:W-:-:S03]  /*11e0*/  HFMA2.MMA R112, -RZ, RZ, 0, 9.5367431640625e-07 ;  /* 0x00000010ff707435 */ /* 0x000fc600000001ff */
[----:B------:R-:W-:-:S07]  /*11f0*/  ISETP.NE.AND.EX P2, PT, RZ, c[0x0][0x184], PT, P2 ;  /* 0x00006100ff007a0c */ /* 0x000fce0003f45320 */
[----:B------:R-:W-:-:S05]  /*1200*/  IMAD.WIDE.U32 R112, R111, R112, c[0x0][0x170] ;  /* 0x00005c006f707625 */ /* 0x000fca00078e0070 */
[----:B------:R-:W2:Y:S01]  /*1210*/  LDG.E.128 R28, [R112.64] ;  /* 0x00000004701c7981 */ /* 0x000ea2000c1e1d00 */
[----:B------:R-:W-:-:S04]  /*1220*/  @P2 LEA R54, P3, R111, c[0x0][0x180], 0x4 ;  /* 0x000060006f362a11 */ /* 0x000fc800078620ff */
[----:B------:R-:W-:-:S05]  /*1230*/  @P2 LEA.HI.X R55, R111, c[0x0][0x184], RZ, 0x4, P3 ;  /* 0x000061006f372a11 */ /* 0x000fca00018f24ff */
[----:B------:R-:W3:Y:S01]  /*1240*/  @P2 LDG.E.128 R24, [R54.64] ;  /* 0x0000000436182981 */ /* 0x000ee2000c1e1d00 */
[----:B------:R-:W-:-:S04]  /*1250*/  ISETP.NE.U32.AND P2, PT, RZ, c[0x0][0x180], PT ;  /* 0x00006000ff007a0c */ /* 0x000fc80003f45070 */
[----:B------:R-:W-:Y:S01]  /*1260*/  ISETP.NE.AND.EX P2, PT, RZ, c[0x0][0x184], PT, P2 ;  /* 0x00006100ff007a0c */ /* 0x000fe20003f45320 */
[-C--:B--2--5:R-:W-:Y:S02]  /*1270*/  FMUL.FTZ R53, R28, R52.reuse ;  /* 0x000000341c357220 */ /* 0x0a4fe40000410000 */
[-C--:B------:R-:W-:Y:S02]  /*1280*/  FMUL.FTZ R114, R29, R52.reuse ;  /* 0x000000341d727220 */ /* 0x080fe40000410000 */
[-C--:B------:R-:W-:Y:S02]  /*1290*/  FMUL.FTZ R115, R30, R52.reuse ;  /* 0x000000341e737220 */ /* 0x080fe40000410000 */
[----:B------:R-:W-:Y:S02]  /*12a0*/  FMUL.FTZ R116, R31, R52 ;  /* 0x000000341f747220 */ /* 0x000fe40000410000 */
[----:B------:R-:W-:Y:S02]  /*12b0*/  FMUL.FTZ R28, R104, R53 ;  /* 0x00000035681c7220 */ /* 0x000fe40000410000 */
[----:B------:R-:W-:-:S02]  /*12c0*/  FMUL.FTZ R29, R103, R114 ;  /* 0x00000072671d7220 */ /* 0x000fc40000410000 */
[----:B------:R-:W-:Y:S02]  /*12d0*/  FMUL.FTZ R30, R102, R115 ;  /* 0x00000073661e7220 */ /* 0x000fe40000410000 */
[----:B------:R-:W-:Y:S02]  /*12e0*/  FMUL.FTZ R31, R101, R116 ;  /* 0x00000074651f7220 */ /* 0x000fe40000410000 */
[----:B---3--:R-:W-:Y:S02]  /*12f0*/  @P2 FADD.FTZ R28, R24, R28 ;  /* 0x0000001c181c2221 */ /* 0x008fe40000010000 */
[----:B------:R-:W-:Y:S02]  /*1300*/  @P2 FADD.FTZ R29, R25, R29 ;  /* 0x0000001d191d2221 */ /* 0x000fe40000010000 */
[----:B------:R-:W-:Y:S02]  /*1310*/  @P2 FADD.FTZ R30, R26, R30 ;  /* 0x0000001e1a1e2221 */ /* 0x000fe40000010000 */
[----:B------:R-:W-:Y:S01]  /*1320*/  @P2 FADD.FTZ R31, R27, R31 ;  /* 0x0000001f1b1f2221 */ /* 0x000fe20000010000 */
[----:B------:R-:W-:-:S04]  /*1330*/  LEA R54, P2, R111, c[0x0][0x188], 0x4 ;  /* 0x000062006f367a11 */ /* 0x000fc800078420ff */
[----:B------:R-:W-:-:S05]  /*1340*/  LEA.HI.X R55, R111, c[0x0][0x18c], RZ, 0x4, P2 ;  /* 0x000063006f377a11 */ /* 0x000fca00010f24ff */
[----:B------:R0:W-:Y:S01]  /*1350*/  STG.E.128 [R54.64], R28 ;  /* 0x0000001c36007986 */ /* 0x0001e2000c101d04 */
[----:B------:R-:W-:-:S03]  /*1360*/  IADD3 R53, R111, 0x80, RZ ;  /* 0x000000806f357810 */ /* 0x000fc60007ffe0ff */
.L_x_17795:
[----:B0-----:R-:W-:Y:S05]  /*1370*/  BSYNC B0 ;  /* 0x0000000000007941 */ /* 0x001fea0003800000 */
.L_x_17794:
[----:B------:R-:W-:Y:S01]  /*1380*/  ISETP.GE.U32.AND P2, PT, R110, 0x100, PT ;  /* 0x000001006e00780c */ /* 0x000fe20003f46070 */
[----:B------:R-:W-:-:S12]  /*1390*/  BSSY B0, `(.L_x_17796) ;  /* 0x000001c000007945 */ /* 0x000fd80003800000 */
[----:B------:R-:W-:Y:S05]  /*13a0*/  @!P2 BRA `(.L_x_17797) ;  /* 0x000001a00000a947 */ /* 0x000fea0003800000 */
[----:B------:R-:W-:Y:S02]  /*13b0*/  ISETP.NE.U32.AND P2, PT, RZ, c[0x0][0x180], PT ;  /* 0x00006000ff007a0c */ /* 0x000fe40003f45070 */
[----:B------:R-:W-:Y:S02]  /*13c0*/  MOV R112, 0x10 ;  /* 0x0000001000707802 */ /* 0x000fe40000000f00 */
[----:B------:R-:W-:-:S03]  /*13d0*/  ISETP.NE.AND.EX P2, PT, RZ, c[0x0][0x184], PT, P2 ;  /* 0x00006100ff007a0c */ /* 0x000fc60003f45320 */
[----:B------:R-:W-:-:S05]  /*13e0*/  IMAD.WIDE.U32 R112, R53, R112, c[0x0][0x170] ;  /* 0x00005c0035707625 */ /* 0x000fca00078e0070 */
[----:B------:R-:W2:Y:S05]  /*13f0*/  LDG.E.128 R32, [R112.64] ;  /* 0x0000000470207981 */ /* 0x000eaa000c1e1d00 */
        /* <DEDUP_REMOVED lines=21> */
.L_x_17797:
[----:B------:R-:W-:Y:S05]  /*1550*/  BSYNC B0 ;  /* 0x0000000000007941 */ /* 0x000fea0003800000 */
.L_x_17796:
[----:B------:R-:W-:Y:S01]  /*1560*/  ISETP.GE.U32.AND P2, PT, R110, 0x180, PT ;  /* 0x000001806e00780c */ /* 0x000fe20003f46070 */
[----:B------:R-:W-:-:S12]  /*1570*/  BSSY B0, `(.L_x_17798) ;  /* 0x000001c000007945 */ /* 0x000fd80003800000 */
[----:B------:R-:W-:Y:S05]  /*1580*/  @!P2 BRA `(.L_x_17799) ;  /* 0x000001a00000a947 */ /* 0x000fea0003800000 */
[----:B------:R-:W-:Y:S01]  /*1590*/  ISETP.NE.U32.AND P2, PT, RZ, c[0x0][0x180], PT ;  /* 0x00006000ff007a0c */ /* 0x000fe20003f45070 */
[----:B------:R-:W-:-:S03]  /*15a0*/  HFMA2.MMA R112, -RZ, RZ, 0, 9.5367431640625e-07 ;  /* 0x00000010ff707435 */ /* 0x000fc600000001ff */
[----:B------:R-:W-:-:S07]  /*15b0*/  ISETP.NE.AND.EX P2, PT, RZ, c[0x0][0x184], PT, P2 ;  /* 0x00006100ff007a0c */ /* 0x000fce0003f45320 */
[----:B------:R-:W-:-:S05]  /*15c0*/  IMAD.WIDE.U32 R112, R53, R112, c[0x0][0x170] ;  /* 0x00005c0035707625 */ /* 0x000fca00078e0070 */
[----:B------:R-:W2:Y:S01]  /*15d0*/  LDG.E.128 R36, [R112.64] ;  /* 0x0000000470247981 */ /* 0x000ea2000c1e1d00 */
[----:B0-----:R-:W-:-:S04]  /*15e0*/  @P2 LEA R54, P3, R53, c[0x0][0x180], 0x4 ;  /* 0x0000600035362a11 */ /* 0x001fc800078620ff */
        /* <DEDUP_REMOVED lines=20> */
.L_x_17799:
[----:B------:R-:W-:Y:S05]  /*1730*/  BSYNC B0 ;  /* 0x0000000000007941 */ /* 0x000fea0003800000 */
.L_x_17798:
        /* <DEDUP_REMOVED lines=29> */
.L_x_17801:
[----:B------:R-:W-:Y:S05]  /*1910*/  BSYNC B0 ;  /* 0x0000000000007941 */ /* 0x000fea0003800000 */
.L_x_17800:
        /* <DEDUP_REMOVED lines=29> */
.L_x_17803:
[----:B------:R-:W-:Y:S05]  /*1af0*/  BSYNC B0 ;  /* 0x0000000000007941 */ /* 0x000fea0003800000 */
.L_x_17802:
[----:B------:R-:W-:Y:S01]  /*1b00*/  BSSY B0, `(.L_x_17804) ;  /* 0x000001b000007945 */ /* 0x000fe20003800000 */
        /* <DEDUP_REMOVED lines=25> */
[----:B------:R0:W-:Y:S04]  /*1ca0*/  STG.E.128 [R52.64], R48 ;  /* 0x0000003034007986 */ /* 0x0001e8000c101d04 */
.L_x_17805:
[----:B------:R-:W-:Y:S05]  /*1cb0*/  BSYNC B0 ;  /* 0x0000000000007941 */ /* 0x000fea0003800000 */
.L_x_17804:
[----:B0----5:R-:W-:Y:S01]  /*1cc0*/  FADD.FTZ R52, RZ, R28 ;  /* 0x0000001cff347221 */ /* 0x021fe20000010000 */
        /* <DEDUP_REMOVED lines=35> */
.L_x_17822:
        /* <DEDUP_REMOVED lines=69> */
.L_x_17823:
        /* <DEDUP_REMOVED lines=27> */
[----:B------:R-:W-:Y:S01]  /*2500*/  I2F R112, R112 ;  /* 0x0000007000707306 */ /* 0x000fe20000201400 */
[----:B-1----:R-:W-:-:S02]  /*2510*/  FADD.FTZ R118, -R117, R52 ;  /* 0x0000003475767221 */ /* 0x002fc40000010100 */
[----:B------:R-:W-:Y:S02]  /*2520*/  FMUL.FTZ R117, R117, R116 ;  /* 0x0000007475757220 */ /* 0x000fe40000410000 */
[----:B------:R-:W-:Y:S02]  /*2530*/  FMUL.FTZ R118, R118, R118 ;  /* 0x0000007676767220 */ /* 0x000fe40000410000 */
[----:B------:R-:W-:Y:S02]  /*2540*/  FFMA.FTZ R52, R121, R52, R117 ;  /* 0x0000003479347223 */ /* 0x000fe40000010075 */
[----:B------:R-:W-:Y:S02]  /*2550*/  FMUL.FTZ R118, R118, R121 ;  /* 0x0000007976767220 */ /* 0x000fe40000410000 */
[----:B--2---:R-:W-:Y:S02]  /*2560*/  FMUL.FTZ R52, R113, R52 ;  /* 0x0000003471347220 */ /* 0x004fe40000410000 */
[----:B0-----:R-:W-:-:S02]  /*2570*/  FADD.FTZ R114, R114, R53 ;  /* 0x0000003572727221 */ /* 0x001fc40000010000 */
[----:B------:R-:W-:Y:S01]  /*2580*/  FMUL.FTZ R118, R118, R116 ;  /* 0x0000007476767220 */ /* 0x000fe20000410000 */
[----:B------:R-:W0:Y:S01]  /*2590*/  SHFL.DOWN PT, R53, R52, 0x1, 0x1f ;  /* 0x08201f0034357f89 */ /* 0x000e2200000e0000 */
[----:B------:R-:W1:Y:S02]  /*25a0*/  I2F R116, R115 ;  /* 0x0000007300747306 */ /* 0x000e640000201400 */
[----:B------:R-:W-:-:S05]  /*25b0*/  FFMA.FTZ R114, R113, R118, R114 ;  /* 0x0000007671727223 */ /* 0x000fca0000010072 */
[----:B------:R-:W2:Y:S01]  /*25c0*/  SHFL.DOWN PT, R113, R114, 0x1, 0x1f ;  /* 0x08201f0072717f89 */ /* 0x000ea200000e0000 */
[----:B-1----:R-:W1:Y:S01]  /*25d0*/  MUFU.RCP R116, R116 ;  /* 0x0000007400747308 */ /* 0x002e620000001000 */
[----:B0-----:R-:W-:Y:S02]  /*25e0*/  FMUL.FTZ R117, R53, R112 ;  /* 0x0000007035757220 */ /* 0x001fe40000410000 */
[----:B------:R-:W-:Y:S02]  /*25f0*/  FADD.FTZ R53, R52, -R53 ;  /* 0x8000003534357221 */ /* 0x000fe40000010000 */
[----:B------:R-:W-:Y:S02]  /*2600*/  FFMA.FTZ R117, R55, R52, R117 ;  /* 0x0000003437757223 */ /* 0x000fe40000010075 */
[----:B------:R-:W-:Y:S02]  /*2610*/  FMUL.FTZ R118, R53, R53 ;  /* 0x0000003535767220 */ /* 0x000fe40000410000 */
[----:B--2---:R-:W-:-:S02]  /*2620*/  FADD.FTZ R113, R114, R113 ;  /* 0x0000007172717221 */ /* 0x004fc40000010000 */
[----:B------:R-:W-:Y:S01]  /*2630*/  FMUL.FTZ R118, R55, R118 ;  /* 0x0000007637767220 */ /* 0x000fe20000410000 */
[----:B------:R-:W-:Y:S01]  /*2640*/  MOV R55, c[0x0][0x1e0] ;  /* 0x0000780000377a02 */ /* 0x000fe20000000f00 */
[----:B-1----:R-:W-:Y:S02]  /*2650*/  FMUL.FTZ R115, R116, R117 ;  /* 0x0000007574737220 */ /* 0x002fe40000410000 */
[----:B------:R-:W-:-:S04]  /*2660*/  FMUL.FTZ R118, R118, R112 ;  /* 0x0000007076767220 */ /* 0x000fc80000410000 */
[----:B------:R-:W0:Y:S01]  /*2670*/  SHFL.IDX PT, R115, R115, RZ, 0x1f ;  /* 0x00001fff73737589 */ /* 0x000e2200000e0000 */
[----:B------:R-:W-:-:S06]  /*2680*/  FFMA.FTZ R118, R116, R118, R113 ;  /* 0x0000007674767223 */ /* 0x000fcc0000010071 */
[----:B------:R-:W1:Y:S01]  /*2690*/  SHFL.IDX PT, R118, R118, RZ, 0x1f ;  /* 0x00001fff76767589 */ /* 0x000e6200000e0000 */
[C---:B0-----:R-:W-:Y:S01]  /*26a0*/  FMUL.FTZ R52, R115.reuse, R115 ;  /* 0x0000007373347220 */ /* 0x041fe20000410000 */
[----:B------:R-:W-:-:S04]  /*26b0*/  FSEL R112, R115, RZ, !P2 ;  /* 0x000000ff73707208 */ /* 0x000fc80005000000 */
[----:B------:R-:W-:Y:S01]  /*26c0*/  FSEL R53, R52, RZ, P2 ;  /* 0x000000ff34357208 */ /* 0x000fe20001000000 */
[----:B-1----:R-:W-:Y:S01]  /*26d0*/  FFMA.FTZ R52, R118, R55, c[0x0][0x228] ;  /* 0x00008a0076347623 */ /* 0x002fe20000010037 */
[----:B------:R-:W-:-:S03]  /*26e0*/  LOP3.LUT P2, RZ, R54, 0x1f, R105, 0xf8, !PT ;  /* 0x0000001f36ff7812 */ /* 0x000fc6000784f869 */
[----:B------:R-:W-:-:S06]  /*26f0*/  FADD.FTZ R113, R52, R53 ;  /* 0x0000003534717221 */ /* 0x000fcc0000010000 */
[----:B------:R-:W0:Y:S04]  /*2700*/  MUFU.RSQ R113, R113 ;  /* 0x0000007100717308 */ /* 0x000e280000001400 */
[----:B------:R-:W-:Y:S02]  /*2710*/  @!P2 MOV R54, 0x4 ;  /* 0x000000040036a802 */ /* 0x000fe40000000f00 */
[----:B------:R-:W-:-:S03]  /*2720*/  @!P2 MOV R52, 0x4 ;  /* 0x000000040034a802 */ /* 0x000fc60000000f00 */
[----:B------:R-:W-:-:S04]  /*2730*/  @!P2 IMAD.WIDE R54, R109, R54, c[0x0][0x1a0] ;  /* 0x000068006d36a625 */ /* 0x000fc800078e0236 */
[----:B------:R-:W-:Y:S01]  /*2740*/  @!P2 IMAD.WIDE R52, R109, R52, c[0x0][0x1a8] ;  /* 0x00006a006d34a625 */ /* 0x000fe200078e0234 */
[----:B------:R1:W-:Y:S04]  /*2750*/  @!P2 STG.E [R54.64], R115 ;  /* 0x000000733600a986 */ /* 0x0003e8000c101904 */
[----:B0-----:R1:W-:Y:S01]  /*2760*/  @!P2 STG.E [R52.64], R113 ;  /* 0x000000713400a986 */ /* 0x0013e2000c101904 */
[----:B------:R-:W-:Y:S05]  /*2770*/  @!P0 BRA `(.L_x_17809) ;  /* 0x0000010000008947 */ /* 0x000fea0003800000 */
[--C-:B-1----:R-:W-:Y:S02]  /*2780*/  FADD.FTZ R54, R29, -R112.reuse ;  /* 0x800000701d367221 */ /* 0x102fe40000010000 */
[--C-:B------:R-:W-:Y:S02]  /*2790*/  FADD.FTZ R114, R30, -R112.reuse ;  /* 0x800000701e727221 */ /* 0x100fe40000010000 */
[----:B------:R-:W-:-:S02]  /*27a0*/  FADD.FTZ R52, R28, -R112 ;  /* 0x800000701c347221 */ /* 0x000fc40000010000 */
[----:B------:R-:W-:Y:S02]  /*27b0*/  FADD.FTZ R116, R31, -R112 ;  /* 0x800000701f747221 */ /* 0x000fe40000010000 */
[C---:B------:R-:W-:Y:S02]  /*27c0*/  FMUL.FTZ R53, R113.reuse, R54 ;  /* 0x0000003671357220 */ /* 0x040fe40000410000 */
[C---:B------:R-:W-:Y:S01]  /*27d0*/  FMUL.FTZ R54, R113.reuse, R114 ;  /* 0x0000007271367220 */ /* 0x040fe20000410000 */
[----:B------:R-:W-:Y:S01]  /*27e0*/  MOV R114, 0x10 ;  /* 0x0000001000727802 */ /* 0x000fe20000000f00 */
[C---:B------:R-:W-:Y:S02]  /*27f0*/  FMUL.FTZ R52, R113.reuse, R52 ;  /* 0x0000003471347220 */ /* 0x040fe40000410000 */
[----:B------:R-:W-:Y:S02]  /*2800*/  FMUL.FTZ R55, R113, R116 ;  /* 0x0000007471377220 */ /* 0x000fe40000410000 */
[----:B------:R-:W-:-:S02]  /*2810*/  FFMA.FTZ R52, R81, R52, R0 ;  /* 0x0000003451347223 */ /* 0x000fc40000010000 */
[----:B------:R-:W-:Y:S02]  /*2820*/  FFMA.FTZ R53, R13, R53, R68 ;  /* 0x000000350d357223 */ /* 0x000fe40000010044 */
[----:B------:R-:W-:Y:S02]  /*2830*/  FFMA.FTZ R54, R15, R54, R2 ;  /* 0x000000360f367223 */ /* 0x000fe40000010002 */
[----:B------:R-:W-:Y:S02]  /*2840*/  FFMA.FTZ R55, R14, R55, R69 ;  /* 0x000000370e377223 */ /* 0x000fe40000010045 */
[C---:B------:R-:W-:Y:S01]  /*2850*/  IMAD.WIDE.U32 R114, R111.reuse, R114, c[0x0][0x208] ;  /* 0x000082006f727625 */ /* 0x040fe200078e0072 */
[----:B------:R-:W-:-:S04]  /*2860*/  IADD3 R111, R111, 0x80, RZ ;  /* 0x000000806f6f7810 */ /* 0x000fc80007ffe0ff */
[----:B------:R0:W-:Y:S03]  /*2870*/  STG.E.128 [R114.64], R52 ;  /* 0x0000003472007986 */ /* 0x0001e6000c101d04 */
.L_x_17809:
[----:B------:R-:W-:Y:S05]  /*2880*/  BSYNC B0 ;  /* 0x0000000000007941 */ /* 0x000fea0003800000 */
.L_x_17808:
[----:B------:R-:W-:Y:S01]  /*2890*/  ISETP.GE.U32.AND P2, PT, R110, 0x100, PT ;  /* 0x000001006e00780c */ /* 0x000fe20003f46070 */
[----:B------:R-:W-:-:S12]  /*28a0*/  BSSY B0, `(.L_x_17810) ;  /* 0x0000012000007945 */ /* 0x000fd80003800000 */
[----:B------:R-:W-:Y:S05]  /*28b0*/  @!P2 BRA `(.L_x_17811) ;  /* 0x000001000000a947 */ /* 0x000fea0003800000 */
[--C-:B01----:R-:W-:Y:S02]  /*28c0*/  FADD.FTZ R54, R33, -R112.reuse ;  /* 0x8000007021367221 */ /* 0x103fe40000010000 */
[--C-:B------:R-:W-:Y:S02]  /*28d0*/  FADD.FTZ R114, R34, -R112.reuse ;  /* 0x8000007022727221 */ /* 0x100fe40000010000 */
[C---:B------:R-:W-:Y:S02]  /*28e0*/  FMUL.FTZ R53, R113.reuse, R54 ;  /* 0x0000003671357220 */ /* 0x040fe40000410000 */
[----:B------:R-:W-:Y:S01]  /*28f0*/  FMUL.FTZ R54, R113, R114 ;  /* 0x0000007271367220 */ /* 0x000fe20000410000 */
[----:B------:R-:W-:Y:S01]  /*2900*/  HFMA2.MMA R114, -RZ, RZ, 0, 9.5367431640625e-07 ;  /* 0x00000010ff727435 */ /* 0x000fe200000001ff */
[--C-:B------:R-:W-:Y:S02]  /*2910*/  FADD.FTZ R52, R32, -R112.reuse ;  /* 0x8000007020347221 */ /* 0x100fe40000010000 */
[----:B------:R-:W-:-:S02]  /*2920*/  FADD.FTZ R116, R35, -R112 ;  /* 0x8000007023747221 */ /* 0x000fc40000010000 */
[C---:B------:R-:W-:Y:S02]  /*2930*/  FMUL.FTZ R52, R113.reuse, R52 ;  /* 0x0000003471347220 */ /* 0x040fe40000410000 */
[----:B------:R-:W-:Y:S02]  /*2940*/  FMUL.FTZ R55, R113, R116 ;  /* 0x0000007471377220 */ /* 0x000fe40000410000 */
[----:B------:R-:W-:Y:S02]  /*2950*/  FFMA.FTZ R52, R16, R52, R3 ;  /* 0x0000003410347223 */ /* 0x000fe40000010003 */
[----:B------:R-:W-:Y:S02]  /*2960*/  FFMA.FTZ R53, R17, R53, R70 ;  /* 0x0000003511357223 */ /* 0x000fe40000010046 */
[----:B------:R-:W-:Y:S02]  /*2970*/  FFMA.FTZ R54, R19, R54, R4 ;  /* 0x0000003613367223 */ /* 0x000fe40000010004 */
[----:B------:R-:W-:-:S02]  /*2980*/  FFMA.FTZ R55, R18, R55, R71 ;  /* 0x0000003712377223 */ /* 0x000fc40000010047 */
[C---:B------:R-:W-:Y:S01]  /*2990*/  IMAD.WIDE.U32 R114, R111.reuse, R114, c[0x0][0x208] ;  /* 0x000082006f727625 */ /* 0x040fe200078e0072 */
[----:B------:R-:W-:-:S04]  /*29a0*/  IADD3 R111, R111, 0x80, RZ ;  /* 0x000000806f6f7810 */ /* 0x000fc80007ffe0ff */
[----:B------:R0:W-:Y:S03]  /*29b0*/  STG.E.128 [R114.64], R52 ;  /* 0x0000003472007986 */ /* 0x0001e6000c101d04 */
.L_x_17811:
[----:B------:R-:W-:Y:S05]  /*29c0*/  BSYNC B0 ;  /* 0x0000000000007941 */ /* 0x000fea0003800000 */
.L_x_17810:
[----:B------:R-:W-:Y:S01]  /*29d0*/  ISETP.GE.U32.AND P2, PT, R110, 0x180, PT ;  /* 0x000001806e00780c */ /* 0x000fe20003f46070 */
[----:B------:R-:W-:-:S12]  /*29e0*/  BSSY B0, `(.L_x_17812) ;  /* 0x0000012000007945 */ /* 0x000fd80003800000 */
[----:B------:R-:W-:Y:S05]  /*29f0*/  @!P2 BRA `(.L_x_17813) ;  /* 0x000001000000a947 */ /* 0x000fea0003800000 */
[--C-:B01----:R-:W-:Y:S02]  /*2a00*/  FADD.FTZ R54, R37, -R112.reuse ;  /* 0x8000007025367221 */ /* 0x103fe40000010000 */
[--C-:B------:R-:W-:Y:S02]  /*2a10*/  FADD.FTZ R114, R38, -R112.reuse ;  /* 0x8000007026727221 */ /* 0x100fe40000010000 */
[--C-:B------:R-:W-:Y:S02]  /*2a20*/  FADD.FTZ R52, R36, -R112.reuse ;  /* 0x8000007024347221 */ /* 0x100fe40000010000 */
[----:B------:R-:W-:Y:S02]  /*2a30*/  FADD.FTZ R116, R39, -R112 ;  /* 0x8000007027747221 */ /* 0x000fe40000010000 */
[C---:B------:R-:W-:Y:S02]  /*2a40*/  FMUL.FTZ R53, R113.reuse, R54 ;  /* 0x0000003671357220 */ /* 0x040fe40000410000 */
[C---:B------:R-:W-:Y:S01]  /*2a50*/  FMUL.FTZ R54, R113.reuse, R114 ;  /* 0x0000007271367220 */ /* 0x040fe20000410000 */
[----:B------:R-:W-:Y:S01]  /*2a60*/  MOV R114, 0x10 ;  /* 0x0000001000727802 */ /* 0x000fe20000000f00 */
[----:B------:R-:W-:-:S02]  /*2a70*/  FMUL.FTZ R52, R113, R52 ;  /* 0x0000003471347220 */ /* 0x000fc40000410000 */
[----:B------:R-:W-:Y:S02]  /*2a80*/  FMUL.FTZ R55, R113, R116 ;  /* 0x0000007471377220 */ /* 0x000fe40000410000 */
[----:B------:R-:W-:Y:S02]  /*2a90*/  FFMA.FTZ R52, R20, R52, R5 ;  /* 0x0000003414347223 */ /* 0x000fe40000010005 */
[----:B------:R-:W-:Y:S02]  /*2aa0*/  FFMA.FTZ R53, R21, R53, R72 ;  /* 0x0000003515357223 */ /* 0x000fe40000010048 */
[----:B------:R-:W-:Y:S02]  /*2ab0*/  FFMA.FTZ R54, R23, R54, R6 ;  /* 0x0000003617367223 */ /* 0x000fe40000010006 */
[----:B------:R-:W-:Y:S02]  /*2ac0*/  FFMA.FTZ R55, R22, R55, R73 ;  /* 0x0000003716377223 */ /* 0x000fe40000010049 */
[C---:B------:R-:W-:Y:S01]  /*2ad0*/  IMAD.WIDE.U32 R114, R111.reuse, R114, c[0x0][0x208] ;  /* 0x000082006f727625 */ /* 0x040fe200078e0072 */
[----:B------:R-:W-:-:S04]  /*2ae0*/  IADD3 R111, R111, 0x80, RZ ;  /* 0x000000806f6f7810 */ /* 0x000fc80007ffe0ff */
[----:B------:R0:W-:Y:S03]  /*2af0*/  STG.E.128 [R114.64], R52 ;  /* 0x0000003472007986 */ /* 0x0001e6000c101d04 */
.L_x_17813:
[----:B------:R-:W-:Y:S05]  /*2b00*/  BSYNC B0 ;  /* 0x0000000000007941 */ /* 0x000fea0003800000 */
.L_x_17812:
        /* <DEDUP_REMOVED lines=19> */
.L_x_17815:
[----:B------:R-:W-:Y:S05]  /*2c40*/  BSYNC B0 ;  /* 0x0000000000007941 */ /* 0x000fea0003800000 */
.L_x_17814:
        /* <DEDUP_REMOVED lines=19> */
.L_x_17817:
[----:B------:R-:W-:Y:S05]  /*2d80*/  BSYNC B0 ;  /* 0x0000000000007941 */ /* 0x000fea0003800000 */
.L_x_17816:
[----:B------:R-:W-:Y:S01]  /*2d90*/  BSSY B0, `(.L_x_17818) ;  /* 0x0000011000007945 */ /* 0x000fe20003800000 */
[----:B------:R-:W-:Y:S05]  /*2da0*/  @!P1 BRA `(.L_x_17819) ;  /* 0x000000f000009947 */ /* 0x000fea0003800000 */
[----:B------:R-:W-:Y:S01]  /*2db0*/  HFMA2.MMA R116, -RZ, RZ, 0, 9.5367431640625e-07 ;  /* 0x00000010ff747435 */ /* 0x000fe200000001ff */
[--C-:B01----:R-:W-:Y:S02]  /*2dc0*/  FADD.FTZ R52, R48, -R112.reuse ;  /* 0x8000007030347221 */ /* 0x103fe40000010000 */
[--C-:B------:R-:W-:Y:S02]  /*2dd0*/  FADD.FTZ R54, R49, -R112.reuse ;  /* 0x8000007031367221 */ /* 0x100fe40000010000 */
[--C-:B------:R-:W-:Y:S02]  /*2de0*/  FADD.FTZ R114, R50, -R112.reuse ;  /* 0x8000007032727221 */ /* 0x100fe40000010000 */
[----:B------:R-:W-:Y:S02]  /*2df0*/  FADD.FTZ R112, R51, -R112 ;  /* 0x8000007033707221 */ /* 0x000fe40000010000 */
[----:B------:R-:W-:-:S02]  /*2e00*/  FMUL.FTZ R53, R113, R54 ;  /* 0x0000003671357220 */ /* 0x000fc40000410000 */
[C---:B------:R-:W-:Y:S02]  /*2e10*/  FMUL.FTZ R52, R113.reuse, R52 ;  /* 0x0000003471347220 */ /* 0x040fe40000410000 */
        /* <DEDUP_REMOVED lines=8> */
.L_x_17819:
[----:B------:R-:W-:Y:S05]  /*2ea0*/  BSYNC B0 ;  /* 0x0000000000007941 */ /* 0x000fea0003800000 */
.L_x_17818:
[----:B------:R-:W-:Y:S02]  /*2eb0*/  LOP3.LUT P2, RZ, R106, 0xff, RZ, 0xc0, !PT ;  /* 0x000000ff6aff7812 */ /* 0x000fe4000784c0ff */
[----:B------:R-:W-:Y:S02]  /*2ec0*/  IADD3 R109, R109, c[0x0][0x160], RZ ;  /* 0x000058006d6d7a10 */ /* 0x000fe40007ffe0ff */
[----:B------:R-:W-:Y:S02]  /*2ed0*/  SEL R106, RZ, 0x1, P2 ;  /* 0x00000001ff6a7807 */ /* 0x000fe40001000000 */
[----:B------:R-:W-:-:S13]  /*2ee0*/  ISETP.GE.AND P2, PT, R109, c[0x0][0x164], PT ;  /* 0x000059006d007a0c */ /* 0x000fda0003f46270 */
[----:B01----:R-:W-:Y:S01]  /*2ef0*/  @P2 CALL.REL.NOINC `(.L_x_17820) ;  /* 0x0000001000002944 */ /* 0x003fe20003c00000 */
[----:B------:R-:W-:Y:S05]  /*2f00*/  BRA `(.L_x_17821) ;  /* 0xffffe1e000007947 */ /* 0x000fea000383ffff */
.L_x_17820:
[----:B------:R-:W-:Y:S05]  /*2f10*/  EXIT ;  /* 0x000000000000794d */ /* 0x000fea0003800000 */
.L_x_17806:
[----:B------:R-:W-:Y:S01]  /*2f20*/  HFMA2.MMA R114, -RZ, RZ, 0, 1.847743988037109375e-06 ;  /* 0x0000001fff727435 */ /* 0x000fe200000001ff */
[----:B------:R-:W-:Y:S02]  /*2f30*/  MOV R116, 0x1 ;  /* 0x0000000100747802 */ /* 0x000fe40000000f00 */
[----:B------:R-:W-:Y:S02]  /*2f40*/  MOV R115, 0xffffffff ;  /* 0xffffffff00737802 */ /* 0x000fe40000000f00 */
[----:B------:R-:W-:Y:S02]  /*2f50*/  MOV R54, 0x2f70 ;  /* 0x00002f7000367802 */ /* 0x000fe40000000f00 */
[----:B------:R-:W-:Y:S05]  /*2f60*/  CALL.REL.NOINC `($__internal_132_$__cuda_sm70_shflsync_bfly_p) ;  /* 0x000006b000007944 */ /* 0x000fea0003c00000 */
[----:B-1----:R-:W-:Y:S01]  /*2f70*/  MOV R52, R116 ;  /* 0x0000007400347202 */ /* 0x002fe20000000f00 */
[----:B0-----:R-:W-:Y:S05]  /*2f80*/  BRA `(.L_x_17822) ;  /* 0xffffef7000007947 */ /* 0x001fea000383ffff */
.L_x_17807:
[----:B------:R-:W-:Y:S01]  /*2f90*/  HFMA2.MMA R116, -RZ, RZ, 0, 1.1920928955078125e-07 ;  /* 0x00000002ff747435 */ /* 0x000fe200000001ff */
[----:B------:R-:W-:Y:S02]  /*2fa0*/  MOV R114, 0x1f ;  /* 0x0000001f00727802 */ /* 0x000fe40000000f00 */
[----:B------:R-:W-:Y:S02]  /*2fb0*/  MOV R115, 0xffffffff ;  /* 0xffffffff00737802 */ /* 0x000fe40000000f00 */
[----:B------:R-:W-:-:S02]  /*2fc0*/  MOV R54, 0x2fe0 ;  /* 0x00002fe000367802 */ /* 0x000fc40000000f00 */
[----:B------:R-:W-:Y:S05]  /*2fd0*/  CALL.REL.NOINC `($__internal_132_$__cuda_sm70_shflsync_bfly_p) ;  /* 0x0000064000007944 */ /* 0x000fea0003c00000 */
[----:B01----:R-:W-:Y:S01]  /*2fe0*/  FADD.FTZ R53, R53, R116 ;  /* 0x0000007435357221 */ /* 0x003fe20000010000 */
[----:B------:R-:W-:Y:S01]  /*2ff0*/  HFMA2.MMA R116, -RZ, RZ, 0, 2.384185791015625e-07 ;  /* 0x00000004ff747435 */ /* 0x000fe200000001ff */
[----:B------:R-:W-:-:S02]  /*3000*/  MOV R114, 0x1f ;  /* 0x0000001f00727802 */ /* 0x000fc40000000f00 */
[----:B------:R-:W-:Y:S02]  /*3010*/  MOV R115, 0xffffffff ;  /* 0xffffffff00737802 */ /* 0x000fe40000000f00 */
[----:B------:R-:W-:Y:S02]  /*3020*/  MOV R54, 0x3040 ;  /* 0x0000304000367802 */ /* 0x000fe40000000f00 */
[----:B------:R-:W-:Y:S05]  /*3030*/  CALL.REL.NOINC `($__internal_132_$__cuda_sm70_shflsync_bfly_p) ;  /* 0x000005e000007944 */ /* 0x000fea0003c00000 */
[----:B01----:R-:W-:Y:S01]  /*3040*/  FADD.FTZ R53, R53, R116 ;  /* 0x0000007435357221 */ /* 0x003fe20000010000 */
[----:B------:R-:W-:Y:S01]  /*3050*/  HFMA2.MMA R116, -RZ, RZ, 0, 4.76837158203125e-07 ;  /* 0x00000008ff747435 */ /* 0x000fe200000001ff */
[----:B------:R-:W-:Y:S02]  /*3060*/  MOV R114, 0x1f ;  /* 0x0000001f00727802 */ /* 0x000fe40000000f00 */
[----:B------:R-:W-:Y:S02]  /*3070*/  MOV R115, 0xffffffff ;  /* 0xffffffff00737802 */ /* 0x000fe40000000f00 */
[----:B------:R-:W-:Y:S02]  /*3080*/  MOV R54, 0x30a0 ;  /* 0x000030a000367802 */ /* 0x000fe40000000f00 */
[----:B------:R-:W-:Y:S05]  /*3090*/  CALL.REL.NOINC `($__internal_132_$__cuda_sm70_shflsync_bfly_p) ;  /* 0x0000058000007944 */ /* 0x000fea0003c00000 */
[----:B01----:R-:W-:Y:S01]  /*30a0*/  FADD.FTZ R53, R53, R116 ;  /* 0x0000007435357221 */ /* 0x003fe20000010000 */
[----:B------:R-:W-:Y:S01]  /*30b0*/  HFMA2.MMA R116, -RZ, RZ, 0, 9.5367431640625e-07 ;  /* 0x00000010ff747435 */ /* 0x000fe200000001ff */
[----:B------:R-:W-:-:S02]  /*30c0*/  MOV R114, 0x1f ;  /* 0x0000001f00727802 */ /* 0x000fc40000000f00 */
[----:B------:R-:W-:Y:S02]  /*30d0*/  MOV R115, 0xffffffff ;  /* 0xffffffff00737802 */ /* 0x000fe40000000f00 */
[----:B------:R-:W-:Y:S02]  /*30e0*/  MOV R54, 0x3100 ;  /* 0x0000310000367802 */ /* 0x000fe40000000f00 */
[----:B------:R-:W-:Y:S05]  /*30f0*/  CALL.REL.NOINC `($__internal_132_$__cuda_sm70_shflsync_bfly_p) ;  /* 0x0000052000007944 */ /* 0x000fea0003c00000 */
        /* <DEDUP_REMOVED lines=55> */
[----:B------:R-:W-:Y:S05]  /*3470*/  CALL.REL.NOINC `($__internal_132_$__cuda_sm70_shflsync_bfly_p) ;  /* 0x000001a000007944 */ /* 0x000fea0003c00000 */
[----:B01----:R-:W-:Y:S01]  /*3480*/  FADD.FTZ R53, R53, R116 ;  /* 0x0000007435357221 */ /* 0x003fe20000010000 */
[----:B------:R-:W-:Y:S01]  /*3490*/  HFMA2.MMA R116, -RZ, RZ, 0, 1.1920928955078125e-07 ;  /* 0x00000002ff747435 */ /* 0x000fe200000001ff */
[----:B------:R-:W-:Y:S02]  /*34a0*/  MOV R114, 0x1f ;  /* 0x0000001f00727802 */ /* 0x000fe40000000f00 */
[----:B------:R-:W-:Y:S02]  /*34b0*/  MOV R115, 0xffffffff ;  /* 0xffffffff00737802 */ /* 0x000fe40000000f00 */
[----:B------:R-:W-:Y:S02]  /*34c0*/  MOV R54, 0x34e0 ;  /* 0x000034e000367802 */ /* 0x000fe40000000f00 */
[----:B------:R-:W-:Y:S05]  /*34d0*/  CALL.REL.NOINC `($__internal_132_$__cuda_sm70_shflsync_bfly_p) ;  /* 0x0000014000007944 */ /* 0x000fea0003c00000 */
[----:B01----:R-:W-:Y:S01]  /*34e0*/  FADD.FTZ R53, R53, R116 ;  /* 0x0000007435357221 */ /* 0x003fe20000010000 */
[----:B------:R-:W-:Y:S01]  /*34f0*/  HFMA2.MMA R116, -RZ, RZ, 0, 2.384185791015625e-07 ;  /* 0x00000004ff747435 */ /* 0x000fe200000001ff */
[----:B------:R-:W-:Y:S02]  /*3500*/  MOV R114, 0x1f ;  /* 0x0000001f00727802 */ /* 0x000fe40000000f00 */
[----:B------:R-:W-:-:S02]  /*3510*/  MOV R115, 0xffffffff ;  /* 0xffffffff00737802 */ /* 0x000fc40000000f00 */
        /* <DEDUP_REMOVED lines=8> */
[----:B-1----:R-:W-:Y:S01]  /*35a0*/  FADD.FTZ R113, R53, R116 ;  /* 0x0000007435717221 */ /* 0x002fe20000010000 */
[----:B------:R-:W-:Y:S01]  /*35b0*/  HFMA2.MMA R116, -RZ, RZ, 0, 9.5367431640625e-07 ;  /* 0x00000010ff747435 */ /* 0x000fe200000001ff */
[----:B0-----:R-:W-:Y:S02]  /*35c0*/  MOV R114, 0x1f ;  /* 0x0000001f00727802 */ /* 0x001fe40000000f00 */
[----:B------:R-:W-:-:S02]  /*35d0*/  MOV R115, 0xffffffff ;  /* 0xffffffff00737802 */ /* 0x000fc40000000f00 */
[----:B------:R-:W-:Y:S02]  /*35e0*/  MOV R53, R113 ;  /* 0x0000007100357202 */ /* 0x000fe40000000f00 */
[----:B------:R-:W-:Y:S02]  /*35f0*/  MOV R54, 0x3610 ;  /* 0x0000361000367802 */ /* 0x000fe40000000f00 */
[----:B------:R-:W-:Y:S05]  /*3600*/  CALL.REL.NOINC `($__internal_132_$__cuda_sm70_shflsync_bfly_p) ;  /* 0x0000001000007944 */ /* 0x000fea0003c00000 */
[----:B01----:R-:W-:Y:S05]  /*3610*/  BRA `(.L_x_17823) ;  /* 0xffffed3000007947 */ /* 0x003fea000383ffff */
        .weak           $__internal_132_$__cuda_sm70_shflsync_bfly_p
        .type           $__internal_132_$__cuda_sm70_shflsync_bfly_p,@function
        .size           $__internal_132_$__cuda_sm70_shflsync_bfly_p,(.L_x_22220 - $__internal_132_$__cuda_sm70_shflsync_bfly_p)
$__internal_132_$__cuda_sm70_shflsync_bfly_p:
[----:B------:R-:W-:Y:S01]  /*3620*/  HFMA2.MMA R55, -RZ, RZ, 0, 0 ;  /* 0x00000000ff377435 */ /* 0x000fe200000001ff */
[----:B------:R-:W-:Y:S04]  /*3630*/  WARPSYNC R115 ;  /* 0x0000007300007348 */ /* 0x000fe80003800000 */
[----:B------:R0:W1:Y:S01]  /*3640*/  SHFL.BFLY PT, R116, R53, R116, R114 ;  /* 0x0c00007435747389 */ /* 0x00006200000e0072 */
[----:B------:R-:W-:Y:S05]  /*3650*/  RET.REL.NODEC R54 `(_ZN10layer_norm13ln_fwd_kernelINS_13Kernel_traitsI6__halfffffjLj3072ELj1ELj1ELj4ELj16ENS_18Kernel_traits_baseILj3072ES2_ffffjLj128EEEEELb0ELb1ELb0ELb0EEEvNS_9FwdParamsE) ;  /* 0xffffc9a036007950 */ /* 0x000fea0003c3ffff */
.L_x_17824:
        /* <DEDUP_REMOVED lines=10> */
.L_x_22220:


//--------------------- .text._ZN10layer_norm13ln_fwd_kernelINS_13Kernel_traitsI6__halfffffjLj3072ELj1ELj1ELj4ELj16ENS_18Kernel_traits_baseILj3072ES2_ffffjLj128EEEEELb0ELb1ELb0ELb1EEEvNS_9FwdParamsE --------------------------
	.section	.text._ZN10layer_norm13ln_fwd_kernelINS_13Kernel_traitsI6__halfffffjLj3072ELj1ELj1ELj4ELj16ENS_18Kernel_traits_baseILj3072ES2_ffffjLj128EEEEELb0ELb1ELb0ELb1EEEvNS_9FwdParamsE,"ax",@progbits
	.sectioninfo	@"SHI_REGISTERS=127"
	.align	128
        .global         _ZN10layer_norm13ln_fwd_kernelINS_13Kernel_traitsI6__halfffffjLj3072ELj1ELj1ELj4ELj16ENS_18Kernel_traits_baseILj3072ES2_ffffjLj128EEEEELb0ELb1ELb0ELb1EEEvNS_9FwdParamsE
        .type           _ZN10layer_norm13ln_fwd_kernelINS_13Kernel_traitsI6__halfffffjLj3072ELj1ELj1ELj4ELj16ENS_18Kernel_traits_baseILj3072ES2_ffffjLj128EEEEELb0ELb1ELb0ELb1EEEvNS_9FwdParamsE,@function
        .size           _ZN10layer_norm13ln_fwd_kernelINS_13Kernel_traitsI6__halfffffjLj3072ELj1ELj1ELj4ELj16ENS_18Kernel_traits_baseILj3072ES2_ffffjLj128EEEEELb0ELb1ELb0ELb1EEEvNS_9FwdParamsE,(.L_x_22221 - _ZN10layer_norm13ln_fwd_kernelINS_13Kernel_traitsI6__halfffffjLj3072ELj1ELj1ELj4ELj16ENS_18Kernel_traits_baseILj3072ES2_ffffjLj128EEEEELb0ELb1ELb0ELb1EEEvNS_9FwdParamsE)
        .other          _ZN10layer_norm13ln_fwd_kernelINS_13Kernel_traitsI6__halfffffjLj3072ELj1ELj1ELj4ELj16ENS_18Kernel_traits_baseILj3072ES2_ffffjLj128EEEEELb0ELb1ELb0ELb1EEEvNS_9FwdParamsE,@"STO_CUDA_ENTRY STV_DEFAULT"
_ZN10layer_norm13ln_fwd_kernelINS_13Kernel_traitsI6__halfffffjLj3072ELj1ELj1ELj4ELj16ENS_18Kernel_traits_baseILj3072ES2_ffffjLj128EEEEELb0ELb1ELb0ELb1EEEvNS_9FwdParamsE:
.text._ZN10layer_norm13ln_fwd_kernelINS_13Kernel_traitsI6__halfffffjLj3072ELj1ELj1ELj4ELj16ENS_18Kernel_traits_baseILj3072ES2_ffffjLj128EEEEELb0ELb1ELb0ELb1EEEvNS_9FwdParamsE:
        /* <DEDUP_REMOVED lines=21> */
[----:B0-----:R-:W-:Y:S01]  /*0150*/  LOP3.LUT R107, R107, 0x7f, RZ, 0xc0, !PT ;  /* 0x0000007f6b6b7812 */ /* 0x001fe200078ec0ff */
[----:B------:R0:W2:Y:S03]  /*0160*/  LDG.E.64 R80, [R6.64] ;  /* 0x0000000406507981 */ /* 0x0000a6000c1e1b00 */
[----:B------:R-:W-:Y:S01]  /*0170*/  LEA R8, P1, R107, c[0x0][0x1c8], 0x3 ;  /* 0x000072006b087a11 */ /* 0x000fe200078218ff */
[----:B------:R0:W3:Y:S03]  /*0180*/  LDG.E.64 R14, [R6.64+0x400] ;  /* 0x00040004060e7981 */ /* 0x0000e6000c1e1b00 */
[----:B------:R-:W-:Y:S01]  /*0190*/  IADD3.X R9, RZ, c[0x0][0x1cc], RZ, P1, !PT ;  /* 0x00007300ff097a10 */ /* 0x000fe20000ffe4ff */
[----:B------:R0:W4:Y:S04]  /*01a0*/  LDG.E.64 R16, [R6.64+0x800] ;  /* 0x0008000406107981 */ /* 0x000128000c1e1b00 */
[----:B------:R1:W4:Y:S04]  /*01b0*/  LDG.E.64 R102, [R8.64] ;  /* 0x0000000408667981 */ /* 0x000328000c1e1b00 */
[----:B------:R1:W4:Y:S04]  /*01c0*/  LDG.E.64 R98, [R8.64+0x400] ;  /* 0x0004000408627981 */ /* 0x000328000c1e1b00 */
[----:B------:R1:W4:Y:S04]  /*01d0*/  LDG.E.64 R94, [R8.64+0x800] ;  /* 0x00080004085e7981 */ /* 0x000328000c1e1b00 */
[----:B------:R1:W4:Y:S04]  /*01e0*/  LDG.E.64 R90, [R8.64+0xc00] ;  /* 0x000c0004085a7981 */ /* 0x000328000c1e1b00 */
[----:B------:R1:W4:Y:S04]  /*01f0*/  LDG.E.64 R86, [R8.64+0x1000] ;  /* 0x0010000408567981 */ /* 0x000328000c1e1b00 */
        /* <DEDUP_REMOVED lines=10> */
[----:B------:R-:W-:Y:S01]  /*02a0*/  HFMA2.MMA R27, -RZ, RZ, 0, 5.9604644775390625e-08 ;  /* 0x00000001ff1b7435 */ /* 0x000fe200000001ff */
[--C-:B------:R-:W-:Y:S01]  /*02b0*/  SHF.R.U64 R13, R10, 0x10, R11.reuse ;  /* 0x000000100a0d7819 */ /* 0x100fe2000000120b */
[----:B------:R-:W-:Y:S01]  /*02c0*/  HADD2.F32 R67, -RZ, R10.H0_H0 ;  /* 0x2000000aff437230 */ /* 0x000fe20000004100 */
[----:B------:R-:W-:Y:S01]  /*02d0*/  SHF.R.U32.HI R12, RZ, 0x10, R11 ;  /* 0x00000010ff0c7819 */ /* 0x000fe2000001160b */
[----:B------:R-:W-:Y:S01]  /*02e0*/  HADD2.F32 R66, -RZ, R11.H0_H0 ;  /* 0x2000000bff427230 */ /* 0x000fe20000004100 */
[----:B------:R-:W-:-:S02]  /*02f0*/  SHF.R.U32.HI R0, RZ, 0x10, R57 ;  /* 0x00000010ff007819 */ /* 0x000fc40000011639 */
[--C-:B------:R-:W-:Y:S02]  /*0300*/  SHF.R.U64 R11, R64, 0x10, R65.reuse ;  /* 0x00000010400b7819 */ /* 0x100fe40000001241 */
[----:B------:R-:W-:Y:S02]  /*0310*/  SHF.R.U32.HI R10, RZ, 0x10, R65 ;  /* 0x00000010ff0a7819 */ /* 0x000fe40000011641 */
[--C-:B-1----:R-:W-:Y:S02]  /*0320*/  SHF.R.U64 R9, R62, 0x10, R63.reuse ;  /* 0x000000103e097819 */ /* 0x102fe4000000123f */
[----:B------:R-:W-:Y:S02]  /*0330*/  SHF.R.U32.HI R8, RZ, 0x10, R63 ;  /* 0x00000010ff087819 */ /* 0x000fe4000001163f */
[--C-:B0-----:R-:W-:Y:S02]  /*0340*/  SHF.R.U64 R7, R60, 0x10, R61.reuse ;  /* 0x000000103c077819 */ /* 0x101fe4000000123d */
[----:B------:R-:W-:-:S02]  /*0350*/  SHF.R.U32.HI R6, RZ, 0x10, R61 ;  /* 0x00000010ff067819 */ /* 0x000fc4000001163d */
[--C-:B------:R-:W-:Y:S02]  /*0360*/  SHF.R.U64 R26, R58, 0x10, R59.reuse ;  /* 0x000000103a1a7819 */ /* 0x100fe4000000123b */
[----:B------:R-:W-:Y:S02]  /*0370*/  SHF.R.U32.HI R25, RZ, 0x10, R59 ;  /* 0x00000010ff197819 */ /* 0x000fe4000001163b */
[----:B------:R-:W-:Y:S01]  /*0380*/  SHF.R.U64 R24, R56, 0x10, R57 ;  /* 0x0000001038187819 */ /* 0x000fe20000001239 */
        /* <DEDUP_REMOVED lines=17> */
[----:B------:R-:W-:Y:S01]  /*04a0*/  HADD2.F32 R6, -RZ, R6.H0_H0 ;  /* 0x20000006ff067230 */ /* 0x000fe20000004100 */
[----:B------:R-:W-:Y:S01]  /*04b0*/  ULDC.U8 UR6, c[0x0][0x1f0] ;  /* 0x00007c0000067ab9 */ /* 0x000fe20000000000 */
[--C-:B--2---:R-:W-:Y:S02]  /*04c0*/  SHF.R.U64 R78, R80, 0x10, R81.reuse ;  /* 0x00000010504e7819 */ /* 0x104fe40000001251 */
[----:B------:R-:W-:Y:S02]  /*04d0*/  SHF.R.U32.HI R79, RZ, 0x10, R81 ;  /* 0x00000010ff4f7819 */ /* 0x000fe40000011651 */
[--C-:B---3--:R-:W-:Y:S02]  /*04e0*/  SHF.R.U64 R68, R14, 0x10, R15.reuse ;  /* 0x000000100e447819 */ /* 0x108fe4000000120f */
[----:B------:R-:W-:-:S02]  /*04f0*/  SHF.R.U32.HI R69, RZ, 0x10, R15 ;  /* 0x00000010ff457819 */ /* 0x000fc4000001160f */
[--C-:B----4-:R-:W-:Y:S02]  /*0500*/  SHF.R.U64 R70, R16, 0x10, R17.reuse ;  /* 0x0000001010467819 */ /* 0x110fe40000001211 */
[----:B------:R-:W-:Y:S02]  /*0510*/  SHF.R.U32.HI R71, RZ, 0x10, R17 ;  /* 0x00000010ff477819 */ /* 0x000fe40000011611 */
[--C-:B------:R-:W-:Y:S01]  /*0520*/  SHF.R.U64 R104, R102, 0x10, R103.reuse ;  /* 0x0000001066687819 */ /* 0x100fe20000001267 */
[----:B------:R-:W-:Y:S01]  /*0530*/  HADD2.F32 R105, -RZ, R102.H0_H0 ;  /* 0x20000066ff697230 */ /* 0x000fe20000004100 */
[----:B------:R-:W-:Y:S02]  /*0540*/  SHF.R.U32.HI R102, RZ, 0x10, R103 ;  /* 0x00000010ff667819 */ /* 0x000fe40000011667 */
[--C-:B------:R-:W-:Y:S01]  /*0550*/  SHF.R.U64 R100, R98, 0x10, R99.reuse ;  /* 0x0000001062647819 */ /* 0x100fe20000001263 */
[----:B------:R-:W-:Y:S01]  /*0560*/  HADD2.F32 R101, -RZ, R98.H0_H0 ;  /* 0x20000062ff657230 */ /* 0x000fe20000004100 */
[----:B------:R-:W-:-:S02]  /*0570*/  SHF.R.U32.HI R98, RZ, 0x10, R99 ;  /* 0x00000010ff627819 */ /* 0x000fc40000011663 */
[--C-:B------:R-:W-:Y:S01]  /*0580*/  SHF.R.U64 R96, R94, 0x10, R95.reuse ;  /* 0x000000105e607819 */ /* 0x100fe2000000125f */
[----:B------:R-:W-:Y:S01]  /*0590*/  HADD2.F32 R97, -RZ, R94.H0_H0 ;  /* 0x2000005eff617230 */ /* 0x000fe20000004100 */
        /* <DEDUP_REMOVED lines=10> */
[--C-:B------:R-:W-:Y:S02]  /*0640*/  SHF.R.U64 R72, R28, 0x10, R29.reuse ;  /* 0x000000101c487819 */ /* 0x100fe4000000121d */
[----:B------:R-:W-:Y:S02]  /*0650*/  SHF.R.U32.HI R73, RZ, 0x10, R29 ;  /* 0x00000010ff497819 */ /* 0x000fe4000001161d */
[--C-:B------:R-:W-:Y:S02]  /*0660*/  SHF.R.U64 R74, R4, 0x10, R5.reuse ;  /* 0x00000010044a7819 */ /* 0x100fe40000001205 */
[----:B------:R-:W-:-:S02]  /*0670*/  SHF.R.U32.HI R75, RZ, 0x10, R5 ;  /* 0x00000010ff4b7819 */ /* 0x000fc40000011605 */
[--C-:B------:R-:W-:Y:S02]  /*0680*/  SHF.R.U64 R76, R2, 0x10, R3.reuse ;  /* 0x00000010024c7819 */ /* 0x100fe40000001203 */
[----:B------:R-:W-:Y:S01]  /*0690*/  SHF.R.U32.HI R77, RZ, 0x10, R3 ;  /* 0x00000010ff4d7819 */ /* 0x000fe20000011603 */
        /* <DEDUP_REMOVED lines=8> */
[----:B------:R-:W-:Y:S01]  /*0720*/  HADD2.F32 R2, -RZ, R0.H0_H0 ;  /* 0x20000000ff027230 */ /* 0x000fe20000004100 */
[----:B------:R-:W-:Y:S01]  /*0730*/  PRMT R0, R27, 0x7610, R0 ;  /* 0x000076101b007816 */ /* 0x000fe20000000000 */
        /* <DEDUP_REMOVED lines=37> */
.L_x_17828:
[----:B------:R-:W-:Y:S01]  /*0990*/  ISETP.NE.U32.AND P1, PT, RZ, c[0x0][0x1c0], PT ;  /* 0x00007000ff007a0c */ /* 0x000fe20003f25070 */
[----:B------:R-:W-:Y:S01]  /*09a0*/  IMAD R28, R106, c[0x0][0x168], RZ ;  /* 0x00005a006a1c7a24 */ /* 0x000fe200078e02ff */
[----:B------:R-:W-:-:S02]  /*09b0*/  ISETP.NE.U32.AND P0, PT, RZ, c[0x0][0x180], PT ;  /* 0x00006000ff007a0c */ /* 0x000fc40003f05070 */
[----:B------:R-:W-:Y:S02]  /*09c0*/  ISETP.NE.AND.EX P1, PT, RZ, c[0x0][0x1c4], PT, P1 ;  /* 0x00007100ff007a0c */ /* 0x000fe40003f25310 */
[----:B------:R-:W-:Y:S02]  /*09d0*/  SHF.R.S32.HI R29, RZ, 0x1f, R28 ;  /* 0x0000001fff1d7819 */ /* 0x000fe4000001141c */
[----:B------:R-:W-:Y:S02]  /*09e0*/  MOV R111, 0x10 ;  /* 0x00000010006f7802 */ /* 0x000fe40000000f00 */
[----:B------:R-:W-:Y:S02]  /*09f0*/  LEA.HI R28, R29, R28, RZ, 0x2 ;  /* 0x0000001c1d1c7211 */ /* 0x000fe400078f10ff */
[----:B------:R-:W-:Y:S02]  /*0a00*/  ISETP.NE.AND.EX P0, PT, RZ, c[0x0][0x184], PT, P0 ;  /* 0x00006100ff007a0c */ /* 0x000fe40003f05300 */
[----:B------:R-:W-:-:S02]  /*0a10*/  LEA.HI.SX32 R109, R28, R107, 0x1e ;  /* 0x0000006b1c6d7211 */ /* 0x000fc400078ff2ff */
[----:B------:R-:W-:Y:S02]  /*0a20*/  MOV R113, 0x3f800000 ;  /* 0x3f80000000717802 */ /* 0x000fe40000000f00 */
[----:B------:R-:W-:Y:S01]  /*0a30*/  @P1 MOV R35, 0x4 ;  /* 0x0000000400231802 */ /* 0x000fe20000000f00 */
[----:B------:R-:W-:-:S04]  /*0a40*/  IMAD.WIDE.U32 R28, R109, R111, c[0x0][0x170] ;  /* 0x00005c006d1c7625 */ /* 0x000fc800078e006f */
[----:B------:R-:W-:Y:S02]  /*0a50*/  @P1 IMAD.WIDE R34, R106, R35, c[0x0][0x1c0] ;  /* 0x000070006a221625 */ /* 0x000fe400078e0223 */
[----:B------:R-:W2:Y:S04]  /*0a60*/  LDG.E.128 R28, [R28.64] ;  /* 0x000000041c1c7981 */ /* 0x000ea8000c1e1d00 */
[----:B------:R-:W2:Y:S01]  /*0a70*/  @P1 LDG.E R113, [R34.64] ;  /* 0x0000000422711981 */ /* 0x000ea2000c1e1900 */
[----:B------:R-:W-:-:S05]  /*0a80*/  @P0 IMAD.WIDE.U32 R32, R109, R111, c[0x0][0x180] ;  /* 0x000060006d200625 */ /* 0x000fca00078e006f */
[----:B------:R0:W3:Y:S01]  /*0a90*/  @P0 LDG.E.128 R24, [R32.64] ;  /* 0x0000000420180981 */ /* 0x0000e2000c1e1d00 */
[----:B------:R-:W-:-:S04]  /*0aa0*/  ISETP.NE.U32.AND P1, PT, RZ, c[0x0][0x180], PT ;  /* 0x00006000ff007a0c */ /* 0x000fc80003f25070 */
[----:B------:R-:W-:Y:S02]  /*0ab0*/  ISETP.NE.AND.EX P1, PT, RZ, c[0x0][0x184], PT, P1 ;  /* 0x00006100ff007a0c */ /* 0x000fe40003f25310 */
[C---:B------:R-:W-:Y:S01]  /*0ac0*/  IADD3 R108, R109.reuse, 0x80, RZ ;  /* 0x000000806d6c7810 */ /* 0x040fe20007ffe0ff */
[----:B------:R-:W-:-:S04]  /*0ad0*/  IMAD.WIDE.U32 R38, R109, R111, c[0x0][0x188] ;  /* 0x000062006d267625 */ /* 0x000fc800078e006f */
[----:B0-----:R-:W-:-:S04]  /*0ae0*/  IMAD.WIDE.U32 R32, R108, R111, c[0x0][0x170] ;  /* 0x00005c006c207625 */ /* 0x001fc800078e006f */
[-C--:B--2---:R-:W-:Y:S02]  /*0af0*/  FMUL.FTZ R36, R28, R113.reuse ;  /* 0x000000711c247220 */ /* 0x084fe40000410000 */
        /* <DEDUP_REMOVED lines=11> */
[----:B------:R-:W-:-:S04]  /*0bb0*/  MOV R48, R24 ;  /* 0x0000001800307202 */ /* 0x000fc80000000f00 */
[----:B------:R0:W-:Y:S01]  /*0bc0*/  STG.E.128 [R38.64], R28 ;  /* 0x0000001c26007986 */ /* 0x0001e2000c101d04 */
[----:B------:R-:W-:-:S03]  /*0bd0*/  MOV R49, R25 ;  /* 0x0000001900317202 */ /* 0x000fc60000000f00 */
[----:B------:R-:W2:Y:S01]  /*0be0*/  LDG.E.128 R32, [R32.64] ;  /* 0x0000000420207981 */ /* 0x000ea2000c1e1d00 */
[----:B------:R-:W-:Y:S01]  /*0bf0*/  MOV R50, R26 ;  /* 0x0000001a00327202 */ /* 0x000fe20000000f00 */
[----:B------:R-:W-:Y:S01]  /*0c00*/  @P0 IMAD.WIDE.U32 R36, R111, R108, c[0x0][0x180] ;  /* 0x000060006f240625 */ /* 0x000fe200078e006c */
[----:B------:R-:W-:-:S06]  /*0c10*/  MOV R51, R27 ;  /* 0x0000001b00337202 */ /* 0x000fcc0000000f00 */
[----:B------:R1:W3:Y:S01]  /*0c20*/  @P0 LDG.E.128 R48, [R36.64] ;  /* 0x0000000424300981 */ /* 0x0002e2000c1e1d00 */
[----:B------:R-:W-:Y:S01]  /*0c30*/  IADD3 R110, R109, 0x100, RZ ;  /* 0x000001006d6e7810 */ /* 0x000fe20007ffe0ff */
[----:B------:R-:W-:-:S04]  /*0c40*/  IMAD.WIDE.U32 R42, R111, R108, c[0x0][0x188] ;  /* 0x000062006f2a7625 */ /* 0x000fc800078e006c */
[----:B-1----:R-:W-:-:S04]  /*0c50*/  IMAD.WIDE.U32 R36, R110, R111, c[0x0][0x170] ;  /* 0x00005c006e247625 */ /* 0x002fc800078e006f */
        /* <DEDUP_REMOVED lines=11> */
[----:B------:R-:W-:-:S05]  /*0d10*/  @P1 FADD.FTZ R35, R51, R35 ;  /* 0x0000002333231221 */ /* 0x000fca0000010000 */
[----:B------:R1:W-:Y:S01]  /*0d20*/  STG.E.128 [R42.64], R32 ;  /* 0x000000202a007986 */ /* 0x0003e2000c101d04 */
[----:B------:R-:W-:-:S03]  /*0d30*/  @P0 IMAD.WIDE.U32 R40, R111, R110, c[0x0][0x180] ;  /* 0x000060006f280625 */ /* 0x000fc600078e006e */
[----:B0-----:R-:W2:Y:S01]  /*0d40*/  LDG.E.128 R36, [R36.64] ;  /* 0x0000000424247981 */ /* 0x001ea2000c1e1d00 */
[----:B------:R-:W-:Y:S02]  /*0d50*/  @P0 MOV R24, R48 ;  /* 0x0000003000180202 */ /* 0x000fe40000000f00 */
[----:B------:R-:W-:Y:S02]  /*0d60*/  @P0 MOV R25, R49 ;  /* 0x0000003100190202 */ /* 0x000fe40000000f00 */
[----:B------:R-:W-:Y:S02]  /*0d70*/  @P0 MOV R26, R50 ;  /* 0x00000032001a0202 */ /* 0x000fe40000000f00 */
[----:B------:R-:W-:Y:S02]  /*0d80*/  @P0 MOV R27, R51 ;  /* 0x00000033001b0202 */ /* 0x000fe40000000f00 */
[----:B------:R0:W3:Y:S01]  /*0d90*/  @P0 LDG.E.128 R48, [R40.64] ;  /* 0x0000000428300981 */ /* 0x0000e2000c1e1d00 */
[----:B------:R-:W-:Y:S01]  /*0da0*/  IADD3 R112, R109, 0x180, RZ ;  /* 0x000001806d707810 */ /* 0x000fe20007ffe0ff */
        /* <DEDUP_REMOVED lines=16> */
[----:B-1----:R-:W2:Y:S01]  /*0eb0*/  LDG.E.128 R40, [R40.64] ;  /* 0x0000000428287981 */ /* 0x002ea2000c1e1d00 */
[----:B------:R-:W-:Y:S02]  /*0ec0*/  @P0 MOV R24, R48 ;  /* 0x0000003000180202 */ /* 0x000fe40000000f00 */
[----:B------:R-:W-:Y:S02]  /*0ed0*/  @P0 MOV R25, R49 ;  /* 0x0000003100190202 */ /* 0x000fe40000000f00 */
[----:B------:R-:W-:Y:S02]  /*0ee0*/  @P0 MOV R26, R50 ;  /* 0x00000032001a0202 */ /* 0x000fe40000000f00 */
[----:B------:R-:W-:Y:S02]  /*0ef0*/  @P0 MOV R27, R51 ;  /* 0x00000033001b0202 */ /* 0x000fe40000000f00 */
        /* <DEDUP_REMOVED lines=16> */
[----:B------:R1:W-:Y:S04]  /*1000*/  STG.E.128 [R54.64], R40 ;  /* 0x0000002836007986 */ /* 0x0003e8000c101d04 */
[----:B0-----:R-:W2:Y:S01]  /*1010*/  LDG.E.128 R44, [R44.64] ;  /* 0x000000042c2c7981 */ /* 0x001ea2000c1e1d00 */
[----:B------:R-:W-:Y:S01]  /*1020*/  @P0 IMAD.WIDE.U32 R52, R111, R114, c[0x0][0x180] ;  /* 0x000060006f340625 */ /* 0x000fe200078e0072 */
[----:B------:R-:W-:Y:S02]  /*1030*/  @P0 MOV R24, R48 ;  /* 0x0000003000180202 */ /* 0x000fe40000000f00 */
[----:B------:R-:W-:Y:S02]  /*1040*/  @P0 MOV R25, R49 ;  /* 0x0000003100190202 */ /* 0x000fe40000000f00 */
[----:B------:R-:W-:-:S02]  /*1050*/  @P0 MOV R26, R50 ;  /* 0x00000032001a0202 */ /* 0x000fc40000000f00 */
[----:B------:R-:W-:Y:S02]  /*1060*/  @P0 MOV R27, R51 ;  /* 0x00000033001b0202 */ /* 0x000fe40000000f00 */
[----:B------:R-:W3:Y:S01]  /*1070*/  @P0 LDG.E.128 R48, [R52.64] ;  /* 0x0000000434300981 */ /* 0x000ee2000c1e1d00 */
[----:B------:R-:W-:-:S04]  /*1080*/  IMAD.WIDE.U32 R120, R111, R114, c[0x0][0x188] ;  /* 0x000062006f787625 */ /* 0x000fc800078e0072 */
[----:B------:R-:W-:Y:S02]  /*1090*/  FADD.FTZ R122, RZ, R28 ;  /* 0x0000001cff7a7221 */ /* 0x000fe40000010000 */
[-C--:B--2---:R-:W-:Y:S02]  /*10a0*/  FMUL.FTZ R116, R44, R113.reuse ;  /* 0x000000712c747220 */ /* 0x084fe40000410000 */
[-C--:B------:R-:W-:Y:S02]  /*10b0*/  FMUL.FTZ R115, R45, R113.reuse ;  /* 0x000000712d737220 */ /* 0x080fe40000410000 */
[-C--:B------:R-:W-:Y:S02]  /*10c0*/  FMUL.FTZ R46, R46, R113.reuse ;  /* 0x000000712e2e7220 */ /* 0x080fe40000410000 */
[----:B------:R-:W-:Y:S02]  /*10d0*/  FMUL.FTZ R47, R47, R113 ;  /* 0x000000712f2f7220 */ /* 0x000fe40000410000 */
[----:B------:R-:W-:Y:S01]  /*10e0*/  FMUL.FTZ R44, R89, R116 ;  /* 0x00000074592c7220 */ /* 0x000fe20000410000 */
[----:B------:R-:W-:Y:S01]  /*10f0*/  IADD3 R116, R109, 0x280, RZ ;  /* 0x000002806d747810 */ /* 0x000fe20007ffe0ff */
[----:B------:R-:W-:-:S02]  /*1100*/  FMUL.FTZ R45, R88, R115 ;  /* 0x00000073582d7220 */ /* 0x000fc40000410000 */
[----:B------:R-:W-:Y:S02]  /*1110*/  FMUL.FTZ R46, R87, R46 ;  /* 0x0000002e572e7220 */ /* 0x000fe40000410000 */
[----:B------:R-:W-:Y:S02]  /*1120*/  FMUL.FTZ R47, R86, R47 ;  /* 0x0000002f562f7220 */ /* 0x000fe40000410000 */
[----:B---3--:R-:W-:Y:S02]  /*1130*/  @P1 FADD.FTZ R44, R48, R44 ;  /* 0x0000002c302c1221 */ /* 0x008fe40000010000 */
[----:B------:R-:W-:Y:S02]  /*1140*/  @P1 FADD.FTZ R45, R49, R45 ;  /* 0x0000002d312d1221 */ /* 0x000fe40000010000 */
[----:B------:R-:W-:Y:S02]  /*1150*/  @P1 FADD.FTZ R46, R50, R46 ;  /* 0x0000002e322e1221 */ /* 0x000fe40000010000 */
[----:B------:R-:W-:-:S02]  /*1160*/  @P1 FADD.FTZ R47, R51, R47 ;  /* 0x0000002f332f1221 */ /* 0x000fc40000010000 */
[----:B------:R-:W-:Y:S01]  /*1170*/  IMAD.WIDE.U32 R52, R116, R111, c[0x0][0x170] ;  /* 0x00005c0074347625 */ /* 0x000fe200078e006f */
[----:B------:R-:W-:Y:S02]  /*1180*/  @P0 MOV R24, R48 ;  /* 0x0000003000180202 */ /* 0x000fe40000000f00 */
[----:B------:R0:W-:Y:S01]  /*1190*/  STG.E.128 [R120.64], R44 ;  /* 0x0000002c78007986 */ /* 0x0001e2000c101d04 */
[----:B------:R-:W-:Y:S01]  /*11a0*/  @P0 MOV R25, R49 ;  /* 0x0000003100190202 */ /* 0x000fe20000000f00 */
[----:B------:R-:W-:Y:S01]  /*11b0*/  @P0 IMAD.WIDE.U32 R118, R111, R116, c[0x0][0x180] ;  /* 0x000060006f760625 */ /* 0x000fe200078e0074 */
[----:B------:R-:W-:Y:S01]  /*11c0*/  @P0 MOV R26, R50 ;  /* 0x00000032001a0202 */ /* 0x000fe20000000f00 */
[----:B-1----:R-:W2:Y:S01]  /*11d0*/  LDG.E.128 R52, [R52.64] ;  /* 0x0000000434347981 */ /* 0x002ea2000c1e1d00 */
[----:B------:R-:W-:-:S06]  /*11e0*/  @P0 MOV R27, R51 ;  /* 0x00000033001b0202 */ /* 0x000fcc0000000f00 */
[----:B------:R1:W3:Y:S01]  /*11f0*/  @P0 LDG.E.128 R24, [R118.64] ;  /* 0x0000000476180981 */ /* 0x0002e2000c1e1d00 */
        /* <DEDUP_REMOVED lines=9> */
[----:B-1----:R-:W-:Y:S02]  /*1290*/  FADD.FTZ R118, R38, R115 ;  /* 0x0000007326767221 */ /* 0x002fe40000010000 */
[-C--:B--2---:R-:W-:Y:S02]  /*12a0*/  FMUL.FTZ R52, R52, R113.reuse ;  /* 0x0000007134347220 */ /* 0x084fe40000410000 */
[-C--:B------:R-:W-:Y:S02]  /*12b0*/  FMUL.FTZ R53, R53, R113.reuse ;  /* 0x0000007135357220 */ /* 0x080fe40000410000 */
[-C--:B------:R-:W-:Y:S02]  /*12c0*/  FMUL.FTZ R54, R54, R113.reuse ;  /* 0x0000007136367220 */ /* 0x080fe40000410000 */
[----:B------:R-:W-:Y:S02]  /*12d0*/  FMUL.FTZ R55, R55, R113 ;  /* 0x0000007137377220 */ /* 0x000fe40000410000 */
[----:B------:R-:W-:Y:S01]  /*12e0*/  FADD.FTZ R113, R39, R118 ;  /* 0x0000007627717221 */ /* 0x000fe20000010000 */
[----:B---3--:R-:W-:-:S03]  /*12f0*/  @P0 MOV R48, R24 ;  /* 0x0000001800300202 */ /* 0x008fc60000000f00 */
[----:B------:R-:W-:Y:S02]  /*1300*/  FADD.FTZ R118, R40, R113 ;  /* 0x0000007128767221 */ /* 0x000fe40000010000 */
[----:B------:R-:W-:Y:S02]  /*1310*/  FMUL.FTZ R52, R85, R52 ;  /* 0x0000003455347220 */ /* 0x000fe40000410000 */
[----:B------:R-:W-:Y:S01]  /*1320*/  FADD.FTZ R113, R41, R118 ;  /* 0x0000007629717221 */ /* 0x000fe20000010000 */
[----:B------:R-:W-:Y:S01]  /*1330*/  @P0 MOV R49, R25 ;  /* 0x0000001900310202 */ /* 0x000fe20000000f00 */
[----:B------:R-:W-:Y:S02]  /*1340*/  @P1 FADD.FTZ R52, R52, R48 ;  /* 0x0000003034341221 */ /* 0x000fe40000010000 */
[----:B------:R-:W-:Y:S02]  /*1350*/  FMUL.FTZ R53, R84, R53 ;  /* 0x0000003554357220 */ /* 0x000fe40000410000 */
[----:B------:R-:W-:-:S02]  /*1360*/  FADD.FTZ R48, R42, R113 ;  /* 0x000000712a307221 */ /* 0x000fc40000010000 */
[----:B------:R-:W-:Y:S02]  /*1370*/  @P1 FADD.FTZ R53, R53, R49 ;  /* 0x0000003135351221 */ /* 0x000fe40000010000 */
[----:B------:R-:W-:Y:S01]  /*1380*/  FADD.FTZ R49, R43, R48 ;  /* 0x000000302b317221 */ /* 0x000fe20000010000 */
[----:B------:R-:W0:Y:S01]  /*1390*/  S2R R113, SR_TID.X ;  /* 0x0000000000717919 */ /* 0x000e220000002100 */
[----:B------:R-:W-:Y:S01]  /*13a0*/  @P0 MOV R50, R26 ;  /* 0x0000001a00320202 */ /* 0x000fe20000000f00 */
[----:B------:R-:W-:Y:S01]  /*13b0*/  FMUL.FTZ R54, R83, R54 ;  /* 0x0000003653367220 */ /* 0x000fe20000410000 */
[----:B------:R-:W-:Y:S01]  /*13c0*/  @P0 MOV R51, R27 ;  /* 0x0000001b00330202 */ /* 0x000fe20000000f00 */
[----:B------:R-:W-:Y:S02]  /*13d0*/  FADD.FTZ R48, R44, R49 ;  /* 0x000000312c307221 */ /* 0x000fe40000010000 */
[----:B------:R-:W-:Y:S02]  /*13e0*/  FMUL.FTZ R55, R82, R55 ;  /* 0x0000003752377220 */ /* 0x000fe40000410000 */
[----:B------:R-:W-:-:S02]  /*13f0*/  FADD.FTZ R115, R45, R48 ;  /* 0x000000302d737221 */ /* 0x000fc40000010000 */
[----:B------:R-:W-:Y:S02]  /*1400*/  @P1 FADD.FTZ R54, R54, R50 ;  /* 0x0000003236361221 */ /* 0x000fe40000010000 */
[----:B------:R-:W-:Y:S02]  /*1410*/  @P1 FADD.FTZ R55, R55, R51 ;  /* 0x0000003337371221 */ /* 0x000fe40000010000 */
[----:B------:R-:W-:-:S04]  /*1420*/  IMAD.WIDE.U32 R48, R111, R116, c[0x0][0x188] ;  /* 0x000062006f307625 */ /* 0x000fc800078e0074 */
[----:B------:R-:W-:Y:S01]  /*1430*/  FADD.FTZ R50, R46, R115 ;  /* 0x000000732e327221 */ /* 0x000fe20000010000 */
[----:B------:R1:W-:Y:S03]  /*1440*/  STG.E.128 [R48.64], R52 ;  /* 0x0000003430007986 */ /* 0x0003e6000c101d04 */
[----:B------:R-:W-:Y:S01]  /*1450*/  FADD.FTZ R51, R47, R50 ;  /* 0x000000322f337221 */ /* 0x000fe20000010000 */
[----:B------:R-:W-:-:S03]  /*1460*/  LOP3.LUT P1, RZ, R0, 0xff, RZ, 0xc0, !PT ;  /* 0x000000ff00ff7812 */ /* 0x000fc6000782c0ff */
[----:B------:R-:W-:Y:S01]  /*1470*/  FADD.FTZ R50, R52, R51 ;  /* 0x0000003334327221 */ /* 0x000fe20000010000 */
[----:B0-----:R-:W-:-:S03]  /*1480*/  SHF.R.U32.HI R115, RZ, 0x5, R113 ;  /* 0x00000005ff737819 */ /* 0x001fc60000011671 */
[----:B------:R-:W-:Y:S01]  /*1490*/  FADD.FTZ R51, R53, R50 ;  /* 0x0000003235337221 */ /* 0x000fe20000010000 */
[----:B------:R-:W-:-:S03]  /*14a0*/  LOP3.LUT R115, R115, 0x7fffffc, RZ, 0xc0, !PT ;  /* 0x07fffffc73737812 */ /* 0x000fc600078ec0ff */
[----:B------:R-:W-:Y:S01]  /*14b0*/  FADD.FTZ R50, R54, R51 ;  /* 0x0000003336327221 */ /* 0x000fe20000010000 */
[----:B------:R-:W-:Y:S02]  /*14c0*/  LOP3.LUT P0, RZ, R113, 0x1f, RZ, 0xc0, !PT ;  /* 0x0000001f71ff7812 */ /* 0x000fe4000780c0ff */
[----:B------:R-:W-:Y:S01]  /*14d0*/  @!P1 IADD3 R115, R115, 0x4, RZ ;  /* 0x0000000473739810 */ /* 0x000fe20007ffe0ff */
[----:B------:R-:W-:Y:S01]  /*14e0*/  FADD.FTZ R120, R55, R50 ;  /* 0x0000003237787221 */ /* 0x000fe20000010000 */
[----:B------:R-:W-:Y:S07]  /*14f0*/  BRA.DIV ~URZ, `(.L_x_17825) ;  /* 0x00000e427f007947 */ /* 0x000fee000b800000 */
[----:B-1----:R0:W1:Y:S02]  /*1500*/  SHFL.BFLY PT, R111, R120, 0x1, 0x1f ;  /* 0x0c201f00786f7f89 */ /* 0x00206400000e0000 */
.L_x_17829:
        /* <DEDUP_REMOVED lines=67> */
[----:B0-----:R0:W1:Y:S02]  /*1940*/  SHFL.BFLY PT, R120, R49, 0x10, 0x1f ;  /* 0x0e001f0031787f89 */ /* 0x00106400000e0000 */
.L_x_17830:
[----:B------:R-:W2:Y:S01]  /*1950*/  S2R R111, SR_TID.X ;  /* 0x00000000006f7919 */ /* 0x000ea20000002100 */
[----:B------:R-:W-:Y:S01]  /*1960*/  @!P0 SHF.R.U32.HI R50, RZ, 0x5, R113 ;  /* 0x00000005ff328819 */ /* 0x000fe20000011671 */
[----:B01----:R-:W-:Y:S01]  /*1970*/  FADD.FTZ R49, R120, R49 ;  /* 0x0000003178317221 */ /* 0x003fe20000010000 */
[----:B------:R-:W-:Y:S01]  /*1980*/  WARPSYNC 0xffffffff ;  /* 0xffffffff00007948 */ /* 0x000fe20003800000 */
[----:B------:R-:W-:Y:S01]  /*1990*/  HFMA2.MMA R117, -RZ, RZ, 0, 0 ;  /* 0x00000000ff757435 */ /* 0x000fe200000001ff */
[----:B------:R-:W-:-:S04]  /*19a0*/  @!P0 LOP3.LUT R50, R50, 0x3, RZ, 0xc0, !PT ;  /* 0x0000000332328812 */ /* 0x000fc800078ec0ff */
[----:B------:R-:W-:Y:S02]  /*19b0*/  @!P0 IADD3 R113, R115, R50, RZ ;  /* 0x0000003273718210 */ /* 0x000fe40007ffe0ff */
[----:B------:R-:W-:-:S03]  /*19c0*/  CS2R R50, SRZ ;  /* 0x0000000000327805 */ /* 0x000fc6000001ff00 */
[----:B------:R-:W-:Y:S01]  /*19d0*/  @!P0 STS.64 [R113.X8], R48 ;  /* 0x0000003071008388 */ /* 0x000fe20000008a00 */
[----:B--2---:R-:W-:-:S03]  /*19e0*/  LOP3.LUT R118, R111, 0x1f, RZ, 0xc0, !PT ;  /* 0x0000001f6f767812 */ /* 0x004fc600078ec0ff */
[----:B------:R-:W-:Y:S01]  /*19f0*/  BAR.SYNC.DEFER_BLOCKING 0x0 ;  /* 0x0000000000007b1d */ /* 0x000fe20000010000 */
[----:B------:R-:W-:-:S13]  /*1a00*/  ISETP.GT.U32.AND P1, PT, R118, 0x3, PT ;  /* 0x000000037600780c */ /* 0x000fda0003f24070 */
[----:B------:R-:W-:Y:S02]  /*1a10*/  @!P1 IADD3 R119, R115, R118, RZ ;  /* 0x0000007673779210 */ /* 0x000fe40007ffe0ff */
[----:B------:R-:W-:-:S04]  /*1a20*/  @!P1 MOV R117, 0x300 ;  /* 0x0000030000759802 */ /* 0x000fc80000000f00 */
        /* <DEDUP_REMOVED lines=8> */
[----:B-1----:R-:W1:Y:S04]  /*1ab0*/  SHFL.DOWN PT, R121, R50, 0x2, 0x1f ;  /* 0x08401f0032797f89 */ /* 0x002e6800000e0000 */
[----:B------:R-:W3:Y:S03]  /*1ac0*/  SHFL.DOWN PT, R120, R51, 0x2, 0x1f ;  /* 0x08401f0033787f89 */ /* 0x000ee600000e0000 */
[----:B--2---:R-:W2:Y:S01]  /*1ad0*/  MUFU.RCP R113, R48 ;  /* 0x0000003000717308 */ /* 0x004ea20000001000 */
[----:B0-----:R-:W-:-:S07]  /*1ae0*/  IADD3 R117, R118, R49, RZ ;  /* 0x0000003176757210 */ /* 0x001fce0007ffe0ff */
[----:B------:R-:W-:Y:S01]  /*1af0*/  I2F R49, R49 ;  /* 0x0000003100317306 */ /* 0x000fe20000201400 */
[C---:B-1----:R-:W-:Y:S02]  /*1b00*/  FADD.FTZ R119, -R121.reuse, R50 ;  /* 0x0000003279777221 */ /* 0x042fe40000010100 */
[----:B------:R-:W-:Y:S02]  /*1b10*/  FMUL.FTZ R121, R121, R122 ;  /* 0x0000007a79797220 */ /* 0x000fe40000410000 */
[----:B------:R-:W-:Y:S02]  /*1b20*/  FMUL.FTZ R124, R119, R119 ;  /* 0x00000077777c7220 */ /* 0x000fe40000410000 */
[----:B------:R-:W-:Y:S02]  /*1b30*/  FFMA.FTZ R50, R115, R50, R121 ;  /* 0x0000003273327223 */ /* 0x000fe40000010079 */
[----:B------:R-:W-:Y:S02]  /*1b40*/  FMUL.FTZ R124, R124, R115 ;  /* 0x000000737c7c7220 */ /* 0x000fe40000410000 */
[----:B--2---:R-:W-:-:S02]  /*1b50*/  FMUL.FTZ R115, R113, R50 ;  /* 0x0000003271737220 */ /* 0x004fc40000410000 */
[----:B------:R-:W-:Y:S01]  /*1b60*/  FMUL.FTZ R124, R124, R122 ;  /* 0x0000007a7c7c7220 */ /* 0x000fe20000410000 */
[----:B------:R-:W0:Y:S01]  /*1b70*/  I2F R50, R117 ;  /* 0x0000007500327306 */ /* 0x000e220000201400 */
[----:B---3--:R-:W-:Y:S01]  /*1b80*/  FADD.FTZ R120, R120, R51 ;  /* 0x0000003378787221 */ /* 0x008fe20000010000 */
[----:B------:R-:W1:Y:S01]  /*1b90*/  SHFL.DOWN PT, R122, R115, 0x1, 0x1f ;  /* 0x08201f00737a7f89 */ /* 0x000e6200000e0000 */
[----:B------:R-:W-:Y:S02]  /*1ba0*/  SHF.R.U32.HI R51, RZ, 0x5, R111 ;  /* 0x00000005ff337819 */ /* 0x000fe4000001166f */
[----:B------:R-:W-:Y:S02]  /*1bb0*/  FFMA.FTZ R113, R113, R124, R120 ;  /* 0x0000007c71717223 */ /* 0x000fe40000010078 */
[----:B------:R-:W-:-:S03]  /*1bc0*/  LOP3.LUT R120, R51, 0x3, RZ, 0xc0, !PT ;  /* 0x0000000333787812 */ /* 0x000fc600078ec0ff */
[----:B------:R-:W2:Y:S01]  /*1bd0*/  SHFL.DOWN PT, R118, R113, 0x1, 0x1f ;  /* 0x08201f0071767f89 */ /* 0x000ea200000e0000 */
[----:B------:R-:W-:Y:S01]  /*1be0*/  LOP3.LUT P0, RZ, R120, 0x1f, R111, 0xf8, !PT ;  /* 0x0000001f78ff7812 */ /* 0x000fe2000780f86f */
[----:B0-----:R-:W0:-:S12]  /*1bf0*/  MUFU.RCP R50, R50 ;  /* 0x0000003200327308 */ /* 0x001e180000001000 */
[----:B------:R-:W-:Y:S01]  /*1c00*/  @!P0 MOV R119, 0x4 ;  /* 0x0000000400778802 */ /* 0x000fe20000000f00 */
[----:B-1----:R-:W-:Y:S02]  /*1c10*/  FMUL.FTZ R51, R122, R49 ;  /* 0x000000317a337220 */ /* 0x002fe40000410000 */
[----:B------:R-:W-:Y:S02]  /*1c20*/  FADD.FTZ R122, R115, -R122 ;  /* 0x8000007a737a7221 */ /* 0x000fe40000010000 */
[----:B------:R-:W-:Y:S02]  /*1c30*/  FFMA.FTZ R111, R48, R115, R51 ;  /* 0x00000073306f7223 */ /* 0x000fe40000010033 */
[----:B------:R-:W-:Y:S02]  /*1c40*/  FMUL.FTZ R51, R122, R122 ;  /* 0x0000007a7a337220 */ /* 0x000fe40000410000 */
[----:B0-----:R-:W-:Y:S02]  /*1c50*/  FMUL.FTZ R111, R50, R111 ;  /* 0x0000006f326f7220 */ /* 0x001fe40000410000 */
[----:B------:R-:W-:Y:S01]  /*1c60*/  FMUL.FTZ R48, R48, R51 ;  /* 0x0000003330307220 */ /* 0x000fe20000410000 */
[----:B------:R-:W-:Y:S01]  /*1c70*/  MOV R51, c[0x0][0x1e0] ;  /* 0x0000780000337a02 */ /* 0x000fe20000000f00 */
[----:B--2---:R-:W-:-:S02]  /*1c80*/  FADD.FTZ R113, R113, R118 ;  /* 0x0000007671717221 */ /* 0x004fc40000010000 */
[----:B------:R-:W-:Y:S01]  /*1c90*/  FMUL.FTZ R48, R48, R49 ;  /* 0x0000003130307220 */ /* 0x000fe20000410000 */
[----:B------:R-:W0:Y:S01]  /*1ca0*/  SHFL.IDX PT, R111, R111, RZ, 0x1f ;  /* 0x00001fff6f6f7589 */ /* 0x000e2200000e0000 */
[----:B------:R-:W-:-:S04]  /*1cb0*/  @!P0 IMAD.WIDE R118, R106, R119, c[0x0][0x1a0] ;  /* 0x000068006a768625 */ /* 0x000fc800078e0277 */
[----:B------:R-:W-:-:S05]  /*1cc0*/  FFMA.FTZ R113, R50, R48, R113 ;  /* 0x0000003032717223 */ /* 0x000fca0000010071 */
[----:B------:R-:W1:Y:S01]  /*1cd0*/  SHFL.IDX PT, R50, R113, RZ, 0x1f ;  /* 0x00001fff71327589 */ /* 0x000e6200000e0000 */
[C---:B0-----:R-:W-:Y:S01]  /*1ce0*/  FMUL.FTZ R49, R111.reuse, R111 ;  /* 0x0000006f6f317220 */ /* 0x041fe20000410000 */
[----:B------:R-:W-:Y:S02]  /*1cf0*/  FSEL R48, R111, RZ, !P1 ;  /* 0x000000ff6f307208 */ /* 0x000fe40004800000 */
[----:B------:R0:W-:Y:S02]  /*1d00*/  @!P0 STG.E [R118.64], R111 ;  /* 0x0000006f76008986 */ /* 0x0001e4000c101904 */
[----:B------:R-:W-:Y:S01]  /*1d10*/  FSEL R120, R49, RZ, P1 ;  /* 0x000000ff31787208 */ /* 0x000fe20000800000 */
[--C-:B------:R-:W-:Y:S01]  /*1d20*/  FADD.FTZ R122, R41, -R48.reuse ;  /* 0x80000030297a7221 */ /* 0x100fe20000010000 */
[----:B------:R-:W-:Y:S01]  /*1d30*/  HFMA2.MMA R41, -RZ, RZ, 0, 9.5367431640625e-07 ;  /* 0x00000010ff297435 */ /* 0x000fe200000001ff */
[----:B------:R-:W-:Y:S01]  /*1d40*/  FADD.FTZ R49, R32, -R48 ;  /* 0x8000003020317221 */ /* 0x000fe20000010000 */
[----:B------:R-:W-:Y:S01]  /*1d50*/  LOP3.LUT P1, RZ, R0, 0xff, RZ, 0xc0, !PT ;  /* 0x000000ff00ff7812 */ /* 0x000fe2000782c0ff */
[----:B-1----:R-:W-:-:S02]  /*1d60*/  FFMA.FTZ R51, R50, R51, c[0x0][0x228] ;  /* 0x00008a0032337623 */ /* 0x002fc40000010033 */
[----:B------:R-:W-:Y:S01]  /*1d70*/  FADD.FTZ R50, R33, -R48 ;  /* 0x8000003021327221 */ /* 0x000fe20000010000 */
[----:B------:R-:W-:Y:S01]  /*1d80*/  @!P0 MOV R33, 0x4 ;  /* 0x0000000400218802 */ /* 0x000fe20000000f00 */
[----:B------:R-:W-:Y:S01]  /*1d90*/  FADD.FTZ R51, R51, R120 ;  /* 0x0000007833337221 */ /* 0x000fe20000010000 */
[----:B------:R-:W-:Y:S01]  /*1da0*/  SEL R0, RZ, 0x1, P1 ;  /* 0x00000001ff007807 */ /* 0x000fe20000800000 */
[--C-:B------:R-:W-:Y:S02]  /*1db0*/  FADD.FTZ R28, R28, -R48.reuse ;  /* 0x800000301c1c7221 */ /* 0x100fe40000010000 */
[C---:B------:R-:W-:Y:S01]  /*1dc0*/  @!P0 IMAD.WIDE R32, R106.reuse, R33, c[0x0][0x1a8] ;  /* 0x00006a006a208625 */ /* 0x040fe200078e0221 */
[----:B------:R-:W-:Y:S01]  /*1dd0*/  IADD3 R106, R106, c[0x0][0x160], RZ ;  /* 0x000058006a6a7a10 */ /* 0x000fe20007ffe0ff */
[----:B------:R-:W1:Y:S02]  /*1de0*/  MUFU.RSQ R51, R51 ;  /* 0x0000003300337308 */ /* 0x000e640000001400 */
[----:B------:R-:W-:-:S02]  /*1df0*/  FADD.FTZ R29, R29, -R48 ;  /* 0x800000301d1d7221 */ /* 0x000fc40000010000 */
[--C-:B------:R-:W-:Y:S02]  /*1e00*/  FADD.FTZ R30, R30, -R48.reuse ;  /* 0x800000301e1e7221 */ /* 0x100fe40000010000 */
[--C-:B------:R-:W-:Y:S02]  /*1e10*/  FADD.FTZ R31, R31, -R48.reuse ;  /* 0x800000301f1f7221 */ /* 0x100fe40000010000 */
[--C-:B0-----:R-:W-:Y:S02]  /*1e20*/  FADD.FTZ R118, R37, -R48.reuse ;  /* 0x8000003025767221 */ /* 0x101fe40000010000 */
[--C-:B------:R-:W-:Y:S02]  /*1e30*/  FADD.FTZ R37, R46, -R48.reuse ;  /* 0x800000302e257221 */ /* 0x100fe40000010000 */
[--C-:B------:R-:W-:Y:S02]  /*1e40*/  FADD.FTZ R34, R34, -R48.reuse ;  /* 0x8000003022227221 */ /* 0x100fe40000010000 */
[----:B------:R-:W-:-:S02]  /*1e50*/  FADD.FTZ R35, R35, -R48 ;  /* 0x8000003023237221 */ /* 0x000fc40000010000 */
[--C-:B------:R-:W-:Y:S01]  /*1e60*/  FADD.FTZ R36, R36, -R48.reuse ;  /* 0x8000003024247221 */ /* 0x100fe20000010000 */
[----:B-1----:R0:W-:Y:S01]  /*1e70*/  @!P0 STG.E [R32.64], R51 ;  /* 0x0000003320008986 */ /* 0x0021e2000c101904 */
[--C-:B------:R-:W-:Y:S01]  /*1e80*/  FADD.FTZ R38, R38, -R48.reuse ;  /* 0x8000003026267221 */ /* 0x100fe20000010000 */
[----:B------:R-:W-:Y:S01]  /*1e90*/  ISETP.GE.AND P0, PT, R106, c[0x0][0x164], PT ;  /* 0x000059006a007a0c */ /* 0x000fe20003f06270 */
        /* <DEDUP_REMOVED lines=10> */
[----:B------:R-:W-:Y:S02]  /*1f40*/  FADD.FTZ R48, R55, -R48 ;  /* 0x8000003037307221 */ /* 0x000fe40000010000 */
[----:B0-----:R-:W-:-:S04]  /*1f50*/  IMAD.WIDE.U32 R32, R109, R41, c[0x0][0x208] ;  /* 0x000082006d207625 */ /* 0x001fc800078e0029 */
        /* <DEDUP_REMOVED lines=12> */
[----:B------:R-:W-:Y:S02]  /*2020*/  FFMA.FTZ R36, R80, R53, R67 ;  /* 0x0000003550247223 */ /* 0x000fe40000010043 */
[C---:B------:R-:W-:Y:S02]  /*2030*/  FMUL.FTZ R28, R51.reuse, R49 ;  /* 0x00000031331c7220 */ /* 0x040fe40000410000 */
[C---:B------:R-:W-:Y:S01]  /*2040*/  FMUL.FTZ R31, R51.reuse, R35 ;  /* 0x00000023331f7220 */ /* 0x040fe20000410000 */
[----:B------:R0:W-:Y:S01]  /*2050*/  STG.E.128 [R32.64], R36 ;  /* 0x0000002420007986 */ /* 0x0001e2000c101d04 */
        /* <DEDUP_REMOVED lines=13> */
[----:B------:R-:W-:-:S04]  /*2130*/  IMAD.WIDE.U32 R108, R108, R41, c[0x0][0x208] ;  /* 0x000082006c6c7625 */ /* 0x000fc800078e0029 */
        /* <DEDUP_REMOVED lines=8> */
[----:B0-----:R-:W-:Y:S02]  /*21c0*/  FFMA.FTZ R33, R70, R118, R9 ;  /* 0x0000007646217223 */ /* 0x001fe40000010009 */
[----:B------:R-:W-:Y:S02]  /*21d0*/  FFMA.FTZ R32, R21, R43, R62 ;  /* 0x0000002b15207223 */ /* 0x000fe4000001003e */
[----:B------:R-:W-:-:S03]  /*21e0*/  IMAD.WIDE.U32 R112, R112, R41, c[0x0][0x208] ;  /* 0x0000820070707625 */ /* 0x000fc600078e0029 */
[----:B------:R1:W-:Y:S01]  /*21f0*/  STG.E.128 [R110.64], R32 ;  /* 0x000000206e007986 */ /* 0x0003e2000c101d04 */
[----:B------:R-:W-:-:S04]  /*2200*/  IMAD.WIDE.U32 R114, R114, R41, c[0x0][0x208] ;  /* 0x0000820072727625 */ /* 0x000fc800078e0029 */
[----:B------:R-:W-:-:S04]  /*2210*/  IMAD.WIDE.U32 R116, R116, R41, c[0x0][0x208] ;  /* 0x0000820074747625 */ /* 0x000fc800078e0029 */
[----:B------:R-:W-:Y:S02]  /*2220*/  FFMA.FTZ R39, R73, R124, R6 ;  /* 0x0000007c49277223 */ /* 0x000fe40000010006 */
[----:B------:R-:W-:Y:S02]  /*2230*/  FFMA.FTZ R38, R18, R42, R61 ;  /* 0x0000002a12267223 */ /* 0x000fe4000001003d */
[----:B------:R-:W-:Y:S02]  /*2240*/  FFMA.FTZ R37, R72, R122, R7 ;  /* 0x0000007a48257223 */ /* 0x000fe40000010007 */
[----:B------:R-:W-:Y:S02]  /*2250*/  FFMA.FTZ R36, R19, R40, R60 ;  /* 0x0000002813247223 */ /* 0x000fe4000001003c */
[----:B------:R-:W-:Y:S02]  /*2260*/  FFMA.FTZ R43, R75, R47, R4 ;  /* 0x0000002f4b2b7223 */ /* 0x000fe40000010004 */
[----:B------:R-:W-:Y:S01]  /*2270*/  FFMA.FTZ R42, R16, R50, R59 ;  /* 0x00000032102a7223 */ /* 0x000fe2000001003b */
[----:B------:R1:W-:Y:S01]  /*2280*/  STG.E.128 [R112.64], R36 ;  /* 0x0000002470007986 */ /* 0x0003e2000c101d04 */
[----:B------:R-:W-:-:S02]  /*2290*/  FFMA.FTZ R41, R74, R45, R5 ;  /* 0x0000002d4a297223 */ /* 0x000fc40000010005 */
[----:B------:R-:W-:Y:S02]  /*22a0*/  FFMA.FTZ R40, R17, R44, R58 ;  /* 0x0000002c11287223 */ /* 0x000fe4000001003a */
[----:B------:R-:W-:Y:S02]  /*22b0*/  FFMA.FTZ R47, R77, R48, R2 ;  /* 0x000000304d2f7223 */ /* 0x000fe40000010002 */
[----:B------:R-:W-:Y:S01]  /*22c0*/  FFMA.FTZ R46, R14, R46, R57 ;  /* 0x0000002e0e2e7223 */ /* 0x000fe20000010039 */
[----:B------:R1:W-:Y:S01]  /*22d0*/  STG.E.128 [R114.64], R40 ;  /* 0x0000002872007986 */ /* 0x0003e2000c101d04 */
[----:B------:R-:W-:Y:S02]  /*22e0*/  FFMA.FTZ R45, R76, R49, R3 ;  /* 0x000000314c2d7223 */ /* 0x000fe40000010003 */
[----:B------:R-:W-:-:S05]  /*22f0*/  FFMA.FTZ R44, R15, R52, R56 ;  /* 0x000000340f2c7223 */ /* 0x000fca0000010038 */
[----:B------:R1:W-:Y:S02]  /*2300*/  STG.E.128 [R116.64], R44 ;  /* 0x0000002c74007986 */ /* 0x0003e4000c101d04 */
[----:B-1----:R-:W-:Y:S01]  /*2310*/  @P0 CALL.REL.NOINC `(.L_x_17827) ;  /* 0x0000001000000944 */ /* 0x002fe20003c00000 */
[----:B------:R-:W-:Y:S05]  /*2320*/  BRA `(.L_x_17828) ;  /* 0xffffe66000007947 */ /* 0x000fea000383ffff */
.L_x_17827:
[----:B------:R-:W-:Y:S05]  /*2330*/  EXIT ;  /* 0x000000000000794d */ /* 0x000fea0003800000 */
.L_x_17825:
[----:B-1----:R-:W-:Y:S01]  /*2340*/  HFMA2.MMA R117, -RZ, RZ, 0, 5.9604644775390625e-08 ;  /* 0x00000001ff757435 */ /* 0x002fe200000001ff */
[----:B------:R-:W-:Y:S02]  /*2350*/  MOV R49, R120 ;  /* 0x0000007800317202 */ /* 0x000fe40000000f00 */
[----:B------:R-:W-:Y:S02]  /*2360*/  MOV R118, 0x1f ;  /* 0x0000001f00767802 */ /* 0x000fe40000000f00 */
[----:B------:R-:W-:Y:S02]  /*2370*/  MOV R111, 0xffffffff ;  /* 0xffffffff006f7802 */ /* 0x000fe40000000f00 */
[----:B------:R-:W-:Y:S02]  /*2380*/  MOV R50, 0x23a0 ;  /* 0x000023a000327802 */ /* 0x000fe40000000f00 */
[----:B------:R-:W-:Y:S05]  /*2390*/  CALL.REL.NOINC `($__internal_133_$__cuda_sm70_shflsync_bfly_p) ;  /* 0x0000069000007944 */ /* 0x000fea0003c00000 */
[----:B01----:R-:W-:Y:S05]  /*23a0*/  BRA `(.L_x_17829) ;  /* 0xfffff16000007947 */ /* 0x003fea000383ffff */
.L_x_17826:
[----:B------:R-:W-:Y:S01]  /*23b0*/  HFMA2.MMA R117, -RZ, RZ, 0, 1.1920928955078125e-07 ;  /* 0x00000002ff757435 */ /* 0x000fe200000001ff */
[----:B------:R-:W-:-:S02]  /*23c0*/  MOV R118, 0x1f ;  /* 0x0000001f00767802 */ /* 0x000fc40000000f00 */
[----:B------:R-:W-:Y:S02]  /*23d0*/  MOV R111, 0xffffffff ;  /* 0xffffffff006f7802 */ /* 0x000fe40000000f00 */
[----:B------:R-:W-:Y:S02]  /*23e0*/  MOV R50, 0x2400 ;  /* 0x0000240000327802 */ /* 0x000fe40000000f00 */
[----:B0-----:R-:W-:Y:S05]  /*23f0*/  CALL.REL.NOINC `($__internal_133_$__cuda_sm70_shflsync_bfly_p) ;  /* 0x0000063000007944 */ /* 0x001fea0003c00000 */
[----:B0-----:R-:W-:Y:S01]  /*2400*/  HFMA2.MMA R117, -RZ, RZ, 0, 2.384185791015625e-07 ;  /* 0x00000004ff757435 */ /* 0x001fe200000001ff */
[----:B-1----:R-:W-:Y:S01]  /*2410*/  FADD.FTZ R49, R49, R111 ;  /* 0x0000006f31317221 */ /* 0x002fe20000010000 */
[----:B------:R-:W-:Y:S02]  /*2420*/  MOV R118, 0x1f ;  /* 0x0000001f00767802 */ /* 0x000fe40000000f00 */
[----:B------:R-:W-:Y:S02]  /*2430*/  MOV R111, 0xffffffff ;  /* 0xffffffff006f7802 */ /* 0x000fe40000000f00 */
[----:B------:R-:W-:Y:S02]  /*2440*/  MOV R50, 0x2460 ;  /* 0x0000246000327802 */ /* 0x000fe40000000f00 */
[----:B------:R-:W-:Y:S05]  /*2450*/  CALL.REL.NOINC `($__internal_133_$__cuda_sm70_shflsync_bfly_p) ;  /* 0x000005d000007944 */ /* 0x000fea0003c00000 */
[----:B0-----:R-:W-:Y:S01]  /*2460*/  HFMA2.MMA R117, -RZ, RZ, 0, 4.76837158203125e-07 ;  /* 0x00000008ff757435 */ /* 0x001fe200000001ff */
[----:B-1----:R-:W-:Y:S01]  /*2470*/  FADD.FTZ R49, R49, R111 ;  /* 0x0000006f31317221 */ /* 0x002fe20000010000 */
[----:B------:R-:W-:-:S02]  /*2480*/  MOV R118, 0x1f ;  /* 0x0000001f00767802 */ /* 0x000fc40000000f00 */
[----:B------:R-:W-:Y:S02]  /*2490*/  MOV R111, 0xffffffff ;  /* 0xffffffff006f7802 */ /* 0x000fe40000000f00 */
[----:B------:R-:W-:Y:S02]  /*24a0*/  MOV R50, 0x24c0 ;  /* 0x000024c000327802 */ /* 0x000fe40000000f00 */
[----:B------:R-:W-:Y:S05]  /*24b0*/  CALL.REL.NOINC `($__internal_133_$__cuda_sm70_shflsync_bfly_p) ;  /* 0x0000057000007944 */ /* 0x000fea0003c00000 */
[----:B0-----:R-:W-:Y:S01]  /*24c0*/  HFMA2.MMA R117, -RZ, RZ, 0, 9.5367431640625e-07 ;  /* 0x00000010ff757435 */ /* 0x001fe200000001ff */
[----:B-1----:R-:W-:Y:S01]  /*24d0*/  FADD.FTZ R49, R49, R111 ;  /* 0x0000006f31317221 */ /* 0x002fe20000010000 */
[----:B------:R-:W-:Y:S02]  /*24e0*/  MOV R118, 0x1f ;  /* 0x0000001f00767802 */ /* 0x000fe40000000f00 */
[----:B------:R-:W-:Y:S02]  /*24f0*/  MOV R111, 0xffffffff ;  /* 0xffffffff006f7802 */ /* 0x000fe40000000f00 */
[----:B------:R-:W-:Y:S02]  /*2500*/  MOV R50, 0x2520 ;  /* 0x0000252000327802 */ /* 0x000fe40000000f00 */
[----:B------:R-:W-:Y:S05]  /*2510*/  CALL.REL.NOINC `($__internal_133_$__cuda_sm70_shflsync_bfly_p) ;  /* 0x0000051000007944 */ /* 0x000fea0003c00000 */
[----:B-1----:R-:W-:Y:S01]  /*2520*/  FADD.FTZ R48, R49, R111 ;  /* 0x0000006f31307221 */ /* 0x002fe20000010000 */
[----:B0-----:R-:W-:Y:S01]  /*2530*/  HFMA2.MMA R117, -RZ, RZ, 0, 5.9604644775390625e-08 ;  /* 0x00000001ff757435 */ /* 0x001fe200000001ff */
[----:B------:R-:W-:-:S02]  /*2540*/  MOV R118, 0x1f ;  /* 0x0000001f00767802 */ /* 0x000fc40000000f00 */
[----:B------:R-:W-:Y:S01]  /*2550*/  FMUL.FTZ R48, R48, 0.001302083372138440609 ;  /* 0x3aaaaaab30307820 */ /* 0x000fe20000410000 */
[----:B------:R-:W-:-:S03]  /*2560*/  MOV R111, 0xffffffff ;  /* 0xffffffff006f7802 */ /* 0x000fc60000000f00 */
        /* <DEDUP_REMOVED lines=49> */
[----:B------:R-:W-:Y:S05]  /*2880*/  CALL.REL.NOINC `($__internal_133_$__cuda_sm70_shflsync_bfly_p) ;  /* 0x000001a000007944 */ /* 0x000fea0003c00000 */
[----:B0-----:R-:W-:Y:S01]  /*2890*/  HFMA2.MMA R117, -RZ, RZ, 0, 1.1920928955078125e-07 ;  /* 0x00000002ff757435 */ /* 0x001fe200000001ff */
[----:B-1----:R-:W-:Y:S01]  /*28a0*/  FADD.FTZ R49, R49, R111 ;  /* 0x0000006f31317221 */ /* 0x002fe20000010000 */
[----:B------:R-:W-:Y:S02]  /*28b0*/  MOV R118, 0x1f ;  /* 0x0000001f00767802 */ /* 0x000fe40000000f00 */
[----:B------:R-:W-:Y:S02]  /*28c0*/  MOV R111, 0xffffffff ;  /* 0xffffffff006f7802 */ /* 0x000fe40000000f00 */
[----:B------:R-:W-:Y:S02]  /*28d0*/  MOV R50, 0x28f0 ;  /* 0x000028f000327802 */ /* 0x000fe40000000f00 */
[----:B------:R-:W-:Y:S05]  /*28e0*/  CALL.REL.NOINC `($__internal_133_$__cuda_sm70_shflsync_bfly_p) ;  /* 0x0000014000007944 */ /* 0x000fea0003c00000 */
[----:B0-----:R-:W-:Y:S01]  /*28f0*/  HFMA2.MMA R117, -RZ, RZ, 0, 2.384185791015625e-07 ;  /* 0x00000004ff757435 */ /* 0x001fe200000001ff */
[----:B-1----:R-:W-:Y:S01]  /*2900*/  FADD.FTZ R49, R49, R111 ;  /* 0x0000006f31317221 */ /* 0x002fe20000010000 */
[----:B------:R-:W-:Y:S02]  /*2910*/  MOV R118, 0x1f ;  /* 0x0000001f00767802 */ /* 0x000fe40000000f00 */
[----:B------:R-:W-:-:S02]  /*2920*/  MOV R111, 0xffffffff ;  /* 0xffffffff006f7802 */ /* 0x000fc40000000f00 */
[----:B------:R-:W-:Y:S02]  /*2930*/  MOV R50, 0x2950 ;  /* 0x0000295000327802 */ /* 0x000fe40000000f00 */
[----:B------:R-:W-:Y:S05]  /*2940*/  CALL.REL.NOINC `($__internal_133_$__cuda_sm70_shflsync_bfly_p) ;  /* 0x000000e000007944 */ /* 0x000fea0003c00000 */
[----:B0-----:R-:W-:Y:S01]  /*2950*/  HFMA2.MMA R117, -RZ, RZ, 0, 4.76837158203125e-07 ;  /* 0x00000008ff757435 */ /* 0x001fe200000001ff */
[----:B-1----:R-:W-:Y:S01]  /*2960*/  FADD.FTZ R49, R49, R111 ;  /* 0x0000006f31317221 */ /* 0x002fe20000010000 */
[----:B------:R-:W-:Y:S02]  /*2970*/  MOV R118, 0x1f ;  /* 0x0000001f00767802 */ /* 0x000fe40000000f00 */
[----:B------:R-:W-:Y:S02]  /*2980*/  MOV R111, 0xffffffff ;  /* 0xffffffff006f7802 */ /* 0x000fe40000000f00 */
[----:B------:R-:W-:Y:S02]  /*2990*/  MOV R50, 0x29b0 ;  /* 0x000029b000327802 */ /* 0x000fe40000000f00 */
[----:B------:R-:W-:Y:S05]  /*29a0*/  CALL.REL.NOINC `($__internal_133_$__cuda_sm70_shflsync_bfly_p) ;  /* 0x0000008000007944 */ /* 0x000fea0003c00000 */
[----:B0-----:R-:W-:Y:S01]  /*29b0*/  HFMA2.MMA R117, -RZ, RZ, 0, 9.5367431640625e-07 ;  /* 0x00000010ff757435 */ /* 0x001fe200000001ff */
[----:B-1----:R-:W-:Y:S01]  /*29c0*/  FADD.FTZ R49, R49, R111 ;  /* 0x0000006f31317221 */ /* 0x002fe20000010000 */
[----:B------:R-:W-:Y:S02]  /*29d0*/  MOV R118, 0x1f ;  /* 0x0000001f00767802 */ /* 0x000fe40000000f00 */
[----:B------:R-:W-:-:S02]  /*29e0*/  MOV R111, 0xffffffff ;  /* 0xffffffff006f7802 */ /* 0x000fc40000000f00 */
[----:B------:R-:W-:Y:S02]  /*29f0*/  MOV R50, 0x2a10 ;  /* 0x00002a1000327802 */ /* 0x000fe40000000f00 */
[----:B------:R-:W-:Y:S05]  /*2a00*/  CALL.REL.NOINC `($__internal_133_$__cuda_sm70_shflsync_bfly_p) ;  /* 0x0000002000007944 */ /* 0x000fea0003c00000 */
[----:B-1----:R-:W-:Y:S01]  /*2a10*/  MOV R120, R111 ;  /* 0x0000006f00787202 */ /* 0x002fe20000000f00 */
[----:B0-----:R-:W-:Y:S05]  /*2a20*/  BRA `(.L_x_17830) ;  /* 0xffffef2000007947 */ /* 0x001fea000383ffff */
        .weak           $__internal_133_$__cuda_sm70_shflsync_bfly_p
        .type           $__internal_133_$__cuda_sm70_shflsync_bfly_p,@function
        .size           $__internal_133_$__cuda_sm70_shflsync_bfly_p,(.L_x_22221 - $__internal_133_$__cuda_sm70_shflsync_bfly_p)
$__internal_133_$__cuda_sm70_shflsync_bfly_p:
[----:B------:R-:W-:Y:S01]  /*2a30*/  HFMA2.MMA R51, -RZ, RZ, 0, 0 ;  /* 0x00000000ff337435 */ /* 0x000fe200000001ff */
[----:B------:R-:W-:Y:S04]  /*2a40*/  WARPSYNC R111 ;  /* 0x0000006f00007348 */ /* 0x000fe80003800000 */
[----:B------:R0:W1:Y:S01]  /*2a50*/  SHFL.BFLY PT, R111, R49, R117, R118 ;  /* 0x0c000075316f7389 */ /* 0x00006200000e0076 */
[----:B------:R-:W-:Y:S05]  /*2a60*/  RET.REL.NODEC R50 `(_ZN10layer_norm13ln_fwd_kernelINS_13Kernel_traitsI6__halfffffjLj3072ELj1ELj1ELj4ELj16ENS_18Kernel_traits_baseILj3072ES2_ffffjLj128EEEEELb0ELb1ELb0ELb1EEEvNS_9FwdParamsE) ;  /* 0xffffd59032007950 */ /* 0x000fea0003c3ffff */
.L_x_17831:
        /* <DEDUP_REMOVED lines=9> */
.L_x_22221:


//--------------------- .text._ZN10layer_norm13ln_fwd_kernelINS_13Kernel_traitsI6__halfffffjLj3072ELj1ELj1ELj4ELj16ENS_18Kernel_traits_baseILj3072ES2_ffffjLj128EEEEELb0ELb1ELb1ELb0EEEvNS_9FwdParamsE --------------------------
	.section	.text._ZN10layer_norm13ln_fwd_kernelINS_13Kernel_traitsI6__halfffffjLj3072ELj1ELj1ELj4ELj16ENS_18Kernel_traits_baseILj3072ES2_ffffjLj128EEEEELb0ELb1ELb1ELb0EEEvNS_9FwdParamsE,"ax",@progbits
	.sectioninfo	@"SHI_REGISTERS=128"
	.align	128
        .global         _ZN10layer_norm13ln_fwd_kernelINS_13Kernel_traitsI6__halfffffjLj3072ELj1ELj1ELj4ELj16ENS_18Kernel_traits_baseILj3072ES2_ffffjLj128EEEEELb0ELb1ELb1ELb0EEEvNS_9FwdParamsE
        .type           _ZN10layer_norm13ln_fwd_kernelINS_13Kernel_traitsI6__halfffffjLj3072ELj1ELj1ELj4ELj16ENS_18Kernel_traits_baseILj3072ES2_ffffjLj128EEEEELb0ELb1ELb1ELb0EEEvNS_9FwdParamsE,@function
        .size           _ZN10layer_norm13ln_fwd_kernelINS_13Kernel_traitsI6__halfffffjLj3072ELj1ELj1ELj4ELj16ENS_18Kernel_traits_baseILj3072ES2_ffffjLj128EEEEELb0ELb1ELb1ELb0EEEvNS_9FwdParamsE,(.L_x_22222 - _ZN10layer_norm13ln_fwd_kernelINS_13Kernel_traitsI6__halfffffjLj3072ELj1ELj1ELj4ELj16ENS_18Kernel_traits_baseILj3072ES2_ffffjLj128EEEEELb0ELb1ELb1ELb0EEEvNS_9FwdParamsE)
        .other          _ZN10layer_norm13ln_fwd_kernelINS_13Kernel_traitsI6__halfffffjLj3072ELj1ELj1ELj4ELj16ENS_18Kernel_traits_baseILj3072ES2_ffffjLj128EEEEELb0ELb1ELb1ELb0EEEvNS_9FwdParamsE,@"STO_CUDA_ENTRY STV_DEFAULT"
_ZN10layer_norm13ln_fwd_kernelINS_13Kernel_traitsI6__halfffffjLj3072ELj1ELj1ELj4ELj16ENS_18Kernel_traits_baseILj3072ES2_ffffjLj128EEEEELb0ELb1ELb1ELb0EEEvNS_9FwdParamsE:
.text._ZN10layer_norm13ln_fwd_kernelINS_13Kernel_traitsI6__halfffffjLj3072ELj1ELj1ELj4ELj16ENS_18Kernel_traits_baseILj3072ES2_ffffjLj128EEEEELb0ELb1ELb1ELb0EEEvNS_9FwdParamsE:
        /* <DEDUP_REMOVED lines=33> */
.L_x_17833:
[----:B0-----:R-:W-:Y:S05]  /*0210*/  BSYNC B0 ;  /* 0x0000000000007941 */ /* 0x001fea0003800000 */
.L_x_17832:
        /* <DEDUP_REMOVED lines=15> */
.L_x_17835:
[----:B0-----:R-:W-:Y:S05]  /*0310*/  BSYNC B0 ;  /* 0x0000000000007941 */ /* 0x001fea0003800000 */
.L_x_17834:
[----:B------:R-:W-:Y:S01]  /*0320*/  BSSY B0, `(.L_x_17836) ;  /* 0x000000f000007945 */ /* 0x000fe20003800000 */
[----:B------:R-:W-:Y:S05]  /*0330*/  @!P5 BRA `(.L_x_17837) ;  /* 0x000000d00000d947 */ /* 0x000fea0003800000 */
[----:B------:R-:W-:Y:S01]  /*0340*/  ISETP.NE.U32.AND P1, PT, RZ, c[0x0][0x218], PT ;  /* 0x00008600ff007a0c */ /* 0x000fe20003f25070 */
[----:B------:R-:W-:-:S03]  /*0350*/  IMAD.MOV.U32 R21, RZ, RZ, 0x8 ;  /* 0x00000008ff157424 */ /* 0x000fc600078e00ff */
[----:B------:R-:W-:Y:S01]  /*0360*/  ISETP.NE.AND.EX P1, PT, RZ, c[0x0][0x21c], PT, P1 ;  /* 0x00008700ff007a0c */ /* 0x000fe20003f25310 */
[----:B------:R-:W-:-:S06]  /*0370*/  IMAD.WIDE.U32 R20, R38, R21, c[0x0][0x1b0] ;  /* 0x00006c0026147625 */ /* 0x000fcc00078e0015 */
[----:B------:R-:W5:Y:S06]  /*0380*/  LDG.E.64 R20, [R20.64] ;  /* 0x0000000414147981 */ /* 0x000f6c000c1e1b00 */
        /* <DEDUP_REMOVED lines=8> */
.L_x_17837:
[----:B0-----:R-:W-:Y:S05]  /*0410*/  BSYNC B0 ;  /* 0x0000000000007941 */ /* 0x001fea0003800000 */
.L_x_17836:
        /* <DEDUP_REMOVED lines=15> */
.L_x_17839:
[----:B0-----:R-:W-:Y:S05]  /*0510*/  BSYNC B0 ;  /* 0x0000000000007941 */ /* 0x001fea0003800000 */
.L_x_17838:
        /* <DEDUP_REMOVED lines=15> */
.L_x_17841:
[----:B0-----:R-:W-:Y:S05]  /*0610*/  BSYNC B0 ;  /* 0x0000000000007941 */ /* 0x001fea0003800000 */
.L_x_17840:
[----:B------:R-:W-:Y:S01]  /*0620*/  ISETP.GE.U32.AND P1, PT, R114, 0x300, PT ;  /* 0x000003007200780c */ /* 0x000fe20003f26070 */
[----:B------:R-:W-:-:S12]  /*0630*/  BSSY B0, `(.L_x_17842) ;  /* 0x000000e000007945 */ /* 0x000fd80003800000 */
        /* <DEDUP_REMOVED lines=11> */
[----:B------:R-:W5:Y:S01]  /*06f0*/  LDG.E.64 R28, [R28.64] ;  /* 0x000000041c1c7981 */ /* 0x000f62000c1e1b00 */
[----:B------:R-:W-:-:S03]  /*0700*/  @!P2 CS2R R14, SRZ ;  /* 0x00000000000ea805 */ /* 0x000fc6000001ff00 */
.L_x_17843:
[----:B0-----:R-:W-:Y:S05]  /*0710*/  BSYNC B0 ;  /* 0x0000000000007941 */ /* 0x001fea0003800000 */
.L_x_17842:
[----:B------:R-:W0:Y:S02]  /*0720*/  S2UR UR6, SR_CTAID.X ;  /* 0x00000000000679c3 */ /* 0x000e240000002500 */
[----:B0-----:R-:W-:-:S04]  /*0730*/  LEA.HI R113, R109, UR6, RZ, 0x19 ;  /* 0x000000066d717c11 */ /* 0x001fc8000f8fc8ff */
[----:B------:R-:W-:-:S13]  /*0740*/  ISETP.GE.AND P2, PT, R113, c[0x0][0x164], PT ;  /* 0x0000590071007a0c */ /* 0x000fda0003f46270 */
[----:B------:R-:W-:Y:S05]  /*0750*/  @P2 EXIT ;  /* 0x000000000000294d */ /* 0x000fea0003800000 */
[----:B------:R-:W-:Y:S01]  /*0760*/  SHF.R.S32.HI R0, RZ, 0x2, R0 ;  /* 0x00000002ff007819 */ /* 0x000fe20000011400 */
[----:B-----5:R-:W-:Y:S01]  /*0770*/  IMAD.MOV.U32 R26, RZ, RZ, R16 ;  /* 0x000000ffff1a7224 */ /* 0x020fe200078e0010 */
[----:B------:R-:W-:Y:S01]  /*0780*/  SHF.R.U64 R78, R18, 0x10, R19 ;  /* 0x00000010124e7819 */ /* 0x000fe20000001213 */
[----:B------:R-:W-:Y:S01]  /*0790*/  IMAD.MOV.U32 R51, RZ, RZ, R31 ;  /* 0x000000ffff337224 */ /* 0x000fe200078e001f */
[----:B------:R-:W-:Y:S01]  /*07a0*/  MOV R27, R19 ;  /* 0x00000013001b7202 */ /* 0x000fe20000000f00 */
[----:B------:R-:W-:Y:S01]  /*07b0*/  IMAD.MOV.U32 R44, RZ, RZ, R36 ;  /* 0x000000ffff2c7224 */ /* 0x000fe200078e0024 */
[----:B------:R-:W-:Y:S01]  /*07c0*/  SHF.R.U32.HI R81, RZ, 0x10, R19 ;  /* 0x00000010ff517819 */ /* 0x000fe20000011613 */
        /* <DEDUP_REMOVED lines=15> */
[----:B------:R-:W-:Y:S01]  /*08c0*/  SHF.R.U64 R45, R34, 0x10, R35 ;  /* 0x00000010222d7819 */ /* 0x000fe20000001223 */
[----:B------:R-:W-:Y:S01]  /*08d0*/  HADD2.F32 R89, -RZ, R89.H0_H0 ;  /* 0x20000059ff597230 */ /* 0x000fe20000004100 */
[----:B------:R-:W-:Y:S01]  /*08e0*/  IMNMX R19, R19, 0x20, PT ;  /* 0x0000002013137817 */ /* 0x000fe20003800200 */
[----:B------:R-:W-:Y:S01]  /*08f0*/  ULDC.U8 UR6, c[0x0][0x1f0] ;  /* 0x00007c0000067ab9 */ /* 0x000fe20000000000 */
[----:B------:R-:W-:-:S02]  /*0900*/  MOV R43, R35 ;  /* 0x00000023002b7202 */ /* 0x000fc40000000f00 */
[----:B------:R-:W-:Y:S02]  /*0910*/  SHF.R.U32.HI R46, RZ, 0x10, R35 ;  /* 0x00000010ff2e7819 */ /* 0x000fe40000011623 */
[----:B------:R-:W-:Y:S02]  /*0920*/  IADD3 R35, R19, R0, RZ ;  /* 0x0000000013237210 */ /* 0x000fe40007ffe0ff */
[----:B------:R-:W-:Y:S02]  /*0930*/  MOV R62, R28 ;  /* 0x0000001c003e7202 */ /* 0x000fe40000000f00 */
[----:B------:R-:W-:Y:S02]  /*0940*/  SHF.L.U32 R35, R35, 0x2, RZ ;  /* 0x0000000223237819 */ /* 0x000fe400000006ff */
[----:B------:R-:W-:Y:S01]  /*0950*/  SHF.R.U64 R63, R28, 0x10, R29 ;  /* 0x000000101c3f7819 */ /* 0x000fe2000000121d */
[----:B------:R-:W-:Y:S01]  /*0960*/  HADD2.F32 R62, -RZ, R62.H0_H0 ;  /* 0x2000003eff3e7230 */ /* 0x000fe20000004100 */
[----:B------:R-:W-:-:S02]  /*0970*/  MOV R28, R18 ;  /* 0x00000012001c7202 */ /* 0x000fc40000000f00 */
[----:B------:R-:W0:Y:S01]  /*0980*/  I2F.U32 R35, R35 ;  /* 0x0000002300237306 */ /* 0x000e220000201000 */
[----:B------:R-:W-:Y:S01]  /*0990*/  SHF.L.U32 R18, R109, 0x5, RZ ;  /* 0x000000056d127819 */ /* 0x000fe200000006ff */
[----:B------:R-:W-:Y:S01]  /*09a0*/  HADD2.F32 R63, -RZ, R63.H0_H0 ;  /* 0x2000003fff3f7230 */ /* 0x000fe20000004100 */
[--C-:B------:R-:W-:Y:S01]  /*09b0*/  SHF.R.U64 R40, R36, 0x10, R37.reuse ;  /* 0x0000001024287819 */ /* 0x100fe20000001225 */
[----:B------:R-:W-:Y:S01]  /*09c0*/  HADD2.F32 R79, -RZ, R28.H0_H0 ;  /* 0x2000001cff4f7230 */ /* 0x000fe20000004100 */
[----:B------:R-:W-:Y:S02]  /*09d0*/  MOV R41, R37 ;  /* 0x0000002500297202 */ /* 0x000fe40000000f00 */
[----:B------:R-:W-:Y:S01]  /*09e0*/  SHF.R.U32.HI R42, RZ, 0x10, R37 ;  /* 0x00000010ff2a7819 */ /* 0x000fe20000011625 */
[--C-:B------:R-:W-:Y:S01]  /*09f0*/  IMAD.MOV.U32 R37, RZ, RZ, R29.reuse ;  /* 0x000000ffff257224 */ /* 0x100fe200078e001d */
[----:B------:R-:W-:Y:S01]  /*0a00*/  SHF.R.U32.HI R65, RZ, 0x10, R29 ;  /* 0x00000010ff417819 */ /* 0x000fe2000001161d */
[----:B------:R-:W-:Y:S01]  /*0a10*/  HADD2.F32 R19, -RZ, R40.H0_H0 ;  /* 0x20000028ff137230 */ /* 0x000fe20000004100 */
[----:B------:R-:W-:-:S02]  /*0a20*/  SHF.R.U64 R74, R20, 0x10, R21 ;  /* 0x00000010144a7819 */ /* 0x000fc40000001215 */
[----:B------:R-:W-:Y:S01]  /*0a30*/  MOV R29, R21 ;  /* 0x00000015001d7202 */ /* 0x000fe20000000f00 */
[----:B------:R-:W-:Y:S01]  /*0a40*/  HADD2.F32 R64, -RZ, R37.H0_H0 ;  /* 0x20000025ff407230 */ /* 0x000fe20000004100 */
[----:B------:R-:W-:Y:S01]  /*0a50*/  SHF.R.U32.HI R77, RZ, 0x10, R21 ;  /* 0x00000010ff4d7819 */ /* 0x000fe20000011615 */
[----:B0-----:R0:W1:Y:S01]  /*0a60*/  MUFU.RCP R112, R35 ;  /* 0x0000002300707308 */ /* 0x0010620000001000 */
[----:B------:R-:W-:Y:S01]  /*0a70*/  LOP3.LUT R21, R18, 0x3e0, RZ, 0xc0, !PT ;  /* 0x000003e012157812 */ /* 0x000fe200078ec0ff */
[----:B------:R-:W-:Y:S01]  /*0a80*/  HADD2.F32 R18, -RZ, R44.H0_H0 ;  /* 0x2000002cff127230 */ /* 0x000fe20000004100 */
[----:B------:R-:W-:Y:S01]  /*0a90*/  MOV R48, R34 ;  /* 0x0000002200307202 */ /* 0x000fe20000000f00 */
[----:B------:R-:W-:Y:S01]  /*0aa0*/  HADD2.F32 R65, -RZ, R65.H0_H0 ;  /* 0x20000041ff417230 */ /* 0x000fe20000004100 */
[----:B------:R-:W-:Y:S01]  /*0ab0*/  IADD3 R21, R16, -R21, RZ ;  /* 0x8000001510157210 */ /* 0x000fe20007ffe0ff */
[----:B------:R-:W-:Y:S01]  /*0ac0*/  HADD2.F32 R16, -RZ, R43.H0_H0 ;  /* 0x2000002bff107230 */ /* 0x000fe20000004100 */
[----:B------:R-:W-:Y:S01]  /*0ad0*/  MOV R34, R24 ;  /* 0x0000001800227202 */ /* 0x000fe20000000f00 */
[----:B------:R-:W-:Y:S01]  /*0ae0*/  HADD2.F32 R74, -RZ, R74.H0_H0 ;  /* 0x2000004aff4a7230 */ /* 0x000fe20000004100 */
[----:B------:R-:W-:Y:S01]  /*0af0*/  IMNMX R21, RZ, R21, !PT ;  /* 0x00000015ff157217 */ /* 0x000fe20007800200 */
[----:B------:R-:W-:Y:S01]  /*0b00*/  HADD2.F32 R76, -RZ, R29.H0_H0 ;  /* 0x2000001dff4c7230 */ /* 0x000fe20000004100 */
[----:B------:R-:W-:Y:S01]  /*0b10*/  SHF.R.U64 R66, R24, 0x10, R25 ;  /* 0x0000001018427819 */ /* 0x000fe20000001219 */
[----:B------:R-:W-:Y:S01]  /*0b20*/  HADD2.F32 R67, -RZ, R34.H0_H0 ;  /* 0x20000022ff437230 */ /* 0x000fe20000004100 */
[----:B------:R-:W-:Y:S01]  /*0b30*/  IMNMX R21, R21, 0x20, PT ;  /* 0x0000002015157817 */ /* 0x000fe20003800200 */
[----:B------:R-:W-:Y:S01]  /*0b40*/  HADD2.F32 R77, -RZ, R77.H0_H0 ;  /* 0x2000004dff4d7230 */ /* 0x000fe20000004100 */
[----:B------:R-:W-:Y:S01]  /*0b50*/  SHF.R.U64 R102, R32, 0x10, R33 ;  /* 0x0000001020667819 */ /* 0x000fe20000001221 */
[----:B------:R-:W-:Y:S01]  /*0b60*/  HADD2.F32 R66, -RZ, R66.H0_H0 ;  /* 0x20000042ff427230 */ /* 0x000fe20000004100 */
[----:B------:R-:W-:-:S02]  /*0b70*/  MOV R47, R33 ;  /* 0x00000021002f7202 */ /* 0x000fc40000000f00 */
[----:B------:R-:W-:Y:S01]  /*0b80*/  SHF.R.U32.HI R49, RZ, 0x10, R33 ;  /* 0x00000010ff317819 */ /* 0x000fe20000011621 */
[----:B------:R-:W-:Y:S01]  /*0b90*/  HADD2.F32 R102, -RZ, R102.H0_H0 ;  /* 0x20000066ff667230 */ /* 0x000fe20000004100 */
[----:B------:R-:W-:Y:S01]  /*0ba0*/  MOV R24, R12 ;  /* 0x0000000c00187202 */ /* 0x000fe20000000f00 */
[----:B------:R-:W-:Y:S01]  /*0bb0*/  HADD2.F32 R100, -RZ, R47.H0_H0 ;  /* 0x2000002fff647230 */ /* 0x000fe20000004100 */
[----:B------:R-:W-:Y:S01]  /*0bc0*/  SHF.R.U64 R86, R12, 0x10, R13 ;  /* 0x000000100c567819 */ /* 0x000fe2000000120d */
[----:B------:R-:W-:Y:S01]  /*0bd0*/  HADD2.F32 R12, -RZ, R10.H0_H0 ;  /* 0x2000000aff0c7230 */ /* 0x000fe20000004100 */
[----:B------:R-:W-:Y:S01]  /*0be0*/  MOV R108, R30 ;  /* 0x0000001e006c7202 */ /* 0x000fe20000000f00 */
[----:B------:R-:W-:Y:S01]  /*0bf0*/  HADD2.F32 R87, -RZ, R24.H0_H0 ;  /* 0x20000018ff577230 */ /* 0x000fe20000004100 */
[--C-:B------:R-:W-:Y:S01]  /*0c00*/  SHF.R.U64 R107, R30, 0x10, R31.reuse ;  /* 0x000000101e6b7819 */ /* 0x100fe2000000121f */
[----:B------:R-:W-:Y:S01]  /*0c10*/  IMAD.MOV.U32 R30, RZ, RZ, R20 ;  /* 0x000000ffff1e7224 */ /* 0x000fe200078e0014 */
[----:B------:R-:W-:Y:S01]  /*0c20*/  SHF.R.U32.HI R105, RZ, 0x10, R31 ;  /* 0x00000010ff697819 */ /* 0x000fe2000001161f */
[----:B------:R-:W-:Y:S01]  /*0c30*/  HADD2.F32 R108, -RZ, R108.H0_H0 ;  /* 0x2000006cff6c7230 */ /* 0x000fe20000004100 */
[----:B------:R-:W-:Y:S01]  /*0c40*/  MOV R104, R32 ;  /* 0x0000002000687202 */ /* 0x000fe20000000f00 */
        /* <DEDUP_REMOVED lines=53> */
[----:B------:R-:W-:Y:S01]  /*0fa0*/  IMAD.SHL.U32 R111, R111, 0x4, RZ ;  /* 0x000000046f6f7824 */ /* 0x000fe200078e00ff */
        /* <DEDUP_REMOVED lines=20> */
.L_x_17919:
[----:B------:R-:W-:-:S05]  /*10f0*/  MOV R56, 0x4 ;  /* 0x0000000400387802 */ /* 0x000fca0000000f00 */
[----:B------:R-:W-:-:S05]  /*1100*/  IMAD.WIDE R116, R113, R56, c[0x0][0x1d0] ;  /* 0x0000740071747625 */ /* 0x000fca00078e0238 */
[----:B------:R0:W2:Y:S01]  /*1110*/  LDG.E R59, [R116.64] ;  /* 0x00000004743b7981 */ /* 0x0000a2000c1e1900 */
[----:B------:R-:W-:-:S05]  /*1120*/  IMAD.WIDE R56, R113, R56, c[0x0][0x1d8] ;  /* 0x0000760071387625 */ /* 0x000fca00078e0238 */
[----:B------:R1:W5:Y:S01]  /*1130*/  LDG.E R58, [R56.64] ;  /* 0x00000004383a7981 */ /* 0x000362000c1e1900 */
[----:B------:R-:W-:Y:S01]  /*1140*/  IMAD R115, R113, c[0x0][0x168], RZ ;  /* 0x00005a0071737a24 */ /* 0x000fe200078e02ff */
[----:B------:R-:W-:Y:S01]  /*1150*/  BSSY B0, `(.L_x_17844) ;  /* 0x0000040000007945 */ /* 0x000fe20003800000 */
[----:B0-----:R-:W-:Y:S02]  /*1160*/  LOP3.LUT R117, R109, 0x7f, RZ, 0xc0, !PT ;  /* 0x0000007f6d757812 */ /* 0x001fe400078ec0ff */
        /* <DEDUP_REMOVED lines=12> */
[----:B-1----:R-:W-:-:S04]  /*1230*/  ISETP.NE.U32.AND P3, PT, RZ, c[0x0][0x180], PT ;  /* 0x00006000ff007a0c */ /* 0x002fc80003f65070 */
        /* <DEDUP_REMOVED lines=9> */
[----:B------:R0:W5:Y:S01]  /*12d0*/  @P2 LDG.E.128 R32, [R56.64] ;  /* 0x0000000438202981 */ /* 0x000162000c1e1d00 */
        /* <DEDUP_REMOVED lines=13> */
[----:B------:R-:W-:-:S04]  /*13b0*/  FMUL.FTZ R28, R108, R57 ;  /* 0x000000396c1c7220 */ /* 0x000fc80000410000 */
[----:B------:R-:W-:Y:S02]  /*13c0*/  @P3 FADD.FTZ R28, R24, R28 ;  /* 0x0000001c181c3221 */ /* 0x000fe40000010000 */
.L_x_17847:
[----:B0-----:R-:W-:Y:S05]  /*13d0*/  BSYNC B1 ;  /* 0x0000000000017941 */ /* 0x001fea0003800000 */
.L_x_17846:
[----:B------:R-:W-:Y:S01]  /*13e0*/  BSSY B1, `(.L_x_17848) ;  /* 0x0000005000017945 */ /* 0x000fe20003800000 */
[----:B------:R-:W-:Y:S05]  /*13f0*/  @!P4 BRA `(.L_x_17849) ;  /* 0x000000300000c947 */ /* 0x000fea0003800000 */
[----:B-----5:R-:W-:-:S04]  /*1400*/  FMUL.FTZ R56, R33, c[0x0][0x1ec] ;  /* 0x00007b0021387a20 */ /* 0x020fc80000410000 */
[----:B------:R-:W-:-:S04]  /*1410*/  FMUL.FTZ R29, R107, R56 ;  /* 0x000000386b1d7220 */ /* 0x000fc80000410000 */
[----:B------:R-:W-:Y:S02]  /*1420*/  @P3 FADD.FTZ R29, R25, R29 ;  /* 0x0000001d191d3221 */ /* 0x000fe40000010000 */
.L_x_17849:
[----:B------:R-:W-:Y:S05]  /*1430*/  BSYNC B1 ;  /* 0x0000000000017941 */ /* 0x000fea0003800000 */
.L_x_17848:
[----:B------:R-:W-:Y:S01]  /*1440*/  BSSY B1, `(.L_x_17850) ;  /* 0x0000005000017945 */ /* 0x000fe20003800000 */
[----:B------:R-:W-:Y:S05]  /*1450*/  @!P4 BRA `(.L_x_17851) ;  /* 0x000000300000c947 */ /* 0x000fea0003800000 */
[----:B-----5:R-:W-:-:S04]  /*1460*/  FMUL.FTZ R57, R34, c[0x0][0x1ec] ;  /* 0x00007b0022397a20 */ /* 0x020fc80000410000 */
[----:B------:R-:W-:-:S04]  /*1470*/  FMUL.FTZ R30, R106, R57 ;  /* 0x000000396a1e7220 */ /* 0x000fc80000410000 */
[----:B------:R-:W-:Y:S02]  /*1480*/  @P3 FADD.FTZ R30, R26, R30 ;  /* 0x0000001e1a1e3221 */ /* 0x000fe40000010000 */
.L_x_17851:
[----:B------:R-:W-:Y:S05]  /*1490*/  BSYNC B1 ;  /* 0x0000000000017941 */ /* 0x000fea0003800000 */
.L_x_17850:
[----:B------:R-:W-:Y:S01]  /*14a0*/  BSSY B1, `(.L_x_17852) ;  /* 0x0000005000017945 */ /* 0x000fe20003800000 */
[----:B------:R-:W-:Y:S05]  /*14b0*/  @!P4 BRA `(.L_x_17853) ;  /* 0x000000300000c947 */ /* 0x000fea0003800000 */
[----:B-----5:R-:W-:-:S04]  /*14c0*/  FMUL.FTZ R56, R35, c[0x0][0x1ec] ;  /* 0x00007b0023387a20 */ /* 0x020fc80000410000 */
[----:B------:R-:W-:-:S04]  /*14d0*/  FMUL.FTZ R31, R105, R56 ;  /* 0x00000038691f7220 */ /* 0x000fc80000410000 */
[----:B------:R-:W-:Y:S02]  /*14e0*/  @P3 FADD.FTZ R31, R27, R31 ;  /* 0x0000001f1b1f3221 */ /* 0x000fe40000010000 */
.L_x_17853:
[----:B------:R-:W-:Y:S05]  /*14f0*/  BSYNC B1 ;  /* 0x0000000000017941 */ /* 0x000fea0003800000 */
.L_x_17852:
[----:B------:R-:W-:Y:S01]  /*1500*/  HFMA2.MMA R56, -RZ, RZ, 0, 9.5367431640625e-07 ;  /* 0x00000010ff387435 */ /* 0x000fe200000001ff */
[----:B------:R-:W-:-:S09]  /*1510*/  IADD3 R115, R115, 0x80, RZ ;  /* 0x0000008073737810 */ /* 0x000fd20007ffe0ff */
[C---:B------:R-:W-:Y:S01]  /*1520*/  IMAD.WIDE.U32 R56, R117.reuse, R56, c[0x0][0x188] ;  /* 0x0000620075387625 */ /* 0x040fe200078e0038 */
[----:B------:R-:W-:-:S04]  /*1530*/  IADD3 R117, R117, 0x80, RZ ;  /* 0x0000008075757810 */ /* 0x000fc80007ffe0ff */
[----:B------:R0:W-:Y:S03]  /*1540*/  STG.E.128 [R56.64], R28 ;  /* 0x0000001c38007986 */ /* 0x0001e6000c101d04 */
.L_x_17845:
[----:B-1----:R-:W-:Y:S05]  /*1550*/  BSYNC B0 ;  /* 0x0000000000007941 */ /* 0x002fea0003800000 */
.L_x_17844:
[----:B------:R-:W-:Y:S01]  /*1560*/  ISETP.GE.U32.AND P3, PT, R114, 0x100, PT ;  /* 0x000001007200780c */ /* 0x000fe20003f66070 */
[----:B------:R-:W-:-:S12]  /*1570*/  BSSY B0, `(.L_x_17854) ;  /* 0x0000034000007945 */ /* 0x000fd80003800000 */
[----:B------:R-:W-:Y:S05]  /*1580*/  @!P3 BRA `(.L_x_17855) ;  /* 0x000003200000b947 */ /* 0x000fea0003800000 */
[----:B------:R-:W-:-:S04]  /*1590*/  ISETP.NE.U32.AND P3, PT, RZ, c[0x0][0x180], PT ;  /* 0x00006000ff007a0c */ /* 0x000fc80003f65070 */
[----:B------:R-:W-:-:S13]  /*15a0*/  ISETP.NE.AND.EX P3, PT, RZ, c[0x0][0x184], PT, P3 ;  /* 0x00006100ff007a0c */ /* 0x000fda0003f65330 */
[----:B0-----:R-:W-:-:S04]  /*15b0*/  @P3 IMAD.MOV.U32 R56, RZ, RZ, 0x10 ;  /* 0x00000010ff383424 */ /* 0x001fc800078e00ff */
        /* <DEDUP_REMOVED lines=23> */
.L_x_17857:
[----:B0-----:R-:W-:Y:S05]  /*1730*/  BSYNC B1 ;  /* 0x0000000000017941 */ /* 0x001fea0003800000 */
.L_x_17856:
[----:B------:R-:W-:Y:S01]  /*1740*/  BSSY B1, `(.L_x_17858) ;  /* 0x0000005000017945 */ /* 0x000fe20003800000 */
[----:B------:R-:W-:Y:S05]  /*1750*/  @!P4 BRA `(.L_x_17859) ;  /* 0x000000300000c947 */ /* 0x000fea0003800000 */
[----:B-----5:R-:W-:-:S04]  /*1760*/  FMUL.FTZ R37, R33, c[0x0][0x1ec] ;  /* 0x00007b0021257a20 */ /* 0x020fc80000410000 */
[----:B------:R-:W-:-:S04]  /*1770*/  FMUL.FTZ R37, R102, R37 ;  /* 0x0000002566257220 */ /* 0x000fc80000410000 */
[----:B------:R-:W-:Y:S02]  /*1780*/  @P3 FADD.FTZ R37, R25, R37 ;  /* 0x0000002519253221 */ /* 0x000fe40000010000 */
.L_x_17859:
[----:B------:R-:W-:Y:S05]  /*1790*/  BSYNC B1 ;  /* 0x0000000000017941 */ /* 0x000fea0003800000 */
.L_x_17858:
[----:B------:R-:W-:Y:S01]  /*17a0*/  BSSY B1, `(.L_x_17860) ;  /* 0x0000005000017945 */ /* 0x000fe20003800000 */
[----:B------:R-:W-:Y:S05]  /*17b0*/  @!P4 BRA `(.L_x_17861) ;  /* 0x000000300000c947 */ /* 0x000fea0003800000 */
[----:B-----5:R-:W-:-:S04]  /*17c0*/  FMUL.FTZ R57, R34, c[0x0][0x1ec] ;  /* 0x00007b0022397a20 */ /* 0x020fc80000410000 */
[----:B------:R-:W-:-:S04]  /*17d0*/  FMUL.FTZ R38, R100, R57 ;  /* 0x0000003964267220 */ /* 0x000fc80000410000 */
[----:B------:R-:W-:Y:S02]  /*17e0*/  @P3 FADD.FTZ R38, R26, R38 ;  /* 0x000000261a263221 */ /* 0x000fe40000010000 */
.L_x_17861:
[----:B------:R-:W-:Y:S05]  /*17f0*/  BSYNC B1 ;  /* 0x0000000000017941 */ /* 0x000fea0003800000 */
.L_x_17860:
[----:B------:R-:W-:Y:S01]  /*1800*/  BSSY B1, `(.L_x_17862) ;  /* 0x0000005000017945 */ /* 0x000fe20003800000 */
[----:B------:R-:W-:Y:S05]  /*1810*/  @!P4 BRA `(.L_x_17863) ;  /* 0x000000300000c947 */ /* 0x000fea0003800000 */
[----:B-----5:R-:W-:-:S04]  /*1820*/  FMUL.FTZ R56, R35, c[0x0][0x1ec] ;  /* 0x00007b0023387a20 */ /* 0x020fc80000410000 */
[----:B------:R-:W-:-:S04]  /*1830*/  FMUL.FTZ R39, R13, R56 ;  /* 0x000000380d277220 */ /* 0x000fc80000410000 */
[----:B------:R-:W-:Y:S02]  /*1840*/  @P3 FADD.FTZ R39, R27, R39 ;  /* 0x000000271b273221 */ /* 0x000fe40000010000 */
.L_x_17863:
[----:B------:R-:W-:Y:S05]  /*1850*/  BSYNC B1 ;  /* 0x0000000000017941 */ /* 0x000fea0003800000 */
.L_x_17862:
[----:B------:R-:W-:Y:S01]  /*1860*/  HFMA2.MMA R56, -RZ, RZ, 0, 9.5367431640625e-07 ;  /* 0x00000010ff387435 */ /* 0x000fe200000001ff */
[----:B------:R-:W-:-:S09]  /*1870*/  IADD3 R115, R115, 0x80, RZ ;  /* 0x0000008073737810 */ /* 0x000fd20007ffe0ff */
[C---:B------:R-:W-:Y:S01]  /*1880*/  IMAD.WIDE.U32 R56, R117.reuse, R56, c[0x0][0x188] ;  /* 0x0000620075387625 */ /* 0x040fe200078e0038 */
[----:B------:R-:W-:-:S04]  /*1890*/  IADD3 R117, R117, 0x80, RZ ;  /* 0x0000008075757810 */ /* 0x000fc80007ffe0ff */
[----:B------:R0:W-:Y:S03]  /*18a0*/  STG.E.128 [R56.64], R36 ;  /* 0x0000002438007986 */ /* 0x0001e6000c101d04 */
.L_x_17855:
[----:B------:R-:W-:Y:S05]  /*18b0*/  BSYNC B0 ;  /* 0x0000000000007941 */ /* 0x000fea0003800000 */
.L_x_17854:
        /* <DEDUP_REMOVED lines=29> */
.L_x_17867:
[----:B0-----:R-:W-:Y:S05]  /*1a90*/  BSYNC B1 ;  /* 0x0000000000017941 */ /* 0x001fea0003800000 */
.L_x_17866:
[----:B------:R-:W-:Y:S01]  /*1aa0*/  BSSY B1, `(.L_x_17868) ;  /* 0x0000005000017945 */ /* 0x000fe20003800000 */
[----:B------:R-:W-:Y:S05]  /*1ab0*/  @!P4 BRA `(.L_x_17869) ;  /* 0x000000300000c947 */ /* 0x000fea0003800000 */
[----:B-----5:R-:W-:-:S04]  /*1ac0*/  FMUL.FTZ R56, R33, c[0x0][0x1ec] ;  /* 0x00007b0021387a20 */ /* 0x020fc80000410000 */
[----:B------:R-:W-:-:S04]  /*1ad0*/  FMUL.FTZ R41, R15, R56 ;  /* 0x000000380f297220 */ /* 0x000fc80000410000 */
[----:B------:R-:W-:Y:S02]  /*1ae0*/  @P3 FADD.FTZ R41, R25, R41 ;  /* 0x0000002919293221 */ /* 0x000fe40000010000 */
.L_x_17869:
[----:B------:R-:W-:Y:S05]  /*1af0*/  BSYNC B1 ;  /* 0x0000000000017941 */ /* 0x000fea0003800000 */
.L_x_17868:
[----:B------:R-:W-:Y:S01]  /*1b00*/  BSSY B1, `(.L_x_17870) ;  /* 0x0000005000017945 */ /* 0x000fe20003800000 */
[----:B------:R-:W-:Y:S05]  /*1b10*/  @!P4 BRA `(.L_x_17871) ;  /* 0x000000300000c947 */ /* 0x000fea0003800000 */
[----:B-----5:R-:W-:-:S04]  /*1b20*/  FMUL.FTZ R57, R34, c[0x0][0x1ec] ;  /* 0x00007b0022397a20 */ /* 0x020fc80000410000 */
[----:B------:R-:W-:-:S04]  /*1b30*/  FMUL.FTZ R42, R16, R57 ;  /* 0x00000039102a7220 */ /* 0x000fc80000410000 */
[----:B------:R-:W-:Y:S02]  /*1b40*/  @P3 FADD.FTZ R42, R26, R42 ;  /* 0x0000002a1a2a3221 */ /* 0x000fe40000010000 */
.L_x_17871:
[----:B------:R-:W-:Y:S05]  /*1b50*/  BSYNC B1 ;  /* 0x0000000000017941 */ /* 0x000fea0003800000 */
.L_x_17870:
[----:B------:R-:W-:Y:S01]  /*1b60*/  BSSY B1, `(.L_x_17872) ;  /* 0x0000005000017945 */ /* 0x000fe20003800000 */
[----:B------:R-:W-:Y:S05]  /*1b70*/  @!P4 BRA `(.L_x_17873) ;  /* 0x000000300000c947 */ /* 0x000fea0003800000 */
[----:B-----5:R-:W-:-:S04]  /*1b80*/  FMUL.FTZ R56, R35, c[0x0][0x1ec] ;  /* 0x00007b0023387a20 */ /* 0x020fc80000410000 */
[----:B------:R-:W-:-:S04]  /*1b90*/  FMUL.FTZ R43, R17, R56 ;  /* 0x00000038112b7220 */ /* 0x000fc80000410000 */
[----:B------:R-:W-:Y:S02]  /*1ba0*/  @P3 FADD.FTZ R43, R27, R43 ;  /* 0x0000002b1b2b3221 */ /* 0x000fe40000010000 */
.L_x_17873:
[----:B------:R-:W-:Y:S05]  /*1bb0*/  BSYNC B1 ;  /* 0x0000000000017941 */ /* 0x000fea0003800000 */
.L_x_17872:
[----:B------:R-:W-:Y:S01]  /*1bc0*/  HFMA2.MMA R56, -RZ, RZ, 0, 9.5367431640625e-07 ;  /* 0x00000010ff387435 */ /* 0x000fe200000001ff */
[----:B------:R-:W-:-:S09]  /*1bd0*/  IADD3 R115, R115, 0x80, RZ ;  /* 0x0000008073737810 */ /* 0x000fd20007ffe0ff */
[C---:B------:R-:W-:Y:S01]  /*1be0*/  IMAD.WIDE.U32 R56, R117.reuse, R56, c[0x0][0x188] ;  /* 0x0000620075387625 */ /* 0x040fe200078e0038 */
[----:B------:R-:W-:-:S04]  /*1bf0*/  IADD3 R117, R117, 0x80, RZ ;  /* 0x0000008075757810 */ /* 0x000fc80007ffe0ff */
[----:B------:R0:W-:Y:S03]  /*1c00*/  STG.E.128 [R56.64], R40 ;  /* 0x0000002838007986 */ /* 0x0001e6000c101d04 */
.L_x_17865:
[----:B------:R-:W-:Y:S05]  /*1c10*/  BSYNC B0 ;  /* 0x0000000000007941 */ /* 0x000fea0003800000 */
.L_x_17864:
        /* <DEDUP_REMOVED lines=29> */
.L_x_17877:
[----:B0-----:R-:W-:Y:S05]  /*1df0*/  BSYNC B1 ;  /* 0x0000000000017941 */ /* 0x001fea0003800000 */
.L_x_17876:
[----:B------:R-:W-:Y:S01]  /*1e00*/  BSSY B1, `(.L_x_17878) ;  /* 0x0000005000017945 */ /* 0x000fe20003800000 */
[----:B------:R-:W-:Y:S05]  /*1e10*/  @!P4 BRA `(.L_x_17879) ;  /* 0x000000300000c947 */ /* 0x000fea0003800000 */
[----:B-----5:R-:W-:-:S04]  /*1e20*/  FMUL.FTZ R56, R33, c[0x0][0x1ec] ;  /* 0x00007b0021387a20 */ /* 0x020fc80000410000 */
[----:B------:R-:W-:-:S04]  /*1e30*/  FMUL.FTZ R45, R19, R56 ;  /* 0x00000038132d7220 */ /* 0x000fc80000410000 */
[----:B------:R-:W-:Y:S02]  /*1e40*/  @P3 FADD.FTZ R45, R25, R45 ;  /* 0x0000002d192d3221 */ /* 0x000fe40000010000 */
.L_x_17879:
[----:B------:R-:W-:Y:S05]  /*1e50*/  BSYNC B1 ;  /* 0x0000000000017941 */ /* 0x000fea0003800000 */
.L_x_17878:
[----:B------:R-:W-:Y:S01]  /*1e60*/  BSSY B1, `(.L_x_17880) ;  /* 0x0000005000017945 */ /* 0x000fe20003800000 */
[----:B------:R-:W-:Y:S05]  /*1e70*/  @!P4 BRA `(.L_x_17881) ;  /* 0x000000300000c947 */ /* 0x000fea0003800000 */
[----:B-----5:R-:W-:-:S04]  /*1e80*/  FMUL.FTZ R57, R34, c[0x0][0x1ec] ;  /* 0x00007b0022397a20 */ /* 0x020fc80000410000 */
[----:B------:R-:W-:-:S04]  /*1e90*/  FMUL.FTZ R46, R20, R57 ;  /* 0x00000039142e7220 */ /* 0x000fc80000410000 */
[----:B------:R-:W-:Y:S02]  /*1ea0*/  @P3 FADD.FTZ R46, R26, R46 ;  /* 0x0000002e1a2e3221 */ /* 0x000fe40000010000 */
.L_x_17881:
[----:B------:R-:W-:Y:S05]  /*1eb0*/  BSYNC B1 ;  /* 0x0000000000017941 */ /* 0x000fea0003800000 */
.L_x_17880:
[----:B------:R-:W-:Y:S01]  /*1ec0*/  BSSY B1, `(.L_x_17882) ;  /* 0x0000005000017945 */ /* 0x000fe20003800000 */
[----:B------:R-:W-:Y:S05]  /*1ed0*/  @!P4 BRA `(.L_x_17883) ;  /* 0x000000300000c947 */ /* 0x000fea0003800000 */
[----:B-----5:R-:W-:-:S04]  /*1ee0*/  FMUL.FTZ R56, R35, c[0x0][0x1ec] ;  /* 0x00007b0023387a20 */ /* 0x020fc80000410000 */
[----:B------:R-:W-:-:S04]  /*1ef0*/  FMUL.FTZ R47, R21, R56 ;  /* 0x00000038152f7220 */ /* 0x000fc80000410000 */
[----:B------:R-:W-:Y:S02]  /*1f00*/  @P3 FADD.FTZ R47, R27, R47 ;  /* 0x0000002f1b2f3221 */ /* 0x000fe40000010000 */
.L_x_17883:
[----:B------:R-:W-:Y:S05]  /*1f10*/  BSYNC B1 ;  /* 0x0000000000017941 */ /* 0x000fea0003800000 */
.L_x_17882:
[----:B------:R-:W-:Y:S01]  /*1f20*/  HFMA2.MMA R56, -RZ, RZ, 0, 9.5367431640625e-07 ;  /* 0x00000010ff387435 */ /* 0x000fe200000001ff */
[----:B------:R-:W-:-:S09]  /*1f30*/  IADD3 R115, R115, 0x80, RZ ;  /* 0x0000008073737810 */ /* 0x000fd20007ffe0ff */
[C---:B------:R-:W-:Y:S01]  /*1f40*/  IMAD.WIDE.U32 R56, R117.reuse, R56, c[0x0][0x188] ;  /* 0x0000620075387625 */ /* 0x040fe200078e0038 */
[----:B------:R-:W-:-:S04]  /*1f50*/  IADD3 R117, R117, 0x80, RZ ;  /* 0x0000008075757810 */ /* 0x000fc80007ffe0ff */
[----:B------:R0:W-:Y:S03]  /*1f60*/  STG.E.128 [R56.64], R44 ;  /* 0x0000002c38007986 */ /* 0x0001e6000c101d04 */
.L_x_17875:
[----:B------:R-:W-:Y:S05]  /*1f70*/  BSYNC B0 ;  /* 0x0000000000007941 */ /* 0x000fea0003800000 */
.L_x_17874:
        /* <DEDUP_REMOVED lines=29> */
.L_x_17887:
[----:B0-----:R-:W-:Y:S05]  /*2150*/  BSYNC B1 ;  /* 0x0000000000017941 */ /* 0x001fea0003800000 */
.L_x_17886:
[----:B------:R-:W-:Y:S01]  /*2160*/  BSSY B1, `(.L_x_17888) ;  /* 0x0000005000017945 */ /* 0x000fe20003800000 */
[----:B------:R-:W-:Y:S05]  /*2170*/  @!P4 BRA `(.L_x_17889) ;  /* 0x000000300000c947 */ /* 0x000fea0003800000 */
[----:B-----5:R-:W-:-:S04]  /*2180*/  FMUL.FTZ R56, R33, c[0x0][0x1ec] ;  /* 0x00007b0021387a20 */ /* 0x020fc80000410000 */
[----:B------:R-:W-:-:S04]  /*2190*/  FMUL.FTZ R49, R23, R56 ;  /* 0x0000003817317220 */ /* 0x000fc80000410000 */
[----:B------:R-:W-:Y:S02]  /*21a0*/  @P3 FADD.FTZ R49, R25, R49 ;  /* 0x0000003119313221 */ /* 0x000fe40000010000 */
.L_x_17889:
[----:B------:R-:W-:Y:S05]  /*21b0*/  BSYNC B1 ;  /* 0x0000000000017941 */ /* 0x000fea0003800000 */
.L_x_17888:
[----:B------:R-:W-:Y:S01]  /*21c0*/  BSSY B1, `(.L_x_17890) ;  /* 0x0000005000017945 */ /* 0x000fe20003800000 */
[----:B------:R-:W-:Y:S05]  /*21d0*/  @!P4 BRA `(.L_x_17891) ;  /* 0x000000300000c947 */ /* 0x000fea0003800000 */
[----:B-----5:R-:W-:-:S04]  /*21e0*/  FMUL.FTZ R57, R34, c[0x0][0x1ec] ;  /* 0x00007b0022397a20 */ /* 0x020fc80000410000 */
[----:B------:R-:W-:-:S04]  /*21f0*/  FMUL.FTZ R50, R60, R57 ;  /* 0x000000393c327220 */ /* 0x000fc80000410000 */
[----:B------:R-:W-:Y:S02]  /*2200*/  @P3 FADD.FTZ R50, R26, R50 ;  /* 0x000000321a323221 */ /* 0x000fe40000010000 */
.L_x_17891:
[----:B------:R-:W-:Y:S05]  /*2210*/  BSYNC B1 ;  /* 0x0000000000017941 */ /* 0x000fea0003800000 */
.L_x_17890:
[----:B------:R-:W-:Y:S01]  /*2220*/  BSSY B1, `(.L_x_17892) ;  /* 0x0000005000017945 */ /* 0x000fe20003800000 */
[----:B------:R-:W-:Y:S05]  /*2230*/  @!P4 BRA `(.L_x_17893) ;  /* 0x000000300000c947 */ /* 0x000fea0003800000 */
[----:B-----5:R-:W-:-:S04]  /*2240*/  FMUL.FTZ R56, R35, c[0x0][0x1ec] ;  /* 0x00007b0023387a20 */ /* 0x020fc80000410000 */
[----:B------:R-:W-:-:S04]  /*2250*/  FMUL.FTZ R51, R61, R56 ;  /* 0x000000383d337220 */ /* 0x000fc80000410000 */
[----:B------:R-:W-:Y:S02]  /*2260*/  @P3 FADD.FTZ R51, R27, R51 ;  /* 0x000000331b333221 */ /* 0x000fe40000010000 */
.L_x_17893:
[----:B------:R-:W-:Y:S05]  /*2270*/  BSYNC B1 ;  /* 0x0000000000017941 */ /* 0x000fea0003800000 */
.L_x_17892:
[----:B------:R-:W-:Y:S01]  /*2280*/  HFMA2.MMA R56, -RZ, RZ, 0, 9.5367431640625e-07 ;  /* 0x00000010ff387435 */ /* 0x000fe200000001ff */
[----:B------:R-:W-:-:S09]  /*2290*/  IADD3 R115, R115, 0x80, RZ ;  /* 0x0000008073737810 */ /* 0x000fd20007ffe0ff */
[C---:B------:R-:W-:Y:S01]  /*22a0*/  IMAD.WIDE.U32 R56, R117.reuse, R56, c[0x0][0x188] ;  /* 0x0000620075387625 */ /* 0x040fe200078e0038 */
[----:B------:R-:W-:-:S04]  /*22b0*/  IADD3 R117, R117, 0x80, RZ ;  /* 0x0000008075757810 */ /* 0x000fc80007ffe0ff */
[----:B------:R0:W-:Y:S03]  /*22c0*/  STG.E.128 [R56.64], R48 ;  /* 0x0000003038007986 */ /* 0x0001e6000c101d04 */
.L_x_17885:
[----:B------:R-:W-:Y:S05]  /*22d0*/  BSYNC B0 ;  /* 0x0000000000007941 */ /* 0x000fea0003800000 */
.L_x_17884:
        /* <DEDUP_REMOVED lines=28> */
[----:B------:R-:W-:-:S04]  /*24a0*/  FMUL.FTZ R52, R62, R59 ;  /* 0x0000003b3e347220 */ /* 0x000fc80000410000 */
[----:B------:R-:W-:Y:S02]  /*24b0*/  @P2 FADD.FTZ R52, R24, R52 ;  /* 0x0000003418342221 */ /* 0x000fe40000010000 */
.L_x_17897:
[----:B------:R-:W-:Y:S05]  /*24c0*/  BSYNC B1 ;  /* 0x0000000000017941 */ /* 0x000fea0003800000 */
.L_x_17896:
[----:B------:R-:W-:Y:S01]  /*24d0*/  BSSY B1, `(.L_x_17898) ;  /* 0x0000005000017945 */ /* 0x000fe20003800000 */
[----:B------:R-:W-:Y:S05]  /*24e0*/  @!P3 BRA `(.L_x_17899) ;  /* 0x000000300000b947 */ /* 0x000fea0003800000 */
[----:B-----5:R-:W-:-:S04]  /*24f0*/  FMUL.FTZ R118, R33, c[0x0][0x1ec] ;  /* 0x00007b0021767a20 */ /* 0x020fc80000410000 */
[----:B------:R-:W-:-:S04]  /*2500*/  FMUL.FTZ R53, R63, R118 ;  /* 0x000000763f357220 */ /* 0x000fc80000410000 */
[----:B------:R-:W-:Y:S02]  /*2510*/  @P2 FADD.FTZ R53, R25, R53 ;  /* 0x0000003519352221 */ /* 0x000fe40000010000 */
.L_x_17899:
[----:B------:R-:W-:Y:S05]  /*2520*/  BSYNC B1 ;  /* 0x0000000000017941 */ /* 0x000fea0003800000 */
.L_x_17898:
[----:B------:R-:W-:Y:S01]  /*2530*/  BSSY B1, `(.L_x_17900) ;  /* 0x0000005000017945 */ /* 0x000fe20003800000 */
[----:B------:R-:W-:Y:S05]  /*2540*/  @!P3 BRA `(.L_x_17901) ;  /* 0x000000300000b947 */ /* 0x000fea0003800000 */
[----:B-----5:R-:W-:-:S04]  /*2550*/  FMUL.FTZ R59, R34, c[0x0][0x1ec] ;  /* 0x00007b00223b7a20 */ /* 0x020fc80000410000 */
[----:B------:R-:W-:-:S04]  /*2560*/  FMUL.FTZ R54, R64, R59 ;  /* 0x0000003b40367220 */ /* 0x000fc80000410000 */
[----:B------:R-:W-:Y:S02]  /*2570*/  @P2 FADD.FTZ R54, R26, R54 ;  /* 0x000000361a362221 */ /* 0x000fe40000010000 */
.L_x_17901:
[----:B------:R-:W-:Y:S05]  /*2580*/  BSYNC B1 ;  /* 0x0000000000017941 */ /* 0x000fea0003800000 */
.L_x_17900:
[----:B------:R-:W-:Y:S01]  /*2590*/  BSSY B1, `(.L_x_17902) ;  /* 0x0000005000017945 */ /* 0x000fe20003800000 */
[----:B------:R-:W-:Y:S05]  /*25a0*/  @!P3 BRA `(.L_x_17903) ;  /* 0x000000300000b947 */ /* 0x000fea0003800000 */
[----:B-----5:R-:W-:-:S04]  /*25b0*/  FMUL.FTZ R118, R35, c[0x0][0x1ec] ;  /* 0x00007b0023767a20 */ /* 0x020fc80000410000 */
[----:B------:R-:W-:-:S04]  /*25c0*/  FMUL.FTZ R55, R65, R118 ;  /* 0x0000007641377220 */ /* 0x000fc80000410000 */
[----:B------:R-:W-:Y:S02]  /*25d0*/  @P2 FADD.FTZ R55, R27, R55 ;  /* 0x000000371b372221 */ /* 0x000fe40000010000 */
.L_x_17903:
[----:B------:R-:W-:Y:S05]  /*25e0*/  BSYNC B1 ;  /* 0x0000000000017941 */ /* 0x000fea0003800000 */
.L_x_17902:
[----:B------:R0:W-:Y:S02]  /*25f0*/  STG.E.128 [R56.64], R52 ;  /* 0x0000003438007986 */ /* 0x0001e4000c101d04 */
.L_x_17895:
[----:B------:R-:W-:Y:S05]  /*2600*/  BSYNC B0 ;  /* 0x0000000000007941 */ /* 0x000fea0003800000 */
.L_x_17894:
        /* <DEDUP_REMOVED lines=36> */
.L_x_17920:
        /* <DEDUP_REMOVED lines=69> */
.L_x_17921:
[C---:B------:R-:W-:Y:S01]  /*2ca0*/  LOP3.LUT P2, RZ, R109.reuse, 0x1f, RZ, 0xc0, !PT ;  /* 0x0000001f6dff7812 */ /* 0x040fe2000784c0ff */
[----:B-1----:R-:W-:Y:S01]  /*2cb0*/  FADD.FTZ R57, R120, R115 ;  /* 0x0000007378397221 */ /* 0x002fe20000010000 */
[----:B------:R-:W-:Y:S01]  /*2cc0*/  SHF.R.U32.HI R118, RZ, 0x5, R109 ;  /* 0x00000005ff767819 */ /* 0x000fe2000001166d */
[----:B------:R-:W-:Y:S01]  /*2cd0*/  WARPSYNC 0xffffffff ;  /* 0xffffffff00007948 */ /* 0x000fe20003800000 */
[----:B------:R-:W-:Y:S02]  /*2ce0*/  LOP3.LUT R120, R109, 0x1f, RZ, 0xc0, !PT ;  /* 0x0000001f6d787812 */ /* 0x000fe400078ec0ff */
[----:B------:R-:W-:-:S07]  /*2cf0*/  LOP3.LUT R118, R118, 0x3, RZ, 0xc0, !PT ;  /* 0x0000000376767812 */ /* 0x000fce00078ec0ff */
[----:B0-----:R-:W-:-:S05]  /*2d00*/  @!P2 IADD3 R115, R59, R118, RZ ;  /* 0x000000763b73a210 */ /* 0x001fca0007ffe0ff */
[----:B------:R0:W-:Y:S01]  /*2d10*/  @!P2 STS.64 [R115.X8], R56 ;  /* 0x000000387300a388 */ /* 0x0001e20000008a00 */
[----:B------:R-:W-:-:S11]  /*2d20*/  ISETP.GT.U32.AND P2, PT, R120, 0x3, PT ;  /* 0x000000037800780c */ /* 0x000fd60003f44070 */
[----:B------:R-:W-:Y:S01]  /*2d30*/  BAR.SYNC.DEFER_BLOCKING 0x0 ;  /* 0x0000000000007b1d */ /* 0x000fe20000010000 */
[----:B0-----:R-:W-:Y:S01]  /*2d40*/  CS2R R56, SRZ ;  /* 0x0000000000387805 */ /* 0x001fe2000001ff00 */
[----:B------:R-:W-:Y:S02]  /*2d50*/  @!P2 IADD3 R59, R59, R120, RZ ;  /* 0x000000783b3ba210 */ /* 0x000fe40007ffe0ff */
[----:B------:R-:W-:Y:S01]  /*2d60*/  MOV R117, RZ ;  /* 0x000000ff00757202 */ /* 0x000fe20000000f00 */
[----:B------:R-:W-:Y:S01]  /*2d70*/  @!P2 IMAD.MOV.U32 R117, RZ, RZ, R111 ;  /* 0x000000ffff75a224 */ /* 0x000fe200078e006f */
[----:B------:R-:W-:Y:S03]  /*2d80*/  BSSY B0, `(.L_x_17906) ;  /* 0x00000af000007945 */ /* 0x000fe60003800000 */
[----:B------:R-:W-:Y:S01]  /*2d90*/  I2F R124, R117 ;  /* 0x00000075007c7306 */ /* 0x000fe20000201400 */
[----:B------:R-:W0:Y:S04]  /*2da0*/  SHFL.DOWN PT, R122, R117, 0x2, 0x1f ;  /* 0x08401f00757a7f89 */ /* 0x000e2800000e0000 */
[----:B------:R0:W1:Y:S01]  /*2db0*/  @!P2 LDS.64 R56, [R59.X8] ;  /* 0x000000003b38a984 */ /* 0x0000620000008a00 */
[----:B------:R-:W-:-:S02]  /*2dc0*/  LOP3.LUT P2, RZ, R118, 0x1f, R109, 0xf8, !PT ;  /* 0x0000001f76ff7812 */ /* 0x000fc4000784f86d */
[----:B0-----:R-:W-:-:S11]  /*2dd0*/  IADD3 R59, R122, R117, RZ ;  /* 0x000000757a3b7210 */ /* 0x001fd60007ffe0ff */
[----:B------:R-:W-:-:S04]  /*2de0*/  @!P2 LEA R120, P3, R113, c[0x0][0x1a0], 0x2 ;  /* 0x000068007178aa11 */ /* 0x000fc800078610ff */
[C---:B------:R-:W-:Y:S02]  /*2df0*/  @!P2 LEA.HI.X R121, R113.reuse, c[0x0][0x1a4], R116, 0x2, P3 ;  /* 0x000069007179aa11 */ /* 0x040fe400018f1474 */
[----:B------:R-:W-:-:S04]  /*2e00*/  @!P2 LEA R118, P3, R113, c[0x0][0x1a8], 0x2 ;  /* 0x00006a007176aa11 */ /* 0x000fc800078610ff */
[----:B------:R-:W-:Y:S02]  /*2e10*/  @!P2 LEA.HI.X R119, R113, c[0x0][0x1ac], R116, 0x2, P3 ;  /* 0x00006b007177aa11 */ /* 0x000fe400018f1474 */
[----:B------:R-:W0:Y:S01]  /*2e20*/  I2F R116, R122 ;  /* 0x0000007a00747306 */ /* 0x000e220000201400 */
[----:B------:R-:W-:Y:S01]  /*2e30*/  ISETP.NE.AND P3, PT, RZ, UR6, PT ;  /* 0x00000006ff007c0c */ /* 0x000fe2000bf65270 */
[----:B-1----:R-:W1:Y:S02]  /*2e40*/  SHFL.DOWN PT, R115, R56, 0x2, 0x1f ;  /* 0x08401f0038737f89 */ /* 0x002e6400000e0000 */
[C---:B-1----:R-:W-:Y:S02]  /*2e50*/  FADD.FTZ R123, -R115.reuse, R56 ;  /* 0x00000038737b7221 */ /* 0x042fe40000010100 */
[----:B0-----:R-:W-:Y:S02]  /*2e60*/  FMUL.FTZ R125, R115, R116 ;  /* 0x00000074737d7220 */ /* 0x001fe40000410000 */
[----:B------:R-:W-:-:S02]  /*2e70*/  FMUL.FTZ R123, R123, R123 ;  /* 0x0000007b7b7b7220 */ /* 0x000fc40000410000 */
[----:B------:R-:W-:Y:S02]  /*2e80*/  FFMA.FTZ R115, R124, R56, R125 ;  /* 0x000000387c737223 */ /* 0x000fe4000001007d */
[----:B------:R-:W-:Y:S01]  /*2e90*/  FMUL.FTZ R123, R123, R124 ;  /* 0x0000007c7b7b7220 */ /* 0x000fe20000410000 */
[----:B------:R-:W0:Y:S01]  /*2ea0*/  I2F R56, R59 ;  /* 0x0000003b00387306 */ /* 0x000e220000201400 */
[----:B------:R-:W1:Y:S02]  /*2eb0*/  SHFL.DOWN PT, R124, R57, 0x2, 0x1f ;  /* 0x08401f00397c7f89 */ /* 0x000e6400000e0000 */
[----:B------:R-:W-:-:S05]  /*2ec0*/  FMUL.FTZ R116, R123, R116 ;  /* 0x000000747b747220 */ /* 0x000fca0000410000 */
[----:B0-----:R-:W0:Y:S01]  /*2ed0*/  MUFU.RCP R122, R56 ;  /* 0x00000038007a7308 */ /* 0x001e220000001000 */
[----:B-1----:R-:W-:Y:S02]  /*2ee0*/  FADD.FTZ R123, R124, R57 ;  /* 0x000000397c7b7221 */ /* 0x002fe40000010000 */
[----:B------:R-:W1:Y:S02]  /*2ef0*/  SHFL.DOWN PT, R124, R59, 0x1, 0x1f ;  /* 0x08201f003b7c7f89 */ /* 0x000e6400000e0000 */
[C---:B0-----:R-:W-:Y:S02]  /*2f00*/  FFMA.FTZ R116, R122.reuse, R116, R123 ;  /* 0x000000747a747223 */ /* 0x041fe4000001007b */
[----:B------:R-:W-:-:S05]  /*2f10*/  FMUL.FTZ R123, R122, R115 ;  /* 0x000000737a7b7220 */ /* 0x000fca0000410000 */
[----:B------:R-:W0:Y:S01]  /*2f20*/  SHFL.DOWN PT, R122, R123, 0x1, 0x1f ;  /* 0x08201f007b7a7f89 */ /* 0x000e2200000e0000 */
[----:B-1----:R-:W0:Y:S01]  /*2f30*/  I2F R115, R124 ;  /* 0x0000007c00737306 */ /* 0x002e220000201400 */
[----:B------:R-:W-:Y:S02]  /*2f40*/  IADD3 R117, R59, R124, RZ ;  /* 0x0000007c3b757210 */ /* 0x000fe40007ffe0ff */
[----:B------:R-:W1:Y:S05]  /*2f50*/  SHFL.DOWN PT, R59, R116, 0x1, 0x1f ;  /* 0x08201f00743b7f89 */ /* 0x000e6a00000e0000 */
[----:B------:R-:W2:Y:S01]  /*2f60*/  I2F R117, R117 ;  /* 0x0000007500757306 */ /* 0x000ea20000201400 */
[----:B0-----:R-:W-:-:S02]  /*2f70*/  FMUL.FTZ R57, R122, R115 ;  /* 0x000000737a397220 */ /* 0x001fc40000410000 */
[----:B------:R-:W-:Y:S02]  /*2f80*/  FADD.FTZ R122, R123, -R122 ;  /* 0x8000007a7b7a7221 */ /* 0x000fe40000010000 */
[----:B------:R-:W-:Y:S02]  /*2f90*/  FFMA.FTZ R57, R56, R123, R57 ;  /* 0x0000007b38397223 */ /* 0x000fe40000010039 */
[----:B------:R-:W-:-:S04]  /*2fa0*/  FMUL.FTZ R125, R122, R122 ;  /* 0x0000007a7a7d7220 */ /* 0x000fc80000410000 */
[----:B------:R-:W-:Y:S02]  /*2fb0*/  FMUL.FTZ R122, R56, R125 ;  /* 0x0000007d387a7220 */ /* 0x000fe40000410000 */
[----:B--2---:R-:W0:Y:S01]  /*2fc0*/  MUFU.RCP R56, R117 ;  /* 0x0000007500387308 */ /* 0x004e220000001000 */
[----:B-1----:R-:W-:Y:S02]  /*2fd0*/  FADD.FTZ R59, R116, R59 ;  /* 0x0000003b743b7221 */ /* 0x002fe40000010000 */
[----:B------:R-:W-:Y:S02]  /*2fe0*/  FMUL.FTZ R122, R122, R115 ;  /* 0x000000737a7a7220 */ /* 0x000fe40000410000 */
[C---:B0-----:R-:W-:Y:S02]  /*2ff0*/  FMUL.FTZ R57, R56.reuse, R57 ;  /* 0x0000003938397220 */ /* 0x041fe40000410000 */
[----:B------:R-:W-:Y:S01]  /*3000*/  FFMA.FTZ R59, R56, R122, R59 ;  /* 0x0000007a383b7223 */ /* 0x000fe2000001003b */
[----:B------:R-:W-:-:S02]  /*3010*/  MOV R56, c[0x0][0x1e0] ;  /* 0x0000780000387a02 */ /* 0x000fc40000000f00 */
[----:B------:R-:W0:Y:S04]  /*3020*/  SHFL.IDX PT, R115, R57, RZ, 0x1f ;  /* 0x00001fff39737589 */ /* 0x000e2800000e0000 */
[----:B------:R-:W1:Y:S01]  /*3030*/  SHFL.IDX PT, R59, R59, RZ, 0x1f ;  /* 0x00001fff3b3b7589 */ /* 0x000e6200000e0000 */
[----:B0-----:R-:W-:-:S03]  /*3040*/  FMUL.FTZ R122, R115, R115 ;  /* 0x00000073737a7220 */ /* 0x001fc60000410000 */
[----:B------:R0:W-:Y:S01]  /*3050*/  @!P2 STG.E [R120.64], R115 ;  /* 0x000000737800a986 */ /* 0x0001e2000c101904 */
[----:B-1----:R-:W-:Y:S01]  /*3060*/  FFMA.FTZ R56, R59, R56, c[0x0][0x228] ;  /* 0x00008a003b387623 */ /* 0x002fe20000010038 */
[----:B------:R-:W-:-:S05]  /*3070*/  FSEL R117, R122, RZ, P3 ;  /* 0x000000ff7a757208 */ /* 0x000fca0001800000 */
[----:B------:R-:W-:-:S04]  /*3080*/  FADD.FTZ R56, R56, R117 ;  /* 0x0000007538387221 */ /* 0x000fc80000010000 */
[----:B------:R-:W1:Y:S02]  /*3090*/  MUFU.RSQ R116, R56 ;  /* 0x0000003800747308 */ /* 0x000e640000001400 */
        /* <DEDUP_REMOVED lines=15> */
[C---:B------:R-:W-:Y:S02]  /*3190*/  FMUL.FTZ R56, R116.reuse, R57 ;  /* 0x0000003974387220 */ /* 0x040fe40000410000 */
[--C-:B------:R-:W-:Y:S02]  /*31a0*/  FADD.FTZ R57, R29, -R115.reuse ;  /* 0x800000731d397221 */ /* 0x100fe40000010000 */
[----:B------:R-:W-:Y:S02]  /*31b0*/  FADD.FTZ R119, R31, -R115 ;  /* 0x800000731f777221 */ /* 0x000fe40000010000 */
[----:B------:R-:W-:-:S02]  /*31c0*/  FMUL.FTZ R58, R116, R59 ;  /* 0x0000003b743a7220 */ /* 0x000fc40000410000 */
        /* <DEDUP_REMOVED lines=9> */
.L_x_17909:
[----:B------:R-:W-:Y:S05]  /*3260*/  BSYNC B1 ;  /* 0x0000000000017941 */ /* 0x000fea0003800000 */
.L_x_17908:
[----:B------:R-:W-:Y:S01]  /*3270*/  ISETP.GE.U32.AND P2, PT, R114, 0x100, PT ;  /* 0x000001007200780c */ /* 0x000fe20003f46070 */
[----:B------:R-:W-:-:S12]  /*3280*/  BSSY B1, `(.L_x_17910) ;  /* 0x0000012000017945 */ /* 0x000fd80003800000 */
[----:B------:R-:W-:Y:S05]  /*3290*/  @!P2 BRA `(.L_x_17911) ;  /* 0x000001000000a947 */ /* 0x000fea0003800000 */
[--C-:B0-----:R-:W-:Y:S01]  /*32a0*/  FADD.FTZ R57, R36, -R115.reuse ;  /* 0x8000007324397221 */ /* 0x101fe20000010000 */
[----:B------:R-:W-:Y:S01]  /*32b0*/  MOV R118, 0x10 ;  /* 0x0000001000767802 */ /* 0x000fe20000000f00 */
        /* <DEDUP_REMOVED lines=14> */
.L_x_17911:
[----:B------:R-:W-:Y:S05]  /*33a0*/  BSYNC B1 ;  /* 0x0000000000017941 */ /* 0x000fea0003800000 */
.L_x_17910:
[----:B------:R-:W-:Y:S01]  /*33b0*/  ISETP.GE.U32.AND P2, PT, R114, 0x180, PT ;  /* 0x000001807200780c */ /* 0x000fe20003f46070 */
[----:B------:R-:W-:-:S12]  /*33c0*/  BSSY B1, `(.L_x_17912) ;  /* 0x0000012000017945 */ /* 0x000fd80003800000 */
[----:B------:R-:W-:Y:S05]  /*33d0*/  @!P2 BRA `(.L_x_17913) ;  /* 0x000001000000a947 */ /* 0x000fea0003800000 */
[--C-:B0-----:R-:W-:Y:S02]  /*33e0*/  FADD.FTZ R57, R40, -R115.reuse ;  /* 0x8000007328397221 */ /* 0x101fe40000010000 */
[--C-:B------:R-:W-:Y:S02]  /*33f0*/  FADD.FTZ R59, R42, -R115.reuse ;  /* 0x800000732a3b7221 */ /* 0x100fe40000010000 */
[C---:B------:R-:W-:Y:S02]  /*3400*/  FMUL.FTZ R56, R116.reuse, R57 ;  /* 0x0000003974387220 */ /* 0x040fe40000410000 */
[--C-:B------:R-:W-:Y:S02]  /*3410*/  FADD.FTZ R57, R41, -R115.reuse ;  /* 0x8000007329397221 */ /* 0x100fe40000010000 */
[----:B------:R-:W-:Y:S02]  /*3420*/  FADD.FTZ R119, R43, -R115 ;  /* 0x800000732b777221 */ /* 0x000fe40000010000 */
[----:B------:R-:W-:-:S02]  /*3430*/  FMUL.FTZ R58, R116, R59 ;  /* 0x0000003b743a7220 */ /* 0x000fc40000410000 */
[C---:B------:R-:W-:Y:S02]  /*3440*/  FMUL.FTZ R57, R116.reuse, R57 ;  /* 0x0000003974397220 */ /* 0x040fe40000410000 */
[----:B------:R-:W-:Y:S02]  /*3450*/  FMUL.FTZ R59, R116, R119 ;  /* 0x00000077743b7220 */ /* 0x000fe40000410000 */
[----:B------:R-:W-:Y:S02]  /*3460*/  IMAD.MOV.U32 R118, RZ, RZ, 0x10 ;  /* 0x00000010ff767424 */ /* 0x000fe400078e00ff */
[----:B------:R-:W-:Y:S02]  /*3470*/  FFMA.FTZ R56, R75, R56, R8 ;  /* 0x000000384b387223 */ /* 0x000fe40000010008 */
[----:B------:R-:W-:Y:S02]  /*3480*/  FFMA.FTZ R57, R74, R57, R95 ;  /* 0x000000394a397223 */ /* 0x000fe4000001005f */
[----:B------:R-:W-:-:S02]  /*3490*/  FFMA.FTZ R58, R76, R58, R7 ;  /* 0x0000003a4c3a7223 */ /* 0x000fc40000010007 */
[----:B------:R-:W-:Y:S02]  /*34a0*/  FFMA.FTZ R59, R77, R59, R94 ;  /* 0x0000003b4d3b7223 */ /* 0x000fe4000001005e */
[C---:B------:R-:W-:Y:S01]  /*34b0*/  IMAD.WIDE.U32 R118, R117.reuse, R118, c[0x0][0x208] ;  /* 0x0000820075767625 */ /* 0x040fe200078e0076 */
[----:B------:R-:W-:-:S04]  /*34c0*/  IADD3 R117, R117, 0x80, RZ ;  /* 0x0000008075757810 */ /* 0x000fc80007ffe0ff */
[----:B------:R0:W-:Y:S03]  /*34d0*/  STG.E.128 [R118.64], R56 ;  /* 0x0000003876007986 */ /* 0x0001e6000c101d04 */
.L_x_17913:
[----:B------:R-:W-:Y:S05]  /*34e0*/  BSYNC B1 ;  /* 0x0000000000017941 */ /* 0x000fea0003800000 */
.L_x_17912:
[----:B------:R-:W-:Y:S01]  /*34f0*/  ISETP.GE.U32.AND P2, PT, R114, 0x200, PT ;  /* 0x000002007200780c */ /* 0x000fe20003f46070 */
[----:B------:R-:W-:-:S12]  /*3500*/  BSSY B1, `(.L_x_17914) ;  /* 0x0000012000017945 */ /* 0x000fd80003800000 */
[----:B------:R-:W-:Y:S05]  /*3510*/  @!P2 BRA `(.L_x_17915) ;  /* 0x000001000000a947 */ /* 0x000fea0003800000 */
[--C-:B0-----:R-:W-:Y:S01]  /*3520*/  FADD.FTZ R57, R44, -R115.reuse ;  /* 0x800000732c397221 */ /* 0x101fe20000010000 */
        /* <DEDUP_REMOVED lines=15> */
.L_x_17915:
[----:B------:R-:W-:Y:S05]  /*3620*/  BSYNC B1 ;  /* 0x0000000000017941 */ /* 0x000fea0003800000 */
.L_x_17914:
        /* <DEDUP_REMOVED lines=19> */
.L_x_17917:
[----:B------:R-:W-:Y:S05]  /*3760*/  BSYNC B1 ;  /* 0x0000000000017941 */ /* 0x000fea0003800000 */
.L_x_17916:
        /* <DEDUP_REMOVED lines=8> */
[----:B------:R-:W-:Y:S01]  /*37f0*/  FMUL.FTZ R59, R116, R115 ;  /* 0x00000073743b7220 */ /* 0x000fe20000410000 */
[----:B------:R-:W-:Y:S01]  /*3800*/  HFMA2.MMA R116, -RZ, RZ, 0, 9.5367431640625e-07 ;  /* 0x00000010ff747435 */ /* 0x000fe200000001ff */
[----:B------:R-:W-:Y:S02]  /*3810*/  FFMA.FTZ R56, R87, R56, R2 ;  /* 0x0000003857387223 */ /* 0x000fe40000010002 */
[----:B------:R-:W-:Y:S02]  /*3820*/  FFMA.FTZ R57, R86, R57, R101 ;  /* 0x0000003956397223 */ /* 0x000fe40000010065 */
[----:B------:R-:W-:Y:S02]  /*3830*/  FFMA.FTZ R59, R88, R59, R103 ;  /* 0x0000003b583b7223 */ /* 0x000fe40000010067 */
[----:B------:R-:W-:-:S03]  /*3840*/  FFMA.FTZ R58, R89, R58, R0 ;  /* 0x0000003a593a7223 */ /* 0x000fc60000010000 */
[----:B------:R-:W-:-:S05]  /*3850*/  IMAD.WIDE.U32 R116, R117, R116, c[0x0][0x208] ;  /* 0x0000820075747625 */ /* 0x000fca00078e0074 */
[----:B------:R0:W-:Y:S02]  /*3860*/  STG.E.128 [R116.64], R56 ;  /* 0x0000003874007986 */ /* 0x0001e4000c101d04 */
.L_x_17907:
[----:B0-----:R-:W-:Y:S05]  /*3870*/  BSYNC B0 ;  /* 0x0000000000007941 */ /* 0x001fea0003800000 */
.L_x_17906:
[----:B------:R-:W-:Y:S02]  /*3880*/  LOP3.LUT P2, RZ, R110, 0xff, RZ, 0xc0, !PT ;  /* 0x000000ff6eff7812 */ /* 0x000fe4000784c0ff */
[----:B------:R-:W-:Y:S02]  /*3890*/  IADD3 R113, R113, c[0x0][0x160], RZ ;  /* 0x0000580071717a10 */ /* 0x000fe40007ffe0ff */
[----:B------:R-:W-:Y:S02]  /*38a0*/  SEL R110, RZ, 0x1, P2 ;  /* 0x00000001ff6e7807 */ /* 0x000fe40001000000 */
[----:B------:R-:W-:-:S13]  /*38b0*/  ISETP.GE.AND P2, PT, R113, c[0x0][0x164], PT ;  /* 0x0000590071007a0c */ /* 0x000fda0003f46270 */
[----:B------:R-:W-:Y:S01]  /*38c0*/  @P2 CALL.REL.NOINC `(.L_x_17918) ;  /* 0x0000001000002944 */ /* 0x000fe20003c00000 */
[----:B------:R-:W-:Y:S05]  /*38d0*/  BRA `(.L_x_17919) ;  /* 0xffffd81000007947 */ /* 0x000fea000383ffff */
.L_x_17918:
[----:B------:R-:W-:Y:S05]  /*38e0*/  EXIT ;  /* 0x000000000000794d */ /* 0x000fea0003800000 */
.L_x_17904:
[----:B------:R-:W-:Y:S01]  /*38f0*/  HFMA2.MMA R117, -RZ, RZ, 0, 1.847743988037109375e-06 ;  /* 0x0000001fff757435 */ /* 0x000fe200000001ff */
[----:B------:R-:W-:Y:S01]  /*3900*/  MOV R121, 0x1 ;  /* 0x0000000100797802 */ /* 0x000fe20000000f00 */
[----:B------:R-:W-:Y:S01]  /*3910*/  IMAD.MOV.U32 R120, RZ, RZ, -0x1 ;  /* 0xffffffffff787424 */ /* 0x000fe200078e00ff */
[----:B------:R-:W-:-:S03]  /*3920*/  MOV R118, 0x3940 ;  /* 0x0000394000767802 */ /* 0x000fc60000000f00 */
[----:B-----5:R-:W-:Y:S05]  /*3930*/  CALL.REL.NOINC `($__internal_134_$__cuda_sm70_shflsync_bfly_p) ;  /* 0x000006a000007944 */ /* 0x020fea0003c00000 */
[----:B01----:R-:W-:Y:S05]  /*3940*/  BRA `(.L_x_17920) ;  /* 0xffffef0000007947 */ /* 0x003fea000383ffff */
.L_x_17905:
[----:B------:R-:W-:Y:S01]  /*3950*/  HFMA2.MMA R117, -RZ, RZ, 0, 1.847743988037109375e-06 ;  /* 0x0000001fff757435 */ /* 0x000fe200000001ff */
[----:B------:R-:W-:Y:S02]  /*3960*/  MOV R121, 0x2 ;  /* 0x0000000200797802 */ /* 0x000fe40000000f00 */
[----:B------:R-:W-:Y:S02]  /*3970*/  MOV R120, 0xffffffff ;  /* 0xffffffff00787802 */ /* 0x000fe40000000f00 */
[----:B------:R-:W-:Y:S02]  /*3980*/  MOV R118, 0x39a0 ;  /* 0x000039a000767802 */ /* 0x000fe40000000f00 */
[----:B-----5:R-:W-:Y:S05]  /*3990*/  CALL.REL.NOINC `($__internal_134_$__cuda_sm70_shflsync_bfly_p) ;  /* 0x0000064000007944 */ /* 0x020fea0003c00000 */
[----:B0-----:R-:W-:Y:S01]  /*39a0*/  HFMA2.MMA R121, -RZ, RZ, 0, 2.384185791015625e-07 ;  /* 0x00000004ff797435 */ /* 0x001fe200000001ff */
[----:B-1----:R-:W-:Y:S01]  /*39b0*/  FADD.FTZ R57, R57, R120 ;  /* 0x0000007839397221 */ /* 0x002fe20000010000 */
[----:B------:R-:W-:Y:S01]  /*39c0*/  MOV R117, 0x1f ;  /* 0x0000001f00757802 */ /* 0x000fe20000000f00 */
[----:B------:R-:W-:Y:S01]  /*39d0*/  IMAD.MOV.U32 R120, RZ, RZ, -0x1 ;  /* 0xffffffffff787424 */ /* 0x000fe200078e00ff */
[----:B------:R-:W-:-:S02]  /*39e0*/  MOV R118, 0x3a00 ;  /* 0x00003a0000767802 */ /* 0x000fc40000000f00 */
[----:B------:R-:W-:Y:S05]  /*39f0*/  CALL.REL.NOINC `($__internal_134_$__cuda_sm70_shflsync_bfly_p) ;  /* 0x000005e000007944 */ /* 0x000fea0003c00000 */
[----:B0-----:R-:W-:Y:S01]  /*3a00*/  HFMA2.MMA R121, -RZ, RZ, 0, 4.76837158203125e-07 ;  /* 0x00000008ff797435 */ /* 0x001fe200000001ff */
[----:B-1----:R-:W-:Y:S01]  /*3a10*/  FADD.FTZ R57, R57, R120 ;  /* 0x0000007839397221 */ /* 0x002fe20000010000 */
[----:B------:R-:W-:-:S02]  /*3a20*/  MOV R117, 0x1f ;  /* 0x0000001f00757802 */ /* 0x000fc40000000f00 */
[----:B------:R-:W-:Y:S02]  /*3a30*/  MOV R120, 0xffffffff ;  /* 0xffffffff00787802 */ /* 0x000fe40000000f00 */
[----:B------:R-:W-:Y:S02]  /*3a40*/  MOV R118, 0x3a60 ;  /* 0x00003a6000767802 */ /* 0x000fe40000000f00 */
[----:B------:R-:W-:Y:S05]  /*3a50*/  CALL.REL.NOINC `($__internal_134_$__cuda_sm70_shflsync_bfly_p) ;  /* 0x0000058000007944 */ /* 0x000fea0003c00000 */
[----:B0-----:R-:W-:Y:S01]  /*3a60*/  HFMA2.MMA R121, -RZ, RZ, 0, 9.5367431640625e-07 ;  /* 0x00000010ff797435 */ /* 0x001fe200000001ff */
[----:B-1----:R-:W-:Y:S01]  /*3a70*/  FADD.FTZ R57, R57, R120 ;  /* 0x0000007839397221 */ /* 0x002fe20000010000 */
[----:B------:R-:W-:Y:S01]  /*3a80*/  MOV R117, 0x1f ;  /* 0x0000001f00757802 */ /* 0x000fe20000000f00 */
[----:B------:R-:W-:Y:S01]  /*3a90*/  IMAD.MOV.U32 R120, RZ, RZ, -0x1 ;  /* 0xffffffffff787424 */ /* 0x000fe200078e00ff */
[----:B------:R-:W-:Y:S02]  /*3aa0*/  MOV R118, 0x3ac0 ;  /* 0x00003ac000767802 */ /* 0x000fe40000000f00 */
[----:B------:R-:W-:Y:S05]  /*3ab0*/  CALL.REL.NOINC `($__internal_134_$__cuda_sm70_shflsync_bfly_p) ;  /* 0x0000052000007944 */ /* 0x000fea0003c00000 */
        /* <DEDUP_REMOVED lines=53> */
[----:B------:R-:W-:Y:S01]  /*3e10*/  @P6 FFMA.FTZ R57, R115, R115, R118 ;  /* 0x0000007373396223 */ /* 0x000fe20000010076 */
[----:B------:R-:W-:Y:S02]  /*3e20*/  MOV R118, 0x3e40 ;  /* 0x00003e4000767802 */ /* 0x000fe40000000f00 */
[----:B------:R-:W-:Y:S05]  /*3e30*/  CALL.REL.NOINC `($__internal_134_$__cuda_sm70_shflsync_bfly_p) ;  /* 0x000001a000007944 */ /* 0x000fea0003c00000 */
[----:B0-----:R-:W-:Y:S01]  /*3e40*/  HFMA2.MMA R121, -RZ, RZ, 0, 1.1920928955078125e-07 ;  /* 0x00000002ff797435 */ /* 0x001fe200000001ff */
[----:B-1----:R-:W-:Y:S01]  /*3e50*/  FADD.FTZ R57, R57, R120 ;  /* 0x0000007839397221 */ /* 0x002fe20000010000 */
[----:B------:R-:W-:Y:S01]  /*3e60*/  MOV R117, 0x1f ;  /* 0x0000001f00757802 */ /* 0x000fe20000000f00 */
[----:B------:R-:W-:Y:S01]  /*3e70*/  IMAD.MOV.U32 R120, RZ, RZ, -0x1 ;  /* 0xffffffffff787424 */ /* 0x000fe200078e00ff */
[----:B------:R-:W-:Y:S02]  /*3e80*/  MOV R118, 0x3ea0 ;  /* 0x00003ea000767802 */ /* 0x000fe40000000f00 */
[----:B------:R-:W-:Y:S05]  /*3e90*/  CALL.REL.NOINC `($__internal_134_$__cuda_sm70_shflsync_bfly_p) ;  /* 0x0000014000007944 */ /* 0x000fea0003c00000 */
[----:B0-----:R-:W-:Y:S01]  /*3ea0*/  HFMA2.MMA R121, -RZ, RZ, 0, 2.384185791015625e-07 ;  /* 0x00000004ff797435 */ /* 0x001fe200000001ff */
[----:B-1----:R-:W-:Y:S01]  /*3eb0*/  FADD.FTZ R57, R57, R120 ;  /* 0x0000007839397221 */ /* 0x002fe20000010000 */
[----:B------:R-:W-:Y:S02]  /*3ec0*/  MOV R117, 0x1f ;  /* 0x0000001f00757802 */ /* 0x000fe40000000f00 */
[----:B------:R-:W-:Y:S02]  /*3ed0*/  MOV R120, 0xffffffff ;  /* 0xffffffff00787802 */ /* 0x000fe40000000f00 */
[----:B------:R-:W-:-:S02]  /*3ee0*/  MOV R118, 0x3f00 ;  /* 0x00003f0000767802 */ /* 0x000fc40000000f00 */
[----:B------:R-:W-:Y:S05]  /*3ef0*/  CALL.REL.NOINC `($__internal_134_$__cuda_sm70_shflsync_bfly_p) ;  /* 0x000000e000007944 */ /* 0x000fea0003c00000 */
[----:B0-----:R-:W-:Y:S01]  /*3f00*/  HFMA2.MMA R121, -RZ, RZ, 0, 4.76837158203125e-07 ;  /* 0x00000008ff797435 */ /* 0x001fe200000001ff */
[----:B-1----:R-:W-:Y:S01]  /*3f10*/  FADD.FTZ R57, R57, R120 ;  /* 0x0000007839397221 */ /* 0x002fe20000010000 */
[----:B------:R-:W-:Y:S01]  /*3f20*/  MOV R117, 0x1f ;  /* 0x0000001f00757802 */ /* 0x000fe20000000f00 */
[----:B------:R-:W-:Y:S01]  /*3f30*/  IMAD.MOV.U32 R120, RZ, RZ, -0x1 ;  /* 0xffffffffff787424 */ /* 0x000fe200078e00ff */
[----:B------:R-:W-:-:S02]  /*3f40*/  MOV R118, 0x3f60 ;  /* 0x00003f6000767802 */ /* 0x000fc40000000f00 */
[----:B------:R-:W-:Y:S05]  /*3f50*/  CALL.REL.NOINC `($__internal_134_$__cuda_sm70_shflsync_bfly_p) ;  /* 0x0000008000007944 */ /* 0x000fea0003c00000 */
[----:B-1----:R-:W-:Y:S01]  /*3f60*/  FADD.FTZ R115, R57, R120 ;  /* 0x0000007839737221 */ /* 0x002fe20000010000 */
[----:B0-----:R-:W-:Y:S01]  /*3f70*/  HFMA2.MMA R121, -RZ, RZ, 0, 9.5367431640625e-07 ;  /* 0x00000010ff797435 */ /* 0x001fe200000001ff */
[----:B------:R-:W-:-:S02]  /*3f80*/  MOV R117, 0x1f ;  /* 0x0000001f00757802 */ /* 0x000fc40000000f00 */
[----:B------:R-:W-:Y:S02]  /*3f90*/  MOV R120, 0xffffffff ;  /* 0xffffffff00787802 */ /* 0x000fe40000000f00 */
[----:B------:R-:W-:Y:S02]  /*3fa0*/  MOV R57, R115 ;  /* 0x0000007300397202 */ /* 0x000fe40000000f00 */
[----:B------:R-:W-:Y:S02]  /*3fb0*/  MOV R118, 0x3fd0 ;  /* 0x00003fd000767802 */ /* 0x000fe40000000f00 */
[----:B------:R-:W-:Y:S05]  /*3fc0*/  CALL.REL.NOINC `($__internal_134_$__cuda_sm70_shflsync_bfly_p) ;  /* 0x0000001000007944 */ /* 0x000fea0003c00000 */
[----:B01----:R-:W-:Y:S05]  /*3fd0*/  BRA `(.L_x_17921) ;  /* 0xffffecc000007947 */ /* 0x003fea000383ffff */
        .weak           $__internal_134_$__cuda_sm70_shflsync_bfly_p
        .type           $__internal_134_$__cuda_sm70_shflsync_bfly_p,@function
        .size           $__internal_134_$__cuda_sm70_shflsync_bfly_p,(.L_x_22222 - $__internal_134_$__cuda_sm70_shflsync_bfly_p)
$__internal_134_$__cuda_sm70_shflsync_bfly_p:
[----:B------:R-:W-:Y:S01]  /*3fe0*/  HFMA2.MMA R119, -RZ, RZ, 0, 0 ;  /* 0x00000000ff777435 */ /* 0x000fe200000001ff */
[----:B------:R-:W-:Y:S04]  /*3ff0*/  WARPSYNC R120 ;  /* 0x0000007800007348 */ /* 0x000fe80003800000 */
[----:B------:R0:W1:Y:S01]  /*4000*/  SHFL.BFLY PT, R120, R57, R121, R117 ;  /* 0x0c00007939787389 */ /* 0x00006200000e0075 */
[----:B------:R-:W-:Y:S05]  /*4010*/  RET.REL.NODEC R118 `(_ZN10layer_norm13ln_fwd_kernelINS_13Kernel_traitsI6__halfffffjLj3072ELj1ELj1ELj4ELj16ENS_18Kernel_traits_baseILj3072ES2_ffffjLj128EEEEELb0ELb1ELb1ELb0EEEvNS_9FwdParamsE) ;  /* 0xffffbfe076007950 */ /* 0x000fea0003c3ffff */
.L_x_17922:
        /* <DEDUP_REMOVED lines=14> */
.L_x_22222:


//--------------------- .text._ZN10layer_norm13ln_fwd_kernelINS_13Kernel_traitsI6__halfffffjLj3072ELj1ELj1ELj4ELj16ENS_18Kernel_traits_baseILj3072ES2_ffffjLj128EEEEELb0ELb1ELb1ELb1EEEvNS_9FwdParamsE --------------------------
	.section	.text._ZN10layer_norm13ln_fwd_kernelINS_13Kernel_traitsI6__halfffffjLj3072ELj1ELj1ELj4ELj16ENS_18Kernel_traits_baseILj3072ES2_ffffjLj128EEEEELb0ELb1ELb1ELb1EEEvNS_9FwdParamsE,"ax",@progbits
	.sectioninfo	@"SHI_REGISTERS=128"
	.align	128
        .global         _ZN10layer_norm13ln_fwd_kernelINS_13Kernel_traitsI6__halfffffjLj3072ELj1ELj1ELj4ELj16ENS_18Kernel_traits_baseILj3072ES2_ffffjLj128EEEEELb0ELb1ELb1ELb1EEEvNS_9FwdParamsE
        .type           _ZN10layer_norm13ln_fwd_kernelINS_13Kernel_traitsI6__halfffffjLj3072ELj1ELj1ELj4ELj16ENS_18Kernel_traits_baseILj3072ES2_ffffjLj128EEEEELb0ELb1ELb1ELb1EEEvNS_9FwdParamsE,@function
        .size           _ZN10layer_norm13ln_fwd_kernelINS_13Kernel_traitsI6__halfffffjLj3072ELj1ELj1ELj4ELj16ENS_18Kernel_traits_baseILj3072ES2_ffffjLj128EEEEELb0ELb1ELb1ELb1EEEvNS_9FwdParamsE,(.L_x_22223 - _ZN10layer_norm13ln_fwd_kernelINS_13Kernel_traitsI6__halfffffjLj3072ELj1ELj1ELj4ELj16ENS_18Kernel_traits_baseILj3072ES2_ffffjLj128EEEEELb0ELb1ELb1ELb1EEEvNS_9FwdParamsE)
        .other          _ZN10layer_norm13ln_fwd_kernelINS_13Kernel_traitsI6__halfffffjLj3072ELj1ELj1ELj4ELj16ENS_18Kernel_traits_baseILj3072ES2_ffffjLj128EEEEELb0ELb1ELb1ELb1EEEvNS_9FwdParamsE,@"STO_CUDA_ENTRY STV_DEFAULT"
_ZN10layer_norm13ln_fwd_kernelINS_13Kernel_traitsI6__halfffffjLj3072ELj1ELj1ELj4ELj16ENS_18Kernel_traits_baseILj3072ES2_ffffjLj128EEEEELb0ELb1ELb1ELb1EEEvNS_9FwdParamsE:
.text._ZN10layer_norm13ln_fwd_kernelINS_13Kernel_traitsI6__halfffffjLj3072ELj1ELj1ELj4ELj16ENS_18Kernel_traits_baseILj3072ES2_ffffjLj128EEEEELb0ELb1ELb1ELb1EEEvNS_9FwdParamsE:
        /* <DEDUP_REMOVED lines=42> */
[----:B0-----:R-:W-:-:S02]  /*02a0*/  SHF.R.U64 R12, R90, 0x10, R91 ;  /* 0x000000105a0c7819 */ /* 0x001fc4000000125b */
[----:B------:R-:W-:Y:S02]  /*02b0*/  SHF.R.U32.HI R22, RZ, 0x10, R91 ;  /* 0x00000010ff167819 */ /* 0x000fe4000001165b */
[--C-:B------:R-:W-:Y:S02]  /*02c0*/  SHF.R.U64 R57, R88, 0x10, R89.reuse ;  /* 0x0000001058397819 */ /* 0x100fe40000001259 */
[----:B------:R-:W-:Y:S02]  /*02d0*/  SHF.R.U32.HI R20, RZ, 0x10, R89 ;  /* 0x00000010ff147819 */ /* 0x000fe40000011659 */
[--C-:B------:R-:W-:Y:S02]  /*02e0*/  SHF.R.U64 R23, R86, 0x10, R87.reuse ;  /* 0x0000001056177819 */ /* 0x100fe40000001257 */
[----:B------:R-:W-:Y:S02]  /*02f0*/  SHF.R.U32.HI R18, RZ, 0x10, R87 ;  /* 0x00000010ff127819 */ /* 0x000fe40000011657 */
[----:B------:R-:W-:-:S02]  /*0300*/  SHF.R.U64 R21, R84, 0x10, R85 ;  /* 0x0000001054157819 */ /* 0x000fc40000001255 */
[----:B------:R-:W-:Y:S02]  /*0310*/  SHF.R.U32.HI R16, RZ, 0x10, R85 ;  /* 0x00000010ff107819 */ /* 0x000fe40000011655 */
[--C-:B------:R-:W-:Y:S02]  /*0320*/  SHF.R.U64 R19, R82, 0x10, R83.reuse ;  /* 0x0000001052137819 */ /* 0x100fe40000001253 */
[----:B-1----:R-:W-:Y:S02]  /*0330*/  SHF.R.U32.HI R14, RZ, 0x10, R83 ;  /* 0x00000010ff0e7819 */ /* 0x002fe40000011653 */
[--C-:B------:R-:W-:Y:S02]  /*0340*/  SHF.R.U64 R17, R80, 0x10, R81.reuse ;  /* 0x0000001050117819 */ /* 0x100fe40000001251 */
[----:B------:R-:W-:Y:S01]  /*0350*/  SHF.R.U32.HI R15, RZ, 0x10, R81 ;  /* 0x00000010ff0f7819 */ /* 0x000fe20000011651 */
[----:B------:R-:W-:Y:S01]  /*0360*/  HFMA2.MMA R13, -RZ, RZ, 0, 5.9604644775390625e-08 ;  /* 0x00000001ff0d7435 */ /* 0x000fe200000001ff */
        /* <DEDUP_REMOVED lines=23> */
[----:B------:R-:W-:Y:S01]  /*04e0*/  ULDC.U8 UR6, c[0x0][0x1f0] ;  /* 0x00007c0000067ab9 */ /* 0x000fe20000000000 */
        /* <DEDUP_REMOVED lines=8> */
[----:B----4-:R-:W-:-:S02]  /*0570*/  SHF.R.U64 R30, R36, 0x10, R37 ;  /* 0x00000010241e7819 */ /* 0x010fc40000001225 */
[----:B------:R-:W-:Y:S02]  /*0580*/  SHF.R.U32.HI R29, RZ, 0x10, R37 ;  /* 0x00000010ff1d7819 */ /* 0x000fe40000011625 */
[--C-:B------:R-:W-:Y:S01]  /*0590*/  SHF.R.U64 R106, R104, 0x10, R105.reuse ;  /* 0x00000010686a7819 */ /* 0x100fe20000001269 */
[----:B------:R-:W-:Y:S01]  /*05a0*/  HADD2.F32 R107, -RZ, R104.H0_H0 ;  /* 0x20000068ff6b7230 */ /* 0x000fe20000004100 */
[----:B------:R-:W-:Y:S02]  /*05b0*/  SHF.R.U32.HI R104, RZ, 0x10, R105 ;  /* 0x00000010ff687819 */ /* 0x000fe40000011669 */
[--C-:B------:R-:W-:Y:S01]  /*05c0*/  SHF.R.U64 R102, R100, 0x10, R101.reuse ;  /* 0x0000001064667819 */ /* 0x100fe20000001265 */
[----:B------:R-:W-:Y:S01]  /*05d0*/  HADD2.F32 R103, -RZ, R100.H0_H0 ;  /* 0x20000064ff677230 */ /* 0x000fe20000004100 */
[----:B------:R-:W-:Y:S02]  /*05e0*/  SHF.R.U32.HI R100, RZ, 0x10, R101 ;  /* 0x00000010ff647819 */ /* 0x000fe40000011665 */
[----:B------:R-:W-:-:S02]  /*05f0*/  SHF.R.U64 R28, R38, 0x10, R39 ;  /* 0x00000010261c7819 */ /* 0x000fc40000001227 */
        /* <DEDUP_REMOVED lines=12> */
[----:B------:R-:W-:Y:S01]  /*06c0*/  SHF.R.U32.HI R99, RZ, 0x10, R59 ;  /* 0x00000010ff637819 */ /* 0x000fe2000001163b */
        /* <DEDUP_REMOVED lines=43> */
.L_x_17976:
        /* <DEDUP_REMOVED lines=11> */
[----:B------:R0:W3:Y:S01]  /*0a30*/  @P0 LDG.E.128 R24, [R32.64] ;  /* 0x0000000420180981 */ /* 0x0000e2000c1e1d00 */
[----:B------:R-:W-:Y:S01]  /*0a40*/  IMAD.WIDE R110, R108, R111, c[0x0][0x1d8] ;  /* 0x000076006c6e7625 */ /* 0x000fe200078e026f */
[----:B------:R-:W-:Y:S02]  /*0a50*/  MOV R112, RZ ;  /* 0x000000ff00707202 */ /* 0x000fe40000000f00 */
[----:B------:R-:W-:-:S03]  /*0a60*/  IADD3 R42, R54, 0x80, RZ ;  /* 0x00000080362a7810 */ /* 0x000fc60007ffe0ff */
[----:B------:R1:W5:Y:S01]  /*0a70*/  LDG.E R110, [R110.64] ;  /* 0x000000046e6e7981 */ /* 0x000362000c1e1900 */
[----:B------:R-:W-:Y:S01]  /*0a80*/  BSSY B0, `(.L_x_17923) ;  /* 0x000001e000007945 */ /* 0x000fe20003800000 */
[----:B-1----:R-:W-:-:S05]  /*0a90*/  MOV R111, 0x10 ;  /* 0x00000010006f7802 */ /* 0x002fca0000000f00 */
[----:B------:R-:W-:Y:S01]  /*0aa0*/  IMAD.WIDE.U32 R38, R54, R111, c[0x0][0x188] ;  /* 0x0000620036267625 */ /* 0x000fe200078e006f */
[C---:B--2---:R-:W-:Y:S02]  /*0ab0*/  ISETP.GE.AND P5, PT, R36.reuse, 0x1, PT ;  /* 0x000000012400780c */ /* 0x044fe40003fa6270 */
[----:B------:R-:W-:-:S11]  /*0ac0*/  ISETP.GT.AND P6, PT, R36, RZ, PT ;  /* 0x000000ff2400720c */ /* 0x000fd60003fc4270 */
[----:B------:R-:W-:-:S05]  /*0ad0*/  @P5 IADD3 R34, R36, -0x1, RZ ;  /* 0xffffffff24225810 */ /* 0x000fca0007ffe0ff */
[----:B------:R-:W-:-:S05]  /*0ae0*/  @P5 IMAD R34, R34, c[0x0][0x168], RZ ;  /* 0x00005a0022225a24 */ /* 0x000fca00078e02ff */
[----:B------:R-:W-:-:S04]  /*0af0*/  @P5 SHF.R.S32.HI R35, RZ, 0x1f, R34 ;  /* 0x0000001fff235819 */ /* 0x000fc80000011422 */
[----:B------:R-:W-:Y:S02]  /*0b00*/  @P5 LEA.HI R34, R35, R34, RZ, 0x2 ;  /* 0x0000002223225211 */ /* 0x000fe400078f10ff */
[----:B------:R-:W-:Y:S02]  /*0b10*/  @P5 MOV R35, 0x10 ;  /* 0x0000001000235802 */ /* 0x000fe40000000f00 */
[----:B------:R-:W-:Y:S02]  /*0b20*/  @P5 LEA.HI.SX32 R112, R34, R109, 0x1e ;  /* 0x0000006d22705211 */ /* 0x000fe400078ff2ff */
[----:B------:R-:W-:Y:S02]  /*0b30*/  @!P6 ISETP.NE.U32.AND P3, PT, RZ, c[0x0][0x180], PT ;  /* 0x00006000ff00ea0c */ /* 0x000fe40003f65070 */
[----:B------:R-:W-:Y:S01]  /*0b40*/  @!P6 ISETP.NE.U32.AND P1, PT, RZ, c[0x0][0x180], PT ;  /* 0x00006000ff00ea0c */ /* 0x000fe20003f25070 */
[----:B0-----:R-:W-:Y:S01]  /*0b50*/  @P5 IMAD.WIDE.U32 R32, R112, R35, c[0x0][0x170] ;  /* 0x00005c0070205625 */ /* 0x001fe200078e0023 */
[----:B------:R-:W-:-:S02]  /*0b60*/  @!P6 ISETP.NE.U32.AND P2, PT, RZ, c[0x0][0x180], PT ;  /* 0x00006000ff00ea0c */ /* 0x000fc40003f45070 */
[----:B------:R-:W-:Y:S02]  /*0b70*/  @!P6 ISETP.NE.U32.AND P4, PT, RZ, c[0x0][0x180], PT ;  /* 0x00006000ff00ea0c */ /* 0x000fe40003f85070 */
[----:B------:R-:W-:Y:S01]  /*0b80*/  @!P6 ISETP.NE.AND.EX P1, PT, RZ, c[0x0][0x184], PT, P1 ;  /* 0x00006100ff00ea0c */ /* 0x000fe20003f25310 */
[----:B------:R0:W5:Y:S01]  /*0b90*/  @P5 LDG.E.128 R28, [R32.64] ;  /* 0x00000004201c5981 */ /* 0x000162000c1e1d00 */
[----:B------:R-:W-:Y:S01]  /*0ba0*/  @!P6 ISETP.NE.AND.EX P2, PT, RZ, c[0x0][0x184], PT, P2 ;  /* 0x00006100ff00ea0c */ /* 0x000fe20003f45320 */
[----:B------:R-:W-:Y:S01]  /*0bb0*/  @P0 IMAD.WIDE.U32 R36, R42, R111, c[0x0][0x180] ;  /* 0x000060002a240625 */ /* 0x000fe200078e006f */
[----:B------:R-:W-:Y:S02]  /*0bc0*/  @!P6 ISETP.NE.AND.EX P4, PT, RZ, c[0x0][0x184], PT, P4 ;  /* 0x00006100ff00ea0c */ /* 0x000fe40003f85340 */
[----:B------:R-:W-:Y:S02]  /*0bd0*/  @!P6 ISETP.NE.AND.EX P3, PT, RZ, c[0x0][0x184], PT, P3 ;  /* 0x00006100ff00ea0c */ /* 0x000fe40003f65330 */
[----:B---3--:R-:W-:-:S02]  /*0be0*/  @!P6 FSEL R34, R26, RZ, P2 ;  /* 0x000000ff1a22e208 */ /* 0x008fc40001000000 */
[----:B------:R-:W-:Y:S02]  /*0bf0*/  @!P6 FSEL R35, R27, RZ, P4 ;  /* 0x000000ff1b23e208 */ /* 0x000fe40002000000 */
[----:B0-----:R-:W-:Y:S02]  /*0c00*/  @!P6 FSEL R33, R25, RZ, P1 ;  /* 0x000000ff1921e208 */ /* 0x001fe40000800000 */
[----:B------:R-:W-:Y:S01]  /*0c10*/  @!P6 FSEL R32, R24, RZ, P3 ;  /* 0x000000ff1820e208 */ /* 0x000fe20001800000 */
[----:B------:R-:W-:Y:S05]  /*0c20*/  @!P6 BRA `(.L_x_17924) ;  /* 0x000000300000e947 */ /* 0x000fea0003800000 */
[----:B-----5:R-:W-:-:S04]  /*0c30*/  FMUL.FTZ R32, R28, c[0x0][0x1ec] ;  /* 0x00007b001c207a20 */ /* 0x020fc80000410000 */
[----:B------:R-:W-:-:S04]  /*0c40*/  FMUL.FTZ R32, R107, R32 ;  /* 0x000000206b207220 */ /* 0x000fc80000410000 */
[----:B------:R-:W-:Y:S02]  /*0c50*/  @P0 FADD.FTZ R32, R24, R32 ;  /* 0x0000002018200221 */ /* 0x000fe40000010000 */
.L_x_17924:
[----:B------:R-:W-:Y:S05]  /*0c60*/  BSYNC B0 ;  /* 0x0000000000007941 */ /* 0x000fea0003800000 */
.L_x_17923:
[----:B------:R-:W-:Y:S01]  /*0c70*/  BSSY B0, `(.L_x_17925) ;  /* 0x0000005000007945 */ /* 0x000fe20003800000 */
[----:B------:R-:W-:Y:S05]  /*0c80*/  @!P6 BRA `(.L_x_17926) ;  /* 0x000000300000e947 */ /* 0x000fea0003800000 */
[----:B-----5:R-:W-:-:S04]  /*0c90*/  FMUL.FTZ R33, R29, c[0x0][0x1ec] ;  /* 0x00007b001d217a20 */ /* 0x020fc80000410000 */
[----:B------:R-:W-:-:S04]  /*0ca0*/  FMUL.FTZ R33, R106, R33 ;  /* 0x000000216a217220 */ /* 0x000fc80000410000 */
[----:B------:R-:W-:Y:S02]  /*0cb0*/  @P0 FADD.FTZ R33, R25, R33 ;  /* 0x0000002119210221 */ /* 0x000fe40000010000 */
.L_x_17926:
[----:B------:R-:W-:Y:S05]  /*0cc0*/  BSYNC B0 ;  /* 0x0000000000007941 */ /* 0x000fea0003800000 */
.L_x_17925:
[----:B------:R-:W-:Y:S01]  /*0cd0*/  BSSY B0, `(.L_x_17927) ;  /* 0x0000005000007945 */ /* 0x000fe20003800000 */
[----:B------:R-:W-:Y:S05]  /*0ce0*/  @!P6 BRA `(.L_x_17928) ;  /* 0x000000300000e947 */ /* 0x000fea0003800000 */
[----:B-----5:R-:W-:-:S04]  /*0cf0*/  FMUL.FTZ R34, R30, c[0x0][0x1ec] ;  /* 0x00007b001e227a20 */ /* 0x020fc80000410000 */
[----:B------:R-:W-:-:S04]  /*0d00*/  FMUL.FTZ R34, R105, R34 ;  /* 0x0000002269227220 */ /* 0x000fc80000410000 */
[----:B------:R-:W-:Y:S02]  /*0d10*/  @P0 FADD.FTZ R34, R26, R34 ;  /* 0x000000221a220221 */ /* 0x000fe40000010000 */
.L_x_17928:
[----:B------:R-:W-:Y:S05]  /*0d20*/  BSYNC B0 ;  /* 0x0000000000007941 */ /* 0x000fea0003800000 */
.L_x_17927:
[----:B------:R-:W-:Y:S01]  /*0d30*/  BSSY B0, `(.L_x_17929) ;  /* 0x0000005000007945 */ /* 0x000fe20003800000 */
[----:B------:R-:W-:Y:S05]  /*0d40*/  @!P6 BRA `(.L_x_17930) ;  /* 0x000000300000e947 */ /* 0x000fea0003800000 */
[----:B-----5:R-:W-:-:S04]  /*0d50*/  FMUL.FTZ R35, R31, c[0x0][0x1ec] ;  /* 0x00007b001f237a20 */ /* 0x020fc80000410000 */
[----:B------:R-:W-:-:S04]  /*0d60*/  FMUL.FTZ R35, R104, R35 ;  /* 0x0000002368237220 */ /* 0x000fc80000410000 */
[----:B------:R-:W-:Y:S02]  /*0d70*/  @P0 FADD.FTZ R35, R27, R35 ;  /* 0x000000231b230221 */ /* 0x000fe40000010000 */
.L_x_17930:
[----:B------:R-:W-:Y:S05]  /*0d80*/  BSYNC B0 ;  /* 0x0000000000007941 */ /* 0x000fea0003800000 */
.L_x_17929:
        /* <DEDUP_REMOVED lines=14> */
[----:B------:R-:W-:Y:S01]  /*0e70*/  @P0 IMAD.WIDE.U32 R40, R46, R111, c[0x0][0x180] ;  /* 0x000060002e280625 */ /* 0x000fe200078e006f */
[----:B------:R-:W-:Y:S02]  /*0e80*/  @!P6 ISETP.NE.AND.EX P4, PT, RZ, c[0x0][0x184], PT, P4 ;  /* 0x00006100ff00ea0c */ /* 0x000fe40003f85340 */
[----:B------:R-:W-:-:S02]  /*0e90*/  @!P6 ISETP.NE.AND.EX P3, PT, RZ, c[0x0][0x184], PT, P3 ;  /* 0x00006100ff00ea0c */ /* 0x000fc40003f65330 */
[----:B--2---:R-:W-:Y:S02]  /*0ea0*/  @!P6 FSEL R37, R25, RZ, P1 ;  /* 0x000000ff1925e208 */ /* 0x004fe40000800000 */
[----:B0-----:R-:W-:Y:S02]  /*0eb0*/  @!P6 FSEL R38, R26, RZ, P2 ;  /* 0x000000ff1a26e208 */ /* 0x001fe40001000000 */
[----:B------:R-:W-:Y:S02]  /*0ec0*/  @!P6 FSEL R39, R27, RZ, P4 ;  /* 0x000000ff1b27e208 */ /* 0x000fe40002000000 */
[----:B------:R-:W-:Y:S01]  /*0ed0*/  @!P6 FSEL R36, R24, RZ, P3 ;  /* 0x000000ff1824e208 */ /* 0x000fe20001800000 */
[----:B------:R-:W-:Y:S05]  /*0ee0*/  @!P6 BRA `(.L_x_17932) ;  /* 0x000000300000e947 */ /* 0x000fea0003800000 */
[----:B-1---5:R-:W-:-:S04]  /*0ef0*/  FMUL.FTZ R36, R28, c[0x0][0x1ec] ;  /* 0x00007b001c247a20 */ /* 0x022fc80000410000 */
[----:B------:R-:W-:-:S04]  /*0f00*/  FMUL.FTZ R36, R103, R36 ;  /* 0x0000002467247220 */ /* 0x000fc80000410000 */
[----:B------:R-:W-:Y:S02]  /*0f10*/  @P0 FADD.FTZ R36, R24, R36 ;  /* 0x0000002418240221 */ /* 0x000fe40000010000 */
.L_x_17932:
[----:B-1----:R-:W-:Y:S05]  /*0f20*/  BSYNC B0 ;  /* 0x0000000000007941 */ /* 0x002fea0003800000 */
.L_x_17931:
[----:B------:R-:W-:Y:S01]  /*0f30*/  BSSY B0, `(.L_x_17933) ;  /* 0x0000005000007945 */ /* 0x000fe20003800000 */
[----:B------:R-:W-:Y:S05]  /*0f40*/  @!P6 BRA `(.L_x_17934) ;  /* 0x000000300000e947 */ /* 0x000fea0003800000 */
[----:B-----5:R-:W-:-:S04]  /*0f50*/  FMUL.FTZ R37, R29, c[0x0][0x1ec] ;  /* 0x00007b001d257a20 */ /* 0x020fc80000410000 */
[----:B------:R-:W-:-:S04]  /*0f60*/  FMUL.FTZ R37, R102, R37 ;  /* 0x0000002566257220 */ /* 0x000fc80000410000 */
[----:B------:R-:W-:Y:S02]  /*0f70*/  @P0 FADD.FTZ R37, R25, R37 ;  /* 0x0000002519250221 */ /* 0x000fe40000010000 */
.L_x_17934:
[----:B------:R-:W-:Y:S05]  /*0f80*/  BSYNC B0 ;  /* 0x0000000000007941 */ /* 0x000fea0003800000 */
.L_x_17933:
[----:B------:R-:W-:Y:S01]  /*0f90*/  BSSY B0, `(.L_x_17935) ;  /* 0x0000005000007945 */ /* 0x000fe20003800000 */
[----:B------:R-:W-:Y:S05]  /*0fa0*/  @!P6 BRA `(.L_x_17936) ;  /* 0x000000300000e947 */ /* 0x000fea0003800000 */
[----:B-----5:R-:W-:-:S04]  /*0fb0*/  FMUL.FTZ R38, R30, c[0x0][0x1ec] ;  /* 0x00007b001e267a20 */ /* 0x020fc80000410000 */
[----:B------:R-:W-:-:S04]  /*0fc0*/  FMUL.FTZ R38, R101, R38 ;  /* 0x0000002665267220 */ /* 0x000fc80000410000 */
[----:B------:R-:W-:Y:S02]  /*0fd0*/  @P0 FADD.FTZ R38, R26, R38 ;  /* 0x000000261a260221 */ /* 0x000fe40000010000 */
.L_x_17936:
[----:B------:R-:W-:Y:S05]  /*0fe0*/  BSYNC B0 ;  /* 0x0000000000007941 */ /* 0x000fea0003800000 */
.L_x_17935:
[----:B------:R-:W-:Y:S01]  /*0ff0*/  BSSY B0, `(.L_x_17937) ;  /* 0x0000005000007945 */ /* 0x000fe20003800000 */
[----:B------:R-:W-:Y:S05]  /*1000*/  @!P6 BRA `(.L_x_17938) ;  /* 0x000000300000e947 */ /* 0x000fea0003800000 */
[----:B-----5:R-:W-:-:S04]  /*1010*/  FMUL.FTZ R39, R31, c[0x0][0x1ec] ;  /* 0x00007b001f277a20 */ /* 0x020fc80000410000 */
[----:B------:R-:W-:-:S04]  /*1020*/  FMUL.FTZ R39, R100, R39 ;  /* 0x0000002764277220 */ /* 0x000fc80000410000 */
[----:B------:R-:W-:Y:S02]  /*1030*/  @P0 FADD.FTZ R39, R27, R39 ;  /* 0x000000271b270221 */ /* 0x000fe40000010000 */
.L_x_17938:
[----:B------:R-:W-:Y:S05]  /*1040*/  BSYNC B0 ;  /* 0x0000000000007941 */ /* 0x000fea0003800000 */
.L_x_17937:
        /* <DEDUP_REMOVED lines=25> */
.L_x_17940:
[----:B-1----:R-:W-:Y:S05]  /*11e0*/  BSYNC B0 ;  /* 0x0000000000007941 */ /* 0x002fea0003800000 */
.L_x_17939:
[----:B------:R-:W-:Y:S01]  /*11f0*/  BSSY B0, `(.L_x_17941) ;  /* 0x0000005000007945 */ /* 0x000fe20003800000 */
[----:B------:R-:W-:Y:S05]  /*1200*/  @!P6 BRA `(.L_x_17942) ;  /* 0x000000300000e947 */ /* 0x000fea0003800000 */
[----:B-----5:R-:W-:-:S04]  /*1210*/  FMUL.FTZ R41, R29, c[0x0][0x1ec] ;  /* 0x00007b001d297a20 */ /* 0x020fc80000410000 */
[----:B------:R-:W-:-:S04]  /*1220*/  FMUL.FTZ R41, R92, R41 ;  /* 0x000000295c297220 */ /* 0x000fc80000410000 */
[----:B------:R-:W-:Y:S02]  /*1230*/  @P0 FADD.FTZ R41, R25, R41 ;  /* 0x0000002919290221 */ /* 0x000fe40000010000 */
.L_x_17942:
[----:B------:R-:W-:Y:S05]  /*1240*/  BSYNC B0 ;  /* 0x0000000000007941 */ /* 0x000fea0003800000 */
.L_x_17941:
[----:B------:R-:W-:Y:S01]  /*1250*/  BSSY B0, `(.L_x_17943) ;  /* 0x0000005000007945 */ /* 0x000fe20003800000 */
[----:B------:R-:W-:Y:S05]  /*1260*/  @!P6 BRA `(.L_x_17944) ;  /* 0x000000300000e947 */ /* 0x000fea0003800000 */
[----:B-----5:R-:W-:-:S04]  /*1270*/  FMUL.FTZ R49, R30, c[0x0][0x1ec] ;  /* 0x00007b001e317a20 */ /* 0x020fc80000410000 */
[----:B------:R-:W-:-:S04]  /*1280*/  FMUL.FTZ R42, R64, R49 ;  /* 0x00000031402a7220 */ /* 0x000fc80000410000 */
[----:B------:R-:W-:Y:S02]  /*1290*/  @P0 FADD.FTZ R42, R26, R42 ;  /* 0x0000002a1a2a0221 */ /* 0x000fe40000010000 */
.L_x_17944:
[----:B------:R-:W-:Y:S05]  /*12a0*/  BSYNC B0 ;  /* 0x0000000000007941 */ /* 0x000fea0003800000 */
.L_x_17943:
[----:B------:R-:W-:Y:S01]  /*12b0*/  BSSY B0, `(.L_x_17945) ;  /* 0x0000005000007945 */ /* 0x000fe20003800000 */
[----:B------:R-:W-:Y:S05]  /*12c0*/  @!P6 BRA `(.L_x_17946) ;  /* 0x000000300000e947 */ /* 0x000fea0003800000 */
[----:B-----5:R-:W-:-:S04]  /*12d0*/  FMUL.FTZ R48, R31, c[0x0][0x1ec] ;  /* 0x00007b001f307a20 */ /* 0x020fc80000410000 */
[----:B------:R-:W-:-:S04]  /*12e0*/  FMUL.FTZ R43, R93, R48 ;  /* 0x000000305d2b7220 */ /* 0x000fc80000410000 */
[----:B------:R-:W-:Y:S02]  /*12f0*/  @P0 FADD.FTZ R43, R27, R43 ;  /* 0x0000002b1b2b0221 */ /* 0x000fe40000010000 */
.L_x_17946:
[----:B------:R-:W-:Y:S05]  /*1300*/  BSYNC B0 ;  /* 0x0000000000007941 */ /* 0x000fea0003800000 */
.L_x_17945:
        /* <DEDUP_REMOVED lines=25> */
.L_x_17948:
[----:B-1----:R-:W-:Y:S05]  /*14a0*/  BSYNC B0 ;  /* 0x0000000000007941 */ /* 0x002fea0003800000 */
.L_x_17947:
[----:B------:R-:W-:Y:S01]  /*14b0*/  BSSY B0, `(.L_x_17949) ;  /* 0x0000005000007945 */ /* 0x000fe20003800000 */
[----:B------:R-:W-:Y:S05]  /*14c0*/  @!P6 BRA `(.L_x_17950) ;  /* 0x000000300000e947 */ /* 0x000fea0003800000 */
[----:B-----5:R-:W-:-:S04]  /*14d0*/  FMUL.FTZ R45, R29, c[0x0][0x1ec] ;  /* 0x00007b001d2d7a20 */ /* 0x020fc80000410000 */
[----:B------:R-:W-:-:S04]  /*14e0*/  FMUL.FTZ R45, R94, R45 ;  /* 0x0000002d5e2d7220 */ /* 0x000fc80000410000 */
[----:B------:R-:W-:Y:S02]  /*14f0*/  @P0 FADD.FTZ R45, R25, R45 ;  /* 0x0000002d192d0221 */ /* 0x000fe40000010000 */
.L_x_17950:
[----:B------:R-:W-:Y:S05]  /*1500*/  BSYNC B0 ;  /* 0x0000000000007941 */ /* 0x000fea0003800000 */
.L_x_17949:
[----:B------:R-:W-:Y:S01]  /*1510*/  BSSY B0, `(.L_x_17951) ;  /* 0x0000005000007945 */ /* 0x000fe20003800000 */
[----:B------:R-:W-:Y:S05]  /*1520*/  @!P6 BRA `(.L_x_17952) ;  /* 0x000000300000e947 */ /* 0x000fea0003800000 */
[----:B-----5:R-:W-:-:S04]  /*1530*/  FMUL.FTZ R53, R30, c[0x0][0x1ec] ;  /* 0x00007b001e357a20 */ /* 0x020fc80000410000 */
[----:B------:R-:W-:-:S04]  /*1540*/  FMUL.FTZ R46, R62, R53 ;  /* 0x000000353e2e7220 */ /* 0x000fc80000410000 */
[----:B------:R-:W-:Y:S02]  /*1550*/  @P0 FADD.FTZ R46, R26, R46 ;  /* 0x0000002e1a2e0221 */ /* 0x000fe40000010000 */
.L_x_17952:
[----:B------:R-:W-:Y:S05]  /*1560*/  BSYNC B0 ;  /* 0x0000000000007941 */ /* 0x000fea0003800000 */
.L_x_17951:
[----:B------:R-:W-:Y:S01]  /*1570*/  BSSY B0, `(.L_x_17953) ;  /* 0x0000005000007945 */ /* 0x000fe20003800000 */
[----:B------:R-:W-:Y:S05]  /*1580*/  @!P6 BRA `(.L_x_17954) ;  /* 0x000000300000e947 */ /* 0x000fea0003800000 */
[----:B-----5:R-:W-:-:S04]  /*1590*/  FMUL.FTZ R52, R31, c[0x0][0x1ec] ;  /* 0x00007b001f347a20 */ /* 0x020fc80000410000 */
[----:B------:R-:W-:-:S04]  /*15a0*/  FMUL.FTZ R47, R95, R52 ;  /* 0x000000345f2f7220 */ /* 0x000fc80000410000 */
[----:B------:R-:W-:Y:S02]  /*15b0*/  @P0 FADD.FTZ R47, R27, R47 ;  /* 0x0000002f1b2f0221 */ /* 0x000fe40000010000 */
.L_x_17954:
[----:B------:R-:W-:Y:S05]  /*15c0*/  BSYNC B0 ;  /* 0x0000000000007941 */ /* 0x000fea0003800000 */
.L_x_17953:
[----:B------:R-:W-:Y:S01]  /*15d0*/  @P5 IADD3 R78, R112, 0x200, RZ ;  /* 0x00000200704e5810 */ /* 0x000fe20007ffe0ff */
[----:B------:R0:W-:Y:S04]  /*15e0*/  STG.E.128 [R50.64], R44 ;  /* 0x0000002c32007986 */ /* 0x0001e8000c101d04 */
        /* <DEDUP_REMOVED lines=8> */
[----:B------:R-:W-:Y:S01]  /*1670*/  IADD3 R116, R54, 0x280, RZ ;  /* 0x0000028036747810 */ /* 0x000fe20007ffe0ff */
[-C--:B------:R-:W-:Y:S01]  /*1680*/  IMAD.WIDE.U32 R54, R114, R111.reuse, c[0x0][0x188] ;  /* 0x0000620072367625 */ /* 0x080fe200078e006f */
[----:B------:R-:W-:Y:S02]  /*1690*/  @!P6 ISETP.NE.AND.EX P1, PT, RZ, c[0x0][0x184], PT, P1 ;  /* 0x00006100ff00ea0c */ /* 0x000fe40003f25310 */
[----:B------:R-:W-:Y:S01]  /*16a0*/  @!P6 ISETP.NE.AND.EX P2, PT, RZ, c[0x0][0x184], PT, P2 ;  /* 0x00006100ff00ea0c */ /* 0x000fe20003f45320 */
[----:B------:R-:W-:Y:S01]  /*16b0*/  @P0 IMAD.WIDE.U32 R52, R116, R111, c[0x0][0x180] ;  /* 0x0000600074340625 */ /* 0x000fe200078e006f */
[----:B------:R-:W-:-:S02]  /*16c0*/  @!P6 ISETP.NE.AND.EX P4, PT, RZ, c[0x0][0x184], PT, P4 ;  /* 0x00006100ff00ea0c */ /* 0x000fc40003f85340 */
[----:B------:R-:W-:Y:S02]  /*16d0*/  @!P6 ISETP.NE.AND.EX P3, PT, RZ, c[0x0][0x184], PT, P3 ;  /* 0x00006100ff00ea0c */ /* 0x000fe40003f65330 */
        /* <DEDUP_REMOVED lines=8> */
.L_x_17956:
[----:B-1----:R-:W-:Y:S05]  /*1760*/  BSYNC B0 ;  /* 0x0000000000007941 */ /* 0x002fea0003800000 */
.L_x_17955:
[----:B------:R-:W-:Y:S01]  /*1770*/  BSSY B0, `(.L_x_17957) ;  /* 0x0000005000007945 */ /* 0x000fe20003800000 */
[----:B------:R-:W-:Y:S05]  /*1780*/  @!P6 BRA `(.L_x_17958) ;  /* 0x000000300000e947 */ /* 0x000fea0003800000 */
[----:B-----5:R-:W-:-:S04]  /*1790*/  FMUL.FTZ R49, R29, c[0x0][0x1ec] ;  /* 0x00007b001d317a20 */ /* 0x020fc80000410000 */
[----:B------:R-:W-:-:S04]  /*17a0*/  FMUL.FTZ R49, R96, R49 ;  /* 0x0000003160317220 */ /* 0x000fc80000410000 */
[----:B------:R-:W-:Y:S02]  /*17b0*/  @P0 FADD.FTZ R49, R25, R49 ;  /* 0x0000003119310221 */ /* 0x000fe40000010000 */
.L_x_17958:
[----:B------:R-:W-:Y:S05]  /*17c0*/  BSYNC B0 ;  /* 0x0000000000007941 */ /* 0x000fea0003800000 */
.L_x_17957:
[----:B------:R-:W-:Y:S01]  /*17d0*/  BSSY B0, `(.L_x_17959) ;  /* 0x0000005000007945 */ /* 0x000fe20003800000 */
[----:B------:R-:W-:Y:S05]  /*17e0*/  @!P6 BRA `(.L_x_17960) ;  /* 0x000000300000e947 */ /* 0x000fea0003800000 */
[----:B-----5:R-:W-:-:S04]  /*17f0*/  FMUL.FTZ R79, R30, c[0x0][0x1ec] ;  /* 0x00007b001e4f7a20 */ /* 0x020fc80000410000 */
[----:B------:R-:W-:-:S04]  /*1800*/  FMUL.FTZ R50, R60, R79 ;  /* 0x0000004f3c327220 */ /* 0x000fc80000410000 */
[----:B------:R-:W-:Y:S02]  /*1810*/  @P0 FADD.FTZ R50, R26, R50 ;  /* 0x000000321a320221 */ /* 0x000fe40000010000 */
.L_x_17960:
[----:B------:R-:W-:Y:S05]  /*1820*/  BSYNC B0 ;  /* 0x0000000000007941 */ /* 0x000fea0003800000 */
.L_x_17959:
[----:B------:R-:W-:Y:S01]  /*1830*/  BSSY B0, `(.L_x_17961) ;  /* 0x0000005000007945 */ /* 0x000fe20003800000 */
[----:B------:R-:W-:Y:S05]  /*1840*/  @!P6 BRA `(.L_x_17962) ;  /* 0x000000300000e947 */ /* 0x000fea0003800000 */
[----:B-----5:R-:W-:-:S04]  /*1850*/  FMUL.FTZ R78, R31, c[0x0][0x1ec] ;  /* 0x00007b001f4e7a20 */ /* 0x020fc80000410000 */
[----:B------:R-:W-:-:S04]  /*1860*/  FMUL.FTZ R51, R97, R78 ;  /* 0x0000004e61337220 */ /* 0x000fc80000410000 */
[----:B------:R-:W-:Y:S02]  /*1870*/  @P0 FADD.FTZ R51, R27, R51 ;  /* 0x000000331b330221 */ /* 0x000fe40000010000 */
.L_x_17962:
[----:B------:R-:W-:Y:S05]  /*1880*/  BSYNC B0 ;  /* 0x0000000000007941 */ /* 0x000fea0003800000 */
.L_x_17961:
        /* <DEDUP_REMOVED lines=10> */
[----:B------:R-:W-:Y:S02]  /*1930*/  @!P6 ISETP.NE.AND.EX P3, PT, RZ, c[0x0][0x184], PT, P3 ;  /* 0x00006100ff00ea0c */ /* 0x000fe40003f65330 */
[----:B------:R-:W-:Y:S02]  /*1940*/  @!P6 ISETP.NE.AND.EX P4, PT, RZ, c[0x0][0x184], PT, P4 ;  /* 0x00006100ff00ea0c */ /* 0x000fe40003f85340 */
        /* <DEDUP_REMOVED lines=10> */
.L_x_17964:
[----:B-1----:R-:W-:Y:S05]  /*19f0*/  BSYNC B0 ;  /* 0x0000000000007941 */ /* 0x002fea0003800000 */
.L_x_17963:
[----:B------:R-:W-:Y:S01]  /*1a00*/  BSSY B0, `(.L_x_17965) ;  /* 0x0000005000007945 */ /* 0x000fe20003800000 */
[----:B------:R-:W-:Y:S05]  /*1a10*/  @!P6 BRA `(.L_x_17966) ;  /* 0x000000300000e947 */ /* 0x000fea0003800000 */
[----:B-----5:R-:W-:-:S04]  /*1a20*/  FMUL.FTZ R53, R29, c[0x0][0x1ec] ;  /* 0x00007b001d357a20 */ /* 0x020fc80000410000 */
[----:B------:R-:W-:-:S04]  /*1a30*/  FMUL.FTZ R53, R98, R53 ;  /* 0x0000003562357220 */ /* 0x000fc80000410000 */
[----:B------:R-:W-:Y:S02]  /*1a40*/  @P0 FADD.FTZ R53, R25, R53 ;  /* 0x0000003519350221 */ /* 0x000fe40000010000 */
.L_x_17966:
[----:B------:R-:W-:Y:S05]  /*1a50*/  BSYNC B0 ;  /* 0x0000000000007941 */ /* 0x000fea0003800000 */
.L_x_17965:
[----:B------:R-:W-:Y:S01]  /*1a60*/  BSSY B0, `(.L_x_17967) ;  /* 0x0000005000007945 */ /* 0x000fe20003800000 */
[----:B------:R-:W-:Y:S05]  /*1a70*/  @!P6 BRA `(.L_x_17968) ;  /* 0x000000300000e947 */ /* 0x000fea0003800000 */
[----:B-----5:R-:W-:-:S04]  /*1a80*/  FMUL.FTZ R79, R30, c[0x0][0x1ec] ;  /* 0x00007b001e4f7a20 */ /* 0x020fc80000410000 */
[----:B------:R-:W-:-:S04]  /*1a90*/  FMUL.FTZ R54, R56, R79 ;  /* 0x0000004f38367220 */ /* 0x000fc80000410000 */
[----:B------:R-:W-:Y:S02]  /*1aa0*/  @P0 FADD.FTZ R54, R26, R54 ;  /* 0x000000361a360221 */ /* 0x000fe40000010000 */
.L_x_17968:
[----:B------:R-:W-:Y:S05]  /*1ab0*/  BSYNC B0 ;  /* 0x0000000000007941 */ /* 0x000fea0003800000 */
.L_x_17967:
[----:B------:R-:W-:Y:S01]  /*1ac0*/  BSSY B0, `(.L_x_17969) ;  /* 0x0000005000007945 */ /* 0x000fe20003800000 */
[----:B------:R-:W-:Y:S05]  /*1ad0*/  @!P6 BRA `(.L_x_17970) ;  /* 0x000000300000e947 */ /* 0x000fea0003800000 */
[----:B-----5:R-:W-:-:S04]  /*1ae0*/  FMUL.FTZ R78, R31, c[0x0][0x1ec] ;  /* 0x00007b001f4e7a20 */ /* 0x020fc80000410000 */
[----:B------:R-:W-:-:S04]  /*1af0*/  FMUL.FTZ R55, R99, R78 ;  /* 0x0000004e63377220 */ /* 0x000fc80000410000 */
[----:B------:R-:W-:Y:S02]  /*1b00*/  @P0 FADD.FTZ R55, R27, R55 ;  /* 0x000000371b370221 */ /* 0x000fe40000010000 */
.L_x_17970:
[----:B------:R-:W-:Y:S05]  /*1b10*/  BSYNC B0 ;  /* 0x0000000000007941 */ /* 0x000fea0003800000 */
.L_x_17969:
[----:B------:R-:W-:Y:S01]  /*1b20*/  FADD.FTZ R78, RZ, R32 ;  /* 0x00000020ff4e7221 */ /* 0x000fe20000010000 */
[----:B------:R-:W0:Y:S01]  /*1b30*/  S2R R114, SR_TID.X ;  /* 0x0000000000727919 */ /* 0x000e220000002100 */
[----:B------:R-:W-:Y:S02]  /*1b40*/  LOP3.LUT P1, RZ, R13, 0xff, RZ, 0xc0, !PT ;  /* 0x000000ff0dff7812 */ /* 0x000fe4000782c0ff */
        /* <DEDUP_REMOVED lines=24> */
[----:B------:R-:W-:-:S04]  /*1cd0*/  FADD.FTZ R111, R112, R51 ;  /* 0x00000033706f7221 */ /* 0x000fc80000010000 */
[----:B------:R-:W-:-:S04]  /*1ce0*/  FADD.FTZ R112, R111, R52 ;  /* 0x000000346f707221 */ /* 0x000fc80000010000 */
[----:B------:R-:W-:-:S04]  /*1cf0*/  FADD.FTZ R111, R112, R53 ;  /* 0x00000035706f7221 */ /* 0x000fc80000010000 */
[----:B------:R-:W-:Y:S01]  /*1d00*/  FADD.FTZ R112, R111, R54 ;  /* 0x000000366f707221 */ /* 0x000fe20000010000 */
[----:B------:R-:W-:-:S03]  /*1d10*/  SHF.R.S32.HI R111, RZ, 0x1f, R108 ;  /* 0x0000001fff6f7819 */ /* 0x000fc6000001146c */
[----:B------:R-:W-:Y:S01]  /*1d20*/  FADD.FTZ R118, R112, R55 ;  /* 0x0000003770767221 */ /* 0x000fe20000010000 */
[----:B------:R-:W-:Y:S05]  /*1d30*/  BRA.DIV ~URZ, `(.L_x_17971) ;  /* 0x00000f227f007947 */ /* 0x000fea000b800000 */
[----:B0-----:R0:W1:Y:S02]  /*1d40*/  SHFL.BFLY PT, R79, R118, 0x1, 0x1f ;  /* 0x0c201f00764f7f89 */ /* 0x00106400000e0000 */
.L_x_17977:
        /* <DEDUP_REMOVED lines=68> */
.L_x_17978:
[----:B------:R-:W2:Y:S01]  /*2190*/  S2R R112, SR_TID.X ;  /* 0x0000000000707919 */ /* 0x000ea20000002100 */
[----:B------:R-:W-:Y:S01]  /*21a0*/  @!P0 SHF.R.U32.HI R114, RZ, 0x5, R114 ;  /* 0x00000005ff728819 */ /* 0x000fe20000011672 */
[----:B-1----:R-:W-:Y:S01]  /*21b0*/  FADD.FTZ R79, R79, R118 ;  /* 0x000000764f4f7221 */ /* 0x002fe20000010000 */
[----:B------:R-:W-:Y:S02]  /*21c0*/  WARPSYNC 0xffffffff ;  /* 0xffffffff00007948 */ /* 0x000fe40003800000 */
[----:B------:R-:W-:-:S04]  /*21d0*/  @!P0 LOP3.LUT R114, R114, 0x3, RZ, 0xc0, !PT ;  /* 0x0000000372728812 */ /* 0x000fc800078ec0ff */
[----:B------:R-:W-:-:S05]  /*21e0*/  @!P0 IADD3 R114, R115, R114, RZ ;  /* 0x0000007273728210 */ /* 0x000fca0007ffe0ff */
[----:B------:R1:W-:Y:S01]  /*21f0*/  @!P0 STS.64 [R114.X8], R78 ;  /* 0x0000004e72008388 */ /* 0x0003e20000008a00 */
[----:B--2---:R-:W-:-:S04]  /*2200*/  LOP3.LUT R116, R112, 0x1f, RZ, 0xc0, !PT ;  /* 0x0000001f70747812 */ /* 0x004fc800078ec0ff */
[----:B------:R-:W-:-:S11]  /*2210*/  ISETP.GT.U32.AND P0, PT, R116, 0x3, PT ;  /* 0x000000037400780c */ /* 0x000fd60003f04070 */
[----:B-1----:R-:W-:Y:S01]  /*2220*/  BAR.SYNC.DEFER_BLOCKING 0x0 ;  /* 0x0000000000007b1d */ /* 0x002fe20000010000 */
[----:B------:R-:W-:Y:S01]  /*2230*/  CS2R R78, SRZ ;  /* 0x00000000004e7805 */ /* 0x000fe2000001ff00 */
        /* <DEDUP_REMOVED lines=18> */
[----:B--2---:R-:W-:-:S02]  /*2360*/  FADD.FTZ R122, -R121, R78 ;  /* 0x0000004e797a7221 */ /* 0x004fc40000010100 */
[----:B------:R-:W-:Y:S02]  /*2370*/  FMUL.FTZ R121, R121, R120 ;  /* 0x0000007879797220 */ /* 0x000fe40000410000 */
[----:B------:R-:W-:Y:S02]  /*2380*/  FMUL.FTZ R122, R122, R122 ;  /* 0x0000007a7a7a7220 */ /* 0x000fe40000410000 */
[----:B------:R-:W-:Y:S02]  /*2390*/  FFMA.FTZ R121, R117, R78, R121 ;  /* 0x0000004e75797223 */ /* 0x000fe40000010079 */
[----:B------:R-:W-:Y:S02]  /*23a0*/  FMUL.FTZ R122, R122, R117 ;  /* 0x000000757a7a7220 */ /* 0x000fe40000410000 */
[----:B---3--:R-:W-:Y:S02]  /*23b0*/  FMUL.FTZ R78, R116, R121 ;  /* 0x00000079744e7220 */ /* 0x008fe40000410000 */
[----:B0-----:R-:W-:-:S02]  /*23c0*/  FADD.FTZ R117, R118, R79 ;  /* 0x0000004f76757221 */ /* 0x001fc40000010000 */
[----:B------:R-:W-:Y:S01]  /*23d0*/  FMUL.FTZ R122, R122, R120 ;  /* 0x000000787a7a7220 */ /* 0x000fe20000410000 */
[----:B------:R-:W0:Y:S01]  /*23e0*/  SHFL.DOWN PT, R79, R78, 0x1, 0x1f ;  /* 0x08201f004e4f7f89 */ /* 0x000e2200000e0000 */
[----:B-1----:R-:W1:Y:S02]  /*23f0*/  MUFU.RCP R118, R114 ;  /* 0x0000007200767308 */ /* 0x002e640000001000 */
[----:B------:R-:W-:-:S05]  /*2400*/  FFMA.FTZ R116, R116, R122, R117 ;  /* 0x0000007a74747223 */ /* 0x000fca0000010075 */
[----:B------:R-:W2:Y:S01]  /*2410*/  SHFL.DOWN PT, R117, R116, 0x1, 0x1f ;  /* 0x08201f0074757f89 */ /* 0x000ea200000e0000 */
[----:B0-----:R-:W-:Y:S02]  /*2420*/  FADD.FTZ R119, R78, -R79 ;  /* 0x8000004f4e777221 */ /* 0x001fe40000010000 */
[----:B----4-:R-:W-:Y:S02]  /*2430*/  FMUL.FTZ R79, R79, R115 ;  /* 0x000000734f4f7220 */ /* 0x010fe40000410000 */
[----:B------:R-:W-:Y:S02]  /*2440*/  FMUL.FTZ R120, R119, R119 ;  /* 0x0000007777787220 */ /* 0x000fe40000410000 */
[C---:B------:R-:W-:Y:S01]  /*2450*/  FFMA.FTZ R79, R113.reuse, R78, R79 ;  /* 0x0000004e714f7223 */ /* 0x040fe2000001004f */
[----:B------:R-:W-:Y:S01]  /*2460*/  SHF.R.U32.HI R78, RZ, 0x5, R112 ;  /* 0x00000005ff4e7819 */ /* 0x000fe20000011670 */
[----:B------:R-:W-:Y:S02]  /*2470*/  FMUL.FTZ R120, R113, R120 ;  /* 0x0000007871787220 */ /* 0x000fe40000410000 */
[----:B-1----:R-:W-:Y:S01]  /*2480*/  FMUL.FTZ R79, R118, R79 ;  /* 0x0000004f764f7220 */ /* 0x002fe20000410000 */
[----:B------:R-:W-:Y:S01]  /*2490*/  LOP3.LUT R113, R78, 0x3, RZ, 0xc0, !PT ;  /* 0x000000034e717812 */ /* 0x000fe200078ec0ff */
[----:B------:R-:W-:-:S02]  /*24a0*/  FMUL.FTZ R120, R120, R115 ;  /* 0x0000007378787220 */ /* 0x000fc40000410000 */
[----:B--2---:R-:W-:Y:S01]  /*24b0*/  FADD.FTZ R117, R116, R117 ;  /* 0x0000007574757221 */ /* 0x004fe20000010000 */
[----:B------:R-:W-:Y:S01]  /*24c0*/  LOP3.LUT P0, RZ, R113, 0x1f, R112, 0xf8, !PT ;  /* 0x0000001f71ff7812 */ /* 0x000fe2000780f870 */
[----:B------:R-:W0:Y:S01]  /*24d0*/  SHFL.IDX PT, R79, R79, RZ, 0x1f ;  /* 0x00001fff4f4f7589 */ /* 0x000e2200000e0000 */
[----:B------:R-:W-:Y:S01]  /*24e0*/  MOV R112, c[0x0][0x1e0] ;  /* 0x0000780000707a02 */ /* 0x000fe20000000f00 */
[----:B------:R-:W-:-:S06]  /*24f0*/  FFMA.FTZ R117, R118, R120, R117 ;  /* 0x0000007876757223 */ /* 0x000fcc0000010075 */
[----:B------:R-:W1:Y:S04]  /*2500*/  SHFL.IDX PT, R117, R117, RZ, 0x1f ;  /* 0x00001fff75757589 */ /* 0x000e6800000e0000 */
[----:B------:R-:W-:-:S04]  /*2510*/  @!P0 LEA R114, P2, R108, c[0x0][0x1a0], 0x2 ;  /* 0x000068006c728a11 */ /* 0x000fc800078410ff */
[----:B------:R-:W-:Y:S01]  /*2520*/  @!P0 LEA.HI.X R115, R108, c[0x0][0x1a4], R111, 0x2, P2 ;  /* 0x000069006c738a11 */ /* 0x000fe200010f146f */
[----:B0-----:R-:W-:-:S04]  /*2530*/  FMUL.FTZ R78, R79, R79 ;  /* 0x0000004f4f4e7220 */ /* 0x001fc80000410000 */
[----:B------:R0:W-:Y:S01]  /*2540*/  @!P0 STG.E [R114.64], R79 ;  /* 0x0000004f72008986 */ /* 0x0001e2000c101904 */
        /* <DEDUP_REMOVED lines=9> */
[----:B0-----:R-:W-:Y:S02]  /*25e0*/  IADD3 R110, R110, -0x1, RZ ;  /* 0xffffffff6e6e7810 */ /* 0x001fe40007ffe0ff */
        /* <DEDUP_REMOVED lines=24> */
[C---:B------:R-:W-:Y:S01]  /*2770*/  FADD.FTZ R49, -R79.reuse, R52 ;  /* 0x000000344f317221 */ /* 0x040fe20000010100 */
[----:B------:R-:W-:Y:S01]  /*2780*/  MOV R52, 0x10 ;  /* 0x0000001000347802 */ /* 0x000fe20000000f00 */
[C---:B------:R-:W-:Y:S02]  /*2790*/  FADD.FTZ R53, -R79.reuse, R53 ;  /* 0x000000354f357221 */ /* 0x040fe40000010100 */
[----:B------:R-:W-:-:S02]  /*27a0*/  FADD.FTZ R51, -R79, R54 ;  /* 0x000000364f337221 */ /* 0x000fc40000010100 */
[----:B------:R-:W-:Y:S01]  /*27b0*/  FADD.FTZ R79, -R79, R55 ;  /* 0x000000374f4f7221 */ /* 0x000fe20000010100 */
[----:B------:R-:W-:Y:S01]  /*27c0*/  LEA.HI.SX32 R55, R46, R109, 0x1e ;  /* 0x0000006d2e377211 */ /* 0x000fe200078ff2ff */
        /* <DEDUP_REMOVED lines=14> */
[----:B------:R-:W-:-:S04]  /*28b0*/  IMAD.WIDE.U32 R112, R55, R52, c[0x0][0x208] ;  /* 0x0000820037707625 */ /* 0x000fc800078e0034 */
[C---:B------:R-:W-:Y:S01]  /*28c0*/  FMUL.FTZ R111, R78.reuse, R34 ;  /* 0x000000224e6f7220 */ /* 0x040fe20000410000 */
[----:B------:R0:W-:Y:S01]  /*28d0*/  STG.E.128 [R112.64], R44 ;  /* 0x0000002c70007986 */ /* 0x0001e2000c101d04 */
        /* <DEDUP_REMOVED lines=8> */
[C---:B------:R-:W-:Y:S01]  /*2960*/  IADD3 R79, R55.reuse, 0x180, RZ ;  /* 0x00000180374f7810 */ /* 0x040fe20007ffe0ff */
[----:B------:R-:W-:Y:S01]  /*2970*/  FMUL.FTZ R36, R78, R119 ;  /* 0x000000774e247220 */ /* 0x000fe20000410000 */
[----:B0-----:R-:W-:Y:S01]  /*2980*/  IADD3 R113, R55, 0x80, RZ ;  /* 0x0000008037717810 */ /* 0x001fe20007ffe0ff */
[----:B------:R-:W-:Y:S01]  /*2990*/  FFMA.FTZ R47, R3, R111, R14 ;  /* 0x0000006f032f7223 */ /* 0x000fe2000001000e */
[----:B------:R-:W-:Y:S01]  /*29a0*/  IADD3 R111, R55, 0x100, RZ ;  /* 0x00000100376f7810 */ /* 0x000fe20007ffe0ff */
[----:B------:R-:W-:-:S02]  /*29b0*/  FFMA.FTZ R46, R68, R50, R83 ;  /* 0x00000032442e7223 */ /* 0x000fc40000010053 */
[C---:B------:R-:W-:Y:S02]  /*29c0*/  FMUL.FTZ R121, R78.reuse, R121 ;  /* 0x000000794e797220 */ /* 0x040fe40000410000 */
[----:B------:R-:W-:Y:S02]  /*29d0*/  FMUL.FTZ R48, R78, R48 ;  /* 0x000000304e307220 */ /* 0x000fe40000410000 */
[----:B------:R-:W-:Y:S01]  /*29e0*/  FFMA.FTZ R50, R66, R53, R81 ;  /* 0x0000003542327223 */ /* 0x000fe20000010051 */
[----:B------:R-:W-:Y:S01]  /*29f0*/  IADD3 R53, R55, 0x200, RZ ;  /* 0x0000020037357810 */ /* 0x000fe20007ffe0ff */
[C---:B------:R-:W-:Y:S02]  /*2a00*/  FMUL.FTZ R40, R78.reuse, R123 ;  /* 0x0000007b4e287220 */ /* 0x040fe40000410000 */
[----:B------:R-:W-:Y:S02]  /*2a10*/  FMUL.FTZ R42, R78, R125 ;  /* 0x0000007d4e2a7220 */ /* 0x000fe40000410000 */
[----:B------:R-:W-:Y:S01]  /*2a20*/  FFMA.FTZ R32, R75, R115, R88 ;  /* 0x000000734b207223 */ /* 0x000fe20000010058 */
[----:B------:R-:W-:Y:S01]  /*2a30*/  IADD3 R115, R55, 0x280, RZ ;  /* 0x0000028037737810 */ /* 0x000fe20007ffe0ff */
[----:B------:R-:W-:-:S02]  /*2a40*/  FFMA.FTZ R35, R9, R35, R20 ;  /* 0x0000002309237223 */ /* 0x000fc40000010014 */
[----:B------:R-:W-:Y:S02]  /*2a50*/  FFMA.FTZ R34, R74, R117, R89 ;  /* 0x000000754a227223 */ /* 0x000fe40000010059 */
[----:B------:R-:W-:Y:S02]  /*2a60*/  FFMA.FTZ R33, R10, R33, R57 ;  /* 0x000000210a217223 */ /* 0x000fe40000010039 */
        /* <DEDUP_REMOVED lines=16> */
[-C--:B------:R-:W-:Y:S01]  /*2b70*/  IMAD.WIDE.U32 R54, R53, R52.reuse, c[0x0][0x208] ;  /* 0x0000820035367625 */ /* 0x080fe200078e0034 */
[----:B------:R0:W-:Y:S03]  /*2b80*/  STG.E.128 [R78.64], R40 ;  /* 0x000000284e007986 */ /* 0x0001e6000c101d04 */
[----:B------:R-:W-:Y:S01]  /*2b90*/  FFMA.FTZ R51, R0, R51, R15 ;  /* 0x0000003300337223 */ /* 0x000fe2000001000f */
[----:B------:R0:W-:Y:S01]  /*2ba0*/  STG.E.128 [R54.64], R44 ;  /* 0x0000002c36007986 */ /* 0x0001e2000c101d04 */
[----:B------:R-:W-:Y:S02]  /*2bb0*/  FFMA.FTZ R49, R2, R49, R17 ;  /* 0x0000003102317223 */ /* 0x000fe40000010011 */
[----:B------:R-:W-:-:S05]  /*2bc0*/  IMAD.WIDE.U32 R52, R115, R52, c[0x0][0x208] ;  /* 0x0000820073347625 */ /* 0x000fca00078e0034 */
[----:B------:R0:W-:Y:S02]  /*2bd0*/  STG.E.128 [R52.64], R48 ;  /* 0x0000003034007986 */ /* 0x0001e4000c101d04 */
.L_x_17974:
[----:B0-----:R-:W-:Y:S05]  /*2be0*/  BSYNC B0 ;  /* 0x0000000000007941 */ /* 0x001fea0003800000 */
.L_x_17973:
[----:B------:R-:W-:Y:S02]  /*2bf0*/  IADD3 R108, R108, c[0x0][0x160], RZ ;  /* 0x000058006c6c7a10 */ /* 0x000fe40007ffe0ff */
[----:B------:R-:W-:Y:S02]  /*2c00*/  LOP3.LUT P1, RZ, R13, 0xff, RZ, 0xc0, !PT ;  /* 0x000000ff0dff7812 */ /* 0x000fe4000782c0ff */
[----:B------:R-:W-:Y:S02]  /*2c10*/  ISETP.GE.AND P0, PT, R108, c[0x0][0x164], PT ;  /* 0x000059006c007a0c */ /* 0x000fe40003f06270 */
[----:B------:R-:W-:-:S11]  /*2c20*/  SEL R13, RZ, 0x1, P1 ;  /* 0x00000001ff0d7807 */ /* 0x000fd60000800000 */
[----:B-----5:R-:W-:Y:S01]  /*2c30*/  @P0 CALL.REL.NOINC `(.L_x_17975) ;  /* 0x0000001000000944 */ /* 0x020fe20003c00000 */
[----:B------:R-:W-:Y:S05]  /*2c40*/  BRA `(.L_x_17976) ;  /* 0xffffdd3000007947 */ /* 0x000fea000383ffff */
.L_x_17975:
[----:B------:R-:W-:Y:S05]  /*2c50*/  EXIT ;  /* 0x000000000000794d */ /* 0x000fea0003800000 */
.L_x_17971:
[----:B0-----:R-:W-:Y:S01]  /*2c60*/  HFMA2.MMA R117, -RZ, RZ, 0, 5.9604644775390625e-08 ;  /* 0x00000001ff757435 */ /* 0x001fe200000001ff */
[----:B------:R-:W-:Y:S02]  /*2c70*/  MOV R116, 0x1f ;  /* 0x0000001f00747802 */ /* 0x000fe40000000f00 */
[----:B------:R-:W-:Y:S02]  /*2c80*/  MOV R79, 0xffffffff ;  /* 0xffffffff004f7802 */ /* 0x000fe40000000f00 */
[----:B------:R-:W-:Y:S02]  /*2c90*/  MOV R112, 0x2cb0 ;  /* 0x00002cb000707802 */ /* 0x000fe40000000f00 */
[----:B-----5:R-:W-:Y:S05]  /*2ca0*/  CALL.REL.NOINC `($__internal_135_$__cuda_sm70_shflsync_bfly_p) ;  /* 0x0000068000007944 */ /* 0x020fea0003c00000 */
[----:B01----:R-:W-:Y:S05]  /*2cb0*/  BRA `(.L_x_17977) ;  /* 0xfffff09000007947 */ /* 0x003fea000383ffff */
.L_x_17972:
[----:B------:R-:W-:Y:S01]  /*2cc0*/  HFMA2.MMA R117, -RZ, RZ, 0, 1.1920928955078125e-07 ;  /* 0x00000002ff757435 */ /* 0x000fe200000001ff */
[----:B------:R-:W-:Y:S02]  /*2cd0*/  MOV R116, 0x1f ;  /* 0x0000001f00747802 */ /* 0x000fe40000000f00 */
[----:B------:R-:W-:Y:S02]  /*2ce0*/  MOV R79, 0xffffffff ;  /* 0xffffffff004f7802 */ /* 0x000fe40000000f00 */
[----:B------:R-:W-:-:S02]  /*2cf0*/  MOV R112, 0x2d10 ;  /* 0x00002d1000707802 */ /* 0x000fc40000000f00 */
[----:B-----5:R-:W-:Y:S05]  /*2d00*/  CALL.REL.NOINC `($__internal_135_$__cuda_sm70_shflsync_bfly_p) ;  /* 0x0000062000007944 */ /* 0x020fea0003c00000 */
[----:B0-----:R-:W-:Y:S01]  /*2d10*/  HFMA2.MMA R117, -RZ, RZ, 0, 2.384185791015625e-07 ;  /* 0x00000004ff757435 */ /* 0x001fe200000001ff */
[----:B-1----:R-:W-:Y:S01]  /*2d20*/  FADD.FTZ R118, R118, R79 ;  /* 0x0000004f76767221 */ /* 0x002fe20000010000 */
[----:B------:R-:W-:-:S02]  /*2d30*/  MOV R116, 0x1f ;  /* 0x0000001f00747802 */ /* 0x000fc40000000f00 */
[----:B------:R-:W-:Y:S02]  /*2d40*/  MOV R79, 0xffffffff ;  /* 0xffffffff004f7802 */ /* 0x000fe40000000f00 */
[----:B------:R-:W-:Y:S02]  /*2d50*/  MOV R112, 0x2d70 ;  /* 0x00002d7000707802 */ /* 0x000fe40000000f00 */
[----:B------:R-:W-:Y:S05]  /*2d60*/  CALL.REL.NOINC `($__internal_135_$__cuda_sm70_shflsync_bfly_p) ;  /* 0x000005c000007944 */ /* 0x000fea0003c00000 */
[----:B0-----:R-:W-:Y:S01]  /*2d70*/  HFMA2.MMA R117, -RZ, RZ, 0, 4.76837158203125e-07 ;  /* 0x00000008ff757435 */ /* 0x001fe200000001ff */
[----:B-1----:R-:W-:Y:S01]  /*2d80*/  FADD.FTZ R118, R118, R79 ;  /* 0x0000004f76767221 */ /* 0x002fe20000010000 */
[----:B------:R-:W-:Y:S02]  /*2d90*/  MOV R116, 0x1f ;  /* 0x0000001f00747802 */ /* 0x000fe40000000f00 */
[----:B------:R-:W-:Y:S02]  /*2da0*/  MOV R79, 0xffffffff ;  /* 0xffffffff004f7802 */ /* 0x000fe40000000f00 */
[----:B------:R-:W-:Y:S02]  /*2db0*/  MOV R112, 0x2dd0 ;  /* 0x00002dd000707802 */ /* 0x000fe40000000f00 */
[----:B------:R-:W-:Y:S05]  /*2dc0*/  CALL.REL.NOINC `($__internal_135_$__cuda_sm70_shflsync_bfly_p) ;  /* 0x0000056000007944 */ /* 0x000fea0003c00000 */
[----:B0-----:R-:W-:Y:S01]  /*2dd0*/  HFMA2.MMA R117, -RZ, RZ, 0, 9.5367431640625e-07 ;  /* 0x00000010ff757435 */ /* 0x001fe200000001ff */
[----:B-1----:R-:W-:Y:S01]  /*2de0*/  FADD.FTZ R118, R118, R79 ;  /* 0x0000004f76767221 */ /* 0x002fe20000010000 */
[----:B------:R-:W-:-:S02]  /*2df0*/  MOV R116, 0x1f ;  /* 0x0000001f00747802 */ /* 0x000fc40000000f00 */
[----:B------:R-:W-:Y:S02]  /*2e00*/  MOV R79, 0xffffffff ;  /* 0xffffffff004f7802 */ /* 0x000fe40000000f00 */
[----:B------:R-:W-:Y:S02]  /*2e10*/  MOV R112, 0x2e30 ;  /* 0x00002e3000707802 */ /* 0x000fe40000000f00 */
[----:B------:R-:W-:Y:S05]  /*2e20*/  CALL.REL.NOINC `($__internal_135_$__cuda_sm70_shflsync_bfly_p) ;  /* 0x0000050000007944 */ /* 0x000fea0003c00000 */
        /* <DEDUP_REMOVED lines=54> */
[----:B------:R-:W-:Y:S05]  /*3190*/  CALL.REL.NOINC `($__internal_135_$__cuda_sm70_shflsync_bfly_p) ;  /* 0x0000019000007944 */ /* 0x000fea0003c00000 */
[----:B0-----:R-:W-:Y:S01]  /*31a0*/  HFMA2.MMA R117, -RZ, RZ, 0, 1.1920928955078125e-07 ;  /* 0x00000002ff757435 */ /* 0x001fe200000001ff */
[----:B-1----:R-:W-:Y:S01]  /*31b0*/  FADD.FTZ R118, R118, R79 ;  /* 0x0000004f76767221 */ /* 0x002fe20000010000 */
[----:B------:R-:W-:Y:S02]  /*31c0*/  MOV R116, 0x1f ;  /* 0x0000001f00747802 */ /* 0x000fe40000000f00 */
[----:B------:R-:W-:Y:S02]  /*31d0*/  MOV R79, 0xffffffff ;  /* 0xffffffff004f7802 */ /* 0x000fe40000000f00 */
[----:B------:R-:W-:Y:S02]  /*31e0*/  MOV R112, 0x3200 ;  /* 0x0000320000707802 */ /* 0x000fe40000000f00 */
[----:B------:R-:W-:Y:S05]  /*31f0*/  CALL.REL.NOINC `($__internal_135_$__cuda_sm70_shflsync_bfly_p) ;  /* 0x0000013000007944 */ /* 0x000fea0003c00000 */
        /* <DEDUP_REMOVED lines=18> */
[----:B01----:R-:W-:Y:S05]  /*3320*/  BRA `(.L_x_17978) ;  /* 0xffffee6000007947 */ /* 0x003fea000383ffff */
        .weak           $__internal_135_$__cuda_sm70_shflsync_bfly_p
        .type           $__internal_135_$__cuda_sm70_shflsync_bfly_p,@function
        .size           $__internal_135_$__cuda_sm70_shflsync_bfly_p,(.L_x_22223 - $__internal_135_$__cuda_sm70_shflsync_bfly_p)
$__internal_135_$__cuda_sm70_shflsync_bfly_p:
[----:B------:R-:W-:Y:S01]  /*3330*/  HFMA2.MMA R113, -RZ, RZ, 0, 0 ;  /* 0x00000000ff717435 */ /* 0x000fe200000001ff */
[----:B------:R-:W-:Y:S04]  /*3340*/  WARPSYNC R79 ;  /* 0x0000004f00007348 */ /* 0x000fe80003800000 */
[----:B------:R0:W1:Y:S01]  /*3350*/  SHFL.BFLY PT, R79, R118, R117, R116 ;  /* 0x0c000075764f7389 */ /* 0x00006200000e0074 */
[----:B------:R-:W-:Y:S05]  /*3360*/  RET.REL.NODEC R112 `(_ZN10layer_norm13ln_fwd_kernelINS_13Kernel_traitsI6__halfffffjLj3072ELj1ELj1ELj4ELj16ENS_18Kernel_traits_baseILj3072ES2_ffffjLj128EEEEELb0ELb1ELb1ELb1EEEvNS_9FwdParamsE) ;  /* 0xffffcc9070007950 */ /* 0x000fea0003c3ffff */
.L_x_17979:
        /* <DEDUP_REMOVED lines=9> */
.L_x_22223:


//--------------------- .text._ZN10layer_norm13ln_fwd_kernelINS_13Kernel_traitsI6__halfffffjLj3072ELj1ELj1ELj4ELj16ENS_18Kernel_traits_baseILj3072ES2_ffffjLj128EEEEELb1ELb0ELb0ELb0EEEvNS_9FwdParamsE --------------------------
	.section	.text._ZN10layer_norm13ln_fwd_kernelINS_13Kernel_traitsI6__halfffffjLj3072ELj1ELj1ELj4ELj16ENS_18Kernel_traits_baseILj3072ES2_ffffjLj128EEEEELb1ELb0ELb0ELb0EEEvNS_9FwdParamsE,"ax",@progbits
	.sectioninfo	@"SHI_REGISTERS=115"
	.align	128
        .global         _ZN10layer_norm13ln_fwd_kernelINS_13Kernel_traitsI6__halfffffjLj3072ELj1ELj1ELj4ELj16ENS_18Kernel_traits_baseILj3072ES2_ffffjLj128EEEEELb1ELb0ELb0ELb0EEEvNS_9FwdParamsE
        .type           _ZN10layer_norm13ln_fwd_kernelINS_13Kernel_traitsI6__halfffffjLj3072ELj1ELj1ELj4ELj16ENS_18Kernel_traits_baseILj3072ES2_ffffjLj128EEEEELb1ELb0ELb0ELb0EEEvNS_9FwdParamsE,@function
        .size           _ZN10layer_norm13ln_fwd_kernelINS_13Kernel_traitsI6__halfffffjLj3072ELj1ELj1ELj4ELj16ENS_18Kernel_traits_baseILj3072ES2_ffffjLj128EEEEELb1ELb0ELb0ELb0EEEvNS_9FwdParamsE,(.L_x_22224 - _ZN10layer_norm13ln_fwd_kernelINS_13Kernel_traitsI6__halfffffjLj3072ELj1ELj1ELj4ELj16ENS_18Kernel_traits_baseILj3072ES2_ffffjLj128EEEEELb1ELb0ELb0ELb0EEEvNS_9FwdParamsE)
        .other          _ZN10layer_norm13ln_fwd_kernelINS_13Kernel_traitsI6__halfffffjLj3072ELj1ELj1ELj4ELj16ENS_18Kernel_traits_baseILj3072ES2_ffffjLj128EEEEELb1ELb0ELb0ELb0EEEvNS_9FwdParamsE,@"STO_CUDA_ENTRY STV_DEFAULT"
_ZN10layer_norm13ln_fwd_kernelINS_13Kernel_traitsI6__halfffffjLj3072ELj1ELj1ELj4ELj16ENS_18Kernel_traits_baseILj3072ES2_ffffjLj128EEEEELb1ELb0ELb0ELb0EEEvNS_9FwdParamsE:
.text._ZN10layer_norm13ln_fwd_kernelINS_13Kernel_traitsI6__halfffffjLj3072ELj1ELj1ELj4ELj16ENS_18Kernel_traits_baseILj3072ES2_ffffjLj128EEEEELb1ELb0ELb0ELb0EEEvNS_9FwdParamsE:
        /* <DEDUP_REMOVED lines=15> */
[----:B------:R-:W0:Y:S02]  /*00f0*/  S2R R95, SR_CTAID.X ;  /* 0x00000000005f7919 */ /* 0x000e240000002500 */
[----:B0-----:R-:W-:-:S04]  /*0100*/  IMAD R94, R95, c[0x0][0x0], R82 ;  /* 0x000000005f5e7a24 */ /* 0x001fc800078e0252 */
        /* <DEDUP_REMOVED lines=41> */
[----:B------:R-:W-:Y:S02]  /*03a0*/  LOP3.LUT R3, R7, UR15, R8, 0x96, !PT ;  /* 0x0000000f07037c12 */ /* 0x000fe4000f8e9608 */
[----:B------:R-:W-:Y:S02]  /*03b0*/  SHF.R.S32.HI R7, RZ, 0x1f, R0 ;  /* 0x0000001fff077819 */ /* 0x000fe40000011400 */
[----:B------:R-:W-:Y:S02]  /*03c0*/  LOP3.LUT R0, R82, 0x7f, RZ, 0xc0, !PT ;  /* 0x0000007f52007812 */ /* 0x000fe400078ec0ff */
[----:B------:R-:W-:Y:S01]  /*03d0*/  LOP3.LUT R8, R5, UR16, R2, 0x96, !PT ;  /* 0x0000001005087c12 */ /* 0x000fe2000f8e9602 */
[----:B------:R-:W-:Y:S01]  /*03e0*/  IMAD.WIDE.U32 R2, R3, -0x2daee0ad, RZ ;  /* 0xd2511f5303027825 */ /* 0x000fe200078e00ff */
[----:B------:R-:W-:Y:S02]  /*03f0*/  LEA.HI R34, R7, c[0x0][0x168], RZ, 0x2 ;  /* 0x00005a0007227a11 */ /* 0x000fe400078f10ff */
[----:B------:R-:W-:Y:S01]  /*0400*/  LOP3.LUT R5, R0, 0x7f, RZ, 0x3c, !PT ;  /* 0x0000007f00057812 */ /* 0x000fe200078e3cff */
[----:B------:R-:W-:Y:S01]  /*0410*/  IMAD.WIDE.U32 R8, R8, -0x326172a9, RZ ;  /* 0xcd9e8d5708087825 */ /* 0x000fe200078e00ff */
[----:B------:R-:W-:-:S02]  /*0420*/  LOP3.LUT R12, R3, UR18, R4, 0x96, !PT ;  /* 0x00000012030c7c12 */ /* 0x000fc4000f8e9604 */
[----:B------:R-:W-:Y:S02]  /*0430*/  LEA.HI.SX32 R80, R34, R5, 0x1e ;  /* 0x0000000522507211 */ /* 0x000fe400078ff2ff */
[----:B------:R-:W-:Y:S01]  /*0440*/  LOP3.LUT R4, R9, UR17, R6, 0x96, !PT ;  /* 0x0000001109047c12 */ /* 0x000fe2000f8e9606 */
[----:B------:R-:W-:Y:S01]  /*0450*/  IMAD.WIDE.U32 R12, R12, -0x326172a9, RZ ;  /* 0xcd9e8d570c0c7825 */ /* 0x000fe200078e00ff */
[C---:B------:R-:W-:Y:S02]  /*0460*/  LOP3.LUT P0, RZ, R80.reuse, 0xffffff80, RZ, 0xc0, !PT ;  /* 0xffffff8050ff7812 */ /* 0x040fe4000780c0ff */
[----:B------:R-:W-:Y:S01]  /*0470*/  ISETP.GE.U32.AND P6, PT, R80, 0x100, PT ;  /* 0x000001005000780c */ /* 0x000fe20003fc6070 */
[----:B------:R-:W-:Y:S01]  /*0480*/  IMAD.WIDE.U32 R4, R4, -0x2daee0ad, RZ ;  /* 0xd2511f5304047825 */ /* 0x000fe200078e00ff */
[----:B------:R-:W-:Y:S02]  /*0490*/  LOP3.LUT R18, R13, UR19, R8, 0x96, !PT ;  /* 0x000000130d127c12 */ /* 0x000fe4000f8e9608 */
[----:B------:R-:W-:-:S02]  /*04a0*/  ISETP.GE.U32.AND P5, PT, R80, 0x180, PT ;  /* 0x000001805000780c */ /* 0x000fc40003fa6070 */
[----:B------:R-:W-:Y:S01]  /*04b0*/  LOP3.LUT R20, R5, UR20, R2, 0x96, !PT ;  /* 0x0000001405147c12 */ /* 0x000fe2000f8e9602 */
[----:B------:R-:W-:Y:S01]  /*04c0*/  IMAD.WIDE.U32 R18, R18, -0x2daee0ad, RZ ;  /* 0xd2511f5312127825 */ /* 0x000fe200078e00ff */
[C---:B------:R-:W-:Y:S02]  /*04d0*/  ISETP.GE.U32.AND P4, PT, R80.reuse, 0x200, PT ;  /* 0x000002005000780c */ /* 0x040fe40003f86070 */
[----:B------:R-:W-:Y:S01]  /*04e0*/  ISETP.GE.U32.AND P3, PT, R80, 0x280, PT ;  /* 0x000002805000780c */ /* 0x000fe20003f66070 */
[----:B------:R-:W-:Y:S01]  /*04f0*/  IMAD.WIDE.U32 R20, R20, -0x326172a9, RZ ;  /* 0xcd9e8d5714147825 */ /* 0x000fe200078e00ff */
[----:B------:R-:W-:Y:S02]  /*0500*/  P2R R100, PR, RZ, 0x40 ;  /* 0x00000040ff647803 */ /* 0x000fe40000000000 */
[----:B------:R-:W-:Y:S02]  /*0510*/  P2R R99, PR, RZ, 0x20 ;  /* 0x00000020ff637803 */ /* 0x000fe40000000000 */
[----:B------:R-:W-:-:S02]  /*0520*/  P2R R98, PR, RZ, 0x10 ;  /* 0x00000010ff627803 */ /* 0x000fc40000000000 */
[----:B------:R-:W-:Y:S02]  /*0530*/  P2R R97, PR, RZ, 0x8 ;  /* 0x00000008ff617803 */ /* 0x000fe40000000000 */
[----:B------:R-:W-:Y:S01]  /*0540*/  LOP3.LUT R84, R19, UR22, R4, 0x96, !PT ;  /* 0x0000001613547c12 */ /* 0x000fe2000f8e9604 */
        /* <DEDUP_REMOVED lines=9> */
[----:B------:R-:W-:Y:S01]  /*05e0*/  LOP3.LUT R0, R0, 0x80, RZ, 0xfc, !PT ;  /* 0x0000008000007812 */ /* 0x000fe200078efcff */
[----:B------:R-:W-:Y:S02]  /*05f0*/  @!P1 CS2R R2, SRZ ;  /* 0x0000000000029805 */ /* 0x000fe4000001ff00 */
.L_x_17981:
[----:B0-----:R-:W-:Y:S05]  /*0600*/  BSYNC B0 ;  /* 0x0000000000007941 */ /* 0x001fea0003800000 */
.L_x_17980:
        /* <DEDUP_REMOVED lines=12> */
.L_x_17983:
[----:B0-----:R-:W-:Y:S05]  /*06d0*/  BSYNC B0 ;  /* 0x0000000000007941 */ /* 0x001fea0003800000 */
.L_x_17982:
        /* <DEDUP_REMOVED lines=12> */
.L_x_17985:
[----:B0-----:R-:W-:Y:S05]  /*07a0*/  BSYNC B0 ;  /* 0x0000000000007941 */ /* 0x001fea0003800000 */
.L_x_17984:
        /* <DEDUP_REMOVED lines=12> */
.L_x_17987:
[----:B0-----:R-:W-:Y:S05]  /*0870*/  BSYNC B0 ;  /* 0x0000000000007941 */ /* 0x001fea0003800000 */
.L_x_17986:
        /* <DEDUP_REMOVED lines=12> */
.L_x_17989:
[----:B0-----:R-:W-:Y:S05]  /*0940*/  BSYNC B0 ;  /* 0x0000000000007941 */ /* 0x001fea0003800000 */
.L_x_17988:
[----:B------:R-:W-:Y:S01]  /*0950*/  ISETP.GE.U32.AND P1, PT, R80, 0x300, PT ;  /* 0x000003005000780c */ /* 0x000fe20003f26070 */
[----:B------:R-:W-:Y:S01]  /*0960*/  UIADD3 UR25, UR4, -0x700cb87f, URZ ;  /* 0x8ff3478104197890 */ /* 0x000fe2000fffe03f */
[----:B------:R-:W-:Y:S01]  /*0970*/  LOP3.LUT R85, R21, UR21, R12, 0x96, !PT ;  /* 0x0000001515557c12 */ /* 0x000fe2000f8e960c */
[----:B------:R-:W-:Y:S01]  /*0980*/  UIADD3 UR26, UR5, -0x695add53, URZ ;  /* 0x96a522ad051a7890 */ /* 0x000fe2000fffe03f */
[----:B------:R-:W-:Y:S01]  /*0990*/  BSSY B0, `(.L_x_17990) ;  /* 0x000000f000007945 */ /* 0x000fe20003800000 */
[----:B------:R-:W-:Y:S01]  /*09a0*/  P2R R96, PR, RZ, 0x2 ;  /* 0x00000002ff607803 */ /* 0x000fe20000000000 */
[----:B------:R-:W-:Y:S01]  /*09b0*/  IMAD.HI.U32 R35, R84, -0x326172a9, RZ ;  /* 0xcd9e8d5754237827 */ /* 0x000fe200078e00ff */
[----:B------:R-:W-:-:S03]  /*09c0*/  LEA.HI R95, R82, R95, RZ, 0x19 ;  /* 0x0000005f525f7211 */ /* 0x000fc600078fc8ff */
[----:B------:R-:W-:-:S03]  /*09d0*/  IMAD.HI.U32 R15, R85, -0x2daee0ad, RZ ;  /* 0xd2511f53550f7827 */ /* 0x000fc600078e00ff */
[----:B------:R-:W-:Y:S05]  /*09e0*/  @!P1 BRA `(.L_x_17991) ;  /* 0x0000009000009947 */ /* 0x000fea0003800000 */
[----:B------:R-:W-:Y:S01]  /*09f0*/  ISETP.NE.U32.AND P1, PT, RZ, c[0x0][0x218], PT ;  /* 0x00008600ff007a0c */ /* 0x000fe20003f25070 */
[----:B------:R-:W-:-:S03]  /*0a00*/  IMAD.MOV.U32 R17, RZ, RZ, 0x8 ;  /* 0x00000008ff117424 */ /* 0x000fc600078e00ff */
[----:B------:R-:W-:Y:S01]  /*0a10*/  ISETP.NE.AND.EX P1, PT, RZ, c[0x0][0x21c], PT, P1 ;  /* 0x00008700ff007a0c */ /* 0x000fe20003f25310 */
[----:B------:R-:W-:-:S06]  /*0a20*/  IMAD.WIDE.U32 R16, R0, R17, c[0x0][0x1b0] ;  /* 0x00006c0000107625 */ /* 0x000fcc00078e0011 */
[----:B------:R-:W5:Y:S06]  /*0a30*/  LDG.E.64 R16, [R16.64] ;  /* 0x0000000610107981 */ /* 0x000f6c000c1e1b00 */
[----:B------:R-:W-:-:S04]  /*0a40*/  @P1 LEA R22, P2, R0, c[0x0][0x218], 0x3 ;  /* 0x0000860000161a11 */ /* 0x000fc800078418ff */
[----:B------:R-:W-:-:S05]  /*0a50*/  @P1 LEA.HI.X R23, R0, c[0x0][0x21c], RZ, 0x3, P2 ;  /* 0x0000870000171a11 */ /* 0x000fca00010f1cff */
[----:B------:R0:W5:Y:S01]  /*0a60*/  @P1 LDG.E.64 R12, [R22.64] ;  /* 0x00000006160c1981 */ /* 0x000162000c1e1b00 */
[----:B------:R-:W-:-:S03]  /*0a70*/  @!P1 CS2R R12, SRZ ;  /* 0x00000000000c9805 */ /* 0x000fc6000001ff00 */
.L_x_17991:
[----:B0-----:R-:W-:Y:S05]  /*0a80*/  BSYNC B0 ;  /* 0x0000000000007941 */ /* 0x001fea0003800000 */
.L_x_17990:
[----:B------:R-:W-:Y:S02]  /*0a90*/  ISETP.GE.AND P1, PT, R95, c[0x0][0x164], PT ;  /* 0x000059005f007a0c */ /* 0x000fe40003f26270 */
[----:B------:R-:W-:Y:S02]  /*0aa0*/  LOP3.LUT R88, R35, UR23, R20, 0x96, !PT ;  /* 0x0000001723587c12 */ /* 0x000fe4000f8e9614 */
[----:B------:R-:W-:-:S09]  /*0ab0*/  LOP3.LUT R90, R15, UR24, R18, 0x96, !PT ;  /* 0x000000180f5a7c12 */ /* 0x000fd2000f8e9612 */
[----:B------:R-:W-:Y:S05]  /*0ac0*/  @P1 EXIT ;  /* 0x000000000000194d */ /* 0x000fea0003800000 */
[----:B------:R-:W-:Y:S01]  /*0ad0*/  SHF.R.S32.HI R34, RZ, 0x2, R34 ;  /* 0x00000002ff227819 */ /* 0x000fe20000011422 */
[----:B-----5:R-:W-:Y:S01]  /*0ae0*/  IMAD.MOV.U32 R20, RZ, RZ, R25 ;  /* 0x000000ffff147224 */ /* 0x020fe200078e0019 */
[C---:B------:R-:W-:Y:S01]  /*0af0*/  LOP3.LUT R15, R82.reuse, 0x60, RZ, 0xc0, !PT ;  /* 0x00000060520f7812 */ /* 0x040fe200078ec0ff */
[----:B------:R-:W-:Y:S01]  /*0b00*/  IMAD.SHL.U32 R18, R82, 0x20, RZ ;  /* 0x0000002052127824 */ /* 0x000fe200078e00ff */
[----:B------:R-:W-:Y:S01]  /*0b10*/  LOP3.LUT R0, R34, 0x7f, RZ, 0xc0, !PT ;  /* 0x0000007f22007812 */ /* 0x000fe200078ec0ff */
[----:B------:R-:W-:Y:S01]  /*0b20*/  IMAD R85, R85, -0x2daee0ad, RZ ;  /* 0xd2511f5355557824 */ /* 0x000fe200078e02ff */
[----:B------:R-:W-:Y:S01]  /*0b30*/  SHF.R.U32.HI R34, RZ, 0x2, R34 ;  /* 0x00000002ff227819 */ /* 0x000fe20000011622 */
[----:B------:R-:W-:Y:S01]  /*0b40*/  IMAD.MOV.U32 R21, RZ, RZ, R26 ;  /* 0x000000ffff157224 */ /* 0x000fe200078e001a */
[----:B------:R-:W-:Y:S01]  /*0b50*/  MOV R81, R24 ;  /* 0x0000001800517202 */ /* 0x000fe20000000f00 */
[----:B------:R-:W-:Y:S01]  /*0b60*/  IMAD.IADD R15, R0, 0x1, -R15 ;  /* 0x00000001000f7824 */ /* 0x000fe200078e0a0f */
[----:B------:R-:W-:Y:S01]  /*0b70*/  LOP3.LUT R34, R34, 0x3fffffe0, RZ, 0xc0, !PT ;  /* 0x3fffffe022227812 */ /* 0x000fe200078ec0ff */
[----:B------:R-:W-:Y:S01]  /*0b80*/  IMAD.MOV.U32 R23, RZ, RZ, R27 ;  /* 0x000000ffff177224 */ /* 0x000fe200078e001b */
[----:B------:R-:W-:Y:S01]  /*0b90*/  SHF.R.U64 R38, R24, 0x10, R25 ;  /* 0x0000001018267819 */ /* 0x000fe20000001219 */
[----:B------:R-:W-:Y:S01]  /*0ba0*/  IMAD R84, R84, -0x326172a9, RZ ;  /* 0xcd9e8d5754547824 */ /* 0x000fe200078e02ff */
[----:B------:R-:W-:Y:S01]  /*0bb0*/  IMNMX R15, RZ, R15, !PT ;  /* 0x0000000fff0f7217 */ /* 0x000fe20007800200 */
[----:B------:R-:W-:Y:S01]  /*0bc0*/  IMAD.MOV.U32 R56, RZ, RZ, R30 ;  /* 0x000000ffff387224 */ /* 0x000fe200078e001e */
[----:B------:R-:W-:Y:S01]  /*0bd0*/  MOV R24, R28 ;  /* 0x0000001c00187202 */ /* 0x000fe20000000f00 */
[----:B------:R-:W-:Y:S01]  /*0be0*/  IMAD.MOV.U32 R59, RZ, RZ, R31 ;  /* 0x000000ffff3b7224 */ /* 0x000fe200078e001f */
[----:B------:R-:W-:Y:S01]  /*0bf0*/  IMNMX R15, R15, 0x20, PT ;  /* 0x000000200f0f7817 */ /* 0x000fe20003800200 */
[----:B------:R-:W-:Y:S01]  /*0c00*/  IMAD.MOV.U32 R63, RZ, RZ, R33 ;  /* 0x000000ffff3f7224 */ /* 0x000fe200078e0021 */
[----:B------:R-:W-:Y:S01]  /*0c10*/  LOP3.LUT R19, R18, 0x3e0, RZ, 0xc0, !PT ;  /* 0x000003e012137812 */ /* 0x000fe200078ec0ff */
[----:B------:R-:W-:Y:S01]  /*0c20*/  IMAD.MOV.U32 R64, RZ, RZ, R16 ;  /* 0x000000ffff407224 */ /* 0x000fe200078e0010 */
[----:B------:R-:W-:Y:S01]  /*0c30*/  SHF.R.U64 R68, R2, 0x10, R3 ;  /* 0x0000001002447819 */ /* 0x000fe20000001203 */
[----:B------:R-:W-:Y:S01]  /*0c40*/  IMAD.IADD R22, R15, 0x1, R34 ;  /* 0x000000010f167824 */ /* 0x000fe200078e0222 */
[----:B------:R-:W-:Y:S01]  /*0c50*/  HADD2.F32 R15, -RZ, R20.H0_H0 ;  /* 0x20000014ff0f7230 */ /* 0x000fe20000004100 */
[----:B------:R-:W-:Y:S01]  /*0c60*/  IMAD.IADD R19, R0, 0x1, -R19 ;  /* 0x0000000100137824 */ /* 0x000fe200078e0a13 */
[----:B------:R-:W-:Y:S01]  /*0c70*/  HADD2.F32 R20, -RZ, R24.H0_H0 ;  /* 0x20000018ff147230 */ /* 0x000fe20000004100 */
[----:B------:R-:W-:Y:S01]  /*0c80*/  IMAD.SHL.U32 R24, R22, 0x4, RZ ;  /* 0x0000000416187824 */ /* 0x000fe200078e00ff */
[----:B------:R-:W-:Y:S01]  /*0c90*/  SHF.R.U32.HI R69, RZ, 0x10, R3 ;  /* 0x00000010ff457819 */ /* 0x000fe20000011603 */
[----:B------:R-:W-:Y:S01]  /*0ca0*/  IMAD.HI.U32 R0, R88, -0x2daee0ad, RZ ;  /* 0xd2511f5358007827 */ /* 0x000fe200078e00ff */
[----:B------:R-:W-:Y:S01]  /*0cb0*/  IMNMX R19, RZ, R19, !PT ;  /* 0x00000013ff137217 */ /* 0x000fe20007800200 */
[----:B------:R-:W-:Y:S01]  /*0cc0*/  HADD2.F32 R81, -RZ, R81.H0_H0 ;  /* 0x20000051ff517230 */ /* 0x000fe20000004100 */
[----:B------:R-:W-:Y:S01]  /*0cd0*/  SHF.R.U64 R70, R4, 0x10, R5 ;  /* 0x0000001004467819 */ /* 0x000fe20000001205 */
[----:B------:R-:W0:Y:S01]  /*0ce0*/  I2F.U32 R24, R24 ;  /* 0x0000001800187306 */ /* 0x000e220000201000 */
[----:B------:R-:W-:Y:S01]  /*0cf0*/  LOP3.LUT R85, R0, UR26, R85, 0x96, !PT ;  /* 0x0000001a00557c12 */ /* 0x000fe2000f8e9655 */
[----:B------:R-:W-:Y:S01]  /*0d00*/  HADD2.F32 R0, -RZ, R2.H0_H0 ;  /* 0x20000002ff007230 */ /* 0x000fe20000004100 */
[----:B------:R-:W-:Y:S01]  /*0d10*/  SHF.R.U32.HI R71, RZ, 0x10, R5 ;  /* 0x00000010ff477819 */ /* 0x000fe20000011605 */
[----:B------:R-:W-:Y:S01]  /*0d20*/  HADD2.F32 R2, -RZ, R3.H0_H0 ;  /* 0x20000003ff027230 */ /* 0x000fe20000004100 */
[----:B------:R-:W-:Y:S01]  /*0d30*/  IMNMX R19, R19, 0x20, PT ;  /* 0x0000002013137817 */ /* 0x000fe20003800200 */
[----:B------:R-:W-:Y:S01]  /*0d40*/  HADD2.F32 R3, -RZ, R4.H0_H0 ;  /* 0x20000004ff037230 */ /* 0x000fe20000004100 */
[----:B------:R-:W-:Y:S01]  /*0d50*/  SHF.R.U64 R72, R6, 0x10, R7 ;  /* 0x0000001006487819 */ /* 0x000fe20000001207 */
[----:B------:R-:W-:Y:S01]  /*0d60*/  HADD2.F32 R4, -RZ, R5.H0_H0 ;  /* 0x20000005ff047230 */ /* 0x000fe20000004100 */
[--C-:B------:R-:W-:Y:S01]  /*0d70*/  SHF.R.U64 R65, R16, 0x10, R17.reuse ;  /* 0x0000001010417819 */ /* 0x100fe20000001211 */
[----:B------:R-:W-:Y:S01]  /*0d80*/  HADD2.F32 R5, -RZ, R6.H0_H0 ;  /* 0x20000006ff057230 */ /* 0x000fe20000004100 */
[----:B------:R-:W-:Y:S01]  /*0d90*/  MOV R67, R17 ;  /* 0x0000001100437202 */ /* 0x000fe20000000f00 */
[----:B------:R-:W-:Y:S01]  /*0da0*/  HADD2.F32 R6, -RZ, R7.H0_H0 ;  /* 0x20000007ff067230 */ /* 0x000fe20000004100 */
[----:B------:R-:W-:Y:S01]  /*0db0*/  SHF.R.U32.HI R66, RZ, 0x10, R17 ;  /* 0x00000010ff427819 */ /* 0x000fe20000011611 */
[----:B------:R-:W-:Y:S01]  /*0dc0*/  IMAD.HI.U32 R17, R90, -0x326172a9, RZ ;  /* 0xcd9e8d575a117827 */ /* 0x000fe200078e00ff */
[----:B------:R-:W-:Y:S01]  /*0dd0*/  SHF.R.U32.HI R73, RZ, 0x10, R7 ;  /* 0x00000010ff497819 */ /* 0x000fe20000011607 */
[----:B0-----:R0:W1:Y:S01]  /*0de0*/  MUFU.RCP R91, R24 ;  /* 0x00000018005b7308 */ /* 0x0010620000001000 */
[----:B------:R-:W-:Y:S01]  /*0df0*/  SHF.R.U32.HI R37, RZ, 0x10, R25 ;  /* 0x00000010ff257819 */ /* 0x000fe20000011619 */
[----:B------:R-:W-:Y:S01]  /*0e00*/  HADD2.F32 R7, -RZ, R8.H0_H0 ;  /* 0x20000008ff077230 */ /* 0x000fe20000004100 */
[----:B------:R-:W-:Y:S01]  /*0e10*/  SHF.R.U64 R36, R26, 0x10, R27 ;  /* 0x000000101a247819 */ /* 0x000fe2000000121b */
[----:B------:R-:W-:Y:S01]  /*0e20*/  IMAD.MOV.U32 R25, RZ, RZ, R29 ;  /* 0x000000ffff197224 */ /* 0x000fe200078e001d */
[----:B------:R-:W-:Y:S01]  /*0e30*/  SHF.R.U32.HI R35, RZ, 0x10, R27 ;  /* 0x00000010ff237819 */ /* 0x000fe2000001161b */
[----:B------:R-:W-:Y:S01]  /*0e40*/  HADD2.F32 R16, -RZ, R21.H0_H0 ;  /* 0x20000015ff107230 */ /* 0x000fe20000004100 */
[----:B------:R-:W-:Y:S01]  /*0e50*/  SHF.R.U64 R74, R8, 0x10, R9 ;  /* 0x00000010084a7819 */ /* 0x000fe20000001209 */
[----:B------:R-:W-:Y:S01]  /*0e60*/  HADD2.F32 R8, -RZ, R9.H0_H0 ;  /* 0x20000009ff087230 */ /* 0x000fe20000004100 */
[--C-:B------:R-:W-:Y:S01]  /*0e70*/  SHF.R.U64 R27, R28, 0x10, R29.reuse ;  /* 0x000000101c1b7819 */ /* 0x100fe2000000121d */
[----:B------:R-:W-:Y:S01]  /*0e80*/  IMAD R90, R90, -0x326172a9, RZ ;  /* 0xcd9e8d575a5a7824 */ /* 0x000fe200078e02ff */
[----:B------:R-:W-:Y:S01]  /*0e90*/  SHF.R.U32.HI R26, RZ, 0x10, R29 ;  /* 0x00000010ff1a7819 */ /* 0x000fe2000001161d */
[----:B------:R-:W-:Y:S01]  /*0ea0*/  IMAD R88, R88, -0x2daee0ad, RZ ;  /* 0xd2511f5358587824 */ /* 0x000fe200078e02ff */
[--C-:B------:R-:W-:Y:S01]  /*0eb0*/  SHF.R.U64 R57, R30, 0x10, R31.reuse ;  /* 0x000000101e397819 */ /* 0x100fe2000000121f */
[----:B------:R-:W-:Y:S01]  /*0ec0*/  IMAD.MOV.U32 R83, RZ, RZ, 0x1 ;  /* 0x00000001ff537424 */ /* 0x000fe200078e00ff */
[----:B------:R-:W-:Y:S01]  /*0ed0*/  SHF.R.U32.HI R58, RZ, 0x10, R31 ;  /* 0x00000010ff3a7819 */ /* 0x000fe2000001161f */
[----:B------:R-:W-:Y:S01]  /*0ee0*/  IMAD.MOV.U32 R86, RZ, RZ, RZ ;  /* 0x000000ffff567224 */ /* 0x000fe200078e00ff */
[----:B------:R-:W-:Y:S01]  /*0ef0*/  MOV R60, R32 ;  /* 0x00000020003c7202 */ /* 0x000fe20000000f00 */
[----:B------:R-:W-:Y:S01]  /*0f00*/  HADD2.F32 R18, -RZ, R35.H0_H0 ;  /* 0x20000023ff127230 */ /* 0x000fe20000004100 */
[--C-:B------:R-:W-:Y:S01]  /*0f10*/  SHF.R.U64 R61, R32, 0x10, R33.reuse ;  /* 0x00000010203d7819 */ /* 0x100fe20000001221 */
[----:B------:R-:W-:Y:S01]  /*0f20*/  HADD2.F32 R21, -RZ, R27.H0_H0 ;  /* 0x2000001bff157230 */ /* 0x000fe20000004100 */
[----:B------:R-:W-:Y:S01]  /*0f30*/  SHF.R.U32.HI R62, RZ, 0x10, R33 ;  /* 0x00000010ff3e7819 */ /* 0x000fe20000011621 */
        /* <DEDUP_REMOVED lines=11> */
[----:B------:R-:W-:Y:S01]  /*0ff0*/  IADD3 R89, R34, R19, RZ ;  /* 0x0000001322597210 */ /* 0x000fe20007ffe0ff */
[----:B------:R-:W-:Y:S01]  /*1000*/  HADD2.F32 R19, -RZ, R23.H0_H0 ;  /* 0x20000017ff137230 */ /* 0x000fe20000004100 */
[----:B------:R-:W-:Y:S01]  /*1010*/  LOP3.LUT R84, R17, UR25, R84, 0x96, !PT ;  /* 0x0000001911547c12 */ /* 0x000fe2000f8e9654 */
[----:B------:R-:W-:Y:S01]  /*1020*/  HADD2.F32 R17, -RZ, R36.H0_H0 ;  /* 0x20000024ff117230 */ /* 0x000fe20000004100 */
[----:B------:R-:W-:Y:S01]  /*1030*/  LOP3.LUT R87, R14, 0x3, RZ, 0xc0, !PT ;  /* 0x000000030e577812 */ /* 0x000fe200078ec0ff */
[----:B------:R-:W-:Y:S01]  /*1040*/  HADD2.F32 R14, -RZ, R37.H0_H0 ;  /* 0x20000025ff0e7230 */ /* 0x000fe20000004100 */
[----:B------:R-:W-:Y:S01]  /*1050*/  SHF.L.U32 R89, R89, 0x2, RZ ;  /* 0x0000000259597819 */ /* 0x000fe200000006ff */
        /* <DEDUP_REMOVED lines=26> */
.L_x_18187:
[----:B------:R-:W-:Y:S01]  /*1200*/  ISETP.NE.U32.AND P1, PT, RZ, c[0x0][0x1c0], PT ;  /* 0x00007000ff007a0c */ /* 0x000fe20003f25070 */
[----:B------:R-:W-:-:S03]  /*1210*/  IMAD.MOV.U32 R54, RZ, RZ, 0x3f800000 ;  /* 0x3f800000ff367424 */ /* 0x000fc600078e00ff */
[----:B------:R-:W-:-:S13]  /*1220*/  ISETP.NE.AND.EX P1, PT, RZ, c[0x0][0x1c4], PT, P1 ;  /* 0x00007100ff007a0c */ /* 0x000fda0003f25310 */
[----:B------:R-:W-:-:S04]  /*1230*/  @P1 IMAD.MOV.U32 R52, RZ, RZ, 0x4 ;  /* 0x00000004ff341424 */ /* 0x000fc800078e00ff */
[----:B------:R-:W-:-:S05]  /*1240*/  @P1 IMAD.WIDE R52, R95, R52, c[0x0][0x1c0] ;  /* 0x000070005f341625 */ /* 0x000fca00078e0234 */
[----:B------:R0:W5:Y:S01]  /*1250*/  @P1 LDG.E R54, [R52.64] ;  /* 0x0000000634361981 */ /* 0x000162000c1e1900 */
[----:B------:R-:W-:Y:S01]  /*1260*/  IMAD R55, R95, c[0x0][0x168], RZ ;  /* 0x00005a005f377a24 */ /* 0x000fe200078e02ff */
[----:B------:R-:W-:Y:S01]  /*1270*/  LOP3.LUT R101, R82, 0x7f, RZ, 0xc0, !PT ;  /* 0x0000007f52657812 */ /* 0x000fe200078ec0ff */
[----:B------:R-:W-:Y:S03]  /*1280*/  BSSY B0, `(.L_x_17992) ;  /* 0x000016a000007945 */ /* 0x000fe60003800000 */
[----:B------:R-:W-:-:S04]  /*1290*/  SHF.R.S32.HI R102, RZ, 0x1f, R55 ;  /* 0x0000001fff667819 */ /* 0x000fc80000011437 */
[----:B------:R-:W-:-:S04]  /*12a0*/  LEA.HI R102, R102, R55, RZ, 0x2 ;  /* 0x0000003766667211 */ /* 0x000fc800078f10ff */
[----:B------:R-:W-:-:S05]  /*12b0*/  LEA.HI.SX32 R101, R102, R101, 0x1e ;  /* 0x0000006566657211 */ /* 0x000fca00078ff2ff */
[----:B------:R-:W-:Y:S01]  /*12c0*/  IMAD.MOV.U32 R55, RZ, RZ, R101 ;  /* 0x000000ffff377224 */ /* 0x000fe200078e0065 */
[----:B------:R-:W-:Y:S05]  /*12d0*/  @!P0 BRA `(.L_x_17993) ;  /* 0x0000164000008947 */ /* 0x000fea0003800000 */
[----:B0-----:R-:W-:Y:S01]  /*12e0*/  HFMA2.MMA R28, -RZ, RZ, 0, 9.5367431640625e-07 ;  /* 0x00000010ff1c7435 */ /* 0x001fe200000001ff */
[----:B------:R-:W-:-:S04]  /*12f0*/  ISETP.NE.U32.AND P1, PT, RZ, c[0x0][0x180], PT ;  /* 0x00006000ff007a0c */ /* 0x000fc80003f25070 */
[----:B------:R-:W-:-:S05]  /*1300*/  ISETP.NE.AND.EX P1, PT, RZ, c[0x0][0x184], PT, P1 ;  /* 0x00006100ff007a0c */ /* 0x000fca0003f25310 */
[----:B------:R-:W-:-:S06]  /*1310*/  IMAD.WIDE.U32 R28, R101, R28, c[0x0][0x170] ;  /* 0x00005c00651c7625 */ /* 0x000fcc00078e001c */
[----:B------:R-:W5:Y:S02]  /*1320*/  LDG.E.128 R28, [R28.64] ;  /* 0x000000061c1c7981 */ /* 0x000f64000c1e1d00 */
        /* <DEDUP_REMOVED lines=15> */
.L_x_17995:
[----:B0-----:R-:W-:Y:S02]  /*1420*/  MOV R106, R90 ;  /* 0x0000005a006a7202 */ /* 0x001fe40000000f00 */
.L_x_17996:
[----:B------:R-:W-:Y:S05]  /*1430*/  BSYNC B1 ;  /* 0x0000000000017941 */ /* 0x000fea0003800000 */
.L_x_17994:
        /* <DEDUP_REMOVED lines=16> */
.L_x_18000:
[----:B------:R-:W-:Y:S05]  /*1540*/  BSYNC B2 ;  /* 0x0000000000027941 */ /* 0x000fea0003800000 */
.L_x_17999:
        /* <DEDUP_REMOVED lines=44> */
.L_x_17998:
[----:B------:R-:W-:Y:S05]  /*1810*/  BSYNC B1 ;  /* 0x0000000000017941 */ /* 0x000fea0003800000 */
.L_x_17997:
[----:B------:R-:W0:Y:S01]  /*1820*/  I2F.U32 R52, R106 ;  /* 0x0000006a00347306 */ /* 0x000e220000201000 */
[----:B------:R-:W-:Y:S01]  /*1830*/  IMAD.MOV.U32 R55, RZ, RZ, 0x2f800000 ;  /* 0x2f800000ff377424 */ /* 0x000fe200078e00ff */
[----:B------:R-:W-:Y:S01]  /*1840*/  ISETP.NE.U32.AND P1, PT, RZ, c[0x0][0x180], PT ;  /* 0x00006000ff007a0c */ /* 0x000fe20003f25070 */
[----:B-----5:R-:W-:Y:S01]  /*1850*/  FMUL.FTZ R28, R28, R54 ;  /* 0x000000361c1c7220 */ /* 0x020fe20000410000 */
[----:B------:R-:W-:Y:S01]  /*1860*/  ISETP.NE.AND P3, PT, R102, 0x1, PT ;  /* 0x000000016600780c */ /* 0x000fe20003f65270 */
[----:B------:R-:W-:Y:S01]  /*1870*/  BSSY B1, `(.L_x_18001) ;  /* 0x0000012000017945 */ /* 0x000fe20003800000 */
[----:B------:R-:W-:Y:S01]  /*1880*/  ISETP.NE.AND.EX P1, PT, RZ, c[0x0][0x184], PT, P1 ;  /* 0x00006100ff007a0c */ /* 0x000fe20003f25310 */
[----:B------:R-:W-:-:S02]  /*1890*/  FMUL.FTZ R28, R28, c[0x0][0x1e8] ;  /* 0x00007a001c1c7a20 */ /* 0x000fc40000410000 */
        /* <DEDUP_REMOVED lines=14> */
.L_x_18002:
[----:B------:R-:W-:Y:S02]  /*1980*/  IMAD.MOV.U32 R87, RZ, RZ, R90 ;  /* 0x000000ffff577224 */ /* 0x000fe400078e005a */
.L_x_18003:
[----:B------:R-:W-:Y:S05]  /*1990*/  BSYNC B1 ;  /* 0x0000000000017941 */ /* 0x000fea0003800000 */
.L_x_18001:
        /* <DEDUP_REMOVED lines=16> */
.L_x_18007:
[----:B------:R-:W-:Y:S05]  /*1aa0*/  BSYNC B2 ;  /* 0x0000000000027941 */ /* 0x000fea0003800000 */
.L_x_18006:
        /* <DEDUP_REMOVED lines=44> */
.L_x_18005:
[----:B------:R-:W-:Y:S05]  /*1d70*/  BSYNC B1 ;  /* 0x0000000000017941 */ /* 0x000fea0003800000 */
.L_x_18004:
[----:B------:R-:W0:Y:S01]  /*1d80*/  I2F.U32 R102, R87 ;  /* 0x0000005700667306 */ /* 0x000e220000201000 */
[C---:B------:R-:W-:Y:S01]  /*1d90*/  ISETP.NE.AND P4, PT, R52.reuse, 0x1, PT ;  /* 0x000000013400780c */ /* 0x040fe20003f85270 */
[----:B------:R-:W-:Y:S01]  /*1da0*/  FMUL.FTZ R29, R29, R54 ;  /* 0x000000361d1d7220 */ /* 0x000fe20000410000 */
[----:B------:R-:W-:Y:S01]  /*1db0*/  BSSY B1, `(.L_x_18008) ;  /* 0x0000011000017945 */ /* 0x000fe20003800000 */
[----:B------:R-:W-:Y:S02]  /*1dc0*/  IADD3 R53, R52, 0x1, RZ ;  /* 0x0000000134357810 */ /* 0x000fe40007ffe0ff */
        /* <DEDUP_REMOVED lines=14> */
.L_x_18009:
[----:B------:R-:W-:Y:S02]  /*1eb0*/  IMAD.MOV.U32 R106, RZ, RZ, R90 ;  /* 0x000000ffff6a7224 */ /* 0x000fe400078e005a */
.L_x_18010:
[----:B------:R-:W-:Y:S05]  /*1ec0*/  BSYNC B1 ;  /* 0x0000000000017941 */ /* 0x000fea0003800000 */
.L_x_18008:
        /* <DEDUP_REMOVED lines=16> */
.L_x_18014:
[----:B------:R-:W-:Y:S05]  /*1fd0*/  BSYNC B2 ;  /* 0x0000000000027941 */ /* 0x000fea0003800000 */
.L_x_18013:
        /* <DEDUP_REMOVED lines=44> */
.L_x_18012:
[----:B------:R-:W-:Y:S05]  /*22a0*/  BSYNC B1 ;  /* 0x0000000000017941 */ /* 0x000fea0003800000 */
.L_x_18011:
[----:B------:R-:W0:Y:S01]  /*22b0*/  I2F.U32 R52, R106 ;  /* 0x0000006a00347306 */ /* 0x000e220000201000 */
[C---:B------:R-:W-:Y:S01]  /*22c0*/  ISETP.NE.AND P5, PT, R53.reuse, 0x1, PT ;  /* 0x000000013500780c */ /* 0x040fe20003fa5270 */
[----:B------:R-:W-:Y:S01]  /*22d0*/  FMUL.FTZ R30, R30, R54 ;  /* 0x000000361e1e7220 */ /* 0x000fe20000410000 */
[----:B------:R-:W-:Y:S01]  /*22e0*/  BSSY B1, `(.L_x_18015) ;  /* 0x0000011000017945 */ /* 0x000fe20003800000 */
[----:B------:R-:W-:Y:S02]  /*22f0*/  IADD3 R87, R53, 0x1, RZ ;  /* 0x0000000135577810 */ /* 0x000fe40007ffe0ff */
[----:B------:R-:W-:-:S02]  /*2300*/  FMUL.FTZ R30, R30, c[0x0][0x1e8] ;  /* 0x00007a001e1e7a20 */ /* 0x000fc40000410000 */
        /* <DEDUP_REMOVED lines=13> */
.L_x_18016:
[----:B------:R-:W-:Y:S02]  /*23e0*/  IMAD.MOV.U32 R106, RZ, RZ, R90 ;  /* 0x000000ffff6a7224 */ /* 0x000fe400078e005a */
.L_x_18017:
[----:B------:R-:W-:Y:S05]  /*23f0*/  BSYNC B1 ;  /* 0x0000000000017941 */ /* 0x000fea0003800000 */
.L_x_18015:
        /* <DEDUP_REMOVED lines=16> */
.L_x_18021:
[----:B------:R-:W-:Y:S05]  /*2500*/  BSYNC B2 ;  /* 0x0000000000027941 */ /* 0x000fea0003800000 */
.L_x_18020:
        /* <DEDUP_REMOVED lines=44> */
.L_x_18019:
[----:B------:R-:W-:Y:S05]  /*27d0*/  BSYNC B1 ;  /* 0x0000000000017941 */ /* 0x000fea0003800000 */
.L_x_18018:
[----:B------:R-:W0:Y:S01]  /*27e0*/  I2F.U32 R102, R106 ;  /* 0x0000006a00667306 */ /* 0x000e220000201000 */
[----:B------:R-:W-:Y:S01]  /*27f0*/  SEL R103, RZ, 0x100, P3 ;  /* 0x00000100ff677807 */ /* 0x000fe20001800000 */
[----:B------:R-:W-:Y:S01]  /*2800*/  FMUL.FTZ R31, R31, R54 ;  /* 0x000000361f1f7220 */ /* 0x000fe20000410000 */
[----:B------:R-:W-:Y:S02]  /*2810*/  LEA R52, P3, R101, c[0x0][0x188], 0x4 ;  /* 0x0000620065347a11 */ /* 0x000fe400078620ff */
[----:B------:R-:W-:Y:S01]  /*2820*/  SEL R104, RZ, 0x10000, P4 ;  /* 0x00010000ff687807 */ /* 0x000fe20002000000 */
[----:B------:R-:W-:Y:S01]  /*2830*/  FMUL.FTZ R31, R31, c[0x0][0x1e8] ;  /* 0x00007a001f1f7a20 */ /* 0x000fe20000410000 */
[----:B------:R-:W-:-:S02]  /*2840*/  LEA.HI.X R53, R101, c[0x0][0x18c], RZ, 0x4, P3 ;  /* 0x0000630065357a11 */ /* 0x000fc400018f24ff */
[----:B------:R-:W-:Y:S01]  /*2850*/  SEL R108, RZ, 0x1, P2 ;  /* 0x00000001ff6c7807 */ /* 0x000fe20001000000 */
[----:B0-----:R-:W-:-:S05]  /*2860*/  FFMA.FTZ R102, R102, R55, 1.1641532182693481445e-10 ;  /* 0x2f00000066667423 */ /* 0x001fca0000010037 */
[----:B------:R-:W-:-:S04]  /*2870*/  FSETP.GTU.FTZ.AND P3, PT, R102, c[0x0][0x1e4], PT ;  /* 0x0000790066007a0b */ /* 0x000fc80003f7c000 */
[----:B------:R-:W-:Y:S02]  /*2880*/  FSEL R31, R31, RZ, !P3 ;  /* 0x000000ff1f1f7208 */ /* 0x000fe40005800000 */
[----:B------:R-:W-:-:S03]  /*2890*/  SEL R55, RZ, 0x1000000, P3 ;  /* 0x01000000ff377807 */ /* 0x000fc60001800000 */
[----:B------:R-:W-:Y:S01]  /*28a0*/  @P1 FADD.FTZ R31, R27, R31 ;  /* 0x0000001f1b1f1221 */ /* 0x000fe20000010000 */
[----:B------:R-:W-:Y:S02]  /*28b0*/  IADD3 R55, R103, R55, R104 ;  /* 0x0000003767377210 */ /* 0x000fe40007ffe068 */
[----:B------:R-:W-:Y:S02]  /*28c0*/  LEA R102, P1, R101, c[0x0][0x190], 0x2 ;  /* 0x0000640065667a11 */ /* 0x000fe400078210ff */
[----:B------:R0:W-:Y:S01]  /*28d0*/  STG.E.128 [R52.64], R28 ;  /* 0x0000001c34007986 */ /* 0x0001e2000c101d06 */
[----:B------:R-:W-:Y:S01]  /*28e0*/  IMAD.IADD R105, R55, 0x1, R108 ;  /* 0x0000000137697824 */ /* 0x000fe200078e026c */
[C---:B------:R-:W-:Y:S02]  /*28f0*/  LEA.HI.X R103, R101.reuse, c[0x0][0x194], RZ, 0x2, P1 ;  /* 0x0000650065677a11 */ /* 0x040fe400008f14ff */
[----:B------:R-:W-:-:S03]  /*2900*/  IADD3 R55, R101, 0x80, RZ ;  /* 0x0000008065377810 */ /* 0x000fc60007ffe0ff */
[----:B------:R0:W-:Y:S04]  /*2910*/  STG.E [R102.64], R105 ;  /* 0x0000006966007986 */ /* 0x0001e8000c101906 */
.L_x_17993:
[----:B0-----:R-:W-:Y:S05]  /*2920*/  BSYNC B0 ;  /* 0x0000000000007941 */ /* 0x001fea0003800000 */
.L_x_17992:
        /* <DEDUP_REMOVED lines=23> */
.L_x_18025:
[----:B0-----:R-:W-:Y:S02]  /*2aa0*/  IMAD.MOV.U32 R107, RZ, RZ, R90 ;  /* 0x000000ffff6b7224 */ /* 0x001fe400078e005a */
.L_x_18026:
[----:B------:R-:W-:Y:S05]  /*2ab0*/  BSYNC B1 ;  /* 0x0000000000017941 */ /* 0x000fea0003800000 */
.L_x_18024:
        /* <DEDUP_REMOVED lines=16> */
.L_x_18030:
[----:B------:R-:W-:Y:S05]  /*2bc0*/  BSYNC B2 ;  /* 0x0000000000027941 */ /* 0x000fea0003800000 */
.L_x_18029:
        /* <DEDUP_REMOVED lines=44> */
.L_x_18028:
[----:B------:R-:W-:Y:S05]  /*2e90*/  BSYNC B1 ;  /* 0x0000000000017941 */ /* 0x000fea0003800000 */
.L_x_18027:
[----:B------:R-:W0:Y:S01]  /*2ea0*/  I2F.U32 R53, R107 ;  /* 0x0000006b00357306 */ /* 0x000e220000201000 */
[----:B------:R-:W-:Y:S01]  /*2eb0*/  IMAD.MOV.U32 R106, RZ, RZ, 0x2f800000 ;  /* 0x2f800000ff6a7424 */ /* 0x000fe200078e00ff */
[----:B------:R-:W-:Y:S01]  /*2ec0*/  ISETP.NE.U32.AND P1, PT, RZ, c[0x0][0x180], PT ;  /* 0x00006000ff007a0c */ /* 0x000fe20003f25070 */
[----:B-----5:R-:W-:Y:S01]  /*2ed0*/  FMUL.FTZ R32, R32, R54 ;  /* 0x0000003620207220 */ /* 0x020fe20000410000 */
[----:B------:R-:W-:Y:S01]  /*2ee0*/  ISETP.NE.AND P3, PT, R102, 0x1, PT ;  /* 0x000000016600780c */ /* 0x000fe20003f65270 */
[----:B------:R-:W-:Y:S01]  /*2ef0*/  BSSY B1, `(.L_x_18031) ;  /* 0x0000012000017945 */ /* 0x000fe20003800000 */
[----:B------:R-:W-:Y:S01]  /*2f00*/  ISETP.NE.AND.EX P1, PT, RZ, c[0x0][0x184], PT, P1 ;  /* 0x00006100ff007a0c */ /* 0x000fe20003f25310 */
[----:B------:R-:W-:Y:S01]  /*2f10*/  FMUL.FTZ R32, R32, c[0x0][0x1e8] ;  /* 0x00007a0020207a20 */ /* 0x000fe20000410000 */
[----:B------:R-:W-:Y:S01]  /*2f20*/  IADD3 R52, R102, 0x1, RZ ;  /* 0x0000000166347810 */ /* 0x000fe20007ffe0ff */
        /* <DEDUP_REMOVED lines=13> */
.L_x_18032:
[----:B------:R-:W-:Y:S02]  /*3000*/  IMAD.MOV.U32 R87, RZ, RZ, R90 ;  /* 0x000000ffff577224 */ /* 0x000fe400078e005a */
.L_x_18033:
[----:B------:R-:W-:Y:S05]  /*3010*/  BSYNC B1 ;  /* 0x0000000000017941 */ /* 0x000fea0003800000 */
.L_x_18031:
        /* <DEDUP_REMOVED lines=16> */
.L_x_18037:
[----:B------:R-:W-:Y:S05]  /*3120*/  BSYNC B2 ;  /* 0x0000000000027941 */ /* 0x000fea0003800000 */
.L_x_18036:
        /* <DEDUP_REMOVED lines=44> */
.L_x_18035:
[----:B------:R-:W-:Y:S05]  /*33f0*/  BSYNC B1 ;  /* 0x0000000000017941 */ /* 0x000fea0003800000 */
.L_x_18034:
[----:B------:R-:W0:Y:S01]  /*3400*/  I2F.U32 R53, R87 ;  /* 0x0000005700357306 */ /* 0x000e220000201000 */
[----:B------:R-:W-:Y:S01]  /*3410*/  ISETP.NE.AND P4, PT, R52, 0x1, PT ;  /* 0x000000013400780c */ /* 0x000fe20003f85270 */
[----:B------:R-:W-:Y:S01]  /*3420*/  FMUL.FTZ R33, R33, R54 ;  /* 0x0000003621217220 */ /* 0x000fe20000410000 */
[----:B------:R-:W-:Y:S03]  /*3430*/  BSSY B1, `(.L_x_18038) ;  /* 0x0000011000017945 */ /* 0x000fe60003800000 */
        /* <DEDUP_REMOVED lines=15> */
.L_x_18039:
[----:B------:R-:W-:Y:S02]  /*3530*/  MOV R107, R90 ;  /* 0x0000005a006b7202 */ /* 0x000fe40000000f00 */
.L_x_18040:
[----:B------:R-:W-:Y:S05]  /*3540*/  BSYNC B1 ;  /* 0x0000000000017941 */ /* 0x000fea0003800000 */
.L_x_18038:
        /* <DEDUP_REMOVED lines=16> */
.L_x_18044:
[----:B------:R-:W-:Y:S05]  /*3650*/  BSYNC B2 ;  /* 0x0000000000027941 */ /* 0x000fea0003800000 */
.L_x_18043:
        /* <DEDUP_REMOVED lines=44> */
.L_x_18042:
[----:B------:R-:W-:Y:S05]  /*3920*/  BSYNC B1 ;  /* 0x0000000000017941 */ /* 0x000fea0003800000 */
.L_x_18041:
[----:B------:R-:W0:Y:S01]  /*3930*/  I2F.U32 R87, R107 ;  /* 0x0000006b00577306 */ /* 0x000e220000201000 */
[----:B------:R-:W-:Y:S01]  /*3940*/  ISETP.NE.AND P5, PT, R53, 0x1, PT ;  /* 0x000000013500780c */ /* 0x000fe20003fa5270 */
[----:B------:R-:W-:Y:S01]  /*3950*/  FMUL.FTZ R34, R34, R54 ;  /* 0x0000003622227220 */ /* 0x000fe20000410000 */
[----:B------:R-:W-:Y:S03]  /*3960*/  BSSY B1, `(.L_x_18045) ;  /* 0x0000011000017945 */ /* 0x000fe60003800000 */
[----:B------:R-:W-:-:S02]  /*3970*/  FMUL.FTZ R34, R34, c[0x0][0x1e8] ;  /* 0x00007a0022227a20 */ /* 0x000fc40000410000 */
        /* <DEDUP_REMOVED lines=14> */
.L_x_18046:
[----:B------:R-:W-:Y:S02]  /*3a60*/  IMAD.MOV.U32 R107, RZ, RZ, R90 ;  /* 0x000000ffff6b7224 */ /* 0x000fe400078e005a */
.L_x_18047:
[----:B------:R-:W-:Y:S05]  /*3a70*/  BSYNC B1 ;  /* 0x0000000000017941 */ /* 0x000fea0003800000 */
.L_x_18045:
        /* <DEDUP_REMOVED lines=16> */
.L_x_18051:
[----:B------:R-:W-:Y:S05]  /*3b80*/  BSYNC B2 ;  /* 0x0000000000027941 */ /* 0x000fea0003800000 */
.L_x_18050:
        /* <DEDUP_REMOVED lines=44> */
.L_x_18049:
[----:B------:R-:W-:Y:S05]  /*3e50*/  BSYNC B1 ;  /* 0x0000000000017941 */ /* 0x000fea0003800000 */
.L_x_18048:
[----:B------:R-:W0:Y:S01]  /*3e60*/  I2F.U32 R103, R107 ;  /* 0x0000006b00677306 */ /* 0x000e220000201000 */
[----:B------:R-:W-:Y:S01]  /*3e70*/  SEL R105, RZ, 0x100, P3 ;  /* 0x00000100ff697807 */ /* 0x000fe20001800000 */
[----:B------:R-:W-:Y:S01]  /*3e80*/  FMUL.FTZ R35, R35, R54 ;  /* 0x0000003623237220 */ /* 0x000fe20000410000 */
[----:B------:R-:W-:Y:S02]  /*3e90*/  LEA R52, P3, R55, c[0x0][0x188], 0x4 ;  /* 0x0000620037347a11 */ /* 0x000fe400078620ff */
[----:B------:R-:W-:Y:S01]  /*3ea0*/  SEL R104, RZ, 0x10000, P4 ;  /* 0x00010000ff687807 */ /* 0x000fe20002000000 */
[----:B------:R-:W-:Y:S01]  /*3eb0*/  FMUL.FTZ R35, R35, c[0x0][0x1e8] ;  /* 0x00007a0023237a20 */ /* 0x000fe20000410000 */
[----:B------:R-:W-:Y:S02]  /*3ec0*/  LEA.HI.X R53, R55, c[0x0][0x18c], RZ, 0x4, P3 ;  /* 0x0000630037357a11 */ /* 0x000fe400018f24ff */
[----:B------:R-:W-:Y:S01]  /*3ed0*/  SEL R109, RZ, 0x1, P2 ;  /* 0x00000001ff6d7807 */ /* 0x000fe20001000000 */
[----:B0-----:R-:W-:-:S05]  /*3ee0*/  FFMA.FTZ R103, R103, R106, 1.1641532182693481445e-10 ;  /* 0x2f00000067677423 */ /* 0x001fca000001006a */
[----:B------:R-:W-:-:S04]  /*3ef0*/  FSETP.GTU.FTZ.AND P3, PT, R103, c[0x0][0x1e4], PT ;  /* 0x0000790067007a0b */ /* 0x000fc80003f7c000 */
[----:B------:R-:W-:Y:S02]  /*3f00*/  FSEL R35, R35, RZ, !P3 ;  /* 0x000000ff23237208 */ /* 0x000fe40005800000 */
[----:B------:R-:W-:-:S03]  /*3f10*/  SEL R103, RZ, 0x1000000, P3 ;  /* 0x01000000ff677807 */ /* 0x000fc60001800000 */
[----:B------:R-:W-:Y:S01]  /*3f20*/  @P1 FADD.FTZ R35, R27, R35 ;  /* 0x000000231b231221 */ /* 0x000fe20000010000 */
[----:B------:R-:W-:Y:S02]  /*3f30*/  IADD3 R104, R105, R103, R104 ;  /* 0x0000006769687210 */ /* 0x000fe40007ffe068 */
[C---:B------:R-:W-:Y:S02]  /*3f40*/  LEA R102, P1, R55.reuse, c[0x0][0x190], 0x2 ;  /* 0x0000640037667a11 */ /* 0x040fe400078210ff */
[----:B------:R0:W-:Y:S01]  /*3f50*/  STG.E.128 [R52.64], R32 ;  /* 0x0000002034007986 */ /* 0x0001e2000c101d06 */
[----:B------:R-:W-:Y:S01]  /*3f60*/  IMAD.IADD R109, R104, 0x1, R109 ;  /* 0x00000001686d7824 */ /* 0x000fe200078e026d */
[C---:B------:R-:W-:Y:S02]  /*3f70*/  LEA.HI.X R103, R55.reuse, c[0x0][0x194], RZ, 0x2, P1 ;  /* 0x0000650037677a11 */ /* 0x040fe400008f14ff */
[----:B------:R-:W-:-:S03]  /*3f80*/  IADD3 R55, R55, 0x80, RZ ;  /* 0x0000008037377810 */ /* 0x000fc60007ffe0ff */
[----:B------:R0:W-:Y:S04]  /*3f90*/  STG.E [R102.64], R109 ;  /* 0x0000006d66007986 */ /* 0x0001e8000c101906 */
.L_x_18023:
[----:B------:R-:W-:Y:S05]  /*3fa0*/  BSYNC B0 ;  /* 0x0000000000007941 */ /* 0x000fea0003800000 */
.L_x_18022:
        /* <DEDUP_REMOVED lines=8> */
[----:B0-----:R-:W-:-:S04]  /*4030*/  @P1 LEA R52, P2, R55, c[0x0][0x180], 0x4 ;  /* 0x0000600037341a11 */ /* 0x001fc800078420ff */
        /* <DEDUP_REMOVED lines=14> */
.L_x_18055:
[----:B0-----:R-:W-:Y:S02]  /*4120*/  IMAD.MOV.U32 R107, RZ, RZ, R90 ;  /* 0x000000ffff6b7224 */ /* 0x001fe400078e005a */
.L_x_18056:
[----:B------:R-:W-:Y:S05]  /*4130*/  BSYNC B1 ;  /* 0x0000000000017941 */ /* 0x000fea0003800000 */
.L_x_18054:
        /* <DEDUP_REMOVED lines=16> */
.L_x_18060:
[----:B------:R-:W-:Y:S05]  /*4240*/  BSYNC B2 ;  /* 0x0000000000027941 */ /* 0x000fea0003800000 */
.L_x_18059:
        /* <DEDUP_REMOVED lines=44> */
.L_x_18058:
[----:B------:R-:W-:Y:S05]  /*4510*/  BSYNC B1 ;  /* 0x0000000000017941 */ /* 0x000fea0003800000 */
.L_x_18057:
        /* <DEDUP_REMOVED lines=22> */
.L_x_18062:
[----:B------:R-:W-:Y:S02]  /*4680*/  IMAD.MOV.U32 R87, RZ, RZ, R90 ;  /* 0x000000ffff577224 */ /* 0x000fe400078e005a */
.L_x_18063:
[----:B------:R-:W-:Y:S05]  /*4690*/  BSYNC B1 ;  /* 0x0000000000017941 */ /* 0x000fea0003800000 */
.L_x_18061:
        /* <DEDUP_REMOVED lines=16> */
.L_x_18067:
[----:B------:R-:W-:Y:S05]  /*47a0*/  BSYNC B2 ;  /* 0x0000000000027941 */ /* 0x000fea0003800000 */
.L_x_18066:
        /* <DEDUP_REMOVED lines=44> */
.L_x_18065:
[----:B------:R-:W-:Y:S05]  /*4a70*/  BSYNC B1 ;  /* 0x0000000000017941 */ /* 0x000fea0003800000 */
.L_x_18064:
        /* <DEDUP_REMOVED lines=19> */
.L_x_18069:
[----:B------:R-:W-:Y:S02]  /*4bb0*/  IMAD.MOV.U32 R107, RZ, RZ, R90 ;  /* 0x000000ffff6b7224 */ /* 0x000fe400078e005a */
.L_x_18070:
[----:B------:R-:W-:Y:S05]  /*4bc0*/  BSYNC B1 ;  /* 0x0000000000017941 */ /* 0x000fea0003800000 */
.L_x_18068:
        /* <DEDUP_REMOVED lines=16> */
.L_x_18074:
[----:B------:R-:W-:Y:S05]  /*4cd0*/  BSYNC B2 ;  /* 0x0000000000027941 */ /* 0x000fea0003800000 */
.L_x_18073:
        /* <DEDUP_REMOVED lines=44> */
.L_x_18072:
[----:B------:R-:W-:Y:S05]  /*4fa0*/  BSYNC B1 ;  /* 0x0000000000017941 */ /* 0x000fea0003800000 */
.L_x_18071:
        /* <DEDUP_REMOVED lines=19> */
.L_x_18076:
[----:B------:R-:W-:Y:S02]  /*50e0*/  IMAD.MOV.U32 R107, RZ, RZ, R90 ;  /* 0x000000ffff6b7224 */ /* 0x000fe400078e005a */
.L_x_18077:
[----:B------:R-:W-:Y:S05]  /*50f0*/  BSYNC B1 ;  /* 0x0000000000017941 */ /* 0x000fea0003800000 */
.L_x_18075:
        /* <DEDUP_REMOVED lines=16> */
.L_x_18081:
[----:B------:R-:W-:Y:S05]  /*5200*/  BSYNC B2 ;  /* 0x0000000000027941 */ /* 0x000fea0003800000 */
.L_x_18080:
        /* <DEDUP_REMOVED lines=44> */
.L_x_18079:
[----:B------:R-:W-:Y:S05]  /*54d0*/  BSYNC B1 ;  /* 0x0000000000017941 */ /* 0x000fea0003800000 */
.L_x_18078:
        /* <DEDUP_REMOVED lines=13> */
[----:B------:R-:W-:Y:S02]  /*55b0*/  LEA R102, P1, R55, c[0x0][0x190], 0x2 ;  /* 0x0000640037667a11 */ /* 0x000fe400078210ff */
[----:B------:R-:W-:Y:S02]  /*55c0*/  IADD3 R104, R105, R103, R104 ;  /* 0x0000006769687210 */ /* 0x000fe40007ffe068 */
[C---:B------:R-:W-:Y:S01]  /*55d0*/  LEA.HI.X R103, R55.reuse, c[0x0][0x194], RZ, 0x2, P1 ;  /* 0x0000650037677a11 */ /* 0x040fe200008f14ff */
[----:B------:R0:W-:Y:S01]  /*55e0*/  STG.E.128 [R52.64], R36 ;  /* 0x0000002434007986 */ /* 0x0001e2000c101d06 */
[----:B------:R-:W-:Y:S02]  /*55f0*/  IADD3 R109, R104, R109, RZ ;  /* 0x0000006d686d7210 */ /* 0x000fe40007ffe0ff */
[----:B------:R-:W-:-:S03]  /*5600*/  IADD3 R55, R55, 0x80, RZ ;  /* 0x0000008037377810 */ /* 0x000fc60007ffe0ff */
[----:B------:R0:W-:Y:S04]  /*5610*/  STG.E [R102.64], R109 ;  /* 0x0000006d66007986 */ /* 0x0001e8000c101906 */
.L_x_18053:
[----:B------:R-:W-:Y:S05]  /*5620*/  BSYNC B0 ;  /* 0x0000000000007941 */ /* 0x000fea0003800000 */
.L_x_18052:
        /* <DEDUP_REMOVED lines=23> */
.L_x_18085:
[----:B0-----:R-:W-:Y:S02]  /*57a0*/  IMAD.MOV.U32 R107, RZ, RZ, R90 ;  /* 0x000000ffff6b7224 */ /* 0x001fe400078e005a */
.L_x_18086:
[----:B------:R-:W-:Y:S05]  /*57b0*/  BSYNC B1 ;  /* 0x0000000000017941 */ /* 0x000fea0003800000 */
.L_x_18084:
        /* <DEDUP_REMOVED lines=16> */
.L_x_18090:
[----:B------:R-:W-:Y:S05]  /*58c0*/  BSYNC B2 ;  /* 0x0000000000027941 */ /* 0x000fea0003800000 */
.L_x_18089:
        /* <DEDUP_REMOVED lines=44> */
.L_x_18088:
[----:B------:R-:W-:Y:S05]  /*5b90*/  BSYNC B1 ;  /* 0x0000000000017941 */ /* 0x000fea0003800000 */
.L_x_18087:
[----:B------:R-:W0:Y:S01]  /*5ba0*/  I2F.U32 R53, R107 ;  /* 0x0000006b00357306 */ /* 0x000e220000201000 */
[----:B------:R-:W-:Y:S01]  /*5bb0*/  HFMA2.MMA R106, -RZ, RZ, 0.1171875, 0 ;  /* 0x2f800000ff6a7435 */ /* 0x000fe200000001ff */
[----:B------:R-:W-:Y:S01]  /*5bc0*/  ISETP.NE.U32.AND P1, PT, RZ, c[0x0][0x180], PT ;  /* 0x00006000ff007a0c */ /* 0x000fe20003f25070 */
[----:B-----5:R-:W-:Y:S01]  /*5bd0*/  FMUL.FTZ R40, R40, R54 ;  /* 0x0000003628287220 */ /* 0x020fe20000410000 */
[----:B------:R-:W-:Y:S01]  /*5be0*/  ISETP.NE.AND P3, PT, R102, 0x1, PT ;  /* 0x000000016600780c */ /* 0x000fe20003f65270 */
[----:B------:R-:W-:Y:S01]  /*5bf0*/  BSSY B1, `(.L_x_18091) ;  /* 0x0000012000017945 */ /* 0x000fe20003800000 */
[----:B------:R-:W-:Y:S01]  /*5c00*/  ISETP.NE.AND.EX P1, PT, RZ, c[0x0][0x184], PT, P1 ;  /* 0x00006100ff007a0c */ /* 0x000fe20003f25310 */
[----:B------:R-:W-:Y:S01]  /*5c10*/  FMUL.FTZ R40, R40, c[0x0][0x1e8] ;  /* 0x00007a0028287a20 */ /* 0x000fe20000410000 */
[----:B------:R-:W-:-:S03]  /*5c20*/  IADD3 R52, R102, 0x1, RZ ;  /* 0x0000000166347810 */ /* 0x000fc60007ffe0ff */
        /* <DEDUP_REMOVED lines=13> */
.L_x_18092:
[----:B------:R-:W-:Y:S02]  /*5d00*/  MOV R87, R90 ;  /* 0x0000005a00577202 */ /* 0x000fe40000000f00 */
.L_x_18093:
[----:B------:R-:W-:Y:S05]  /*5d10*/  BSYNC B1 ;  /* 0x0000000000017941 */ /* 0x000fea0003800000 */
.L_x_18091:
        /* <DEDUP_REMOVED lines=16> */
.L_x_18097:
[----:B------:R-:W-:Y:S05]  /*5e20*/  BSYNC B2 ;  /* 0x0000000000027941 */ /* 0x000fea0003800000 */
.L_x_18096:
        /* <DEDUP_REMOVED lines=44> */
.L_x_18095:
[----:B------:R-:W-:Y:S05]  /*60f0*/  BSYNC B1 ;  /* 0x0000000000017941 */ /* 0x000fea0003800000 */
.L_x_18094:
        /* <DEDUP_REMOVED lines=19> */
.L_x_18099:
[----:B------:R-:W-:Y:S02]  /*6230*/  IMAD.MOV.U32 R107, RZ, RZ, R90 ;  /* 0x000000ffff6b7224 */ /* 0x000fe400078e005a */
.L_x_18100:
[----:B------:R-:W-:Y:S05]  /*6240*/  BSYNC B1 ;  /* 0x0000000000017941 */ /* 0x000fea0003800000 */
.L_x_18098:
        /* <DEDUP_REMOVED lines=16> */
.L_x_18104:
[----:B------:R-:W-:Y:S05]  /*6350*/  BSYNC B2 ;  /* 0x0000000000027941 */ /* 0x000fea0003800000 */
.L_x_18103:
        /* <DEDUP_REMOVED lines=44> */
.L_x_18102:
[----:B------:R-:W-:Y:S05]  /*6620*/  BSYNC B1 ;  /* 0x0000000000017941 */ /* 0x000fea0003800000 */
.L_x_18101:
        /* <DEDUP_REMOVED lines=19> */
.L_x_18106:
[----:B------:R-:W-:Y:S02]  /*6760*/  MOV R107, R90 ;  /* 0x0000005a006b7202 */ /* 0x000fe40000000f00 */
.L_x_18107:
[----:B------:R-:W-:Y:S05]  /*6770*/  BSYNC B1 ;  /* 0x0000000000017941 */ /* 0x000fea0003800000 */
.L_x_18105:
        /* <DEDUP_REMOVED lines=16> */
.L_x_18111:
[----:B------:R-:W-:Y:S05]  /*6880*/  BSYNC B2 ;  /* 0x0000000000027941 */ /* 0x000fea0003800000 */
.L_x_18110:
        /* <DEDUP_REMOVED lines=44> */
.L_x_18109:
[----:B------:R-:W-:Y:S05]  /*6b50*/  BSYNC B1 ;  /* 0x0000000000017941 */ /* 0x000fea0003800000 */
.L_x_18108:
        /* <DEDUP_REMOVED lines=20> */
.L_x_18083:
[----:B------:R-:W-:Y:S05]  /*6ca0*/  BSYNC B0 ;  /* 0x0000000000007941 */ /* 0x000fea0003800000 */
.L_x_18082:
        /* <DEDUP_REMOVED lines=23> */
.L_x_18115:
[----:B0-----:R-:W-:Y:S02]  /*6e20*/  MOV R107, R90 ;  /* 0x0000005a006b7202 */ /* 0x001fe40000000f00 */
.L_x_18116:
[----:B------:R-:W-:Y:S05]  /*6e30*/  BSYNC B1 ;  /* 0x0000000000017941 */ /* 0x000fea0003800000 */
.L_x_18114:
        /* <DEDUP_REMOVED lines=16> */
.L_x_18120:
[----:B------:R-:W-:Y:S05]  /*6f40*/  BSYNC B2 ;  /* 0x0000000000027941 */ /* 0x000fea0003800000 */
.L_x_18119:
        /* <DEDUP_REMOVED lines=44> */
.L_x_18118:
[----:B------:R-:W-:Y:S05]  /*7210*/  BSYNC B1 ;  /* 0x0000000000017941 */ /* 0x000fea0003800000 */
.L_x_18117:
        /* <DEDUP_REMOVED lines=22> */
.L_x_18122:
[----:B------:R-:W-:Y:S02]  /*7380*/  IMAD.MOV.U32 R87, RZ, RZ, R90 ;  /* 0x000000ffff577224 */ /* 0x000fe400078e005a */
.L_x_18123:
[----:B------:R-:W-:Y:S05]  /*7390*/  BSYNC B1 ;  /* 0x0000000000017941 */ /* 0x000fea0003800000 */
.L_x_18121:
        /* <DEDUP_REMOVED lines=16> */
.L_x_18127:
[----:B------:R-:W-:Y:S05]  /*74a0*/  BSYNC B2 ;  /* 0x0000000000027941 */ /* 0x000fea0003800000 */
.L_x_18126:
        /* <DEDUP_REMOVED lines=44> */
.L_x_18125:
[----:B------:R-:W-:Y:S05]  /*7770*/  BSYNC B1 ;  /* 0x0000000000017941 */ /* 0x000fea0003800000 */
.L_x_18124:
        /* <DEDUP_REMOVED lines=19> */
.L_x_18129:
[----:B------:R-:W-:Y:S02]  /*78b0*/  IMAD.MOV.U32 R107, RZ, RZ, R90 ;  /* 0x000000ffff6b7224 */ /* 0x000fe400078e005a */
.L_x_18130:
[----:B------:R-:W-:Y:S05]  /*78c0*/  BSYNC B1 ;  /* 0x0000000000017941 */ /* 0x000fea0003800000 */
.L_x_18128:
        /* <DEDUP_REMOVED lines=16> */
.L_x_18134:
[----:B------:R-:W-:Y:S05]  /*79d0*/  BSYNC B2 ;  /* 0x0000000000027941 */ /* 0x000fea0003800000 */
.L_x_18133:
        /* <DEDUP_REMOVED lines=44> */
.L_x_18132:
[----:B------:R-:W-:Y:S05]  /*7ca0*/  BSYNC B1 ;  /* 0x0000000000017941 */ /* 0x000fea0003800000 */
.L_x_18131:
        /* <DEDUP_REMOVED lines=19> */
.L_x_18136:
[----:B------:R-:W-:Y:S02]  /*7de0*/  IMAD.MOV.U32 R107, RZ, RZ, R90 ;  /* 0x000000ffff6b7224 */ /* 0x000fe400078e005a */
.L_x_18137:
[----:B------:R-:W-:Y:S05]  /*7df0*/  BSYNC B1 ;  /* 0x0000000000017941 */ /* 0x000fea0003800000 */
.L_x_18135:
        /* <DEDUP_REMOVED lines=16> */
.L_x_18141:
[----:B------:R-:W-:Y:S05]  /*7f00*/  BSYNC B2 ;  /* 0x0000000000027941 */ /* 0x000fea0003800000 */
.L_x_18140:
        /* <DEDUP_REMOVED lines=44> */
.L_x_18139:
[----:B------:R-:W-:Y:S05]  /*81d0*/  BSYNC B1 ;  /* 0x0000000000017941 */ /* 0x000fea0003800000 */
.L_x_18138:
        /* <DEDUP_REMOVED lines=20> */
.L_x_18113:
[----:B------:R-:W-:Y:S05]  /*8320*/  BSYNC B0 ;  /* 0x0000000000007941 */ /* 0x000fea0003800000 */
.L_x_18112:
        /* <DEDUP_REMOVED lines=23> */
.L_x_18145:
[----:B0-----:R-:W-:Y:S02]  /*84a0*/  IMAD.MOV.U32 R107, RZ, RZ, R90 ;  /* 0x000000ffff6b7224 */ /* 0x001fe400078e005a */
.L_x_18146:
[----:B------:R-:W-:Y:S05]  /*84b0*/  BSYNC B1 ;  /* 0x0000000000017941 */ /* 0x000fea0003800000 */
.L_x_18144:
        /* <DEDUP_REMOVED lines=16> */
.L_x_18150:
[----:B------:R-:W-:Y:S05]  /*85c0*/  BSYNC B2 ;  /* 0x0000000000027941 */ /* 0x000fea0003800000 */
.L_x_18149:
        /* <DEDUP_REMOVED lines=44> */
.L_x_18148:
[----:B------:R-:W-:Y:S05]  /*8890*/  BSYNC B1 ;  /* 0x0000000000017941 */ /* 0x000fea0003800000 */
.L_x_18147:
        /* <DEDUP_REMOVED lines=22> */
.L_x_18152:
[----:B------:R-:W-:Y:S02]  /*8a00*/  IMAD.MOV.U32 R87, RZ, RZ, R90 ;  /* 0x000000ffff577224 */ /* 0x000fe400078e005a */
.L_x_18153:
[----:B------:R-:W-:Y:S05]  /*8a10*/  BSYNC B1 ;  /* 0x0000000000017941 */ /* 0x000fea0003800000 */
.L_x_18151:
        /* <DEDUP_REMOVED lines=16> */
.L_x_18157:
[----:B------:R-:W-:Y:S05]  /*8b20*/  BSYNC B2 ;  /* 0x0000000000027941 */ /* 0x000fea0003800000 */
.L_x_18156:
        /* <DEDUP_REMOVED lines=44> */
.L_x_18155:
[----:B------:R-:W-:Y:S05]  /*8df0*/  BSYNC B1 ;  /* 0x0000000000017941 */ /* 0x000fea0003800000 */
.L_x_18154:
        /* <DEDUP_REMOVED lines=19> */
.L_x_18159:
[----:B------:R-:W-:Y:S02]  /*8f30*/  MOV R107, R90 ;  /* 0x0000005a006b7202 */ /* 0x000fe40000000f00 */
.L_x_18160:
[----:B------:R-:W-:Y:S05]  /*8f40*/  BSYNC B1 ;  /* 0x0000000000017941 */ /* 0x000fea0003800000 */
.L_x_18158:
        /* <DEDUP_REMOVED lines=16> */
.L_x_18164:
[----:B------:R-:W-:Y:S05]  /*9050*/  BSYNC B2 ;  /* 0x0000000000027941 */ /* 0x000fea0003800000 */
.L_x_18163:
        /* <DEDUP_REMOVED lines=44> */
.L_x_18162:
[----:B------:R-:W-:Y:S05]  /*9320*/  BSYNC B1 ;  /* 0x0000000000017941 */ /* 0x000fea0003800000 */
.L_x_18161:
        /* <DEDUP_REMOVED lines=19> */
.L_x_18166:
[----:B------:R-:W-:Y:S02]  /*9460*/  IMAD.MOV.U32 R107, RZ, RZ, R90 ;  /* 0x000000ffff6b7224 */ /* 0x000fe400078e005a */
.L_x_18167:
[----:B------:R-:W-:Y:S05]  /*9470*/  BSYNC B1 ;  /* 0x0000000000017941 */ /* 0x000fea0003800000 */
.L_x_18165:
        /* <DEDUP_REMOVED lines=16> */
.L_x_18171:
[----:B------:R-:W-:Y:S05]  /*9580*/  BSYNC B2 ;  /* 0x0000000000027941 */ /* 0x000fea0003800000 */
.L_x_18170:
        /* <DEDUP_REMOVED lines=44> */
.L_x_18169:
[----:B------:R-:W-:Y:S05]  /*9850*/  BSYNC B1 ;  /* 0x0000000000017941 */ /* 0x000fea0003800000 */
.L_x_18168:
[----:B------:R-:W0:Y:S01]  /*9860*/  I2F.U32 R103, R107 ;  /* 0x0000006b00677306 */ /* 0x000e220000201000 */
[----:B------:R-:W-:Y:S01]  /*9870*/  SEL R104, RZ, 0x100, P3 ;  /* 0x00000100ff687807 */ /* 0x000fe20001800000 */
[----:B------:R-:W-:Y:S01]  /*9880*/  FMUL.FTZ R51, R51, R54 ;  /* 0x0000003633337220 */ /* 0x000fe20000410000 */
[----:B------:R-:W-:Y:S02]  /*9890*/  LEA R52, P3, R55, c[0x0][0x188], 0x4 ;  /* 0x0000620037347a11 */ /* 0x000fe400078620ff */
[----:B------:R-:W-:Y:S01]  /*98a0*/  SEL R105, RZ, 0x10000, P4 ;  /* 0x00010000ff697807 */ /* 0x000fe20002000000 */
[----:B------:R-:W-:Y:S01]  /*98b0*/  FMUL.FTZ R51, R51, c[0x0][0x1e8] ;  /* 0x00007a0033337a20 */ /* 0x000fe20000410000 */
[----:B------:R-:W-:Y:S01]  /*98c0*/  LEA.HI.X R53, R55, c[0x0][0x18c], RZ, 0x4, P3 ;  /* 0x0000630037357a11 */ /* 0x000fe200018f24ff */
[----:B0-----:R-:W-:-:S05]  /*98d0*/  FFMA.FTZ R103, R103, R106, 1.1641532182693481445e-10 ;  /* 0x2f00000067677423 */ /* 0x001fca000001006a */
[----:B------:R-:W-:Y:S02]  /*98e0*/  FSETP.GTU.FTZ.AND P3, PT, R103, c[0x0][0x1e4], PT ;  /* 0x0000790067007a0b */ /* 0x000fe40003f7c000 */
[----:B------:R-:W-:Y:S02]  /*98f0*/  SEL R103, RZ, 0x1, P2 ;  /* 0x00000001ff677807 */ /* 0x000fe40001000000 */
[----:B------:R-:W-:Y:S02]  /*9900*/  FSEL R51, R51, RZ, !P3 ;  /* 0x000000ff33337208 */ /* 0x000fe40005800000 */
[----:B------:R-:W-:-:S03]  /*9910*/  SEL R102, RZ, 0x1000000, P3 ;  /* 0x01000000ff667807 */ /* 0x000fc60001800000 */
[----:B------:R-:W-:Y:S01]  /*9920*/  @P1 FADD.FTZ R51, R27, R51 ;  /* 0x000000331b331221 */ /* 0x000fe20000010000 */
[----:B------:R-:W-:Y:S02]  /*9930*/  IADD3 R102, R104, R102, R105 ;  /* 0x0000006668667210 */ /* 0x000fe40007ffe069 */
[C---:B------:R-:W-:Y:S02]  /*9940*/  LEA R54, P1, R55.reuse, c[0x0][0x190], 0x2 ;  /* 0x0000640037367a11 */ /* 0x040fe400078210ff */
[----:B------:R0:W-:Y:S01]  /*9950*/  STG.E.128 [R52.64], R48 ;  /* 0x0000003034007986 */ /* 0x0001e2000c101d06 */
[----:B------:R-:W-:Y:S01]  /*9960*/  IMAD.IADD R103, R102, 0x1, R103 ;  /* 0x0000000166677824 */ /* 0x000fe200078e0267 */
[----:B------:R-:W-:-:S05]  /*9970*/  LEA.HI.X R55, R55, c[0x0][0x194], RZ, 0x2, P1 ;  /* 0x0000650037377a11 */ /* 0x000fca00008f14ff */
[----:B------:R0:W-:Y:S04]  /*9980*/  STG.E [R54.64], R103 ;  /* 0x0000006736007986 */ /* 0x0001e8000c101906 */
.L_x_18143:
[----:B------:R-:W-:Y:S05]  /*9990*/  BSYNC B0 ;  /* 0x0000000000007941 */ /* 0x000fea0003800000 */
.L_x_18142:
        /* <DEDUP_REMOVED lines=36> */
.L_x_18188:
[----:B01----:R-:W-:Y:S01]  /*9be0*/  FADD.FTZ R53, R53, R52 ;  /* 0x0000003435357221 */ /* 0x003fe20000010000 */
[----:B------:R-:W-:Y:S05]  /*9bf0*/  BRA.DIV ~URZ, `(.L_x_18173) ;  /* 0x000010827f007947 */ /* 0x000fea000b800000 */
[----:B------:R-:W0:Y:S02]  /*9c00*/  SHFL.BFLY PT, R52, R53, 0x2, 0x1f ;  /* 0x0c401f0035347f89 */ /* 0x000e2400000e0000 */
[----:B0-----:R-:W-:-:S05]  /*9c10*/  FADD.FTZ R53, R53, R52 ;  /* 0x0000003435357221 */ /* 0x001fca0000010000 */
[----:B------:R-:W0:Y:S02]  /*9c20*/  SHFL.BFLY PT, R52, R53, 0x4, 0x1f ;  /* 0x0c801f0035347f89 */ /* 0x000e2400000e0000 */
[----:B0----5:R-:W-:-:S05]  /*9c30*/  FADD.FTZ R54, R53, R52 ;  /* 0x0000003435367221 */ /* 0x021fca0000010000 */
        /* <DEDUP_REMOVED lines=63> */
.L_x_18189:
        /* <DEDUP_REMOVED lines=13> */
[----:B------:R-:W-:Y:S02]  /*a100*/  @!P1 IMAD.MOV.U32 R102, RZ, RZ, R89 ;  /* 0x000000ffff669224 */ /* 0x000fe400078e0059 */
[----:B------:R-:W-:Y:S02]  /*a110*/  BSSY B0, `(.L_x_18174) ;  /* 0x0000045000007945 */ /* 0x000fe40003800000 */
[----:B------:R-:W-:Y:S01]  /*a120*/  I2F R108, R102 ;  /* 0x00000066006c7306 */ /* 0x000fe20000201400 */
[----:B------:R-:W0:Y:S04]  /*a130*/  SHFL.DOWN PT, R105, R102, 0x2, 0x1f ;  /* 0x08401f0066697f89 */ /* 0x000e2800000e0000 */
[----:B------:R1:W-:Y:S01]  /*a140*/  @!P1 LDS.64 R52, [R103.X8] ;  /* 0x0000000067349984 */ /* 0x0003e20000008a00 */
[----:B------:R-:W-:Y:S01]  /*a150*/  ISETP.NE.AND P1, PT, RZ, UR8, PT ;  /* 0x00000008ff007c0c */ /* 0x000fe2000bf25270 */
[----:B0-----:R-:W-:Y:S01]  /*a160*/  IMAD.IADD R106, R105, 0x1, R102 ;  /* 0x00000001696a7824 */ /* 0x001fe200078e0266 */
[----:B------:R-:W-:Y:S04]  /*a170*/  I2F R110, R105 ;  /* 0x00000069006e7306 */ /* 0x000fe80000201400 */
[----:B------:R-:W0:Y:S04]  /*a180*/  SHFL.DOWN PT, R111, R106, 0x1, 0x1f ;  /* 0x08201f006a6f7f89 */ /* 0x000e2800000e0000 */
[----:B------:R-:W1:Y:S08]  /*a190*/  I2F R54, R106 ;  /* 0x0000006a00367306 */ /* 0x000e700000201400 */
[----:B-1----:R-:W1:Y:S01]  /*a1a0*/  MUFU.RCP R103, R54 ;  /* 0x0000003600677308 */ /* 0x002e620000001000 */
        /* <DEDUP_REMOVED lines=25> */
[----:B------:R-:W0:Y:S03]  /*a340*/  SHFL.IDX PT, R107, R54, RZ, 0x1f ;  /* 0x00001fff366b7589 */ /* 0x000e2600000e0000 */
[----:B------:R-:W-:Y:S01]  /*a350*/  FFMA.FTZ R52, R103, R105, R52 ;  /* 0x0000006967347223 */ /* 0x000fe20000010034 */
[----:B------:R-:W-:-:S05]  /*a360*/  MOV R103, c[0x0][0x1e0] ;  /* 0x0000780000677a02 */ /* 0x000fca0000000f00 */
[----:B------:R-:W1:Y:S01]  /*a370*/  SHFL.IDX PT, R52, R52, RZ, 0x1f ;  /* 0x00001fff34347589 */ /* 0x000e6200000e0000 */
[C---:B0-----:R-:W-:Y:S01]  /*a380*/  FMUL.FTZ R53, R107.reuse, R107 ;  /* 0x0000006b6b357220 */ /* 0x041fe20000410000 */
[----:B------:R-:W-:-:S04]  /*a390*/  FSEL R105, R107, RZ, !P1 ;  /* 0x000000ff6b697208 */ /* 0x000fc80004800000 */
[----:B------:R-:W-:Y:S02]  /*a3a0*/  FSEL R102, R53, RZ, P1 ;  /* 0x000000ff35667208 */ /* 0x000fe40000800000 */
[----:B------:R-:W-:Y:S01]  /*a3b0*/  LOP3.LUT P1, RZ, R55, 0x1f, R82, 0xf8, !PT ;  /* 0x0000001f37ff7812 */ /* 0x000fe2000782f852 */
[----:B-1----:R-:W-:-:S04]  /*a3c0*/  FFMA.FTZ R53, R52, R103, c[0x0][0x228] ;  /* 0x00008a0034357623 */ /* 0x002fc80000010067 */
[----:B------:R-:W-:-:S04]  /*a3d0*/  FADD.FTZ R102, R53, R102 ;  /* 0x0000006635667221 */ /* 0x000fc80000010000 */
[----:B------:R-:W0:Y:S04]  /*a3e0*/  MUFU.RSQ R104, R102 ;  /* 0x0000006600687308 */ /* 0x000e280000001400 */
[----:B------:R-:W-:Y:S02]  /*a3f0*/  @!P1 IMAD.MOV.U32 R54, RZ, RZ, 0x4 ;  /* 0x00000004ff369424 */ /* 0x000fe400078e00ff */
[----:B------:R-:W-:Y:S02]  /*a400*/  @!P1 IMAD.MOV.U32 R52, RZ, RZ, 0x4 ;  /* 0x00000004ff349424 */ /* 0x000fe400078e00ff */
        /* <DEDUP_REMOVED lines=10> */
[C---:B------:R-:W-:Y:S02]  /*a4b0*/  FMUL.FTZ R53, R104.reuse, R55 ;  /* 0x0000003768357220 */ /* 0x040fe40000410000 */
[----:B------:R-:W-:Y:S02]  /*a4c0*/  IMAD.MOV.U32 R102, RZ, RZ, 0x10 ;  /* 0x00000010ff667424 */ /* 0x000fe400078e00ff */
[C---:B------:R-:W-:Y:S02]  /*a4d0*/  FMUL.FTZ R54, R104.reuse, R103 ;  /* 0x0000006768367220 */ /* 0x040fe40000410000 */
[----:B------:R-:W-:-:S02]  /*a4e0*/  FMUL.FTZ R55, R104, R107 ;  /* 0x0000006b68377220 */ /* 0x000fc40000410000 */
[C---:B------:R-:W-:Y:S01]  /*a4f0*/  IMAD.WIDE.U32 R102, R101.reuse, R102, c[0x0][0x208] ;  /* 0x0000820065667625 */ /* 0x040fe200078e0066 */
[----:B------:R-:W-:-:S03]  /*a500*/  IADD3 R101, R101, 0x80, RZ ;  /* 0x0000008065657810 */ /* 0x000fc60007ffe0ff */
[----:B------:R-:W-:Y:S02]  /*a510*/  FFMA.FTZ R52, R81, R52, R0 ;  /* 0x0000003451347223 */ /* 0x000fe40000010000 */
[----:B------:R-:W-:Y:S02]  /*a520*/  FFMA.FTZ R53, R13, R53, R68 ;  /* 0x000000350d357223 */ /* 0x000fe40000010044 */
[----:B------:R-:W-:Y:S02]  /*a530*/  FFMA.FTZ R54, R15, R54, R2 ;  /* 0x000000360f367223 */ /* 0x000fe40000010002 */
[----:B------:R-:W-:-:S05]  /*a540*/  FFMA.FTZ R55, R14, R55, R69 ;  /* 0x000000370e377223 */ /* 0x000fca0000010045 */
[----:B------:R0:W-:Y:S02]  /*a550*/  STG.E.128 [R102.64], R52 ;  /* 0x0000003466007986 */ /* 0x0001e4000c101d06 */
.L_x_18175:
[----:B------:R-:W-:Y:S05]  /*a560*/  BSYNC B0 ;  /* 0x0000000000007941 */ /* 0x000fea0003800000 */
.L_x_18174:
[----:B------:R-:W-:Y:S01]  /*a570*/  ISETP.NE.AND P1, PT, R100, RZ, PT ;  /* 0x000000ff6400720c */ /* 0x000fe20003f25270 */
[----:B------:R-:W-:-:S12]  /*a580*/  BSSY B0, `(.L_x_18176) ;  /* 0x0000012000007945 */ /* 0x000fd80003800000 */
[----:B------:R-:W-:Y:S05]  /*a590*/  @!P1 BRA `(.L_x_18177) ;  /* 0x0000010000009947 */ /* 0x000fea0003800000 */
[--C-:B01----:R-:W-:Y:S01]  /*a5a0*/  FADD.FTZ R53, R32, -R105.reuse ;  /* 0x8000006920357221 */ /* 0x103fe20000010000 */
[----:B------:R-:W-:Y:S01]  /*a5b0*/  HFMA2.MMA R102, -RZ, RZ, 0, 9.5367431640625e-07 ;  /* 0x00000010ff667435 */ /* 0x000fe200000001ff */
        /* <DEDUP_REMOVED lines=14> */
.L_x_18177:
[----:B------:R-:W-:Y:S05]  /*a6a0*/  BSYNC B0 ;  /* 0x0000000000007941 */ /* 0x000fea0003800000 */
.L_x_18176:
[----:B------:R-:W-:Y:S01]  /*a6b0*/  ISETP.NE.AND P1, PT, R99, RZ, PT ;  /* 0x000000ff6300720c */ /* 0x000fe20003f25270 */
[----:B------:R-:W-:-:S12]  /*a6c0*/  BSSY B0, `(.L_x_18178) ;  /* 0x0000012000007945 */ /* 0x000fd80003800000 */
[----:B------:R-:W-:Y:S05]  /*a6d0*/  @!P1 BRA `(.L_x_18179) ;  /* 0x0000010000009947 */ /* 0x000fea0003800000 */
[--C-:B01----:R-:W-:Y:S02]  /*a6e0*/  FADD.FTZ R53, R36, -R105.reuse ;  /* 0x8000006924357221 */ /* 0x103fe40000010000 */
[--C-:B------:R-:W-:Y:S02]  /*a6f0*/  FADD.FTZ R55, R37, -R105.reuse ;  /* 0x8000006925377221 */ /* 0x100fe40000010000 */
[--C-:B------:R-:W-:Y:S02]  /*a700*/  FADD.FTZ R103, R38, -R105.reuse ;  /* 0x8000006926677221 */ /* 0x100fe40000010000 */
[----:B------:R-:W-:Y:S02]  /*a710*/  FADD.FTZ R107, R39, -R105 ;  /* 0x80000069276b7221 */ /* 0x000fe40000010000 */
[C---:B------:R-:W-:Y:S02]  /*a720*/  FMUL.FTZ R52, R104.reuse, R53 ;  /* 0x0000003568347220 */ /* 0x040fe40000410000 */
[----:B------:R-:W-:-:S02]  /*a730*/  FMUL.FTZ R53, R104, R55 ;  /* 0x0000003768357220 */ /* 0x000fc40000410000 */
[----:B------:R-:W-:Y:S02]  /*a740*/  IMAD.MOV.U32 R102, RZ, RZ, 0x10 ;  /* 0x00000010ff667424 */ /* 0x000fe400078e00ff */
        /* <DEDUP_REMOVED lines=9> */
.L_x_18179:
[----:B------:R-:W-:Y:S05]  /*a7e0*/  BSYNC B0 ;  /* 0x0000000000007941 */ /* 0x000fea0003800000 */
.L_x_18178:
        /* <DEDUP_REMOVED lines=19> */
.L_x_18181:
[----:B------:R-:W-:Y:S05]  /*a920*/  BSYNC B0 ;  /* 0x0000000000007941 */ /* 0x000fea0003800000 */
.L_x_18180:
[----:B------:R-:W-:Y:S01]  /*a930*/  ISETP.NE.AND P1, PT, R97, RZ, PT ;  /* 0x000000ff6100720c */ /* 0x000fe20003f25270 */
        /* <DEDUP_REMOVED lines=18> */
.L_x_18183:
[----:B------:R-:W-:Y:S05]  /*aa60*/  BSYNC B0 ;  /* 0x0000000000007941 */ /* 0x000fea0003800000 */
.L_x_18182:
        /* <DEDUP_REMOVED lines=18> */
.L_x_18185:
[----:B------:R-:W-:Y:S05]  /*ab90*/  BSYNC B0 ;  /* 0x0000000000007941 */ /* 0x000fea0003800000 */
.L_x_18184:
[----:B------:R-:W-:Y:S02]  /*aba0*/  LOP3.LUT P1, RZ, R83, 0xff, RZ, 0xc0, !PT ;  /* 0x000000ff53ff7812 */ /* 0x000fe4000782c0ff */
[----:B------:R-:W-:Y:S02]  /*abb0*/  IADD3 R95, R95, c[0x0][0x160], RZ ;  /* 0x000058005f5f7a10 */ /* 0x000fe40007ffe0ff */
[----:B------:R-:W-:Y:S02]  /*abc0*/  SEL R83, RZ, 0x1, P1 ;  /* 0x00000001ff537807 */ /* 0x000fe40000800000 */
[----:B------:R-:W-:-:S13]  /*abd0*/  ISETP.GE.AND P1, PT, R95, c[0x0][0x164], PT ;  /* 0x000059005f007a0c */ /* 0x000fda0003f26270 */
[----:B01----:R-:W-:Y:S01]  /*abe0*/  @P1 CALL.REL.NOINC `(.L_x_18186) ;  /* 0x0000001000001944 */ /* 0x003fe20003c00000 */
[----:B------:R-:W-:Y:S05]  /*abf0*/  BRA `(.L_x_18187) ;  /* 0xffff660000007947 */ /* 0x000fea000383ffff */
.L_x_18186:
[----:B------:R-:W-:Y:S05]  /*ac00*/  EXIT ;  /* 0x000000000000794d */ /* 0x000fea0003800000 */
.L_x_18172:
[----:B------:R-:W-:Y:S01]  /*ac10*/  HFMA2.MMA R104, -RZ, RZ, 0, 1.847743988037109375e-06 ;  /* 0x0000001fff687435 */ /* 0x000fe200000001ff */
[----:B------:R-:W-:Y:S01]  /*ac20*/  IMAD.MOV.U32 R106, RZ, RZ, 0x1 ;  /* 0x00000001ff6a7424 */ /* 0x000fe200078e00ff */
[----:B-----5:R-:W-:Y:S01]  /*ac30*/  MOV R54, 0xac60 ;  /* 0x0000ac6000367802 */ /* 0x020fe20000000f00 */
[----:B------:R-:W-:-:S03]  /*ac40*/  IMAD.MOV.U32 R105, RZ, RZ, -0x1 ;  /* 0xffffffffff697424 */ /* 0x000fc600078e00ff */
[----:B------:R-:W-:Y:S05]  /*ac50*/  CALL.REL.NOINC `($__internal_136_$__cuda_sm70_shflsync_bfly_p) ;  /* 0x000006b000007944 */ /* 0x000fea0003c00000 */
[----:B-1----:R-:W-:Y:S01]  /*ac60*/  IMAD.MOV.U32 R52, RZ, RZ, R106 ;  /* 0x000000ffff347224 */ /* 0x002fe200078e006a */
[----:B0-----:R-:W-:Y:S05]  /*ac70*/  BRA `(.L_x_18188) ;  /* 0xffffef6000007947 */ /* 0x001fea000383ffff */
.L_x_18173:
[----:B------:R-:W-:Y:S01]  /*ac80*/  MOV R106, 0x2 ;  /* 0x00000002006a7802 */ /* 0x000fe20000000f00 */
[----:B------:R-:W-:Y:S01]  /*ac90*/  IMAD.MOV.U32 R104, RZ, RZ, 0x1f ;  /* 0x0000001fff687424 */ /* 0x000fe200078e00ff */
[----:B-----5:R-:W-:Y:S01]  /*aca0*/  MOV R54, 0xacd0 ;  /* 0x0000acd000367802 */ /* 0x020fe20000000f00 */
[----:B------:R-:W-:Y:S02]  /*acb0*/  IMAD.MOV.U32 R105, RZ, RZ, -0x1 ;  /* 0xffffffffff697424 */ /* 0x000fe400078e00ff */
[----:B------:R-:W-:Y:S05]  /*acc0*/  CALL.REL.NOINC `($__internal_136_$__cuda_sm70_shflsync_bfly_p) ;  /* 0x0000064000007944 */ /* 0x000fea0003c00000 */
[----:B01----:R-:W-:Y:S01]  /*acd0*/  FADD.FTZ R53, R53, R106 ;  /* 0x0000006a35357221 */ /* 0x003fe20000010000 */
[----:B------:R-:W-:Y:S01]  /*ace0*/  HFMA2.MMA R106, -RZ, RZ, 0, 2.384185791015625e-07 ;  /* 0x00000004ff6a7435 */ /* 0x000fe200000001ff */
[----:B------:R-:W-:Y:S01]  /*acf0*/  IMAD.MOV.U32 R104, RZ, RZ, 0x1f ;  /* 0x0000001fff687424 */ /* 0x000fe200078e00ff */
[----:B------:R-:W-:Y:S01]  /*ad00*/  MOV R54, 0xad30 ;  /* 0x0000ad3000367802 */ /* 0x000fe20000000f00 */
[----:B------:R-:W-:-:S03]  /*ad10*/  IMAD.MOV.U32 R105, RZ, RZ, -0x1 ;  /* 0xffffffffff697424 */ /* 0x000fc600078e00ff */
[----:B------:R-:W-:Y:S05]  /*ad20*/  CALL.REL.NOINC `($__internal_136_$__cuda_sm70_shflsync_bfly_p) ;  /* 0x000005e000007944 */ /* 0x000fea0003c00000 */
[----:B01----:R-:W-:Y:S01]  /*ad30*/  FADD.FTZ R53, R53, R106 ;  /* 0x0000006a35357221 */ /* 0x003fe20000010000 */
[----:B------:R-:W-:Y:S01]  /*ad40*/  MOV R106, 0x8 ;  /* 0x00000008006a7802 */ /* 0x000fe20000000f00 */
[----:B------:R-:W-:Y:S01]  /*ad50*/  IMAD.MOV.U32 R104, RZ, RZ, 0x1f ;  /* 0x0000001fff687424 */ /* 0x000fe200078e00ff */
[----:B------:R-:W-:Y:S01]  /*ad60*/  MOV R54, 0xad90 ;  /* 0x0000ad9000367802 */ /* 0x000fe20000000f00 */
[----:B------:R-:W-:-:S02]  /*ad70*/  IMAD.MOV.U32 R105, RZ, RZ, -0x1 ;  /* 0xffffffffff697424 */ /* 0x000fc400078e00ff */
[----:B------:R-:W-:Y:S05]  /*ad80*/  CALL.REL.NOINC `($__internal_136_$__cuda_sm70_shflsync_bfly_p) ;  /* 0x0000058000007944 */ /* 0x000fea0003c00000 */
[----:B01----:R-:W-:Y:S01]  /*ad90*/  FADD.FTZ R53, R53, R106 ;  /* 0x0000006a35357221 */ /* 0x003fe20000010000 */
[----:B------:R-:W-:Y:S01]  /*ada0*/  HFMA2.MMA R106, -RZ, RZ, 0, 9.5367431640625e-07 ;  /* 0x00000010ff6a7435 */ /* 0x000fe200000001ff */
[----:B------:R-:W-:Y:S01]  /*adb0*/  IMAD.MOV.U32 R104, RZ, RZ, 0x1f ;  /* 0x0000001fff687424 */ /* 0x000fe200078e00ff */
[----:B------:R-:W-:Y:S01]  /*adc0*/  MOV R54, 0xadf0 ;  /* 0x0000adf000367802 */ /* 0x000fe20000000f00 */
[----:B------:R-:W-:-:S03]  /*add0*/  IMAD.MOV.U32 R105, RZ, RZ, -0x1 ;  /* 0xffffffffff697424 */ /* 0x000fc600078e00ff */
[----:B------:R-:W-:Y:S05]  /*ade0*/  CALL.REL.NOINC `($__internal_136_$__cuda_sm70_shflsync_bfly_p) ;  /* 0x0000052000007944 */ /* 0x000fea0003c00000 */
        /* <DEDUP_REMOVED lines=14> */
[----:B------:R-:W-:Y:S01]  /*aed0*/  FADD.FTZ R103, R34, -R52 ;  /* 0x8000003422677221 */ /* 0x000fe20000010000 */
[----:B------:R-:W-:Y:S01]  /*aee0*/  FSEL R53, R53, RZ, P0 ;  /* 0x000000ff35357208 */ /* 0x000fe20000000000 */
[----:B------:R-:W-:-:S04]  /*aef0*/  IMAD.MOV.U32 R104, RZ, RZ, 0x1f ;  /* 0x0000001fff687424 */ /* 0x000fc800078e00ff */
        /* <DEDUP_REMOVED lines=38> */
[----:B------:R-:W-:Y:S05]  /*b160*/  CALL.REL.NOINC `($__internal_136_$__cuda_sm70_shflsync_bfly_p) ;  /* 0x000001a000007944 */ /* 0x000fea0003c00000 */
[----:B01----:R-:W-:Y:S01]  /*b170*/  FADD.FTZ R53, R53, R106 ;  /* 0x0000006a35357221 */ /* 0x003fe20000010000 */
[----:B------:R-:W-:Y:S01]  /*b180*/  HFMA2.MMA R106, -RZ, RZ, 0, 1.1920928955078125e-07 ;  /* 0x00000002ff6a7435 */ /* 0x000fe200000001ff */
        /* <DEDUP_REMOVED lines=8> */
[----:B------:R-:W-:Y:S02]  /*b210*/  IMAD.MOV.U32 R105, RZ, RZ, -0x1 ;  /* 0xffffffffff697424 */ /* 0x000fe400078e00ff */
[----:B------:R-:W-:Y:S05]  /*b220*/  CALL.REL.NOINC `($__internal_136_$__cuda_sm70_shflsync_bfly_p) ;  /* 0x000000e000007944 */ /* 0x000fea0003c00000 */
[----:B01----:R-:W-:Y:S01]  /*b230*/  FADD.FTZ R53, R53, R106 ;  /* 0x0000006a35357221 */ /* 0x003fe20000010000 */
[----:B------:R-:W-:Y:S01]  /*b240*/  HFMA2.MMA R106, -RZ, RZ, 0, 4.76837158203125e-07 ;  /* 0x00000008ff6a7435 */ /* 0x000fe200000001ff */
[----:B------:R-:W-:Y:S01]  /*b250*/  IMAD.MOV.U32 R104, RZ, RZ, 0x1f ;  /* 0x0000001fff687424 */ /* 0x000fe200078e00ff */
[----:B------:R-:W-:Y:S01]  /*b260*/  MOV R54, 0xb290 ;  /* 0x0000b29000367802 */ /* 0x000fe20000000f00 */
[----:B------:R-:W-:-:S03]  /*b270*/  IMAD.MOV.U32 R105, RZ, RZ, -0x1 ;  /* 0xffffffffff697424 */ /* 0x000fc600078e00ff */
[----:B------:R-:W-:Y:S05]  /*b280*/  CALL.REL.NOINC `($__internal_136_$__cuda_sm70_shflsync_bfly_p) ;  /* 0x0000008000007944 */ /* 0x000fea0003c00000 */
[----:B-1----:R-:W-:Y:S01]  /*b290*/  FADD.FTZ R103, R53, R106 ;  /* 0x0000006a35677221 */ /* 0x002fe20000010000 */
[----:B------:R-:W-:Y:S01]  /*b2a0*/  MOV R106, 0x10 ;  /* 0x00000010006a7802 */ /* 0x000fe20000000f00 */
[----:B0-----:R-:W-:Y:S01]  /*b2b0*/  IMAD.MOV.U32 R104, RZ, RZ, 0x1f ;  /* 0x0000001fff687424 */ /* 0x001fe200078e00ff */
[----:B------:R-:W-:Y:S01]  /*b2c0*/  MOV R54, 0xb300 ;  /* 0x0000b30000367802 */ /* 0x000fe20000000f00 */
[----:B------:R-:W-:Y:S01]  /*b2d0*/  IMAD.MOV.U32 R105, RZ, RZ, -0x1 ;  /* 0xffffffffff697424 */ /* 0x000fe200078e00ff */
[----:B------:R-:W-:-:S02]  /*b2e0*/  MOV R53, R103 ;  /* 0x0000006700357202 */ /* 0x000fc40000000f00 */
[----:B------:R-:W-:Y:S05]  /*b2f0*/  CALL.REL.NOINC `($__internal_136_$__cuda_sm70_shflsync_bfly_p) ;  /* 0x0000001000007944 */ /* 0x000fea0003c00000 */
[----:B01----:R-:W-:Y:S05]  /*b300*/  BRA `(.L_x_18189) ;  /* 0xffffed2000007947 */ /* 0x003fea000383ffff */
        .weak           $__internal_136_$__cuda_sm70_shflsync_bfly_p
        .type           $__internal_136_$__cuda_sm70_shflsync_bfly_p,@function
        .size           $__internal_136_$__cuda_sm70_shflsync_bfly_p,(.L_x_22224 - $__internal_136_$__cuda_sm70_shflsync_bfly_p)
$__internal_136_$__cuda_sm70_shflsync_bfly_p:
[----:B------:R-:W-:Y:S01]  /*b310*/  IMAD.MOV.U32 R55, RZ, RZ, 0x0 ;  /* 0x00000000ff377424 */ /* 0x000fe200078e00ff */
[----:B------:R-:W-:Y:S04]  /*b320*/  WARPSYNC R105 ;  /* 0x0000006900007348 */ /* 0x000fe80003800000 */
[----:B------:R0:W1:Y:S01]  /*b330*/  SHFL.BFLY PT, R106, R53, R106, R104 ;  /* 0x0c00006a356a7389 */ /* 0x00006200000e0068 */
[----:B------:R-:W-:Y:S05]  /*b340*/  RET.REL.NODEC R54 `(_ZN10layer_norm13ln_fwd_kernelINS_13Kernel_traitsI6__halfffffjLj3072ELj1ELj1ELj4ELj16ENS_18Kernel_traits_baseILj3072ES2_ffffjLj128EEEEELb1ELb0ELb0ELb0EEEvNS_9FwdParamsE) ;  /* 0xffff4cb036007950 */ /* 0x000fea0003c3ffff */
.L_x_18190:
        /* <DEDUP_REMOVED lines=11> */
.L_x_22224:


//--------------------- .text._ZN10layer_norm13ln_fwd_kernelINS_13Kernel_traitsI6__halfffffjLj3072ELj1ELj1ELj4ELj16ENS_18Kernel_traits_baseILj3072ES2_ffffjLj128EEEEELb1ELb0ELb0ELb1EEEvNS_9FwdParamsE --------------------------
	.section	.text._ZN10layer_norm13ln_fwd_kernelINS_13Kernel_traitsI6__halfffffjLj3072ELj1ELj1ELj4ELj16ENS_18Kernel_traits_baseILj3072ES2_ffffjLj128EEEEELb1ELb0ELb0ELb1EEEvNS_9FwdParamsE,"ax",@progbits
	.sectioninfo	@"SHI_REGISTERS=127"
	.align	128
        .global         _ZN10layer_norm13ln_fwd_kernelINS_13Kernel_traitsI6__halfffffjLj3072ELj1ELj1ELj4ELj16ENS_18Kernel_traits_baseILj3072ES2_ffffjLj128EEEEELb1ELb0ELb0ELb1EEEvNS_9FwdParamsE
        .type           _ZN10layer_norm13ln_fwd_kernelINS_13Kernel_traitsI6__halfffffjLj3072ELj1ELj1ELj4ELj16ENS_18Kernel_traits_baseILj3072ES2_ffffjLj128EEEEELb1ELb0ELb0ELb1EEEvNS_9FwdParamsE,@function
        .size           _ZN10layer_norm13ln_fwd_kernelINS_13Kernel_traitsI6__halfffffjLj3072ELj1ELj1ELj4ELj16ENS_18Kernel_traits_baseILj3072ES2_ffffjLj128EEEEELb1ELb0ELb0ELb1EEEvNS_9FwdParamsE,(.L_x_22225 - _ZN10layer_norm13ln_fwd_kernelINS_13Kernel_traitsI6__halfffffjLj3072ELj1ELj1ELj4ELj16ENS_18Kernel_traits_baseILj3072ES2_ffffjLj128EEEEELb1ELb0ELb0ELb1EEEvNS_9FwdParamsE)
        .other          _ZN10layer_norm13ln_fwd_kernelINS_13Kernel_traitsI6__halfffffjLj3072ELj1ELj1ELj4ELj16ENS_18Kernel_traits_baseILj3072ES2_ffffjLj128EEEEELb1ELb0ELb0ELb1EEEvNS_9FwdParamsE,@"STO_CUDA_ENTRY STV_DEFAULT"
_ZN10layer_norm13ln_fwd_kernelINS_13Kernel_traitsI6__halfffffjLj3072ELj1ELj1ELj4ELj16ENS_18Kernel_traits_baseILj3072ES2_ffffjLj128EEEEELb1ELb0ELb0ELb1EEEvNS_9FwdParamsE:
.text._ZN10layer_norm13ln_fwd_kernelINS_13Kernel_traitsI6__halfffffjLj3072ELj1ELj1ELj4ELj16ENS_18Kernel_traits_baseILj3072ES2_ffffjLj128EEEEELb1ELb0ELb0ELb1EEEvNS_9FwdParamsE:
        /* <DEDUP_REMOVED lines=48> */
[----:B------:R-:W-:-:S04]  /*0300*/  IMAD.WIDE.U32 R2, R3, -0x2daee0ad, RZ ;  /* 0xd2511f5303027825 */ /* 0x000fc800078e00ff */
[----:B------:R-:W-:Y:S01]  /*0310*/  IMAD.WIDE.U32 R8, R8, -0x326172a9, RZ ;  /* 0xcd9e8d5708087825 */ /* 0x000fe200078e00ff */
[----:B------:R-:W-:Y:S02]  /*0320*/  LOP3.LUT R7, R3, UR14, R4, 0x96, !PT ;  /* 0x0000000e03077c12 */ /* 0x000fe4000f8e9604 */
[----:B------:R-:W-:Y:S02]  /*0330*/  SHF.L.U32 R3, R0, 0x3, RZ ;  /* 0x0000000300037819 */ /* 0x000fe400000006ff */
[----:B------:R-:W-:Y:S01]  /*0340*/  LOP3.LUT R4, R9, UR13, R6, 0x96, !PT ;  /* 0x0000000d09047c12 */ /* 0x000fe2000f8e9606 */
[----:B------:R-:W-:Y:S01]  /*0350*/  IMAD.WIDE.U32 R6, R7, -0x326172a9, RZ ;  /* 0xcd9e8d5707067825 */ /* 0x000fe200078e00ff */
[----:B------:R-:W-:-:S03]  /*0360*/  LOP3.LUT R14, R3, 0x3f8, RZ, 0xc0, !PT ;  /* 0x000003f8030e7812 */ /* 0x000fc600078ec0ff */
[----:B------:R-:W-:Y:S01]  /*0370*/  IMAD.WIDE.U32 R4, R4, -0x2daee0ad, RZ ;  /* 0xd2511f5304047825 */ /* 0x000fe200078e00ff */
[----:B------:R-:W-:-:S04]  /*0380*/  LOP3.LUT R8, R7, UR15, R8, 0x96, !PT ;  /* 0x0000000f07087c12 */ /* 0x000fc8000f8e9608 */
[----:B------:R-:W-:Y:S01]  /*0390*/  LOP3.LUT R10, R5, UR16, R2, 0x96, !PT ;  /* 0x00000010050a7c12 */ /* 0x000fe2000f8e9602 */
[----:B------:R-:W-:Y:S01]  /*03a0*/  IMAD.WIDE.U32 R8, R8, -0x2daee0ad, RZ ;  /* 0xd2511f5308087825 */ /* 0x000fe200078e00ff */
[----:B------:R-:W-:-:S03]  /*03b0*/  IADD3 R2, P1, R14, c[0x0][0x218], RZ ;  /* 0x000086000e027a10 */ /* 0x000fc60007f3e0ff */
[----:B------:R-:W-:Y:S01]  /*03c0*/  IMAD.WIDE.U32 R10, R10, -0x326172a9, RZ ;  /* 0xcd9e8d570a0a7825 */ /* 0x000fe200078e00ff */
[----:B------:R-:W-:Y:S01]  /*03d0*/  LOP3.LUT R7, R9, UR18, R4, 0x96, !PT ;  /* 0x0000001209077c12 */ /* 0x000fe2000f8e9604 */
[----:B------:R-:W-:Y:S02]  /*03e0*/  UIADD3 UR22, UR5, 0x1fd5c5a3, URZ ;  /* 0x1fd5c5a305167890 */ /* 0x000fe4000fffe03f */
[----:B------:R-:W-:Y:S01]  /*03f0*/  UIADD3 UR21, UR4, 0x5384540f, URZ ;  /* 0x5384540f04157890 */ /* 0x000fe2000fffe03f */
[----:B------:R-:W-:Y:S01]  /*0400*/  LOP3.LUT R4, R11, UR17, R6, 0x96, !PT ;  /* 0x000000110b047c12 */ /* 0x000fe2000f8e9606 */
[----:B------:R-:W-:-:S04]  /*0410*/  IMAD.WIDE.U32 R6, R7, -0x326172a9, RZ ;  /* 0xcd9e8d5707067825 */ /* 0x000fc800078e00ff */
[----:B------:R-:W-:Y:S01]  /*0420*/  IMAD.WIDE.U32 R4, R4, -0x2daee0ad, RZ ;  /* 0xd2511f5304047825 */ /* 0x000fe200078e00ff */
[----:B------:R-:W-:-:S03]  /*0430*/  LOP3.LUT R9, R7, UR19, R10, 0x96, !PT ;  /* 0x0000001307097c12 */ /* 0x000fc6000f8e960a */
[----:B------:R-:W-:Y:S01]  /*0440*/  IMAD.X R3, RZ, RZ, c[0x0][0x21c], P1 ;  /* 0x00008700ff037624 */ /* 0x000fe200008e06ff */
[----:B------:R-:W-:Y:S01]  /*0450*/  LOP3.LUT R10, R5, UR20, R8, 0x96, !PT ;  /* 0x00000014050a7c12 */ /* 0x000fe2000f8e9608 */
[----:B------:R-:W-:-:S03]  /*0460*/  IMAD.WIDE.U32 R8, R9, -0x2daee0ad, RZ ;  /* 0xd2511f5309087825 */ /* 0x000fc600078e00ff */
[----:B------:R0:W5:Y:S01]  /*0470*/  @P0 LDG.E.64 R30, [R2.64] ;  /* 0x00000006021e0981 */ /* 0x000162000c1e1b00 */
[----:B------:R-:W-:Y:S01]  /*0480*/  IMAD.WIDE.U32 R10, R10, -0x326172a9, RZ ;  /* 0xcd9e8d570a0a7825 */ /* 0x000fe200078e00ff */
[----:B------:R-:W-:Y:S02]  /*0490*/  LOP3.LUT R32, R9, UR22, R4, 0x96, !PT ;  /* 0x0000001609207c12 */ /* 0x000fe4000f8e9604 */
[----:B------:R0:W5:Y:S02]  /*04a0*/  @P0 LDG.E.64 R28, [R2.64+0x400] ;  /* 0x00040006021c0981 */ /* 0x000164000c1e1b00 */
[----:B------:R-:W-:Y:S02]  /*04b0*/  LOP3.LUT R4, R11, UR21, R6, 0x96, !PT ;  /* 0x000000150b047c12 */ /* 0x000fe4000f8e9606 */
[----:B------:R-:W-:Y:S01]  /*04c0*/  IADD3 R6, P2, R14, c[0x0][0x1b0], RZ ;  /* 0x00006c000e067a10 */ /* 0x000fe20007f5e0ff */
[----:B------:R0:W5:Y:S01]  /*04d0*/  @P0 LDG.E.64 R26, [R2.64+0x800] ;  /* 0x00080006021a0981 */ /* 0x000162000c1e1b00 */
[----:B------:R-:W-:-:S03]  /*04e0*/  LEA.HI R91, R0, R91, RZ, 0x19 ;  /* 0x0000005b005b7211 */ /* 0x000fc600078fc8ff */
[----:B------:R0:W5:Y:S01]  /*04f0*/  @P0 LDG.E.64 R12, [R2.64+0xc00] ;  /* 0x000c0006020c0981 */ /* 0x000162000c1e1b00 */
[----:B------:R-:W-:Y:S01]  /*0500*/  ISETP.GE.AND P1, PT, R91, c[0x0][0x164], PT ;  /* 0x000059005b007a0c */ /* 0x000fe20003f26270 */
[----:B------:R-:W-:Y:S02]  /*0510*/  UIADD3 UR23, UR4, -0xe443238, URZ ;  /* 0xf1bbcdc804177890 */ /* 0x000fe4000fffe03f */
[----:B------:R0:W5:Y:S01]  /*0520*/  @P0 LDG.E.64 R14, [R2.64+0x1000] ;  /* 0x00100006020e0981 */ /* 0x000162000c1e1b00 */
[----:B------:R-:W-:Y:S01]  /*0530*/  UIADD3 UR24, UR5, -0x24c28bd8, URZ ;  /* 0xdb3d742805187890 */ /* 0x000fe2000fffe03f */
[----:B------:R-:W-:Y:S02]  /*0540*/  IMAD.HI.U32 R9, R32, -0x326172a9, RZ ;  /* 0xcd9e8d5720097827 */ /* 0x000fe400078e00ff */
[----:B------:R0:W5:Y:S02]  /*0550*/  @P0 LDG.E.64 R16, [R2.64+0x1400] ;  /* 0x0014000602100981 */ /* 0x000164000c1e1b00 */
[----:B------:R-:W-:Y:S01]  /*0560*/  IMAD.HI.U32 R5, R4, -0x2daee0ad, RZ ;  /* 0xd2511f5304057827 */ /* 0x000fe200078e00ff */
[----:B------:R-:W-:-:S03]  /*0570*/  LOP3.LUT R54, R9, UR23, R10, 0x96, !PT ;  /* 0x0000001709367c12 */ /* 0x000fc6000f8e960a */
[----:B------:R-:W-:Y:S01]  /*0580*/  IMAD.X R7, RZ, RZ, c[0x0][0x1b4], P2 ;  /* 0x00006d00ff077624 */ /* 0x000fe200010e06ff */
[----:B------:R-:W-:Y:S01]  /*0590*/  LOP3.LUT R52, R5, UR24, R8, 0x96, !PT ;  /* 0x0000001805347c12 */ /* 0x000fe2000f8e9608 */
[----:B------:R-:W-:Y:S06]  /*05a0*/  @P1 EXIT ;  /* 0x000000000000194d */ /* 0x000fec0003800000 */
[----:B------:R1:W2:Y:S04]  /*05b0*/  LDG.E.64 R84, [R6.64] ;  /* 0x0000000606547981 */ /* 0x0002a8000c1e1b00 */
        /* <DEDUP_REMOVED lines=11> */
[----:B------:R-:W-:Y:S01]  /*0670*/  UIADD3 UR25, UR4, -0x700cb87f, URZ ;  /* 0x8ff3478104197890 */ /* 0x000fe2000fffe03f */
[----:B0-----:R-:W-:Y:S01]  /*0680*/  IMAD R3, R32, -0x326172a9, RZ ;  /* 0xcd9e8d5720037824 */ /* 0x001fe200078e02ff */
[----:B------:R-:W-:Y:S01]  /*0690*/  UIADD3 UR26, UR5, -0x695add53, URZ ;  /* 0x96a522ad051a7890 */ /* 0x000fe2000fffe03f */
[----:B------:R-:W-:Y:S01]  /*06a0*/  IMAD.HI.U32 R2, R52, -0x326172a9, RZ ;  /* 0xcd9e8d5734027827 */ /* 0x000fe200078e00ff */
[----:B------:R-:W-:Y:S01]  /*06b0*/  SHF.R.U64 R61, R12, 0x10, R13 ;  /* 0x000000100c3d7819 */ /* 0x000fe2000000120d */
[----:B------:R-:W-:Y:S01]  /*06c0*/  HADD2.F32 R11, -RZ, R12.H0_H0 ;  /* 0x2000000cff0b7230 */ /* 0x000fe20000004100 */
[--C-:B------:R-:W-:Y:S01]  /*06d0*/  SHF.R.U64 R55, R30, 0x10, R31.reuse ;  /* 0x000000101e377819 */ /* 0x100fe2000000121f */
[----:B------:R-:W-:Y:S01]  /*06e0*/  IMAD R4, R4, -0x2daee0ad, RZ ;  /* 0xd2511f5304047824 */ /* 0x000fe200078e02ff */
[----:B------:R-:W-:Y:S01]  /*06f0*/  SHF.R.U32.HI R56, RZ, 0x10, R31 ;  /* 0x00000010ff387819 */ /* 0x000fe2000001161f */
[----:B------:R-:W-:Y:S01]  /*0700*/  IMAD.HI.U32 R5, R54, -0x2daee0ad, RZ ;  /* 0xd2511f5336057827 */ /* 0x000fe200078e00ff */
[--C-:B------:R-:W-:Y:S01]  /*0710*/  SHF.R.U64 R57, R28, 0x10, R29.reuse ;  /* 0x000000101c397819 */ /* 0x100fe2000000121d */
[----:B------:R-:W-:Y:S01]  /*0720*/  HADD2.F32 R12, -RZ, R13.H0_H0 ;  /* 0x2000000dff0c7230 */ /* 0x000fe20000004100 */
[----:B------:R-:W-:Y:S01]  /*0730*/  SHF.R.U32.HI R58, RZ, 0x10, R29 ;  /* 0x00000010ff3a7819 */ /* 0x000fe2000001161d */
[----:B-1----:R-:W-:Y:S01]  /*0740*/  HADD2.F32 R6, -RZ, R31.H0_H0 ;  /* 0x2000001fff067230 */ /* 0x002fe20000004100 */
        /* <DEDUP_REMOVED lines=14> */
[----:B------:R-:W-:Y:S01]  /*0830*/  LOP3.LUT R3, R2, UR25, R3, 0x96, !PT ;  /* 0x0000001902037c12 */ /* 0x000fe2000f8e9603 */
[----:B------:R-:W-:Y:S01]  /*0840*/  HFMA2.MMA R2, -RZ, RZ, 0, 5.9604644775390625e-08 ;  /* 0x00000001ff027435 */ /* 0x000fe200000001ff */
[----:B------:R-:W-:Y:S01]  /*0850*/  LOP3.LUT R4, R5, UR26, R4, 0x96, !PT ;  /* 0x0000001a05047c12 */ /* 0x000fe2000f8e9604 */
[----:B------:R-:W-:Y:S01]  /*0860*/  HADD2.F32 R5, -RZ, R30.H0_H0 ;  /* 0x2000001eff057230 */ /* 0x000fe20000004100 */
[----:B------:R-:W-:Y:S01]  /*0870*/  LOP3.LUT R92, R92, 0x3, RZ, 0xc0, !PT ;  /* 0x000000035c5c7812 */ /* 0x000fe200078ec0ff */
[----:B------:R-:W-:Y:S01]  /*0880*/  HADD2.F32 R10, -RZ, R27.H0_H0 ;  /* 0x2000001bff0a7230 */ /* 0x000fe20000004100 */
[----:B------:R-:W-:Y:S01]  /*0890*/  IMAD R52, R52, -0x326172a9, RZ ;  /* 0xcd9e8d5734347824 */ /* 0x000fe200078e02ff */
[----:B------:R-:W-:Y:S01]  /*08a0*/  HADD2.F32 R55, -RZ, R55.H0_H0 ;  /* 0x20000037ff377230 */ /* 0x000fe20000004100 */
[----:B------:R-:W-:Y:S01]  /*08b0*/  IMAD R54, R54, -0x2daee0ad, RZ ;  /* 0xd2511f5336367824 */ /* 0x000fe200078e02ff */
[----:B------:R-:W-:Y:S01]  /*08c0*/  HADD2.F32 R56, -RZ, R56.H0_H0 ;  /* 0x20000038ff387230 */ /* 0x000fe20000004100 */
[----:B------:R-:W-:Y:S01]  /*08d0*/  IMAD.MOV.U32 R53, RZ, RZ, RZ ;  /* 0x000000ffff357224 */ /* 0x000fe200078e00ff */
        /* <DEDUP_REMOVED lines=47> */
.L_x_18362:
[----:B------:R-:W-:Y:S01]  /*0bd0*/  IMAD R24, R91, c[0x0][0x168], RZ ;  /* 0x00005a005b187a24 */ /* 0x000fe200078e02ff */
[----:B------:R-:W-:Y:S01]  /*0be0*/  ISETP.NE.U32.AND P0, PT, RZ, c[0x0][0x180], PT ;  /* 0x00006000ff007a0c */ /* 0x000fe20003f05070 */
[----:B------:R-:W-:Y:S01]  /*0bf0*/  IMAD.MOV.U32 R99, RZ, RZ, 0x3f800000 ;  /* 0x3f800000ff637424 */ /* 0x000fe200078e00ff */
[----:B------:R-:W-:-:S02]  /*0c00*/  LOP3.LUT R96, R0, 0x7f, RZ, 0xc0, !PT ;  /* 0x0000007f00607812 */ /* 0x000fc400078ec0ff */
[----:B------:R-:W-:Y:S02]  /*0c10*/  SHF.R.S32.HI R25, RZ, 0x1f, R24 ;  /* 0x0000001fff197819 */ /* 0x000fe40000011418 */
[----:B------:R-:W-:Y:S02]  /*0c20*/  ISETP.NE.AND.EX P0, PT, RZ, c[0x0][0x184], PT, P0 ;  /* 0x00006100ff007a0c */ /* 0x000fe40003f05300 */
[----:B------:R-:W-:Y:S02]  /*0c30*/  LEA.HI R25, R25, R24, RZ, 0x2 ;  /* 0x0000001819197211 */ /* 0x000fe400078f10ff */
[----:B------:R-:W-:Y:S02]  /*0c40*/  MOV R97, 0x10 ;  /* 0x0000001000617802 */ /* 0x000fe40000000f00 */
[----:B------:R-:W-:Y:S02]  /*0c50*/  LEA.HI.SX32 R96, R25, R96, 0x1e ;  /* 0x0000006019607211 */ /* 0x000fe400078ff2ff */
[----:B------:R-:W-:-:S03]  /*0c60*/  ISETP.NE.U32.AND P1, PT, RZ, c[0x0][0x1c0], PT ;  /* 0x00007000ff007a0c */ /* 0x000fc60003f25070 */
[----:B------:R-:W-:Y:S01]  /*0c70*/  IMAD.WIDE.U32 R24, R96, R97, c[0x0][0x170] ;  /* 0x00005c0060187625 */ /* 0x000fe200078e0061 */
[----:B------:R-:W-:-:S03]  /*0c80*/  ISETP.NE.AND.EX P1, PT, RZ, c[0x0][0x1c4], PT, P1 ;  /* 0x00007100ff007a0c */ /* 0x000fc60003f25310 */
[----:B------:R-:W-:Y:S02]  /*0c90*/  @P0 IMAD.WIDE.U32 R28, R96, R97, c[0x0][0x180] ;  /* 0x00006000601c0625 */ /* 0x000fe400078e0061 */
[----:B------:R-:W5:Y:S04]  /*0ca0*/  LDG.E.128 R24, [R24.64] ;  /* 0x0000000618187981 */ /* 0x000f68000c1e1d00 */
[----:B------:R0:W5:Y:S04]  /*0cb0*/  @P0 LDG.E.128 R44, [R28.64] ;  /* 0x000000061c2c0981 */ /* 0x000168000c1e1d00 */
[----:B------:R-:W-:-:S04]  /*0cc0*/  @P1 IMAD.MOV.U32 R30, RZ, RZ, 0x4 ;  /* 0x00000004ff1e1424 */ /* 0x000fc800078e00ff */
[----:B------:R-:W-:-:S05]  /*0cd0*/  @P1 IMAD.WIDE R30, R91, R30, c[0x0][0x1c0] ;  /* 0x000070005b1e1625 */ /* 0x000fca00078e021e */
[----:B------:R0:W5:Y:S01]  /*0ce0*/  @P1 LDG.E R99, [R30.64] ;  /* 0x000000061e631981 */ /* 0x000162000c1e1900 */
        /* <DEDUP_REMOVED lines=12> */
.L_x_18192:
[----:B0-----:R-:W-:Y:S02]  /*0db0*/  IMAD.MOV.U32 R36, RZ, RZ, R52 ;  /* 0x000000ffff247224 */ /* 0x001fe400078e0034 */
.L_x_18193:
[----:B------:R-:W-:Y:S05]  /*0dc0*/  BSYNC B0 ;  /* 0x0000000000007941 */ /* 0x000fea0003800000 */
.L_x_18191:
        /* <DEDUP_REMOVED lines=16> */
.L_x_18197:
[----:B------:R-:W-:Y:S05]  /*0ed0*/  BSYNC B1 ;  /* 0x0000000000017941 */ /* 0x000fea0003800000 */
.L_x_18196:
        /* <DEDUP_REMOVED lines=44> */
.L_x_18195:
[----:B------:R-:W-:Y:S05]  /*11a0*/  BSYNC B0 ;  /* 0x0000000000007941 */ /* 0x000fea0003800000 */
.L_x_18194:
        /* <DEDUP_REMOVED lines=22> */
.L_x_18199:
[----:B------:R-:W-:Y:S02]  /*1310*/  IMAD.MOV.U32 R24, RZ, RZ, R52 ;  /* 0x000000ffff187224 */ /* 0x000fe400078e0034 */
.L_x_18200:
[----:B------:R-:W-:Y:S05]  /*1320*/  BSYNC B0 ;  /* 0x0000000000007941 */ /* 0x000fea0003800000 */
.L_x_18198:
        /* <DEDUP_REMOVED lines=16> */
.L_x_18204:
[----:B------:R-:W-:Y:S05]  /*1430*/  BSYNC B1 ;  /* 0x0000000000017941 */ /* 0x000fea0003800000 */
.L_x_18203:
        /* <DEDUP_REMOVED lines=44> */
.L_x_18202:
[----:B------:R-:W-:Y:S05]  /*1700*/  BSYNC B0 ;  /* 0x0000000000007941 */ /* 0x000fea0003800000 */
.L_x_18201:
[----:B------:R-:W0:Y:S01]  /*1710*/  I2F.U32 R29, R24 ;  /* 0x00000018001d7306 */ /* 0x000e220000201000 */
[----:B------:R-:W-:Y:S01]  /*1720*/  ISETP.NE.AND P4, PT, R28, 0x1, PT ;  /* 0x000000011c00780c */ /* 0x000fe20003f85270 */
[----:B------:R-:W-:Y:S01]  /*1730*/  FMUL.FTZ R25, R25, R99 ;  /* 0x0000006319197220 */ /* 0x000fe20000410000 */
[----:B------:R-:W-:Y:S03]  /*1740*/  BSSY B0, `(.L_x_18205) ;  /* 0x0000011000007945 */ /* 0x000fe60003800000 */
        /* <DEDUP_REMOVED lines=15> */
.L_x_18206:
[----:B------:R-:W-:Y:S02]  /*1840*/  IMAD.MOV.U32 R34, RZ, RZ, R52 ;  /* 0x000000ffff227224 */ /* 0x000fe400078e0034 */
.L_x_18207:
[----:B------:R-:W-:Y:S05]  /*1850*/  BSYNC B0 ;  /* 0x0000000000007941 */ /* 0x000fea0003800000 */
.L_x_18205:
        /* <DEDUP_REMOVED lines=16> */
.L_x_18211:
[----:B------:R-:W-:Y:S05]  /*1960*/  BSYNC B1 ;  /* 0x0000000000017941 */ /* 0x000fea0003800000 */
.L_x_18210:
        /* <DEDUP_REMOVED lines=44> */
.L_x_18209:
[----:B------:R-:W-:Y:S05]  /*1c30*/  BSYNC B0 ;  /* 0x0000000000007941 */ /* 0x000fea0003800000 */
.L_x_18208:
[----:B------:R-:W0:Y:S01]  /*1c40*/  I2F.U32 R29, R34 ;  /* 0x00000022001d7306 */ /* 0x000e220000201000 */
[C---:B------:R-:W-:Y:S01]  /*1c50*/  ISETP.NE.AND P5, PT, R25.reuse, 0x1, PT ;  /* 0x000000011900780c */ /* 0x040fe20003fa5270 */
[----:B------:R-:W-:Y:S01]  /*1c60*/  FMUL.FTZ R26, R26, R99 ;  /* 0x000000631a1a7220 */ /* 0x000fe20000410000 */
[----:B------:R-:W-:Y:S01]  /*1c70*/  BSSY B0, `(.L_x_18212) ;  /* 0x0000011000007945 */ /* 0x000fe20003800000 */
[----:B------:R-:W-:-:S02]  /*1c80*/  IADD3 R36, R25, 0x1, RZ ;  /* 0x0000000119247810 */ /* 0x000fc40007ffe0ff */
        /* <DEDUP_REMOVED lines=14> */
.L_x_18213:
[----:B------:R-:W-:Y:S02]  /*1d70*/  MOV R26, R52 ;  /* 0x00000034001a7202 */ /* 0x000fe40000000f00 */
.L_x_18214:
[----:B------:R-:W-:Y:S05]  /*1d80*/  BSYNC B0 ;  /* 0x0000000000007941 */ /* 0x000fea0003800000 */
.L_x_18212:
        /* <DEDUP_REMOVED lines=16> */
.L_x_18218:
[----:B------:R-:W-:Y:S05]  /*1e90*/  BSYNC B1 ;  /* 0x0000000000017941 */ /* 0x000fea0003800000 */
.L_x_18217:
        /* <DEDUP_REMOVED lines=44> */
.L_x_18216:
[----:B------:R-:W-:Y:S05]  /*2160*/  BSYNC B0 ;  /* 0x0000000000007941 */ /* 0x000fea0003800000 */
.L_x_18215:
[----:B------:R-:W0:Y:S01]  /*2170*/  I2F.U32 R25, R26 ;  /* 0x0000001a00197306 */ /* 0x000e220000201000 */
[----:B------:R-:W-:Y:S01]  /*2180*/  FMUL.FTZ R27, R27, R99 ;  /* 0x000000631b1b7220 */ /* 0x000fe20000410000 */
[----:B------:R-:W-:Y:S01]  /*2190*/  SEL R28, RZ, 0x100, P3 ;  /* 0x00000100ff1c7807 */ /* 0x000fe20001800000 */
[----:B------:R-:W-:Y:S01]  /*21a0*/  IMAD.MOV.U32 R101, RZ, RZ, 0x4 ;  /* 0x00000004ff657424 */ /* 0x000fe200078e00ff */
[----:B------:R-:W-:Y:S01]  /*21b0*/  SEL R29, RZ, 0x1, P2 ;  /* 0x00000001ff1d7807 */ /* 0x000fe20001000000 */
[----:B------:R-:W-:Y:S01]  /*21c0*/  FMUL.FTZ R27, R27, c[0x0][0x1e8] ;  /* 0x00007a001b1b7a20 */ /* 0x000fe20000410000 */
[C---:B------:R-:W-:Y:S01]  /*21d0*/  IADD3 R34, R96.reuse, 0x80, RZ ;  /* 0x0000008060227810 */ /* 0x040fe20007ffe0ff */
[----:B------:R-:W-:-:S04]  /*21e0*/  IMAD.WIDE.U32 R32, R96, R97, c[0x0][0x188] ;  /* 0x0000620060207625 */ /* 0x000fc800078e0061 */
[----:B------:R-:W-:-:S04]  /*21f0*/  IMAD.WIDE.U32 R30, R96, R101, c[0x0][0x190] ;  /* 0x00006400601e7625 */ /* 0x000fc800078e0065 */
[----:B0-----:R-:W-:-:S05]  /*2200*/  FFMA.FTZ R25, R25, R100, 1.1641532182693481445e-10 ;  /* 0x2f00000019197423 */ /* 0x001fca0000010064 */
[----:B------:R-:W-:Y:S02]  /*2210*/  FSETP.GTU.FTZ.AND P5, PT, R25, c[0x0][0x1e4], PT ;  /* 0x0000790019007a0b */ /* 0x000fe40003fbc000 */
[----:B------:R-:W-:Y:S02]  /*2220*/  SEL R25, RZ, 0x10000, P4 ;  /* 0x00010000ff197807 */ /* 0x000fe40002000000 */
[----:B------:R-:W-:Y:S02]  /*2230*/  SEL R24, RZ, 0x1000000, P5 ;  /* 0x01000000ff187807 */ /* 0x000fe40002800000 */
[----:B------:R-:W-:Y:S02]  /*2240*/  FSEL R43, R27, RZ, !P5 ;  /* 0x000000ff1b2b7208 */ /* 0x000fe40006800000 */
[----:B------:R-:W-:-:S03]  /*2250*/  IADD3 R24, R28, R24, R25 ;  /* 0x000000181c187210 */ /* 0x000fc60007ffe019 */
[----:B------:R-:W-:Y:S02]  /*2260*/  @P1 FADD.FTZ R43, R47, R43 ;  /* 0x0000002b2f2b1221 */ /* 0x000fe40000010000 */
[----:B------:R-:W-:Y:S02]  /*2270*/  IMAD.IADD R35, R24, 0x1, R29 ;  /* 0x0000000118237824 */ /* 0x000fe400078e021d */
[CC--:B------:R-:W-:Y:S01]  /*2280*/  IMAD.WIDE.U32 R24, R34.reuse, R97.reuse, c[0x0][0x170] ;  /* 0x00005c0022187625 */ /* 0x0c0fe200078e0061 */
[----:B------:R0:W-:Y:S03]  /*2290*/  STG.E.128 [R32.64], R40 ;  /* 0x0000002820007986 */ /* 0x0001e6000c101d06 */
[----:B------:R-:W-:Y:S01]  /*22a0*/  @P0 IMAD.WIDE.U32 R28, R34, R97, c[0x0][0x180] ;  /* 0x00006000221c0625 */ /* 0x000fe200078e0061 */
[----:B------:R0:W-:Y:S04]  /*22b0*/  STG.E [R30.64], R35 ;  /* 0x000000231e007986 */ /* 0x0001e8000c101906 */
        /* <DEDUP_REMOVED lines=14> */
.L_x_18220:
[----:B0-----:R-:W-:Y:S02]  /*23a0*/  MOV R35, R52 ;  /* 0x0000003400237202 */ /* 0x001fe40000000f00 */
.L_x_18221:
[----:B------:R-:W-:Y:S05]  /*23b0*/  BSYNC B0 ;  /* 0x0000000000007941 */ /* 0x000fea0003800000 */
.L_x_18219:
        /* <DEDUP_REMOVED lines=16> */
.L_x_18225:
[----:B------:R-:W-:Y:S05]  /*24c0*/  BSYNC B1 ;  /* 0x0000000000017941 */ /* 0x000fea0003800000 */
.L_x_18224:
        /* <DEDUP_REMOVED lines=44> */
.L_x_18223:
[----:B------:R-:W-:Y:S05]  /*2790*/  BSYNC B0 ;  /* 0x0000000000007941 */ /* 0x000fea0003800000 */
.L_x_18222:
[----:B------:R-:W0:Y:S01]  /*27a0*/  I2F.U32 R29, R35 ;  /* 0x00000023001d7306 */ /* 0x000e220000201000 */
[C---:B------:R-:W-:Y:S01]  /*27b0*/  ISETP.NE.AND P3, PT, R37.reuse, 0x1, PT ;  /* 0x000000012500780c */ /* 0x040fe20003f65270 */
[----:B-----5:R-:W-:Y:S01]  /*27c0*/  FMUL.FTZ R24, R24, R99 ;  /* 0x0000006318187220 */ /* 0x020fe20000410000 */
        /* <DEDUP_REMOVED lines=16> */
.L_x_18227:
[----:B------:R-:W-:Y:S02]  /*28d0*/  IMAD.MOV.U32 R24, RZ, RZ, R52 ;  /* 0x000000ffff187224 */ /* 0x000fe400078e0034 */
.L_x_18228:
[----:B------:R-:W-:Y:S05]  /*28e0*/  BSYNC B0 ;  /* 0x0000000000007941 */ /* 0x000fea0003800000 */
.L_x_18226:
        /* <DEDUP_REMOVED lines=16> */
.L_x_18232:
[----:B------:R-:W-:Y:S05]  /*29f0*/  BSYNC B1 ;  /* 0x0000000000017941 */ /* 0x000fea0003800000 */
.L_x_18231:
        /* <DEDUP_REMOVED lines=44> */
.L_x_18230:
[----:B------:R-:W-:Y:S05]  /*2cc0*/  BSYNC B0 ;  /* 0x0000000000007941 */ /* 0x000fea0003800000 */
.L_x_18229:
        /* <DEDUP_REMOVED lines=19> */
.L_x_18234:
[----:B------:R-:W-:Y:S02]  /*2e00*/  IMAD.MOV.U32 R35, RZ, RZ, R52 ;  /* 0x000000ffff237224 */ /* 0x000fe400078e0034 */
.L_x_18235:
[----:B------:R-:W-:Y:S05]  /*2e10*/  BSYNC B0 ;  /* 0x0000000000007941 */ /* 0x000fea0003800000 */
.L_x_18233:
        /* <DEDUP_REMOVED lines=16> */
.L_x_18239:
[----:B------:R-:W-:Y:S05]  /*2f20*/  BSYNC B1 ;  /* 0x0000000000017941 */ /* 0x000fea0003800000 */
.L_x_18238:
        /* <DEDUP_REMOVED lines=44> */
.L_x_18237:
[----:B------:R-:W-:Y:S05]  /*31f0*/  BSYNC B0 ;  /* 0x0000000000007941 */ /* 0x000fea0003800000 */
.L_x_18236:
        /* <DEDUP_REMOVED lines=19> */
.L_x_18241:
[----:B------:R-:W-:Y:S02]  /*3330*/  IMAD.MOV.U32 R26, RZ, RZ, R52 ;  /* 0x000000ffff1a7224 */ /* 0x000fe400078e0034 */
.L_x_18242:
[----:B------:R-:W-:Y:S05]  /*3340*/  BSYNC B0 ;  /* 0x0000000000007941 */ /* 0x000fea0003800000 */
.L_x_18240:
        /* <DEDUP_REMOVED lines=16> */
.L_x_18246:
[----:B------:R-:W-:Y:S05]  /*3450*/  BSYNC B1 ;  /* 0x0000000000017941 */ /* 0x000fea0003800000 */
.L_x_18245:
        /* <DEDUP_REMOVED lines=44> */
.L_x_18244:
[----:B------:R-:W-:Y:S05]  /*3720*/  BSYNC B0 ;  /* 0x0000000000007941 */ /* 0x000fea0003800000 */
.L_x_18243:
[----:B------:R-:W0:Y:S01]  /*3730*/  I2F.U32 R25, R26 ;  /* 0x0000001a00197306 */ /* 0x000e220000201000 */
[----:B------:R-:W-:Y:S01]  /*3740*/  FMUL.FTZ R27, R27, R99 ;  /* 0x000000631b1b7220 */ /* 0x000fe20000410000 */
[----:B------:R-:W-:Y:S01]  /*3750*/  SEL R28, RZ, 0x100, P3 ;  /* 0x00000100ff1c7807 */ /* 0x000fe20001800000 */
[----:B------:R-:W-:Y:S01]  /*3760*/  IMAD.WIDE.U32 R32, R34, R97, c[0x0][0x188] ;  /* 0x0000620022207625 */ /* 0x000fe200078e0061 */
[----:B------:R-:W-:Y:S02]  /*3770*/  SEL R29, RZ, 0x1, P2 ;  /* 0x00000001ff1d7807 */ /* 0x000fe40001000000 */
[----:B------:R-:W-:Y:S01]  /*3780*/  IADD3 R98, R96, 0x100, RZ ;  /* 0x0000010060627810 */ /* 0x000fe20007ffe0ff */
[----:B------:R-:W-:-:S02]  /*3790*/  FMUL.FTZ R27, R27, c[0x0][0x1e8] ;  /* 0x00007a001b1b7a20 */ /* 0x000fc40000410000 */
[----:B------:R-:W-:-:S04]  /*37a0*/  IMAD.WIDE.U32 R30, R34, R101, c[0x0][0x190] ;  /* 0x00006400221e7625 */ /* 0x000fc800078e0065 */
[----:B0-----:R-:W-:-:S05]  /*37b0*/  FFMA.FTZ R25, R25, R100, 1.1641532182693481445e-10 ;  /* 0x2f00000019197423 */ /* 0x001fca0000010064 */
[----:B------:R-:W-:Y:S02]  /*37c0*/  FSETP.GTU.FTZ.AND P5, PT, R25, c[0x0][0x1e4], PT ;  /* 0x0000790019007a0b */ /* 0x000fe40003fbc000 */
[----:B------:R-:W-:Y:S02]  /*37d0*/  SEL R25, RZ, 0x10000, P4 ;  /* 0x00010000ff197807 */ /* 0x000fe40002000000 */
[----:B------:R-:W-:Y:S02]  /*37e0*/  SEL R24, RZ, 0x1000000, P5 ;  /* 0x01000000ff187807 */ /* 0x000fe40002800000 */
[----:B------:R-:W-:Y:S02]  /*37f0*/  FSEL R39, R27, RZ, !P5 ;  /* 0x000000ff1b277208 */ /* 0x000fe40006800000 */
[----:B------:R-:W-:-:S03]  /*3800*/  IADD3 R24, R28, R24, R25 ;  /* 0x000000181c187210 */ /* 0x000fc60007ffe019 */
[----:B------:R-:W-:Y:S01]  /*3810*/  @P1 FADD.FTZ R39, R47, R39 ;  /* 0x000000272f271221 */ /* 0x000fe20000010000 */
[----:B------:R-:W-:Y:S01]  /*3820*/  IADD3 R35, R24, R29, RZ ;  /* 0x0000001d18237210 */ /* 0x000fe20007ffe0ff */
[----:B------:R-:W-:-:S03]  /*3830*/  IMAD.WIDE.U32 R24, R98, R97, c[0x0][0x170] ;  /* 0x00005c0062187625 */ /* 0x000fc600078e0061 */
[----:B------:R0:W-:Y:S01]  /*3840*/  STG.E.128 [R32.64], R36 ;  /* 0x0000002420007986 */ /* 0x0001e2000c101d06 */
[----:B------:R-:W-:-:S03]  /*3850*/  @P0 IMAD.WIDE.U32 R28, R97, R98, c[0x0][0x180] ;  /* 0x00006000611c0625 */ /* 0x000fc600078e0062 */
[----:B------:R0:W-:Y:S04]  /*3860*/  STG.E [R30.64], R35 ;  /* 0x000000231e007986 */ /* 0x0001e8000c101906 */
        /* <DEDUP_REMOVED lines=14> */
.L_x_18248:
[----:B0-----:R-:W-:Y:S02]  /*3950*/  MOV R48, R52 ;  /* 0x0000003400307202 */ /* 0x001fe40000000f00 */
.L_x_18249:
[----:B------:R-:W-:Y:S05]  /*3960*/  BSYNC B0 ;  /* 0x0000000000007941 */ /* 0x000fea0003800000 */
.L_x_18247:
        /* <DEDUP_REMOVED lines=16> */
.L_x_18253:
[----:B------:R-:W-:Y:S05]  /*3a70*/  BSYNC B1 ;  /* 0x0000000000017941 */ /* 0x000fea0003800000 */
.L_x_18252:
        /* <DEDUP_REMOVED lines=44> */
.L_x_18251:
[----:B------:R-:W-:Y:S05]  /*3d40*/  BSYNC B0 ;  /* 0x0000000000007941 */ /* 0x000fea0003800000 */
.L_x_18250:
[----:B------:R-:W0:Y:S01]  /*3d50*/  I2F.U32 R29, R48 ;  /* 0x00000030001d7306 */ /* 0x000e220000201000 */
[----:B------:R-:W-:Y:S01]  /*3d60*/  ISETP.NE.AND P3, PT, R34, 0x1, PT ;  /* 0x000000012200780c */ /* 0x000fe20003f65270 */
[----:B-----5:R-:W-:Y:S01]  /*3d70*/  FMUL.FTZ R24, R24, R99 ;  /* 0x0000006318187220 */ /* 0x020fe20000410000 */
        /* <DEDUP_REMOVED lines=16> */
.L_x_18255:
[----:B------:R-:W-:Y:S02]  /*3e80*/  MOV R24, R52 ;  /* 0x0000003400187202 */ /* 0x000fe40000000f00 */
.L_x_18256:
[----:B------:R-:W-:Y:S05]  /*3e90*/  BSYNC B0 ;  /* 0x0000000000007941 */ /* 0x000fea0003800000 */
.L_x_18254:
        /* <DEDUP_REMOVED lines=16> */
.L_x_18260:
[----:B------:R-:W-:Y:S05]  /*3fa0*/  BSYNC B1 ;  /* 0x0000000000017941 */ /* 0x000fea0003800000 */
.L_x_18259:
        /* <DEDUP_REMOVED lines=44> */
.L_x_18258:
[----:B------:R-:W-:Y:S05]  /*4270*/  BSYNC B0 ;  /* 0x0000000000007941 */ /* 0x000fea0003800000 */
.L_x_18257:
[----:B------:R-:W0:Y:S01]  /*4280*/  I2F.U32 R29, R24 ;  /* 0x00000018001d7306 */ /* 0x000e220000201000 */
[----:B------:R-:W-:Y:S01]  /*4290*/  ISETP.NE.AND P4, PT, R28, 0x1, PT ;  /* 0x000000011c00780c */ /* 0x000fe20003f85270 */
[----:B------:R-:W-:Y:S01]  /*42a0*/  FMUL.FTZ R25, R25, R99 ;  /* 0x0000006319197220 */ /* 0x000fe20000410000 */
[----:B------:R-:W-:Y:S03]  /*42b0*/  BSSY B0, `(.L_x_18261) ;  /* 0x0000011000007945 */ /* 0x000fe60003800000 */
[----:B------:R-:W-:-:S02]  /*42c0*/  FMUL.FTZ R25, R25, c[0x0][0x1e8] ;  /* 0x00007a0019197a20 */ /* 0x000fc40000410000 */
        /* <DEDUP_REMOVED lines=14> */
.L_x_18262:
[----:B------:R-:W-:Y:S02]  /*43b0*/  MOV R48, R52 ;  /* 0x0000003400307202 */ /* 0x000fe40000000f00 */
.L_x_18263:
[----:B------:R-:W-:Y:S05]  /*43c0*/  BSYNC B0 ;  /* 0x0000000000007941 */ /* 0x000fea0003800000 */
.L_x_18261:
        /* <DEDUP_REMOVED lines=16> */
.L_x_18267:
[----:B------:R-:W-:Y:S05]  /*44d0*/  BSYNC B1 ;  /* 0x0000000000017941 */ /* 0x000fea0003800000 */
.L_x_18266:
        /* <DEDUP_REMOVED lines=44> */
.L_x_18265:
[----:B------:R-:W-:Y:S05]  /*47a0*/  BSYNC B0 ;  /* 0x0000000000007941 */ /* 0x000fea0003800000 */
.L_x_18264:
        /* <DEDUP_REMOVED lines=19> */
.L_x_18269:
[----:B------:R-:W-:Y:S02]  /*48e0*/  MOV R26, R52 ;  /* 0x00000034001a7202 */ /* 0x000fe40000000f00 */
.L_x_18270:
[----:B------:R-:W-:Y:S05]  /*48f0*/  BSYNC B0 ;  /* 0x0000000000007941 */ /* 0x000fea0003800000 */
.L_x_18268:
        /* <DEDUP_REMOVED lines=16> */
.L_x_18274:
[----:B------:R-:W-:Y:S05]  /*4a00*/  BSYNC B1 ;  /* 0x0000000000017941 */ /* 0x000fea0003800000 */
.L_x_18273:
        /* <DEDUP_REMOVED lines=44> */
.L_x_18272:
[----:B------:R-:W-:Y:S05]  /*4cd0*/  BSYNC B0 ;  /* 0x0000000000007941 */ /* 0x000fea0003800000 */
.L_x_18271:
        /* <DEDUP_REMOVED lines=16> */
[----:B------:R-:W-:Y:S01]  /*4de0*/  IMAD.WIDE.U32 R24, R102, R97, c[0x0][0x170] ;  /* 0x00005c0066187625 */ /* 0x000fe200078e0061 */
        /* <DEDUP_REMOVED lines=17> */
.L_x_18276:
[----:B0-----:R-:W-:Y:S02]  /*4f00*/  IMAD.MOV.U32 R76, RZ, RZ, R52 ;  /* 0x000000ffff4c7224 */ /* 0x001fe400078e0034 */
.L_x_18277:
[----:B------:R-:W-:Y:S05]  /*4f10*/  BSYNC B0 ;  /* 0x0000000000007941 */ /* 0x000fea0003800000 */
.L_x_18275:
        /* <DEDUP_REMOVED lines=16> */
.L_x_18281:
[----:B------:R-:W-:Y:S05]  /*5020*/  BSYNC B1 ;  /* 0x0000000000017941 */ /* 0x000fea0003800000 */
.L_x_18280:
        /* <DEDUP_REMOVED lines=44> */
.L_x_18279:
[----:B------:R-:W-:Y:S05]  /*52f0*/  BSYNC B0 ;  /* 0x0000000000007941 */ /* 0x000fea0003800000 */
.L_x_18278:
        /* <DEDUP_REMOVED lines=19> */
.L_x_18283:
[----:B------:R-:W-:Y:S02]  /*5430*/  IMAD.MOV.U32 R24, RZ, RZ, R52 ;  /* 0x000000ffff187224 */ /* 0x000fe400078e0034 */
.L_x_18284:
[----:B------:R-:W-:Y:S05]  /*5440*/  BSYNC B0 ;  /* 0x0000000000007941 */ /* 0x000fea0003800000 */
.L_x_18282:
        /* <DEDUP_REMOVED lines=16> */
.L_x_18288:
[----:B------:R-:W-:Y:S05]  /*5550*/  BSYNC B1 ;  /* 0x0000000000017941 */ /* 0x000fea0003800000 */
.L_x_18287:
        /* <DEDUP_REMOVED lines=44> */
.L_x_18286:
[----:B------:R-:W-:Y:S05]  /*5820*/  BSYNC B0 ;  /* 0x0000000000007941 */ /* 0x000fea0003800000 */
.L_x_18285:
        /* <DEDUP_REMOVED lines=19> */
.L_x_18290:
[----:B------:R-:W-:Y:S02]  /*5960*/  IMAD.MOV.U32 R76, RZ, RZ, R52 ;  /* 0x000000ffff4c7224 */ /* 0x000fe400078e0034 */
.L_x_18291:
[----:B------:R-:W-:Y:S05]  /*5970*/  BSYNC B0 ;  /* 0x0000000000007941 */ /* 0x000fea0003800000 */
.L_x_18289:
        /* <DEDUP_REMOVED lines=16> */
.L_x_18295:
[----:B------:R-:W-:Y:S05]  /*5a80*/  BSYNC B1 ;  /* 0x0000000000017941 */ /* 0x000fea0003800000 */
.L_x_18294:
        /* <DEDUP_REMOVED lines=44> */
.L_x_18293:
[----:B------:R-:W-:Y:S05]  /*5d50*/  BSYNC B0 ;  /* 0x0000000000007941 */ /* 0x000fea0003800000 */
.L_x_18292:
        /* <DEDUP_REMOVED lines=19> */
.L_x_18297:
[----:B------:R-:W-:Y:S02]  /*5e90*/  IMAD.MOV.U32 R26, RZ, RZ, R52 ;  /* 0x000000ffff1a7224 */ /* 0x000fe400078e0034 */
.L_x_18298:
[----:B------:R-:W-:Y:S05]  /*5ea0*/  BSYNC B0 ;  /* 0x0000000000007941 */ /* 0x000fea0003800000 */
.L_x_18296:
        /* <DEDUP_REMOVED lines=16> */
.L_x_18302:
[----:B------:R-:W-:Y:S05]  /*5fb0*/  BSYNC B1 ;  /* 0x0000000000017941 */ /* 0x000fea0003800000 */
.L_x_18301:
        /* <DEDUP_REMOVED lines=44> */
.L_x_18300:
[----:B------:R-:W-:Y:S05]  /*6280*/  BSYNC B0 ;  /* 0x0000000000007941 */ /* 0x000fea0003800000 */
.L_x_18299:
        /* <DEDUP_REMOVED lines=11> */
[----:B------:R-:W-:-:S04]  /*6340*/  SEL R24, RZ, 0x1000000, P5 ;  /* 0x01000000ff187807 */ /* 0x000fc80002800000 */
[----:B------:R-:W-:Y:S02]  /*6350*/  IADD3 R24, R31, R24, R25 ;  /* 0x000000181f187210 */ /* 0x000fe40007ffe019 */
[----:B------:R-:W-:Y:S02]  /*6360*/  FSEL R31, R27, RZ, !P5 ;  /* 0x000000ff1b1f7208 */ /* 0x000fe40006800000 */
[----:B------:R-:W-:Y:S01]  /*6370*/  IADD3 R79, R24, R49, RZ ;  /* 0x00000031184f7210 */ /* 0x000fe20007ffe0ff */
[----:B------:R-:W-:-:S04]  /*6380*/  IMAD.WIDE.U32 R24, R104, R97, c[0x0][0x170] ;  /* 0x00005c0068187625 */ /* 0x000fc800078e0061 */
[----:B------:R-:W-:Y:S02]  /*6390*/  @P1 FADD.FTZ R31, R47, R31 ;  /* 0x0000001f2f1f1221 */ /* 0x000fe40000010000 */
[----:B------:R-:W-:-:S03]  /*63a0*/  @P0 IMAD.WIDE.U32 R48, R97, R104, c[0x0][0x180] ;  /* 0x0000600061300625 */ /* 0x000fc600078e0068 */
[----:B------:R0:W-:Y:S04]  /*63b0*/  STG.E.128 [R76.64], R28 ;  /* 0x0000001c4c007986 */ /* 0x0001e8000c101d06 */
        /* <DEDUP_REMOVED lines=15> */
.L_x_18304:
[----:B0-----:R-:W-:Y:S02]  /*64b0*/  MOV R92, R52 ;  /* 0x00000034005c7202 */ /* 0x001fe40000000f00 */
.L_x_18305:
[----:B------:R-:W-:Y:S05]  /*64c0*/  BSYNC B0 ;  /* 0x0000000000007941 */ /* 0x000fea0003800000 */
.L_x_18303:
        /* <DEDUP_REMOVED lines=16> */
.L_x_18309:
[----:B------:R-:W-:Y:S05]  /*65d0*/  BSYNC B1 ;  /* 0x0000000000017941 */ /* 0x000fea0003800000 */
.L_x_18308:
        /* <DEDUP_REMOVED lines=44> */
.L_x_18307:
[----:B------:R-:W-:Y:S05]  /*68a0*/  BSYNC B0 ;  /* 0x0000000000007941 */ /* 0x000fea0003800000 */
.L_x_18306:
[----:B------:R-:W0:Y:S01]  /*68b0*/  I2F.U32 R49, R92 ;  /* 0x0000005c00317306 */ /* 0x000e220000201000 */
[C---:B------:R-:W-:Y:S01]  /*68c0*/  ISETP.NE.AND P3, PT, R93.reuse, 0x1, PT ;  /* 0x000000015d00780c */ /* 0x040fe20003f65270 */
        /* <DEDUP_REMOVED lines=17> */
.L_x_18311:
[----:B------:R-:W-:Y:S02]  /*69e0*/  MOV R92, R52 ;  /* 0x00000034005c7202 */ /* 0x000fe40000000f00 */
.L_x_18312:
[----:B------:R-:W-:Y:S05]  /*69f0*/  BSYNC B0 ;  /* 0x0000000000007941 */ /* 0x000fea0003800000 */
.L_x_18310:
        /* <DEDUP_REMOVED lines=16> */
.L_x_18316:
[----:B------:R-:W-:Y:S05]  /*6b00*/  BSYNC B1 ;  /* 0x0000000000017941 */ /* 0x000fea0003800000 */
.L_x_18315:
        /* <DEDUP_REMOVED lines=44> */
.L_x_18314:
[----:B------:R-:W-:Y:S05]  /*6dd0*/  BSYNC B0 ;  /* 0x0000000000007941 */ /* 0x000fea0003800000 */
.L_x_18313:
        /* <DEDUP_REMOVED lines=19> */
.L_x_18318:
[----:B------:R-:W-:Y:S02]  /*6f10*/  MOV R92, R52 ;  /* 0x00000034005c7202 */ /* 0x000fe40000000f00 */
.L_x_18319:
[----:B------:R-:W-:Y:S05]  /*6f20*/  BSYNC B0 ;  /* 0x0000000000007941 */ /* 0x000fea0003800000 */
.L_x_18317:
        /* <DEDUP_REMOVED lines=16> */
.L_x_18323:
[----:B------:R-:W-:Y:S05]  /*7030*/  BSYNC B1 ;  /* 0x0000000000017941 */ /* 0x000fea0003800000 */
.L_x_18322:
        /* <DEDUP_REMOVED lines=44> */
.L_x_18321:
[----:B------:R-:W-:Y:S05]  /*7300*/  BSYNC B0 ;  /* 0x0000000000007941 */ /* 0x000fea0003800000 */
.L_x_18320:
        /* <DEDUP_REMOVED lines=19> */
.L_x_18325:
[----:B------:R-:W-:Y:S02]  /*7440*/  MOV R92, R52 ;  /* 0x00000034005c7202 */ /* 0x000fe40000000f00 */
.L_x_18326:
[----:B------:R-:W-:Y:S05]  /*7450*/  BSYNC B0 ;  /* 0x0000000000007941 */ /* 0x000fea0003800000 */
.L_x_18324:
        /* <DEDUP_REMOVED lines=16> */
.L_x_18330:
[----:B------:R-:W-:Y:S05]  /*7560*/  BSYNC B1 ;  /* 0x0000000000017941 */ /* 0x000fea0003800000 */
.L_x_18329:
        /* <DEDUP_REMOVED lines=44> */
.L_x_18328:
[----:B------:R-:W-:Y:S05]  /*7830*/  BSYNC B0 ;  /* 0x0000000000007941 */ /* 0x000fea0003800000 */
.L_x_18327:
[----:B------:R0:W1:Y:S01]  /*7840*/  I2F.U32 R49, R92 ;  /* 0x0000005c00317306 */ /* 0x0000620000201000 */
[----:B------:R-:W-:Y:S01]  /*7850*/  FMUL.FTZ R27, R27, R99 ;  /* 0x000000631b1b7220 */ /* 0x000fe20000410000 */
[----:B------:R-:W-:Y:S01]  /*7860*/  SEL R50, RZ, 0x100, P3 ;  /* 0x00000100ff327807 */ /* 0x000fe20001800000 */
[----:B------:R-:W-:Y:S01]  /*7870*/  IMAD.WIDE.U32 R78, R101, R104, c[0x0][0x190] ;  /* 0x00006400654e7625 */ /* 0x000fe200078e0068 */
[----:B------:R-:W-:Y:S02]  /*7880*/  SEL R51, RZ, 0x1, P2 ;  /* 0x00000001ff337807 */ /* 0x000fe40001000000 */
[----:B------:R-:W-:Y:S01]  /*7890*/  IADD3 R106, R96, 0x280, RZ ;  /* 0x00000280606a7810 */ /* 0x000fe20007ffe0ff */
[----:B------:R-:W-:-:S02]  /*78a0*/  FMUL.FTZ R27, R27, c[0x0][0x1e8] ;  /* 0x00007a001b1b7a20 */ /* 0x000fc40000410000 */
[----:B0-----:R-:W-:-:S04]  /*78b0*/  IMAD.WIDE.U32 R92, R97, R104, c[0x0][0x188] ;  /* 0x00006200615c7625 */ /* 0x001fc800078e0068 */
[----:B------:R-:W-:-:S04]  /*78c0*/  @P0 IMAD.WIDE.U32 R76, R106, R97, c[0x0][0x180] ;  /* 0x000060006a4c0625 */ /* 0x000fc800078e0061 */
[----:B-1----:R-:W-:-:S05]  /*78d0*/  FFMA.FTZ R49, R49, R100, 1.1641532182693481445e-10 ;  /* 0x2f00000031317423 */ /* 0x002fca0000010064 */
        /* <DEDUP_REMOVED lines=8> */
[----:B------:R0:W-:Y:S04]  /*7960*/  STG.E.128 [R92.64], R24 ;  /* 0x000000185c007986 */ /* 0x0001e8000c101d06 */
[----:B------:R0:W-:Y:S04]  /*7970*/  STG.E [R78.64], R95 ;  /* 0x0000005f4e007986 */ /* 0x0001e8000c101906 */
[----:B------:R-:W5:Y:S04]  /*7980*/  LDG.E.128 R48, [R48.64] ;  /* 0x0000000630307981 */ /* 0x000f68000c1e1d00 */
        /* <DEDUP_REMOVED lines=13> */
.L_x_18332:
[----:B0-----:R-:W-:Y:S02]  /*7a60*/  IMAD.MOV.U32 R103, RZ, RZ, R52 ;  /* 0x000000ffff677224 */ /* 0x001fe400078e0034 */
.L_x_18333:
[----:B------:R-:W-:Y:S05]  /*7a70*/  BSYNC B0 ;  /* 0x0000000000007941 */ /* 0x000fea0003800000 */
.L_x_18331:
        /* <DEDUP_REMOVED lines=16> */
.L_x_18337:
[----:B------:R-:W-:Y:S05]  /*7b80*/  BSYNC B1 ;  /* 0x0000000000017941 */ /* 0x000fea0003800000 */
.L_x_18336:
        /* <DEDUP_REMOVED lines=44> */
.L_x_18335:
[----:B------:R-:W-:Y:S05]  /*7e50*/  BSYNC B0 ;  /* 0x0000000000007941 */ /* 0x000fea0003800000 */
.L_x_18334:
        /* <DEDUP_REMOVED lines=19> */
.L_x_18339:
[----:B------:R-:W-:Y:S02]  /*7f90*/  IMAD.MOV.U32 R103, RZ, RZ, R52 ;  /* 0x000000ffff677224 */ /* 0x000fe400078e0034 */
.L_x_18340:
[----:B------:R-:W-:Y:S05]  /*7fa0*/  BSYNC B0 ;  /* 0x0000000000007941 */ /* 0x000fea0003800000 */
.L_x_18338:
        /* <DEDUP_REMOVED lines=16> */
.L_x_18344:
[----:B------:R-:W-:Y:S05]  /*80b0*/  BSYNC B1 ;  /* 0x0000000000017941 */ /* 0x000fea0003800000 */
.L_x_18343:
        /* <DEDUP_REMOVED lines=44> */
.L_x_18342:
[----:B------:R-:W-:Y:S05]  /*8380*/  BSYNC B0 ;  /* 0x0000000000007941 */ /* 0x000fea0003800000 */
.L_x_18341:
        /* <DEDUP_REMOVED lines=19> */
.L_x_18346:
[----:B------:R-:W-:Y:S02]  /*84c0*/  IMAD.MOV.U32 R103, RZ, RZ, R52 ;  /* 0x000000ffff677224 */ /* 0x000fe400078e0034 */
.L_x_18347:
[----:B------:R-:W-:Y:S05]  /*84d0*/  BSYNC B0 ;  /* 0x0000000000007941 */ /* 0x000fea0003800000 */
.L_x_18345:
        /* <DEDUP_REMOVED lines=16> */
.L_x_18351:
[----:B------:R-:W-:Y:S05]  /*85e0*/  BSYNC B1 ;  /* 0x0000000000017941 */ /* 0x000fea0003800000 */
.L_x_18350:
        /* <DEDUP_REMOVED lines=44> */
.L_x_18349:
[----:B------:R-:W-:Y:S05]  /*88b0*/  BSYNC B0 ;  /* 0x0000000000007941 */ /* 0x000fea0003800000 */
.L_x_18348:
        /* <DEDUP_REMOVED lines=19> */
.L_x_18353:
[----:B------:R-:W-:Y:S02]  /*89f0*/  IMAD.MOV.U32 R103, RZ, RZ, R52 ;  /* 0x000000ffff677224 */ /* 0x000fe400078e0034 */
.L_x_18354:
[----:B------:R-:W-:Y:S05]  /*8a00*/  BSYNC B0 ;  /* 0x0000000000007941 */ /* 0x000fea0003800000 */
.L_x_18352:
        /* <DEDUP_REMOVED lines=16> */
.L_x_18358:
[----:B------:R-:W-:Y:S05]  /*8b10*/  BSYNC B1 ;  /* 0x0000000000017941 */ /* 0x000fea0003800000 */
.L_x_18357:
        /* <DEDUP_REMOVED lines=44> */
.L_x_18356:
[----:B------:R-:W-:Y:S05]  /*8de0*/  BSYNC B0 ;  /* 0x0000000000007941 */ /* 0x000fea0003800000 */
.L_x_18355:
[----:B------:R-:W-:Y:S01]  /*8df0*/  FADD.FTZ R76, RZ, R40 ;  /* 0x00000028ff4c7221 */ /* 0x000fe20000010000 */
[----:B------:R-:W-:Y:S01]  /*8e00*/  SEL R78, RZ, 0x100, P2 ;  /* 0x00000100ff4e7807 */ /* 0x000fe20001000000 */
[----:B------:R-:W-:Y:S02]  /*8e10*/  FMUL.FTZ R51, R51, R99 ;  /* 0x0000006333337220 */ /* 0x000fe40000410000 */
[----:B------:R-:W-:Y:S02]  /*8e20*/  FADD.FTZ R77, R41, R76 ;  /* 0x0000004c294d7221 */ /* 0x000fe40000010000 */
[----:B------:R-:W-:Y:S02]  /*8e30*/  FMUL.FTZ R51, R51, c[0x0][0x1e8] ;  /* 0x00007a0033337a20 */ /* 0x000fe40000410000 */
[----:B------:R-:W-:-:S04]  /*8e40*/  FADD.FTZ R76, R42, R77 ;  /* 0x0000004d2a4c7221 */ /* 0x000fc80000010000 */
[----:B------:R-:W-:-:S04]  /*8e50*/  FADD.FTZ R77, R43, R76 ;  /* 0x0000004c2b4d7221 */ /* 0x000fc80000010000 */
[----:B------:R-:W-:-:S04]  /*8e60*/  FADD.FTZ R76, R36, R77 ;  /* 0x0000004d244c7221 */ /* 0x000fc80000010000 */
[----:B------:R-:W-:-:S04]  /*8e70*/  FADD.FTZ R77, R37, R76 ;  /* 0x0000004c254d7221 */ /* 0x000fc80000010000 */
[----:B------:R-:W-:Y:S02]  /*8e80*/  FADD.FTZ R76, R38, R77 ;  /* 0x0000004d264c7221 */ /* 0x000fe40000010000 */
[----:B------:R-:W0:Y:S02]  /*8e90*/  I2F.U32 R77, R103 ;  /* 0x00000067004d7306 */ /* 0x000e240000201000 */
[----:B------:R-:W-:-:S04]  /*8ea0*/  FADD.FTZ R79, R39, R76 ;  /* 0x0000004c274f7221 */ /* 0x000fc80000010000 */
[----:B------:R-:W-:-:S04]  /*8eb0*/  FADD.FTZ R76, R32, R79 ;  /* 0x0000004f204c7221 */ /* 0x000fc80000010000 */
[----:B------:R-:W-:-:S04]  /*8ec0*/  FADD.FTZ R79, R33, R76 ;  /* 0x0000004c214f7221 */ /* 0x000fc80000010000 */
[----:B------:R-:W-:Y:S02]  /*8ed0*/  FADD.FTZ R76, R34, R79 ;  /* 0x0000004f224c7221 */ /* 0x000fe40000010000 */
[----:B0-----:R-:W-:Y:S02]  /*8ee0*/  FFMA.FTZ R77, R77, R100, 1.1641532182693481445e-10 ;  /* 0x2f0000004d4d7423 */ /* 0x001fe40000010064 */
[----:B------:R-:W-:-:S03]  /*8ef0*/  FADD.FTZ R79, R35, R76 ;  /* 0x0000004c234f7221 */ /* 0x000fc60000010000 */
[----:B------:R-:W-:Y:S01]  /*8f00*/  FSETP.GTU.FTZ.AND P4, PT, R77, c[0x0][0x1e4], PT ;  /* 0x000079004d007a0b */ /* 0x000fe20003f9c000 */
[----:B------:R-:W-:Y:S01]  /*8f10*/  FADD.FTZ R76, R28, R79 ;  /* 0x0000004f1c4c7221 */ /* 0x000fe20000010000 */
[----:B------:R-:W-:Y:S02]  /*8f20*/  SEL R77, RZ, 0x10000, P3 ;  /* 0x00010000ff4d7807 */ /* 0x000fe40001800000 */
[----:B------:R-:W-:Y:S01]  /*8f30*/  FSEL R51, R51, RZ, !P4 ;  /* 0x000000ff33337208 */ /* 0x000fe20006000000 */
[----:B------:R-:W-:Y:S01]  /*8f40*/  FADD.FTZ R79, R29, R76 ;  /* 0x0000004c1d4f7221 */ /* 0x000fe20000010000 */
[----:B------:R-:W-:-:S03]  /*8f50*/  SEL R76, RZ, 0x1000000, P4 ;  /* 0x01000000ff4c7807 */ /* 0x000fc60002000000 */
[----:B------:R-:W-:Y:S01]  /*8f60*/  FADD.FTZ R94, R30, R79 ;  /* 0x0000004f1e5e7221 */ /* 0x000fe20000010000 */
[----:B------:R-:W-:Y:S01]  /*8f70*/  IADD3 R76, R78, R76, R77 ;  /* 0x0000004c4e4c7210 */ /* 0x000fe20007ffe04d */
[----:B------:R-:W-:Y:S01]  /*8f80*/  @P1 FADD.FTZ R51, R47, R51 ;  /* 0x000000332f331221 */ /* 0x000fe20000010000 */
[----:B------:R-:W-:Y:S01]  /*8f90*/  SEL R77, RZ, 0x1, P0 ;  /* 0x00000001ff4d7807 */ /* 0x000fe20000000000 */
[----:B------:R-:W-:Y:S01]  /*8fa0*/  FADD.FTZ R79, R31, R94 ;  /* 0x0000005e1f4f7221 */ /* 0x000fe20000010000 */
[----:B------:R-:W-:Y:S02]  /*8fb0*/  LOP3.LUT P1, RZ, R2, 0xff, RZ, 0xc0, !PT ;  /* 0x000000ff02ff7812 */ /* 0x000fe4000782c0ff */
[----:B------:R-:W-:Y:S01]  /*8fc0*/  IADD3 R95, R76, R77, RZ ;  /* 0x0000004d4c5f7210 */ /* 0x000fe20007ffe0ff */
[----:B------:R-:W-:Y:S01]  /*8fd0*/  FADD.FTZ R78, R24, R79 ;  /* 0x0000004f184e7221 */ /* 0x000fe20000010000 */
[----:B------:R-:W-:Y:S01]  /*8fe0*/  LOP3.LUT P0, RZ, R0, 0x1f, RZ, 0xc0, !PT ;  /* 0x0000001f00ff7812 */ /* 0x000fe2000780c0ff */
[----:B------:R-:W-:-:S04]  /*8ff0*/  IMAD.WIDE.U32 R76, R106, R97, c[0x0][0x188] ;  /* 0x000062006a4c7625 */ /* 0x000fc800078e0061 */
[----:B------:R-:W-:Y:S01]  /*9000*/  FADD.FTZ R93, R25, R78 ;  /* 0x0000004e195d7221 */ /* 0x000fe20000010000 */
[----:B------:R0:W-:Y:S01]  /*9010*/  STG.E.128 [R76.64], R48 ;  /* 0x000000304c007986 */ /* 0x0001e2000c101d06 */
[----:B------:R-:W-:-:S04]  /*9020*/  IMAD.WIDE.U32 R78, R106, R101, c[0x0][0x190] ;  /* 0x000064006a4e7625 */ /* 0x000fc800078e0065 */
[----:B------:R-:W-:Y:S01]  /*9030*/  FADD.FTZ R94, R26, R93 ;  /* 0x0000005d1a5e7221 */ /* 0x000fe20000010000 */
[----:B------:R0:W-:Y:S03]  /*9040*/  STG.E [R78.64], R95 ;  /* 0x0000005f4e007986 */ /* 0x0001e6000c101906 */
        /* <DEDUP_REMOVED lines=10> */
.L_x_18363:
        /* <DEDUP_REMOVED lines=68> */
.L_x_18364:
        /* <DEDUP_REMOVED lines=9> */
[----:B------:R-:W-:Y:S01]  /*95c0*/  @!P1 IADD3 R97, R93, R78, RZ ;  /* 0x0000004e5d619210 */ /* 0x000fe20007ffe0ff */
[----:B------:R-:W-:Y:S01]  /*95d0*/  IMAD.MOV.U32 R93, RZ, RZ, RZ ;  /* 0x000000ffff5d7224 */ /* 0x000fe200078e00ff */
[----:B------:R-:W-:Y:S01]  /*95e0*/  CS2R R78, SRZ ;  /* 0x00000000004e7805 */ /* 0x000fe2000001ff00 */
[----:B------:R-:W-:Y:S02]  /*95f0*/  @!P1 MOV R93, 0x300 ;  /* 0x00000300005d9802 */ /* 0x000fe40000000f00 */
[----:B------:R-:W-:-:S02]  /*9600*/  LOP3.LUT P0, RZ, R94, 0x1f, R0, 0xf8, !PT ;  /* 0x0000001f5eff7812 */ /* 0x000fc4000780f800 */
        /* <DEDUP_REMOVED lines=25> */
[----:B-1----:R1:W3:Y:S01]  /*97a0*/  MUFU.RCP R78, R95 ;  /* 0x0000005f004e7308 */ /* 0x0022e20000001000 */
[----:B0-----:R-:W-:Y:S02]  /*97b0*/  FADD.FTZ R79, R108, -R93 ;  /* 0x8000005d6c4f7221 */ /* 0x001fe40000010000 */
[----:B------:R-:W-:Y:S01]  /*97c0*/  FMUL.FTZ R93, R93, R110 ;  /* 0x0000006e5d5d7220 */ /* 0x000fe20000410000 */
[----:B-1----:R-:W-:Y:S01]  /*97d0*/  LOP3.LUT R95, R0, 0x7f, RZ, 0xc0, !PT ;  /* 0x0000007f005f7812 */ /* 0x002fe200078ec0ff */
[----:B------:R-:W-:Y:S02]  /*97e0*/  FMUL.FTZ R100, R79, R79 ;  /* 0x0000004f4f647220 */ /* 0x000fe40000410000 */
[C---:B------:R-:W-:Y:S02]  /*97f0*/  FFMA.FTZ R93, R103.reuse, R108, R93 ;  /* 0x0000006c675d7223 */ /* 0x040fe4000001005d */
[----:B------:R-:W-:-:S02]  /*9800*/  FMUL.FTZ R100, R103, R100 ;  /* 0x0000006467647220 */ /* 0x000fc40000410000 */
[----:B---3--:R-:W-:Y:S02]  /*9810*/  FMUL.FTZ R93, R78, R93 ;  /* 0x0000005d4e5d7220 */ /* 0x008fe40000410000 */
[----:B--2---:R-:W-:Y:S02]  /*9820*/  FADD.FTZ R77, R76, R77 ;  /* 0x0000004d4c4d7221 */ /* 0x004fe40000010000 */
[----:B------:R-:W-:Y:S01]  /*9830*/  FMUL.FTZ R100, R100, R110 ;  /* 0x0000006e64647220 */ /* 0x000fe20000410000 */
[----:B------:R-:W0:Y:S01]  /*9840*/  SHFL.IDX PT, R97, R93, RZ, 0x1f ;  /* 0x00001fff5d617589 */ /* 0x000e2200000e0000 */
[----:B------:R-:W-:Y:S02]  /*9850*/  @!P0 IMAD.MOV.U32 R76, RZ, RZ, 0x4 ;  /* 0x00000004ff4c8424 */ /* 0x000fe400078e00ff */
[----:B------:R-:W-:Y:S02]  /*9860*/  FFMA.FTZ R100, R78, R100, R77 ;  /* 0x000000644e647223 */ /* 0x000fe4000001004d */
[----:B------:R-:W-:-:S03]  /*9870*/  IMAD R77, R91, c[0x0][0x168], RZ ;  /* 0x00005a005b4d7a24 */ /* 0x000fc600078e02ff */
[----:B------:R-:W1:Y:S02]  /*9880*/  SHFL.IDX PT, R108, R100, RZ, 0x1f ;  /* 0x00001fff646c7589 */ /* 0x000e6400000e0000 */
[----:B------:R-:W-:-:S04]  /*9890*/  SHF.R.S32.HI R78, RZ, 0x1f, R77 ;  /* 0x0000001fff4e7819 */ /* 0x000fc8000001144d */
[----:B------:R-:W-:Y:S01]  /*98a0*/  LEA.HI R78, R78, R77, RZ, 0x2 ;  /* 0x0000004d4e4e7211 */ /* 0x000fe200078f10ff */
[----:B------:R-:W-:-:S03]  /*98b0*/  @!P0 IMAD.WIDE R76, R91, R76, c[0x0][0x1a0] ;  /* 0x000068005b4c8625 */ /* 0x000fc600078e024c */
[----:B------:R-:W-:Y:S02]  /*98c0*/  LEA.HI.SX32 R78, R78, R95, 0x1e ;  /* 0x0000005f4e4e7211 */ /* 0x000fe400078ff2ff */
[----:B------:R-:W-:Y:S02]  /*98d0*/  MOV R95, c[0x0][0x1e0] ;  /* 0x00007800005f7a02 */ /* 0x000fe40000000f00 */
[C---:B0-----:R-:W-:Y:S01]  /*98e0*/  FSEL R79, R97.reuse, RZ, !P1 ;  /* 0x000000ff614f7208 */ /* 0x041fe20004800000 */
[----:B------:R-:W-:Y:S01]  /*98f0*/  FMUL.FTZ R93, R97, R97 ;  /* 0x00000061615d7220 */ /* 0x000fe20000410000 */
[----:B------:R0:W-:Y:S03]  /*9900*/  @!P0 STG.E [R76.64], R97 ;  /* 0x000000614c008986 */ /* 0x0001e6000c101906 */
[--C-:B------:R-:W-:Y:S02]  /*9910*/  FADD.FTZ R94, R41, -R79.reuse ;  /* 0x8000004f295e7221 */ /* 0x100fe40000010000 */
[----:B------:R-:W-:-:S02]  /*9920*/  FADD.FTZ R116, R33, -R79 ;  /* 0x8000004f21747221 */ /* 0x000fc40000010000 */
[----:B-1----:R-:W-:Y:S01]  /*9930*/  FFMA.FTZ R41, R108, R95, c[0x0][0x228] ;  /* 0x00008a006c297623 */ /* 0x002fe2000001005f */
[----:B------:R-:W-:Y:S01]  /*9940*/  FSEL R108, R93, RZ, P1 ;  /* 0x000000ff5d6c7208 */ /* 0x000fe20000800000 */
[--C-:B------:R-:W-:Y:S01]  /*9950*/  FADD.FTZ R101, R27, -R79.reuse ;  /* 0x8000004f1b657221 */ /* 0x100fe20000010000 */
[----:B------:R-:W-:Y:S01]  /*9960*/  HFMA2.MMA R27, -RZ, RZ, 0, 9.5367431640625e-07 ;  /* 0x00000010ff1b7435 */ /* 0x000fe200000001ff */
[--C-:B------:R-:W-:Y:S01]  /*9970*/  FADD.FTZ R122, R28, -R79.reuse ;  /* 0x8000004f1c7a7221 */ /* 0x100fe20000010000 */
[----:B------:R-:W-:Y:S01]  /*9980*/  LOP3.LUT P1, RZ, R2, 0xff, RZ, 0xc0, !PT ;  /* 0x000000ff02ff7812 */ /* 0x000fe2000782c0ff */
[----:B------:R-:W-:Y:S02]  /*9990*/  FADD.FTZ R41, R41, R108 ;  /* 0x0000006c29297221 */ /* 0x000fe40000010000 */
[----:B------:R-:W-:Y:S01]  /*99a0*/  @!P0 IMAD.MOV.U32 R28, RZ, RZ, 0x4 ;  /* 0x00000004ff1c8424 */ /* 0x000fe200078e00ff */
[----:B------:R-:W-:Y:S01]  /*99b0*/  SEL R2, RZ, 0x1, P1 ;  /* 0x00000001ff027807 */ /* 0x000fe20000800000 */
[----:B------:R-:W1:Y:S01]  /*99c0*/  MUFU.RSQ R33, R41 ;  /* 0x0000002900217308 */ /* 0x000e620000001400 */
        /* <DEDUP_REMOVED lines=10> */
[----:B------:R-:W-:Y:S02]  /*9a70*/  FADD.FTZ R93, R31, -R79 ;  /* 0x8000004f1f5d7221 */ /* 0x000fe40000010000 */
[C---:B------:R-:W-:Y:S01]  /*9a80*/  @!P0 IMAD.WIDE R24, R91.reuse, R28, c[0x0][0x1a8] ;  /* 0x00006a005b188625 */ /* 0x040fe200078e021c */
[----:B------:R-:W-:-:S03]  /*9a90*/  IADD3 R91, R91, c[0x0][0x160], RZ ;  /* 0x000058005b5b7a10 */ /* 0x000fc60007ffe0ff */
[C---:B-1----:R-:W-:Y:S01]  /*9aa0*/  FMUL.FTZ R28, R33.reuse, R40 ;  /* 0x00000028211c7220 */ /* 0x042fe20000410000 */
[----:B------:R0:W-:Y:S01]  /*9ab0*/  @!P0 STG.E [R24.64], R33 ;  /* 0x0000002118008986 */ /* 0x0001e2000c101906 */
[----:B------:R-:W-:Y:S01]  /*9ac0*/  FMUL.FTZ R29, R33, R94 ;  /* 0x0000005e211d7220 */ /* 0x000fe20000410000 */
[----:B------:R-:W-:Y:S01]  /*9ad0*/  ISETP.GE.AND P0, PT, R91, c[0x0][0x164], PT ;  /* 0x000059005b007a0c */ /* 0x000fe20003f06270 */
[C---:B------:R-:W-:Y:S02]  /*9ae0*/  FMUL.FTZ R30, R33.reuse, R42 ;  /* 0x0000002a211e7220 */ /* 0x040fe40000410000 */
[----:B------:R-:W-:Y:S02]  /*9af0*/  FMUL.FTZ R31, R33, R100 ;  /* 0x00000064211f7220 */ /* 0x000fe40000410000 */
[--C-:B------:R-:W-:Y:S02]  /*9b00*/  FADD.FTZ R36, R36, -R79.reuse ;  /* 0x8000004f24247221 */ /* 0x100fe40000010000 */
[----:B------:R-:W-:-:S02]  /*9b10*/  FADD.FTZ R38, R38, -R79 ;  /* 0x8000004f26267221 */ /* 0x000fc40000010000 */
[--C-:B------:R-:W-:Y:S02]  /*9b20*/  FADD.FTZ R32, R32, -R79.reuse ;  /* 0x8000004f20207221 */ /* 0x100fe40000010000 */
[--C-:B------:R-:W-:Y:S02]  /*9b30*/  FADD.FTZ R118, R34, -R79.reuse ;  /* 0x8000004f22767221 */ /* 0x100fe40000010000 */
[--C-:B------:R-:W-:Y:S02]  /*9b40*/  FADD.FTZ R120, R35, -R79.reuse ;  /* 0x8000004f23787221 */ /* 0x100fe40000010000 */
[----:B------:R-:W-:Y:S01]  /*9b50*/  FMUL.FTZ R40, R33, R48 ;  /* 0x0000003021287220 */ /* 0x000fe20000410000 */
[----:B------:R-:W-:Y:S01]  /*9b60*/  IADD3 R48, R78, 0x80, RZ ;  /* 0x000000804e307810 */ /* 0x000fe20007ffe0ff */
[----:B------:R-:W-:Y:S02]  /*9b70*/  FADD.FTZ R99, R26, -R79 ;  /* 0x8000004f1a637221 */ /* 0x000fe40000010000 */
[----:B------:R-:W-:-:S04]  /*9b80*/  IMAD.WIDE.U32 R96, R96, R27, c[0x0][0x208] ;  /* 0x0000820060607625 */ /* 0x000fc800078e001b */
[----:B------:R-:W-:Y:S02]  /*9b90*/  FFMA.FTZ R31, R83, R31, R56 ;  /* 0x0000001f531f7223 */ /* 0x000fe40000010038 */
[----:B------:R-:W-:Y:S02]  /*9ba0*/  FFMA.FTZ R30, R85, R30, R6 ;  /* 0x0000001e551e7223 */ /* 0x000fe40000010006 */
[----:B------:R-:W-:Y:S02]  /*9bb0*/  FFMA.FTZ R29, R86, R29, R55 ;  /* 0x0000001d561d7223 */ /* 0x000fe40000010037 */
[----:B------:R-:W-:Y:S02]  /*9bc0*/  FFMA.FTZ R28, R88, R28, R5 ;  /* 0x0000001c581c7223 */ /* 0x000fe40000010005 */
[--C-:B------:R-:W-:Y:S02]  /*9bd0*/  FADD.FTZ R108, R49, -R79.reuse ;  /* 0x8000004f316c7221 */ /* 0x100fe40000010000 */
[--C-:B------:R-:W-:Y:S01]  /*9be0*/  FADD.FTZ R110, R50, -R79.reuse ;  /* 0x8000004f326e7221 */ /* 0x100fe20000010000 */
[----:B------:R1:W-:Y:S01]  /*9bf0*/  STG.E.128 [R96.64], R28 ;  /* 0x0000001c60007986 */ /* 0x0003e2000c101d06 */
        /* <DEDUP_REMOVED lines=18> */
[----:B------:R-:W-:-:S04]  /*9d20*/  IMAD.WIDE.U32 R102, R102, R27, c[0x0][0x208] ;  /* 0x0000820066667625 */ /* 0x000fc800078e001b */
[----:B------:R-:W-:-:S04]  /*9d30*/  IMAD.WIDE.U32 R104, R104, R27, c[0x0][0x208] ;  /* 0x0000820068687625 */ /* 0x000fc800078e001b */
[----:B------:R-:W-:-:S04]  /*9d40*/  IMAD.WIDE.U32 R106, R106, R27, c[0x0][0x208] ;  /* 0x000082006a6a7625 */ /* 0x000fc800078e001b */
[----:B------:R-:W-:-:S04]  /*9d50*/  IMAD.WIDE.U32 R48, R48, R27, c[0x0][0x208] ;  /* 0x0000820030307625 */ /* 0x000fc800078e001b */
[C---:B------:R-:W-:Y:S02]  /*9d60*/  FMUL.FTZ R41, R33.reuse, R108 ;  /* 0x0000006c21297220 */ /* 0x040fe40000410000 */
[C---:B------:R-:W-:Y:S02]  /*9d70*/  FMUL.FTZ R110, R33.reuse, R110 ;  /* 0x0000006e216e7220 */ /* 0x040fe40000410000 */
[----:B------:R-:W-:Y:S02]  /*9d80*/  FMUL.FTZ R114, R33, R114 ;  /* 0x0000007221727220 */ /* 0x000fe40000410000 */
[----:B------:R-:W-:Y:S02]  /*9d90*/  FFMA.FTZ R27, R75, R77, R58 ;  /* 0x0000004d4b1b7223 */ /* 0x000fe4000001003a */
[----:B------:R-:W-:Y:S02]  /*9da0*/  FFMA.FTZ R26, R81, R26, R8 ;  /* 0x0000001a511a7223 */ /* 0x000fe40000010008 */
[----:B0-----:R-:W-:-:S02]  /*9db0*/  FFMA.FTZ R25, R82, R42, R57 ;  /* 0x0000002a52197223 */ /* 0x001fc40000010039 */
[----:B------:R-:W-:Y:S02]  /*9dc0*/  FFMA.FTZ R24, R84, R34, R7 ;  /* 0x0000002254187223 */ /* 0x000fe40000010007 */
[----:B-1----:R-:W-:Y:S02]  /*9dd0*/  FFMA.FTZ R31, R67, R79, R60 ;  /* 0x0000004f431f7223 */ /* 0x002fe4000001003c */
[----:B------:R-:W-:Y:S01]  /*9de0*/  FFMA.FTZ R30, R17, R51, R10 ;  /* 0x00000033111e7223 */ /* 0x000fe2000001000a */
[----:B------:R0:W-:Y:S01]  /*9df0*/  STG.E.128 [R48.64], R24 ;  /* 0x0000001830007986 */ /* 0x0001e2000c101d06 */
[----:B------:R-:W-:Y:S02]  /*9e00*/  FFMA.FTZ R29, R68, R43, R59 ;  /* 0x0000002b441d7223 */ /* 0x000fe4000001003b */
[----:B------:R-:W-:Y:S02]  /*9e10*/  FFMA.FTZ R28, R80, R35, R9 ;  /* 0x00000023501c7223 */ /* 0x000fe40000010009 */
[----:B------:R-:W-:-:S02]  /*9e20*/  FFMA.FTZ R35, R69, R93, R62 ;  /* 0x0000005d45237223 */ /* 0x000fc4000001003e */
[----:B------:R-:W-:Y:S01]  /*9e30*/  FFMA.FTZ R34, R19, R76, R12 ;  /* 0x0000004c13227223 */ /* 0x000fe2000001000c */
[----:B------:R0:W-:Y:S01]  /*9e40*/  STG.E.128 [R98.64], R28 ;  /* 0x0000001c62007986 */ /* 0x0001e2000c101d06 */
        /* <DEDUP_REMOVED lines=13> */
[----:B0-----:R-:W-:Y:S01]  /*9f20*/  @P0 CALL.REL.NOINC `(.L_x_18361) ;  /* 0x0000001000000944 */ /* 0x001fe20003c00000 */
[----:B------:R-:W-:Y:S05]  /*9f30*/  BRA `(.L_x_18362) ;  /* 0xffff6c9000007947 */ /* 0x000fea000383ffff */
.L_x_18361:
[----:B------:R-:W-:Y:S05]  /*9f40*/  EXIT ;  /* 0x000000000000794d */ /* 0x000fea0003800000 */
.L_x_18359:
[----:B0-----:R-:W-:Y:S01]  /*9f50*/  IMAD.MOV.U32 R95, RZ, RZ, 0x1 ;  /* 0x00000001ff5f7424 */ /* 0x001fe200078e00ff */
[----:B------:R-:W-:Y:S01]  /*9f60*/  MOV R77, 0x1f ;  /* 0x0000001f004d7802 */ /* 0x000fe20000000f00 */
[----:B------:R-:W-:Y:S01]  /*9f70*/  IMAD.MOV.U32 R94, RZ, RZ, -0x1 ;  /* 0xffffffffff5e7424 */ /* 0x000fe200078e00ff */
[----:B------:R-:W-:Y:S02]  /*9f80*/  MOV R78, 0x9fa0 ;  /* 0x00009fa0004e7802 */ /* 0x000fe40000000f00 */
[----:B------:R-:W-:Y:S05]  /*9f90*/  CALL.REL.NOINC `($__internal_137_$__cuda_sm70_shflsync_bfly_p) ;  /* 0x0000069000007944 */ /* 0x000fea0003c00000 */
[----:B-1----:R-:W-:Y:S01]  /*9fa0*/  MOV R76, R95 ;  /* 0x0000005f004c7202 */ /* 0x002fe20000000f00 */
[----:B0-----:R-:W-:Y:S05]  /*9fb0*/  BRA `(.L_x_18363) ;  /* 0xfffff13000007947 */ /* 0x001fea000383ffff */
.L_x_18360:
[----:B------:R-:W-:Y:S01]  /*9fc0*/  HFMA2.MMA R77, -RZ, RZ, 0, 1.847743988037109375e-06 ;  /* 0x0000001fff4d7435 */ /* 0x000fe200000001ff */
[----:B------:R-:W-:Y:S01]  /*9fd0*/  IMAD.MOV.U32 R95, RZ, RZ, 0x2 ;  /* 0x00000002ff5f7424 */ /* 0x000fe200078e00ff */
[----:B------:R-:W-:Y:S01]  /*9fe0*/  MOV R78, 0xa010 ;  /* 0x0000a010004e7802 */ /* 0x000fe20000000f00 */
[----:B------:R-:W-:-:S03]  /*9ff0*/  IMAD.MOV.U32 R94, RZ, RZ, -0x1 ;  /* 0xffffffffff5e7424 */ /* 0x000fc600078e00ff */
[----:B------:R-:W-:Y:S05]  /*a000*/  CALL.REL.NOINC `($__internal_137_$__cuda_sm70_shflsync_bfly_p) ;  /* 0x0000062000007944 */ /* 0x000fea0003c00000 */
[----:B01----:R-:W-:Y:S01]  /*a010*/  FADD.FTZ R100, R100, R95 ;  /* 0x0000005f64647221 */ /* 0x003fe20000010000 */
[----:B------:R-:W-:Y:S01]  /*a020*/  MOV R95, 0x4 ;  /* 0x00000004005f7802 */ /* 0x000fe20000000f00 */
[----:B------:R-:W-:Y:S01]  /*a030*/  IMAD.MOV.U32 R77, RZ, RZ, 0x1f ;  /* 0x0000001fff4d7424 */ /* 0x000fe200078e00ff */
[----:B------:R-:W-:-:S02]  /*a040*/  MOV R94, 0xffffffff ;  /* 0xffffffff005e7802 */ /* 0x000fc40000000f00 */
[----:B------:R-:W-:Y:S02]  /*a050*/  MOV R78, 0xa070 ;  /* 0x0000a070004e7802 */ /* 0x000fe40000000f00 */
[----:B------:R-:W-:Y:S05]  /*a060*/  CALL.REL.NOINC `($__internal_137_$__cuda_sm70_shflsync_bfly_p) ;  /* 0x000005c000007944 */ /* 0x000fea0003c00000 */
[----:B0-----:R-:W-:Y:S01]  /*a070*/  HFMA2.MMA R77, -RZ, RZ, 0, 1.847743988037109375e-06 ;  /* 0x0000001fff4d7435 */ /* 0x001fe200000001ff */
[----:B-1----:R-:W-:Y:S01]  /*a080*/  FADD.FTZ R100, R100, R95 ;  /* 0x0000005f64647221 */ /* 0x002fe20000010000 */
[----:B------:R-:W-:Y:S01]  /*a090*/  MOV R78, 0xa0d0 ;  /* 0x0000a0d0004e7802 */ /* 0x000fe20000000f00 */
[----:B------:R-:W-:Y:S02]  /*a0a0*/  IMAD.MOV.U32 R95, RZ, RZ, 0x8 ;  /* 0x00000008ff5f7424 */ /* 0x000fe400078e00ff */
[----:B------:R-:W-:Y:S02]  /*a0b0*/  IMAD.MOV.U32 R94, RZ, RZ, -0x1 ;  /* 0xffffffffff5e7424 */ /* 0x000fe400078e00ff */
[----:B------:R-:W-:Y:S05]  /*a0c0*/  CALL.REL.NOINC `($__internal_137_$__cuda_sm70_shflsync_bfly_p) ;  /* 0x0000056000007944 */ /* 0x000fea0003c00000 */
[----:B01----:R-:W-:Y:S01]  /*a0d0*/  FADD.FTZ R100, R100, R95 ;  /* 0x0000005f64647221 */ /* 0x003fe20000010000 */
[----:B------:R-:W-:Y:S01]  /*a0e0*/  MOV R95, 0x10 ;  /* 0x00000010005f7802 */ /* 0x000fe20000000f00 */
[----:B------:R-:W-:Y:S01]  /*a0f0*/  IMAD.MOV.U32 R77, RZ, RZ, 0x1f ;  /* 0x0000001fff4d7424 */ /* 0x000fe200078e00ff */
[----:B------:R-:W-:Y:S02]  /*a100*/  MOV R94, 0xffffffff ;  /* 0xffffffff005e7802 */ /* 0x000fe40000000f00 */
[----:B------:R-:W-:-:S02]  /*a110*/  MOV R78, 0xa130 ;  /* 0x0000a130004e7802 */ /* 0x000fc40000000f00 */
[----:B------:R-:W-:Y:S05]  /*a120*/  CALL.REL.NOINC `($__internal_137_$__cuda_sm70_shflsync_bfly_p) ;  /* 0x0000050000007944 */ /* 0x000fea0003c00000 */
        /* <DEDUP_REMOVED lines=54> */
[----:B------:R-:W-:Y:S05]  /*a490*/  CALL.REL.NOINC `($__internal_137_$__cuda_sm70_shflsync_bfly_p) ;  /* 0x0000019000007944 */ /* 0x000fea0003c00000 */
[----:B01----:R-:W-:Y:S01]  /*a4a0*/  FADD.FTZ R100, R100, R95 ;  /* 0x0000005f64647221 */ /* 0x003fe20000010000 */
[----:B------:R-:W-:Y:S01]  /*a4b0*/  MOV R95, 0x2 ;  /* 0x00000002005f7802 */ /* 0x000fe20000000f00 */
[----:B------:R-:W-:Y:S01]  /*a4c0*/  IMAD.MOV.U32 R77, RZ, RZ, 0x1f ;  /* 0x0000001fff4d7424 */ /* 0x000fe200078e00ff */
[----:B------:R-:W-:Y:S02]  /*a4d0*/  MOV R94, 0xffffffff ;  /* 0xffffffff005e7802 */ /* 0x000fe40000000f00 */
[----:B------:R-:W-:Y:S02]  /*a4e0*/  MOV R78, 0xa500 ;  /* 0x0000a500004e7802 */ /* 0x000fe40000000f00 */
[----:B------:R-:W-:Y:S05]  /*a4f0*/  CALL.REL.NOINC `($__internal_137_$__cuda_sm70_shflsync_bfly_p) ;  /* 0x0000013000007944 */ /* 0x000fea0003c00000 */
[----:B0-----:R-:W-:Y:S01]  /*a500*/  HFMA2.MMA R77, -RZ, RZ, 0, 1.847743988037109375e-06 ;  /* 0x0000001fff4d7435 */ /* 0x001fe200000001ff */
[----:B-1----:R-:W-:Y:S01]  /*a510*/  FADD.FTZ R100, R100, R95 ;  /* 0x0000005f64647221 */ /* 0x002fe20000010000 */
[----:B------:R-:W-:Y:S01]  /*a520*/  MOV R78, 0xa560 ;  /* 0x0000a560004e7802 */ /* 0x000fe20000000f00 */
[----:B------:R-:W-:-:S02]  /*a530*/  IMAD.MOV.U32 R95, RZ, RZ, 0x4 ;  /* 0x00000004ff5f7424 */ /* 0x000fc400078e00ff */
[----:B------:R-:W-:Y:S02]  /*a540*/  IMAD.MOV.U32 R94, RZ, RZ, -0x1 ;  /* 0xffffffffff5e7424 */ /* 0x000fe400078e00ff */
        /* <DEDUP_REMOVED lines=10> */
[----:B------:R-:W-:Y:S02]  /*a5f0*/  IMAD.MOV.U32 R95, RZ, RZ, 0x10 ;  /* 0x00000010ff5f7424 */ /* 0x000fe400078e00ff */
[----:B------:R-:W-:-:S02]  /*a600*/  IMAD.MOV.U32 R94, RZ, RZ, -0x1 ;  /* 0xffffffffff5e7424 */ /* 0x000fc400078e00ff */
[----:B------:R-:W-:Y:S05]  /*a610*/  CALL.REL.NOINC `($__internal_137_$__cuda_sm70_shflsync_bfly_p) ;  /* 0x0000001000007944 */ /* 0x000fea0003c00000 */
[----:B01----:R-:W-:Y:S05]  /*a620*/  BRA `(.L_x_18364) ;  /* 0xffffef0000007947 */ /* 0x003fea000383ffff */
        .weak           $__internal_137_$__cuda_sm70_shflsync_bfly_p
        .type           $__internal_137_$__cuda_sm70_shflsync_bfly_p,@function
        .size           $__internal_137_$__cuda_sm70_shflsync_bfly_p,(.L_x_22225 - $__internal_137_$__cuda_sm70_shflsync_bfly_p)
$__internal_137_$__cuda_sm70_shflsync_bfly_p:
[----:B------:R-:W-:Y:S01]  /*a630*/  MOV R79, 0x0 ;  /* 0x00000000004f7802 */ /* 0x000fe20000000f00 */
[----:B------:R-:W-:Y:S04]  /*a640*/  WARPSYNC R94 ;  /* 0x0000005e00007348 */ /* 0x000fe80003800000 */
[----:B------:R0:W1:Y:S01]  /*a650*/  SHFL.BFLY PT, R95, R100, R95, R77 ;  /* 0x0c00005f645f7389 */ /* 0x00006200000e004d */
[----:B------:R-:W-:Y:S05]  /*a660*/  RET.REL.NODEC R78 `(_ZN10layer_norm13ln_fwd_kernelINS_13Kernel_traitsI6__halfffffjLj3072ELj1ELj1ELj4ELj16ENS_18Kernel_traits_baseILj3072ES2_ffffjLj128EEEEELb1ELb0ELb0ELb1EEEvNS_9FwdParamsE) ;  /* 0xffff59904e007950 */ /* 0x000fea0003c3ffff */
.L_x_18365:
        /* <DEDUP_REMOVED lines=9> */
.L_x_22225:


//--------------------- .text._ZN10layer_norm13ln_fwd_kernelINS_13Kernel_traitsI6__halfffffjLj3072ELj1ELj1ELj4ELj16ENS_18Kernel_traits_baseILj3072ES2_ffffjLj128EEEEELb1ELb0ELb1ELb0EEEvNS_9FwdParamsE --------------------------
	.section	.text._ZN10layer_norm13ln_fwd_kernelINS_13Kernel_traitsI6__halfffffjLj3072ELj1ELj1ELj4ELj16ENS_18Kernel_traits_baseILj3072ES2_ffffjLj128EEEEELb1ELb0ELb1ELb0EEEvNS_9FwdParamsE,"ax",@progbits
	.sectioninfo	@"SHI_REGISTERS=124"
	.align	128
        .global         _ZN10layer_norm13ln_fwd_kernelINS_13Kernel_traitsI6__halfffffjLj3072ELj1ELj1ELj4ELj16ENS_18Kernel_traits_baseILj3072ES2_ffffjLj128EEEEELb1ELb0ELb1ELb0EEEvNS_9FwdParamsE
        .type           _ZN10layer_norm13ln_fwd_kernelINS_13Kernel_traitsI6__halfffffjLj3072ELj1ELj1ELj4ELj16ENS_18Kernel_traits_baseILj3072ES2_ffffjLj128EEEEELb1ELb0ELb1ELb0EEEvNS_9FwdParamsE,@function
        .size           _ZN10layer_norm13ln_fwd_kernelINS_13Kernel_traitsI6__halfffffjLj3072ELj1ELj1ELj4ELj16ENS_18Kernel_traits_baseILj3072ES2_ffffjLj128EEEEELb1ELb0ELb1ELb0EEEvNS_9FwdParamsE,(.L_x_22226 - _ZN10layer_norm13ln_fwd_kernelINS_13Kernel_traitsI6__halfffffjLj3072ELj1ELj1ELj4ELj16ENS_18Kernel_traits_baseILj3072ES2_ffffjLj128EEEEELb1ELb0ELb1ELb0EEEvNS_9FwdParamsE)
        .other          _ZN10layer_norm13ln_fwd_kernelINS_13Kernel_traitsI6__halfffffjLj3072ELj1ELj1ELj4ELj16ENS_18Kernel_traits_baseILj3072ES2_ffffjLj128EEEEELb1ELb0ELb1ELb0EEEvNS_9FwdParamsE,@"STO_CUDA_ENTRY STV_DEFAULT"
_ZN10layer_norm13ln_fwd_kernelINS_13Kernel_traitsI6__halfffffjLj3072ELj1ELj1ELj4ELj16ENS_18Kernel_traits_baseILj3072ES2_ffffjLj128EEEEELb1ELb0ELb1ELb0EEEvNS_9FwdParamsE:
.text._ZN10layer_norm13ln_fwd_kernelINS_13Kernel_traitsI6__halfffffjLj3072ELj1ELj1ELj4ELj16ENS_18Kernel_traits_baseILj3072ES2_ffffjLj128EEEEELb1ELb0ELb1ELb0EEEvNS_9FwdParamsE:
        /* <DEDUP_REMOVED lines=53> */
[----:B------:R-:W-:Y:S01]  /*0350*/  IMAD.MOV.U32 R5, RZ, RZ, c[0x0][0x168] ;  /* 0x00005a00ff057624 */ /* 0x000fe200078e00ff */
[----:B------:R-:W-:Y:S01]  /*0360*/  LOP3.LUT R6, R11, UR13, R8, 0x96, !PT ;  /* 0x0000000d0b067c12 */ /* 0x000fe2000f8e9608 */
[----:B------:R-:W-:Y:S01]  /*0370*/  IMAD.WIDE.U32 R8, R9, -0x326172a9, RZ ;  /* 0xcd9e8d5709087825 */ /* 0x000fe200078e00ff */
[----:B------:R-:W-:-:S03]  /*0380*/  UIADD3 UR24, UR5, -0x24c28bd8, URZ ;  /* 0xdb3d742805187890 */ /* 0x000fc6000fffe03f */
[----:B------:R-:W-:Y:S01]  /*0390*/  IMAD.WIDE.U32 R6, R6, -0x2daee0ad, RZ ;  /* 0xd2511f5306067825 */ /* 0x000fe200078e00ff */
[----:B------:R-:W-:Y:S02]  /*03a0*/  LOP3.LUT R10, R9, UR15, R10, 0x96, !PT ;  /* 0x0000000f090a7c12 */ /* 0x000fe4000f8e960a */
[----:B------:R-:W-:Y:S02]  /*03b0*/  SHF.R.S32.HI R9, RZ, 0x1f, R5 ;  /* 0x0000001fff097819 */ /* 0x000fe40000011405 */
[----:B------:R-:W-:Y:S01]  /*03c0*/  LOP3.LUT R5, R0, 0x7f, RZ, 0xc0, !PT ;  /* 0x0000007f00057812 */ /* 0x000fe200078ec0ff */
[----:B------:R-:W-:Y:S01]  /*03d0*/  IMAD.WIDE.U32 R10, R10, -0x2daee0ad, RZ ;  /* 0xd2511f530a0a7825 */ /* 0x000fe200078e00ff */
[----:B------:R-:W-:Y:S02]  /*03e0*/  LOP3.LUT R12, R7, UR16, R4, 0x96, !PT ;  /* 0x00000010070c7c12 */ /* 0x000fe4000f8e9604 */
        /* <DEDUP_REMOVED lines=33> */
.L_x_18367:
[----:B0-----:R-:W-:Y:S05]  /*0600*/  BSYNC B0 ;  /* 0x0000000000007941 */ /* 0x001fea0003800000 */
.L_x_18366:
        /* <DEDUP_REMOVED lines=12> */
.L_x_18369:
[----:B0-----:R-:W-:Y:S05]  /*06d0*/  BSYNC B0 ;  /* 0x0000000000007941 */ /* 0x001fea0003800000 */
.L_x_18368:
        /* <DEDUP_REMOVED lines=12> */
.L_x_18371:
[----:B0-----:R-:W-:Y:S05]  /*07a0*/  BSYNC B0 ;  /* 0x0000000000007941 */ /* 0x001fea0003800000 */
.L_x_18370:
        /* <DEDUP_REMOVED lines=12> */
.L_x_18373:
[----:B0-----:R-:W-:Y:S05]  /*0870*/  BSYNC B0 ;  /* 0x0000000000007941 */ /* 0x001fea0003800000 */
.L_x_18372:
        /* <DEDUP_REMOVED lines=12> */
.L_x_18375:
[----:B0-----:R-:W-:Y:S05]  /*0940*/  BSYNC B0 ;  /* 0x0000000000007941 */ /* 0x001fea0003800000 */
.L_x_18374:
[----:B------:R-:W-:Y:S01]  /*0950*/  ISETP.GE.U32.AND P0, PT, R4, 0x300, PT ;  /* 0x000003000400780c */ /* 0x000fe20003f06070 */
[----:B------:R-:W-:Y:S01]  /*0960*/  UIADD3 UR25, UR4, -0x700cb87f, URZ ;  /* 0x8ff3478104197890 */ /* 0x000fe2000fffe03f */
[----:B------:R-:W-:Y:S01]  /*0970*/  LOP3.LUT R40, R25, UR21, R18, 0x96, !PT ;  /* 0x0000001519287c12 */ /* 0x000fe2000f8e9612 */
[----:B------:R-:W-:Y:S01]  /*0980*/  UIADD3 UR26, UR5, -0x695add53, URZ ;  /* 0x96a522ad051a7890 */ /* 0x000fe2000fffe03f */
[----:B------:R-:W-:Y:S01]  /*0990*/  BSSY B0, `(.L_x_18376) ;  /* 0x000000e000007945 */ /* 0x000fe20003800000 */
[----:B------:R-:W-:Y:S01]  /*09a0*/  LEA.HI R103, R0, R103, RZ, 0x19 ;  /* 0x0000006700677211 */ /* 0x000fe200078fc8ff */
[----:B------:R-:W-:-:S04]  /*09b0*/  IMAD.HI.U32 R39, R41, -0x326172a9, RZ ;  /* 0xcd9e8d5729277827 */ /* 0x000fc800078e00ff */
[----:B------:R-:W-:-:S03]  /*09c0*/  IMAD.HI.U32 R21, R40, -0x2daee0ad, RZ ;  /* 0xd2511f5328157827 */ /* 0x000fc600078e00ff */
        /* <DEDUP_REMOVED lines=10> */
.L_x_18377:
[----:B0-----:R-:W-:Y:S05]  /*0a70*/  BSYNC B0 ;  /* 0x0000000000007941 */ /* 0x001fea0003800000 */
.L_x_18376:
[----:B------:R-:W-:Y:S02]  /*0a80*/  ISETP.GE.AND P2, PT, R103, c[0x0][0x164], PT ;  /* 0x0000590067007a0c */ /* 0x000fe40003f46270 */
[----:B------:R-:W-:Y:S02]  /*0a90*/  LOP3.LUT R39, R39, UR23, R24, 0x96, !PT ;  /* 0x0000001727277c12 */ /* 0x000fe4000f8e9618 */
[----:B------:R-:W-:-:S09]  /*0aa0*/  LOP3.LUT R25, R21, UR24, R22, 0x96, !PT ;  /* 0x0000001815197c12 */ /* 0x000fd2000f8e9616 */
[----:B------:R-:W-:Y:S05]  /*0ab0*/  @P2 EXIT ;  /* 0x000000000000294d */ /* 0x000fea0003800000 */
[----:B------:R-:W-:Y:S01]  /*0ac0*/  SHF.R.S32.HI R38, RZ, 0x2, R38 ;  /* 0x00000002ff267819 */ /* 0x000fe20000011426 */
[C---:B------:R-:W-:Y:S01]  /*0ad0*/  IMAD.SHL.U32 R21, R0.reuse, 0x20, RZ ;  /* 0x0000002000157824 */ /* 0x040fe200078e00ff */
[----:B------:R-:W-:Y:S01]  /*0ae0*/  LOP3.LUT R22, R0, 0x60, RZ, 0xc0, !PT ;  /* 0x0000006000167812 */ /* 0x000fe200078ec0ff */
[----:B-----5:R-:W-:Y:S01]  /*0af0*/  IMAD.MOV.U32 R80, RZ, RZ, R6 ;  /* 0x000000ffff507224 */ /* 0x020fe200078e0006 */
[----:B------:R-:W-:Y:S01]  /*0b00*/  LOP3.LUT R5, R38, 0x7f, RZ, 0xc0, !PT ;  /* 0x0000007f26057812 */ /* 0x000fe200078ec0ff */
[--C-:B------:R-:W-:Y:S01]  /*0b10*/  IMAD.MOV.U32 R81, RZ, RZ, R7.reuse ;  /* 0x000000ffff517224 */ /* 0x100fe200078e0007 */
[--C-:B------:R-:W-:Y:S01]  /*0b20*/  SHF.R.U64 R79, R6, 0x10, R7.reuse ;  /* 0x00000010064f7819 */ /* 0x100fe20000001207 */
[----:B------:R-:W-:Y:S01]  /*0b30*/  IMAD.HI.U32 R24, R39, -0x2daee0ad, RZ ;  /* 0xd2511f5327187827 */ /* 0x000fe200078e00ff */
[----:B------:R-:W-:Y:S01]  /*0b40*/  LOP3.LUT R6, R21, 0x3e0, RZ, 0xc0, !PT ;  /* 0x000003e015067812 */ /* 0x000fe200078ec0ff */
[----:B------:R-:W-:Y:S01]  /*0b50*/  HADD2.F32 R80, -RZ, R80.H0_H0 ;  /* 0x20000050ff507230 */ /* 0x000fe20000004100 */
[----:B------:R-:W-:Y:S01]  /*0b60*/  SHF.R.U32.HI R38, RZ, 0x2, R38 ;  /* 0x00000002ff267819 */ /* 0x000fe20000011626 */
[C---:B------:R-:W-:Y:S01]  /*0b70*/  IMAD.IADD R22, R5.reuse, 0x1, -R22 ;  /* 0x0000000105167824 */ /* 0x040fe200078e0a16 */
[----:B------:R-:W-:Y:S01]  /*0b80*/  IADD3 R6, R5, -R6, RZ ;  /* 0x8000000605067210 */ /* 0x000fe20007ffe0ff */
[----:B------:R-:W-:Y:S01]  /*0b90*/  IMAD R21, R40, -0x2daee0ad, RZ ;  /* 0xd2511f5328157824 */ /* 0x000fe200078e02ff */
[----:B------:R-:W-:Y:S01]  /*0ba0*/  SHF.R.U32.HI R82, RZ, 0x10, R7 ;  /* 0x00000010ff527819 */ /* 0x000fe20000011607 */
[----:B------:R-:W-:Y:S01]  /*0bb0*/  IMAD.MOV.U32 R60, RZ, RZ, R28 ;  /* 0x000000ffff3c7224 */ /* 0x000fe200078e001c */
[----:B------:R-:W-:Y:S01]  /*0bc0*/  IMNMX R22, RZ, R22, !PT ;  /* 0x00000016ff167217 */ /* 0x000fe20007800200 */
[----:B------:R-:W-:Y:S01]  /*0bd0*/  IMAD.MOV.U32 R61, RZ, RZ, R29 ;  /* 0x000000ffff3d7224 */ /* 0x000fe200078e001d */
[----:B------:R-:W-:Y:S01]  /*0be0*/  IMNMX R6, RZ, R6, !PT ;  /* 0x00000006ff067217 */ /* 0x000fe20007800200 */
[----:B------:R-:W-:Y:S01]  /*0bf0*/  IMAD.MOV.U32 R64, RZ, RZ, R30 ;  /* 0x000000ffff407224 */ /* 0x000fe200078e001e */
[----:B------:R-:W-:Y:S01]  /*0c00*/  LOP3.LUT R7, R38, 0x3fffffe0, RZ, 0xc0, !PT ;  /* 0x3fffffe026077812 */ /* 0x000fe200078ec0ff */
[----:B------:R-:W-:Y:S01]  /*0c10*/  IMAD.MOV.U32 R65, RZ, RZ, R31 ;  /* 0x000000ffff417224 */ /* 0x000fe200078e001f */
[----:B------:R-:W-:Y:S01]  /*0c20*/  IMNMX R22, R22, 0x20, PT ;  /* 0x0000002016167817 */ /* 0x000fe20003800200 */
[----:B------:R-:W-:Y:S01]  /*0c30*/  IMAD.MOV.U32 R69, RZ, RZ, R33 ;  /* 0x000000ffff457224 */ /* 0x000fe200078e0021 */
[----:B------:R-:W-:Y:S01]  /*0c40*/  IMNMX R26, R6, 0x20, PT ;  /* 0x00000020061a7817 */ /* 0x000fe20003800200 */
[----:B------:R-:W-:Y:S01]  /*0c50*/  IMAD.MOV.U32 R72, RZ, RZ, R34 ;  /* 0x000000ffff487224 */ /* 0x000fe200078e0022 */
[----:B------:R-:W-:Y:S01]  /*0c60*/  LOP3.LUT R6, R24, UR26, R21, 0x96, !PT ;  /* 0x0000001a18067c12 */ /* 0x000fe2000f8e9615 */
[----:B------:R-:W-:Y:S01]  /*0c70*/  IMAD.IADD R24, R22, 0x1, R7 ;  /* 0x0000000116187824 */ /* 0x000fe200078e0207 */
[--C-:B------:R-:W-:Y:S01]  /*0c80*/  SHF.R.U64 R84, R8, 0x10, R9.reuse ;  /* 0x0000001008547819 */ /* 0x100fe20000001209 */
[----:B------:R-:W-:Y:S01]  /*0c90*/  IMAD.IADD R26, R7, 0x1, R26 ;  /* 0x00000001071a7824 */ /* 0x000fe200078e021a */
[----:B------:R-:W-:Y:S01]  /*0ca0*/  HADD2.F32 R7, -RZ, R8.H0_H0 ;  /* 0x20000008ff077230 */ /* 0x000fe20000004100 */
[----:B------:R-:W-:Y:S01]  /*0cb0*/  SHF.R.U32.HI R83, RZ, 0x10, R9 ;  /* 0x00000010ff537819 */ /* 0x000fe20000011609 */
[----:B------:R-:W-:Y:S01]  /*0cc0*/  HADD2.F32 R8, -RZ, R9.H0_H0 ;  /* 0x20000009ff087230 */ /* 0x000fe20000004100 */
[----:B------:R-:W-:Y:S01]  /*0cd0*/  SHF.L.U32 R24, R24, 0x2, RZ ;  /* 0x0000000218187819 */ /* 0x000fe200000006ff */
[----:B------:R-:W-:Y:S01]  /*0ce0*/  HADD2.F32 R9, -RZ, R10.H0_H0 ;  /* 0x2000000aff097230 */ /* 0x000fe20000004100 */
[--C-:B------:R-:W-:Y:S01]  /*0cf0*/  SHF.R.U64 R86, R10, 0x10, R11.reuse ;  /* 0x000000100a567819 */ /* 0x100fe2000000120b */
[----:B------:R-:W-:Y:S01]  /*0d00*/  HADD2.F32 R10, -RZ, R11.H0_H0 ;  /* 0x2000000bff0a7230 */ /* 0x000fe20000004100 */
[----:B------:R-:W-:Y:S01]  /*0d10*/  SHF.R.U32.HI R85, RZ, 0x10, R11 ;  /* 0x00000010ff557819 */ /* 0x000fe2000001160b */
[----:B------:R-:W-:Y:S01]  /*0d20*/  HADD2.F32 R11, -RZ, R12.H0_H0 ;  /* 0x2000000cff0b7230 */ /* 0x000fe20000004100 */
[----:B------:R-:W0:Y:S01]  /*0d30*/  I2F.U32 R24, R24 ;  /* 0x0000001800187306 */ /* 0x000e220000201000 */
[--C-:B------:R-:W-:Y:S01]  /*0d40*/  SHF.R.U64 R88, R12, 0x10, R13.reuse ;  /* 0x000000100c587819 */ /* 0x100fe2000000120d */
[----:B------:R-:W-:Y:S01]  /*0d50*/  HADD2.F32 R12, -RZ, R13.H0_H0 ;  /* 0x2000000dff0c7230 */ /* 0x000fe20000004100 */
[----:B------:R-:W-:Y:S01]  /*0d60*/  SHF.R.U32.HI R89, RZ, 0x10, R13 ;  /* 0x00000010ff597819 */ /* 0x000fe2000001160d */
[----:B------:R-:W-:Y:S01]  /*0d70*/  HADD2.F32 R13, -RZ, R14.H0_H0 ;  /* 0x2000000eff0d7230 */ /* 0x000fe20000004100 */
[----:B------:R-:W-:Y:S01]  /*0d80*/  SHF.R.U64 R90, R14, 0x10, R15 ;  /* 0x000000100e5a7819 */ /* 0x000fe2000000120f */
[----:B------:R-:W-:Y:S01]  /*0d90*/  HADD2.F32 R14, -RZ, R15.H0_H0 ;  /* 0x2000000fff0e7230 */ /* 0x000fe20000004100 */
[----:B------:R-:W-:Y:S01]  /*0da0*/  SHF.R.U64 R23, R28, 0x10, R29 ;  /* 0x000000101c177819 */ /* 0x000fe2000000121d */
[----:B------:R-:W-:Y:S01]  /*0db0*/  IMAD.MOV.U32 R73, RZ, RZ, R35 ;  /* 0x000000ffff497224 */ /* 0x000fe200078e0023 */
[----:B------:R-:W-:Y:S01]  /*0dc0*/  SHF.R.U32.HI R91, RZ, 0x10, R15 ;  /* 0x00000010ff5b7819 */ /* 0x000fe2000001160f */
[----:B------:R-:W-:Y:S01]  /*0dd0*/  IMAD.MOV.U32 R76, RZ, RZ, R36 ;  /* 0x000000ffff4c7224 */ /* 0x000fe200078e0024 */
[----:B------:R-:W-:Y:S01]  /*0de0*/  SHF.R.U32.HI R62, RZ, 0x10, R29 ;  /* 0x00000010ff3e7819 */ /* 0x000fe2000001161d */
[----:B------:R-:W-:Y:S01]  /*0df0*/  IMAD R5, R41, -0x326172a9, RZ ;  /* 0xcd9e8d5729057824 */ /* 0x000fe200078e02ff */
[--C-:B------:R-:W-:Y:S01]  /*0e00*/  SHF.R.U64 R63, R30, 0x10, R31.reuse ;  /* 0x000000101e3f7819 */ /* 0x100fe2000000121f */
[----:B------:R-:W-:Y:S01]  /*0e10*/  IMAD.HI.U32 R28, R25, -0x326172a9, RZ ;  /* 0xcd9e8d57191c7827 */ /* 0x000fe200078e00ff */
[----:B------:R-:W-:Y:S01]  /*0e20*/  SHF.R.U32.HI R66, RZ, 0x10, R31 ;  /* 0x00000010ff427819 */ /* 0x000fe2000001161f */
[----:B0-----:R0:W1:Y:S01]  /*0e30*/  MUFU.RCP R87, R24 ;  /* 0x0000001800577308 */ /* 0x0010620000001000 */
[----:B------:R-:W-:Y:S01]  /*0e40*/  MOV R68, R32 ;  /* 0x0000002000447202 */ /* 0x000fe20000000f00 */
[----:B------:R-:W-:Y:S01]  /*0e50*/  HADD2.F32 R15, -RZ, R16.H0_H0 ;  /* 0x20000010ff0f7230 */ /* 0x000fe20000004100 */
[--C-:B------:R-:W-:Y:S01]  /*0e60*/  SHF.R.U64 R67, R32, 0x10, R33.reuse ;  /* 0x0000001020437819 */ /* 0x100fe20000001221 */
[----:B------:R-:W-:Y:S01]  /*0e70*/  IMAD R22, R39, -0x2daee0ad, RZ ;  /* 0xd2511f5327167824 */ /* 0x000fe200078e02ff */
[----:B------:R-:W-:Y:S01]  /*0e80*/  SHF.R.U32.HI R70, RZ, 0x10, R33 ;  /* 0x00000010ff467819 */ /* 0x000fe20000011621 */
[----:B------:R-:W-:Y:S01]  /*0e90*/  IMAD.MOV.U32 R96, RZ, RZ, 0x1 ;  /* 0x00000001ff607424 */ /* 0x000fe200078e00ff */
[--C-:B------:R-:W-:Y:S01]  /*0ea0*/  SHF.R.U64 R71, R34, 0x10, R35.reuse ;  /* 0x0000001022477819 */ /* 0x100fe20000001223 */
[----:B------:R-:W-:Y:S01]  /*0eb0*/  IMAD.MOV.U32 R21, RZ, RZ, RZ ;  /* 0x000000ffff157224 */ /* 0x000fe200078e00ff */
        /* <DEDUP_REMOVED lines=16> */
[----:B------:R-:W-:Y:S01]  /*0fc0*/  LOP3.LUT R19, R20, 0x3, RZ, 0xc0, !PT ;  /* 0x0000000314137812 */ /* 0x000fe200078ec0ff */
[----:B------:R-:W-:Y:S01]  /*0fd0*/  IMAD R20, R25, -0x326172a9, RZ ;  /* 0xcd9e8d5719147824 */ /* 0x000fe200078e02ff */
[----:B------:R-:W-:Y:S01]  /*0fe0*/  LOP3.LUT R5, R28, UR25, R5, 0x96, !PT ;  /* 0x000000191c057c12 */ /* 0x000fe2000f8e9605 */
[----:B------:R-:W-:Y:S01]  /*0ff0*/  HADD2.F32 R63, -RZ, R63.H0_H0 ;  /* 0x2000003fff3f7230 */ /* 0x000fe20000004100 */
[----:B------:R-:W-:Y:S01]  /*1000*/  IMAD.SHL.U32 R97, R26, 0x4, RZ ;  /* 0x000000041a617824 */ /* 0x000fe200078e00ff */
        /* <DEDUP_REMOVED lines=29> */
[----:B01----:R-:W-:Y:S02]  /*11e0*/  HADD2.F32 R95, -RZ, R95.H0_H0 ;  /* 0x2000005fff5f7230 */ /* 0x003fe40000004100 */
.L_x_18631:
[----:B------:R-:W-:-:S04]  /*11f0*/  IMAD.MOV.U32 R110, RZ, RZ, 0x4 ;  /* 0x00000004ff6e7424 */ /* 0x000fc800078e00ff */
[----:B------:R-:W-:-:S05]  /*1200*/  IMAD.WIDE R108, R103, R110, c[0x0][0x1d0] ;  /* 0x00007400676c7625 */ /* 0x000fca00078e026e */
[----:B------:R0:W2:Y:S01]  /*1210*/  LDG.E R59, [R108.64] ;  /* 0x000000066c3b7981 */ /* 0x0000a2000c1e1900 */
[----:B------:R-:W-:-:S05]  /*1220*/  IMAD.WIDE R56, R103, R110, c[0x0][0x1d8] ;  /* 0x0000760067387625 */ /* 0x000fca00078e026e */
[----:B------:R1:W5:Y:S01]  /*1230*/  LDG.E R58, [R56.64] ;  /* 0x00000006383a7981 */ /* 0x000362000c1e1900 */
[----:B------:R-:W-:Y:S01]  /*1240*/  IMAD R111, R103, c[0x0][0x168], RZ ;  /* 0x00005a00676f7a24 */ /* 0x000fe200078e02ff */
[----:B------:R-:W-:Y:S01]  /*1250*/  BSSY B0, `(.L_x_18378) ;  /* 0x0000199000007945 */ /* 0x000fe20003800000 */
[----:B0-----:R-:W-:Y:S01]  /*1260*/  LOP3.LUT R108, R0, 0x7f, RZ, 0xc0, !PT ;  /* 0x0000007f006c7812 */ /* 0x001fe200078ec0ff */
[----:B------:R-:W-:Y:S01]  /*1270*/  IMAD.MOV.U32 R109, RZ, RZ, RZ ;  /* 0x000000ffff6d7224 */ /* 0x000fe200078e00ff */
        /* <DEDUP_REMOVED lines=11> */
[----:B-1----:R-:W-:-:S04]  /*1330*/  ISETP.NE.U32.AND P3, PT, RZ, c[0x0][0x180], PT ;  /* 0x00006000ff007a0c */ /* 0x002fc80003f65070 */
[----:B------:R-:W-:Y:S02]  /*1340*/  ISETP.NE.AND.EX P3, PT, RZ, c[0x0][0x184], PT, P3 ;  /* 0x00006100ff007a0c */ /* 0x000fe40003f65330 */
[----:B------:R-:W-:-:S11]  /*1350*/  @P2 MOV R30, 0x10 ;  /* 0x00000010001e2802 */ /* 0x000fd60000000f00 */
[----:B------:R-:W-:-:S04]  /*1360*/  @P3 IMAD.MOV.U32 R56, RZ, RZ, 0x10 ;  /* 0x00000010ff383424 */ /* 0x000fc800078e00ff */
[----:B------:R-:W-:-:S04]  /*1370*/  @P3 IMAD.WIDE.U32 R56, R111, R56, c[0x0][0x180] ;  /* 0x000060006f383625 */ /* 0x000fc800078e0038 */
[----:B------:R-:W-:Y:S01]  /*1380*/  @P2 IMAD.WIDE.U32 R30, R109, R30, c[0x0][0x170] ;  /* 0x00005c006d1e2625 */ /* 0x000fe200078e001e */
[----:B------:R-:W2:Y:S01]  /*1390*/  @P3 LDG.E.128 R24, [R56.64] ;  /* 0x0000000638183981 */ /* 0x000ea2000c1e1d00 */
[----:B------:R-:W-:-:S03]  /*13a0*/  ISETP.GT.AND P4, PT, R59, RZ, PT ;  /* 0x000000ff3b00720c */ /* 0x000fc60003f84270 */
[----:B------:R0:W5:Y:S01]  /*13b0*/  @P2 LDG.E.128 R32, [R30.64] ;  /* 0x000000061e202981 */ /* 0x000162000c1e1d00 */
[----:B------:R-:W-:Y:S09]  /*13c0*/  BSSY B1, `(.L_x_18380) ;  /* 0x000005b000017945 */ /* 0x000ff20003800000 */
        /* <DEDUP_REMOVED lines=17> */
.L_x_18383:
[----:B------:R-:W-:Y:S02]  /*14e0*/  IMAD.MOV.U32 R114, RZ, RZ, R20 ;  /* 0x000000ffff727224 */ /* 0x000fe400078e0014 */
.L_x_18384:
[----:B------:R-:W-:Y:S05]  /*14f0*/  BSYNC B2 ;  /* 0x0000000000027941 */ /* 0x000fea0003800000 */
.L_x_18382:
        /* <DEDUP_REMOVED lines=16> */
.L_x_18388:
[----:B------:R-:W-:Y:S05]  /*1600*/  BSYNC B3 ;  /* 0x0000000000037941 */ /* 0x000fea0003800000 */
.L_x_18387:
        /* <DEDUP_REMOVED lines=44> */
.L_x_18386:
[----:B------:R-:W-:Y:S05]  /*18d0*/  BSYNC B2 ;  /* 0x0000000000027941 */ /* 0x000fea0003800000 */
.L_x_18385:
[----:B------:R-:W0:Y:S01]  /*18e0*/  I2F.U32 R19, R114 ;  /* 0x0000007200137306 */ /* 0x000e220000201000 */
[----:B------:R-:W-:Y:S01]  /*18f0*/  HFMA2.MMA R30, -RZ, RZ, 0.1171875, 0 ;  /* 0x2f800000ff1e7435 */ /* 0x000fe200000001ff */
[----:B-----5:R-:W-:-:S04]  /*1900*/  FMUL.FTZ R28, R32, c[0x0][0x1ec] ;  /* 0x00007b00201c7a20 */ /* 0x020fc80000410000 */
[----:B------:R-:W-:-:S05]  /*1910*/  FMUL.FTZ R28, R28, c[0x0][0x1e8] ;  /* 0x00007a001c1c7a20 */ /* 0x000fca0000410000 */
[----:B0-----:R-:W-:-:S05]  /*1920*/  FFMA.FTZ R19, R19, R30, 1.1641532182693481445e-10 ;  /* 0x2f00000013137423 */ /* 0x001fca000001001e */
[----:B------:R-:W-:-:S04]  /*1930*/  FSETP.GTU.FTZ.AND P5, PT, R19, c[0x0][0x1e4], PT ;  /* 0x0000790013007a0b */ /* 0x000fc80003fbc000 */
[----:B------:R-:W-:Y:S02]  /*1940*/  FSEL R28, R28, RZ, !P5 ;  /* 0x000000ff1c1c7208 */ /* 0x000fe40006800000 */
[----:B------:R-:W-:-:S03]  /*1950*/  SEL R98, RZ, 0x1, P5 ;  /* 0x00000001ff627807 */ /* 0x000fc60002800000 */
[----:B------:R-:W-:Y:S02]  /*1960*/  @P3 FADD.FTZ R28, R24, R28 ;  /* 0x0000001c181c3221 */ /* 0x000fe40000010000 */
.L_x_18381:
[----:B0-----:R-:W-:Y:S05]  /*1970*/  BSYNC B1 ;  /* 0x0000000000017941 */ /* 0x001fea0003800000 */
.L_x_18380:
        /* <DEDUP_REMOVED lines=18> */
.L_x_18392:
[----:B------:R-:W-:Y:S02]  /*1aa0*/  IMAD.MOV.U32 R19, RZ, RZ, R20 ;  /* 0x000000ffff137224 */ /* 0x000fe400078e0014 */
.L_x_18393:
[----:B------:R-:W-:Y:S05]  /*1ab0*/  BSYNC B2 ;  /* 0x0000000000027941 */ /* 0x000fea0003800000 */
.L_x_18391:
        /* <DEDUP_REMOVED lines=16> */
.L_x_18397:
[----:B------:R-:W-:Y:S05]  /*1bc0*/  BSYNC B3 ;  /* 0x0000000000037941 */ /* 0x000fea0003800000 */
.L_x_18396:
        /* <DEDUP_REMOVED lines=44> */
.L_x_18395:
[----:B------:R-:W-:Y:S05]  /*1e90*/  BSYNC B2 ;  /* 0x0000000000027941 */ /* 0x000fea0003800000 */
.L_x_18394:
        /* <DEDUP_REMOVED lines=9> */
.L_x_18390:
[----:B------:R-:W-:Y:S05]  /*1f30*/  BSYNC B1 ;  /* 0x0000000000017941 */ /* 0x000fea0003800000 */
.L_x_18389:
        /* <DEDUP_REMOVED lines=18> */
.L_x_18401:
[----:B------:R-:W-:Y:S02]  /*2060*/  IMAD.MOV.U32 R19, RZ, RZ, R20 ;  /* 0x000000ffff137224 */ /* 0x000fe400078e0014 */
.L_x_18402:
[----:B------:R-:W-:Y:S05]  /*2070*/  BSYNC B2 ;  /* 0x0000000000027941 */ /* 0x000fea0003800000 */
.L_x_18400:
        /* <DEDUP_REMOVED lines=16> */
.L_x_18406:
[----:B------:R-:W-:Y:S05]  /*2180*/  BSYNC B3 ;  /* 0x0000000000037941 */ /* 0x000fea0003800000 */
.L_x_18405:
        /* <DEDUP_REMOVED lines=44> */
.L_x_18404:
[----:B------:R-:W-:Y:S05]  /*2450*/  BSYNC B2 ;  /* 0x0000000000027941 */ /* 0x000fea0003800000 */
.L_x_18403:
        /* <DEDUP_REMOVED lines=9> */
.L_x_18399:
[----:B------:R-:W-:Y:S05]  /*24f0*/  BSYNC B1 ;  /* 0x0000000000017941 */ /* 0x000fea0003800000 */
.L_x_18398:
        /* <DEDUP_REMOVED lines=18> */
.L_x_18410:
[----:B------:R-:W-:Y:S02]  /*2620*/  IMAD.MOV.U32 R118, RZ, RZ, R20 ;  /* 0x000000ffff767224 */ /* 0x000fe400078e0014 */
.L_x_18411:
[----:B------:R-:W-:Y:S05]  /*2630*/  BSYNC B2 ;  /* 0x0000000000027941 */ /* 0x000fea0003800000 */
.L_x_18409:
        /* <DEDUP_REMOVED lines=16> */
.L_x_18415:
[----:B------:R-:W-:Y:S05]  /*2740*/  BSYNC B3 ;  /* 0x0000000000037941 */ /* 0x000fea0003800000 */
.L_x_18414:
        /* <DEDUP_REMOVED lines=44> */
.L_x_18413:
[----:B------:R-:W-:Y:S05]  /*2a10*/  BSYNC B2 ;  /* 0x0000000000027941 */ /* 0x000fea0003800000 */
.L_x_18412:
        /* <DEDUP_REMOVED lines=9> */
.L_x_18408:
[----:B------:R-:W-:Y:S05]  /*2ab0*/  BSYNC B1 ;  /* 0x0000000000017941 */ /* 0x000fea0003800000 */
.L_x_18407:
[----:B------:R-:W-:Y:S01]  /*2ac0*/  IMAD.MOV.U32 R56, RZ, RZ, 0x10 ;  /* 0x00000010ff387424 */ /* 0x000fe200078e00ff */
[----:B------:R-:W-:Y:S03]  /*2ad0*/  BSSY B1, `(.L_x_18416) ;  /* 0x000000e000017945 */ /* 0x000fe60003800000 */
[----:B------:R-:W-:-:S05]  /*2ae0*/  IMAD.WIDE.U32 R56, R111, R56, c[0x0][0x188] ;  /* 0x000062006f387625 */ /* 0x000fca00078e0038 */
[----:B------:R0:W-:Y:S01]  /*2af0*/  STG.E.128 [R56.64], R28 ;  /* 0x0000001c38007986 */ /* 0x0001e2000c101d06 */
[----:B------:R-:W-:Y:S05]  /*2b00*/  @!P2 BRA `(.L_x_18417) ;  /* 0x000000a00000a947 */ /* 0x000fea0003800000 */
[----:B0-----:R-:W-:Y:S01]  /*2b10*/  IMAD.U32 R57, R100, 0x10000, RZ ;  /* 0x0001000064397824 */ /* 0x001fe200078e00ff */
[----:B------:R-:W-:Y:S02]  /*2b20*/  LOP3.LUT R56, R101, 0xffff, RZ, 0xc0, !PT ;  /* 0x0000ffff65387812 */ /* 0x000fe400078ec0ff */
[----:B------:R-:W-:Y:S02]  /*2b30*/  LOP3.LUT R113, R99, 0xff, RZ, 0xc0, !PT ;  /* 0x000000ff63717812 */ /* 0x000fe400078ec0ff */
[----:B------:R-:W-:Y:S02]  /*2b40*/  LOP3.LUT R57, R57, 0xff0000, RZ, 0xc0, !PT ;  /* 0x00ff000039397812 */ /* 0x000fe400078ec0ff */
[----:B------:R-:W-:-:S03]  /*2b50*/  LOP3.LUT R112, R98, 0xff, RZ, 0xc0, !PT ;  /* 0x000000ff62707812 */ /* 0x000fc600078ec0ff */
[----:B------:R-:W-:-:S05]  /*2b60*/  IMAD R56, R56, 0x1000000, R57 ;  /* 0x0100000038387824 */ /* 0x000fca00078e0239 */
[----:B------:R-:W-:Y:S01]  /*2b70*/  LEA R113, R113, R56, 0x8 ;  /* 0x0000003871717211 */ /* 0x000fe200078e40ff */
[----:B------:R-:W-:-:S04]  /*2b80*/  IMAD.WIDE.U32 R56, R109, R110, c[0x0][0x190] ;  /* 0x000064006d387625 */ /* 0x000fc800078e006e */
[----:B------:R-:W-:-:S05]  /*2b90*/  IMAD.IADD R113, R113, 0x1, R112 ;  /* 0x0000000171717824 */ /* 0x000fca00078e0270 */
[----:B------:R0:W-:Y:S02]  /*2ba0*/  STG.E [R56.64], R113 ;  /* 0x0000007138007986 */ /* 0x0001e4000c101906 */
.L_x_18417:
[----:B------:R-:W-:Y:S05]  /*2bb0*/  BSYNC B1 ;  /* 0x0000000000017941 */ /* 0x000fea0003800000 */
.L_x_18416:
[----:B------:R-:W-:Y:S02]  /*2bc0*/  IADD3 R111, R111, 0x80, RZ ;  /* 0x000000806f6f7810 */ /* 0x000fe40007ffe0ff */
[----:B------:R-:W-:Y:S02]  /*2bd0*/  IADD3 R109, R109, 0x80, RZ ;  /* 0x000000806d6d7810 */ /* 0x000fe40007ffe0ff */
.L_x_18379:
[----:B-1----:R-:W-:Y:S05]  /*2be0*/  BSYNC B0 ;  /* 0x0000000000007941 */ /* 0x002fea0003800000 */
.L_x_18378:
[----:B------:R-:W-:Y:S01]  /*2bf0*/  ISETP.NE.AND P3, PT, R107, RZ, PT ;  /* 0x000000ff6b00720c */ /* 0x000fe20003f65270 */
[----:B------:R-:W-:-:S12]  /*2c00*/  BSSY B0, `(.L_x_18418) ;  /* 0x000018d000007945 */ /* 0x000fd80003800000 */
[----:B------:R-:W-:Y:S05]  /*2c10*/  @!P3 BRA `(.L_x_18419) ;  /* 0x000018b00000b947 */ /* 0x000fea0003800000 */
[----:B------:R-:W-:-:S04]  /*2c20*/  ISETP.NE.U32.AND P3, PT, RZ, c[0x0][0x180], PT ;  /* 0x00006000ff007a0c */ /* 0x000fc80003f65070 */
[----:B------:R-:W-:Y:S01]  /*2c30*/  ISETP.NE.AND.EX P3, PT, RZ, c[0x0][0x184], PT, P3 ;  /* 0x00006100ff007a0c */ /* 0x000fe20003f65330 */
[----:B------:R-:W-:-:S04]  /*2c40*/  @P2 IMAD.MOV.U32 R38, RZ, RZ, 0x10 ;  /* 0x00000010ff262424 */ /* 0x000fc800078e00ff */
[----:B------:R-:W-:-:S05]  /*2c50*/  @P2 IMAD.WIDE.U32 R38, R109, R38, c[0x0][0x170] ;  /* 0x00005c006d262625 */ /* 0x000fca00078e0026 */
[----:B-----5:R1:W5:Y:S03]  /*2c60*/  @P2 LDG.E.128 R32, [R38.64] ;  /* 0x0000000626202981 */ /* 0x020366000c1e1d00 */
[----:B0-----:R-:W-:-:S04]  /*2c70*/  @P3 IMAD.MOV.U32 R56, RZ, RZ, 0x10 ;  /* 0x00000010ff383424 */ /* 0x001fc800078e00ff */
[----:B------:R-:W-:-:S05]  /*2c80*/  @P3 IMAD.WIDE.U32 R56, R111, R56, c[0x0][0x180] ;  /* 0x000060006f383625 */ /* 0x000fca00078e0038 */
[----:B------:R-:W2:Y:S01]  /*2c90*/  @P3 LDG.E.128 R24, [R56.64] ;  /* 0x0000000638183981 */ /* 0x000ea2000c1e1d00 */
        /* <DEDUP_REMOVED lines=19> */
.L_x_18423:
[----:B------:R-:W-:Y:S02]  /*2dd0*/  MOV R114, R20 ;  /* 0x0000001400727202 */ /* 0x000fe40000000f00 */
.L_x_18424:
[----:B------:R-:W-:Y:S05]  /*2de0*/  BSYNC B2 ;  /* 0x0000000000027941 */ /* 0x000fea0003800000 */
.L_x_18422:
        /* <DEDUP_REMOVED lines=16> */
.L_x_18428:
[----:B------:R-:W-:Y:S05]  /*2ef0*/  BSYNC B3 ;  /* 0x0000000000037941 */ /* 0x000fea0003800000 */
.L_x_18427:
        /* <DEDUP_REMOVED lines=44> */
.L_x_18426:
[----:B------:R-:W-:Y:S05]  /*31c0*/  BSYNC B2 ;  /* 0x0000000000027941 */ /* 0x000fea0003800000 */
.L_x_18425:
[----:B------:R-:W0:Y:S01]  /*31d0*/  I2F.U32 R19, R114 ;  /* 0x0000007200137306 */ /* 0x000e220000201000 */
[----:B------:R-:W-:Y:S02]  /*31e0*/  IMAD.MOV.U32 R36, RZ, RZ, 0x2f800000 ;  /* 0x2f800000ff247424 */ /* 0x000fe400078e00ff */
[----:B-----5:R-:W-:-:S04]  /*31f0*/  FMUL.FTZ R37, R32, c[0x0][0x1ec] ;  /* 0x00007b0020257a20 */ /* 0x020fc80000410000 */
[----:B------:R-:W-:Y:S02]  /*3200*/  FMUL.FTZ R37, R37, c[0x0][0x1e8] ;  /* 0x00007a0025257a20 */ /* 0x000fe40000410000 */
[----:B0-----:R-:W-:-:S05]  /*3210*/  FFMA.FTZ R19, R19, R36, 1.1641532182693481445e-10 ;  /* 0x2f00000013137423 */ /* 0x001fca0000010024 */
[----:B------:R-:W-:-:S04]  /*3220*/  FSETP.GTU.FTZ.AND P5, PT, R19, c[0x0][0x1e4], PT ;  /* 0x0000790013007a0b */ /* 0x000fc80003fbc000 */
[----:B------:R-:W-:Y:S02]  /*3230*/  FSEL R36, R37, RZ, !P5 ;  /* 0x000000ff25247208 */ /* 0x000fe40006800000 */
[----:B------:R-:W-:-:S03]  /*3240*/  SEL R98, RZ, 0x1, P5 ;  /* 0x00000001ff627807 */ /* 0x000fc60002800000 */
[----:B------:R-:W-:Y:S02]  /*3250*/  @P3 FADD.FTZ R36, R24, R36 ;  /* 0x0000002418243221 */ /* 0x000fe40000010000 */
.L_x_18421:
[----:B-1----:R-:W-:Y:S05]  /*3260*/  BSYNC B1 ;  /* 0x0000000000017941 */ /* 0x002fea0003800000 */
.L_x_18420:
        /* <DEDUP_REMOVED lines=18> */
.L_x_18432:
[----:B------:R-:W-:Y:S02]  /*3390*/  MOV R19, R20 ;  /* 0x0000001400137202 */ /* 0x000fe40000000f00 */
.L_x_18433:
[----:B------:R-:W-:Y:S05]  /*33a0*/  BSYNC B2 ;  /* 0x0000000000027941 */ /* 0x000fea0003800000 */
.L_x_18431:
        /* <DEDUP_REMOVED lines=16> */
.L_x_18437:
[----:B------:R-:W-:Y:S05]  /*34b0*/  BSYNC B3 ;  /* 0x0000000000037941 */ /* 0x000fea0003800000 */
.L_x_18436:
        /* <DEDUP_REMOVED lines=44> */
.L_x_18435:
[----:B------:R-:W-:Y:S05]  /*3780*/  BSYNC B2 ;  /* 0x0000000000027941 */ /* 0x000fea0003800000 */
.L_x_18434:
        /* <DEDUP_REMOVED lines=9> */
.L_x_18430:
[----:B------:R-:W-:Y:S05]  /*3820*/  BSYNC B1 ;  /* 0x0000000000017941 */ /* 0x000fea0003800000 */
.L_x_18429:
        /* <DEDUP_REMOVED lines=18> */
.L_x_18441:
[----:B------:R-:W-:Y:S02]  /*3950*/  MOV R19, R20 ;  /* 0x0000001400137202 */ /* 0x000fe40000000f00 */
.L_x_18442:
[----:B------:R-:W-:Y:S05]  /*3960*/  BSYNC B2 ;  /* 0x0000000000027941 */ /* 0x000fea0003800000 */
.L_x_18440:
        /* <DEDUP_REMOVED lines=16> */
.L_x_18446:
[----:B------:R-:W-:Y:S05]  /*3a70*/  BSYNC B3 ;  /* 0x0000000000037941 */ /* 0x000fea0003800000 */
.L_x_18445:
        /* <DEDUP_REMOVED lines=44> */
.L_x_18444:
[----:B------:R-:W-:Y:S05]  /*3d40*/  BSYNC B2 ;  /* 0x0000000000027941 */ /* 0x000fea0003800000 */
.L_x_18443:
        /* <DEDUP_REMOVED lines=9> */
.L_x_18439:
[----:B------:R-:W-:Y:S05]  /*3de0*/  BSYNC B1 ;  /* 0x0000000000017941 */ /* 0x000fea0003800000 */
.L_x_18438:
        /* <DEDUP_REMOVED lines=18> */
.L_x_18450:
[----:B------:R-:W-:Y:S02]  /*3f10*/  MOV R118, R20 ;  /* 0x0000001400767202 */ /* 0x000fe40000000f00 */
.L_x_18451:
[----:B------:R-:W-:Y:S05]  /*3f20*/  BSYNC B2 ;  /* 0x0000000000027941 */ /* 0x000fea0003800000 */
.L_x_18449:
        /* <DEDUP_REMOVED lines=16> */
.L_x_18455:
[----:B------:R-:W-:Y:S05]  /*4030*/  BSYNC B3 ;  /* 0x0000000000037941 */ /* 0x000fea0003800000 */
.L_x_18454:
        /* <DEDUP_REMOVED lines=44> */
.L_x_18453:
[----:B------:R-:W-:Y:S05]  /*4300*/  BSYNC B2 ;  /* 0x0000000000027941 */ /* 0x000fea0003800000 */
.L_x_18452:
        /* <DEDUP_REMOVED lines=9> */
.L_x_18448:
[----:B------:R-:W-:Y:S05]  /*43a0*/  BSYNC B1 ;  /* 0x0000000000017941 */ /* 0x000fea0003800000 */
.L_x_18447:
[----:B------:R-:W-:Y:S01]  /*43b0*/  HFMA2.MMA R56, -RZ, RZ, 0, 9.5367431640625e-07 ;  /* 0x00000010ff387435 */ /* 0x000fe200000001ff */
[----:B------:R-:W-:Y:S09]  /*43c0*/  BSSY B1, `(.L_x_18456) ;  /* 0x000000e000017945 */ /* 0x000ff20003800000 */
        /* <DEDUP_REMOVED lines=8> */
[----:B------:R-:W-:-:S04]  /*4450*/  IMAD R56, R56, 0x1000000, R57 ;  /* 0x0100000038387824 */ /* 0x000fc800078e0239 */
[----:B------:R-:W-:Y:S02]  /*4460*/  IMAD R113, R113, 0x100, R56 ;  /* 0x0000010071717824 */ /* 0x000fe400078e0238 */
[----:B------:R-:W-:-:S03]  /*4470*/  IMAD.WIDE.U32 R56, R109, R110, c[0x0][0x190] ;  /* 0x000064006d387625 */ /* 0x000fc600078e006e */
[----:B------:R-:W-:-:S05]  /*4480*/  IADD3 R113, R113, R112, RZ ;  /* 0x0000007071717210 */ /* 0x000fca0007ffe0ff */
[----:B------:R0:W-:Y:S02]  /*4490*/  STG.E [R56.64], R113 ;  /* 0x0000007138007986 */ /* 0x0001e4000c101906 */
.L_x_18457:
[----:B------:R-:W-:Y:S05]  /*44a0*/  BSYNC B1 ;  /* 0x0000000000017941 */ /* 0x000fea0003800000 */
.L_x_18456:
[----:B------:R-:W-:Y:S02]  /*44b0*/  IADD3 R111, R111, 0x80, RZ ;  /* 0x000000806f6f7810 */ /* 0x000fe40007ffe0ff */
[----:B------:R-:W-:Y:S02]  /*44c0*/  IADD3 R109, R109, 0x80, RZ ;  /* 0x000000806d6d7810 */ /* 0x000fe40007ffe0ff */
.L_x_18419:
[----:B------:R-:W-:Y:S05]  /*44d0*/  BSYNC B0 ;  /* 0x0000000000007941 */ /* 0x000fea0003800000 */
.L_x_18418:
        /* <DEDUP_REMOVED lines=30> */
.L_x_18463:
[----:B------:R-:W-:Y:S02]  /*46c0*/  IMAD.MOV.U32 R114, RZ, RZ, R20 ;  /* 0x000000ffff727224 */ /* 0x000fe400078e0014 */
.L_x_18464:
[----:B------:R-:W-:Y:S05]  /*46d0*/  BSYNC B2 ;  /* 0x0000000000027941 */ /* 0x000fea0003800000 */
.L_x_18462:
        /* <DEDUP_REMOVED lines=16> */
.L_x_18468:
[----:B------:R-:W-:Y:S05]  /*47e0*/  BSYNC B3 ;  /* 0x0000000000037941 */ /* 0x000fea0003800000 */
.L_x_18467:
        /* <DEDUP_REMOVED lines=44> */
.L_x_18466:
[----:B------:R-:W-:Y:S05]  /*4ab0*/  BSYNC B2 ;  /* 0x0000000000027941 */ /* 0x000fea0003800000 */
.L_x_18465:
        /* <DEDUP_REMOVED lines=9> */
.L_x_18461:
[----:B-1----:R-:W-:Y:S05]  /*4b50*/  BSYNC B1 ;  /* 0x0000000000017941 */ /* 0x002fea0003800000 */
.L_x_18460:
        /* <DEDUP_REMOVED lines=18> */
.L_x_18472:
[----:B------:R-:W-:Y:S02]  /*4c80*/  IMAD.MOV.U32 R19, RZ, RZ, R20 ;  /* 0x000000ffff137224 */ /* 0x000fe400078e0014 */
.L_x_18473:
[----:B------:R-:W-:Y:S05]  /*4c90*/  BSYNC B2 ;  /* 0x0000000000027941 */ /* 0x000fea0003800000 */
.L_x_18471:
        /* <DEDUP_REMOVED lines=16> */
.L_x_18477:
[----:B------:R-:W-:Y:S05]  /*4da0*/  BSYNC B3 ;  /* 0x0000000000037941 */ /* 0x000fea0003800000 */
.L_x_18476:
        /* <DEDUP_REMOVED lines=44> */
.L_x_18475:
[----:B------:R-:W-:Y:S05]  /*5070*/  BSYNC B2 ;  /* 0x0000000000027941 */ /* 0x000fea0003800000 */
.L_x_18474:
        /* <DEDUP_REMOVED lines=9> */
.L_x_18470:
[----:B------:R-:W-:Y:S05]  /*5110*/  BSYNC B1 ;  /* 0x0000000000017941 */ /* 0x000fea0003800000 */
.L_x_18469:
        /* <DEDUP_REMOVED lines=18> */
.L_x_18481:
[----:B------:R-:W-:Y:S02]  /*5240*/  IMAD.MOV.U32 R19, RZ, RZ, R20 ;  /* 0x000000ffff137224 */ /* 0x000fe400078e0014 */
.L_x_18482:
[----:B------:R-:W-:Y:S05]  /*5250*/  BSYNC B2 ;  /* 0x0000000000027941 */ /* 0x000fea0003800000 */
.L_x_18480:
        /* <DEDUP_REMOVED lines=16> */
.L_x_18486:
[----:B------:R-:W-:Y:S05]  /*5360*/  BSYNC B3 ;  /* 0x0000000000037941 */ /* 0x000fea0003800000 */
.L_x_18485:
        /* <DEDUP_REMOVED lines=44> */
.L_x_18484:
[----:B------:R-:W-:Y:S05]  /*5630*/  BSYNC B2 ;  /* 0x0000000000027941 */ /* 0x000fea0003800000 */
.L_x_18483:
        /* <DEDUP_REMOVED lines=9> */
.L_x_18479:
[----:B------:R-:W-:Y:S05]  /*56d0*/  BSYNC B1 ;  /* 0x0000000000017941 */ /* 0x000fea0003800000 */
.L_x_18478:
        /* <DEDUP_REMOVED lines=18> */
.L_x_18490:
[----:B------:R-:W-:Y:S02]  /*5800*/  IMAD.MOV.U32 R118, RZ, RZ, R20 ;  /* 0x000000ffff767224 */ /* 0x000fe400078e0014 */
.L_x_18491:
[----:B------:R-:W-:Y:S05]  /*5810*/  BSYNC B2 ;  /* 0x0000000000027941 */ /* 0x000fea0003800000 */
.L_x_18489:
        /* <DEDUP_REMOVED lines=16> */
.L_x_18495:
[----:B------:R-:W-:Y:S05]  /*5920*/  BSYNC B3 ;  /* 0x0000000000037941 */ /* 0x000fea0003800000 */
.L_x_18494:
        /* <DEDUP_REMOVED lines=44> */
.L_x_18493:
[----:B------:R-:W-:Y:S05]  /*5bf0*/  BSYNC B2 ;  /* 0x0000000000027941 */ /* 0x000fea0003800000 */
.L_x_18492:
        /* <DEDUP_REMOVED lines=9> */
.L_x_18488:
[----:B------:R-:W-:Y:S05]  /*5c90*/  BSYNC B1 ;  /* 0x0000000000017941 */ /* 0x000fea0003800000 */
.L_x_18487:
[----:B------:R-:W-:Y:S01]  /*5ca0*/  IMAD.MOV.U32 R56, RZ, RZ, 0x10 ;  /* 0x00000010ff387424 */ /* 0x000fe200078e00ff */
[----:B------:R-:W-:Y:S03]  /*5cb0*/  BSSY B1, `(.L_x_18496) ;  /* 0x000000e000017945 */ /* 0x000fe60003800000 */
[----:B------:R-:W-:-:S05]  /*5cc0*/  IMAD.WIDE.U32 R56, R111, R56, c[0x0][0x188] ;  /* 0x000062006f387625 */ /* 0x000fca00078e0038 */
[----:B------:R0:W-:Y:S01]  /*5cd0*/  STG.E.128 [R56.64], R40 ;  /* 0x0000002838007986 */ /* 0x0001e2000c101d06 */
[----:B------:R-:W-:Y:S05]  /*5ce0*/  @!P2 BRA `(.L_x_18497) ;  /* 0x000000a00000a947 */ /* 0x000fea0003800000 */
[----:B0-----:R-:W-:Y:S02]  /*5cf0*/  SHF.L.U32 R57, R100, 0x10, RZ ;  /* 0x0000001064397819 */ /* 0x001fe400000006ff */
[----:B------:R-:W-:Y:S02]  /*5d00*/  LOP3.LUT R56, R101, 0xffff, RZ, 0xc0, !PT ;  /* 0x0000ffff65387812 */ /* 0x000fe400078ec0ff */
[----:B------:R-:W-:Y:S02]  /*5d10*/  LOP3.LUT R57, R57, 0xff0000, RZ, 0xc0, !PT ;  /* 0x00ff000039397812 */ /* 0x000fe400078ec0ff */
[----:B------:R-:W-:Y:S02]  /*5d20*/  LOP3.LUT R113, R99, 0xff, RZ, 0xc0, !PT ;  /* 0x000000ff63717812 */ /* 0x000fe400078ec0ff */
[----:B------:R-:W-:Y:S01]  /*5d30*/  LOP3.LUT R112, R98, 0xff, RZ, 0xc0, !PT ;  /* 0x000000ff62707812 */ /* 0x000fe200078ec0ff */
[----:B------:R-:W-:-:S04]  /*5d40*/  IMAD R56, R56, 0x1000000, R57 ;  /* 0x0100000038387824 */ /* 0x000fc800078e0239 */
[----:B------:R-:W-:Y:S02]  /*5d50*/  IMAD R113, R113, 0x100, R56 ;  /* 0x0000010071717824 */ /* 0x000fe400078e0238 */
[----:B------:R-:W-:-:S04]  /*5d60*/  IMAD.WIDE.U32 R56, R109, R110, c[0x0][0x190] ;  /* 0x000064006d387625 */ /* 0x000fc800078e006e */
[----:B------:R-:W-:-:S05]  /*5d70*/  IMAD.IADD R113, R113, 0x1, R112 ;  /* 0x0000000171717824 */ /* 0x000fca00078e0270 */
[----:B------:R0:W-:Y:S02]  /*5d80*/  STG.E [R56.64], R113 ;  /* 0x0000007138007986 */ /* 0x0001e4000c101906 */
.L_x_18497:
[----:B------:R-:W-:Y:S05]  /*5d90*/  BSYNC B1 ;  /* 0x0000000000017941 */ /* 0x000fea0003800000 */
.L_x_18496:
[----:B------:R-:W-:Y:S02]  /*5da0*/  IADD3 R111, R111, 0x80, RZ ;  /* 0x000000806f6f7810 */ /* 0x000fe40007ffe0ff */
[----:B------:R-:W-:Y:S02]  /*5db0*/  IADD3 R109, R109, 0x80, RZ ;  /* 0x000000806d6d7810 */ /* 0x000fe40007ffe0ff */
.L_x_18459:
[----:B------:R-:W-:Y:S05]  /*5dc0*/  BSYNC B0 ;  /* 0x0000000000007941 */ /* 0x000fea0003800000 */
.L_x_18458:
[----:B------:R-:W-:Y:S01]  /*5dd0*/  ISETP.NE.AND P3, PT, R105, RZ, PT ;  /* 0x000000ff6900720c */ /* 0x000fe20003f65270 */
[----:B------:R-:W-:-:S12]  /*5de0*/  BSSY B0, `(.L_x_18498) ;  /* 0x000018d000007945 */ /* 0x000fd80003800000 */
[----:B------:R-:W-:Y:S05]  /*5df0*/  @!P3 BRA `(.L_x_18499) ;  /* 0x000018b00000b947 */ /* 0x000fea0003800000 */
[----:B------:R-:W-:-:S04]  /*5e00*/  ISETP.NE.U32.AND P3, PT, RZ, c[0x0][0x180], PT ;  /* 0x00006000ff007a0c */ /* 0x000fc80003f65070 */
[----:B------:R-:W-:Y:S01]  /*5e10*/  ISETP.NE.AND.EX P3, PT, RZ, c[0x0][0x184], PT, P3 ;  /* 0x00006100ff007a0c */ /* 0x000fe20003f65330 */
[----:B------:R-:W-:-:S12]  /*5e20*/  @P2 IMAD.MOV.U32 R46, RZ, RZ, 0x10 ;  /* 0x00000010ff2e2424 */ /* 0x000fd800078e00ff */
[----:B0-----:R-:W-:Y:S01]  /*5e30*/  @P3 MOV R56, 0x10 ;  /* 0x0000001000383802 */ /* 0x001fe20000000f00 */
[----:B------:R-:W-:-:S04]  /*5e40*/  @P2 IMAD.WIDE.U32 R46, R109, R46, c[0x0][0x170] ;  /* 0x00005c006d2e2625 */ /* 0x000fc800078e002e */
[----:B------:R-:W-:Y:S01]  /*5e50*/  @P3 IMAD.WIDE.U32 R56, R111, R56, c[0x0][0x180] ;  /* 0x000060006f383625 */ /* 0x000fe200078e0038 */
[----:B-----5:R0:W5:Y:S04]  /*5e60*/  @P2 LDG.E.128 R32, [R46.64] ;  /* 0x000000062e202981 */ /* 0x020168000c1e1d00 */
        /* <DEDUP_REMOVED lines=20> */
.L_x_18503:
[----:B------:R-:W-:Y:S02]  /*5fb0*/  IMAD.MOV.U32 R114, RZ, RZ, R20 ;  /* 0x000000ffff727224 */ /* 0x000fe400078e0014 */
.L_x_18504:
[----:B------:R-:W-:Y:S05]  /*5fc0*/  BSYNC B2 ;  /* 0x0000000000027941 */ /* 0x000fea0003800000 */
.L_x_18502:
        /* <DEDUP_REMOVED lines=16> */
.L_x_18508:
[----:B------:R-:W-:Y:S05]  /*60d0*/  BSYNC B3 ;  /* 0x0000000000037941 */ /* 0x000fea0003800000 */
.L_x_18507:
        /* <DEDUP_REMOVED lines=44> */
.L_x_18506:
[----:B------:R-:W-:Y:S05]  /*63a0*/  BSYNC B2 ;  /* 0x0000000000027941 */ /* 0x000fea0003800000 */
.L_x_18505:
        /* <DEDUP_REMOVED lines=9> */
.L_x_18501:
[----:B0-----:R-:W-:Y:S05]  /*6440*/  BSYNC B1 ;  /* 0x0000000000017941 */ /* 0x001fea0003800000 */
.L_x_18500:
        /* <DEDUP_REMOVED lines=18> */
.L_x_18512:
[----:B------:R-:W-:Y:S02]  /*6570*/  IMAD.MOV.U32 R19, RZ, RZ, R20 ;  /* 0x000000ffff137224 */ /* 0x000fe400078e0014 */
.L_x_18513:
[----:B------:R-:W-:Y:S05]  /*6580*/  BSYNC B2 ;  /* 0x0000000000027941 */ /* 0x000fea0003800000 */
.L_x_18511:
        /* <DEDUP_REMOVED lines=16> */
.L_x_18517:
[----:B------:R-:W-:Y:S05]  /*6690*/  BSYNC B3 ;  /* 0x0000000000037941 */ /* 0x000fea0003800000 */
.L_x_18516:
        /* <DEDUP_REMOVED lines=44> */
.L_x_18515:
[----:B------:R-:W-:Y:S05]  /*6960*/  BSYNC B2 ;  /* 0x0000000000027941 */ /* 0x000fea0003800000 */
.L_x_18514:
        /* <DEDUP_REMOVED lines=9> */
.L_x_18510:
[----:B------:R-:W-:Y:S05]  /*6a00*/  BSYNC B1 ;  /* 0x0000000000017941 */ /* 0x000fea0003800000 */
.L_x_18509:
        /* <DEDUP_REMOVED lines=18> */
.L_x_18521:
[----:B------:R-:W-:Y:S02]  /*6b30*/  IMAD.MOV.U32 R19, RZ, RZ, R20 ;  /* 0x000000ffff137224 */ /* 0x000fe400078e0014 */
.L_x_18522:
[----:B------:R-:W-:Y:S05]  /*6b40*/  BSYNC B2 ;  /* 0x0000000000027941 */ /* 0x000fea0003800000 */
.L_x_18520:
        /* <DEDUP_REMOVED lines=16> */
.L_x_18526:
[----:B------:R-:W-:Y:S05]  /*6c50*/  BSYNC B3 ;  /* 0x0000000000037941 */ /* 0x000fea0003800000 */
.L_x_18525:
        /* <DEDUP_REMOVED lines=44> */
.L_x_18524:
[----:B------:R-:W-:Y:S05]  /*6f20*/  BSYNC B2 ;  /* 0x0000000000027941 */ /* 0x000fea0003800000 */
.L_x_18523:
        /* <DEDUP_REMOVED lines=9> */
.L_x_18519:
[----:B------:R-:W-:Y:S05]  /*6fc0*/  BSYNC B1 ;  /* 0x0000000000017941 */ /* 0x000fea0003800000 */
.L_x_18518:
        /* <DEDUP_REMOVED lines=18> */
.L_x_18530:
[----:B------:R-:W-:Y:S02]  /*70f0*/  IMAD.MOV.U32 R118, RZ, RZ, R20 ;  /* 0x000000ffff767224 */ /* 0x000fe400078e0014 */
.L_x_18531:
[----:B------:R-:W-:Y:S05]  /*7100*/  BSYNC B2 ;  /* 0x0000000000027941 */ /* 0x000fea0003800000 */
.L_x_18529:
        /* <DEDUP_REMOVED lines=16> */
.L_x_18535:
[----:B------:R-:W-:Y:S05]  /*7210*/  BSYNC B3 ;  /* 0x0000000000037941 */ /* 0x000fea0003800000 */
.L_x_18534:
        /* <DEDUP_REMOVED lines=44> */
.L_x_18533:
[----:B------:R-:W-:Y:S05]  /*74e0*/  BSYNC B2 ;  /* 0x0000000000027941 */ /* 0x000fea0003800000 */
.L_x_18532:
        /* <DEDUP_REMOVED lines=9> */
.L_x_18528:
[----:B------:R-:W-:Y:S05]  /*7580*/  BSYNC B1 ;  /* 0x0000000000017941 */ /* 0x000fea0003800000 */
.L_x_18527:
        /* <DEDUP_REMOVED lines=9> */
[----:B------:R-:W-:Y:S02]  /*7620*/  LOP3.LUT R112, R98, 0xff, RZ, 0xc0, !PT ;  /* 0x000000ff62707812 */ /* 0x000fe400078ec0ff */
[----:B------:R-:W-:-:S05]  /*7630*/  LEA R56, R56, R57, 0x18 ;  /* 0x0000003938387211 */ /* 0x000fca00078ec0ff */
[----:B------:R-:W-:Y:S02]  /*7640*/  IMAD R113, R113, 0x100, R56 ;  /* 0x0000010071717824 */ /* 0x000fe400078e0238 */
[----:B------:R-:W-:-:S04]  /*7650*/  IMAD.WIDE.U32 R56, R109, R110, c[0x0][0x190] ;  /* 0x000064006d387625 */ /* 0x000fc800078e006e */
[----:B------:R-:W-:-:S05]  /*7660*/  IMAD.IADD R113, R113, 0x1, R112 ;  /* 0x0000000171717824 */ /* 0x000fca00078e0270 */
[----:B------:R0:W-:Y:S02]  /*7670*/  STG.E [R56.64], R113 ;  /* 0x0000007138007986 */ /* 0x0001e4000c101906 */
.L_x_18537:
[----:B------:R-:W-:Y:S05]  /*7680*/  BSYNC B1 ;  /* 0x0000000000017941 */ /* 0x000fea0003800000 */
.L_x_18536:
[----:B------:R-:W-:Y:S02]  /*7690*/  IADD3 R111, R111, 0x80, RZ ;  /* 0x000000806f6f7810 */ /* 0x000fe40007ffe0ff */
[----:B------:R-:W-:Y:S02]  /*76a0*/  IADD3 R109, R109, 0x80, RZ ;  /* 0x000000806d6d7810 */ /* 0x000fe40007ffe0ff */
.L_x_18499:
[----:B------:R-:W-:Y:S05]  /*76b0*/  BSYNC B0 ;  /* 0x0000000000007941 */ /* 0x000fea0003800000 */
.L_x_18498:
[----:B------:R-:W-:Y:S01]  /*76c0*/  ISETP.NE.AND P3, PT, R104, RZ, PT ;  /* 0x000000ff6800720c */ /* 0x000fe20003f65270 */
[----:B------:R-:W-:-:S12]  /*76d0*/  BSSY B0, `(.L_x_18538) ;  /* 0x000018d000007945 */ /* 0x000fd80003800000 */
[----:B------:R-:W-:Y:S05]  /*76e0*/  @!P3 BRA `(.L_x_18539) ;  /* 0x000018b00000b947 */ /* 0x000fea0003800000 */
[----:B------:R-:W-:-:S04]  /*76f0*/  ISETP.NE.U32.AND P3, PT, RZ, c[0x0][0x180], PT ;  /* 0x00006000ff007a0c */ /* 0x000fc80003f65070 */
[----:B------:R-:W-:Y:S02]  /*7700*/  ISETP.NE.AND.EX P3, PT, RZ, c[0x0][0x184], PT, P3 ;  /* 0x00006100ff007a0c */ /* 0x000fe40003f65330 */
[----:B------:R-:W-:-:S11]  /*7710*/  @P2 MOV R50, 0x10 ;  /* 0x0000001000322802 */ /* 0x000fd60000000f00 */
[----:B0-----:R-:W-:-:S04]  /*7720*/  @P3 IMAD.MOV.U32 R56, RZ, RZ, 0x10 ;  /* 0x00000010ff383424 */ /* 0x001fc800078e00ff */
[----:B------:R-:W-:-:S04]  /*7730*/  @P3 IMAD.WIDE.U32 R56, R111, R56, c[0x0][0x180] ;  /* 0x000060006f383625 */ /* 0x000fc800078e0038 */
[----:B------:R-:W-:Y:S01]  /*7740*/  @P2 IMAD.WIDE.U32 R50, R109, R50, c[0x0][0x170] ;  /* 0x00005c006d322625 */ /* 0x000fe200078e0032 */
[----:B------:R-:W2:Y:S01]  /*7750*/  @P3 LDG.E.128 R24, [R56.64] ;  /* 0x0000000638183981 */ /* 0x000ea2000c1e1d00 */
[----:B------:R-:W-:-:S03]  /*7760*/  ISETP.GT.AND P4, PT, R59, RZ, PT ;  /* 0x000000ff3b00720c */ /* 0x000fc60003f84270 */
[----:B-----5:R0:W5:Y:S01]  /*7770*/  @P2 LDG.E.128 R32, [R50.64] ;  /* 0x0000000632202981 */ /* 0x020162000c1e1d00 */
        /* <DEDUP_REMOVED lines=18> */
.L_x_18543:
[----:B------:R-:W-:Y:S02]  /*78a0*/  IMAD.MOV.U32 R114, RZ, RZ, R20 ;  /* 0x000000ffff727224 */ /* 0x000fe400078e0014 */
.L_x_18544:
[----:B------:R-:W-:Y:S05]  /*78b0*/  BSYNC B2 ;  /* 0x0000000000027941 */ /* 0x000fea0003800000 */
.L_x_18542:
        /* <DEDUP_REMOVED lines=16> */
.L_x_18548:
[----:B------:R-:W-:Y:S05]  /*79c0*/  BSYNC B3 ;  /* 0x0000000000037941 */ /* 0x000fea0003800000 */
.L_x_18547:
        /* <DEDUP_REMOVED lines=44> */
.L_x_18546:
[----:B------:R-:W-:Y:S05]  /*7c90*/  BSYNC B2 ;  /* 0x0000000000027941 */ /* 0x000fea0003800000 */
.L_x_18545:
        /* <DEDUP_REMOVED lines=9> */
.L_x_18541:
[----:B0-----:R-:W-:Y:S05]  /*7d30*/  BSYNC B1 ;  /* 0x0000000000017941 */ /* 0x001fea0003800000 */
.L_x_18540:
        /* <DEDUP_REMOVED lines=18> */
.L_x_18552:
[----:B------:R-:W-:Y:S02]  /*7e60*/  IMAD.MOV.U32 R19, RZ, RZ, R20 ;  /* 0x000000ffff137224 */ /* 0x000fe400078e0014 */
.L_x_18553:
[----:B------:R-:W-:Y:S05]  /*7e70*/  BSYNC B2 ;  /* 0x0000000000027941 */ /* 0x000fea0003800000 */
.L_x_18551:
        /* <DEDUP_REMOVED lines=16> */
.L_x_18557:
[----:B------:R-:W-:Y:S05]  /*7f80*/  BSYNC B3 ;  /* 0x0000000000037941 */ /* 0x000fea0003800000 */
.L_x_18556:
        /* <DEDUP_REMOVED lines=44> */
.L_x_18555:
[----:B------:R-:W-:Y:S05]  /*8250*/  BSYNC B2 ;  /* 0x0000000000027941 */ /* 0x000fea0003800000 */
.L_x_18554:
        /* <DEDUP_REMOVED lines=9> */
.L_x_18550:
[----:B------:R-:W-:Y:S05]  /*82f0*/  BSYNC B1 ;  /* 0x0000000000017941 */ /* 0x000fea0003800000 */
.L_x_18549:
        /* <DEDUP_REMOVED lines=18> */
.L_x_18561:
[----:B------:R-:W-:Y:S02]  /*8420*/  IMAD.MOV.U32 R19, RZ, RZ, R20 ;  /* 0x000000ffff137224 */ /* 0x000fe400078e0014 */
.L_x_18562:
[----:B------:R-:W-:Y:S05]  /*8430*/  BSYNC B2 ;  /* 0x0000000000027941 */ /* 0x000fea0003800000 */
.L_x_18560:
        /* <DEDUP_REMOVED lines=16> */
.L_x_18566:
[----:B------:R-:W-:Y:S05]  /*8540*/  BSYNC B3 ;  /* 0x0000000000037941 */ /* 0x000fea0003800000 */
.L_x_18565:
        /* <DEDUP_REMOVED lines=44> */
.L_x_18564:
[----:B------:R-:W-:Y:S05]  /*8810*/  BSYNC B2 ;  /* 0x0000000000027941 */ /* 0x000fea0003800000 */
.L_x_18563:
        /* <DEDUP_REMOVED lines=9> */
.L_x_18559:
[----:B------:R-:W-:Y:S05]  /*88b0*/  BSYNC B1 ;  /* 0x0000000000017941 */ /* 0x000fea0003800000 */
.L_x_18558:
        /* <DEDUP_REMOVED lines=18> */
.L_x_18570:
[----:B------:R-:W-:Y:S02]  /*89e0*/  IMAD.MOV.U32 R118, RZ, RZ, R20 ;  /* 0x000000ffff767224 */ /* 0x000fe400078e0014 */
.L_x_18571:
[----:B------:R-:W-:Y:S05]  /*89f0*/  BSYNC B2 ;  /* 0x0000000000027941 */ /* 0x000fea0003800000 */
.L_x_18569:
        /* <DEDUP_REMOVED lines=16> */
.L_x_18575:
[----:B------:R-:W-:Y:S05]  /*8b00*/  BSYNC B3 ;  /* 0x0000000000037941 */ /* 0x000fea0003800000 */
.L_x_18574:
        /* <DEDUP_REMOVED lines=44> */
.L_x_18573:
[----:B------:R-:W-:Y:S05]  /*8dd0*/  BSYNC B2 ;  /* 0x0000000000027941 */ /* 0x000fea0003800000 */
.L_x_18572:
        /* <DEDUP_REMOVED lines=9> */
.L_x_18568:
[----:B------:R-:W-:Y:S05]  /*8e70*/  BSYNC B1 ;  /* 0x0000000000017941 */ /* 0x000fea0003800000 */
.L_x_18567:
        /* <DEDUP_REMOVED lines=15> */
.L_x_18577:
[----:B------:R-:W-:Y:S05]  /*8f70*/  BSYNC B1 ;  /* 0x0000000000017941 */ /* 0x000fea0003800000 */
.L_x_18576:
[----:B------:R-:W-:Y:S02]  /*8f80*/  IADD3 R111, R111, 0x80, RZ ;  /* 0x000000806f6f7810 */ /* 0x000fe40007ffe0ff */
[----:B------:R-:W-:Y:S02]  /*8f90*/  IADD3 R109, R109, 0x80, RZ ;  /* 0x000000806d6d7810 */ /* 0x000fe40007ffe0ff */
.L_x_18539:
[----:B------:R-:W-:Y:S05]  /*8fa0*/  BSYNC B0 ;  /* 0x0000000000007941 */ /* 0x000fea0003800000 */
.L_x_18538:
[----:B------:R-:W-:Y:S01]  /*8fb0*/  BSSY B0, `(.L_x_18578) ;  /* 0x0000189000007945 */ /* 0x000fe20003800000 */
[----:B------:R-:W-:Y:S05]  /*8fc0*/  @!P0 BRA `(.L_x_18579) ;  /* 0x0000187000008947 */ /* 0x000fea0003800000 */
[----:B------:R-:W-:-:S04]  /*8fd0*/  ISETP.NE.U32.AND P3, PT, RZ, c[0x0][0x180], PT ;  /* 0x00006000ff007a0c */ /* 0x000fc80003f65070 */
[----:B------:R-:W-:Y:S01]  /*8fe0*/  ISETP.NE.AND.EX P3, PT, RZ, c[0x0][0x184], PT, P3 ;  /* 0x00006100ff007a0c */ /* 0x000fe20003f65330 */
[----:B0-----:R-:W-:-:S04]  /*8ff0*/  @P2 IMAD.MOV.U32 R56, RZ, RZ, 0x10 ;  /* 0x00000010ff382424 */ /* 0x001fc800078e00ff */
[----:B------:R-:W-:-:S05]  /*9000*/  @P2 IMAD.WIDE.U32 R56, R109, R56, c[0x0][0x170] ;  /* 0x00005c006d382625 */ /* 0x000fca00078e0038 */
[----:B-----5:R0:W5:Y:S03]  /*9010*/  @P2 LDG.E.128 R32, [R56.64] ;  /* 0x0000000638202981 */ /* 0x020166000c1e1d00 */
[----:B------:R-:W-:-:S04]  /*9020*/  @P3 IMAD.MOV.U32 R54, RZ, RZ, 0x10 ;  /* 0x00000010ff363424 */ /* 0x000fc800078e00ff */
        /* <DEDUP_REMOVED lines=21> */
.L_x_18583:
[----:B------:R-:W-:Y:S02]  /*9180*/  MOV R59, R20 ;  /* 0x00000014003b7202 */ /* 0x000fe40000000f00 */
.L_x_18584:
[----:B------:R-:W-:Y:S05]  /*9190*/  BSYNC B2 ;  /* 0x0000000000027941 */ /* 0x000fea0003800000 */
.L_x_18582:
        /* <DEDUP_REMOVED lines=16> */
.L_x_18588:
[----:B------:R-:W-:Y:S05]  /*92a0*/  BSYNC B3 ;  /* 0x0000000000037941 */ /* 0x000fea0003800000 */
.L_x_18587:
        /* <DEDUP_REMOVED lines=44> */
.L_x_18586:
[----:B------:R-:W-:Y:S05]  /*9570*/  BSYNC B2 ;  /* 0x0000000000027941 */ /* 0x000fea0003800000 */
.L_x_18585:
        /* <DEDUP_REMOVED lines=9> */
.L_x_18581:
[----:B0-----:R-:W-:Y:S05]  /*9610*/  BSYNC B1 ;  /* 0x0000000000017941 */ /* 0x001fea0003800000 */
.L_x_18580:
        /* <DEDUP_REMOVED lines=18> */
.L_x_18592:
[----:B------:R-:W-:Y:S02]  /*9740*/  MOV R19, R20 ;  /* 0x0000001400137202 */ /* 0x000fe40000000f00 */
.L_x_18593:
[----:B------:R-:W-:Y:S05]  /*9750*/  BSYNC B2 ;  /* 0x0000000000027941 */ /* 0x000fea0003800000 */
.L_x_18591:
        /* <DEDUP_REMOVED lines=16> */
.L_x_18597:
[----:B------:R-:W-:Y:S05]  /*9860*/  BSYNC B3 ;  /* 0x0000000000037941 */ /* 0x000fea0003800000 */
.L_x_18596:
        /* <DEDUP_REMOVED lines=44> */
.L_x_18595:
[----:B------:R-:W-:Y:S05]  /*9b30*/  BSYNC B2 ;  /* 0x0000000000027941 */ /* 0x000fea0003800000 */
.L_x_18594:
        /* <DEDUP_REMOVED lines=9> */
.L_x_18590:
[----:B------:R-:W-:Y:S05]  /*9bd0*/  BSYNC B1 ;  /* 0x0000000000017941 */ /* 0x000fea0003800000 */
.L_x_18589:
        /* <DEDUP_REMOVED lines=18> */
.L_x_18601:
[----:B------:R-:W-:Y:S02]  /*9d00*/  MOV R19, R20 ;  /* 0x0000001400137202 */ /* 0x000fe40000000f00 */
.L_x_18602:
[----:B------:R-:W-:Y:S05]  /*9d10*/  BSYNC B2 ;  /* 0x0000000000027941 */ /* 0x000fea0003800000 */
.L_x_18600:
        /* <DEDUP_REMOVED lines=16> */
.L_x_18606:
[----:B------:R-:W-:Y:S05]  /*9e20*/  BSYNC B3 ;  /* 0x0000000000037941 */ /* 0x000fea0003800000 */
.L_x_18605:
        /* <DEDUP_REMOVED lines=44> */
.L_x_18604:
[----:B------:R-:W-:Y:S05]  /*a0f0*/  BSYNC B2 ;  /* 0x0000000000027941 */ /* 0x000fea0003800000 */
.L_x_18603:
        /* <DEDUP_REMOVED lines=9> */
.L_x_18599:
[----:B------:R-:W-:Y:S05]  /*a190*/  BSYNC B1 ;  /* 0x0000000000017941 */ /* 0x000fea0003800000 */
.L_x_18598:
        /* <DEDUP_REMOVED lines=18> */
.L_x_18610:
[----:B------:R-:W-:Y:S02]  /*a2c0*/  MOV R59, R20 ;  /* 0x00000014003b7202 */ /* 0x000fe40000000f00 */
.L_x_18611:
[----:B------:R-:W-:Y:S05]  /*a2d0*/  BSYNC B2 ;  /* 0x0000000000027941 */ /* 0x000fea0003800000 */
.L_x_18609:
        /* <DEDUP_REMOVED lines=16> */
.L_x_18615:
[----:B------:R-:W-:Y:S05]  /*a3e0*/  BSYNC B3 ;  /* 0x0000000000037941 */ /* 0x000fea0003800000 */
.L_x_18614:
        /* <DEDUP_REMOVED lines=44> */
.L_x_18613:
[----:B------:R-:W-:Y:S05]  /*a6b0*/  BSYNC B2 ;  /* 0x0000000000027941 */ /* 0x000fea0003800000 */
.L_x_18612:
        /* <DEDUP_REMOVED lines=9> */
.L_x_18608:
[----:B------:R-:W-:Y:S05]  /*a750*/  BSYNC B1 ;  /* 0x0000000000017941 */ /* 0x000fea0003800000 */
.L_x_18607:
[----:B------:R-:W-:-:S10]  /*a760*/  HFMA2.MMA R56, -RZ, RZ, 0, 9.5367431640625e-07 ;  /* 0x00000010ff387435 */ /* 0x000fd400000001ff */
[----:B------:R-:W-:-:S05]  /*a770*/  IMAD.WIDE.U32 R56, R111, R56, c[0x0][0x188] ;  /* 0x000062006f387625 */ /* 0x000fca00078e0038 */
[----:B------:R0:W-:Y:S01]  /*a780*/  STG.E.128 [R56.64], R52 ;  /* 0x0000003438007986 */ /* 0x0001e2000c101d06 */
[----:B------:R-:W-:Y:S05]  /*a790*/  @!P2 BRA `(.L_x_18579) ;  /* 0x000000a00000a947 */ /* 0x000fea0003800000 */
[----:B0-----:R-:W-:Y:S01]  /*a7a0*/  IMAD.U32 R57, R100, 0x10000, RZ ;  /* 0x0001000064397824 */ /* 0x001fe200078e00ff */
[----:B------:R-:W-:Y:S01]  /*a7b0*/  LOP3.LUT R56, R101, 0xffff, RZ, 0xc0, !PT ;  /* 0x0000ffff65387812 */ /* 0x000fe200078ec0ff */
[----:B------:R-:W-:Y:S01]  /*a7c0*/  IMAD.WIDE.U32 R110, R109, R110, c[0x0][0x190] ;  /* 0x000064006d6e7625 */ /* 0x000fe200078e006e */
[----:B------:R-:W-:Y:S02]  /*a7d0*/  LOP3.LUT R59, R99, 0xff, RZ, 0xc0, !PT ;  /* 0x000000ff633b7812 */ /* 0x000fe400078ec0ff */
[----:B------:R-:W-:-:S05]  /*a7e0*/  LOP3.LUT R57, R57, 0xff0000, RZ, 0xc0, !PT ;  /* 0x00ff000039397812 */ /* 0x000fca00078ec0ff */
[----:B------:R-:W-:Y:S01]  /*a7f0*/  IMAD R56, R56, 0x1000000, R57 ;  /* 0x0100000038387824 */ /* 0x000fe200078e0239 */
[----:B------:R-:W-:-:S03]  /*a800*/  LOP3.LUT R57, R98, 0xff, RZ, 0xc0, !PT ;  /* 0x000000ff62397812 */ /* 0x000fc600078ec0ff */
[----:B------:R-:W-:-:S05]  /*a810*/  IMAD R56, R59, 0x100, R56 ;  /* 0x000001003b387824 */ /* 0x000fca00078e0238 */
[----:B------:R-:W-:-:S05]  /*a820*/  IADD3 R57, R56, R57, RZ ;  /* 0x0000003938397210 */ /* 0x000fca0007ffe0ff */
[----:B------:R0:W-:Y:S02]  /*a830*/  STG.E [R110.64], R57 ;  /* 0x000000396e007986 */ /* 0x0001e4000c101906 */
.L_x_18579:
[----:B------:R-:W-:Y:S05]  /*a840*/  BSYNC B0 ;  /* 0x0000000000007941 */ /* 0x000fea0003800000 */
.L_x_18578:
        /* <DEDUP_REMOVED lines=36> */
.L_x_18632:
        /* <DEDUP_REMOVED lines=69> */
.L_x_18633:
        /* <DEDUP_REMOVED lines=11> */
[----:B------:R-:W-:Y:S02]  /*af90*/  @!P2 IMAD.IADD R59, R59, 0x1, R112 ;  /* 0x000000013b3ba824 */ /* 0x000fe400078e0270 */
[----:B------:R-:W-:Y:S01]  /*afa0*/  IMAD.MOV.U32 R115, RZ, RZ, RZ ;  /* 0x000000ffff737224 */ /* 0x000fe200078e00ff */
[----:B------:R-:W-:Y:S01]  /*afb0*/  @!P2 MOV R115, R97 ;  /* 0x000000610073a202 */ /* 0x000fe20000000f00 */
[----:B------:R-:W-:Y:S03]  /*afc0*/  BSSY B0, `(.L_x_18618) ;  /* 0x00000af000007945 */ /* 0x000fe60003800000 */
[----:B------:R-:W-:Y:S01]  /*afd0*/  I2F R120, R115 ;  /* 0x0000007300787306 */ /* 0x000fe20000201400 */
[----:B------:R-:W1:Y:S04]  /*afe0*/  SHFL.DOWN PT, R114, R115, 0x2, 0x1f ;  /* 0x08401f0073727f89 */ /* 0x000e6800000e0000 */
[----:B------:R2:W3:Y:S01]  /*aff0*/  @!P2 LDS.64 R56, [R59.X8] ;  /* 0x000000003b38a984 */ /* 0x0004e20000008a00 */
[----:B------:R-:W-:Y:S01]  /*b000*/  LOP3.LUT P2, RZ, R109, 0x1f, R0, 0xf8, !PT ;  /* 0x0000001f6dff7812 */ /* 0x000fe2000784f800 */
[----:B-1----:R-:W-:-:S02]  /*b010*/  IMAD.IADD R119, R114, 0x1, R115 ;  /* 0x0000000172777824 */ /* 0x002fc400078e0273 */
[----:B------:R-:W-:Y:S10]  /*b020*/  I2F R114, R114 ;  /* 0x0000007200727306 */ /* 0x000ff40000201400 */
[----:B------:R-:W-:-:S04]  /*b030*/  @!P2 LEA R112, P3, R103, c[0x0][0x1a0], 0x2 ;  /* 0x000068006770aa11 */ /* 0x000fc800078610ff */
[C---:B0-----:R-:W-:Y:S01]  /*b040*/  @!P2 LEA.HI.X R113, R103.reuse, c[0x0][0x1a4], R108, 0x2, P3 ;  /* 0x000069006771aa11 */ /* 0x041fe200018f146c */
[----:B--2---:R-:W0:Y:S01]  /*b050*/  I2F R59, R119 ;  /* 0x00000077003b7306 */ /* 0x004e220000201400 */
[----:B------:R-:W-:-:S04]  /*b060*/  @!P2 LEA R110, P3, R103, c[0x0][0x1a8], 0x2 ;  /* 0x00006a00676eaa11 */ /* 0x000fc800078610ff */
[----:B------:R-:W-:Y:S02]  /*b070*/  @!P2 LEA.HI.X R111, R103, c[0x0][0x1ac], R108, 0x2, P3 ;  /* 0x00006b00676faa11 */ /* 0x000fe400018f146c */
[----:B------:R-:W-:Y:S01]  /*b080*/  SHFL.DOWN PT, R108, R119, 0x1, 0x1f ;  /* 0x08201f00776c7f89 */ /* 0x000fe200000e0000 */
[----:B------:R-:W-:Y:S01]  /*b090*/  ISETP.NE.AND P3, PT, RZ, UR8, PT ;  /* 0x00000008ff007c0c */ /* 0x000fe2000bf65270 */
[----:B0-----:R-:W0:Y:S02]  /*b0a0*/  MUFU.RCP R109, R59 ;  /* 0x0000003b006d7308 */ /* 0x001e240000001000 */
        /* <DEDUP_REMOVED lines=47> */
[----:B------:R-:W-:Y:S01]  /*b3a0*/  HFMA2.MMA R113, -RZ, RZ, 0, 9.5367431640625e-07 ;  /* 0x00000010ff717435 */ /* 0x000fe200000001ff */
[--C-:B------:R-:W-:Y:S02]  /*b3b0*/  FADD.FTZ R58, R29, -R108.reuse ;  /* 0x8000006c1d3a7221 */ /* 0x100fe40000010000 */
[--C-:B------:R-:W-:Y:S02]  /*b3c0*/  FADD.FTZ R56, R28, -R108.reuse ;  /* 0x8000006c1c387221 */ /* 0x100fe40000010000 */
[--C-:B------:R-:W-:Y:S02]  /*b3d0*/  FADD.FTZ R112, R30, -R108.reuse ;  /* 0x8000006c1e707221 */ /* 0x100fe40000010000 */
[----:B------:R-:W-:Y:S02]  /*b3e0*/  FADD.FTZ R114, R31, -R108 ;  /* 0x8000006c1f727221 */ /* 0x000fe40000010000 */
[----:B------:R-:W-:-:S02]  /*b3f0*/  FMUL.FTZ R57, R109, R58 ;  /* 0x0000003a6d397220 */ /* 0x000fc40000410000 */
        /* <DEDUP_REMOVED lines=10> */
.L_x_18621:
[----:B------:R-:W-:Y:S05]  /*b4a0*/  BSYNC B1 ;  /* 0x0000000000017941 */ /* 0x000fea0003800000 */
.L_x_18620:
[----:B------:R-:W-:Y:S01]  /*b4b0*/  ISETP.NE.AND P2, PT, R107, RZ, PT ;  /* 0x000000ff6b00720c */ /* 0x000fe20003f45270 */
        /* <DEDUP_REMOVED lines=18> */
.L_x_18623:
[----:B------:R-:W-:Y:S05]  /*b5e0*/  BSYNC B1 ;  /* 0x0000000000017941 */ /* 0x000fea0003800000 */
.L_x_18622:
        /* <DEDUP_REMOVED lines=19> */
.L_x_18625:
[----:B------:R-:W-:Y:S05]  /*b720*/  BSYNC B1 ;  /* 0x0000000000017941 */ /* 0x000fea0003800000 */
.L_x_18624:
        /* <DEDUP_REMOVED lines=19> */
.L_x_18627:
[----:B------:R-:W-:Y:S05]  /*b860*/  BSYNC B1 ;  /* 0x0000000000017941 */ /* 0x000fea0003800000 */
.L_x_18626:
[----:B------:R-:W-:Y:S01]  /*b870*/  ISETP.NE.AND P2, PT, R104, RZ, PT ;  /* 0x000000ff6800720c */ /* 0x000fe20003f45270 */
        /* <DEDUP_REMOVED lines=18> */
.L_x_18629:
[----:B------:R-:W-:Y:S05]  /*b9a0*/  BSYNC B1 ;  /* 0x0000000000017941 */ /* 0x000fea0003800000 */
.L_x_18628:
        /* <DEDUP_REMOVED lines=16> */
.L_x_18619:
[----:B0-----:R-:W-:Y:S05]  /*bab0*/  BSYNC B0 ;  /* 0x0000000000007941 */ /* 0x001fea0003800000 */
.L_x_18618:
[----:B------:R-:W-:Y:S02]  /*bac0*/  LOP3.LUT P2, RZ, R96, 0xff, RZ, 0xc0, !PT ;  /* 0x000000ff60ff7812 */ /* 0x000fe4000784c0ff */
[----:B------:R-:W-:Y:S02]  /*bad0*/  IADD3 R103, R103, c[0x0][0x160], RZ ;  /* 0x0000580067677a10 */ /* 0x000fe40007ffe0ff */
[----:B------:R-:W-:Y:S02]  /*bae0*/  SEL R96, RZ, 0x1, P2 ;  /* 0x00000001ff607807 */ /* 0x000fe40001000000 */
[----:B------:R-:W-:-:S13]  /*baf0*/  ISETP.GE.AND P2, PT, R103, c[0x0][0x164], PT ;  /* 0x0000590067007a0c */ /* 0x000fda0003f46270 */
[----:B------:R-:W-:Y:S01]  /*bb00*/  @P2 CALL.REL.NOINC `(.L_x_18630) ;  /* 0x0000001000002944 */ /* 0x000fe20003c00000 */
[----:B------:R-:W-:Y:S05]  /*bb10*/  BRA `(.L_x_18631) ;  /* 0xffff56d000007947 */ /* 0x000fea000383ffff */
.L_x_18630:
[----:B------:R-:W-:Y:S05]  /*bb20*/  EXIT ;  /* 0x000000000000794d */ /* 0x000fea0003800000 */
.L_x_18616:
[----:B------:R-:W-:Y:S01]  /*bb30*/  IMAD.MOV.U32 R114, RZ, RZ, 0x1 ;  /* 0x00000001ff727424 */ /* 0x000fe200078e00ff */
[----:B------:R-:W-:Y:S01]  /*bb40*/  MOV R112, 0xffffffff ;  /* 0xffffffff00707802 */ /* 0x000fe20000000f00 */
[----:B------:R-:W-:Y:S01]  /*bb50*/  IMAD.MOV.U32 R109, RZ, RZ, 0x1f ;  /* 0x0000001fff6d7424 */ /* 0x000fe200078e00ff */
[----:B------:R-:W-:Y:S02]  /*bb60*/  MOV R110, 0xbb80 ;  /* 0x0000bb80006e7802 */ /* 0x000fe40000000f00 */
[----:B-----5:R-:W-:Y:S05]  /*bb70*/  CALL.REL.NOINC `($__internal_138_$__cuda_sm70_shflsync_bfly_p) ;  /* 0x000006b000007944 */ /* 0x020fea0003c00000 */
[----:B-1----:R-:W-:Y:S01]  /*bb80*/  IMAD.MOV.U32 R56, RZ, RZ, R114 ;  /* 0x000000ffff387224 */ /* 0x002fe200078e0072 */
[----:B0-----:R-:W-:Y:S05]  /*bb90*/  BRA `(.L_x_18632) ;  /* 0xffffeef000007947 */ /* 0x001fea000383ffff */
.L_x_18617:
[----:B------:R-:W-:Y:S01]  /*bba0*/  IMAD.MOV.U32 R114, RZ, RZ, 0x2 ;  /* 0x00000002ff727424 */ /* 0x000fe200078e00ff */
[----:B------:R-:W-:Y:S01]  /*bbb0*/  MOV R112, 0xffffffff ;  /* 0xffffffff00707802 */ /* 0x000fe20000000f00 */
[----:B------:R-:W-:Y:S01]  /*bbc0*/  IMAD.MOV.U32 R109, RZ, RZ, 0x1f ;  /* 0x0000001fff6d7424 */ /* 0x000fe200078e00ff */
[----:B------:R-:W-:Y:S02]  /*bbd0*/  MOV R110, 0xbbf0 ;  /* 0x0000bbf0006e7802 */ /* 0x000fe40000000f00 */
[----:B-----5:R-:W-:Y:S05]  /*bbe0*/  CALL.REL.NOINC `($__internal_138_$__cuda_sm70_shflsync_bfly_p) ;  /* 0x0000064000007944 */ /* 0x020fea0003c00000 */
[----:B01----:R-:W-:Y:S01]  /*bbf0*/  FADD.FTZ R57, R57, R114 ;  /* 0x0000007239397221 */ /* 0x003fe20000010000 */
[----:B------:R-:W-:Y:S01]  /*bc00*/  MOV R110, 0xbc50 ;  /* 0x0000bc50006e7802 */ /* 0x000fe20000000f00 */
[----:B------:R-:W-:Y:S02]  /*bc10*/  IMAD.MOV.U32 R114, RZ, RZ, 0x4 ;  /* 0x00000004ff727424 */ /* 0x000fe400078e00ff */
[----:B------:R-:W-:-:S02]  /*bc20*/  IMAD.MOV.U32 R109, RZ, RZ, 0x1f ;  /* 0x0000001fff6d7424 */ /* 0x000fc400078e00ff */
[----:B------:R-:W-:Y:S02]  /*bc30*/  IMAD.MOV.U32 R112, RZ, RZ, -0x1 ;  /* 0xffffffffff707424 */ /* 0x000fe400078e00ff */
[----:B------:R-:W-:Y:S05]  /*bc40*/  CALL.REL.NOINC `($__internal_138_$__cuda_sm70_shflsync_bfly_p) ;  /* 0x000005e000007944 */ /* 0x000fea0003c00000 */
[----:B01----:R-:W-:Y:S01]  /*bc50*/  FADD.FTZ R57, R57, R114 ;  /* 0x0000007239397221 */ /* 0x003fe20000010000 */
[----:B------:R-:W-:Y:S01]  /*bc60*/  HFMA2.MMA R114, -RZ, RZ, 0, 4.76837158203125e-07 ;  /* 0x00000008ff727435 */ /* 0x000fe200000001ff */
[----:B------:R-:W-:Y:S01]  /*bc70*/  IMAD.MOV.U32 R109, RZ, RZ, 0x1f ;  /* 0x0000001fff6d7424 */ /* 0x000fe200078e00ff */
[----:B------:R-:W-:Y:S01]  /*bc80*/  MOV R110, 0xbcb0 ;  /* 0x0000bcb0006e7802 */ /* 0x000fe20000000f00 */
[----:B------:R-:W-:-:S03]  /*bc90*/  IMAD.MOV.U32 R112, RZ, RZ, -0x1 ;  /* 0xffffffffff707424 */ /* 0x000fc600078e00ff */
[----:B------:R-:W-:Y:S05]  /*bca0*/  CALL.REL.NOINC `($__internal_138_$__cuda_sm70_shflsync_bfly_p) ;  /* 0x0000058000007944 */ /* 0x000fea0003c00000 */
[----:B01----:R-:W-:Y:S01]  /*bcb0*/  FADD.FTZ R57, R57, R114 ;  /* 0x0000007239397221 */ /* 0x003fe20000010000 */
[----:B------:R-:W-:Y:S01]  /*bcc0*/  MOV R109, 0x1f ;  /* 0x0000001f006d7802 */ /* 0x000fe20000000f00 */
[----:B------:R-:W-:Y:S01]  /*bcd0*/  IMAD.MOV.U32 R114, RZ, RZ, 0x10 ;  /* 0x00000010ff727424 */ /* 0x000fe200078e00ff */
[----:B------:R-:W-:Y:S01]  /*bce0*/  MOV R110, 0xbd10 ;  /* 0x0000bd10006e7802 */ /* 0x000fe20000000f00 */
[----:B------:R-:W-:Y:S02]  /*bcf0*/  IMAD.MOV.U32 R112, RZ, RZ, -0x1 ;  /* 0xffffffffff707424 */ /* 0x000fe400078e00ff */
[----:B------:R-:W-:Y:S05]  /*bd00*/  CALL.REL.NOINC `($__internal_138_$__cuda_sm70_shflsync_bfly_p) ;  /* 0x0000052000007944 */ /* 0x000fea0003c00000 */
[----:B-1----:R-:W-:Y:S02]  /*bd10*/  FADD.FTZ R56, R57, R114 ;  /* 0x0000007239387221 */ /* 0x002fe40000010000 */
        /* <DEDUP_REMOVED lines=52> */
[----:B------:R-:W-:Y:S01]  /*c060*/  MOV R110, 0xc090 ;  /* 0x0000c090006e7802 */ /* 0x000fe20000000f00 */
[----:B------:R-:W-:Y:S02]  /*c070*/  IMAD.MOV.U32 R109, RZ, RZ, 0x1f ;  /* 0x0000001fff6d7424 */ /* 0x000fe400078e00ff */
[----:B------:R-:W-:Y:S05]  /*c080*/  CALL.REL.NOINC `($__internal_138_$__cuda_sm70_shflsync_bfly_p) ;  /* 0x000001a000007944 */ /* 0x000fea0003c00000 */
[----:B01----:R-:W-:Y:S01]  /*c090*/  FADD.FTZ R57, R57, R114 ;  /* 0x0000007239397221 */ /* 0x003fe20000010000 */
[----:B------:R-:W-:Y:S01]  /*c0a0*/  MOV R110, 0xc0f0 ;  /* 0x0000c0f0006e7802 */ /* 0x000fe20000000f00 */
[----:B------:R-:W-:Y:S02]  /*c0b0*/  IMAD.MOV.U32 R114, RZ, RZ, 0x2 ;  /* 0x00000002ff727424 */ /* 0x000fe400078e00ff */
[----:B------:R-:W-:Y:S02]  /*c0c0*/  IMAD.MOV.U32 R109, RZ, RZ, 0x1f ;  /* 0x0000001fff6d7424 */ /* 0x000fe400078e00ff */
[----:B------:R-:W-:Y:S02]  /*c0d0*/  IMAD.MOV.U32 R112, RZ, RZ, -0x1 ;  /* 0xffffffffff707424 */ /* 0x000fe400078e00ff */
[----:B------:R-:W-:Y:S05]  /*c0e0*/  CALL.REL.NOINC `($__internal_138_$__cuda_sm70_shflsync_bfly_p) ;  /* 0x0000014000007944 */ /* 0x000fea0003c00000 */
[----:B01----:R-:W-:Y:S01]  /*c0f0*/  FADD.FTZ R57, R57, R114 ;  /* 0x0000007239397221 */ /* 0x003fe20000010000 */
[----:B------:R-:W-:Y:S01]  /*c100*/  HFMA2.MMA R114, -RZ, RZ, 0, 2.384185791015625e-07 ;  /* 0x00000004ff727435 */ /* 0x000fe200000001ff */
        /* <DEDUP_REMOVED lines=8> */
[----:B------:R-:W-:-:S02]  /*c190*/  IMAD.MOV.U32 R112, RZ, RZ, -0x1 ;  /* 0xffffffffff707424 */ /* 0x000fc400078e00ff */
[----:B------:R-:W-:Y:S05]  /*c1a0*/  CALL.REL.NOINC `($__internal_138_$__cuda_sm70_shflsync_bfly_p) ;  /* 0x0000008000007944 */ /* 0x000fea0003c00000 */
[----:B-1----:R-:W-:Y:S01]  /*c1b0*/  FADD.FTZ R113, R57, R114 ;  /* 0x0000007239717221 */ /* 0x002fe20000010000 */
[----:B0-----:R-:W-:Y:S01]  /*c1c0*/  MOV R112, 0xffffffff ;  /* 0xffffffff00707802 */ /* 0x001fe20000000f00 */
[----:B------:R-:W-:Y:S01]  /*c1d0*/  IMAD.MOV.U32 R114, RZ, RZ, 0x10 ;  /* 0x00000010ff727424 */ /* 0x000fe200078e00ff */
[----:B------:R-:W-:Y:S01]  /*c1e0*/  MOV R110, 0xc220 ;  /* 0x0000c220006e7802 */ /* 0x000fe20000000f00 */
[----:B------:R-:W-:-:S02]  /*c1f0*/  IMAD.MOV.U32 R109, RZ, RZ, 0x1f ;  /* 0x0000001fff6d7424 */ /* 0x000fc400078e00ff */
[----:B------:R-:W-:Y:S02]  /*c200*/  IMAD.MOV.U32 R57, RZ, RZ, R113 ;  /* 0x000000ffff397224 */ /* 0x000fe400078e0071 */
[----:B------:R-:W-:Y:S05]  /*c210*/  CALL.REL.NOINC `($__internal_138_$__cuda_sm70_shflsync_bfly_p) ;  /* 0x0000001000007944 */ /* 0x000fea0003c00000 */
[----:B01----:R-:W-:Y:S05]  /*c220*/  BRA `(.L_x_18633) ;  /* 0xffffecb000007947 */ /* 0x003fea000383ffff */
        .weak           $__internal_138_$__cuda_sm70_shflsync_bfly_p
        .type           $__internal_138_$__cuda_sm70_shflsync_bfly_p,@function
        .size           $__internal_138_$__cuda_sm70_shflsync_bfly_p,(.L_x_22226 - $__internal_138_$__cuda_sm70_shflsync_bfly_p)
$__internal_138_$__cuda_sm70_shflsync_bfly_p:
[----:B------:R-:W-:Y:S01]  /*c230*/  IMAD.MOV.U32 R111, RZ, RZ, 0x0 ;  /* 0x00000000ff6f7424 */ /* 0x000fe200078e00ff */
[----:B------:R-:W-:Y:S04]  /*c240*/  WARPSYNC R112 ;  /* 0x0000007000007348 */ /* 0x000fe80003800000 */
[----:B------:R0:W1:Y:S01]  /*c250*/  SHFL.BFLY PT, R114, R57, R114, R109 ;  /* 0x0c00007239727389 */ /* 0x00006200000e006d */
[----:B------:R-:W-:Y:S05]  /*c260*/  RET.REL.NODEC R110 `(_ZN10layer_norm13ln_fwd_kernelINS_13Kernel_traitsI6__halfffffjLj3072ELj1ELj1ELj4ELj16ENS_18Kernel_traits_baseILj3072ES2_ffffjLj128EEEEELb1ELb0ELb1ELb0EEEvNS_9FwdParamsE) ;  /* 0xffff3d906e007950 */ /* 0x000fea0003c3ffff */
.L_x_18634:
        /* <DEDUP_REMOVED lines=9> */
.L_x_22226:


//--------------------- .text._ZN10layer_norm13ln_fwd_kernelINS_13Kernel_traitsI6__halfffffjLj3072ELj1ELj1ELj4ELj16ENS_18Kernel_traits_baseILj3072ES2_ffffjLj128EEEEELb1ELb0ELb1ELb1EEEvNS_9FwdParamsE --------------------------
	.section	.text._ZN10layer_norm13ln_fwd_kernelINS_13Kernel_traitsI6__halfffffjLj3072ELj1ELj1ELj4ELj16ENS_18Kernel_traits_baseILj3072ES2_ffffjLj128EEEEELb1ELb0ELb1ELb1EEEvNS_9FwdParamsE,"ax",@progbits
	.sectioninfo	@"SHI_REGISTERS=127"
	.align	128
        .global         _ZN10layer_norm13ln_fwd_kernelINS_13Kernel_traitsI6__halfffffjLj3072ELj1ELj1ELj4ELj16ENS_18Kernel_traits_baseILj3072ES2_ffffjLj128EEEEELb1ELb0ELb1ELb1EEEvNS_9FwdParamsE
        .type           _ZN10layer_norm13ln_fwd_kernelINS_13Kernel_traitsI6__halfffffjLj3072ELj1ELj1ELj4ELj16ENS_18Kernel_traits_baseILj3072ES2_ffffjLj128EEEEELb1ELb0ELb1ELb1EEEvNS_9FwdParamsE,@function
        .size           _ZN10layer_norm13ln_fwd_kernelINS_13Kernel_traitsI6__halfffffjLj3072ELj1ELj1ELj4ELj16ENS_18Kernel_traits_baseILj3072ES2_ffffjLj128EEEEELb1ELb0ELb1ELb1EEEvNS_9FwdParamsE,(.L_x_22227 - _ZN10layer_norm13ln_fwd_kernelINS_13Kernel_traitsI6__halfffffjLj3072ELj1ELj1ELj4ELj16ENS_18Kernel_traits_baseILj3072ES2_ffffjLj128EEEEELb1ELb0ELb1ELb1EEEvNS_9FwdParamsE)
        .other          _ZN10layer_norm13ln_fwd_kernelINS_13Kernel_traitsI6__halfffffjLj3072ELj1ELj1ELj4ELj16ENS_18Kernel_traits_baseILj3072ES2_ffffjLj128EEEEELb1ELb0ELb1ELb1EEEvNS_9FwdParamsE,@"STO_CUDA_ENTRY STV_DEFAULT"
_ZN10layer_norm13ln_fwd_kernelINS_13Kernel_traitsI6__halfffffjLj3072ELj1ELj1ELj4ELj16ENS_18Kernel_traits_baseILj3072ES2_ffffjLj128EEEEELb1ELb0ELb1ELb1EEEvNS_9FwdParamsE:
.text._ZN10layer_norm13ln_fwd_kernelINS_13Kernel_traitsI6__halfffffjLj3072ELj1ELj1ELj4ELj16ENS_18Kernel_traits_baseILj3072ES2_ffffjLj128EEEEELb1ELb0ELb1ELb1EEEvNS_9FwdParamsE:
        /* <DEDUP_REMOVED lines=66> */
[----:B------:R0:W5:Y:S01]  /*0420*/  @P0 LDG.E.64 R30, [R6.64] ;  /* 0x00000006061e0981 */ /* 0x000162000c1e1b00 */
[----:B------:R-:W-:Y:S01]  /*0430*/  IMAD.WIDE.U32 R4, R4, -0x2daee0ad, RZ ;  /* 0xd2511f5304047825 */ /* 0x000fe200078e00ff */
[----:B------:R-:W-:Y:S02]  /*0440*/  LOP3.LUT R8, R11, UR19, R8, 0x96, !PT ;  /* 0x000000130b087c12 */ /* 0x000fe4000f8e9608 */
[----:B------:R0:W5:Y:S01]  /*0450*/  @P0 LDG.E.64 R28, [R6.64+0x400] ;  /* 0x00040006061c0981 */ /* 0x000162000c1e1b00 */
[----:B------:R-:W-:Y:S01]  /*0460*/  UIADD3 UR21, UR4, 0x5384540f, URZ ;  /* 0x5384540f04157890 */ /* 0x000fe2000fffe03f */
[----:B------:R-:W-:Y:S01]  /*0470*/  LOP3.LUT R12, R5, UR20, R2, 0x96, !PT ;  /* 0x00000014050c7c12 */ /* 0x000fe2000f8e9602 */
[----:B------:R-:W-:Y:S01]  /*0480*/  IMAD.WIDE.U32 R8, R8, -0x2daee0ad, RZ ;  /* 0xd2511f5308087825 */ /* 0x000fe200078e00ff */
[----:B------:R-:W-:Y:S01]  /*0490*/  LEA.HI R2, R0, R15, RZ, 0x19 ;  /* 0x0000000f00027211 */ /* 0x000fe200078fc8ff */
[----:B------:R0:W5:Y:S02]  /*04a0*/  @P0 LDG.E.64 R26, [R6.64+0x800] ;  /* 0x00080006061a0981 */ /* 0x000164000c1e1b00 */
[----:B------:R-:W-:Y:S01]  /*04b0*/  IMAD.WIDE.U32 R12, R12, -0x326172a9, RZ ;  /* 0xcd9e8d570c0c7825 */ /* 0x000fe200078e00ff */
[----:B------:R-:W-:Y:S01]  /*04c0*/  LOP3.LUT R79, R9, UR22, R4, 0x96, !PT ;  /* 0x00000016094f7c12 */ /* 0x000fe2000f8e9604 */
[----:B------:R0:W5:Y:S01]  /*04d0*/  @P0 LDG.E.64 R18, [R6.64+0xc00] ;  /* 0x000c000606120981 */ /* 0x000162000c1e1b00 */
[----:B------:R-:W-:Y:S01]  /*04e0*/  IADD3 R4, P2, R14, c[0x0][0x1b0], RZ ;  /* 0x00006c000e047a10 */ /* 0x000fe20007f5e0ff */
[----:B------:R-:W-:Y:S01]  /*04f0*/  UIADD3 UR23, UR4, -0xe443238, URZ ;  /* 0xf1bbcdc804177890 */ /* 0x000fe2000fffe03f */
[----:B------:R-:W-:Y:S01]  /*0500*/  ISETP.GE.AND P1, PT, R2, c[0x0][0x164], PT ;  /* 0x0000590002007a0c */ /* 0x000fe20003f26270 */
[----:B------:R0:W5:Y:S01]  /*0510*/  @P0 LDG.E.64 R16, [R6.64+0x1000] ;  /* 0x0010000606100981 */ /* 0x000162000c1e1b00 */
[----:B------:R-:W-:-:S03]  /*0520*/  LOP3.LUT R10, R13, UR21, R10, 0x96, !PT ;  /* 0x000000150d0a7c12 */ /* 0x000fc6000f8e960a */
[----:B------:R0:W5:Y:S01]  /*0530*/  @P0 LDG.E.64 R14, [R6.64+0x1400] ;  /* 0x00140006060e0981 */ /* 0x000162000c1e1b00 */
[----:B------:R-:W-:Y:S01]  /*0540*/  UIADD3 UR24, UR5, -0x24c28bd8, URZ ;  /* 0xdb3d742805187890 */ /* 0x000fe2000fffe03f */
[----:B------:R-:W-:-:S04]  /*0550*/  IMAD.HI.U32 R9, R79, -0x326172a9, RZ ;  /* 0xcd9e8d574f097827 */ /* 0x000fc800078e00ff */
[----:B------:R-:W-:Y:S01]  /*0560*/  IMAD.HI.U32 R3, R10, -0x2daee0ad, RZ ;  /* 0xd2511f530a037827 */ /* 0x000fe200078e00ff */
[----:B------:R-:W-:-:S03]  /*0570*/  LOP3.LUT R80, R9, UR23, R12, 0x96, !PT ;  /* 0x0000001709507c12 */ /* 0x000fc6000f8e960c */
[----:B------:R-:W-:Y:S01]  /*0580*/  IMAD.X R5, RZ, RZ, c[0x0][0x1b4], P2 ;  /* 0x00006d00ff057624 */ /* 0x000fe200010e06ff */
[----:B------:R-:W-:Y:S01]  /*0590*/  LOP3.LUT R78, R3, UR24, R8, 0x96, !PT ;  /* 0x00000018034e7c12 */ /* 0x000fe2000f8e9608 */
[----:B------:R-:W-:Y:S06]  /*05a0*/  @P1 EXIT ;  /* 0x000000000000194d */ /* 0x000fec0003800000 */
        /* <DEDUP_REMOVED lines=13> */
[----:B------:R-:W-:Y:S01]  /*0680*/  IMAD R79, R79, -0x326172a9, RZ ;  /* 0xcd9e8d574f4f7824 */ /* 0x000fe200078e02ff */
[----:B------:R-:W-:Y:S01]  /*0690*/  UIADD3 UR26, UR5, -0x695add53, URZ ;  /* 0x96a522ad051a7890 */ /* 0x000fe2000fffe03f */
[----:B------:R-:W-:Y:S01]  /*06a0*/  IMAD.HI.U32 R6, R78, -0x326172a9, RZ ;  /* 0xcd9e8d574e067827 */ /* 0x000fe200078e00ff */
[--C-:B------:R-:W-:Y:S01]  /*06b0*/  SHF.R.U64 R63, R30, 0x10, R31.reuse ;  /* 0x000000101e3f7819 */ /* 0x100fe2000000121f */
[----:B------:R-:W-:Y:S01]  /*06c0*/  HADD2.F32 R13, -RZ, R14.H0_H0 ;  /* 0x2000000eff0d7230 */ /* 0x000fe20000004100 */
[----:B------:R-:W-:Y:S01]  /*06d0*/  SHF.R.U32.HI R64, RZ, 0x10, R31 ;  /* 0x00000010ff407819 */ /* 0x000fe2000001161f */
[----:B------:R-:W-:Y:S01]  /*06e0*/  IMAD R98, R10, -0x2daee0ad, RZ ;  /* 0xd2511f530a627824 */ /* 0x000fe200078e02ff */
[--C-:B------:R-:W-:Y:S01]  /*06f0*/  SHF.R.U64 R65, R28, 0x10, R29.reuse ;  /* 0x000000101c417819 */ /* 0x100fe2000000121d */
[----:B------:R-:W-:Y:S01]  /*0700*/  IMAD.HI.U32 R3, R80, -0x2daee0ad, RZ ;  /* 0xd2511f5350037827 */ /* 0x000fe200078e00ff */
        /* <DEDUP_REMOVED lines=9> */
[----:B0-----:R-:W-:Y:S01]  /*07a0*/  HADD2.F32 R4, -RZ, R31.H0_H0 ;  /* 0x2000001fff047230 */ /* 0x001fe20000004100 */
        /* <DEDUP_REMOVED lines=9> */
[----:B------:R-:W-:Y:S01]  /*0840*/  HADD2.F32 R6, -RZ, R29.H0_H0 ;  /* 0x2000001dff067230 */ /* 0x000fe20000004100 */
[----:B------:R-:W-:Y:S01]  /*0850*/  LOP3.LUT R98, R3, UR26, R98, 0x96, !PT ;  /* 0x0000001a03627c12 */ /* 0x000fe2000f8e9662 */
[----:B------:R-:W-:Y:S01]  /*0860*/  HADD2.F32 R3, -RZ, R30.H0_H0 ;  /* 0x2000001eff037230 */ /* 0x000fe20000004100 */
[----:B------:R-:W-:Y:S01]  /*0870*/  LOP3.LUT R81, R24, 0x3, RZ, 0xc0, !PT ;  /* 0x0000000318517812 */ /* 0x000fe200078ec0ff */
[----:B------:R-:W-:Y:S01]  /*0880*/  IMAD R78, R78, -0x326172a9, RZ ;  /* 0xcd9e8d574e4e7824 */ /* 0x000fe200078e02ff */
[----:B------:R-:W-:Y:S01]  /*0890*/  HADD2.F32 R63, -RZ, R63.H0_H0 ;  /* 0x2000003fff3f7230 */ /* 0x000fe20000004100 */
[----:B------:R-:W-:Y:S01]  /*08a0*/  IMAD R80, R80, -0x2daee0ad, RZ ;  /* 0xd2511f5350507824 */ /* 0x000fe200078e02ff */
[----:B------:R-:W-:Y:S01]  /*08b0*/  HADD2.F32 R64, -RZ, R64.H0_H0 ;  /* 0x20000040ff407230 */ /* 0x000fe20000004100 */
[----:B------:R-:W-:Y:S01]  /*08c0*/  IMAD.MOV.U32 R75, RZ, RZ, 0x1 ;  /* 0x00000001ff4b7424 */ /* 0x000fe200078e00ff */
        /* <DEDUP_REMOVED lines=49> */
.L_x_18868:
        /* <DEDUP_REMOVED lines=10> */
[----:B------:R-:W-:Y:S02]  /*0c80*/  LEA.HI.SX32 R105, R35, R34, 0x1e ;  /* 0x0000002223697211 */ /* 0x000fe400078ff2ff */
[----:B------:R-:W-:-:S05]  /*0c90*/  @P0 MOV R38, 0x10 ;  /* 0x0000001000260802 */ /* 0x000fca0000000f00 */
[----:B------:R-:W-:-:S05]  /*0ca0*/  @P0 IMAD.WIDE.U32 R38, R105, R38, c[0x0][0x180] ;  /* 0x0000600069260625 */ /* 0x000fca00078e0026 */
[----:B------:R-:W3:Y:S01]  /*0cb0*/  @P0 LDG.E.128 R24, [R38.64] ;  /* 0x0000000626180981 */ /* 0x000ee2000c1e1d00 */
[----:B--2---:R-:W-:-:S13]  /*0cc0*/  ISETP.GE.AND P2, PT, R32, 0x1, PT ;  /* 0x000000012000780c */ /* 0x004fda0003f46270 */
[----:B------:R-:W-:Y:S01]  /*0cd0*/  @P2 IADD3 R36, R32, -0x1, RZ ;  /* 0xffffffff20242810 */ /* 0x000fe20007ffe0ff */
[----:B------:R-:W-:-:S04]  /*0ce0*/  @P2 IMAD.MOV.U32 R35, RZ, RZ, 0x10 ;  /* 0x00000010ff232424 */ /* 0x000fc800078e00ff */
        /* <DEDUP_REMOVED lines=28> */
.L_x_18638:
[----:B------:R-:W-:Y:S02]  /*0eb0*/  IMAD.MOV.U32 R40, RZ, RZ, R78 ;  /* 0x000000ffff287224 */ /* 0x000fe400078e004e */
.L_x_18639:
[----:B------:R-:W-:Y:S05]  /*0ec0*/  BSYNC B1 ;  /* 0x0000000000017941 */ /* 0x000fea0003800000 */
.L_x_18637:
        /* <DEDUP_REMOVED lines=16> */
.L_x_18643:
[----:B------:R-:W-:Y:S05]  /*0fd0*/  BSYNC B2 ;  /* 0x0000000000027941 */ /* 0x000fea0003800000 */
.L_x_18642:
        /* <DEDUP_REMOVED lines=42> */
.L_x_18641:
[----:B------:R-:W-:Y:S05]  /*1280*/  BSYNC B1 ;  /* 0x0000000000017941 */ /* 0x000fea0003800000 */
.L_x_18640:
        /* <DEDUP_REMOVED lines=9> */
.L_x_18636:
[----:B0-----:R-:W-:Y:S05]  /*1320*/  BSYNC B0 ;  /* 0x0000000000007941 */ /* 0x001fea0003800000 */
.L_x_18635:
        /* <DEDUP_REMOVED lines=18> */
.L_x_18647:
[----:B------:R-:W-:Y:S02]  /*1450*/  IMAD.MOV.U32 R42, RZ, RZ, R78 ;  /* 0x000000ffff2a7224 */ /* 0x000fe400078e004e */
.L_x_18648:
[----:B------:R-:W-:Y:S05]  /*1460*/  BSYNC B1 ;  /* 0x0000000000017941 */ /* 0x000fea0003800000 */
.L_x_18646:
        /* <DEDUP_REMOVED lines=16> */
.L_x_18652:
[----:B------:R-:W-:Y:S05]  /*1570*/  BSYNC B2 ;  /* 0x0000000000027941 */ /* 0x000fea0003800000 */
.L_x_18651:
        /* <DEDUP_REMOVED lines=42> */
.L_x_18650:
[----:B------:R-:W-:Y:S05]  /*1820*/  BSYNC B1 ;  /* 0x0000000000017941 */ /* 0x000fea0003800000 */
.L_x_18649:
        /* <DEDUP_REMOVED lines=9> */
.L_x_18645:
[----:B------:R-:W-:Y:S05]  /*18c0*/  BSYNC B0 ;  /* 0x0000000000007941 */ /* 0x000fea0003800000 */
.L_x_18644:
        /* <DEDUP_REMOVED lines=18> */
.L_x_18656:
[----:B------:R-:W-:Y:S02]  /*19f0*/  IMAD.MOV.U32 R42, RZ, RZ, R78 ;  /* 0x000000ffff2a7224 */ /* 0x000fe400078e004e */
.L_x_18657:
[----:B------:R-:W-:Y:S05]  /*1a00*/  BSYNC B1 ;  /* 0x0000000000017941 */ /* 0x000fea0003800000 */
.L_x_18655:
        /* <DEDUP_REMOVED lines=16> */
.L_x_18661:
[----:B------:R-:W-:Y:S05]  /*1b10*/  BSYNC B2 ;  /* 0x0000000000027941 */ /* 0x000fea0003800000 */
.L_x_18660:
        /* <DEDUP_REMOVED lines=42> */
.L_x_18659:
[----:B------:R-:W-:Y:S05]  /*1dc0*/  BSYNC B1 ;  /* 0x0000000000017941 */ /* 0x000fea0003800000 */
.L_x_18658:
        /* <DEDUP_REMOVED lines=9> */
.L_x_18654:
[----:B------:R-:W-:Y:S05]  /*1e60*/  BSYNC B0 ;  /* 0x0000000000007941 */ /* 0x000fea0003800000 */
.L_x_18653:
        /* <DEDUP_REMOVED lines=18> */
.L_x_18665:
[----:B------:R-:W-:Y:S02]  /*1f90*/  IMAD.MOV.U32 R44, RZ, RZ, R78 ;  /* 0x000000ffff2c7224 */ /* 0x000fe400078e004e */
.L_x_18666:
[----:B------:R-:W-:Y:S05]  /*1fa0*/  BSYNC B1 ;  /* 0x0000000000017941 */ /* 0x000fea0003800000 */
.L_x_18664:
        /* <DEDUP_REMOVED lines=16> */
.L_x_18670:
[----:B------:R-:W-:Y:S05]  /*20b0*/  BSYNC B2 ;  /* 0x0000000000027941 */ /* 0x000fea0003800000 */
.L_x_18669:
        /* <DEDUP_REMOVED lines=42> */
.L_x_18668:
[----:B------:R-:W-:Y:S05]  /*2360*/  BSYNC B1 ;  /* 0x0000000000017941 */ /* 0x000fea0003800000 */
.L_x_18667:
        /* <DEDUP_REMOVED lines=9> */
.L_x_18663:
[----:B------:R-:W-:Y:S05]  /*2400*/  BSYNC B0 ;  /* 0x0000000000007941 */ /* 0x000fea0003800000 */
.L_x_18662:
[----:B------:R-:W-:Y:S01]  /*2410*/  IMAD.MOV.U32 R102, RZ, RZ, 0x10 ;  /* 0x00000010ff667424 */ /* 0x000fe200078e00ff */
[C---:B------:R-:W-:Y:S01]  /*2420*/  IADD3 R49, R105.reuse, 0x80, RZ ;  /* 0x0000008069317810 */ /* 0x040fe20007ffe0ff */
[----:B------:R-:W-:Y:S01]  /*2430*/  BSSY B0, `(.L_x_18671) ;  /* 0x0000010000007945 */ /* 0x000fe20003800000 */
[----:B------:R-:W-:Y:S01]  /*2440*/  IADD3 R48, R104, 0x80, RZ ;  /* 0x0000008068307810 */ /* 0x000fe20007ffe0ff */
[----:B------:R-:W-:-:S04]  /*2450*/  IMAD.WIDE.U32 R36, R105, R102, c[0x0][0x188] ;  /* 0x0000620069247625 */ /* 0x000fc800078e0066 */
[----:B------:R-:W-:Y:S01]  /*2460*/  @P0 IMAD.WIDE.U32 R38, R49, R102, c[0x0][0x180] ;  /* 0x0000600031260625 */ /* 0x000fe200078e0066 */
        /* <DEDUP_REMOVED lines=12> */
.L_x_18672:
[----:B------:R-:W-:Y:S05]  /*2530*/  BSYNC B0 ;  /* 0x0000000000007941 */ /* 0x000fea0003800000 */
.L_x_18671:
[----:B0-----:R-:W-:Y:S01]  /*2540*/  @P2 IMAD.WIDE.U32 R40, R48, R102, c[0x0][0x170] ;  /* 0x00005c0030282625 */ /* 0x001fe200078e0066 */
[----:B------:R-:W2:Y:S04]  /*2550*/  @P0 LDG.E.128 R24, [R38.64] ;  /* 0x0000000626180981 */ /* 0x000ea8000c1e1d00 */
[----:B-----5:R0:W5:Y:S01]  /*2560*/  @P2 LDG.E.128 R28, [R40.64] ;  /* 0x00000006281c2981 */ /* 0x020162000c1e1d00 */
[----:B------:R-:W-:Y:S01]  /*2570*/  @!P3 ISETP.NE.U32.AND P1, PT, RZ, c[0x0][0x180], PT ;  /* 0x00006000ff00ba0c */ /* 0x000fe20003f25070 */
[----:B------:R-:W-:Y:S01]  /*2580*/  BSSY B0, `(.L_x_18673) ;  /* 0x0000058000007945 */ /* 0x000fe20003800000 */
[----:B------:R-:W-:Y:S02]  /*2590*/  @!P3 MOV R43, R42 ;  /* 0x0000002a002bb202 */ /* 0x000fe40000000f00 */
        /* <DEDUP_REMOVED lines=15> */
.L_x_18676:
[----:B------:R-:W-:Y:S02]  /*2690*/  MOV R44, R78 ;  /* 0x0000004e002c7202 */ /* 0x000fe40000000f00 */
.L_x_18677:
[----:B------:R-:W-:Y:S05]  /*26a0*/  BSYNC B1 ;  /* 0x0000000000017941 */ /* 0x000fea0003800000 */
.L_x_18675:
        /* <DEDUP_REMOVED lines=16> */
.L_x_18681:
[----:B------:R-:W-:Y:S05]  /*27b0*/  BSYNC B2 ;  /* 0x0000000000027941 */ /* 0x000fea0003800000 */
.L_x_18680:
        /* <DEDUP_REMOVED lines=42> */
.L_x_18679:
[----:B------:R-:W-:Y:S05]  /*2a60*/  BSYNC B1 ;  /* 0x0000000000017941 */ /* 0x000fea0003800000 */
.L_x_18678:
        /* <DEDUP_REMOVED lines=9> */
.L_x_18674:
[----:B0-----:R-:W-:Y:S05]  /*2b00*/  BSYNC B0 ;  /* 0x0000000000007941 */ /* 0x001fea0003800000 */
.L_x_18673:
        /* <DEDUP_REMOVED lines=18> */
.L_x_18685:
[----:B------:R-:W-:Y:S02]  /*2c30*/  IMAD.MOV.U32 R46, RZ, RZ, R78 ;  /* 0x000000ffff2e7224 */ /* 0x000fe400078e004e */
.L_x_18686:
[----:B------:R-:W-:Y:S05]  /*2c40*/  BSYNC B1 ;  /* 0x0000000000017941 */ /* 0x000fea0003800000 */
.L_x_18684:
        /* <DEDUP_REMOVED lines=16> */
.L_x_18690:
[----:B------:R-:W-:Y:S05]  /*2d50*/  BSYNC B2 ;  /* 0x0000000000027941 */ /* 0x000fea0003800000 */
.L_x_18689:
        /* <DEDUP_REMOVED lines=42> */
.L_x_18688:
[----:B------:R-:W-:Y:S05]  /*3000*/  BSYNC B1 ;  /* 0x0000000000017941 */ /* 0x000fea0003800000 */
.L_x_18687:
        /* <DEDUP_REMOVED lines=9> */
.L_x_18683:
[----:B------:R-:W-:Y:S05]  /*30a0*/  BSYNC B0 ;  /* 0x0000000000007941 */ /* 0x000fea0003800000 */
.L_x_18682:
        /* <DEDUP_REMOVED lines=18> */
.L_x_18694:
[----:B------:R-:W-:Y:S02]  /*31d0*/  MOV R46, R78 ;  /* 0x0000004e002e7202 */ /* 0x000fe40000000f00 */
.L_x_18695:
[----:B------:R-:W-:Y:S05]  /*31e0*/  BSYNC B1 ;  /* 0x0000000000017941 */ /* 0x000fea0003800000 */
.L_x_18693:
        /* <DEDUP_REMOVED lines=16> */
.L_x_18699:
[----:B------:R-:W-:Y:S05]  /*32f0*/  BSYNC B2 ;  /* 0x0000000000027941 */ /* 0x000fea0003800000 */
.L_x_18698:
        /* <DEDUP_REMOVED lines=42> */
.L_x_18697:
[----:B------:R-:W-:Y:S05]  /*35a0*/  BSYNC B1 ;  /* 0x0000000000017941 */ /* 0x000fea0003800000 */
.L_x_18696:
        /* <DEDUP_REMOVED lines=9> */
.L_x_18692:
[----:B------:R-:W-:Y:S05]  /*3640*/  BSYNC B0 ;  /* 0x0000000000007941 */ /* 0x000fea0003800000 */
.L_x_18691:
        /* <DEDUP_REMOVED lines=18> */
.L_x_18703:
[----:B------:R-:W-:Y:S02]  /*3770*/  IMAD.MOV.U32 R50, RZ, RZ, R78 ;  /* 0x000000ffff327224 */ /* 0x000fe400078e004e */
.L_x_18704:
[----:B------:R-:W-:Y:S05]  /*3780*/  BSYNC B1 ;  /* 0x0000000000017941 */ /* 0x000fea0003800000 */
.L_x_18702:
        /* <DEDUP_REMOVED lines=16> */
.L_x_18708:
[----:B------:R-:W-:Y:S05]  /*3890*/  BSYNC B2 ;  /* 0x0000000000027941 */ /* 0x000fea0003800000 */
.L_x_18707:
        /* <DEDUP_REMOVED lines=42> */
.L_x_18706:
[----:B------:R-:W-:Y:S05]  /*3b40*/  BSYNC B1 ;  /* 0x0000000000017941 */ /* 0x000fea0003800000 */
.L_x_18705:
        /* <DEDUP_REMOVED lines=9> */
.L_x_18701:
[----:B------:R-:W-:Y:S05]  /*3be0*/  BSYNC B0 ;  /* 0x0000000000007941 */ /* 0x000fea0003800000 */
.L_x_18700:
[-C--:B------:R-:W-:Y:S01]  /*3bf0*/  IMAD.WIDE.U32 R40, R49, R102.reuse, c[0x0][0x188] ;  /* 0x0000620031287625 */ /* 0x080fe200078e0066 */
[----:B------:R-:W-:Y:S01]  /*3c00*/  IADD3 R53, R105, 0x100, RZ ;  /* 0x0000010069357810 */ /* 0x000fe20007ffe0ff */
[----:B------:R-:W-:Y:S01]  /*3c10*/  BSSY B0, `(.L_x_18709) ;  /* 0x000000f000007945 */ /* 0x000fe20003800000 */
[----:B------:R-:W-:Y:S02]  /*3c20*/  IADD3 R52, R104, 0x100, RZ ;  /* 0x0000010068347810 */ /* 0x000fe40007ffe0ff */
[----:B------:R0:W-:Y:S01]  /*3c30*/  STG.E.128 [R40.64], R36 ;  /* 0x0000002428007986 */ /* 0x0001e2000c101d06 */
[----:B------:R-:W-:Y:S01]  /*3c40*/  @P0 IMAD.WIDE.U32 R42, R53, R102, c[0x0][0x180] ;  /* 0x00006000352a0625 */ /* 0x000fe200078e0066 */
[----:B------:R-:W-:Y:S05]  /*3c50*/  @!P2 BRA `(.L_x_18710) ;  /* 0x000000a00000a947 */ /* 0x000fea0003800000 */
[----:B0-----:R-:W-:Y:S02]  /*3c60*/  SHF.L.U32 R41, R96, 0x10, RZ ;  /* 0x0000001060297819 */ /* 0x001fe400000006ff */
[----:B------:R-:W-:Y:S02]  /*3c70*/  LOP3.LUT R40, R97, 0xffff, RZ, 0xc0, !PT ;  /* 0x0000ffff61287812 */ /* 0x000fe400078ec0ff */
[----:B------:R-:W-:-:S02]  /*3c80*/  LOP3.LUT R41, R41, 0xff0000, RZ, 0xc0, !PT ;  /* 0x00ff000029297812 */ /* 0x000fc400078ec0ff */
[----:B------:R-:W-:Y:S02]  /*3c90*/  LOP3.LUT R45, R95, 0xff, RZ, 0xc0, !PT ;  /* 0x000000ff5f2d7812 */ /* 0x000fe400078ec0ff */
[----:B------:R-:W-:Y:S01]  /*3ca0*/  LOP3.LUT R44, R94, 0xff, RZ, 0xc0, !PT ;  /* 0x000000ff5e2c7812 */ /* 0x000fe200078ec0ff */
[----:B------:R-:W-:-:S04]  /*3cb0*/  IMAD R40, R40, 0x1000000, R41 ;  /* 0x0100000028287824 */ /* 0x000fc800078e0229 */
[----:B------:R-:W-:Y:S02]  /*3cc0*/  IMAD R45, R45, 0x100, R40 ;  /* 0x000001002d2d7824 */ /* 0x000fe400078e0228 */
[----:B------:R-:W-:-:S04]  /*3cd0*/  IMAD.WIDE.U32 R40, R48, R103, c[0x0][0x190] ;  /* 0x0000640030287625 */ /* 0x000fc800078e0067 */
[----:B------:R-:W-:-:S05]  /*3ce0*/  IMAD.IADD R45, R45, 0x1, R44 ;  /* 0x000000012d2d7824 */ /* 0x000fca00078e022c */
[----:B------:R0:W-:Y:S02]  /*3cf0*/  STG.E [R40.64], R45 ;  /* 0x0000002d28007986 */ /* 0x0001e4000c101906 */
.L_x_18710:
[----:B------:R-:W-:Y:S05]  /*3d00*/  BSYNC B0 ;  /* 0x0000000000007941 */ /* 0x000fea0003800000 */
.L_x_18709:
        /* <DEDUP_REMOVED lines=21> */
.L_x_18714:
[----:B------:R-:W-:Y:S02]  /*3e60*/  MOV R48, R78 ;  /* 0x0000004e00307202 */ /* 0x000fe40000000f00 */
.L_x_18715:
[----:B------:R-:W-:Y:S05]  /*3e70*/  BSYNC B1 ;  /* 0x0000000000017941 */ /* 0x000fea0003800000 */
.L_x_18713:
        /* <DEDUP_REMOVED lines=16> */
.L_x_18719:
[----:B------:R-:W-:Y:S05]  /*3f80*/  BSYNC B2 ;  /* 0x0000000000027941 */ /* 0x000fea0003800000 */
.L_x_18718:
        /* <DEDUP_REMOVED lines=42> */
.L_x_18717:
[----:B------:R-:W-:Y:S05]  /*4230*/  BSYNC B1 ;  /* 0x0000000000017941 */ /* 0x000fea0003800000 */
.L_x_18716:
        /* <DEDUP_REMOVED lines=9> */
.L_x_18712:
[----:B0-----:R-:W-:Y:S05]  /*42d0*/  BSYNC B0 ;  /* 0x0000000000007941 */ /* 0x001fea0003800000 */
.L_x_18711:
        /* <DEDUP_REMOVED lines=18> */
.L_x_18723:
[----:B------:R-:W-:Y:S02]  /*4400*/  IMAD.MOV.U32 R50, RZ, RZ, R78 ;  /* 0x000000ffff327224 */ /* 0x000fe400078e004e */
.L_x_18724:
[----:B------:R-:W-:Y:S05]  /*4410*/  BSYNC B1 ;  /* 0x0000000000017941 */ /* 0x000fea0003800000 */
.L_x_18722:
        /* <DEDUP_REMOVED lines=16> */
.L_x_18728:
[----:B------:R-:W-:Y:S05]  /*4520*/  BSYNC B2 ;  /* 0x0000000000027941 */ /* 0x000fea0003800000 */
.L_x_18727:
        /* <DEDUP_REMOVED lines=42> */
.L_x_18726:
[----:B------:R-:W-:Y:S05]  /*47d0*/  BSYNC B1 ;  /* 0x0000000000017941 */ /* 0x000fea0003800000 */
.L_x_18725:
        /* <DEDUP_REMOVED lines=9> */
.L_x_18721:
[----:B------:R-:W-:Y:S05]  /*4870*/  BSYNC B0 ;  /* 0x0000000000007941 */ /* 0x000fea0003800000 */
.L_x_18720:
        /* <DEDUP_REMOVED lines=18> */
.L_x_18732:
[----:B------:R-:W-:Y:S02]  /*49a0*/  MOV R50, R78 ;  /* 0x0000004e00327202 */ /* 0x000fe40000000f00 */
.L_x_18733:
[----:B------:R-:W-:Y:S05]  /*49b0*/  BSYNC B1 ;  /* 0x0000000000017941 */ /* 0x000fea0003800000 */
.L_x_18731:
        /* <DEDUP_REMOVED lines=16> */
.L_x_18737:
[----:B------:R-:W-:Y:S05]  /*4ac0*/  BSYNC B2 ;  /* 0x0000000000027941 */ /* 0x000fea0003800000 */
.L_x_18736:
        /* <DEDUP_REMOVED lines=42> */
.L_x_18735:
[----:B------:R-:W-:Y:S05]  /*4d70*/  BSYNC B1 ;  /* 0x0000000000017941 */ /* 0x000fea0003800000 */
.L_x_18734:
        /* <DEDUP_REMOVED lines=9> */
.L_x_18730:
[----:B------:R-:W-:Y:S05]  /*4e10*/  BSYNC B0 ;  /* 0x0000000000007941 */ /* 0x000fea0003800000 */
.L_x_18729:
        /* <DEDUP_REMOVED lines=18> */
.L_x_18741:
[----:B------:R-:W-:Y:S02]  /*4f40*/  IMAD.MOV.U32 R54, RZ, RZ, R78 ;  /* 0x000000ffff367224 */ /* 0x000fe400078e004e */
.L_x_18742:
[----:B------:R-:W-:Y:S05]  /*4f50*/  BSYNC B1 ;  /* 0x0000000000017941 */ /* 0x000fea0003800000 */
.L_x_18740:
        /* <DEDUP_REMOVED lines=16> */
.L_x_18746:
[----:B------:R-:W-:Y:S05]  /*5060*/  BSYNC B2 ;  /* 0x0000000000027941 */ /* 0x000fea0003800000 */
.L_x_18745:
        /* <DEDUP_REMOVED lines=42> */
.L_x_18744:
[----:B------:R-:W-:Y:S05]  /*5310*/  BSYNC B1 ;  /* 0x0000000000017941 */ /* 0x000fea0003800000 */
.L_x_18743:
        /* <DEDUP_REMOVED lines=9> */
.L_x_18739:
[----:B------:R-:W-:Y:S05]  /*53b0*/  BSYNC B0 ;  /* 0x0000000000007941 */ /* 0x000fea0003800000 */
.L_x_18738:
        /* <DEDUP_REMOVED lines=17> */
.L_x_18748:
[----:B------:R-:W-:Y:S05]  /*54d0*/  BSYNC B0 ;  /* 0x0000000000007941 */ /* 0x000fea0003800000 */
.L_x_18747:
        /* <DEDUP_REMOVED lines=21> */
.L_x_18752:
[----:B------:R-:W-:Y:S02]  /*5630*/  MOV R52, R78 ;  /* 0x0000004e00347202 */ /* 0x000fe40000000f00 */
.L_x_18753:
[----:B------:R-:W-:Y:S05]  /*5640*/  BSYNC B1 ;  /* 0x0000000000017941 */ /* 0x000fea0003800000 */
.L_x_18751:
        /* <DEDUP_REMOVED lines=16> */
.L_x_18757:
[----:B------:R-:W-:Y:S05]  /*5750*/  BSYNC B2 ;  /* 0x0000000000027941 */ /* 0x000fea0003800000 */
.L_x_18756:
        /* <DEDUP_REMOVED lines=42> */
.L_x_18755:
[----:B------:R-:W-:Y:S05]  /*5a00*/  BSYNC B1 ;  /* 0x0000000000017941 */ /* 0x000fea0003800000 */
.L_x_18754:
        /* <DEDUP_REMOVED lines=9> */
.L_x_18750:
[----:B0-----:R-:W-:Y:S05]  /*5aa0*/  BSYNC B0 ;  /* 0x0000000000007941 */ /* 0x001fea0003800000 */
.L_x_18749:
        /* <DEDUP_REMOVED lines=18> */
.L_x_18761:
[----:B------:R-:W-:Y:S02]  /*5bd0*/  IMAD.MOV.U32 R54, RZ, RZ, R78 ;  /* 0x000000ffff367224 */ /* 0x000fe400078e004e */
.L_x_18762:
[----:B------:R-:W-:Y:S05]  /*5be0*/  BSYNC B1 ;  /* 0x0000000000017941 */ /* 0x000fea0003800000 */
.L_x_18760:
        /* <DEDUP_REMOVED lines=16> */
.L_x_18766:
[----:B------:R-:W-:Y:S05]  /*5cf0*/  BSYNC B2 ;  /* 0x0000000000027941 */ /* 0x000fea0003800000 */
.L_x_18765:
        /* <DEDUP_REMOVED lines=42> */
.L_x_18764:
[----:B------:R-:W-:Y:S05]  /*5fa0*/  BSYNC B1 ;  /* 0x0000000000017941 */ /* 0x000fea0003800000 */
.L_x_18763:
        /* <DEDUP_REMOVED lines=9> */
.L_x_18759:
[----:B------:R-:W-:Y:S05]  /*6040*/  BSYNC B0 ;  /* 0x0000000000007941 */ /* 0x000fea0003800000 */
.L_x_18758:
        /* <DEDUP_REMOVED lines=18> */
.L_x_18770:
[----:B------:R-:W-:Y:S02]  /*6170*/  IMAD.MOV.U32 R54, RZ, RZ, R78 ;  /* 0x000000ffff367224 */ /* 0x000fe400078e004e */
.L_x_18771:
[----:B------:R-:W-:Y:S05]  /*6180*/  BSYNC B1 ;  /* 0x0000000000017941 */ /* 0x000fea0003800000 */
.L_x_18769:
        /* <DEDUP_REMOVED lines=16> */
.L_x_18775:
[----:B------:R-:W-:Y:S05]  /*6290*/  BSYNC B2 ;  /* 0x0000000000027941 */ /* 0x000fea0003800000 */
.L_x_18774:
        /* <DEDUP_REMOVED lines=42> */
.L_x_18773:
[----:B------:R-:W-:Y:S05]  /*6540*/  BSYNC B1 ;  /* 0x0000000000017941 */ /* 0x000fea0003800000 */
.L_x_18772:
        /* <DEDUP_REMOVED lines=9> */
.L_x_18768:
[----:B------:R-:W-:Y:S05]  /*65e0*/  BSYNC B0 ;  /* 0x0000000000007941 */ /* 0x000fea0003800000 */
.L_x_18767:
        /* <DEDUP_REMOVED lines=18> */
.L_x_18779:
[----:B------:R-:W-:Y:S02]  /*6710*/  IMAD.MOV.U32 R106, RZ, RZ, R78 ;  /* 0x000000ffff6a7224 */ /* 0x000fe400078e004e */
.L_x_18780:
[----:B------:R-:W-:Y:S05]  /*6720*/  BSYNC B1 ;  /* 0x0000000000017941 */ /* 0x000fea0003800000 */
.L_x_18778:
        /* <DEDUP_REMOVED lines=16> */
.L_x_18784:
[----:B------:R-:W-:Y:S05]  /*6830*/  BSYNC B2 ;  /* 0x0000000000027941 */ /* 0x000fea0003800000 */
.L_x_18783:
        /* <DEDUP_REMOVED lines=41> */
[----:B------:R-:W-:Y:S02]  /*6ad0*/  LOP3.LUT R98, R81, UR26, R98, 0x96, !PT ;  /* 0x0000001a51627c12 */ /* 0x000fe4000f8e9662 */
.L_x_18782:
[----:B------:R-:W-:Y:S05]  /*6ae0*/  BSYNC B1 ;  /* 0x0000000000017941 */ /* 0x000fea0003800000 */
.L_x_18781:
        /* <DEDUP_REMOVED lines=9> */
.L_x_18777:
[----:B------:R-:W-:Y:S05]  /*6b80*/  BSYNC B0 ;  /* 0x0000000000007941 */ /* 0x000fea0003800000 */
.L_x_18776:
[-C--:B------:R-:W-:Y:S01]  /*6b90*/  IMAD.WIDE.U32 R48, R77, R102.reuse, c[0x0][0x188] ;  /* 0x000062004d307625 */ /* 0x080fe200078e0066 */
[----:B------:R-:W-:Y:S01]  /*6ba0*/  IADD3 R107, R105, 0x200, RZ ;  /* 0x00000200696b7810 */ /* 0x000fe20007ffe0ff */
[----:B------:R-:W-:Y:S01]  /*6bb0*/  BSSY B0, `(.L_x_18785) ;  /* 0x000000f000007945 */ /* 0x000fe20003800000 */
[----:B------:R-:W-:Y:S02]  /*6bc0*/  IADD3 R106, R104, 0x200, RZ ;  /* 0x00000200686a7810 */ /* 0x000fe40007ffe0ff */
[----:B------:R0:W-:Y:S01]  /*6bd0*/  STG.E.128 [R48.64], R44 ;  /* 0x0000002c30007986 */ /* 0x0001e2000c101d06 */
[----:B------:R-:W-:Y:S01]  /*6be0*/  @P0 IMAD.WIDE.U32 R50, R107, R102, c[0x0][0x180] ;  /* 0x000060006b320625 */ /* 0x000fe200078e0066 */
[----:B------:R-:W-:Y:S05]  /*6bf0*/  @!P2 BRA `(.L_x_18786) ;  /* 0x000000a00000a947 */ /* 0x000fea0003800000 */
[----:B0-----:R-:W-:Y:S01]  /*6c00*/  IMAD.U32 R49, R96, 0x10000, RZ ;  /* 0x0001000060317824 */ /* 0x001fe200078e00ff */
[----:B------:R-:W-:Y:S02]  /*6c10*/  LOP3.LUT R48, R97, 0xffff, RZ, 0xc0, !PT ;  /* 0x0000ffff61307812 */ /* 0x000fe400078ec0ff */
[----:B------:R-:W-:-:S02]  /*6c20*/  LOP3.LUT R53, R95, 0xff, RZ, 0xc0, !PT ;  /* 0x000000ff5f357812 */ /* 0x000fc400078ec0ff */
[----:B------:R-:W-:Y:S02]  /*6c30*/  LOP3.LUT R49, R49, 0xff0000, RZ, 0xc0, !PT ;  /* 0x00ff000031317812 */ /* 0x000fe400078ec0ff */
[----:B------:R-:W-:Y:S02]  /*6c40*/  LOP3.LUT R52, R94, 0xff, RZ, 0xc0, !PT ;  /* 0x000000ff5e347812 */ /* 0x000fe400078ec0ff */
[----:B------:R-:W-:-:S05]  /*6c50*/  LEA R48, R48, R49, 0x18 ;  /* 0x0000003130307211 */ /* 0x000fca00078ec0ff */
[----:B------:R-:W-:Y:S02]  /*6c60*/  IMAD R53, R53, 0x100, R48 ;  /* 0x0000010035357824 */ /* 0x000fe400078e0230 */
[----:B------:R-:W-:-:S04]  /*6c70*/  IMAD.WIDE.U32 R48, R76, R103, c[0x0][0x190] ;  /* 0x000064004c307625 */ /* 0x000fc800078e0067 */
[----:B------:R-:W-:-:S05]  /*6c80*/  IMAD.IADD R53, R53, 0x1, R52 ;  /* 0x0000000135357824 */ /* 0x000fca00078e0234 */
[----:B------:R0:W-:Y:S02]  /*6c90*/  STG.E [R48.64], R53 ;  /* 0x0000003530007986 */ /* 0x0001e4000c101906 */
.L_x_18786:
[----:B------:R-:W-:Y:S05]  /*6ca0*/  BSYNC B0 ;  /* 0x0000000000007941 */ /* 0x000fea0003800000 */
.L_x_18785:
        /* <DEDUP_REMOVED lines=21> */
.L_x_18790:
[----:B------:R-:W-:Y:S02]  /*6e00*/  IMAD.MOV.U32 R76, RZ, RZ, R78 ;  /* 0x000000ffff4c7224 */ /* 0x000fe400078e004e */
.L_x_18791:
[----:B------:R-:W-:Y:S05]  /*6e10*/  BSYNC B1 ;  /* 0x0000000000017941 */ /* 0x000fea0003800000 */
.L_x_18789:
        /* <DEDUP_REMOVED lines=16> */
.L_x_18795:
[----:B------:R-:W-:Y:S05]  /*6f20*/  BSYNC B2 ;  /* 0x0000000000027941 */ /* 0x000fea0003800000 */
.L_x_18794:
        /* <DEDUP_REMOVED lines=42> */
.L_x_18793:
[----:B------:R-:W-:Y:S05]  /*71d0*/  BSYNC B1 ;  /* 0x0000000000017941 */ /* 0x000fea0003800000 */
.L_x_18792:
        /* <DEDUP_REMOVED lines=9> */
.L_x_18788:
[----:B0-----:R-:W-:Y:S05]  /*7270*/  BSYNC B0 ;  /* 0x0000000000007941 */ /* 0x001fea0003800000 */
.L_x_18787:
        /* <DEDUP_REMOVED lines=18> */
.L_x_18799:
[----:B------:R-:W-:Y:S02]  /*73a0*/  IMAD.MOV.U32 R108, RZ, RZ, R78 ;  /* 0x000000ffff6c7224 */ /* 0x000fe400078e004e */
.L_x_18800:
[----:B------:R-:W-:Y:S05]  /*73b0*/  BSYNC B1 ;  /* 0x0000000000017941 */ /* 0x000fea0003800000 */
.L_x_18798:
        /* <DEDUP_REMOVED lines=16> */
.L_x_18804:
[----:B------:R-:W-:Y:S05]  /*74c0*/  BSYNC B2 ;  /* 0x0000000000027941 */ /* 0x000fea0003800000 */
.L_x_18803:
        /* <DEDUP_REMOVED lines=42> */
.L_x_18802:
[----:B------:R-:W-:Y:S05]  /*7770*/  BSYNC B1 ;  /* 0x0000000000017941 */ /* 0x000fea0003800000 */
.L_x_18801:
        /* <DEDUP_REMOVED lines=9> */
.L_x_18797:
[----:B------:R-:W-:Y:S05]  /*7810*/  BSYNC B0 ;  /* 0x0000000000007941 */ /* 0x000fea0003800000 */
.L_x_18796:
        /* <DEDUP_REMOVED lines=18> */
.L_x_18808:
[----:B------:R-:W-:Y:S02]  /*7940*/  MOV R108, R78 ;  /* 0x0000004e006c7202 */ /* 0x000fe40000000f00 */
.L_x_18809:
[----:B------:R-:W-:Y:S05]  /*7950*/  BSYNC B1 ;  /* 0x0000000000017941 */ /* 0x000fea0003800000 */
.L_x_18807:
        /* <DEDUP_REMOVED lines=16> */
.L_x_18813:
[----:B------:R-:W-:Y:S05]  /*7a60*/  BSYNC B2 ;  /* 0x0000000000027941 */ /* 0x000fea0003800000 */
.L_x_18812:
        /* <DEDUP_REMOVED lines=42> */
.L_x_18811:
[----:B------:R-:W-:Y:S05]  /*7d10*/  BSYNC B1 ;  /* 0x0000000000017941 */ /* 0x000fea0003800000 */
.L_x_18810:
        /* <DEDUP_REMOVED lines=9> */
.L_x_18806:
[----:B------:R-:W-:Y:S05]  /*7db0*/  BSYNC B0 ;  /* 0x0000000000007941 */ /* 0x000fea0003800000 */
.L_x_18805:
        /* <DEDUP_REMOVED lines=18> */
.L_x_18817:
[----:B------:R-:W-:Y:S02]  /*7ee0*/  IMAD.MOV.U32 R108, RZ, RZ, R78 ;  /* 0x000000ffff6c7224 */ /* 0x000fe400078e004e */
.L_x_18818:
[----:B------:R-:W-:Y:S05]  /*7ef0*/  BSYNC B1 ;  /* 0x0000000000017941 */ /* 0x000fea0003800000 */
.L_x_18816:
        /* <DEDUP_REMOVED lines=16> */
.L_x_18822:
[----:B------:R-:W-:Y:S05]  /*8000*/  BSYNC B2 ;  /* 0x0000000000027941 */ /* 0x000fea0003800000 */
.L_x_18821:
        /* <DEDUP_REMOVED lines=42> */
.L_x_18820:
[----:B------:R-:W-:Y:S05]  /*82b0*/  BSYNC B1 ;  /* 0x0000000000017941 */ /* 0x000fea0003800000 */
.L_x_18819:
        /* <DEDUP_REMOVED lines=9> */
.L_x_18815:
[----:B------:R-:W-:Y:S05]  /*8350*/  BSYNC B0 ;  /* 0x0000000000007941 */ /* 0x000fea0003800000 */
.L_x_18814:
        /* <DEDUP_REMOVED lines=8> */
[----:B------:R-:W-:Y:S01]  /*83e0*/  LOP3.LUT R52, R97, 0xffff, RZ, 0xc0, !PT ;  /* 0x0000ffff61347812 */ /* 0x000fe200078ec0ff */
[----:B------:R-:W-:Y:S01]  /*83f0*/  IMAD.WIDE.U32 R106, R106, R103, c[0x0][0x190] ;  /* 0x000064006a6a7625 */ /* 0x000fe200078e0067 */
[----:B------:R-:W-:-:S02]  /*8400*/  LOP3.LUT R77, R95, 0xff, RZ, 0xc0, !PT ;  /* 0x000000ff5f4d7812 */ /* 0x000fc400078ec0ff */
[----:B------:R-:W-:-:S05]  /*8410*/  LOP3.LUT R53, R53, 0xff0000, RZ, 0xc0, !PT ;  /* 0x00ff000035357812 */ /* 0x000fca00078ec0ff */
[----:B------:R-:W-:Y:S01]  /*8420*/  IMAD R52, R52, 0x1000000, R53 ;  /* 0x0100000034347824 */ /* 0x000fe200078e0235 */
[----:B------:R-:W-:-:S04]  /*8430*/  LOP3.LUT R53, R94, 0xff, RZ, 0xc0, !PT ;  /* 0x000000ff5e357812 */ /* 0x000fc800078ec0ff */
[----:B------:R-:W-:-:S05]  /*8440*/  LEA R52, R77, R52, 0x8 ;  /* 0x000000344d347211 */ /* 0x000fca00078e40ff */
[----:B------:R-:W-:-:S05]  /*8450*/  IMAD.IADD R53, R52, 0x1, R53 ;  /* 0x0000000134357824 */ /* 0x000fca00078e0235 */
[----:B------:R0:W-:Y:S02]  /*8460*/  STG.E [R106.64], R53 ;  /* 0x000000356a007986 */ /* 0x0001e4000c101906 */
.L_x_18824:
[----:B------:R-:W-:Y:S05]  /*8470*/  BSYNC B0 ;  /* 0x0000000000007941 */ /* 0x000fea0003800000 */
.L_x_18823:
[----:B------:R-:W-:Y:S01]  /*8480*/  @P2 IMAD.WIDE.U32 R76, R104, R102, c[0x0][0x170] ;  /* 0x00005c00684c2625 */ /* 0x000fe200078e0066 */
[----:B------:R-:W2:Y:S04]  /*8490*/  @P0 LDG.E.128 R24, [R54.64] ;  /* 0x0000000636180981 */ /* 0x000ea8000c1e1d00 */
[----:B-----5:R1:W5:Y:S01]  /*84a0*/  @P2 LDG.E.128 R28, [R76.64] ;  /* 0x000000064c1c2981 */ /* 0x020362000c1e1d00 */
[----:B------:R-:W-:Y:S01]  /*84b0*/  @!P3 ISETP.NE.U32.AND P1, PT, RZ, c[0x0][0x180], PT ;  /* 0x00006000ff00ba0c */ /* 0x000fe20003f25070 */
[----:B------:R-:W-:Y:S01]  /*84c0*/  BSSY B0, `(.L_x_18825) ;  /* 0x0000058000007945 */ /* 0x000fe20003800000 */
[----:B------:R-:W-:Y:S02]  /*84d0*/  @!P3 IMAD.MOV.U32 R99, RZ, RZ, R81 ;  /* 0x000000ffff63b224 */ /* 0x000fe400078e0051 */
[----:B------:R-:W-:-:S04]  /*84e0*/  @!P3 ISETP.NE.AND.EX P1, PT, RZ, c[0x0][0x184], PT, P1 ;  /* 0x00006100ff00ba0c */ /* 0x000fc80003f25310 */
[----:B0-2---:R-:W-:Y:S01]  /*84f0*/  @!P3 FSEL R52, R24, RZ, P1 ;  /* 0x000000ff1834b208 */ /* 0x005fe20000800000 */
        /* <DEDUP_REMOVED lines=13> */
.L_x_18828:
[----:B------:R-:W-:Y:S02]  /*85d0*/  MOV R106, R78 ;  /* 0x0000004e006a7202 */ /* 0x000fe40000000f00 */
.L_x_18829:
[----:B------:R-:W-:Y:S05]  /*85e0*/  BSYNC B1 ;  /* 0x0000000000017941 */ /* 0x000fea0003800000 */
.L_x_18827:
        /* <DEDUP_REMOVED lines=16> */
.L_x_18833:
[----:B------:R-:W-:Y:S05]  /*86f0*/  BSYNC B2 ;  /* 0x0000000000027941 */ /* 0x000fea0003800000 */
.L_x_18832:
        /* <DEDUP_REMOVED lines=42> */
.L_x_18831:
[----:B------:R-:W-:Y:S05]  /*89a0*/  BSYNC B1 ;  /* 0x0000000000017941 */ /* 0x000fea0003800000 */
.L_x_18830:
        /* <DEDUP_REMOVED lines=9> */
.L_x_18826:
[----:B-1----:R-:W-:Y:S05]  /*8a40*/  BSYNC B0 ;  /* 0x0000000000007941 */ /* 0x002fea0003800000 */
.L_x_18825:
        /* <DEDUP_REMOVED lines=18> */
.L_x_18837:
[----:B------:R-:W-:Y:S02]  /*8b70*/  IMAD.MOV.U32 R106, RZ, RZ, R78 ;  /* 0x000000ffff6a7224 */ /* 0x000fe400078e004e */
.L_x_18838:
[----:B------:R-:W-:Y:S05]  /*8b80*/  BSYNC B1 ;  /* 0x0000000000017941 */ /* 0x000fea0003800000 */
.L_x_18836:
        /* <DEDUP_REMOVED lines=16> */
.L_x_18842:
[----:B------:R-:W-:Y:S05]  /*8c90*/  BSYNC B2 ;  /* 0x0000000000027941 */ /* 0x000fea0003800000 */
.L_x_18841:
        /* <DEDUP_REMOVED lines=42> */
.L_x_18840:
[----:B------:R-:W-:Y:S05]  /*8f40*/  BSYNC B1 ;  /* 0x0000000000017941 */ /* 0x000fea0003800000 */
.L_x_18839:
        /* <DEDUP_REMOVED lines=9> */
.L_x_18835:
[----:B------:R-:W-:Y:S05]  /*8fe0*/  BSYNC B0 ;  /* 0x0000000000007941 */ /* 0x000fea0003800000 */
.L_x_18834:
        /* <DEDUP_REMOVED lines=18> */
.L_x_18846:
[----:B------:R-:W-:Y:S02]  /*9110*/  IMAD.MOV.U32 R106, RZ, RZ, R78 ;  /* 0x000000ffff6a7224 */ /* 0x000fe400078e004e */
.L_x_18847:
[----:B------:R-:W-:Y:S05]  /*9120*/  BSYNC B1 ;  /* 0x0000000000017941 */ /* 0x000fea0003800000 */
.L_x_18845:
        /* <DEDUP_REMOVED lines=16> */
.L_x_18851:
[----:B------:R-:W-:Y:S05]  /*9230*/  BSYNC B2 ;  /* 0x0000000000027941 */ /* 0x000fea0003800000 */
.L_x_18850:
        /* <DEDUP_REMOVED lines=42> */
.L_x_18849:
[----:B------:R-:W-:Y:S05]  /*94e0*/  BSYNC B1 ;  /* 0x0000000000017941 */ /* 0x000fea0003800000 */
.L_x_18848:
        /* <DEDUP_REMOVED lines=9> */
.L_x_18844:
[----:B------:R-:W-:Y:S05]  /*9580*/  BSYNC B0 ;  /* 0x0000000000007941 */ /* 0x000fea0003800000 */
.L_x_18843:
        /* <DEDUP_REMOVED lines=18> */
.L_x_18855:
[----:B------:R-:W-:Y:S02]  /*96b0*/  MOV R106, R78 ;  /* 0x0000004e006a7202 */ /* 0x000fe40000000f00 */
.L_x_18856:
[----:B------:R-:W-:Y:S05]  /*96c0*/  BSYNC B1 ;  /* 0x0000000000017941 */ /* 0x000fea0003800000 */
.L_x_18854:
        /* <DEDUP_REMOVED lines=16> */
.L_x_18860:
[----:B------:R-:W-:Y:S05]  /*97d0*/  BSYNC B2 ;  /* 0x0000000000027941 */ /* 0x000fea0003800000 */
.L_x_18859:
        /* <DEDUP_REMOVED lines=42> */
.L_x_18858:
[----:B------:R-:W-:Y:S05]  /*9a80*/  BSYNC B1 ;  /* 0x0000000000017941 */ /* 0x000fea0003800000 */
.L_x_18857:
        /* <DEDUP_REMOVED lines=9> */
.L_x_18853:
[----:B------:R-:W-:Y:S05]  /*9b20*/  BSYNC B0 ;  /* 0x0000000000007941 */ /* 0x000fea0003800000 */
.L_x_18852:
[----:B------:R-:W-:Y:S01]  /*9b30*/  FADD.FTZ R76, RZ, R32 ;  /* 0x00000020ff4c7221 */ /* 0x000fe20000010000 */
[----:B------:R-:W-:Y:S01]  /*9b40*/  BSSY B0, `(.L_x_18861) ;  /* 0x0000028000007945 */ /* 0x000fe20003800000 */
        /* <DEDUP_REMOVED lines=24> */
[----:B------:R-:W-:-:S03]  /*9cd0*/  SHF.R.U32.HI R99, RZ, 0x5, R0 ;  /* 0x00000005ff637819 */ /* 0x000fc60000011600 */
[----:B------:R-:W-:Y:S01]  /*9ce0*/  FADD.FTZ R105, R102, R53 ;  /* 0x0000003566697221 */ /* 0x000fe20000010000 */
[----:B------:R-:W-:-:S03]  /*9cf0*/  LOP3.LUT R99, R99, 0x7fffffc, RZ, 0xc0, !PT ;  /* 0x07fffffc63637812 */ /* 0x000fc600078ec0ff */
[----:B------:R-:W-:Y:S01]  /*9d00*/  FADD.FTZ R102, R105, R54 ;  /* 0x0000003669667221 */ /* 0x000fe20000010000 */
[----:B------:R-:W-:Y:S05]  /*9d10*/  @!P2 BRA `(.L_x_18862) ;  /* 0x000000a00000a947 */ /* 0x000fea0003800000 */
[----:B0-----:R-:W-:Y:S02]  /*9d20*/  SHF.L.U32 R77, R96, 0x10, RZ ;  /* 0x00000010604d7819 */ /* 0x001fe400000006ff */
[----:B------:R-:W-:Y:S02]  /*9d30*/  LOP3.LUT R76, R97, 0xffff, RZ, 0xc0, !PT ;  /* 0x0000ffff614c7812 */ /* 0x000fe400078ec0ff */
[----:B------:R-:W-:Y:S02]  /*9d40*/  LOP3.LUT R77, R77, 0xff0000, RZ, 0xc0, !PT ;  /* 0x00ff00004d4d7812 */ /* 0x000fe400078ec0ff */
[----:B------:R-:W-:-:S03]  /*9d50*/  LOP3.LUT R105, R95, 0xff, RZ, 0xc0, !PT ;  /* 0x000000ff5f697812 */ /* 0x000fc600078ec0ff */
[----:B------:R-:W-:Y:S01]  /*9d60*/  IMAD R76, R76, 0x1000000, R77 ;  /* 0x010000004c4c7824 */ /* 0x000fe200078e024d */
[----:B------:R-:W-:-:S03]  /*9d70*/  LOP3.LUT R77, R94, 0xff, RZ, 0xc0, !PT ;  /* 0x000000ff5e4d7812 */ /* 0x000fc600078ec0ff */
[----:B------:R-:W-:Y:S02]  /*9d80*/  IMAD R76, R105, 0x100, R76 ;  /* 0x00000100694c7824 */ /* 0x000fe400078e024c */
[----:B------:R-:W-:-:S03]  /*9d90*/  IMAD.WIDE.U32 R104, R104, R103, c[0x0][0x190] ;  /* 0x0000640068687625 */ /* 0x000fc600078e0067 */
[----:B------:R-:W-:-:S05]  /*9da0*/  IADD3 R77, R76, R77, RZ ;  /* 0x0000004d4c4d7210 */ /* 0x000fca0007ffe0ff */
[----:B------:R0:W-:Y:S02]  /*9db0*/  STG.E [R104.64], R77 ;  /* 0x0000004d68007986 */ /* 0x0001e4000c101906 */
.L_x_18862:
[----:B------:R-:W-:Y:S05]  /*9dc0*/  BSYNC B0 ;  /* 0x0000000000007941 */ /* 0x000fea0003800000 */
.L_x_18861:
[----:B------:R-:W-:Y:S01]  /*9dd0*/  @!P1 IADD3 R99, R99, 0x4, RZ ;  /* 0x0000000463639810 */ /* 0x000fe20007ffe0ff */
[----:B------:R-:W-:Y:S01]  /*9de0*/  FADD.FTZ R106, R102, R55 ;  /* 0x00000037666a7221 */ /* 0x000fe20000010000 */
[----:B------:R-:W-:Y:S05]  /*9df0*/  BRA.DIV ~URZ, `(.L_x_18863) ;  /* 0x00000f027f007947 */ /* 0x000fea000b800000 */
[----:B0-----:R0:W1:Y:S02]  /*9e00*/  SHFL.BFLY PT, R76, R106, 0x1, 0x1f ;  /* 0x0c201f006a4c7f89 */ /* 0x00106400000e0000 */
.L_x_18869:
        /* <DEDUP_REMOVED lines=68> */
.L_x_18870:
        /* <DEDUP_REMOVED lines=16> */
[----:B0-----:R-:W0:Y:S04]  /*a350*/  SHFL.DOWN PT, R106, R103, 0x2, 0x1f ;  /* 0x08401f00676a7f89 */ /* 0x001e2800000e0000 */
[----:B------:R-:W1:Y:S01]  /*a360*/  @!P0 LDS.64 R76, [R104.X8] ;  /* 0x00000000684c8984 */ /* 0x000e620000008a00 */
[----:B------:R-:W-:Y:S01]  /*a370*/  LOP3.LUT P0, RZ, R102, 0x1f, R0, 0xf8, !PT ;  /* 0x0000001f66ff7812 */ /* 0x000fe2000780f800 */
[----:B0-----:R-:W-:-:S12]  /*a380*/  IMAD.IADD R107, R106, 0x1, R103 ;  /* 0x000000016a6b7824 */ /* 0x001fd800078e0267 */
[----:B------:R-:W-:Y:S01]  /*a390*/  @!P0 LEA R102, P2, R2, c[0x0][0x1a0], 0x2 ;  /* 0x0000680002668a11 */ /* 0x000fe200078410ff */
[----:B------:R-:W-:Y:S01]  /*a3a0*/  I2F R106, R106 ;  /* 0x0000006a006a7306 */ /* 0x000fe20000201400 */
[----:B------:R-:W-:Y:S07]  /*a3b0*/  SHFL.DOWN PT, R112, R107, 0x1, 0x1f ;  /* 0x08201f006b707f89 */ /* 0x000fee00000e0000 */
        /* <DEDUP_REMOVED lines=25> */
[----:B------:R-:W-:Y:S01]  /*a550*/  @!P0 LEA.HI.X R103, R2, c[0x0][0x1a4], R101, 0x2, P2 ;  /* 0x0000690002678a11 */ /* 0x000fe200010f1465 */
[----:B------:R-:W-:-:S02]  /*a560*/  FMUL.FTZ R104, R104, R112 ;  /* 0x0000007068687220 */ /* 0x000fc40000410000 */
[----:B------:R-:W-:Y:S02]  /*a570*/  IMAD.MOV.U32 R99, RZ, RZ, c[0x0][0x1e0] ;  /* 0x00007800ff637624 */ /* 0x000fe400078e00ff */
        /* <DEDUP_REMOVED lines=8> */
[----:B------:R-:W-:Y:S01]  /*a600*/  FADD.FTZ R99, R76, R77 ;  /* 0x0000004d4c637221 */ /* 0x000fe20000010000 */
[----:B------:R-:W-:-:S04]  /*a610*/  @!P0 LEA R76, P3, R2, c[0x0][0x1a8], 0x2 ;  /* 0x00006a00024c8a11 */ /* 0x000fc800078610ff */
[----:B------:R-:W-:Y:S01]  /*a620*/  @!P0 LEA.HI.X R77, R2, c[0x0][0x1ac], R101, 0x2, P3 ;  /* 0x00006b00024d8a11 */ /* 0x000fe200018f1465 */
[----:B------:R-:W1:Y:S04]  /*a630*/  MUFU.RSQ R99, R99 ;  /* 0x0000006300637308 */ /* 0x000e680000001400 */
[----:B-1----:R0:W-:Y:S01]  /*a640*/  @!P0 STG.E [R76.64], R99 ;  /* 0x000000634c008986 */ /* 0x0021e2000c101906 */
[----:B------:R-:W-:-:S13]  /*a650*/  ISETP.GE.AND P0, PT, R100, 0x1, PT ;  /* 0x000000016400780c */ /* 0x000fda0003f06270 */
[----:B------:R-:W-:Y:S05]  /*a660*/  @!P0 BRA `(.L_x_18866) ;  /* 0x0000061000008947 */ /* 0x000fea0003800000 */
[----:B0-----:R-:W-:Y:S02]  /*a670*/  FSEL R77, R105, RZ, !P1 ;  /* 0x000000ff694d7208 */ /* 0x001fe40004800000 */
[----:B------:R-:W-:-:S03]  /*a680*/  LOP3.LUT R124, R0, 0x7f, RZ, 0xc0, !PT ;  /* 0x0000007f007c7812 */ /* 0x000fc600078ec0ff */
[C---:B------:R-:W-:Y:S01]  /*a690*/  FADD.FTZ R76, -R77.reuse, R33 ;  /* 0x000000214d4c7221 */ /* 0x040fe20000010100 */
[----:B------:R-:W-:Y:S01]  /*a6a0*/  IADD3 R33, R100, -0x1, RZ ;  /* 0xffffffff64217810 */ /* 0x000fe20007ffe0ff */
        /* <DEDUP_REMOVED lines=10> */
[----:B------:R-:W-:Y:S01]  /*a750*/  FADD.FTZ R40, -R77, R41 ;  /* 0x000000294d287221 */ /* 0x000fe20000010100 */
[----:B------:R-:W-:Y:S01]  /*a760*/  LEA.HI.SX32 R53, R33, R124, 0x1e ;  /* 0x0000007c21357211 */ /* 0x000fe200078ff2ff */
[C---:B------:R-:W-:Y:S02]  /*a770*/  FADD.FTZ R44, -R77.reuse, R44 ;  /* 0x0000002c4d2c7221 */ /* 0x040fe40000010100 */
[----:B------:R-:W-:Y:S01]  /*a780*/  FADD.FTZ R110, -R77, R45 ;  /* 0x0000002d4d6e7221 */ /* 0x000fe20000010100 */
[----:B------:R-:W-:Y:S01]  /*a790*/  IADD3 R103, R53, 0x80, RZ ;  /* 0x0000008035677810 */ /* 0x000fe20007ffe0ff */
[----:B------:R-:W-:Y:S01]  /*a7a0*/  FADD.FTZ R46, -R77, R46 ;  /* 0x0000002e4d2e7221 */ /* 0x000fe20000010100 */
[----:B------:R-:W-:Y:S01]  /*a7b0*/  IADD3 R101, R53, 0x100, RZ ;  /* 0x0000010035657810 */ /* 0x000fe20007ffe0ff */
[----:B------:R-:W-:-:S02]  /*a7c0*/  FADD.FTZ R112, -R77, R47 ;  /* 0x0000002f4d707221 */ /* 0x000fc40000010100 */
[----:B------:R-:W-:Y:S02]  /*a7d0*/  FADD.FTZ R48, -R77, R52 ;  /* 0x000000344d307221 */ /* 0x000fe40000010100 */
[----:B------:R-:W-:Y:S02]  /*a7e0*/  IMAD.MOV.U32 R52, RZ, RZ, 0x10 ;  /* 0x00000010ff347424 */ /* 0x000fe400078e00ff */
[C---:B------:R-:W-:Y:S02]  /*a7f0*/  FMUL.FTZ R33, R99.reuse, R32 ;  /* 0x0000002063217220 */ /* 0x040fe40000410000 */
[C---:B------:R-:W-:Y:S02]  /*a800*/  FMUL.FTZ R45, R99.reuse, R76 ;  /* 0x0000004c632d7220 */ /* 0x040fe40000410000 */
[C---:B------:R-:W-:Y:S02]  /*a810*/  FMUL.FTZ R34, R99.reuse, R34 ;  /* 0x0000002263227220 */ /* 0x040fe40000410000 */
[----:B------:R-:W-:-:S02]  /*a820*/  FMUL.FTZ R47, R99, R102 ;  /* 0x00000066632f7220 */ /* 0x000fc40000410000 */
[C---:B------:R-:W-:Y:S02]  /*a830*/  FADD.FTZ R108, -R77.reuse, R43 ;  /* 0x0000002b4d6c7221 */ /* 0x040fe40000010100 */
[C---:B------:R-:W-:Y:S02]  /*a840*/  FADD.FTZ R114, -R77.reuse, R49 ;  /* 0x000000314d727221 */ /* 0x040fe40000010100 */
[----:B------:R-:W-:Y:S02]  /*a850*/  FADD.FTZ R120, -R77, R51 ;  /* 0x000000334d787221 */ /* 0x000fe40000010100 */
[C---:B------:R-:W-:Y:S02]  /*a860*/  FMUL.FTZ R43, R99.reuse, R40 ;  /* 0x00000028632b7220 */ /* 0x040fe40000410000 */
[C---:B------:R-:W-:Y:S02]  /*a870*/  FMUL.FTZ R49, R99.reuse, R44 ;  /* 0x0000002c63317220 */ /* 0x040fe40000410000 */
[----:B------:R-:W-:-:S02]  /*a880*/  FMUL.FTZ R51, R99, R46 ;  /* 0x0000002e63337220 */ /* 0x000fc40000410000 */
[----:B------:R-:W-:Y:S02]  /*a890*/  FFMA.FTZ R47, R83, R47, R64 ;  /* 0x0000002f532f7223 */ /* 0x000fe40000010040 */
[----:B------:R-:W-:Y:S02]  /*a8a0*/  FFMA.FTZ R46, R15, R34, R4 ;  /* 0x000000220f2e7223 */ /* 0x000fe40000010004 */
[----:B------:R-:W-:Y:S02]  /*a8b0*/  FFMA.FTZ R45, R82, R45, R63 ;  /* 0x0000002d522d7223 */ /* 0x000fe4000001003f */
[----:B------:R-:W-:Y:S02]  /*a8c0*/  FFMA.FTZ R44, R16, R33, R3 ;  /* 0x00000021102c7223 */ /* 0x000fe40000010003 */
        /* <DEDUP_REMOVED lines=8> */
[----:B------:R-:W-:Y:S02]  /*a950*/  FMUL.FTZ R55, R99, R50 ;  /* 0x0000003263377220 */ /* 0x000fe40000410000 */
[----:B------:R-:W-:Y:S01]  /*a960*/  FADD.FTZ R54, -R77, R54 ;  /* 0x000000364d367221 */ /* 0x000fe20000010100 */
[----:B------:R-:W-:Y:S01]  /*a970*/  IADD3 R77, R53, 0x180, RZ ;  /* 0x00000180354d7810 */ /* 0x000fe20007ffe0ff */
[C---:B------:R-:W-:Y:S02]  /*a980*/  FMUL.FTZ R32, R99.reuse, R104 ;  /* 0x0000006863207220 */ /* 0x040fe40000410000 */
[C---:B------:R-:W-:Y:S02]  /*a990*/  FMUL.FTZ R37, R99.reuse, R36 ;  /* 0x0000002463257220 */ /* 0x040fe40000410000 */
[C---:B------:R-:W-:Y:S02]  /*a9a0*/  FMUL.FTZ R38, R99.reuse, R38 ;  /* 0x0000002663267220 */ /* 0x040fe40000410000 */
[----:B------:R-:W-:-:S02]  /*a9b0*/  FMUL.FTZ R35, R99, R106 ;  /* 0x0000006a63237220 */ /* 0x000fc40000410000 */
[----:B0-----:R-:W-:Y:S02]  /*a9c0*/  FFMA.FTZ R40, R22, R49, R9 ;  /* 0x0000003116287223 */ /* 0x001fe40000010009 */
[C---:B------:R-:W-:Y:S02]  /*a9d0*/  FMUL.FTZ R36, R99.reuse, R100 ;  /* 0x0000006463247220 */ /* 0x040fe40000410000 */
[C---:B------:R-:W-:Y:S02]  /*a9e0*/  FMUL.FTZ R42, R99.reuse, R42 ;  /* 0x0000002a632a7220 */ /* 0x040fe40000410000 */
[----:B------:R-:W-:Y:S02]  /*a9f0*/  FMUL.FTZ R39, R99, R108 ;  /* 0x0000006c63277220 */ /* 0x000fe40000410000 */
[----:B------:R-:W-:Y:S01]  /*aa00*/  FFMA.FTZ R49, R92, R55, R73 ;  /* 0x000000375c317223 */ /* 0x000fe20000010049 */
[----:B------:R-:W-:Y:S01]  /*aa10*/  IADD3 R55, R53, 0x200, RZ ;  /* 0x0000020035377810 */ /* 0x000fe20007ffe0ff */
[----:B------:R-:W-:Y:S01]  /*aa20*/  FMUL.FTZ R110, R99, R110 ;  /* 0x0000006e636e7220 */ /* 0x000fe20000410000 */
        /* <DEDUP_REMOVED lines=35> */
[----:B------:R-:W-:-:S05]  /*ac60*/  IMAD.WIDE.U32 R52, R53, R52, c[0x0][0x208] ;  /* 0x0000820035347625 */ /* 0x000fca00078e0034 */
[----:B------:R0:W-:Y:S02]  /*ac70*/  STG.E.128 [R52.64], R48 ;  /* 0x0000003034007986 */ /* 0x0001e4000c101d06 */
.L_x_18866:
[----:B0-----:R-:W-:Y:S05]  /*ac80*/  BSYNC B0 ;  /* 0x0000000000007941 */ /* 0x001fea0003800000 */
.L_x_18865:
[----:B------:R-:W-:Y:S02]  /*ac90*/  IADD3 R2, R2, c[0x0][0x160], RZ ;  /* 0x0000580002027a10 */ /* 0x000fe40007ffe0ff */
[----:B------:R-:W-:Y:S02]  /*aca0*/  LOP3.LUT P1, RZ, R75, 0xff, RZ, 0xc0, !PT ;  /* 0x000000ff4bff7812 */ /* 0x000fe4000782c0ff */
[----:B------:R-:W-:Y:S02]  /*acb0*/  ISETP.GE.AND P0, PT, R2, c[0x0][0x164], PT ;  /* 0x0000590002007a0c */ /* 0x000fe40003f06270 */
[----:B------:R-:W-:-:S11]  /*acc0*/  SEL R75, RZ, 0x1, P1 ;  /* 0x00000001ff4b7807 */ /* 0x000fd60000800000 */
[----:B-----5:R-:W-:Y:S01]  /*acd0*/  @P0 CALL.REL.NOINC `(.L_x_18867) ;  /* 0x0000001000000944 */ /* 0x020fe20003c00000 */
[----:B------:R-:W-:Y:S05]  /*ace0*/  BRA `(.L_x_18868) ;  /* 0xffff5ef000007947 */ /* 0x000fea000383ffff */
.L_x_18867:
[----:B------:R-:W-:Y:S05]  /*acf0*/  EXIT ;  /* 0x000000000000794d */ /* 0x000fea0003800000 */
.L_x_18863:
[----:B0-----:R-:W-:Y:S01]  /*ad00*/  MOV R105, 0x1 ;  /* 0x0000000100697802 */ /* 0x001fe20000000f00 */
[----:B------:R-:W-:Y:S01]  /*ad10*/  IMAD.MOV.U32 R77, RZ, RZ, 0x1f ;  /* 0x0000001fff4d7424 */ /* 0x000fe200078e00ff */
[----:B------:R-:W-:Y:S01]  /*ad20*/  MOV R102, 0xad50 ;  /* 0x0000ad5000667802 */ /* 0x000fe20000000f00 */
[----:B------:R-:W-:Y:S02]  /*ad30*/  IMAD.MOV.U32 R104, RZ, RZ, -0x1 ;  /* 0xffffffffff687424 */ /* 0x000fe400078e00ff */
[----:B-----5:R-:W-:Y:S05]  /*ad40*/  CALL.REL.NOINC `($__internal_139_$__cuda_sm70_shflsync_bfly_p) ;  /* 0x0000069000007944 */ /* 0x020fea0003c00000 */
[----:B-1----:R-:W-:Y:S01]  /*ad50*/  MOV R76, R105 ;  /* 0x00000069004c7202 */ /* 0x002fe20000000f00 */
[----:B0-----:R-:W-:Y:S05]  /*ad60*/  BRA `(.L_x_18869) ;  /* 0xfffff0a000007947 */ /* 0x001fea000383ffff */
.L_x_18864:
[----:B------:R-:W-:Y:S01]  /*ad70*/  IMAD.MOV.U32 R105, RZ, RZ, 0x2 ;  /* 0x00000002ff697424 */ /* 0x000fe200078e00ff */
[----:B------:R-:W-:Y:S01]  /*ad80*/  MOV R104, 0xffffffff ;  /* 0xffffffff00687802 */ /* 0x000fe20000000f00 */
[----:B------:R-:W-:Y:S01]  /*ad90*/  IMAD.MOV.U32 R77, RZ, RZ, 0x1f ;  /* 0x0000001fff4d7424 */ /* 0x000fe200078e00ff */
[----:B------:R-:W-:Y:S02]  /*ada0*/  MOV R102, 0xadc0 ;  /* 0x0000adc000667802 */ /* 0x000fe40000000f00 */
[----:B-----5:R-:W-:Y:S05]  /*adb0*/  CALL.REL.NOINC `($__internal_139_$__cuda_sm70_shflsync_bfly_p) ;  /* 0x0000062000007944 */ /* 0x020fea0003c00000 */
[----:B01----:R-:W-:Y:S01]  /*adc0*/  FADD.FTZ R106, R106, R105 ;  /* 0x000000696a6a7221 */ /* 0x003fe20000010000 */
[----:B------:R-:W-:Y:S01]  /*add0*/  MOV R104, 0xffffffff ;  /* 0xffffffff00687802 */ /* 0x000fe20000000f00 */
[----:B------:R-:W-:Y:S01]  /*ade0*/  IMAD.MOV.U32 R105, RZ, RZ, 0x4 ;  /* 0x00000004ff697424 */ /* 0x000fe200078e00ff */
[----:B------:R-:W-:Y:S01]  /*adf0*/  MOV R102, 0xae20 ;  /* 0x0000ae2000667802 */ /* 0x000fe20000000f00 */
[----:B------:R-:W-:-:S02]  /*ae00*/  IMAD.MOV.U32 R77, RZ, RZ, 0x1f ;  /* 0x0000001fff4d7424 */ /* 0x000fc400078e00ff */
[----:B------:R-:W-:Y:S05]  /*ae10*/  CALL.REL.NOINC `($__internal_139_$__cuda_sm70_shflsync_bfly_p) ;  /* 0x000005c000007944 */ /* 0x000fea0003c00000 */
        /* <DEDUP_REMOVED lines=66> */
[----:B------:R-:W-:Y:S05]  /*b240*/  CALL.REL.NOINC `($__internal_139_$__cuda_sm70_shflsync_bfly_p) ;  /* 0x0000019000007944 */ /* 0x000fea0003c00000 */
[----:B01----:R-:W-:Y:S01]  /*b250*/  FADD.FTZ R106, R106, R105 ;  /* 0x000000696a6a7221 */ /* 0x003fe20000010000 */
[----:B------:R-:W-:Y:S01]  /*b260*/  MOV R104, 0xffffffff ;  /* 0xffffffff00687802 */ /* 0x000fe20000000f00 */
[----:B------:R-:W-:Y:S01]  /*b270*/  IMAD.MOV.U32 R105, RZ, RZ, 0x2 ;  /* 0x00000002ff697424 */ /* 0x000fe200078e00ff */
[----:B------:R-:W-:Y:S01]  /*b280*/  MOV R102, 0xb2b0 ;  /* 0x0000b2b000667802 */ /* 0x000fe20000000f00 */
[----:B------:R-:W-:Y:S02]  /*b290*/  IMAD.MOV.U32 R77, RZ, RZ, 0x1f ;  /* 0x0000001fff4d7424 */ /* 0x000fe400078e00ff */
        /* <DEDUP_REMOVED lines=19> */
[----:B01----:R-:W-:Y:S05]  /*b3d0*/  BRA `(.L_x_18870) ;  /* 0xffffee7000007947 */ /* 0x003fea000383ffff */
        .weak           $__internal_139_$__cuda_sm70_shflsync_bfly_p
        .type           $__internal_139_$__cuda_sm70_shflsync_bfly_p,@function
        .size           $__internal_139_$__cuda_sm70_shflsync_bfly_p,(.L_x_22227 - $__internal_139_$__cuda_sm70_shflsync_bfly_p)
$__internal_139_$__cuda_sm70_shflsync_bfly_p:
[----:B------:R-:W-:Y:S01]  /*b3e0*/  IMAD.MOV.U32 R103, RZ, RZ, 0x0 ;  /* 0x00000000ff677424 */ /* 0x000fe200078e00ff */
[----:B------:R-:W-:Y:S04]  /*b3f0*/  WARPSYNC R104 ;  /* 0x0000006800007348 */ /* 0x000fe80003800000 */
[----:B------:R0:W1:Y:S01]  /*b400*/  SHFL.BFLY PT, R105, R106, R105, R77 ;  /* 0x0c0000696a697389 */ /* 0x00006200000e004d */
[----:B------:R-:W-:Y:S05]  /*b410*/  RET.REL.NODEC R102 `(_ZN10layer_norm13ln_fwd_kernelINS_13Kernel_traitsI6__halfffffjLj3072ELj1ELj1ELj4ELj16ENS_18Kernel_traits_baseILj3072ES2_ffffjLj128EEEEELb1ELb0ELb1ELb1EEEvNS_9FwdParamsE) ;  /* 0xffff4be066007950 */ /* 0x000fea0003c3ffff */
.L_x_18871:
        /* <DEDUP_REMOVED lines=14> */
.L_x_22227:


//--------------------- .text._ZN10layer_norm13ln_fwd_kernelINS_13Kernel_traitsI6__halfffffjLj3072ELj1ELj1ELj4ELj16ENS_18Kernel_traits_baseILj3072ES2_ffffjLj128EEEEELb1ELb1ELb0ELb0EEEvNS_9FwdParamsE --------------------------
	.section	.text._ZN10layer_norm13ln_fwd_kernelINS_13Kernel_traitsI6__halfffffjLj3072ELj1ELj1ELj4ELj16ENS_18Kernel_traits_baseILj3072ES2_ffffjLj128EEEEELb1ELb1ELb0ELb0EEEvNS_9FwdParamsE,"ax",@progbits
	.sectioninfo	@"SHI_REGISTERS=135"
	.align	128
        .global         _ZN10layer_norm13ln_fwd_kernelINS_13Kernel_traitsI6__halfffffjLj3072ELj1ELj1ELj4ELj16ENS_18Kernel_traits_baseILj3072ES2_ffffjLj128EEEEELb1ELb1ELb0ELb0EEEvNS_9FwdParamsE
        .type           _ZN10layer_norm13ln_fwd_kernelINS_13Kernel_traitsI6__halfffffjLj3072ELj1ELj1ELj4ELj16ENS_18Kernel_traits_baseILj3072ES2_ffffjLj128EEEEELb1ELb1ELb0ELb0EEEvNS_9FwdParamsE,@function
        .size           _ZN10layer_norm13ln_fwd_kernelINS_13Kernel_traitsI6__halfffffjLj3072ELj1ELj1ELj4ELj16ENS_18Kernel_traits_baseILj3072ES2_ffffjLj128EEEEELb1ELb1ELb0ELb0EEEvNS_9FwdParamsE,(.L_x_22228 - _ZN10layer_norm13ln_fwd_kernelINS_13Kernel_traitsI6__halfffffjLj3072ELj1ELj1ELj4ELj16ENS_18Kernel_traits_baseILj3072ES2_ffffjLj128EEEEELb1ELb1ELb0ELb0EEEvNS_9FwdParamsE)
        .other          _ZN10layer_norm13ln_fwd_kernelINS_13Kernel_traitsI6__halfffffjLj3072ELj1ELj1ELj4ELj16ENS_18Kernel_traits_baseILj3072ES2_ffffjLj128EEEEELb1ELb1ELb0ELb0EEEvNS_9FwdParamsE,@"STO_CUDA_ENTRY STV_DEFAULT"
_ZN10layer_norm13ln_fwd_kernelINS_13Kernel_traitsI6__halfffffjLj3072ELj1ELj1ELj4ELj16ENS_18Kernel_traits_baseILj3072ES2_ffffjLj128EEEEELb1ELb1ELb0ELb0EEEvNS_9FwdParamsE:
.text._ZN10layer_norm13ln_fwd_kernelINS_13Kernel_traitsI6__halfffffjLj3072ELj1ELj1ELj4ELj16ENS_18Kernel_traits_baseILj3072ES2_ffffjLj128EEEEELb1ELb1ELb0ELb0EEEvNS_9FwdParamsE:
        /* <DEDUP_REMOVED lines=92> */
[C---:B------:R-:W-:Y:S02]  /*05c0*/  @P1 LEA.HI.X R11, R5.reuse, c[0x0][0x21c], RZ, 0x3, P2 ;  /* 0x00008700050b1a11 */ /* 0x040fe400010f1cff */
[----:B------:R-:W-:-:S03]  /*05d0*/  LEA R12, P2, R5, c[0x0][0x1c8], 0x3 ;  /* 0x00007200050c7a11 */ /* 0x000fc600078418ff */
[----:B------:R0:W5:Y:S01]  /*05e0*/  @P1 LDG.E.64 R8, [R10.64] ;  /* 0x000000060a081981 */ /* 0x000162000c1e1b00 */
[----:B------:R-:W-:-:S05]  /*05f0*/  LEA.HI.X R13, R5, c[0x0][0x1cc], RZ, 0x3, P2 ;  /* 0x00007300050d7a11 */ /* 0x000fca00010f1cff */
[----:B------:R0:W5:Y:S01]  /*0600*/  LDG.E.64 R40, [R12.64] ;  /* 0x000000060c287981 */ /* 0x000162000c1e1b00 */
[----:B------:R-:W-:Y:S01]  /*0610*/  LOP3.LUT R5, R5, 0x80, RZ, 0xfc, !PT ;  /* 0x0000008005057812 */ /* 0x000fe200078efcff */
[----:B------:R-:W-:Y:S02]  /*0620*/  @!P1 CS2R R8, SRZ ;  /* 0x0000000000089805 */ /* 0x000fe4000001ff00 */
.L_x_18873:
[----:B0-----:R-:W-:Y:S05]  /*0630*/  BSYNC B0 ;  /* 0x0000000000007941 */ /* 0x001fea0003800000 */
.L_x_18872:
        /* <DEDUP_REMOVED lines=15> */
.L_x_18875:
[----:B0-----:R-:W-:Y:S05]  /*0730*/  BSYNC B0 ;  /* 0x0000000000007941 */ /* 0x001fea0003800000 */
.L_x_18874:
        /* <DEDUP_REMOVED lines=15> */
.L_x_18877:
[----:B0-----:R-:W-:Y:S05]  /*0830*/  BSYNC B0 ;  /* 0x0000000000007941 */ /* 0x001fea0003800000 */
.L_x_18876:
        /* <DEDUP_REMOVED lines=15> */
.L_x_18879:
[----:B0-----:R-:W-:Y:S05]  /*0930*/  BSYNC B0 ;  /* 0x0000000000007941 */ /* 0x001fea0003800000 */
.L_x_18878:
        /* <DEDUP_REMOVED lines=15> */
.L_x_18881:
[----:B0-----:R-:W-:Y:S05]  /*0a30*/  BSYNC B0 ;  /* 0x0000000000007941 */ /* 0x001fea0003800000 */
.L_x_18880:
        /* <DEDUP_REMOVED lines=19> */
[----:B------:R-:W-:-:S06]  /*0b70*/  LEA.HI.X R37, R5, c[0x0][0x1cc], RZ, 0x3, P2 ;  /* 0x0000730005257a11 */ /* 0x000fcc00010f1cff */
[----:B------:R-:W5:Y:S01]  /*0b80*/  LDG.E.64 R36, [R36.64] ;  /* 0x0000000624247981 */ /* 0x000f62000c1e1b00 */
[----:B------:R-:W-:-:S03]  /*0b90*/  @!P1 CS2R R18, SRZ ;  /* 0x0000000000129805 */ /* 0x000fc6000001ff00 */
.L_x_18883:
[----:B0-----:R-:W-:Y:S05]  /*0ba0*/  BSYNC B0 ;  /* 0x0000000000007941 */ /* 0x001fea0003800000 */
.L_x_18882:
[----:B------:R-:W-:Y:S02]  /*0bb0*/  ISETP.GE.AND P1, PT, R119, c[0x0][0x164], PT ;  /* 0x0000590077007a0c */ /* 0x000fe40003f26270 */
[----:B------:R-:W-:Y:S02]  /*0bc0*/  LOP3.LUT R56, R51, UR23, R32, 0x96, !PT ;  /* 0x0000001733387c12 */ /* 0x000fe4000f8e9620 */
[----:B------:R-:W-:-:S09]  /*0bd0*/  LOP3.LUT R57, R21, UR24, R30, 0x96, !PT ;  /* 0x0000001815397c12 */ /* 0x000fd2000f8e961e */
[----:B------:R-:W-:Y:S05]  /*0be0*/  @P1 EXIT ;  /* 0x000000000000194d */ /* 0x000fea0003800000 */
[----:B------:R-:W-:Y:S01]  /*0bf0*/  SHF.R.S32.HI R50, RZ, 0x2, R50 ;  /* 0x00000002ff327819 */ /* 0x000fe20000011432 */
[----:B-----5:R-:W-:Y:S01]  /*0c00*/  IMAD.MOV.U32 R83, RZ, RZ, R36 ;  /* 0x000000ffff537224 */ /* 0x020fe200078e0024 */
[----:B------:R-:W-:Y:S01]  /*0c10*/  MOV R96, R22 ;  /* 0x0000001600607202 */ /* 0x000fe20000000f00 */
[----:B------:R-:W-:Y:S01]  /*0c20*/  IMAD.SHL.U32 R21, R0, 0x20, RZ ;  /* 0x0000002000157824 */ /* 0x000fe200078e00ff */
[----:B------:R-:W-:Y:S01]  /*0c30*/  SHF.R.U64 R95, R22, 0x10, R23 ;  /* 0x00000010165f7819 */ /* 0x000fe20000001217 */
[----:B------:R-:W-:Y:S01]  /*0c40*/  IMAD.MOV.U32 R100, RZ, RZ, R6 ;  /* 0x000000ffff647224 */ /* 0x000fe200078e0006 */
[----:B------:R-:W-:Y:S01]  /*0c50*/  LOP3.LUT R22, R0, 0x60, RZ, 0xc0, !PT ;  /* 0x0000006000167812 */ /* 0x000fe200078ec0ff */
[----:B------:R-:W-:Y:S01]  /*0c60*/  IMAD.MOV.U32 R92, RZ, RZ, R24 ;  /* 0x000000ffff5c7224 */ /* 0x000fe200078e0018 */
[----:B------:R-:W-:Y:S01]  /*0c70*/  LOP3.LUT R5, R50, 0x7f, RZ, 0xc0, !PT ;  /* 0x0000007f32057812 */ /* 0x000fe200078ec0ff */
[----:B------:R-:W-:Y:S01]  /*0c80*/  IMAD.MOV.U32 R31, RZ, RZ, R42 ;  /* 0x000000ffff1f7224 */ /* 0x000fe200078e002a */
[----:B------:R-:W-:Y:S01]  /*0c90*/  SHF.R.U32.HI R50, RZ, 0x2, R50 ;  /* 0x00000002ff327819 */ /* 0x000fe20000011632 */
[----:B------:R-:W-:Y:S01]  /*0ca0*/  IMAD.MOV.U32 R33, RZ, RZ, R41 ;  /* 0x000000ffff217224 */ /* 0x000fe200078e0029 */
[----:B------:R-:W-:Y:S01]  /*0cb0*/  SHF.R.U64 R84, R36, 0x10, R37 ;  /* 0x0000001024547819 */ /* 0x000fe20000001225 */
[----:B------:R-:W-:Y:S01]  /*0cc0*/  IMAD.IADD R22, R5, 0x1, -R22 ;  /* 0x0000000105167824 */ /* 0x000fe200078e0a16 */
[----:B------:R-:W-:Y:S01]  /*0cd0*/  LOP3.LUT R117, R50, 0x3fffffe0, RZ, 0xc0, !PT ;  /* 0x3fffffe032757812 */ /* 0x000fe200078ec0ff */
[----:B------:R-:W-:Y:S01]  /*0ce0*/  IMAD.MOV.U32 R34, RZ, RZ, R43 ;  /* 0x000000ffff227224 */ /* 0x000fe200078e002b */
[----:B------:R-:W-:Y:S01]  /*0cf0*/  SHF.R.U64 R99, R6, 0x10, R7 ;  /* 0x0000001006637819 */ /* 0x000fe20000001207 */
[----:B------:R-:W-:Y:S01]  /*0d00*/  IMAD.MOV.U32 R35, RZ, RZ, R46 ;  /* 0x000000ffff237224 */ /* 0x000fe200078e002e */
[----:B------:R-:W-:Y:S01]  /*0d10*/  IMNMX R22, RZ, R22, !PT ;  /* 0x00000016ff167217 */ /* 0x000fe20007800200 */
[----:B------:R-:W-:Y:S01]  /*0d20*/  IMAD.MOV.U32 R69, RZ, RZ, R47 ;  /* 0x000000ffff457224 */ /* 0x000fe200078e002f */
[----:B------:R-:W-:Y:S01]  /*0d30*/  LOP3.LUT R6, R21, 0x3e0, RZ, 0xc0, !PT ;  /* 0x000003e015067812 */ /* 0x000fe200078ec0ff */
[----:B------:R-:W-:Y:S01]  /*0d40*/  IMAD.MOV.U32 R73, RZ, RZ, R39 ;  /* 0x000000ffff497224 */ /* 0x000fe200078e0027 */
[----:B------:R-:W-:Y:S01]  /*0d50*/  IMNMX R22, R22, 0x20, PT ;  /* 0x0000002016167817 */ /* 0x000fe20003800200 */
[----:B------:R-:W-:Y:S01]  /*0d60*/  IMAD.MOV.U32 R75, RZ, RZ, R48 ;  /* 0x000000ffff4b7224 */ /* 0x000fe200078e0030 */
[----:B------:R-:W-:Y:S01]  /*0d70*/  MOV R88, R26 ;  /* 0x0000001a00587202 */ /* 0x000fe20000000f00 */
[----:B------:R-:W-:Y:S01]  /*0d80*/  IMAD.IADD R6, R5, 0x1, -R6 ;  /* 0x0000000105067824 */ /* 0x000fe200078e0a06 */
[----:B------:R-:W-:Y:S01]  /*0d90*/  SHF.R.U64 R87, R26, 0x10, R27 ;  /* 0x000000101a577819 */ /* 0x000fe2000000121b */
[----:B------:R-:W-:Y:S01]  /*0da0*/  IMAD.IADD R36, R22, 0x1, R117 ;  /* 0x0000000116247824 */ /* 0x000fe200078e0275 */
[----:B------:R-:W-:Y:S01]  /*0db0*/  MOV R101, R7 ;  /* 0x0000000700657202 */ /* 0x000fe20000000f00 */
[----:B------:R-:W-:Y:S01]  /*0dc0*/  IMAD.HI.U32 R26, R56, -0x2daee0ad, RZ ;  /* 0xd2511f53381a7827 */ /* 0x000fe200078e00ff */
[----:B------:R-:W-:Y:S01]  /*0dd0*/  SHF.R.U32.HI R102, RZ, 0x10, R7 ;  /* 0x00000010ff667819 */ /* 0x000fe20000011607 */
[----:B------:R-:W-:Y:S01]  /*0de0*/  HADD2.F32 R35, -RZ, R35.H0_H0 ;  /* 0x20000023ff237230 */ /* 0x000fe20000004100 */
[----:B------:R-:W-:Y:S01]  /*0df0*/  IMNMX R6, RZ, R6, !PT ;  /* 0x00000006ff067217 */ /* 0x000fe20007800200 */
[----:B------:R-:W-:Y:S01]  /*0e00*/  IMAD.SHL.U32 R36, R36, 0x4, RZ ;  /* 0x0000000424247824 */ /* 0x000fe200078e00ff */
[----:B------:R-:W-:Y:S01]  /*0e10*/  SHF.R.U64 R91, R24, 0x10, R25 ;  /* 0x00000010185b7819 */ /* 0x000fe20000001219 */
[----:B------:R-:W-:Y:S01]  /*0e20*/  IMAD R7, R54, -0x2daee0ad, RZ ;  /* 0xd2511f5336077824 */ /* 0x000fe200078e02ff */
[----:B------:R-:W-:Y:S01]  /*0e30*/  IMNMX R24, R6, 0x20, PT ;  /* 0x0000002006187817 */ /* 0x000fe20003800200 */
[----:B------:R-:W-:Y:S01]  /*0e40*/  IMAD R5, R55, -0x326172a9, RZ ;  /* 0xcd9e8d5737057824 */ /* 0x000fe200078e02ff */
[----:B------:R-:W-:Y:S01]  /*0e50*/  SHF.R.U64 R104, R8, 0x10, R9 ;  /* 0x0000001008687819 */ /* 0x000fe20000001209 */
[----:B------:R-:W0:Y:S01]  /*0e60*/  I2F.U32 R36, R36 ;  /* 0x0000002400247306 */ /* 0x000e220000201000 */
[----:B------:R-:W-:Y:S01]  /*0e70*/  LOP3.LUT R6, R26, UR26, R7, 0x96, !PT ;  /* 0x0000001a1a067c12 */ /* 0x000fe2000f8e9607 */
        /* <DEDUP_REMOVED lines=14> */
[----:B0-----:R0:W1:Y:S01]  /*0f60*/  MUFU.RCP R107, R36 ;  /* 0x00000024006b7308 */ /* 0x0010620000001000 */
[----:B------:R-:W-:Y:S01]  /*0f70*/  SHF.R.U64 R79, R28, 0x10, R29 ;  /* 0x000000101c4f7819 */ /* 0x000fe2000000121d */
[----:B------:R-:W-:Y:S01]  /*0f80*/  IMAD.HI.U32 R28, R57, -0x326172a9, RZ ;  /* 0xcd9e8d57391c7827 */ /* 0x000fe200078e00ff */
[----:B------:R-:W-:Y:S01]  /*0f90*/  SHF.R.U64 R110, R14, 0x10, R15 ;  /* 0x000000100e6e7819 */ /* 0x000fe2000000120f */
[----:B------:R-:W-:Y:S01]  /*0fa0*/  HADD2.F32 R14, -RZ, R15.H0_H0 ;  /* 0x2000000fff0e7230 */ /* 0x000fe20000004100 */
[----:B------:R-:W-:Y:S01]  /*0fb0*/  MOV R30, R40 ;  /* 0x00000028001e7202 */ /* 0x000fe20000000f00 */
[----:B------:R-:W-:Y:S01]  /*0fc0*/  IMAD.MOV.U32 R77, RZ, RZ, R49 ;  /* 0x000000ffff4d7224 */ /* 0x000fe200078e0031 */
[----:B------:R-:W-:Y:S01]  /*0fd0*/  SHF.R.U64 R53, R40, 0x10, R41 ;  /* 0x0000001028357819 */ /* 0x000fe20000001229 */
[----:B------:R-:W-:Y:S01]  /*0fe0*/  IMAD.MOV.U32 R40, RZ, RZ, R45 ;  /* 0x000000ffff287224 */ /* 0x000fe200078e002d */
[----:B------:R-:W-:Y:S01]  /*0ff0*/  SHF.R.U32.HI R51, RZ, 0x10, R41 ;  /* 0x00000010ff337819 */ /* 0x000fe20000011629 */
[----:B------:R-:W-:Y:S01]  /*1000*/  IMAD.MOV.U32 R81, RZ, RZ, R29 ;  /* 0x000000ffff517224 */ /* 0x000fe200078e001d */
[----:B------:R-:W-:Y:S01]  /*1010*/  SHF.R.U32.HI R42, RZ, 0x10, R43 ;  /* 0x00000010ff2a7819 */ /* 0x000fe2000001162b */
[----:B------:R-:W-:Y:S01]  /*1020*/  IMAD.MOV.U32 R85, RZ, RZ, R37 ;  /* 0x000000ffff557224 */ /* 0x000fe200078e0025 */
[----:B------:R-:W-:Y:S01]  /*1030*/  MOV R32, R44 ;  /* 0x0000002c00207202 */ /* 0x000fe20000000f00 */
[----:B------:R-:W-:Y:S01]  /*1040*/  IMAD.MOV.U32 R89, RZ, RZ, R27 ;  /* 0x000000ffff597224 */ /* 0x000fe200078e001b */
[----:B------:R-:W-:Y:S01]  /*1050*/  SHF.R.U32.HI R111, RZ, 0x10, R15 ;  /* 0x00000010ff6f7819 */ /* 0x000fe2000001160f */
[----:B------:R-:W-:Y:S01]  /*1060*/  IMAD.MOV.U32 R93, RZ, RZ, R25 ;  /* 0x000000ffff5d7224 */ /* 0x000fe200078e0019 */
[----:B------:R-:W-:Y:S01]  /*1070*/  SHF.R.U64 R43, R44, 0x10, R45 ;  /* 0x000000102c2b7819 */ /* 0x000fe2000000122d */
[----:B------:R-:W-:Y:S01]  /*1080*/  IMAD.MOV.U32 R97, RZ, RZ, R23 ;  /* 0x000000ffff617224 */ /* 0x000fe200078e0017 */
[----:B------:R-:W-:Y:S01]  /*1090*/  SHF.R.U32.HI R41, RZ, 0x10, R45 ;  /* 0x00000010ff297819 */ /* 0x000fe2000001162d */
[----:B------:R-:W-:Y:S01]  /*10a0*/  HADD2.F32 R15, -RZ, R16.H0_H0 ;  /* 0x20000010ff0f7230 */ /* 0x000fe20000004100 */
[--C-:B------:R-:W-:Y:S01]  /*10b0*/  SHF.R.U64 R68, R46, 0x10, R47.reuse ;  /* 0x000000102e447819 */ /* 0x100fe2000000122f */
[----:B------:R-:W-:Y:S01]  /*10c0*/  IMAD R22, R56, -0x2daee0ad, RZ ;  /* 0xd2511f5338167824 */ /* 0x000fe200078e02ff */
[----:B------:R-:W-:Y:S01]  /*10d0*/  SHF.R.U32.HI R70, RZ, 0x10, R47 ;  /* 0x00000010ff467819 */ /* 0x000fe2000001162f */
[----:B------:R-:W-:Y:S01]  /*10e0*/  IMAD.MOV.U32 R116, RZ, RZ, 0x1 ;  /* 0x00000001ff747424 */ /* 0x000fe200078e00ff */
[----:B------:R-:W-:Y:S01]  /*10f0*/  MOV R72, R38 ;  /* 0x0000002600487202 */ /* 0x000fe20000000f00 */
[----:B------:R-:W-:Y:S01]  /*1100*/  IMAD.MOV.U32 R21, RZ, RZ, RZ ;  /* 0x000000ffff157224 */ /* 0x000fe200078e00ff */
        /* <DEDUP_REMOVED lines=31> */
[----:B------:R-:W-:Y:S01]  /*1300*/  IMAD R20, R57, -0x326172a9, RZ ;  /* 0xcd9e8d5739147824 */ /* 0x000fe200078e02ff */
        /* <DEDUP_REMOVED lines=48> */
[----:B01----:R-:W-:Y:S02]  /*1610*/  HADD2.F32 R115, -RZ, R115.H0_H0 ;  /* 0x20000073ff737230 */ /* 0x003fe40000004100 */
.L_x_19079:
[----:B------:R-:W-:Y:S01]  /*1620*/  ISETP.NE.U32.AND P1, PT, RZ, c[0x0][0x1c0], PT ;  /* 0x00007000ff007a0c */ /* 0x000fe20003f25070 */
[----:B------:R-:W-:-:S03]  /*1630*/  IMAD.MOV.U32 R126, RZ, RZ, 0x3f800000 ;  /* 0x3f800000ff7e7424 */ /* 0x000fc600078e00ff */
[----:B------:R-:W-:-:S13]  /*1640*/  ISETP.NE.AND.EX P1, PT, RZ, c[0x0][0x1c4], PT, P1 ;  /* 0x00007100ff007a0c */ /* 0x000fda0003f25310 */
[----:B------:R-:W-:-:S04]  /*1650*/  @P1 IMAD.MOV.U32 R64, RZ, RZ, 0x4 ;  /* 0x00000004ff401424 */ /* 0x000fc800078e00ff */
[----:B------:R-:W-:-:S05]  /*1660*/  @P1 IMAD.WIDE R64, R119, R64, c[0x0][0x1c0] ;  /* 0x0000700077401625 */ /* 0x000fca00078e0240 */
[----:B------:R0:W5:Y:S01]  /*1670*/  @P1 LDG.E R126, [R64.64] ;  /* 0x00000006407e1981 */ /* 0x000162000c1e1900 */
[----:B------:R-:W-:Y:S01]  /*1680*/  IMAD R66, R119, c[0x0][0x168], RZ ;  /* 0x00005a0077427a24 */ /* 0x000fe200078e02ff */
[----:B------:R-:W-:Y:S04]  /*1690*/  BSSY B0, `(.L_x_18884) ;  /* 0x000016f000007945 */ /* 0x000fe80003800000 */
[----:B------:R-:W-:-:S04]  /*16a0*/  SHF.R.S32.HI R67, RZ, 0x1f, R66 ;  /* 0x0000001fff437819 */ /* 0x000fc80000011442 */
[----:B------:R-:W-:Y:S02]  /*16b0*/  LEA.HI R67, R67, R66, RZ, 0x2 ;  /* 0x0000004243437211 */ /* 0x000fe400078f10ff */
[----:B------:R-:W-:-:S04]  /*16c0*/  LOP3.LUT R66, R0, 0x7f, RZ, 0xc0, !PT ;  /* 0x0000007f00427812 */ /* 0x000fc800078ec0ff */
        /* <DEDUP_REMOVED lines=23> */
.L_x_18887:
[----:B0-----:R-:W-:Y:S02]  /*1840*/  MOV R130, R20 ;  /* 0x0000001400827202 */ /* 0x001fe40000000f00 */
.L_x_18888:
[----:B------:R-:W-:Y:S05]  /*1850*/  BSYNC B1 ;  /* 0x0000000000017941 */ /* 0x000fea0003800000 */
.L_x_18886:
        /* <DEDUP_REMOVED lines=16> */
.L_x_18892:
[----:B------:R-:W-:Y:S05]  /*1960*/  BSYNC B2 ;  /* 0x0000000000027941 */ /* 0x000fea0003800000 */
.L_x_18891:
        /* <DEDUP_REMOVED lines=44> */
.L_x_18890:
[----:B------:R-:W-:Y:S05]  /*1c30*/  BSYNC B1 ;  /* 0x0000000000017941 */ /* 0x000fea0003800000 */
.L_x_18889:
        /* <DEDUP_REMOVED lines=23> */
.L_x_18894:
[----:B------:R-:W-:Y:S02]  /*1db0*/  IMAD.MOV.U32 R19, RZ, RZ, R20 ;  /* 0x000000ffff137224 */ /* 0x000fe400078e0014 */
.L_x_18895:
[----:B------:R-:W-:Y:S05]  /*1dc0*/  BSYNC B1 ;  /* 0x0000000000017941 */ /* 0x000fea0003800000 */
.L_x_18893:
        /* <DEDUP_REMOVED lines=16> */
.L_x_18899:
[----:B------:R-:W-:Y:S05]  /*1ed0*/  BSYNC B2 ;  /* 0x0000000000027941 */ /* 0x000fea0003800000 */
.L_x_18898:
        /* <DEDUP_REMOVED lines=44> */
.L_x_18897:
[----:B------:R-:W-:Y:S05]  /*21a0*/  BSYNC B1 ;  /* 0x0000000000017941 */ /* 0x000fea0003800000 */
.L_x_18896:
[----:B------:R-:W0:Y:S01]  /*21b0*/  I2F.U32 R64, R19 ;  /* 0x0000001300407306 */ /* 0x000e220000201000 */
[----:B------:R-:W-:Y:S01]  /*21c0*/  FMUL.FTZ R41, R41, R126 ;  /* 0x0000007e29297220 */ /* 0x000fe20000410000 */
[----:B------:R-:W-:Y:S01]  /*21d0*/  ISETP.NE.AND P4, PT, R65, 0x1, PT ;  /* 0x000000014100780c */ /* 0x000fe20003f85270 */
[----:B------:R-:W-:Y:S02]  /*21e0*/  BSSY B1, `(.L_x_18900) ;  /* 0x0000012000017945 */ /* 0x000fe40003800000 */
        /* <DEDUP_REMOVED lines=16> */
.L_x_18901:
[----:B------:R-:W-:Y:S02]  /*22f0*/  IMAD.MOV.U32 R130, RZ, RZ, R20 ;  /* 0x000000ffff827224 */ /* 0x000fe400078e0014 */
.L_x_18902:
[----:B------:R-:W-:Y:S05]  /*2300*/  BSYNC B1 ;  /* 0x0000000000017941 */ /* 0x000fea0003800000 */
.L_x_18900:
        /* <DEDUP_REMOVED lines=16> */
.L_x_18906:
[----:B------:R-:W-:Y:S05]  /*2410*/  BSYNC B2 ;  /* 0x0000000000027941 */ /* 0x000fea0003800000 */
.L_x_18905:
        /* <DEDUP_REMOVED lines=44> */
.L_x_18904:
[----:B------:R-:W-:Y:S05]  /*26e0*/  BSYNC B1 ;  /* 0x0000000000017941 */ /* 0x000fea0003800000 */
.L_x_18903:
[----:B------:R-:W0:Y:S01]  /*26f0*/  I2F.U32 R66, R130 ;  /* 0x0000008200427306 */ /* 0x000e220000201000 */
[----:B------:R-:W-:Y:S01]  /*2700*/  FMUL.FTZ R42, R42, R126 ;  /* 0x0000007e2a2a7220 */ /* 0x000fe20000410000 */
[C---:B------:R-:W-:Y:S01]  /*2710*/  ISETP.NE.AND P5, PT, R64.reuse, 0x1, PT ;  /* 0x000000014000780c */ /* 0x040fe20003fa5270 */
[----:B------:R-:W-:Y:S01]  /*2720*/  BSSY B1, `(.L_x_18907) ;  /* 0x0000012000017945 */ /* 0x000fe20003800000 */
[----:B------:R-:W-:Y:S01]  /*2730*/  IADD3 R19, R64, 0x1, RZ ;  /* 0x0000000140137810 */ /* 0x000fe20007ffe0ff */
        /* <DEDUP_REMOVED lines=15> */
.L_x_18908:
[----:B------:R-:W-:Y:S02]  /*2830*/  IMAD.MOV.U32 R130, RZ, RZ, R20 ;  /* 0x000000ffff827224 */ /* 0x000fe400078e0014 */
.L_x_18909:
[----:B------:R-:W-:Y:S05]  /*2840*/  BSYNC B1 ;  /* 0x0000000000017941 */ /* 0x000fea0003800000 */
.L_x_18907:
        /* <DEDUP_REMOVED lines=16> */
.L_x_18913:
[----:B------:R-:W-:Y:S05]  /*2950*/  BSYNC B2 ;  /* 0x0000000000027941 */ /* 0x000fea0003800000 */
.L_x_18912:
        /* <DEDUP_REMOVED lines=44> */
.L_x_18911:
[----:B------:R-:W-:Y:S05]  /*2c20*/  BSYNC B1 ;  /* 0x0000000000017941 */ /* 0x000fea0003800000 */
.L_x_18910:
[----:B------:R-:W0:Y:S01]  /*2c30*/  I2F.U32 R64, R130 ;  /* 0x0000008200407306 */ /* 0x000e220000201000 */
        /* <DEDUP_REMOVED lines=8> */
[----:B------:R-:W-:Y:S01]  /*2cc0*/  FMUL.FTZ R43, R26, R43 ;  /* 0x0000002b1a2b7220 */ /* 0x000fe20000410000 */
[----:B------:R-:W-:Y:S02]  /*2cd0*/  IADD3 R64, R127, R64, R65 ;  /* 0x000000407f407210 */ /* 0x000fe40007ffe041 */
[----:B------:R-:W-:Y:S01]  /*2ce0*/  SEL R65, RZ, 0x1, P2 ;  /* 0x00000001ff417807 */ /* 0x000fe20001000000 */
[----:B------:R-:W-:Y:S01]  /*2cf0*/  @P1 FADD.FTZ R43, R39, R43 ;  /* 0x0000002b272b1221 */ /* 0x000fe20000010000 */
[C---:B------:R-:W-:Y:S02]  /*2d00*/  LEA R66, P1, R125.reuse, c[0x0][0x188], 0x4 ;  /* 0x000062007d427a11 */ /* 0x040fe400078220ff */
[C---:B------:R-:W-:Y:S01]  /*2d10*/  IADD3 R127, R125.reuse, 0x80, RZ ;  /* 0x000000807d7f7810 */ /* 0x040fe20007ffe0ff */
[----:B------:R-:W-:Y:S01]  /*2d20*/  IMAD.IADD R129, R64, 0x1, R65 ;  /* 0x0000000140817824 */ /* 0x000fe200078e0241 */
[C---:B------:R-:W-:Y:S02]  /*2d30*/  LEA.HI.X R67, R125.reuse, c[0x0][0x18c], RZ, 0x4, P1 ;  /* 0x000063007d437a11 */ /* 0x040fe400008f24ff */
[----:B------:R-:W-:-:S03]  /*2d40*/  LEA R64, P1, R125, c[0x0][0x190], 0x2 ;  /* 0x000064007d407a11 */ /* 0x000fc600078210ff */
[----:B------:R0:W-:Y:S01]  /*2d50*/  STG.E.128 [R66.64], R40 ;  /* 0x0000002842007986 */ /* 0x0001e2000c101d06 */
[----:B------:R-:W-:-:S05]  /*2d60*/  LEA.HI.X R65, R125, c[0x0][0x194], RZ, 0x2, P1 ;  /* 0x000065007d417a11 */ /* 0x000fca00008f14ff */
[----:B------:R0:W-:Y:S04]  /*2d70*/  STG.E [R64.64], R129 ;  /* 0x0000008140007986 */ /* 0x0001e8000c101906 */
.L_x_18885:
[----:B0-----:R-:W-:Y:S05]  /*2d80*/  BSYNC B0 ;  /* 0x0000000000007941 */ /* 0x001fea0003800000 */
.L_x_18884:
        /* <DEDUP_REMOVED lines=23> */
.L_x_18917:
[----:B0-----:R-:W-:Y:S02]  /*2f00*/  IMAD.MOV.U32 R131, RZ, RZ, R20 ;  /* 0x000000ffff837224 */ /* 0x001fe400078e0014 */
.L_x_18918:
[----:B------:R-:W-:Y:S05]  /*2f10*/  BSYNC B1 ;  /* 0x0000000000017941 */ /* 0x000fea0003800000 */
.L_x_18916:
        /* <DEDUP_REMOVED lines=16> */
.L_x_18922:
[----:B------:R-:W-:Y:S05]  /*3020*/  BSYNC B2 ;  /* 0x0000000000027941 */ /* 0x000fea0003800000 */
.L_x_18921:
        /* <DEDUP_REMOVED lines=44> */
.L_x_18920:
[----:B------:R-:W-:Y:S05]  /*32f0*/  BSYNC B1 ;  /* 0x0000000000017941 */ /* 0x000fea0003800000 */
.L_x_18919:
        /* <DEDUP_REMOVED lines=23> */
.L_x_18924:
[----:B------:R-:W-:Y:S02]  /*3470*/  IMAD.MOV.U32 R19, RZ, RZ, R20 ;  /* 0x000000ffff137224 */ /* 0x000fe400078e0014 */
.L_x_18925:
[----:B------:R-:W-:Y:S05]  /*3480*/  BSYNC B1 ;  /* 0x0000000000017941 */ /* 0x000fea0003800000 */
.L_x_18923:
        /* <DEDUP_REMOVED lines=16> */
.L_x_18929:
[----:B------:R-:W-:Y:S05]  /*3590*/  BSYNC B2 ;  /* 0x0000000000027941 */ /* 0x000fea0003800000 */
.L_x_18928:
        /* <DEDUP_REMOVED lines=43> */
[----:B------:R-:W-:-:S06]  /*3850*/  HFMA2.MMA R65, -RZ, RZ, 0, 0 ;  /* 0x00000000ff417435 */ /* 0x000fcc00000001ff */
.L_x_18927:
[----:B------:R-:W-:Y:S05]  /*3860*/  BSYNC B1 ;  /* 0x0000000000017941 */ /* 0x000fea0003800000 */
.L_x_18926:
[----:B------:R-:W0:Y:S01]  /*3870*/  I2F.U32 R19, R19 ;  /* 0x0000001300137306 */ /* 0x000e220000201000 */
[----:B------:R-:W-:Y:S01]  /*3880*/  FMUL.FTZ R64, R45, R126 ;  /* 0x0000007e2d407220 */ /* 0x000fe20000410000 */
[----:B------:R-:W-:Y:S01]  /*3890*/  ISETP.NE.AND P4, PT, R65, 0x1, PT ;  /* 0x000000014100780c */ /* 0x000fe20003f85270 */
[----:B------:R-:W-:Y:S02]  /*38a0*/  BSSY B1, `(.L_x_18930) ;  /* 0x0000012000017945 */ /* 0x000fe40003800000 */
        /* <DEDUP_REMOVED lines=16> */
.L_x_18931:
[----:B------:R-:W-:Y:S02]  /*39b0*/  MOV R131, R20 ;  /* 0x0000001400837202 */ /* 0x000fe40000000f00 */
.L_x_18932:
[----:B------:R-:W-:Y:S05]  /*39c0*/  BSYNC B1 ;  /* 0x0000000000017941 */ /* 0x000fea0003800000 */
.L_x_18930:
        /* <DEDUP_REMOVED lines=16> */
.L_x_18936:
[----:B------:R-:W-:Y:S05]  /*3ad0*/  BSYNC B2 ;  /* 0x0000000000027941 */ /* 0x000fea0003800000 */
.L_x_18935:
        /* <DEDUP_REMOVED lines=42> */
[----:B------:R-:W-:Y:S01]  /*3d80*/  LOP3.LUT R5, R65, UR25, R66, 0x96, !PT ;  /* 0x0000001941057c12 */ /* 0x000fe2000f8e9642 */
[----:B------:R-:W-:Y:S02]  /*3d90*/  IMAD.MOV.U32 R64, RZ, RZ, RZ ;  /* 0x000000ffff407224 */ /* 0x000fe400078e00ff */
.L_x_18934:
[----:B------:R-:W-:Y:S05]  /*3da0*/  BSYNC B1 ;  /* 0x0000000000017941 */ /* 0x000fea0003800000 */
.L_x_18933:
        /* <DEDUP_REMOVED lines=20> */
.L_x_18938:
[----:B------:R-:W-:Y:S02]  /*3ef0*/  IMAD.MOV.U32 R131, RZ, RZ, R20 ;  /* 0x000000ffff837224 */ /* 0x000fe400078e0014 */
.L_x_18939:
[----:B------:R-:W-:Y:S05]  /*3f00*/  BSYNC B1 ;  /* 0x0000000000017941 */ /* 0x000fea0003800000 */
.L_x_18937:
        /* <DEDUP_REMOVED lines=16> */
.L_x_18943:
[----:B------:R-:W-:Y:S05]  /*4010*/  BSYNC B2 ;  /* 0x0000000000027941 */ /* 0x000fea0003800000 */
.L_x_18942:
        /* <DEDUP_REMOVED lines=44> */
.L_x_18941:
[----:B------:R-:W-:Y:S05]  /*42e0*/  BSYNC B1 ;  /* 0x0000000000017941 */ /* 0x000fea0003800000 */
.L_x_18940:
[----:B------:R-:W0:Y:S01]  /*42f0*/  I2F.U32 R65, R131 ;  /* 0x0000008300417306 */ /* 0x000e220000201000 */
[----:B------:R-:W-:Y:S01]  /*4300*/  FMUL.FTZ R47, R47, R126 ;  /* 0x0000007e2f2f7220 */ /* 0x000fe20000410000 */
[----:B------:R-:W-:-:S03]  /*4310*/  SEL R128, RZ, 0x100, P3 ;  /* 0x00000100ff807807 */ /* 0x000fc60001800000 */
[----:B------:R-:W-:Y:S02]  /*4320*/  FMUL.FTZ R47, R47, c[0x0][0x1e8] ;  /* 0x00007a002f2f7a20 */ /* 0x000fe40000410000 */
[----:B0-----:R-:W-:-:S05]  /*4330*/  FFMA.FTZ R65, R65, R130, 1.1641532182693481445e-10 ;  /* 0x2f00000041417423 */ /* 0x001fca0000010082 */
[----:B------:R-:W-:Y:S02]  /*4340*/  FSETP.GTU.FTZ.AND P5, PT, R65, c[0x0][0x1e4], PT ;  /* 0x0000790041007a0b */ /* 0x000fe40003fbc000 */
[----:B------:R-:W-:Y:S02]  /*4350*/  SEL R65, RZ, 0x10000, P4 ;  /* 0x00010000ff417807 */ /* 0x000fe40002000000 */
[----:B------:R-:W-:Y:S02]  /*4360*/  FSEL R47, R47, RZ, !P5 ;  /* 0x000000ff2f2f7208 */ /* 0x000fe40006800000 */
[----:B------:R-:W-:-:S03]  /*4370*/  SEL R64, RZ, 0x1000000, P5 ;  /* 0x01000000ff407807 */ /* 0x000fc60002800000 */
[----:B------:R-:W-:Y:S01]  /*4380*/  FMUL.FTZ R47, R30, R47 ;  /* 0x0000002f1e2f7220 */ /* 0x000fe20000410000 */
[----:B------:R-:W-:Y:S02]  /*4390*/  IADD3 R64, R128, R64, R65 ;  /* 0x0000004080407210 */ /* 0x000fe40007ffe041 */
[----:B------:R-:W-:Y:S01]  /*43a0*/  SEL R65, RZ, 0x1, P2 ;  /* 0x00000001ff417807 */ /* 0x000fe20001000000 */
[----:B------:R-:W-:Y:S01]  /*43b0*/  @P1 FADD.FTZ R47, R39, R47 ;  /* 0x0000002f272f1221 */ /* 0x000fe20000010000 */
[----:B------:R-:W-:-:S03]  /*43c0*/  LEA R66, P1, R127, c[0x0][0x188], 0x4 ;  /* 0x000062007f427a11 */ /* 0x000fc600078220ff */
[----:B------:R-:W-:Y:S01]  /*43d0*/  IMAD.IADD R129, R64, 0x1, R65 ;  /* 0x0000000140817824 */ /* 0x000fe200078e0241 */
[C---:B------:R-:W-:Y:S02]  /*43e0*/  LEA.HI.X R67, R127.reuse, c[0x0][0x18c], RZ, 0x4, P1 ;  /* 0x000063007f437a11 */ /* 0x040fe400008f24ff */
[----:B------:R-:W-:-:S03]  /*43f0*/  LEA R64, P1, R127, c[0x0][0x190], 0x2 ;  /* 0x000064007f407a11 */ /* 0x000fc600078210ff */
[----:B------:R0:W-:Y:S01]  /*4400*/  STG.E.128 [R66.64], R44 ;  /* 0x0000002c42007986 */ /* 0x0001e2000c101d06 */
[C---:B------:R-:W-:Y:S02]  /*4410*/  LEA.HI.X R65, R127.reuse, c[0x0][0x194], RZ, 0x2, P1 ;  /* 0x000065007f417a11 */ /* 0x040fe400008f14ff */
[----:B------:R-:W-:-:S03]  /*4420*/  IADD3 R127, R127, 0x80, RZ ;  /* 0x000000807f7f7810 */ /* 0x000fc60007ffe0ff */
[----:B------:R0:W-:Y:S04]  /*4430*/  STG.E [R64.64], R129 ;  /* 0x0000008140007986 */ /* 0x0001e8000c101906 */
.L_x_18915:
[----:B------:R-:W-:Y:S05]  /*4440*/  BSYNC B0 ;  /* 0x0000000000007941 */ /* 0x000fea0003800000 */
.L_x_18914:
        /* <DEDUP_REMOVED lines=23> */
.L_x_18947:
[----:B0-----:R-:W-:Y:S02]  /*45c0*/  IMAD.MOV.U32 R131, RZ, RZ, R20 ;  /* 0x000000ffff837224 */ /* 0x001fe400078e0014 */
.L_x_18948:
[----:B------:R-:W-:Y:S05]  /*45d0*/  BSYNC B1 ;  /* 0x0000000000017941 */ /* 0x000fea0003800000 */
.L_x_18946:
        /* <DEDUP_REMOVED lines=16> */
.L_x_18952:
[----:B------:R-:W-:Y:S05]  /*46e0*/  BSYNC B2 ;  /* 0x0000000000027941 */ /* 0x000fea0003800000 */
.L_x_18951:
        /* <DEDUP_REMOVED lines=42> */
[----:B------:R-:W-:Y:S01]  /*4990*/  HFMA2.MMA R66, -RZ, RZ, 0, 0 ;  /* 0x00000000ff427435 */ /* 0x000fe200000001ff */
[----:B------:R-:W-:-:S05]  /*49a0*/  LOP3.LUT R5, R67, UR25, R128, 0x96, !PT ;  /* 0x0000001943057c12 */ /* 0x000fca000f8e9680 */
.L_x_18950:
[----:B------:R-:W-:Y:S05]  /*49b0*/  BSYNC B1 ;  /* 0x0000000000017941 */ /* 0x000fea0003800000 */
.L_x_18949:
        /* <DEDUP_REMOVED lines=23> */
.L_x_18954:
[----:B------:R-:W-:Y:S02]  /*4b30*/  IMAD.MOV.U32 R19, RZ, RZ, R20 ;  /* 0x000000ffff137224 */ /* 0x000fe400078e0014 */
.L_x_18955:
[----:B------:R-:W-:Y:S05]  /*4b40*/  BSYNC B1 ;  /* 0x0000000000017941 */ /* 0x000fea0003800000 */
.L_x_18953:
        /* <DEDUP_REMOVED lines=16> */
.L_x_18959:
[----:B------:R-:W-:Y:S05]  /*4c50*/  BSYNC B2 ;  /* 0x0000000000027941 */ /* 0x000fea0003800000 */
.L_x_18958:
        /* <DEDUP_REMOVED lines=44> */
.L_x_18957:
[----:B------:R-:W-:Y:S05]  /*4f20*/  BSYNC B1 ;  /* 0x0000000000017941 */ /* 0x000fea0003800000 */
.L_x_18956:
        /* <DEDUP_REMOVED lines=20> */
.L_x_18961:
[----:B------:R-:W-:Y:S02]  /*5070*/  IMAD.MOV.U32 R131, RZ, RZ, R20 ;  /* 0x000000ffff837224 */ /* 0x000fe400078e0014 */
.L_x_18962:
[----:B------:R-:W-:Y:S05]  /*5080*/  BSYNC B1 ;  /* 0x0000000000017941 */ /* 0x000fea0003800000 */
.L_x_18960:
        /* <DEDUP_REMOVED lines=16> */
.L_x_18966:
[----:B------:R-:W-:Y:S05]  /*5190*/  BSYNC B2 ;  /* 0x0000000000027941 */ /* 0x000fea0003800000 */
.L_x_18965:
        /* <DEDUP_REMOVED lines=41> */
[----:B------:R-:W-:Y:S01]  /*5430*/  MOV R20, R64 ;  /* 0x0000004000147202 */ /* 0x000fe20000000f00 */
[----:B------:R-:W-:Y:S01]  /*5440*/  IMAD.MOV.U32 R64, RZ, RZ, RZ ;  /* 0x000000ffff407224 */ /* 0x000fe200078e00ff */
[----:B------:R-:W-:Y:S02]  /*5450*/  LOP3.LUT R5, R65, UR25, R66, 0x96, !PT ;  /* 0x0000001941057c12 */ /* 0x000fe4000f8e9642 */
.L_x_18964:
[----:B------:R-:W-:Y:S05]  /*5460*/  BSYNC B1 ;  /* 0x0000000000017941 */ /* 0x000fea0003800000 */
.L_x_18963:
        /* <DEDUP_REMOVED lines=20> */
.L_x_18968:
[----:B------:R-:W-:Y:S02]  /*55b0*/  IMAD.MOV.U32 R131, RZ, RZ, R20 ;  /* 0x000000ffff837224 */ /* 0x000fe400078e0014 */
.L_x_18969:
[----:B------:R-:W-:Y:S05]  /*55c0*/  BSYNC B1 ;  /* 0x0000000000017941 */ /* 0x000fea0003800000 */
.L_x_18967:
        /* <DEDUP_REMOVED lines=16> */
.L_x_18973:
[----:B------:R-:W-:Y:S05]  /*56d0*/  BSYNC B2 ;  /* 0x0000000000027941 */ /* 0x000fea0003800000 */
.L_x_18972:
        /* <DEDUP_REMOVED lines=44> */
.L_x_18971:
[----:B------:R-:W-:Y:S05]  /*59a0*/  BSYNC B1 ;  /* 0x0000000000017941 */ /* 0x000fea0003800000 */
.L_x_18970:
        /* <DEDUP_REMOVED lines=13> */
[C---:B------:R-:W-:Y:S02]  /*5a80*/  LEA R66, P1, R127.reuse, c[0x0][0x188], 0x4 ;  /* 0x000062007f427a11 */ /* 0x040fe400078220ff */
[----:B------:R-:W-:Y:S02]  /*5a90*/  IADD3 R129, R64, R65, RZ ;  /* 0x0000004140817210 */ /* 0x000fe40007ffe0ff */
[C---:B------:R-:W-:Y:S02]  /*5aa0*/  LEA.HI.X R67, R127.reuse, c[0x0][0x18c], RZ, 0x4, P1 ;  /* 0x000063007f437a11 */ /* 0x040fe400008f24ff */
[----:B------:R-:W-:-:S03]  /*5ab0*/  LEA R64, P1, R127, c[0x0][0x190], 0x2 ;  /* 0x000064007f407a11 */ /* 0x000fc600078210ff */
[----:B------:R0:W-:Y:S01]  /*5ac0*/  STG.E.128 [R66.64], R48 ;  /* 0x0000003042007986 */ /* 0x0001e2000c101d06 */
[C---:B------:R-:W-:Y:S02]  /*5ad0*/  LEA.HI.X R65, R127.reuse, c[0x0][0x194], RZ, 0x2, P1 ;  /* 0x000065007f417a11 */ /* 0x040fe400008f14ff */
[----:B------:R-:W-:-:S03]  /*5ae0*/  IADD3 R127, R127, 0x80, RZ ;  /* 0x000000807f7f7810 */ /* 0x000fc60007ffe0ff */
[----:B------:R0:W-:Y:S04]  /*5af0*/  STG.E [R64.64], R129 ;  /* 0x0000008140007986 */ /* 0x0001e8000c101906 */
.L_x_18945:
[----:B------:R-:W-:Y:S05]  /*5b00*/  BSYNC B0 ;  /* 0x0000000000007941 */ /* 0x000fea0003800000 */
.L_x_18944:
        /* <DEDUP_REMOVED lines=23> */
.L_x_18977:
[----:B0-----:R-:W-:Y:S02]  /*5c80*/  IMAD.MOV.U32 R131, RZ, RZ, R20 ;  /* 0x000000ffff837224 */ /* 0x001fe400078e0014 */
.L_x_18978:
[----:B------:R-:W-:Y:S05]  /*5c90*/  BSYNC B1 ;  /* 0x0000000000017941 */ /* 0x000fea0003800000 */
.L_x_18976:
        /* <DEDUP_REMOVED lines=16> */
.L_x_18982:
[----:B------:R-:W-:Y:S05]  /*5da0*/  BSYNC B2 ;  /* 0x0000000000027941 */ /* 0x000fea0003800000 */
.L_x_18981:
        /* <DEDUP_REMOVED lines=44> */
.L_x_18980:
[----:B------:R-:W-:Y:S05]  /*6070*/  BSYNC B1 ;  /* 0x0000000000017941 */ /* 0x000fea0003800000 */
.L_x_18979:
[----:B------:R-:W0:Y:S01]  /*6080*/  I2F.U32 R19, R131 ;  /* 0x0000008300137306 */ /* 0x000e220000201000 */
[----:B------:R-:W-:Y:S01]  /*6090*/  HFMA2.MMA R130, -RZ, RZ, 0.1171875, 0 ;  /* 0x2f800000ff827435 */ /* 0x000fe200000001ff */
[----:B-----5:R-:W-:Y:S01]  /*60a0*/  FMUL.FTZ R52, R52, R126 ;  /* 0x0000007e34347220 */ /* 0x020fe20000410000 */
[----:B------:R-:W-:Y:S01]  /*60b0*/  ISETP.NE.U32.AND P1, PT, RZ, c[0x0][0x180], PT ;  /* 0x00006000ff007a0c */ /* 0x000fe20003f25070 */
[----:B------:R-:W-:Y:S01]  /*60c0*/  BSSY B1, `(.L_x_18983) ;  /* 0x0000014000017945 */ /* 0x000fe20003800000 */
[----:B------:R-:W-:Y:S01]  /*60d0*/  ISETP.NE.AND P3, PT, R66, 0x1, PT ;  /* 0x000000014200780c */ /* 0x000fe20003f65270 */
[----:B------:R-:W-:Y:S01]  /*60e0*/  FMUL.FTZ R52, R52, c[0x0][0x1e8] ;  /* 0x00007a0034347a20 */ /* 0x000fe20000410000 */
[----:B------:R-:W-:Y:S02]  /*60f0*/  ISETP.NE.AND.EX P1, PT, RZ, c[0x0][0x184], PT, P1 ;  /* 0x00006100ff007a0c */ /* 0x000fe40003f25310 */
[----:B------:R-:W-:-:S02]  /*6100*/  IADD3 R65, R66, 0x1, RZ ;  /* 0x0000000142417810 */ /* 0x000fc40007ffe0ff */
        /* <DEDUP_REMOVED lines=14> */
.L_x_18984:
[----:B------:R-:W-:Y:S02]  /*61f0*/  MOV R19, R20 ;  /* 0x0000001400137202 */ /* 0x000fe40000000f00 */
.L_x_18985:
[----:B------:R-:W-:Y:S05]  /*6200*/  BSYNC B1 ;  /* 0x0000000000017941 */ /* 0x000fea0003800000 */
.L_x_18983:
        /* <DEDUP_REMOVED lines=16> */
.L_x_18989:
[----:B------:R-:W-:Y:S05]  /*6310*/  BSYNC B2 ;  /* 0x0000000000027941 */ /* 0x000fea0003800000 */
.L_x_18988:
        /* <DEDUP_REMOVED lines=44> */
.L_x_18987:
[----:B------:R-:W-:Y:S05]  /*65e0*/  BSYNC B1 ;  /* 0x0000000000017941 */ /* 0x000fea0003800000 */
.L_x_18986:
        /* <DEDUP_REMOVED lines=20> */
.L_x_18991:
[----:B------:R-:W-:Y:S02]  /*6730*/  IMAD.MOV.U32 R131, RZ, RZ, R20 ;  /* 0x000000ffff837224 */ /* 0x000fe400078e0014 */
.L_x_18992:
[----:B------:R-:W-:Y:S05]  /*6740*/  BSYNC B1 ;  /* 0x0000000000017941 */ /* 0x000fea0003800000 */
.L_x_18990:
        /* <DEDUP_REMOVED lines=16> */
.L_x_18996:
[----:B------:R-:W-:Y:S05]  /*6850*/  BSYNC B2 ;  /* 0x0000000000027941 */ /* 0x000fea0003800000 */
.L_x_18995:
        /* <DEDUP_REMOVED lines=44> */
.L_x_18994:
[----:B------:R-:W-:Y:S05]  /*6b20*/  BSYNC B1 ;  /* 0x0000000000017941 */ /* 0x000fea0003800000 */
.L_x_18993:
        /* <DEDUP_REMOVED lines=20> */
.L_x_18998:
[----:B------:R-:W-:Y:S02]  /*6c70*/  MOV R131, R20 ;  /* 0x0000001400837202 */ /* 0x000fe40000000f00 */
.L_x_18999:
[----:B------:R-:W-:Y:S05]  /*6c80*/  BSYNC B1 ;  /* 0x0000000000017941 */ /* 0x000fea0003800000 */
.L_x_18997:
        /* <DEDUP_REMOVED lines=16> */
.L_x_19003:
[----:B------:R-:W-:Y:S05]  /*6d90*/  BSYNC B2 ;  /* 0x0000000000027941 */ /* 0x000fea0003800000 */
.L_x_19002:
        /* <DEDUP_REMOVED lines=44> */
.L_x_19001:
[----:B------:R-:W-:Y:S05]  /*7060*/  BSYNC B1 ;  /* 0x0000000000017941 */ /* 0x000fea0003800000 */
.L_x_19000:
        /* <DEDUP_REMOVED lines=21> */
.L_x_18975:
[----:B------:R-:W-:Y:S05]  /*71c0*/  BSYNC B0 ;  /* 0x0000000000007941 */ /* 0x000fea0003800000 */
.L_x_18974:
        /* <DEDUP_REMOVED lines=23> */
.L_x_19007:
[----:B0-----:R-:W-:Y:S02]  /*7340*/  MOV R131, R20 ;  /* 0x0000001400837202 */ /* 0x001fe40000000f00 */
.L_x_19008:
[----:B------:R-:W-:Y:S05]  /*7350*/  BSYNC B1 ;  /* 0x0000000000017941 */ /* 0x000fea0003800000 */
.L_x_19006:
        /* <DEDUP_REMOVED lines=16> */
.L_x_19012:
[----:B------:R-:W-:Y:S05]  /*7460*/  BSYNC B2 ;  /* 0x0000000000027941 */ /* 0x000fea0003800000 */
.L_x_19011:
        /* <DEDUP_REMOVED lines=44> */
.L_x_19010:
[----:B------:R-:W-:Y:S05]  /*7730*/  BSYNC B1 ;  /* 0x0000000000017941 */ /* 0x000fea0003800000 */
.L_x_19009:
        /* <DEDUP_REMOVED lines=23> */
.L_x_19014:
[----:B------:R-:W-:Y:S02]  /*78b0*/  IMAD.MOV.U32 R19, RZ, RZ, R20 ;  /* 0x000000ffff137224 */ /* 0x000fe400078e0014 */
.L_x_19015:
[----:B------:R-:W-:Y:S05]  /*78c0*/  BSYNC B1 ;  /* 0x0000000000017941 */ /* 0x000fea0003800000 */
.L_x_19013:
        /* <DEDUP_REMOVED lines=16> */
.L_x_19019:
[----:B------:R-:W-:Y:S05]  /*79d0*/  BSYNC B2 ;  /* 0x0000000000027941 */ /* 0x000fea0003800000 */
.L_x_19018:
        /* <DEDUP_REMOVED lines=41> */
[----:B------:R-:W-:Y:S01]  /*7c70*/  LOP3.LUT R5, R65, UR25, R66, 0x96, !PT ;  /* 0x0000001941057c12 */ /* 0x000fe2000f8e9642 */
[----:B------:R-:W-:Y:S01]  /*7c80*/  IMAD.MOV.U32 R65, RZ, RZ, RZ ;  /* 0x000000ffff417224 */ /* 0x000fe200078e00ff */
[----:B------:R-:W-:Y:S02]  /*7c90*/  MOV R20, R64 ;  /* 0x0000004000147202 */ /* 0x000fe40000000f00 */
.L_x_19017:
[----:B------:R-:W-:Y:S05]  /*7ca0*/  BSYNC B1 ;  /* 0x0000000000017941 */ /* 0x000fea0003800000 */
.L_x_19016:
        /* <DEDUP_REMOVED lines=20> */
.L_x_19021:
[----:B------:R-:W-:Y:S02]  /*7df0*/  IMAD.MOV.U32 R131, RZ, RZ, R20 ;  /* 0x000000ffff837224 */ /* 0x000fe400078e0014 */
.L_x_19022:
[----:B------:R-:W-:Y:S05]  /*7e00*/  BSYNC B1 ;  /* 0x0000000000017941 */ /* 0x000fea0003800000 */
.L_x_19020:
        /* <DEDUP_REMOVED lines=16> */
.L_x_19026:
[----:B------:R-:W-:Y:S05]  /*7f10*/  BSYNC B2 ;  /* 0x0000000000027941 */ /* 0x000fea0003800000 */
.L_x_19025:
        /* <DEDUP_REMOVED lines=44> */
.L_x_19024:
[----:B------:R-:W-:Y:S05]  /*81e0*/  BSYNC B1 ;  /* 0x0000000000017941 */ /* 0x000fea0003800000 */
.L_x_19023:
        /* <DEDUP_REMOVED lines=20> */
.L_x_19028:
[----:B------:R-:W-:Y:S02]  /*8330*/  IMAD.MOV.U32 R131, RZ, RZ, R20 ;  /* 0x000000ffff837224 */ /* 0x000fe400078e0014 */
.L_x_19029:
[----:B------:R-:W-:Y:S05]  /*8340*/  BSYNC B1 ;  /* 0x0000000000017941 */ /* 0x000fea0003800000 */
.L_x_19027:
        /* <DEDUP_REMOVED lines=16> */
.L_x_19033:
[----:B------:R-:W-:Y:S05]  /*8450*/  BSYNC B2 ;  /* 0x0000000000027941 */ /* 0x000fea0003800000 */
.L_x_19032:
        /* <DEDUP_REMOVED lines=44> */
.L_x_19031:
[----:B------:R-:W-:Y:S05]  /*8720*/  BSYNC B1 ;  /* 0x0000000000017941 */ /* 0x000fea0003800000 */
.L_x_19030:
        /* <DEDUP_REMOVED lines=21> */
.L_x_19005:
[----:B------:R-:W-:Y:S05]  /*8880*/  BSYNC B0 ;  /* 0x0000000000007941 */ /* 0x000fea0003800000 */
.L_x_19004:
        /* <DEDUP_REMOVED lines=23> */
.L_x_19037:
[----:B0-----:R-:W-:Y:S02]  /*8a00*/  IMAD.MOV.U32 R131, RZ, RZ, R20 ;  /* 0x000000ffff837224 */ /* 0x001fe400078e0014 */
.L_x_19038:
[----:B------:R-:W-:Y:S05]  /*8a10*/  BSYNC B1 ;  /* 0x0000000000017941 */ /* 0x000fea0003800000 */
.L_x_19036:
        /* <DEDUP_REMOVED lines=16> */
.L_x_19042:
[----:B------:R-:W-:Y:S05]  /*8b20*/  BSYNC B2 ;  /* 0x0000000000027941 */ /* 0x000fea0003800000 */
.L_x_19041:
        /* <DEDUP_REMOVED lines=44> */
.L_x_19040:
[----:B------:R-:W-:Y:S05]  /*8df0*/  BSYNC B1 ;  /* 0x0000000000017941 */ /* 0x000fea0003800000 */
.L_x_19039:
        /* <DEDUP_REMOVED lines=23> */
.L_x_19044:
[----:B------:R-:W-:Y:S02]  /*8f70*/  IMAD.MOV.U32 R19, RZ, RZ, R20 ;  /* 0x000000ffff137224 */ /* 0x000fe400078e0014 */
.L_x_19045:
[----:B------:R-:W-:Y:S05]  /*8f80*/  BSYNC B1 ;  /* 0x0000000000017941 */ /* 0x000fea0003800000 */
.L_x_19043:
        /* <DEDUP_REMOVED lines=16> */
.L_x_19049:
[----:B------:R-:W-:Y:S05]  /*9090*/  BSYNC B2 ;  /* 0x0000000000027941 */ /* 0x000fea0003800000 */
.L_x_19048:
        /* <DEDUP_REMOVED lines=44> */
.L_x_19047:
[----:B------:R-:W-:Y:S05]  /*9360*/  BSYNC B1 ;  /* 0x0000000000017941 */ /* 0x000fea0003800000 */
.L_x_19046:
        /* <DEDUP_REMOVED lines=20> */
.L_x_19051:
[----:B------:R-:W-:Y:S02]  /*94b0*/  IMAD.MOV.U32 R131, RZ, RZ, R20 ;  /* 0x000000ffff837224 */ /* 0x000fe400078e0014 */
.L_x_19052:
[----:B------:R-:W-:Y:S05]  /*94c0*/  BSYNC B1 ;  /* 0x0000000000017941 */ /* 0x000fea0003800000 */
.L_x_19050:
        /* <DEDUP_REMOVED lines=16> */
.L_x_19056:
[----:B------:R-:W-:Y:S05]  /*95d0*/  BSYNC B2 ;  /* 0x0000000000027941 */ /* 0x000fea0003800000 */
.L_x_19055:
        /* <DEDUP_REMOVED lines=44> */
.L_x_19054:
[----:B------:R-:W-:Y:S05]  /*98a0*/  BSYNC B1 ;  /* 0x0000000000017941 */ /* 0x000fea0003800000 */
.L_x_19053:
        /* <DEDUP_REMOVED lines=20> */
.L_x_19058:
[----:B------:R-:W-:Y:S02]  /*99f0*/  MOV R131, R20 ;  /* 0x0000001400837202 */ /* 0x000fe40000000f00 */
.L_x_19059:
[----:B------:R-:W-:Y:S05]  /*9a00*/  BSYNC B1 ;  /* 0x0000000000017941 */ /* 0x000fea0003800000 */
.L_x_19057:
        /* <DEDUP_REMOVED lines=16> */
.L_x_19063:
[----:B------:R-:W-:Y:S05]  /*9b10*/  BSYNC B2 ;  /* 0x0000000000027941 */ /* 0x000fea0003800000 */
.L_x_19062:
        /* <DEDUP_REMOVED lines=44> */
.L_x_19061:
[----:B------:R-:W-:Y:S05]  /*9de0*/  BSYNC B1 ;  /* 0x0000000000017941 */ /* 0x000fea0003800000 */
.L_x_19060:
        /* <DEDUP_REMOVED lines=18> */
[----:B------:R-:W-:-:S05]  /*9f10*/  LEA.HI.X R65, R127, c[0x0][0x194], RZ, 0x2, P1 ;  /* 0x000065007f417a11 */ /* 0x000fca00008f14ff */
[----:B------:R0:W-:Y:S04]  /*9f20*/  STG.E [R64.64], R129 ;  /* 0x0000008140007986 */ /* 0x0001e8000c101906 */
.L_x_19035:
[----:B------:R-:W-:Y:S05]  /*9f30*/  BSYNC B0 ;  /* 0x0000000000007941 */ /* 0x000fea0003800000 */
.L_x_19034:
        /* <DEDUP_REMOVED lines=36> */
.L_x_19080:
        /* <DEDUP_REMOVED lines=69> */
.L_x_19081:
        /* <DEDUP_REMOVED lines=15> */
[----:B------:R-:W-:Y:S03]  /*a6c0*/  BSSY B0, `(.L_x_19066) ;  /* 0x0000044000007945 */ /* 0x000fe60003800000 */
[----:B------:R-:W-:Y:S01]  /*a6d0*/  I2F R130, R66 ;  /* 0x0000004200827306 */ /* 0x000fe20000201400 */
[----:B------:R-:W-:Y:S01]  /*a6e0*/  @!P1 LDS.64 R64, [R126.X8] ;  /* 0x000000007e409984 */ /* 0x000fe20000008a00 */
[----:B------:R-:W-:-:S03]  /*a6f0*/  LOP3.LUT P1, RZ, R67, 0x1f, R0, 0xf8, !PT ;  /* 0x0000001f43ff7812 */ /* 0x000fc6000782f800 */
[----:B------:R-:W1:Y:S03]  /*a700*/  SHFL.DOWN PT, R67, R66, 0x2, 0x1f ;  /* 0x08401f0042437f89 */ /* 0x000e6600000e0000 */
[----:B-1----:R1:W2:Y:S01]  /*a710*/  I2F R132, R67 ;  /* 0x0000004300847306 */ /* 0x0022a20000201400 */
[----:B------:R-:W-:-:S05]  /*a720*/  IADD3 R128, R67, R66, RZ ;  /* 0x0000004243807210 */ /* 0x000fca0007ffe0ff */
[----:B-1----:R-:W-:Y:S04]  /*a730*/  SHFL.DOWN PT, R67, R128, 0x1, 0x1f ;  /* 0x08201f0080437f89 */ /* 0x002fe800000e0000 */
[----:B------:R-:W1:Y:S04]  /*a740*/  SHFL.DOWN PT, R127, R64, 0x2, 0x1f ;  /* 0x08401f00407f7f89 */ /* 0x000e6800000e0000 */
[----:B------:R-:W3:Y:S01]  /*a750*/  SHFL.DOWN PT, R126, R65, 0x2, 0x1f ;  /* 0x08401f00417e7f89 */ /* 0x000ee200000e0000 */
[C---:B01----:R-:W-:Y:S02]  /*a760*/  FADD.FTZ R129, -R127.reuse, R64 ;  /* 0x000000407f817221 */ /* 0x043fe40000010100 */
[----:B--2---:R-:W-:-:S02]  /*a770*/  FMUL.FTZ R127, R127, R132 ;  /* 0x000000847f7f7220 */ /* 0x004fc40000410000 */
[----:B------:R-:W-:Y:S02]  /*a780*/  FMUL.FTZ R129, R129, R129 ;  /* 0x0000008181817220 */ /* 0x000fe40000410000 */
[----:B------:R-:W-:Y:S02]  /*a790*/  FFMA.FTZ R131, R130, R64, R127 ;  /* 0x0000004082837223 */ /* 0x000fe4000001007f */
[----:B------:R-:W0:Y:S01]  /*a7a0*/  I2F R64, R128 ;  /* 0x0000008000407306 */ /* 0x000e220000201400 */
[----:B------:R-:W-:Y:S02]  /*a7b0*/  FMUL.FTZ R129, R129, R130 ;  /* 0x0000008281817220 */ /* 0x000fe40000410000 */
[----:B---3--:R-:W-:Y:S02]  /*a7c0*/  FADD.FTZ R127, R126, R65 ;  /* 0x000000417e7f7221 */ /* 0x008fe40000010000 */
[----:B------:R-:W-:Y:S02]  /*a7d0*/  FMUL.FTZ R129, R129, R132 ;  /* 0x0000008481817220 */ /* 0x000fe40000410000 */
[----:B------:R-:W-:-:S02]  /*a7e0*/  IMAD.IADD R126, R128, 0x1, R67 ;  /* 0x00000001807e7824 */ /* 0x000fc400078e0243 */
[----:B------:R-:W-:Y:S08]  /*a7f0*/  I2F R67, R67 ;  /* 0x0000004300437306 */ /* 0x000ff00000201400 */
[----:B0-----:R-:W0:Y:S08]  /*a800*/  MUFU.RCP R66, R64 ;  /* 0x0000004000427308 */ /* 0x001e300000001000 */
[----:B------:R-:W1:Y:S01]  /*a810*/  I2F R126, R126 ;  /* 0x0000007e007e7306 */ /* 0x000e620000201400 */
[----:B0-----:R-:W-:-:S02]  /*a820*/  FMUL.FTZ R131, R66, R131 ;  /* 0x0000008342837220 */ /* 0x001fc40000410000 */
[----:B------:R-:W-:-:S03]  /*a830*/  FFMA.FTZ R127, R66, R129, R127 ;  /* 0x00000081427f7223 */ /* 0x000fc6000001007f */
[----:B------:R-:W0:Y:S02]  /*a840*/  SHFL.DOWN PT, R66, R131, 0x1, 0x1f ;  /* 0x08201f0083427f89 */ /* 0x000e2400000e0000 */
[----:B-1----:R-:W1:Y:S01]  /*a850*/  MUFU.RCP R129, R126 ;  /* 0x0000007e00817308 */ /* 0x002e620000001000 */
[----:B0-----:R-:W-:Y:S02]  /*a860*/  FADD.FTZ R65, R131, -R66 ;  /* 0x8000004283417221 */ /* 0x001fe40000010000 */
[----:B------:R-:W-:Y:S02]  /*a870*/  FMUL.FTZ R66, R66, R67 ;  /* 0x0000004342427220 */ /* 0x000fe40000410000 */
[----:B------:R-:W-:Y:S02]  /*a880*/  FMUL.FTZ R65, R65, R65 ;  /* 0x0000004141417220 */ /* 0x000fe40000410000 */
[C---:B------:R-:W-:Y:S02]  /*a890*/  FFMA.FTZ R66, R64.reuse, R131, R66 ;  /* 0x0000008340427223 */ /* 0x040fe40000010042 */
[----:B------:R-:W-:-:S02]  /*a8a0*/  FMUL.FTZ R65, R64, R65 ;  /* 0x0000004140417220 */ /* 0x000fc40000410000 */
[----:B------:R-:W0:Y:S01]  /*a8b0*/  SHFL.DOWN PT, R64, R127, 0x1, 0x1f ;  /* 0x08201f007f407f89 */ /* 0x000e2200000e0000 */
[----:B-1----:R-:W-:Y:S02]  /*a8c0*/  FMUL.FTZ R131, R129, R66 ;  /* 0x0000004281837220 */ /* 0x002fe40000410000 */
[----:B------:R-:W-:-:S04]  /*a8d0*/  FMUL.FTZ R130, R65, R67 ;  /* 0x0000004341827220 */ /* 0x000fc80000410000 */
[----:B------:R-:W1:Y:S01]  /*a8e0*/  SHFL.IDX PT, R131, R131, RZ, 0x1f ;  /* 0x00001fff83837589 */ /* 0x000e6200000e0000 */
[----:B0-----:R-:W-:Y:S02]  /*a8f0*/  FADD.FTZ R66, R127, R64 ;  /* 0x000000407f427221 */ /* 0x001fe40000010000 */
[----:B------:R-:W-:Y:S02]  /*a900*/  @!P1 IMAD.MOV.U32 R64, RZ, RZ, 0x4 ;  /* 0x00000004ff409424 */ /* 0x000fe400078e00ff */
[----:B------:R-:W-:Y:S02]  /*a910*/  FFMA.FTZ R66, R129, R130, R66 ;  /* 0x0000008281427223 */ /* 0x000fe40000010042 */
[----:B------:R-:W-:Y:S01]  /*a920*/  @!P1 IMAD.WIDE R64, R119, R64, c[0x0][0x1a0] ;  /* 0x0000680077409625 */ /* 0x000fe200078e0240 */
[----:B-1----:R-:W-:-:S03]  /*a930*/  FSEL R128, R131, RZ, !P2 ;  /* 0x000000ff83807208 */ /* 0x002fc60005000000 */
[----:B------:R-:W0:Y:S01]  /*a940*/  SHFL.IDX PT, R66, R66, RZ, 0x1f ;  /* 0x00001fff42427589 */ /* 0x000e2200000e0000 */
[----:B------:R-:W-:-:S03]  /*a950*/  FMUL.FTZ R67, R131, R131 ;  /* 0x0000008383437220 */ /* 0x000fc60000410000 */
[----:B------:R1:W-:Y:S02]  /*a960*/  @!P1 STG.E [R64.64], R131 ;  /* 0x0000008340009986 */ /* 0x0003e4000c101906 */
[----:B------:R-:W-:Y:S02]  /*a970*/  FSEL R126, R67, RZ, P2 ;  /* 0x000000ff437e7208 */ /* 0x000fe40001000000 */
[----:B------:R-:W-:Y:S01]  /*a980*/  MOV R67, c[0x0][0x1e0] ;  /* 0x0000780000437a02 */ /* 0x000fe20000000f00 */
[----:B-1----:R-:W-:-:S04]  /*a990*/  @!P1 IMAD.MOV.U32 R64, RZ, RZ, 0x4 ;  /* 0x00000004ff409424 */ /* 0x002fc800078e00ff */
[----:B------:R-:W-:-:S04]  /*a9a0*/  @!P1 IMAD.WIDE R64, R119, R64, c[0x0][0x1a8] ;  /* 0x00006a0077409625 */ /* 0x000fc800078e0240 */
[----:B0-----:R-:W-:-:S04]  /*a9b0*/  FFMA.FTZ R67, R66, R67, c[0x0][0x228] ;  /* 0x00008a0042437623 */ /* 0x001fc80000010043 */
[----:B------:R-:W-:-:S04]  /*a9c0*/  FADD.FTZ R67, R67, R126 ;  /* 0x0000007e43437221 */ /* 0x000fc80000010000 */
[----:B------:R-:W0:Y:S02]  /*a9d0*/  MUFU.RSQ R129, R67 ;  /* 0x0000004300817308 */ /* 0x000e240000001400 */
[----:B0-----:R0:W-:Y:S01]  /*a9e0*/  @!P1 STG.E [R64.64], R129 ;  /* 0x0000008140009986 */ /* 0x0011e2000c101906 */
[----:B------:R-:W-:Y:S05]  /*a9f0*/  @!P0 BRA `(.L_x_19067) ;  /* 0x0000010000008947 */ /* 0x000fea0003800000 */
[--C-:B------:R-:W-:Y:S02]  /*aa00*/  FADD.FTZ R66, R41, -R128.reuse ;  /* 0x8000008029427221 */ /* 0x100fe40000010000 */
[--C-:B------:R-:W-:Y:S02]  /*aa10*/  FADD.FTZ R126, R42, -R128.reuse ;  /* 0x800000802a7e7221 */ /* 0x100fe40000010000 */
[--C-:B0-----:R-:W-:Y:S02]  /*aa20*/  FADD.FTZ R64, R40, -R128.reuse ;  /* 0x8000008028407221 */ /* 0x101fe40000010000 */
[----:B------:R-:W-:Y:S02]  /*aa30*/  FADD.FTZ R130, R43, -R128 ;  /* 0x800000802b827221 */ /* 0x000fe40000010000 */
[----:B------:R-:W-:-:S02]  /*aa40*/  FMUL.FTZ R65, R129, R66 ;  /* 0x0000004281417220 */ /* 0x000fc40000410000 */
[C---:B------:R-:W-:Y:S02]  /*aa50*/  FMUL.FTZ R66, R129.reuse, R126 ;  /* 0x0000007e81427220 */ /* 0x040fe40000410000 */
[C---:B------:R-:W-:Y:S02]  /*aa60*/  FMUL.FTZ R64, R129.reuse, R64 ;  /* 0x0000004081407220 */ /* 0x040fe40000410000 */
[----:B------:R-:W-:Y:S02]  /*aa70*/  FMUL.FTZ R67, R129, R130 ;  /* 0x0000008281437220 */ /* 0x000fe40000410000 */
[----:B------:R-:W-:Y:S02]  /*aa80*/  IMAD.MOV.U32 R126, RZ, RZ, 0x10 ;  /* 0x00000010ff7e7424 */ /* 0x000fe400078e00ff */
[----:B------:R-:W-:Y:S02]  /*aa90*/  FFMA.FTZ R64, R72, R64, R7 ;  /* 0x0000004048407223 */ /* 0x000fe40000010007 */
[----:B------:R-:W-:-:S02]  /*aaa0*/  FFMA.FTZ R65, R71, R65, R104 ;  /* 0x0000004147417223 */ /* 0x000fc40000010068 */
[----:B------:R-:W-:Y:S02]  /*aab0*/  FFMA.FTZ R66, R73, R66, R8 ;  /* 0x0000004249427223 */ /* 0x000fe40000010008 */
[----:B------:R-:W-:Y:S02]  /*aac0*/  FFMA.FTZ R67, R74, R67, R103 ;  /* 0x000000434a437223 */ /* 0x000fe40000010067 */
[C---:B------:R-:W-:Y:S01]  /*aad0*/  IMAD.WIDE.U32 R126, R125.reuse, R126, c[0x0][0x208] ;  /* 0x000082007d7e7625 */ /* 0x040fe200078e007e */
[----:B------:R-:W-:-:S04]  /*aae0*/  IADD3 R125, R125, 0x80, RZ ;  /* 0x000000807d7d7810 */ /* 0x000fc80007ffe0ff */
[----:B------:R0:W-:Y:S03]  /*aaf0*/  STG.E.128 [R126.64], R64 ;  /* 0x000000407e007986 */ /* 0x0001e6000c101d06 */
.L_x_19067:
[----:B------:R-:W-:Y:S05]  /*ab00*/  BSYNC B0 ;  /* 0x0000000000007941 */ /* 0x000fea0003800000 */
.L_x_19066:
[----:B------:R-:W-:Y:S01]  /*ab10*/  ISETP.NE.AND P1, PT, R124, RZ, PT ;  /* 0x000000ff7c00720c */ /* 0x000fe20003f25270 */
[----:B------:R-:W-:-:S12]  /*ab20*/  BSSY B0, `(.L_x_19068) ;  /* 0x0000012000007945 */ /* 0x000fd80003800000 */
[----:B------:R-:W-:Y:S05]  /*ab30*/  @!P1 BRA `(.L_x_19069) ;  /* 0x0000010000009947 */ /* 0x000fea0003800000 */
[--C-:B0-----:R-:W-:Y:S02]  /*ab40*/  FADD.FTZ R66, R45, -R128.reuse ;  /* 0x800000802d427221 */ /* 0x101fe40000010000 */
        /* <DEDUP_REMOVED lines=15> */
.L_x_19069:
[----:B------:R-:W-:Y:S05]  /*ac40*/  BSYNC B0 ;  /* 0x0000000000007941 */ /* 0x000fea0003800000 */
.L_x_19068:
[----:B------:R-:W-:Y:S01]  /*ac50*/  ISETP.NE.AND P1, PT, R123, RZ, PT ;  /* 0x000000ff7b00720c */ /* 0x000fe20003f25270 */
[----:B------:R-:W-:-:S12]  /*ac60*/  BSSY B0, `(.L_x_19070) ;  /* 0x0000012000007945 */ /* 0x000fd80003800000 */
        /* <DEDUP_REMOVED lines=17> */
.L_x_19071:
[----:B------:R-:W-:Y:S05]  /*ad80*/  BSYNC B0 ;  /* 0x0000000000007941 */ /* 0x000fea0003800000 */
.L_x_19070:
        /* <DEDUP_REMOVED lines=19> */
.L_x_19073:
[----:B------:R-:W-:Y:S05]  /*aec0*/  BSYNC B0 ;  /* 0x0000000000007941 */ /* 0x000fea0003800000 */
.L_x_19072:
        /* <DEDUP_REMOVED lines=19> */
.L_x_19075:
[----:B------:R-:W-:Y:S05]  /*b000*/  BSYNC B0 ;  /* 0x0000000000007941 */ /* 0x000fea0003800000 */
.L_x_19074:
        /* <DEDUP_REMOVED lines=13> */
[----:B------:R-:W-:-:S04]  /*b0e0*/  IMAD.WIDE.U32 R126, R125, R126, c[0x0][0x208] ;  /* 0x000082007d7e7625 */ /* 0x000fc800078e007e */
[----:B------:R-:W-:Y:S02]  /*b0f0*/  FFMA.FTZ R65, R99, R65, R114 ;  /* 0x0000004163417223 */ /* 0x000fe40000010072 */
[----:B------:R-:W-:Y:S02]  /*b100*/  FFMA.FTZ R67, R102, R67, R115 ;  /* 0x0000004366437223 */ /* 0x000fe40000010073 */
[----:B------:R-:W-:-:S05]  /*b110*/  FFMA.FTZ R66, R101, R66, R18 ;  /* 0x0000004265427223 */ /* 0x000fca0000010012 */
[----:B------:R0:W-:Y:S02]  /*b120*/  STG.E.128 [R126.64], R64 ;  /* 0x000000407e007986 */ /* 0x0001e4000c101d06 */
.L_x_19077:
[----:B------:R-:W-:Y:S05]  /*b130*/  BSYNC B0 ;  /* 0x0000000000007941 */ /* 0x000fea0003800000 */
.L_x_19076:
[----:B------:R-:W-:Y:S02]  /*b140*/  LOP3.LUT P1, RZ, R116, 0xff, RZ, 0xc0, !PT ;  /* 0x000000ff74ff7812 */ /* 0x000fe4000782c0ff */
[----:B------:R-:W-:Y:S02]  /*b150*/  IADD3 R119, R119, c[0x0][0x160], RZ ;  /* 0x0000580077777a10 */ /* 0x000fe40007ffe0ff */
[----:B------:R-:W-:Y:S02]  /*b160*/  SEL R116, RZ, 0x1, P1 ;  /* 0x00000001ff747807 */ /* 0x000fe40000800000 */
[----:B------:R-:W-:-:S13]  /*b170*/  ISETP.GE.AND P1, PT, R119, c[0x0][0x164], PT ;  /* 0x0000590077007a0c */ /* 0x000fda0003f26270 */
[----:B0-----:R-:W-:Y:S01]  /*b180*/  @P1 CALL.REL.NOINC `(.L_x_19078) ;  /* 0x0000001000001944 */ /* 0x001fe20003c00000 */
[----:B------:R-:W-:Y:S05]  /*b190*/  BRA `(.L_x_19079) ;  /* 0xffff648000007947 */ /* 0x000fea000383ffff */
.L_x_19078:
[----:B------:R-:W-:Y:S05]  /*b1a0*/  EXIT ;  /* 0x000000000000794d */ /* 0x000fea0003800000 */
.L_x_19064:
[----:B------:R-:W-:Y:S01]  /*b1b0*/  HFMA2.MMA R127, -RZ, RZ, 0, 1.847743988037109375e-06 ;  /* 0x0000001fff7f7435 */ /* 0x000fe200000001ff */
[----:B------:R-:W-:Y:S01]  /*b1c0*/  IMAD.MOV.U32 R130, RZ, RZ, 0x1 ;  /* 0x00000001ff827424 */ /* 0x000fe200078e00ff */
[----:B------:R-:W-:Y:S01]  /*b1d0*/  MOV R66, 0xb200 ;  /* 0x0000b20000427802 */ /* 0x000fe20000000f00 */
[----:B------:R-:W-:-:S03]  /*b1e0*/  IMAD.MOV.U32 R128, RZ, RZ, -0x1 ;  /* 0xffffffffff807424 */ /* 0x000fc600078e00ff */
[----:B------:R-:W-:Y:S05]  /*b1f0*/  CALL.REL.NOINC `($__internal_140_$__cuda_sm70_shflsync_bfly_p) ;  /* 0x000006b000007944 */ /* 0x000fea0003c00000 */
[----:B-1----:R-:W-:Y:S01]  /*b200*/  IMAD.MOV.U32 R64, RZ, RZ, R130 ;  /* 0x000000ffff407224 */ /* 0x002fe200078e0082 */
[----:B0-----:R-:W-:Y:S05]  /*b210*/  BRA `(.L_x_19080) ;  /* 0xffffef6000007947 */ /* 0x001fea000383ffff */
.L_x_19065:
[----:B------:R-:W-:Y:S01]  /*b220*/  MOV R130, 0x2 ;  /* 0x0000000200827802 */ /* 0x000fe20000000f00 */
[----:B------:R-:W-:Y:S01]  /*b230*/  IMAD.MOV.U32 R127, RZ, RZ, 0x1f ;  /* 0x0000001fff7f7424 */ /* 0x000fe200078e00ff */
[----:B------:R-:W-:Y:S01]  /*b240*/  MOV R66, 0xb270 ;  /* 0x0000b27000427802 */ /* 0x000fe20000000f00 */
[----:B------:R-:W-:Y:S02]  /*b250*/  IMAD.MOV.U32 R128, RZ, RZ, -0x1 ;  /* 0xffffffffff807424 */ /* 0x000fe400078e00ff */
[----:B------:R-:W-:Y:S05]  /*b260*/  CALL.REL.NOINC `($__internal_140_$__cuda_sm70_shflsync_bfly_p) ;  /* 0x0000064000007944 */ /* 0x000fea0003c00000 */
[----:B01----:R-:W-:Y:S01]  /*b270*/  FADD.FTZ R65, R65, R130 ;  /* 0x0000008241417221 */ /* 0x003fe20000010000 */
[----:B------:R-:W-:Y:S01]  /*b280*/  HFMA2.MMA R130, -RZ, RZ, 0, 2.384185791015625e-07 ;  /* 0x00000004ff827435 */ /* 0x000fe200000001ff */
[----:B------:R-:W-:Y:S01]  /*b290*/  IMAD.MOV.U32 R127, RZ, RZ, 0x1f ;  /* 0x0000001fff7f7424 */ /* 0x000fe200078e00ff */
[----:B------:R-:W-:Y:S01]  /*b2a0*/  MOV R66, 0xb2d0 ;  /* 0x0000b2d000427802 */ /* 0x000fe20000000f00 */
[----:B------:R-:W-:-:S03]  /*b2b0*/  IMAD.MOV.U32 R128, RZ, RZ, -0x1 ;  /* 0xffffffffff807424 */ /* 0x000fc600078e00ff */
[----:B------:R-:W-:Y:S05]  /*b2c0*/  CALL.REL.NOINC `($__internal_140_$__cuda_sm70_shflsync_bfly_p) ;  /* 0x000005e000007944 */ /* 0x000fea0003c00000 */
[----:B01----:R-:W-:Y:S01]  /*b2d0*/  FADD.FTZ R65, R65, R130 ;  /* 0x0000008241417221 */ /* 0x003fe20000010000 */
[----:B------:R-:W-:Y:S01]  /*b2e0*/  MOV R130, 0x8 ;  /* 0x0000000800827802 */ /* 0x000fe20000000f00 */
[----:B------:R-:W-:Y:S01]  /*b2f0*/  IMAD.MOV.U32 R127, RZ, RZ, 0x1f ;  /* 0x0000001fff7f7424 */ /* 0x000fe200078e00ff */
[----:B------:R-:W-:Y:S01]  /*b300*/  MOV R66, 0xb330 ;  /* 0x0000b33000427802 */ /* 0x000fe20000000f00 */
[----:B------:R-:W-:-:S02]  /*b310*/  IMAD.MOV.U32 R128, RZ, RZ, -0x1 ;  /* 0xffffffffff807424 */ /* 0x000fc400078e00ff */
[----:B------:R-:W-:Y:S05]  /*b320*/  CALL.REL.NOINC `($__internal_140_$__cuda_sm70_shflsync_bfly_p) ;  /* 0x0000058000007944 */ /* 0x000fea0003c00000 */
[----:B01----:R-:W-:Y:S01]  /*b330*/  FADD.FTZ R65, R65, R130 ;  /* 0x0000008241417221 */ /* 0x003fe20000010000 */
[----:B------:R-:W-:Y:S01]  /*b340*/  HFMA2.MMA R130, -RZ, RZ, 0, 9.5367431640625e-07 ;  /* 0x00000010ff827435 */ /* 0x000fe200000001ff */
[----:B------:R-:W-:Y:S01]  /*b350*/  IMAD.MOV.U32 R127, RZ, RZ, 0x1f ;  /* 0x0000001fff7f7424 */ /* 0x000fe200078e00ff */
[----:B------:R-:W-:Y:S01]  /*b360*/  MOV R66, 0xb390 ;  /* 0x0000b39000427802 */ /* 0x000fe20000000f00 */
[----:B------:R-:W-:-:S03]  /*b370*/  IMAD.MOV.U32 R128, RZ, RZ, -0x1 ;  /* 0xffffffffff807424 */ /* 0x000fc600078e00ff */
[----:B------:R-:W-:Y:S05]  /*b380*/  CALL.REL.NOINC `($__internal_140_$__cuda_sm70_shflsync_bfly_p) ;  /* 0x0000052000007944 */ /* 0x000fea0003c00000 */
[----:B-1----:R-:W-:Y:S01]  /*b390*/  FADD.FTZ R64, R65, R130 ;  /* 0x0000008241407221 */ /* 0x002fe20000010000 */
[----:B------:R-:W-:Y:S01]  /*b3a0*/  MOV R130, 0x1 ;  /* 0x0000000100827802 */ /* 0x000fe20000000f00 */
[----:B0-----:R-:W-:-:S02]  /*b3b0*/  IMAD.MOV.U32 R127, RZ, RZ, 0x1f ;  /* 0x0000001fff7f7424 */ /* 0x001fc400078e00ff */
[----:B------:R-:W-:Y:S02]  /*b3c0*/  FMUL.FTZ R64, R107, R64 ;  /* 0x000000406b407220 */ /* 0x000fe40000410000 */
[----:B------:R-:W-:Y:S02]  /*b3d0*/  IMAD.MOV.U32 R128, RZ, RZ, -0x1 ;  /* 0xffffffffff807424 */ /* 0x000fe400078e00ff */
        /* <DEDUP_REMOVED lines=50> */
[----:B------:R-:W-:Y:S05]  /*b700*/  CALL.REL.NOINC `($__internal_140_$__cuda_sm70_shflsync_bfly_p) ;  /* 0x000001a000007944 */ /* 0x000fea0003c00000 */
[----:B01----:R-:W-:Y:S01]  /*b710*/  FADD.FTZ R65, R65, R130 ;  /* 0x0000008241417221 */ /* 0x003fe20000010000 */
[----:B------:R-:W-:Y:S01]  /*b720*/  HFMA2.MMA R130, -RZ, RZ, 0, 1.1920928955078125e-07 ;  /* 0x00000002ff827435 */ /* 0x000fe200000001ff */
        /* <DEDUP_REMOVED lines=8> */
[----:B------:R-:W-:Y:S02]  /*b7b0*/  IMAD.MOV.U32 R128, RZ, RZ, -0x1 ;  /* 0xffffffffff807424 */ /* 0x000fe400078e00ff */
[----:B------:R-:W-:Y:S05]  /*b7c0*/  CALL.REL.NOINC `($__internal_140_$__cuda_sm70_shflsync_bfly_p) ;  /* 0x000000e000007944 */ /* 0x000fea0003c00000 */
[----:B01----:R-:W-:Y:S01]  /*b7d0*/  FADD.FTZ R65, R65, R130 ;  /* 0x0000008241417221 */ /* 0x003fe20000010000 */
[----:B------:R-:W-:Y:S01]  /*b7e0*/  HFMA2.MMA R130, -RZ, RZ, 0, 4.76837158203125e-07 ;  /* 0x00000008ff827435 */ /* 0x000fe200000001ff */
[----:B------:R-:W-:Y:S01]  /*b7f0*/  IMAD.MOV.U32 R127, RZ, RZ, 0x1f ;  /* 0x0000001fff7f7424 */ /* 0x000fe200078e00ff */
[----:B------:R-:W-:Y:S01]  /*b800*/  MOV R66, 0xb830 ;  /* 0x0000b83000427802 */ /* 0x000fe20000000f00 */
[----:B------:R-:W-:-:S03]  /*b810*/  IMAD.MOV.U32 R128, RZ, RZ, -0x1 ;  /* 0xffffffffff807424 */ /* 0x000fc600078e00ff */
[----:B------:R-:W-:Y:S05]  /*b820*/  CALL.REL.NOINC `($__internal_140_$__cuda_sm70_shflsync_bfly_p) ;  /* 0x0000008000007944 */ /* 0x000fea0003c00000 */
[----:B-1----:R-:W-:Y:S01]  /*b830*/  FADD.FTZ R129, R65, R130 ;  /* 0x0000008241817221 */ /* 0x002fe20000010000 */
[----:B------:R-:W-:Y:S01]  /*b840*/  MOV R130, 0x10 ;  /* 0x0000001000827802 */ /* 0x000fe20000000f00 */
[----:B0-----:R-:W-:Y:S01]  /*b850*/  IMAD.MOV.U32 R127, RZ, RZ, 0x1f ;  /* 0x0000001fff7f7424 */ /* 0x001fe200078e00ff */
[----:B------:R-:W-:Y:S01]  /*b860*/  MOV R66, 0xb8a0 ;  /* 0x0000b8a000427802 */ /* 0x000fe20000000f00 */
[----:B------:R-:W-:Y:S01]  /*b870*/  IMAD.MOV.U32 R128, RZ, RZ, -0x1 ;  /* 0xffffffffff807424 */ /* 0x000fe200078e00ff */
[----:B------:R-:W-:-:S02]  /*b880*/  MOV R65, R129 ;  /* 0x0000008100417202 */ /* 0x000fc40000000f00 */
[----:B------:R-:W-:Y:S05]  /*b890*/  CALL.REL.NOINC `($__internal_140_$__cuda_sm70_shflsync_bfly_p) ;  /* 0x0000001000007944 */ /* 0x000fea0003c00000 */
[----:B01----:R-:W-:Y:S05]  /*b8a0*/  BRA `(.L_x_19081) ;  /* 0xffffed2000007947 */ /* 0x003fea000383ffff */
        .weak           $__internal_140_$__cuda_sm70_shflsync_bfly_p
        .type           $__internal_140_$__cuda_sm70_shflsync_bfly_p,@function
        .size           $__internal_140_$__cuda_sm70_shflsync_bfly_p,(.L_x_22228 - $__internal_140_$__cuda_sm70_shflsync_bfly_p)
$__internal_140_$__cuda_sm70_shflsync_bfly_p:
[----:B------:R-:W-:Y:S01]  /*b8b0*/  IMAD.MOV.U32 R67, RZ, RZ, 0x0 ;  /* 0x00000000ff437424 */ /* 0x000fe200078e00ff */
[----:B------:R-:W-:Y:S04]  /*b8c0*/  WARPSYNC R128 ;  /* 0x0000008000007348 */ /* 0x000fe80003800000 */
[----:B------:R0:W1:Y:S01]  /*b8d0*/  SHFL.BFLY PT, R130, R65, R130, R127 ;  /* 0x0c00008241827389 */ /* 0x00006200000e007f */
[----:B------:R-:W-:Y:S05]  /*b8e0*/  RET.REL.NODEC R66 `(_ZN10layer_norm13ln_fwd_kernelINS_13Kernel_traitsI6__halfffffjLj3072ELj1ELj1ELj4ELj16ENS_18Kernel_traits_baseILj3072ES2_ffffjLj128EEEEELb1ELb1ELb0ELb0EEEvNS_9FwdParamsE) ;  /* 0xffff471042007950 */ /* 0x000fea0003c3ffff */
.L_x_19082:
        /* <DEDUP_REMOVED lines=9> */
.L_x_22228:


//--------------------- .text._ZN10layer_norm13ln_fwd_kernelINS_13Kernel_traitsI6__halfffffjLj3072ELj1ELj1ELj4ELj16ENS_18Kernel_traits_baseILj3072ES2_ffffjLj128EEEEELb1ELb1ELb0ELb1EEEvNS_9FwdParamsE --------------------------
	.section	.text._ZN10layer_norm13ln_fwd_kernelINS_13Kernel_traitsI6__halfffffjLj3072ELj1ELj1ELj4ELj16ENS_18Kernel_traits_baseILj3072ES2_ffffjLj128EEEEELb1ELb1ELb0ELb1EEEvNS_9FwdParamsE,"ax",@progbits
	.sectioninfo	@"SHI_REGISTERS=128"
	.align	128
        .global         _ZN10layer_norm13ln_fwd_kernelINS_13Kernel_traitsI6__halfffffjLj3072ELj1ELj1ELj4ELj16ENS_18Kernel_traits_baseILj3072ES2_ffffjLj128EEEEELb1ELb1ELb0ELb1EEEvNS_9FwdParamsE
        .type           _ZN10layer_norm13ln_fwd_kernelINS_13Kernel_traitsI6__halfffffjLj3072ELj1ELj1ELj4ELj16ENS_18Kernel_traits_baseILj3072ES2_ffffjLj128EEEEELb1ELb1ELb0ELb1EEEvNS_9FwdParamsE,@function
        .size           _ZN10layer_norm13ln_fwd_kernelINS_13Kernel_traitsI6__halfffffjLj3072ELj1ELj1ELj4ELj16ENS_18Kernel_traits_baseILj3072ES2_ffffjLj128EEEEELb1ELb1ELb0ELb1EEEvNS_9FwdParamsE,(.L_x_22229 - _ZN10layer_norm13ln_fwd_kernelINS_13Kernel_traitsI6__halfffffjLj3072ELj1ELj1ELj4ELj16ENS_18Kernel_traits_baseILj3072ES2_ffffjLj128EEEEELb1ELb1ELb0ELb1EEEvNS_9FwdParamsE)
        .other          _ZN10layer_norm13ln_fwd_kernelINS_13Kernel_traitsI6__halfffffjLj3072ELj1ELj1ELj4ELj16ENS_18Kernel_traits_baseILj3072ES2_ffffjLj128EEEEELb1ELb1ELb0ELb1EEEvNS_9FwdParamsE,@"STO_CUDA_ENTRY STV_DEFAULT"
_ZN10layer_norm13ln_fwd_kernelINS_13Kernel_traitsI6__halfffffjLj3072ELj1ELj1ELj4ELj16ENS_18Kernel_traits_baseILj3072ES2_ffffjLj128EEEEELb1ELb1ELb0ELb1EEEvNS_9FwdParamsE:
.text._ZN10layer_norm13ln_fwd_kernelINS_13Kernel_traitsI6__halfffffjLj3072ELj1ELj1ELj4ELj16ENS_18Kernel_traits_baseILj3072ES2_ffffjLj128EEEEELb1ELb1ELb0ELb1EEEvNS_9FwdParamsE:
        /* <DEDUP_REMOVED lines=54> */
[----:B------:R-:W-:Y:S01]  /*0360*/  IMAD.WIDE.U32 R10, R10, -0x326172a9, RZ ;  /* 0xcd9e8d570a0a7825 */ /* 0x000fe200078e00ff */
[----:B------:R-:W-:-:S03]  /*0370*/  IADD3 R6, P1, R0, c[0x0][0x218], RZ ;  /* 0x0000860000067a10 */ /* 0x000fc60007f3e0ff */
        /* <DEDUP_REMOVED lines=10> */
[----:B------:R0:W5:Y:S03]  /*0420*/  @P0 LDG.E.64 R34, [R6.64+0x800] ;  /* 0x0008000606220981 */ /* 0x000166000c1e1b00 */
[----:B------:R-:W-:Y:S01]  /*0430*/  IMAD.WIDE.U32 R4, R4, -0x2daee0ad, RZ ;  /* 0xd2511f5304047825 */ /* 0x000fe200078e00ff */
[----:B------:R0:W5:Y:S04]  /*0440*/  @P0 LDG.E.64 R32, [R6.64+0xc00] ;  /* 0x000c000606200981 */ /* 0x000168000c1e1b00 */
[----:B------:R-:W-:Y:S01]  /*0450*/  LOP3.LUT R12, R5, UR20, R2, 0x96, !PT ;  /* 0x00000014050c7c12 */ /* 0x000fe2000f8e9602 */
[----:B------:R0:W5:Y:S01]  /*0460*/  @P0 LDG.E.64 R30, [R6.64+0x1000] ;  /* 0x00100006061e0981 */ /* 0x000162000c1e1b00 */
[----:B------:R-:W-:-:S03]  /*0470*/  LEA.HI R2, R70, R15, RZ, 0x19 ;  /* 0x0000000f46027211 */ /* 0x000fc600078fc8ff */
[----:B------:R0:W5:Y:S01]  /*0480*/  @P0 LDG.E.64 R14, [R6.64+0x1400] ;  /* 0x00140006060e0981 */ /* 0x000162000c1e1b00 */
[----:B------:R-:W-:Y:S01]  /*0490*/  IMAD.WIDE.U32 R10, R11, -0x326172a9, RZ ;  /* 0xcd9e8d570b0a7825 */ /* 0x000fe200078e00ff */
[----:B------:R-:W-:-:S04]  /*04a0*/  UIADD3 UR21, UR4, 0x5384540f, URZ ;  /* 0x5384540f04157890 */ /* 0x000fc8000fffe03f */
[----:B------:R-:W-:Y:S01]  /*04b0*/  LOP3.LUT R8, R11, UR19, R8, 0x96, !PT ;  /* 0x000000130b087c12 */ /* 0x000fe2000f8e9608 */
[----:B------:R-:W-:Y:S01]  /*04c0*/  UIADD3 UR22, UR5, 0x1fd5c5a3, URZ ;  /* 0x1fd5c5a305167890 */ /* 0x000fe2000fffe03f */
[----:B------:R-:W-:Y:S01]  /*04d0*/  IMAD.WIDE.U32 R12, R12, -0x326172a9, RZ ;  /* 0xcd9e8d570c0c7825 */ /* 0x000fe200078e00ff */
[----:B------:R-:W-:-:S03]  /*04e0*/  ISETP.GE.AND P1, PT, R2, c[0x0][0x164], PT ;  /* 0x0000590002007a0c */ /* 0x000fc60003f26270 */
        /* <DEDUP_REMOVED lines=37> */
[----:B------:R-:W-:-:S02]  /*0740*/  SHF.R.U64 R53, R38, 0x10, R39 ;  /* 0x0000001026357819 */ /* 0x000fc40000001227 */
[----:B------:R-:W-:Y:S01]  /*0750*/  SHF.R.U32.HI R54, RZ, 0x10, R39 ;  /* 0x00000010ff367819 */ /* 0x000fe20000011627 */
[----:B------:R-:W-:Y:S01]  /*0760*/  IMAD R3, R3, -0x2daee0ad, RZ ;  /* 0xd2511f5303037824 */ /* 0x000fe200078e02ff */
[--C-:B------:R-:W-:Y:S01]  /*0770*/  SHF.R.U64 R55, R36, 0x10, R37.reuse ;  /* 0x0000001024377819 */ /* 0x100fe20000001225 */
[----:B0-----:R-:W-:Y:S01]  /*0780*/  IMAD.HI.U32 R4, R25, -0x2daee0ad, RZ ;  /* 0xd2511f5319047827 */ /* 0x001fe200078e00ff */
        /* <DEDUP_REMOVED lines=8> */
[----:B------:R-:W-:Y:S01]  /*0810*/  SHF.R.U32.HI R64, RZ, 0x10, R15 ;  /* 0x00000010ff407819 */ /* 0x000fe2000001160f */
[----:B------:R-:W-:Y:S01]  /*0820*/  HFMA2.MMA R71, -RZ, RZ, 0, 5.9604644775390625e-08 ;  /* 0x00000001ff477435 */ /* 0x000fe200000001ff */
[----:B------:R-:W-:Y:S01]  /*0830*/  LOP3.LUT R0, R9, UR25, R0, 0x96, !PT ;  /* 0x0000001909007c12 */ /* 0x000fe2000f8e9600 */
[----:B------:R-:W-:Y:S01]  /*0840*/  HADD2.F32 R5, -RZ, R39.H0_H0 ;  /* 0x20000027ff057230 */ /* 0x000fe20000004100 */
[----:B------:R-:W-:Y:S01]  /*0850*/  LOP3.LUT R3, R4, UR26, R3, 0x96, !PT ;  /* 0x0000001a04037c12 */ /* 0x000fe2000f8e9603 */
[----:B------:R-:W-:Y:S01]  /*0860*/  HADD2.F32 R4, -RZ, R38.H0_H0 ;  /* 0x20000026ff047230 */ /* 0x000fe20000004100 */
[----:B------:R-:W-:Y:S01]  /*0870*/  LOP3.LUT R82, R82, 0x3, RZ, 0xc0, !PT ;  /* 0x0000000352527812 */ /* 0x000fe200078ec0ff */
[----:B-1----:R-:W-:Y:S01]  /*0880*/  HADD2.F32 R6, -RZ, R36.H0_H0 ;  /* 0x20000024ff067230 */ /* 0x002fe20000004100 */
[----:B------:R-:W-:Y:S01]  /*0890*/  IMAD R69, R69, -0x326172a9, RZ ;  /* 0xcd9e8d5745457824 */ /* 0x000fe200078e02ff */
[----:B------:R-:W-:Y:S01]  /*08a0*/  HADD2.F32 R7, -RZ, R37.H0_H0 ;  /* 0x20000025ff077230 */ /* 0x000fe20000004100 */
[----:B------:R-:W-:Y:S01]  /*08b0*/  IMAD.MOV.U32 R52, RZ, RZ, RZ ;  /* 0x000000ffff347224 */ /* 0x000fe200078e00ff */
        /* <DEDUP_REMOVED lines=20> */
[----:B------:R-:W-:Y:S01]  /*0a00*/  ULDC.U8 UR8, c[0x0][0x1f0] ;  /* 0x00007c0000087ab9 */ /* 0x000fe20000000000 */
[--C-:B--2---:R-:W-:Y:S01]  /*0a10*/  SHF.R.U64 R98, R96, 0x10, R97.reuse ;  /* 0x0000001060627819 */ /* 0x104fe20000001261 */
[----:B------:R-:W-:Y:S01]  /*0a20*/  HADD2.F32 R99, -RZ, R96.H0_H0 ;  /* 0x20000060ff637230 */ /* 0x000fe20000004100 */
[----:B------:R-:W-:Y:S02]  /*0a30*/  SHF.R.U32.HI R96, RZ, 0x10, R97 ;  /* 0x00000010ff607819 */ /* 0x000fe40000011661 */
[--C-:B---3--:R-:W-:Y:S02]  /*0a40*/  SHF.R.U64 R93, R28, 0x10, R29.reuse ;  /* 0x000000101c5d7819 */ /* 0x108fe4000000121d */
[----:B------:R-:W-:Y:S02]  /*0a50*/  SHF.R.U32.HI R91, RZ, 0x10, R29 ;  /* 0x00000010ff5b7819 */ /* 0x000fe4000001161d */
        /* <DEDUP_REMOVED lines=20> */
[--C-:B------:R-:W-:Y:S02]  /*0ba0*/  SHF.R.U64 R85, R20, 0x10, R21.reuse ;  /* 0x0000001014557819 */ /* 0x100fe40000001215 */
[----:B------:R-:W-:Y:S02]  /*0bb0*/  SHF.R.U32.HI R81, RZ, 0x10, R21 ;  /* 0x00000010ff517819 */ /* 0x000fe40000011615 */
[--C-:B------:R-:W-:Y:S02]  /*0bc0*/  SHF.R.U64 R65, R16, 0x10, R17.reuse ;  /* 0x0000001010417819 */ /* 0x100fe40000001211 */
[----:B------:R-:W-:Y:S02]  /*0bd0*/  SHF.R.U32.HI R66, RZ, 0x10, R17 ;  /* 0x00000010ff427819 */ /* 0x000fe40000011611 */
[--C-:B------:R-:W-:Y:S02]  /*0be0*/  SHF.R.U64 R67, R18, 0x10, R19.reuse ;  /* 0x0000001012437819 */ /* 0x100fe40000001213 */
[----:B------:R-:W-:Y:S01]  /*0bf0*/  SHF.R.U32.HI R68, RZ, 0x10, R19 ;  /* 0x00000010ff447819 */ /* 0x000fe20000011613 */
[----:B------:R-:W-:Y:S01]  /*0c00*/  HADD2.F32 R86, -RZ, R20.H0_H0 ;  /* 0x20000014ff567230 */ /* 0x000fe20000004100 */
[----:B------:R-:W-:Y:S01]  /*0c10*/  IMAD.MOV.U32 R20, RZ, RZ, R23 ;  /* 0x000000ffff147224 */ /* 0x000fe200078e0017 */
[----:B------:R-:W-:Y:S01]  /*0c20*/  HADD2.F32 R84, -RZ, R21.H0_H0 ;  /* 0x20000015ff547230 */ /* 0x000fe20000004100 */
[----:B------:R-:W-:Y:S01]  /*0c30*/  IMAD.MOV.U32 R21, RZ, RZ, R24 ;  /* 0x000000ffff157224 */ /* 0x000fe200078e0018 */
[----:B------:R-:W-:Y:S01]  /*0c40*/  HADD2.F32 R97, -RZ, R97.H0_H0 ;  /* 0x20000061ff617230 */ /* 0x000fe20000004100 */
[----:B------:R-:W-:Y:S01]  /*0c50*/  IMAD R23, R25, -0x2daee0ad, RZ ;  /* 0xd2511f5319177824 */ /* 0x000fe200078e02ff */
        /* <DEDUP_REMOVED lines=38> */
.L_x_19254:
        /* <DEDUP_REMOVED lines=8> */
[----:B------:R-:W-:Y:S02]  /*0f40*/  MOV R125, 0x10 ;  /* 0x00000010007d7802 */ /* 0x000fe40000000f00 */
[----:B------:R-:W-:-:S03]  /*0f50*/  LEA.HI.SX32 R70, R25, R70, 0x1e ;  /* 0x0000004619467211 */ /* 0x000fc600078ff2ff */
[----:B------:R-:W-:Y:S02]  /*0f60*/  @P1 IMAD.MOV.U32 R27, RZ, RZ, 0x4 ;  /* 0x00000004ff1b1424 */ /* 0x000fe400078e00ff */
[----:B------:R-:W-:-:S04]  /*0f70*/  IMAD.WIDE.U32 R28, R70, R125, c[0x0][0x170] ;  /* 0x00005c00461c7625 */ /* 0x000fc800078e007d */
[----:B------:R-:W-:-:S04]  /*0f80*/  @P1 IMAD.WIDE R24, R2, R27, c[0x0][0x1c0] ;  /* 0x0000700002181625 */ /* 0x000fc800078e021b */
[----:B------:R-:W-:Y:S01]  /*0f90*/  @P0 IMAD.WIDE.U32 R26, R70, R125, c[0x0][0x180] ;  /* 0x00006000461a0625 */ /* 0x000fe200078e007d */
[----:B------:R0:W5:Y:S04]  /*0fa0*/  @P1 LDG.E R73, [R24.64] ;  /* 0x0000000618491981 */ /* 0x000168000c1e1900 */
        /* <DEDUP_REMOVED lines=14> */
.L_x_19084:
[----:B0-----:R-:W-:Y:S02]  /*1090*/  IMAD.MOV.U32 R36, RZ, RZ, R69 ;  /* 0x000000ffff247224 */ /* 0x001fe400078e0045 */
.L_x_19085:
[----:B------:R-:W-:Y:S05]  /*10a0*/  BSYNC B0 ;  /* 0x0000000000007941 */ /* 0x000fea0003800000 */
.L_x_19083:
        /* <DEDUP_REMOVED lines=16> */
.L_x_19089:
[----:B------:R-:W-:Y:S05]  /*11b0*/  BSYNC B1 ;  /* 0x0000000000017941 */ /* 0x000fea0003800000 */
.L_x_19088:
        /* <DEDUP_REMOVED lines=44> */
.L_x_19087:
[----:B------:R-:W-:Y:S05]  /*1480*/  BSYNC B0 ;  /* 0x0000000000007941 */ /* 0x000fea0003800000 */
.L_x_19086:
[----:B------:R-:W0:Y:S01]  /*1490*/  I2F.U32 R29, R36 ;  /* 0x00000024001d7306 */ /* 0x000e220000201000 */
[----:B------:R-:W-:Y:S01]  /*14a0*/  HFMA2.MMA R124, -RZ, RZ, 0.1171875, 0 ;  /* 0x2f800000ff7c7435 */ /* 0x000fe200000001ff */
[----:B-----5:R-:W-:Y:S01]  /*14b0*/  FMUL.FTZ R24, R24, R73 ;  /* 0x0000004918187220 */ /* 0x020fe20000410000 */
[----:B------:R-:W-:Y:S01]  /*14c0*/  ISETP.NE.U32.AND P1, PT, RZ, c[0x0][0x180], PT ;  /* 0x00006000ff007a0c */ /* 0x000fe20003f25070 */
[----:B------:R-:W-:Y:S01]  /*14d0*/  BSSY B0, `(.L_x_19090) ;  /* 0x0000014000007945 */ /* 0x000fe20003800000 */
[----:B------:R-:W-:Y:S01]  /*14e0*/  ISETP.NE.AND P3, PT, R30, 0x1, PT ;  /* 0x000000011e00780c */ /* 0x000fe20003f65270 */
[----:B------:R-:W-:Y:S01]  /*14f0*/  FMUL.FTZ R24, R24, c[0x0][0x1e8] ;  /* 0x00007a0018187a20 */ /* 0x000fe20000410000 */
[----:B------:R-:W-:-:S02]  /*1500*/  ISETP.NE.AND.EX P1, PT, RZ, c[0x0][0x184], PT, P1 ;  /* 0x00006100ff007a0c */ /* 0x000fc40003f25310 */
[----:B------:R-:W-:Y:S02]  /*1510*/  IADD3 R28, R30, 0x1, RZ ;  /* 0x000000011e1c7810 */ /* 0x000fe40007ffe0ff */
        /* <DEDUP_REMOVED lines=14> */
.L_x_19091:
[----:B------:R-:W-:Y:S02]  /*1600*/  IMAD.MOV.U32 R24, RZ, RZ, R69 ;  /* 0x000000ffff187224 */ /* 0x000fe400078e0045 */
.L_x_19092:
[----:B------:R-:W-:Y:S05]  /*1610*/  BSYNC B0 ;  /* 0x0000000000007941 */ /* 0x000fea0003800000 */
.L_x_19090:
        /* <DEDUP_REMOVED lines=16> */
.L_x_19096:
[----:B------:R-:W-:Y:S05]  /*1720*/  BSYNC B1 ;  /* 0x0000000000017941 */ /* 0x000fea0003800000 */
.L_x_19095:
        /* <DEDUP_REMOVED lines=44> */
.L_x_19094:
[----:B------:R-:W-:Y:S05]  /*19f0*/  BSYNC B0 ;  /* 0x0000000000007941 */ /* 0x000fea0003800000 */
.L_x_19093:
[----:B------:R-:W0:Y:S01]  /*1a00*/  I2F.U32 R29, R24 ;  /* 0x00000018001d7306 */ /* 0x000e220000201000 */
[----:B------:R-:W-:Y:S01]  /*1a10*/  FMUL.FTZ R25, R25, R73 ;  /* 0x0000004919197220 */ /* 0x000fe20000410000 */
[----:B------:R-:W-:Y:S01]  /*1a20*/  ISETP.NE.AND P4, PT, R28, 0x1, PT ;  /* 0x000000011c00780c */ /* 0x000fe20003f85270 */
[----:B------:R-:W-:Y:S02]  /*1a30*/  BSSY B0, `(.L_x_19097) ;  /* 0x0000012000007945 */ /* 0x000fe40003800000 */
        /* <DEDUP_REMOVED lines=16> */
.L_x_19098:
[----:B------:R-:W-:Y:S02]  /*1b40*/  IMAD.MOV.U32 R34, RZ, RZ, R69 ;  /* 0x000000ffff227224 */ /* 0x000fe400078e0045 */
.L_x_19099:
[----:B------:R-:W-:Y:S05]  /*1b50*/  BSYNC B0 ;  /* 0x0000000000007941 */ /* 0x000fea0003800000 */
.L_x_19097:
        /* <DEDUP_REMOVED lines=16> */
.L_x_19103:
[----:B------:R-:W-:Y:S05]  /*1c60*/  BSYNC B1 ;  /* 0x0000000000017941 */ /* 0x000fea0003800000 */
.L_x_19102:
        /* <DEDUP_REMOVED lines=44> */
.L_x_19101:
[----:B------:R-:W-:Y:S05]  /*1f30*/  BSYNC B0 ;  /* 0x0000000000007941 */ /* 0x000fea0003800000 */
.L_x_19100:
[----:B------:R-:W0:Y:S01]  /*1f40*/  I2F.U32 R29, R34 ;  /* 0x00000022001d7306 */ /* 0x000e220000201000 */
[----:B------:R-:W-:Y:S01]  /*1f50*/  FMUL.FTZ R26, R26, R73 ;  /* 0x000000491a1a7220 */ /* 0x000fe20000410000 */
[C---:B------:R-:W-:Y:S01]  /*1f60*/  ISETP.NE.AND P5, PT, R25.reuse, 0x1, PT ;  /* 0x000000011900780c */ /* 0x040fe20003fa5270 */
[----:B------:R-:W-:Y:S01]  /*1f70*/  BSSY B0, `(.L_x_19104) ;  /* 0x0000012000007945 */ /* 0x000fe20003800000 */
[----:B------:R-:W-:Y:S01]  /*1f80*/  IADD3 R35, R25, 0x1, RZ ;  /* 0x0000000119237810 */ /* 0x000fe20007ffe0ff */
[----:B------:R-:W-:-:S02]  /*1f90*/  FMUL.FTZ R26, R26, c[0x0][0x1e8] ;  /* 0x00007a001a1a7a20 */ /* 0x000fc40000410000 */
        /* <DEDUP_REMOVED lines=14> */
.L_x_19105:
[----:B------:R-:W-:Y:S02]  /*2080*/  MOV R26, R69 ;  /* 0x00000045001a7202 */ /* 0x000fe40000000f00 */
.L_x_19106:
[----:B------:R-:W-:Y:S05]  /*2090*/  BSYNC B0 ;  /* 0x0000000000007941 */ /* 0x000fea0003800000 */
.L_x_19104:
        /* <DEDUP_REMOVED lines=16> */
.L_x_19110:
[----:B------:R-:W-:Y:S05]  /*21a0*/  BSYNC B1 ;  /* 0x0000000000017941 */ /* 0x000fea0003800000 */
.L_x_19109:
        /* <DEDUP_REMOVED lines=44> */
.L_x_19108:
[----:B------:R-:W-:Y:S05]  /*2470*/  BSYNC B0 ;  /* 0x0000000000007941 */ /* 0x000fea0003800000 */
.L_x_19107:
[----:B------:R-:W0:Y:S01]  /*2480*/  I2F.U32 R25, R26 ;  /* 0x0000001a00197306 */ /* 0x000e220000201000 */
[----:B------:R-:W-:Y:S01]  /*2490*/  FMUL.FTZ R27, R27, R73 ;  /* 0x000000491b1b7220 */ /* 0x000fe20000410000 */
[----:B------:R-:W-:Y:S01]  /*24a0*/  SEL R28, RZ, 0x100, P3 ;  /* 0x00000100ff1c7807 */ /* 0x000fe20001800000 */
[----:B------:R-:W-:Y:S01]  /*24b0*/  IMAD.MOV.U32 R82, RZ, RZ, 0x4 ;  /* 0x00000004ff527424 */ /* 0x000fe200078e00ff */
[----:B------:R-:W-:Y:S01]  /*24c0*/  SEL R29, RZ, 0x1, P2 ;  /* 0x00000001ff1d7807 */ /* 0x000fe20001000000 */
[----:B------:R-:W-:Y:S01]  /*24d0*/  FMUL.FTZ R27, R27, c[0x0][0x1e8] ;  /* 0x00007a001b1b7a20 */ /* 0x000fe20000410000 */
[----:B------:R-:W-:-:S05]  /*24e0*/  IADD3 R32, R70, 0x80, RZ ;  /* 0x0000008046207810 */ /* 0x000fca0007ffe0ff */
[----:B------:R-:W-:-:S04]  /*24f0*/  IMAD.WIDE.U32 R30, R32, R125, c[0x0][0x170] ;  /* 0x00005c00201e7625 */ /* 0x000fc800078e007d */
[----:B0-----:R-:W-:-:S05]  /*2500*/  FFMA.FTZ R25, R25, R124, 1.1641532182693481445e-10 ;  /* 0x2f00000019197423 */ /* 0x001fca000001007c */
[----:B------:R-:W-:Y:S02]  /*2510*/  FSETP.GTU.FTZ.AND P5, PT, R25, c[0x0][0x1e4], PT ;  /* 0x0000790019007a0b */ /* 0x000fe40003fbc000 */
[----:B------:R-:W-:Y:S02]  /*2520*/  SEL R25, RZ, 0x10000, P4 ;  /* 0x00010000ff197807 */ /* 0x000fe40002000000 */
[----:B------:R-:W-:Y:S02]  /*2530*/  SEL R24, RZ, 0x1000000, P5 ;  /* 0x01000000ff187807 */ /* 0x000fe40002800000 */
[----:B------:R-:W-:Y:S02]  /*2540*/  FSEL R27, R27, RZ, !P5 ;  /* 0x000000ff1b1b7208 */ /* 0x000fe40006800000 */
[----:B------:R-:W-:-:S03]  /*2550*/  IADD3 R24, R28, R24, R25 ;  /* 0x000000181c187210 */ /* 0x000fc60007ffe019 */
[----:B------:R-:W-:Y:S02]  /*2560*/  FMUL.FTZ R43, R120, R27 ;  /* 0x0000001b782b7220 */ /* 0x000fe40000410000 */
[----:B------:R-:W-:Y:S02]  /*2570*/  IMAD.IADD R33, R24, 0x1, R29 ;  /* 0x0000000118217824 */ /* 0x000fe400078e021d */
[----:B------:R-:W-:-:S04]  /*2580*/  IMAD.WIDE.U32 R24, R70, R125, c[0x0][0x188] ;  /* 0x0000620046187625 */ /* 0x000fc800078e007d */
[----:B------:R-:W-:Y:S02]  /*2590*/  @P1 FADD.FTZ R43, R47, R43 ;  /* 0x0000002b2f2b1221 */ /* 0x000fe40000010000 */
[----:B------:R-:W-:-:S03]  /*25a0*/  IMAD.WIDE.U32 R26, R70, R82, c[0x0][0x190] ;  /* 0x00006400461a7625 */ /* 0x000fc600078e0052 */
[----:B------:R-:W-:Y:S01]  /*25b0*/  STG.E.128 [R24.64], R40 ;  /* 0x0000002818007986 */ /* 0x000fe2000c101d06 */
[----:B------:R-:W-:-:S03]  /*25c0*/  @P0 IMAD.WIDE.U32 R28, R32, R125, c[0x0][0x180] ;  /* 0x00006000201c0625 */ /* 0x000fc600078e007d */
[----:B------:R0:W-:Y:S04]  /*25d0*/  STG.E [R26.64], R33 ;  /* 0x000000211a007986 */ /* 0x0001e8000c101906 */
[----:B------:R1:W5:Y:S04]  /*25e0*/  @P0 LDG.E.128 R44, [R28.64] ;  /* 0x000000061c2c0981 */ /* 0x000368000c1e1d00 */
[----:B0-----:R1:W5:Y:S01]  /*25f0*/  LDG.E.128 R24, [R30.64] ;  /* 0x000000061e187981 */ /* 0x001362000c1e1d00 */
        /* <DEDUP_REMOVED lines=12> */
.L_x_19112:
[----:B-1----:R-:W-:Y:S02]  /*26c0*/  MOV R33, R69 ;  /* 0x0000004500217202 */ /* 0x002fe40000000f00 */
.L_x_19113:
[----:B------:R-:W-:Y:S05]  /*26d0*/  BSYNC B0 ;  /* 0x0000000000007941 */ /* 0x000fea0003800000 */
.L_x_19111:
        /* <DEDUP_REMOVED lines=16> */
.L_x_19117:
[----:B------:R-:W-:Y:S05]  /*27e0*/  BSYNC B1 ;  /* 0x0000000000017941 */ /* 0x000fea0003800000 */
.L_x_19116:
        /* <DEDUP_REMOVED lines=44> */
.L_x_19115:
[----:B------:R-:W-:Y:S05]  /*2ab0*/  BSYNC B0 ;  /* 0x0000000000007941 */ /* 0x000fea0003800000 */
.L_x_19114:
[----:B------:R-:W0:Y:S01]  /*2ac0*/  I2F.U32 R29, R33 ;  /* 0x00000021001d7306 */ /* 0x000e220000201000 */
[----:B-----5:R-:W-:Y:S01]  /*2ad0*/  FMUL.FTZ R24, R24, R73 ;  /* 0x0000004918187220 */ /* 0x020fe20000410000 */
        /* <DEDUP_REMOVED lines=18> */
.L_x_19119:
[----:B------:R-:W-:Y:S02]  /*2c00*/  MOV R24, R69 ;  /* 0x0000004500187202 */ /* 0x000fe40000000f00 */
.L_x_19120:
[----:B------:R-:W-:Y:S05]  /*2c10*/  BSYNC B0 ;  /* 0x0000000000007941 */ /* 0x000fea0003800000 */
.L_x_19118:
        /* <DEDUP_REMOVED lines=16> */
.L_x_19124:
[----:B------:R-:W-:Y:S05]  /*2d20*/  BSYNC B1 ;  /* 0x0000000000017941 */ /* 0x000fea0003800000 */
.L_x_19123:
        /* <DEDUP_REMOVED lines=44> */
.L_x_19122:
[----:B------:R-:W-:Y:S05]  /*2ff0*/  BSYNC B0 ;  /* 0x0000000000007941 */ /* 0x000fea0003800000 */
.L_x_19121:
[----:B------:R-:W0:Y:S01]  /*3000*/  I2F.U32 R29, R24 ;  /* 0x00000018001d7306 */ /* 0x000e220000201000 */
[----:B------:R-:W-:Y:S01]  /*3010*/  FMUL.FTZ R25, R25, R73 ;  /* 0x0000004919197220 */ /* 0x000fe20000410000 */
[----:B------:R-:W-:Y:S01]  /*3020*/  ISETP.NE.AND P4, PT, R28, 0x1, PT ;  /* 0x000000011c00780c */ /* 0x000fe20003f85270 */
[----:B------:R-:W-:Y:S02]  /*3030*/  BSSY B0, `(.L_x_19125) ;  /* 0x0000012000007945 */ /* 0x000fe40003800000 */
[----:B------:R-:W-:-:S02]  /*3040*/  FMUL.FTZ R25, R25, c[0x0][0x1e8] ;  /* 0x00007a0019197a20 */ /* 0x000fc40000410000 */
        /* <DEDUP_REMOVED lines=15> */
.L_x_19126:
[----:B------:R-:W-:Y:S02]  /*3140*/  MOV R33, R69 ;  /* 0x0000004500217202 */ /* 0x000fe40000000f00 */
.L_x_19127:
[----:B------:R-:W-:Y:S05]  /*3150*/  BSYNC B0 ;  /* 0x0000000000007941 */ /* 0x000fea0003800000 */
.L_x_19125:
        /* <DEDUP_REMOVED lines=16> */
.L_x_19131:
[----:B------:R-:W-:Y:S05]  /*3260*/  BSYNC B1 ;  /* 0x0000000000017941 */ /* 0x000fea0003800000 */
.L_x_19130:
        /* <DEDUP_REMOVED lines=44> */
.L_x_19129:
[----:B------:R-:W-:Y:S05]  /*3530*/  BSYNC B0 ;  /* 0x0000000000007941 */ /* 0x000fea0003800000 */
.L_x_19128:
        /* <DEDUP_REMOVED lines=20> */
.L_x_19133:
[----:B------:R-:W-:Y:S02]  /*3680*/  MOV R26, R69 ;  /* 0x00000045001a7202 */ /* 0x000fe40000000f00 */
.L_x_19134:
[----:B------:R-:W-:Y:S05]  /*3690*/  BSYNC B0 ;  /* 0x0000000000007941 */ /* 0x000fea0003800000 */
.L_x_19132:
        /* <DEDUP_REMOVED lines=16> */
.L_x_19138:
[----:B------:R-:W-:Y:S05]  /*37a0*/  BSYNC B1 ;  /* 0x0000000000017941 */ /* 0x000fea0003800000 */
.L_x_19137:
        /* <DEDUP_REMOVED lines=44> */
.L_x_19136:
[----:B------:R-:W-:Y:S05]  /*3a70*/  BSYNC B0 ;  /* 0x0000000000007941 */ /* 0x000fea0003800000 */
.L_x_19135:
[----:B------:R-:W0:Y:S01]  /*3a80*/  I2F.U32 R25, R26 ;  /* 0x0000001a00197306 */ /* 0x000e220000201000 */
[----:B------:R-:W-:Y:S01]  /*3a90*/  FMUL.FTZ R27, R27, R73 ;  /* 0x000000491b1b7220 */ /* 0x000fe20000410000 */
[----:B------:R-:W-:Y:S02]  /*3aa0*/  SEL R28, RZ, 0x100, P3 ;  /* 0x00000100ff1c7807 */ /* 0x000fe40001800000 */
        /* <DEDUP_REMOVED lines=30> */
[----:B------:R-:W-:Y:S01]  /*3c90*/  MOV R48, R23 ;  /* 0x0000001700307202 */ /* 0x000fe20000000f00 */
[----:B------:R-:W-:Y:S05]  /*3ca0*/  BRA `(.L_x_19141) ;  /* 0x0000001000007947 */ /* 0x000fea0003800000 */
.L_x_19140:
[----:B-1----:R-:W-:Y:S02]  /*3cb0*/  IMAD.MOV.U32 R48, RZ, RZ, R69 ;  /* 0x000000ffff307224 */ /* 0x002fe400078e0045 */
.L_x_19141:
[----:B------:R-:W-:Y:S05]  /*3cc0*/  BSYNC B0 ;  /* 0x0000000000007941 */ /* 0x000fea0003800000 */
.L_x_19139:
        /* <DEDUP_REMOVED lines=16> */
.L_x_19145:
[----:B------:R-:W-:Y:S05]  /*3dd0*/  BSYNC B1 ;  /* 0x0000000000017941 */ /* 0x000fea0003800000 */
.L_x_19144:
        /* <DEDUP_REMOVED lines=44> */
.L_x_19143:
[----:B------:R-:W-:Y:S05]  /*40a0*/  BSYNC B0 ;  /* 0x0000000000007941 */ /* 0x000fea0003800000 */
.L_x_19142:
        /* <DEDUP_REMOVED lines=20> */
.L_x_19147:
[----:B------:R-:W-:Y:S02]  /*41f0*/  IMAD.MOV.U32 R24, RZ, RZ, R69 ;  /* 0x000000ffff187224 */ /* 0x000fe400078e0045 */
.L_x_19148:
[----:B------:R-:W-:Y:S05]  /*4200*/  BSYNC B0 ;  /* 0x0000000000007941 */ /* 0x000fea0003800000 */
.L_x_19146:
        /* <DEDUP_REMOVED lines=16> */
.L_x_19152:
[----:B------:R-:W-:Y:S05]  /*4310*/  BSYNC B1 ;  /* 0x0000000000017941 */ /* 0x000fea0003800000 */
.L_x_19151:
        /* <DEDUP_REMOVED lines=44> */
.L_x_19150:
[----:B------:R-:W-:Y:S05]  /*45e0*/  BSYNC B0 ;  /* 0x0000000000007941 */ /* 0x000fea0003800000 */
.L_x_19149:
        /* <DEDUP_REMOVED lines=20> */
.L_x_19154:
[----:B------:R-:W-:Y:S02]  /*4730*/  IMAD.MOV.U32 R48, RZ, RZ, R69 ;  /* 0x000000ffff307224 */ /* 0x000fe400078e0045 */
.L_x_19155:
[----:B------:R-:W-:Y:S05]  /*4740*/  BSYNC B0 ;  /* 0x0000000000007941 */ /* 0x000fea0003800000 */
.L_x_19153:
        /* <DEDUP_REMOVED lines=16> */
.L_x_19159:
[----:B------:R-:W-:Y:S05]  /*4850*/  BSYNC B1 ;  /* 0x0000000000017941 */ /* 0x000fea0003800000 */
.L_x_19158:
        /* <DEDUP_REMOVED lines=44> */
.L_x_19157:
[----:B------:R-:W-:Y:S05]  /*4b20*/  BSYNC B0 ;  /* 0x0000000000007941 */ /* 0x000fea0003800000 */
.L_x_19156:
        /* <DEDUP_REMOVED lines=20> */
.L_x_19161:
[----:B------:R-:W-:Y:S02]  /*4c70*/  IMAD.MOV.U32 R26, RZ, RZ, R69 ;  /* 0x000000ffff1a7224 */ /* 0x000fe400078e0045 */
.L_x_19162:
[----:B------:R-:W-:Y:S05]  /*4c80*/  BSYNC B0 ;  /* 0x0000000000007941 */ /* 0x000fea0003800000 */
.L_x_19160:
        /* <DEDUP_REMOVED lines=16> */
.L_x_19166:
[----:B------:R-:W-:Y:S05]  /*4d90*/  BSYNC B1 ;  /* 0x0000000000017941 */ /* 0x000fea0003800000 */
.L_x_19165:
        /* <DEDUP_REMOVED lines=44> */
.L_x_19164:
[----:B------:R-:W-:Y:S05]  /*5060*/  BSYNC B0 ;  /* 0x0000000000007941 */ /* 0x000fea0003800000 */
.L_x_19163:
[----:B------:R-:W0:Y:S01]  /*5070*/  I2F.U32 R25, R26 ;  /* 0x0000001a00197306 */ /* 0x000e220000201000 */
[----:B------:R-:W-:Y:S01]  /*5080*/  FMUL.FTZ R27, R27, R73 ;  /* 0x000000491b1b7220 */ /* 0x000fe20000410000 */
[----:B------:R-:W-:Y:S02]  /*5090*/  SEL R28, RZ, 0x100, P3 ;  /* 0x00000100ff1c7807 */ /* 0x000fe40001800000 */
[C---:B------:R-:W-:Y:S01]  /*50a0*/  IADD3 R48, R70.reuse, 0x100, RZ ;  /* 0x0000010046307810 */ /* 0x040fe20007ffe0ff */
[----:B------:R-:W-:Y:S01]  /*50b0*/  FMUL.FTZ R27, R27, c[0x0][0x1e8] ;  /* 0x00007a001b1b7a20 */ /* 0x000fe20000410000 */
[----:B------:R-:W-:Y:S01]  /*50c0*/  IADD3 R74, R70, 0x180, RZ ;  /* 0x00000180464a7810 */ /* 0x000fe20007ffe0ff */
[----:B0-----:R-:W-:-:S05]  /*50d0*/  FFMA.FTZ R25, R25, R124, 1.1641532182693481445e-10 ;  /* 0x2f00000019197423 */ /* 0x001fca000001007c */
[----:B------:R-:W-:Y:S02]  /*50e0*/  FSETP.GTU.FTZ.AND P5, PT, R25, c[0x0][0x1e4], PT ;  /* 0x0000790019007a0b */ /* 0x000fe40003fbc000 */
[----:B------:R-:W-:Y:S02]  /*50f0*/  SEL R25, RZ, 0x10000, P4 ;  /* 0x00010000ff197807 */ /* 0x000fe40002000000 */
[----:B------:R-:W-:Y:S02]  /*5100*/  FSEL R27, R27, RZ, !P5 ;  /* 0x000000ff1b1b7208 */ /* 0x000fe40006800000 */
[----:B------:R-:W-:-:S03]  /*5110*/  SEL R24, RZ, 0x1000000, P5 ;  /* 0x01000000ff187807 */ /* 0x000fc60002800000 */
[----:B------:R-:W-:Y:S01]  /*5120*/  FMUL.FTZ R35, R112, R27 ;  /* 0x0000001b70237220 */ /* 0x000fe20000410000 */
[----:B------:R-:W-:Y:S01]  /*5130*/  IADD3 R28, R28, R24, R25 ;  /* 0x000000181c1c7210 */ /* 0x000fe20007ffe019 */
[----:B------:R-:W-:Y:S01]  /*5140*/  IMAD.WIDE.U32 R24, R48, R125, c[0x0][0x188] ;  /* 0x0000620030187625 */ /* 0x000fe200078e007d */
[----:B------:R-:W-:-:S03]  /*5150*/  SEL R27, RZ, 0x1, P2 ;  /* 0x00000001ff1b7807 */ /* 0x000fc60001000000 */
[----:B------:R-:W-:Y:S01]  /*5160*/  @P1 FADD.FTZ R35, R47, R35 ;  /* 0x000000232f231221 */ /* 0x000fe20000010000 */
[----:B------:R-:W-:Y:S01]  /*5170*/  IADD3 R31, R28, R27, RZ ;  /* 0x0000001b1c1f7210 */ /* 0x000fe20007ffe0ff */
[----:B------:R-:W-:-:S03]  /*5180*/  @P0 IMAD.WIDE.U32 R26, R74, R125, c[0x0][0x180] ;  /* 0x000060004a1a0625 */ /* 0x000fc600078e007d */
[----:B------:R0:W-:Y:S01]  /*5190*/  STG.E.128 [R24.64], R32 ;  /* 0x0000002018007986 */ /* 0x0001e2000c101d06 */
[----:B------:R-:W-:-:S04]  /*51a0*/  IMAD.WIDE.U32 R28, R74, R125, c[0x0][0x170] ;  /* 0x00005c004a1c7625 */ /* 0x000fc800078e007d */
[----:B0-----:R-:W-:-:S05]  /*51b0*/  IMAD.WIDE.U32 R24, R48, R82, c[0x0][0x190] ;  /* 0x0000640030187625 */ /* 0x001fca00078e0052 */
[----:B------:R0:W-:Y:S04]  /*51c0*/  STG.E [R24.64], R31 ;  /* 0x0000001f18007986 */ /* 0x0001e8000c101906 */
        /* <DEDUP_REMOVED lines=14> */
.L_x_19168:
[----:B0-----:R-:W-:Y:S02]  /*52b0*/  MOV R75, R69 ;  /* 0x00000045004b7202 */ /* 0x001fe40000000f00 */
.L_x_19169:
[----:B------:R-:W-:Y:S05]  /*52c0*/  BSYNC B0 ;  /* 0x0000000000007941 */ /* 0x000fea0003800000 */
.L_x_19167:
        /* <DEDUP_REMOVED lines=16> */
.L_x_19173:
[----:B------:R-:W-:Y:S05]  /*53d0*/  BSYNC B1 ;  /* 0x0000000000017941 */ /* 0x000fea0003800000 */
.L_x_19172:
        /* <DEDUP_REMOVED lines=44> */
.L_x_19171:
[----:B------:R-:W-:Y:S05]  /*56a0*/  BSYNC B0 ;  /* 0x0000000000007941 */ /* 0x000fea0003800000 */
.L_x_19170:
[----:B------:R-:W0:Y:S01]  /*56b0*/  I2F.U32 R29, R75 ;  /* 0x0000004b001d7306 */ /* 0x000e220000201000 */
[----:B-----5:R-:W-:Y:S01]  /*56c0*/  FMUL.FTZ R24, R24, R73 ;  /* 0x0000004918187220 */ /* 0x020fe20000410000 */
        /* <DEDUP_REMOVED lines=18> */
.L_x_19175:
[----:B------:R-:W-:Y:S02]  /*57f0*/  MOV R24, R69 ;  /* 0x0000004500187202 */ /* 0x000fe40000000f00 */
.L_x_19176:
[----:B------:R-:W-:Y:S05]  /*5800*/  BSYNC B0 ;  /* 0x0000000000007941 */ /* 0x000fea0003800000 */
.L_x_19174:
        /* <DEDUP_REMOVED lines=16> */
.L_x_19180:
[----:B------:R-:W-:Y:S05]  /*5910*/  BSYNC B1 ;  /* 0x0000000000017941 */ /* 0x000fea0003800000 */
.L_x_19179:
        /* <DEDUP_REMOVED lines=44> */
.L_x_19178:
[----:B------:R-:W-:Y:S05]  /*5be0*/  BSYNC B0 ;  /* 0x0000000000007941 */ /* 0x000fea0003800000 */
.L_x_19177:
        /* <DEDUP_REMOVED lines=20> */
.L_x_19182:
[----:B------:R-:W-:Y:S02]  /*5d30*/  MOV R75, R69 ;  /* 0x00000045004b7202 */ /* 0x000fe40000000f00 */
.L_x_19183:
[----:B------:R-:W-:Y:S05]  /*5d40*/  BSYNC B0 ;  /* 0x0000000000007941 */ /* 0x000fea0003800000 */
.L_x_19181:
        /* <DEDUP_REMOVED lines=16> */
.L_x_19187:
[----:B------:R-:W-:Y:S05]  /*5e50*/  BSYNC B1 ;  /* 0x0000000000017941 */ /* 0x000fea0003800000 */
.L_x_19186:
        /* <DEDUP_REMOVED lines=44> */
.L_x_19185:
[----:B------:R-:W-:Y:S05]  /*6120*/  BSYNC B0 ;  /* 0x0000000000007941 */ /* 0x000fea0003800000 */
.L_x_19184:
        /* <DEDUP_REMOVED lines=20> */
.L_x_19189:
[----:B------:R-:W-:Y:S02]  /*6270*/  MOV R26, R69 ;  /* 0x00000045001a7202 */ /* 0x000fe40000000f00 */
.L_x_19190:
[----:B------:R-:W-:Y:S05]  /*6280*/  BSYNC B0 ;  /* 0x0000000000007941 */ /* 0x000fea0003800000 */
.L_x_19188:
        /* <DEDUP_REMOVED lines=16> */
.L_x_19194:
[----:B------:R-:W-:Y:S05]  /*6390*/  BSYNC B1 ;  /* 0x0000000000017941 */ /* 0x000fea0003800000 */
.L_x_19193:
        /* <DEDUP_REMOVED lines=44> */
.L_x_19192:
[----:B------:R-:W-:Y:S05]  /*6660*/  BSYNC B0 ;  /* 0x0000000000007941 */ /* 0x000fea0003800000 */
.L_x_19191:
[----:B------:R0:W1:Y:S01]  /*6670*/  I2F.U32 R25, R26 ;  /* 0x0000001a00197306 */ /* 0x0000620000201000 */
[----:B------:R-:W-:Y:S01]  /*6680*/  FMUL.FTZ R27, R27, R73 ;  /* 0x000000491b1b7220 */ /* 0x000fe20000410000 */
[----:B------:R-:W-:Y:S02]  /*6690*/  SEL R49, RZ, 0x100, P3 ;  /* 0x00000100ff317807 */ /* 0x000fe40001800000 */
[C---:B------:R-:W-:Y:S01]  /*66a0*/  IADD3 R50, R70.reuse, 0x180, RZ ;  /* 0x0000018046327810 */ /* 0x040fe20007ffe0ff */
[----:B------:R-:W-:Y:S01]  /*66b0*/  FMUL.FTZ R27, R27, c[0x0][0x1e8] ;  /* 0x00007a001b1b7a20 */ /* 0x000fe20000410000 */
[----:B------:R-:W-:-:S02]  /*66c0*/  IADD3 R75, R70, 0x200, RZ ;  /* 0x00000200464b7810 */ /* 0x000fc40007ffe0ff */
[----:B0-----:R-:W-:Y:S01]  /*66d0*/  SEL R26, RZ, 0x1, P2 ;  /* 0x00000001ff1a7807 */ /* 0x001fe20001000000 */
[----:B-1----:R-:W-:-:S05]  /*66e0*/  FFMA.FTZ R25, R25, R124, 1.1641532182693481445e-10 ;  /* 0x2f00000019197423 */ /* 0x002fca000001007c */
[----:B------:R-:W-:Y:S02]  /*66f0*/  FSETP.GTU.FTZ.AND P5, PT, R25, c[0x0][0x1e4], PT ;  /* 0x0000790019007a0b */ /* 0x000fe40003fbc000 */
[----:B------:R-:W-:Y:S02]  /*6700*/  SEL R25, RZ, 0x10000, P4 ;  /* 0x00010000ff197807 */ /* 0x000fe40002000000 */
[----:B------:R-:W-:Y:S02]  /*6710*/  FSEL R27, R27, RZ, !P5 ;  /* 0x000000ff1b1b7208 */ /* 0x000fe40006800000 */
[----:B------:R-:W-:-:S03]  /*6720*/  SEL R24, RZ, 0x1000000, P5 ;  /* 0x01000000ff187807 */ /* 0x000fc60002800000 */
[----:B------:R-:W-:Y:S01]  /*6730*/  FMUL.FTZ R31, R108, R27 ;  /* 0x0000001b6c1f7220 */ /* 0x000fe20000410000 */
[----:B------:R-:W-:Y:S01]  /*6740*/  IADD3 R49, R49, R24, R25 ;  /* 0x0000001831317210 */ /* 0x000fe20007ffe019 */
[----:B------:R-:W-:-:S04]  /*6750*/  IMAD.WIDE.U32 R24, R50, R125, c[0x0][0x188] ;  /* 0x0000620032187625 */ /* 0x000fc800078e007d */
[----:B------:R-:W-:Y:S02]  /*6760*/  @P1 FADD.FTZ R31, R47, R31 ;  /* 0x0000001f2f1f1221 */ /* 0x000fe40000010000 */
[----:B------:R-:W-:-:S03]  /*6770*/  IMAD.IADD R51, R49, 0x1, R26 ;  /* 0x0000000131337824 */ /* 0x000fc600078e021a */
[----:B------:R0:W-:Y:S02]  /*6780*/  STG.E.128 [R24.64], R28 ;  /* 0x0000001c18007986 */ /* 0x0001e4000c101d06 */
[----:B0-----:R-:W-:-:S05]  /*6790*/  IMAD.WIDE.U32 R24, R50, R82, c[0x0][0x190] ;  /* 0x0000640032187625 */ /* 0x001fca00078e0052 */
[----:B------:R0:W-:Y:S02]  /*67a0*/  STG.E [R24.64], R51 ;  /* 0x0000003318007986 */ /* 0x0001e4000c101906 */
[----:B0-----:R-:W-:-:S05]  /*67b0*/  @P0 IMAD.WIDE.U32 R24, R75, R125, c[0x0][0x180] ;  /* 0x000060004b180625 */ /* 0x001fca00078e007d */
[----:B------:R0:W5:Y:S02]  /*67c0*/  @P0 LDG.E.128 R44, [R24.64] ;  /* 0x00000006182c0981 */ /* 0x000164000c1e1d00 */
[----:B0-----:R-:W-:-:S06]  /*67d0*/  IMAD.WIDE.U32 R24, R75, R125, c[0x0][0x170] ;  /* 0x00005c004b187625 */ /* 0x001fcc00078e007d */
[----:B------:R-:W5:Y:S01]  /*67e0*/  LDG.E.128 R24, [R24.64] ;  /* 0x0000000618187981 */ /* 0x000f62000c1e1d00 */
        /* <DEDUP_REMOVED lines=12> */
.L_x_19196:
[----:B------:R-:W-:Y:S02]  /*68b0*/  IMAD.MOV.U32 R78, RZ, RZ, R69 ;  /* 0x000000ffff4e7224 */ /* 0x000fe400078e0045 */
.L_x_19197:
[----:B------:R-:W-:Y:S05]  /*68c0*/  BSYNC B0 ;  /* 0x0000000000007941 */ /* 0x000fea0003800000 */
.L_x_19195:
        /* <DEDUP_REMOVED lines=16> */
.L_x_19201:
[----:B------:R-:W-:Y:S05]  /*69d0*/  BSYNC B1 ;  /* 0x0000000000017941 */ /* 0x000fea0003800000 */
.L_x_19200:
        /* <DEDUP_REMOVED lines=44> */
.L_x_19199:
[----:B------:R-:W-:Y:S05]  /*6ca0*/  BSYNC B0 ;  /* 0x0000000000007941 */ /* 0x000fea0003800000 */
.L_x_19198:
        /* <DEDUP_REMOVED lines=20> */
.L_x_19203:
[----:B------:R-:W-:Y:S02]  /*6df0*/  IMAD.MOV.U32 R78, RZ, RZ, R69 ;  /* 0x000000ffff4e7224 */ /* 0x000fe400078e0045 */
.L_x_19204:
[----:B------:R-:W-:Y:S05]  /*6e00*/  BSYNC B0 ;  /* 0x0000000000007941 */ /* 0x000fea0003800000 */
.L_x_19202:
        /* <DEDUP_REMOVED lines=16> */
.L_x_19208:
[----:B------:R-:W-:Y:S05]  /*6f10*/  BSYNC B1 ;  /* 0x0000000000017941 */ /* 0x000fea0003800000 */
.L_x_19207:
        /* <DEDUP_REMOVED lines=44> */
.L_x_19206:
[----:B------:R-:W-:Y:S05]  /*71e0*/  BSYNC B0 ;  /* 0x0000000000007941 */ /* 0x000fea0003800000 */
.L_x_19205:
        /* <DEDUP_REMOVED lines=20> */
.L_x_19210:
[----:B------:R-:W-:Y:S02]  /*7330*/  IMAD.MOV.U32 R78, RZ, RZ, R69 ;  /* 0x000000ffff4e7224 */ /* 0x000fe400078e0045 */
.L_x_19211:
[----:B------:R-:W-:Y:S05]  /*7340*/  BSYNC B0 ;  /* 0x0000000000007941 */ /* 0x000fea0003800000 */
.L_x_19209:
        /* <DEDUP_REMOVED lines=16> */
.L_x_19215:
[----:B------:R-:W-:Y:S05]  /*7450*/  BSYNC B1 ;  /* 0x0000000000017941 */ /* 0x000fea0003800000 */
.L_x_19214:
        /* <DEDUP_REMOVED lines=44> */
.L_x_19213:
[----:B------:R-:W-:Y:S05]  /*7720*/  BSYNC B0 ;  /* 0x0000000000007941 */ /* 0x000fea0003800000 */
.L_x_19212:
        /* <DEDUP_REMOVED lines=20> */
.L_x_19217:
[----:B------:R-:W-:Y:S02]  /*7870*/  IMAD.MOV.U32 R78, RZ, RZ, R69 ;  /* 0x000000ffff4e7224 */ /* 0x000fe400078e0045 */
.L_x_19218:
[----:B------:R-:W-:Y:S05]  /*7880*/  BSYNC B0 ;  /* 0x0000000000007941 */ /* 0x000fea0003800000 */
.L_x_19216:
        /* <DEDUP_REMOVED lines=16> */
.L_x_19222:
[----:B------:R-:W-:Y:S05]  /*7990*/  BSYNC B1 ;  /* 0x0000000000017941 */ /* 0x000fea0003800000 */
.L_x_19221:
        /* <DEDUP_REMOVED lines=43> */
[----:B------:R-:W-:Y:S02]  /*7c50*/  MOV R23, R48 ;  /* 0x0000003000177202 */ /* 0x000fe40000000f00 */
.L_x_19220:
[----:B------:R-:W-:Y:S05]  /*7c60*/  BSYNC B0 ;  /* 0x0000000000007941 */ /* 0x000fea0003800000 */
.L_x_19219:
[----:B------:R-:W0:Y:S01]  /*7c70*/  I2F.U32 R49, R78 ;  /* 0x0000004e00317306 */ /* 0x000e220000201000 */
[----:B------:R-:W-:Y:S01]  /*7c80*/  FMUL.FTZ R27, R27, R73 ;  /* 0x000000491b1b7220 */ /* 0x000fe20000410000 */
[----:B------:R-:W-:Y:S02]  /*7c90*/  IADD3 R80, R70, 0x200, RZ ;  /* 0x0000020046507810 */ /* 0x000fe40007ffe0ff */
[----:B------:R-:W-:Y:S01]  /*7ca0*/  SEL R51, RZ, 0x10000, P4 ;  /* 0x00010000ff337807 */ /* 0x000fe20002000000 */
[----:B------:R-:W-:Y:S01]  /*7cb0*/  FMUL.FTZ R27, R27, c[0x0][0x1e8] ;  /* 0x00007a001b1b7a20 */ /* 0x000fe20000410000 */
[----:B------:R-:W-:Y:S01]  /*7cc0*/  SEL R77, RZ, 0x100, P3 ;  /* 0x00000100ff4d7807 */ /* 0x000fe20001800000 */
[----:B0-----:R-:W-:-:S05]  /*7cd0*/  FFMA.FTZ R49, R49, R124, 1.1641532182693481445e-10 ;  /* 0x2f00000031317423 */ /* 0x001fca000001007c */
[----:B------:R-:W-:Y:S01]  /*7ce0*/  FSETP.GTU.FTZ.AND P5, PT, R49, c[0x0][0x1e4], PT ;  /* 0x0000790031007a0b */ /* 0x000fe20003fbc000 */
[----:B------:R-:W-:-:S03]  /*7cf0*/  IMAD.WIDE.U32 R48, R80, R125, c[0x0][0x188] ;  /* 0x0000620050307625 */ /* 0x000fc600078e007d */
[----:B------:R-:W-:Y:S02]  /*7d00*/  FSEL R27, R27, RZ, !P5 ;  /* 0x000000ff1b1b7208 */ /* 0x000fe40006800000 */
[----:B------:R-:W-:-:S03]  /*7d10*/  SEL R50, RZ, 0x1000000, P5 ;  /* 0x01000000ff327807 */ /* 0x000fc60002800000 */
[----:B------:R-:W-:Y:S01]  /*7d20*/  FMUL.FTZ R27, R104, R27 ;  /* 0x0000001b681b7220 */ /* 0x000fe20000410000 */
[----:B------:R-:W-:Y:S02]  /*7d30*/  IADD3 R50, R77, R50, R51 ;  /* 0x000000324d327210 */ /* 0x000fe40007ffe033 */
[----:B------:R-:W-:Y:S01]  /*7d40*/  SEL R51, RZ, 0x1, P2 ;  /* 0x00000001ff337807 */ /* 0x000fe20001000000 */
[----:B------:R-:W-:-:S03]  /*7d50*/  @P1 FADD.FTZ R27, R47, R27 ;  /* 0x0000001b2f1b1221 */ /* 0x000fc60000010000 */
[----:B------:R-:W-:Y:S02]  /*7d60*/  IADD3 R79, R50, R51, RZ ;  /* 0x00000033324f7210 */ /* 0x000fe40007ffe0ff */
[----:B------:R0:W-:Y:S02]  /*7d70*/  STG.E.128 [R48.64], R24 ;  /* 0x0000001830007986 */ /* 0x0001e4000c101d06 */
[----:B0-----:R-:W-:Y:S01]  /*7d80*/  IMAD.WIDE.U32 R48, R80, R82, c[0x0][0x190] ;  /* 0x0000640050307625 */ /* 0x001fe200078e0052 */
[----:B------:R-:W-:-:S04]  /*7d90*/  IADD3 R80, R70, 0x280, RZ ;  /* 0x0000028046507810 */ /* 0x000fc80007ffe0ff */
        /* <DEDUP_REMOVED lines=17> */
.L_x_19224:
[----:B------:R-:W-:Y:S02]  /*7eb0*/  MOV R94, R69 ;  /* 0x00000045005e7202 */ /* 0x000fe40000000f00 */
.L_x_19225:
[----:B------:R-:W-:Y:S05]  /*7ec0*/  BSYNC B0 ;  /* 0x0000000000007941 */ /* 0x000fea0003800000 */
.L_x_19223:
        /* <DEDUP_REMOVED lines=16> */
.L_x_19229:
[----:B------:R-:W-:Y:S05]  /*7fd0*/  BSYNC B1 ;  /* 0x0000000000017941 */ /* 0x000fea0003800000 */
.L_x_19228:
        /* <DEDUP_REMOVED lines=43> */
[----:B------:R-:W-:-:S06]  /*8290*/  HFMA2.MMA R77, -RZ, RZ, 0, 0 ;  /* 0x00000000ff4d7435 */ /* 0x000fcc00000001ff */
.L_x_19227:
[----:B------:R-:W-:Y:S05]  /*82a0*/  BSYNC B0 ;  /* 0x0000000000007941 */ /* 0x000fea0003800000 */
.L_x_19226:
        /* <DEDUP_REMOVED lines=20> */
.L_x_19231:
[----:B------:R-:W-:Y:S02]  /*83f0*/  MOV R94, R69 ;  /* 0x00000045005e7202 */ /* 0x000fe40000000f00 */
.L_x_19232:
[----:B------:R-:W-:Y:S05]  /*8400*/  BSYNC B0 ;  /* 0x0000000000007941 */ /* 0x000fea0003800000 */
.L_x_19230:
        /* <DEDUP_REMOVED lines=16> */
.L_x_19236:
[----:B------:R-:W-:Y:S05]  /*8510*/  BSYNC B1 ;  /* 0x0000000000017941 */ /* 0x000fea0003800000 */
.L_x_19235:
        /* <DEDUP_REMOVED lines=42> */
[----:B------:R-:W-:Y:S01]  /*87c0*/  HFMA2.MMA R76, -RZ, RZ, 0, 0 ;  /* 0x00000000ff4c7435 */ /* 0x000fe200000001ff */
[----:B------:R-:W-:-:S05]  /*87d0*/  LOP3.LUT R0, R77, UR25, R78, 0x96, !PT ;  /* 0x000000194d007c12 */ /* 0x000fca000f8e964e */
.L_x_19234:
[----:B------:R-:W-:Y:S05]  /*87e0*/  BSYNC B0 ;  /* 0x0000000000007941 */ /* 0x000fea0003800000 */
.L_x_19233:
        /* <DEDUP_REMOVED lines=20> */
.L_x_19238:
[----:B------:R-:W-:Y:S02]  /*8930*/  MOV R94, R69 ;  /* 0x00000045005e7202 */ /* 0x000fe40000000f00 */
.L_x_19239:
[----:B------:R-:W-:Y:S05]  /*8940*/  BSYNC B0 ;  /* 0x0000000000007941 */ /* 0x000fea0003800000 */
.L_x_19237:
        /* <DEDUP_REMOVED lines=16> */
.L_x_19243:
[----:B------:R-:W-:Y:S05]  /*8a50*/  BSYNC B1 ;  /* 0x0000000000017941 */ /* 0x000fea0003800000 */
.L_x_19242:
        /* <DEDUP_REMOVED lines=44> */
.L_x_19241:
[----:B------:R-:W-:Y:S05]  /*8d20*/  BSYNC B0 ;  /* 0x0000000000007941 */ /* 0x000fea0003800000 */
.L_x_19240:
        /* <DEDUP_REMOVED lines=20> */
.L_x_19245:
[----:B------:R-:W-:Y:S02]  /*8e70*/  MOV R94, R69 ;  /* 0x00000045005e7202 */ /* 0x000fe40000000f00 */
.L_x_19246:
[----:B------:R-:W-:Y:S05]  /*8e80*/  BSYNC B0 ;  /* 0x0000000000007941 */ /* 0x000fea0003800000 */
.L_x_19244:
        /* <DEDUP_REMOVED lines=16> */
.L_x_19250:
[----:B------:R-:W-:Y:S05]  /*8f90*/  BSYNC B1 ;  /* 0x0000000000017941 */ /* 0x000fea0003800000 */
.L_x_19249:
        /* <DEDUP_REMOVED lines=39> */
[----:B------:R-:W-:Y:S01]  /*9210*/  HFMA2.MMA R82, -RZ, RZ, 0, 0 ;  /* 0x00000000ff527435 */ /* 0x000fe200000001ff */
[----:B------:R-:W-:Y:S01]  /*9220*/  MOV R23, R76 ;  /* 0x0000004c00177202 */ /* 0x000fe20000000f00 */
[----:B------:R-:W-:-:S04]  /*9230*/  IMAD.WIDE.U32 R76, R0, -0x326172a9, RZ ;  /* 0xcd9e8d57004c7825 */ /* 0x000fc800078e00ff */
[----:B------:R-:W-:Y:S01]  /*9240*/  IMAD.MOV.U32 R69, RZ, RZ, R76 ;  /* 0x000000ffff457224 */ /* 0x000fe200078e004c */
[----:B------:R-:W-:Y:S02]  /*9250*/  LOP3.LUT R0, R77, UR25, R78, 0x96, !PT ;  /* 0x000000194d007c12 */ /* 0x000fe4000f8e964e */
.L_x_19248:
[----:B------:R-:W-:Y:S05]  /*9260*/  BSYNC B0 ;  /* 0x0000000000007941 */ /* 0x000fea0003800000 */
.L_x_19247:
[----:B------:R-:W0:Y:S01]  /*9270*/  I2F.U32 R77, R94 ;  /* 0x0000005e004d7306 */ /* 0x000e220000201000 */
[----:B------:R-:W-:Y:S01]  /*9280*/  FMUL.FTZ R51, R51, R73 ;  /* 0x0000004933337220 */ /* 0x000fe20000410000 */
[----:B------:R-:W-:Y:S01]  /*9290*/  SEL R78, RZ, 0x10000, P3 ;  /* 0x00010000ff4e7807 */ /* 0x000fe20001800000 */
[----:B------:R-:W-:Y:S01]  /*92a0*/  IMAD.MOV.U32 R83, RZ, RZ, 0x4 ;  /* 0x00000004ff537424 */ /* 0x000fe200078e00ff */
[----:B------:R-:W-:Y:S01]  /*92b0*/  SEL R79, RZ, 0x100, P2 ;  /* 0x00000100ff4f7807 */ /* 0x000fe20001000000 */
[----:B------:R-:W-:Y:S02]  /*92c0*/  FMUL.FTZ R51, R51, c[0x0][0x1e8] ;  /* 0x00007a0033337a20 */ /* 0x000fe40000410000 */
[----:B0-----:R-:W-:-:S05]  /*92d0*/  FFMA.FTZ R77, R77, R124, 1.1641532182693481445e-10 ;  /* 0x2f0000004d4d7423 */ /* 0x001fca000001007c */
[----:B------:R-:W-:Y:S01]  /*92e0*/  FSETP.GTU.FTZ.AND P4, PT, R77, c[0x0][0x1e4], PT ;  /* 0x000079004d007a0b */ /* 0x000fe20003f9c000 */
[----:B------:R-:W-:-:S03]  /*92f0*/  IMAD.WIDE.U32 R76, R80, R125, c[0x0][0x188] ;  /* 0x00006200504c7625 */ /* 0x000fc600078e007d */
[----:B------:R-:W-:Y:S02]  /*9300*/  SEL R73, RZ, 0x1000000, P4 ;  /* 0x01000000ff497807 */ /* 0x000fe40002000000 */
[----:B------:R-:W-:Y:S02]  /*9310*/  FSEL R51, R51, RZ, !P4 ;  /* 0x000000ff33337208 */ /* 0x000fe40006000000 */
[----:B------:R-:W-:Y:S02]  /*9320*/  IADD3 R73, R79, R73, R78 ;  /* 0x000000494f497210 */ /* 0x000fe40007ffe04e */
[----:B------:R-:W-:Y:S01]  /*9330*/  SEL R78, RZ, 0x1, P0 ;  /* 0x00000001ff4e7807 */ /* 0x000fe20000000000 */
[----:B------:R-:W-:-:S03]  /*9340*/  FMUL.FTZ R51, R100, R51 ;  /* 0x0000003364337220 */ /* 0x000fc60000410000 */
[----:B------:R-:W-:Y:S01]  /*9350*/  IADD3 R73, R73, R78, RZ ;  /* 0x0000004e49497210 */ /* 0x000fe20007ffe0ff */
[----:B------:R-:W-:Y:S02]  /*9360*/  FADD.FTZ R78, RZ, R40 ;  /* 0x00000028ff4e7221 */ /* 0x000fe40000010000 */
[----:B------:R-:W-:Y:S01]  /*9370*/  @P1 FADD.FTZ R51, R47, R51 ;  /* 0x000000332f331221 */ /* 0x000fe20000010000 */
[----:B------:R-:W-:Y:S01]  /*9380*/  LOP3.LUT P1, RZ, R71, 0xff, RZ, 0xc0, !PT ;  /* 0x000000ff47ff7812 */ /* 0x000fe2000782c0ff */
[----:B------:R-:W-:-:S03]  /*9390*/  FADD.FTZ R79, R41, R78 ;  /* 0x0000004e294f7221 */ /* 0x000fc60000010000 */
[----:B------:R0:W-:Y:S01]  /*93a0*/  STG.E.128 [R76.64], R48 ;  /* 0x000000304c007986 */ /* 0x0001e2000c101d06 */
[----:B------:R-:W-:-:S04]  /*93b0*/  FADD.FTZ R78, R42, R79 ;  /* 0x0000004f2a4e7221 */ /* 0x000fc80000010000 */
[----:B------:R-:W-:-:S04]  /*93c0*/  FADD.FTZ R79, R43, R78 ;  /* 0x0000004e2b4f7221 */ /* 0x000fc80000010000 */
[----:B------:R-:W-:-:S04]  /*93d0*/  FADD.FTZ R78, R36, R79 ;  /* 0x0000004f244e7221 */ /* 0x000fc80000010000 */
[----:B------:R-:W-:-:S04]  /*93e0*/  FADD.FTZ R79, R37, R78 ;  /* 0x0000004e254f7221 */ /* 0x000fc80000010000 */
[----:B------:R-:W-:Y:S02]  /*93f0*/  FADD.FTZ R78, R38, R79 ;  /* 0x0000004f264e7221 */ /* 0x000fe40000010000 */
[----:B0-----:R-:W-:Y:S02]  /*9400*/  IMAD.WIDE.U32 R76, R80, R83, c[0x0][0x190] ;  /* 0x00006400504c7625 */ /* 0x001fe400078e0053 */
[----:B------:R-:W0:Y:S02]  /*9410*/  S2R R83, SR_TID.X ;  /* 0x0000000000537919 */ /* 0x000e240000002100 */
[----:B------:R-:W-:Y:S02]  /*9420*/  FADD.FTZ R79, R39, R78 ;  /* 0x0000004e274f7221 */ /* 0x000fe40000010000 */
[----:B------:R1:W-:Y:S02]  /*9430*/  STG.E [R76.64], R73 ;  /* 0x000000494c007986 */ /* 0x0003e4000c101906 */
[----:B------:R-:W-:-:S04]  /*9440*/  FADD.FTZ R78, R32, R79 ;  /* 0x0000004f204e7221 */ /* 0x000fc80000010000 */
[----:B------:R-:W-:-:S04]  /*9450*/  FADD.FTZ R79, R33, R78 ;  /* 0x0000004e214f7221 */ /* 0x000fc80000010000 */
[----:B-1----:R-:W-:-:S04]  /*9460*/  FADD.FTZ R76, R34, R79 ;  /* 0x0000004f224c7221 */ /* 0x002fc80000010000 */
        /* <DEDUP_REMOVED lines=18> */
[----:B------:R0:W1:Y:S02]  /*9590*/  SHFL.BFLY PT, R77, R76, 0x1, 0x1f ;  /* 0x0c201f004c4d7f89 */ /* 0x00006400000e0000 */
.L_x_19255:
        /* <DEDUP_REMOVED lines=68> */
.L_x_19256:
[----:B------:R-:W2:Y:S01]  /*99e0*/  S2R R79, SR_TID.X ;  /* 0x00000000004f7919 */ /* 0x000ea20000002100 */
[----:B-1----:R-:W-:Y:S01]  /*99f0*/  FADD.FTZ R77, R124, R83 ;  /* 0x000000537c4d7221 */ /* 0x002fe20000010000 */
[----:B------:R-:W-:Y:S01]  /*9a00*/  WARPSYNC 0xffffffff ;  /* 0xffffffff00007948 */ /* 0x000fe20003800000 */
[----:B------:R-:W-:Y:S01]  /*9a10*/  LOP3.LUT P2, RZ, R71, 0xff, RZ, 0xc0, !PT ;  /* 0x000000ff47ff7812 */ /* 0x000fe2000784c0ff */
[----:B------:R-:W1:Y:S01]  /*9a20*/  S2R R78, SR_TID.X ;  /* 0x00000000004e7919 */ /* 0x000e620000002100 */
[----:B------:R-:W-:Y:S02]  /*9a30*/  ISETP.NE.AND P1, PT, RZ, UR8, PT ;  /* 0x00000008ff007c0c */ /* 0x000fe4000bf25270 */
[----:B--2---:R-:W-:-:S04]  /*9a40*/  @!P0 SHF.R.U32.HI R94, RZ, 0x5, R79 ;  /* 0x00000005ff5e8819 */ /* 0x004fc8000001164f */
[----:B------:R-:W-:Y:S02]  /*9a50*/  @!P0 LOP3.LUT R94, R94, 0x3, RZ, 0xc0, !PT ;  /* 0x000000035e5e8812 */ /* 0x000fe400078ec0ff */
[----:B-1----:R-:W-:-:S03]  /*9a60*/  LOP3.LUT R124, R78, 0x1f, RZ, 0xc0, !PT ;  /* 0x0000001f4e7c7812 */ /* 0x002fc600078ec0ff */
[----:B------:R-:W-:-:S05]  /*9a70*/  @!P0 IMAD.IADD R94, R73, 0x1, R94 ;  /* 0x00000001495e8824 */ /* 0x000fca00078e025e */
[----:B------:R1:W-:Y:S04]  /*9a80*/  @!P0 STS.64 [R94.X8], R76 ;  /* 0x0000004c5e008388 */ /* 0x0003e80000008a00 */
[----:B------:R-:W-:Y:S01]  /*9a90*/  BAR.SYNC.DEFER_BLOCKING 0x0 ;  /* 0x0000000000007b1d */ /* 0x000fe20000010000 */
[----:B------:R-:W-:Y:S01]  /*9aa0*/  ISETP.GT.U32.AND P0, PT, R124, 0x3, PT ;  /* 0x000000037c00780c */ /* 0x000fe20003f04070 */
[----:B-1----:R-:W-:-:S12]  /*9ab0*/  CS2R R76, SRZ ;  /* 0x00000000004c7805 */ /* 0x002fd8000001ff00 */
[----:B------:R-:W-:Y:S01]  /*9ac0*/  @!P0 IADD3 R79, R73, R124, RZ ;  /* 0x0000007c494f8210 */ /* 0x000fe20007ffe0ff */
[----:B------:R-:W-:Y:S01]  /*9ad0*/  IMAD.MOV.U32 R124, RZ, RZ, RZ ;  /* 0x000000ffff7c7224 */ /* 0x000fe200078e00ff */
[----:B------:R-:W-:-:S04]  /*9ae0*/  @!P0 MOV R124, 0x300 ;  /* 0x00000300007c8802 */ /* 0x000fc80000000f00 */
[----:B------:R1:W-:Y:S01]  /*9af0*/  I2F R73, R124 ;  /* 0x0000007c00497306 */ /* 0x0003e20000201400 */
[----:B------:R-:W2:Y:S04]  /*9b00*/  SHFL.DOWN PT, R125, R124, 0x2, 0x1f ;  /* 0x08401f007c7d7f89 */ /* 0x000ea800000e0000 */
[----:B------:R-:W3:Y:S03]  /*9b10*/  @!P0 LDS.64 R76, [R79.X8] ;  /* 0x000000004f4c8984 */ /* 0x000ee60000008a00 */
[----:B--2---:R-:W2:Y:S01]  /*9b20*/  I2F R94, R125 ;  /* 0x0000007d005e7306 */ /* 0x004ea20000201400 */
[----:B------:R-:W-:-:S05]  /*9b30*/  IMAD.IADD R71, R125, 0x1, R124 ;  /* 0x000000017d477824 */ /* 0x000fca00078e027c */
[----:B-1----:R-:W-:Y:S04]  /*9b40*/  SHFL.DOWN PT, R124, R71, 0x1, 0x1f ;  /* 0x08201f00477c7f89 */ /* 0x002fe800000e0000 */
[----:B0--3--:R-:W0:Y:S02]  /*9b50*/  SHFL.DOWN PT, R83, R76, 0x2, 0x1f ;  /* 0x08401f004c537f89 */ /* 0x009e2400000e0000 */
[C---:B0-----:R-:W-:Y:S02]  /*9b60*/  FADD.FTZ R79, -R83.reuse, R76 ;  /* 0x0000004c534f7221 */ /* 0x041fe40000010100 */
[----:B--2---:R-:W-:Y:S02]  /*9b70*/  FMUL.FTZ R83, R83, R94 ;  /* 0x0000005e53537220 */ /* 0x004fe40000410000 */
[----:B------:R-:W-:-:S02]  /*9b80*/  FMUL.FTZ R79, R79, R79 ;  /* 0x0000004f4f4f7220 */ /* 0x000fc40000410000 */
[----:B------:R-:W-:Y:S02]  /*9b90*/  FFMA.FTZ R83, R73, R76, R83 ;  /* 0x0000004c49537223 */ /* 0x000fe40000010053 */
[----:B------:R-:W-:Y:S02]  /*9ba0*/  FMUL.FTZ R79, R79, R73 ;  /* 0x000000494f4f7220 */ /* 0x000fe40000410000 */
[----:B------:R-:W0:Y:S02]  /*9bb0*/  I2F R73, R71 ;  /* 0x0000004700497306 */ /* 0x000e240000201400 */
[----:B------:R-:W-:Y:S02]  /*9bc0*/  FMUL.FTZ R79, R79, R94 ;  /* 0x0000005e4f4f7220 */ /* 0x000fe40000410000 */
[----:B------:R-:W1:Y:S04]  /*9bd0*/  SHFL.DOWN PT, R94, R77, 0x2, 0x1f ;  /* 0x08401f004d5e7f89 */ /* 0x000e6800000e0000 */
[----:B0-----:R-:W0:Y:S01]  /*9be0*/  MUFU.RCP R76, R73 ;  /* 0x00000049004c7308 */ /* 0x001e220000001000 */
[----:B-1----:R-:W-:-:S04]  /*9bf0*/  FADD.FTZ R94, R94, R77 ;  /* 0x0000004d5e5e7221 */ /* 0x002fc80000010000 */
[C---:B0-----:R-:W-:Y:S01]  /*9c00*/  FFMA.FTZ R79, R76.reuse, R79, R94 ;  /* 0x0000004f4c4f7223 */ /* 0x041fe2000001005e */
[----:B------:R-:W-:Y:S01]  /*9c10*/  IADD3 R94, R71, R124, RZ ;  /* 0x0000007c475e7210 */ /* 0x000fe20007ffe0ff */
[----:B------:R-:W-:Y:S01]  /*9c20*/  FMUL.FTZ R76, R76, R83 ;  /* 0x000000534c4c7220 */ /* 0x000fe20000410000 */
[----:B------:R-:W0:Y:S02]  /*9c30*/  I2F R124, R124 ;  /* 0x0000007c007c7306 */ /* 0x000e240000201400 */
[----:B------:R-:W1:Y:S04]  /*9c40*/  SHFL.DOWN PT, R71, R79, 0x1, 0x1f ;  /* 0x08201f004f477f89 */ /* 0x000e6800000e0000 */
[----:B------:R-:W2:Y:S02]  /*9c50*/  SHFL.DOWN PT, R83, R76, 0x1, 0x1f ;  /* 0x08201f004c537f89 */ /* 0x000ea400000e0000 */
[----:B------:R-:W3:Y:S01]  /*9c60*/  I2F R94, R94 ;  /* 0x0000005e005e7306 */ /* 0x000ee20000201400 */
[----:B-1----:R-:W-:-:S02]  /*9c70*/  FADD.FTZ R71, R79, R71 ;  /* 0x000000474f477221 */ /* 0x002fc40000010000 */
[----:B--2---:R-:W-:Y:S02]  /*9c80*/  FADD.FTZ R125, R76, -R83 ;  /* 0x800000534c7d7221 */ /* 0x004fe40000010000 */
[----:B0-----:R-:W-:Y:S02]  /*9c90*/  FMUL.FTZ R83, R83, R124 ;  /* 0x0000007c53537220 */ /* 0x001fe40000410000 */
[----:B------:R-:W-:Y:S02]  /*9ca0*/  FMUL.FTZ R125, R125, R125 ;  /* 0x0000007d7d7d7220 */ /* 0x000fe40000410000 */
[C---:B------:R-:W-:Y:S02]  /*9cb0*/  FFMA.FTZ R83, R73.reuse, R76, R83 ;  /* 0x0000004c49537223 */ /* 0x040fe40000010053 */
[----:B---3--:R-:W0:Y:S01]  /*9cc0*/  MUFU.RCP R76, R94 ;  /* 0x0000005e004c7308 */ /* 0x008e220000001000 */
[----:B------:R-:W-:Y:S01]  /*9cd0*/  FMUL.FTZ R77, R73, R125 ;  /* 0x0000007d494d7220 */ /* 0x000fe20000410000 */
[----:B------:R-:W-:-:S03]  /*9ce0*/  SHF.R.U32.HI R73, RZ, 0x5, R78 ;  /* 0x00000005ff497819 */ /* 0x000fc6000001164e */
[----:B------:R-:W-:Y:S01]  /*9cf0*/  FMUL.FTZ R77, R77, R124 ;  /* 0x0000007c4d4d7220 */ /* 0x000fe20000410000 */
[----:B------:R-:W-:-:S04]  /*9d00*/  LOP3.LUT R73, R73, 0x3, RZ, 0xc0, !PT ;  /* 0x0000000349497812 */ /* 0x000fc800078ec0ff */
[----:B------:R-:W-:Y:S01]  /*9d10*/  LOP3.LUT P0, RZ, R73, 0x1f, R78, 0xf8, !PT ;  /* 0x0000001f49ff7812 */ /* 0x000fe2000780f84e */
[----:B------:R-:W-:Y:S02]  /*9d20*/  IMAD.MOV.U32 R73, RZ, RZ, c[0x0][0x1e0] ;  /* 0x00007800ff497624 */ /* 0x000fe400078e00ff */
[C---:B0-----:R-:W-:Y:S02]  /*9d30*/  FMUL.FTZ R83, R76.reuse, R83 ;  /* 0x000000534c537220 */ /* 0x041fe40000410000 */
[----:B------:R-:W-:-:S03]  /*9d40*/  FFMA.FTZ R77, R76, R77, R71 ;  /* 0x0000004d4c4d7223 */ /* 0x000fc60000010047 */
[----:B------:R-:W0:Y:S05]  /*9d50*/  SHFL.IDX PT, R71, R83, RZ, 0x1f ;  /* 0x00001fff53477589 */ /* 0x000e2a00000e0000 */
[----:B------:R-:W-:Y:S01]  /*9d60*/  @!P0 MOV R79, 0x4 ;  /* 0x00000004004f8802 */ /* 0x000fe20000000f00 */
[----:B------:R-:W1:Y:S01]  /*9d70*/  SHFL.IDX PT, R124, R77, RZ, 0x1f ;  /* 0x00001fff4d7c7589 */ /* 0x000e6200000e0000 */
[----:B0-----:R-:W-:Y:S02]  /*9d80*/  FMUL.FTZ R76, R71, R71 ;  /* 0x00000047474c7220 */ /* 0x001fe40000410000 */
[----:B-1----:R-:W-:-:S03]  /*9d90*/  FFMA.FTZ R73, R124, R73, c[0x0][0x228] ;  /* 0x00008a007c497623 */ /* 0x002fc60000010049 */
[----:B------:R-:W-:-:S05]  /*9da0*/  FSEL R76, R76, RZ, P1 ;  /* 0x000000ff4c4c7208 */ /* 0x000fca0000800000 */
[----:B------:R-:W-:Y:S02]  /*9db0*/  FADD.FTZ R73, R73, R76 ;  /* 0x0000004c49497221 */ /* 0x000fe40000010000 */
[----:B------:R-:W-:-:S04]  /*9dc0*/  @!P0 IMAD.WIDE R76, R2, R79, c[0x0][0x1a0] ;  /* 0x00006800024c8625 */ /* 0x000fc800078e024f */
[----:B------:R-:W0:Y:S01]  /*9dd0*/  MUFU.RSQ R73, R73 ;  /* 0x0000004900497308 */ /* 0x000e220000001400 */
[----:B------:R1:W-:Y:S02]  /*9de0*/  @!P0 STG.E [R76.64], R71 ;  /* 0x000000474c008986 */ /* 0x0003e4000c101906 */
[----:B-1----:R-:W-:-:S04]  /*9df0*/  @!P0 IMAD.WIDE R76, R2, R79, c[0x0][0x1a8] ;  /* 0x00006a00024c8625 */ /* 0x002fc800078e024f */
[C---:B------:R-:W-:Y:S01]  /*9e00*/  IMAD R79, R2.reuse, c[0x0][0x168], RZ ;  /* 0x00005a00024f7a24 */ /* 0x040fe200078e02ff */
[----:B0-----:R0:W-:Y:S01]  /*9e10*/  @!P0 STG.E [R76.64], R73 ;  /* 0x000000494c008986 */ /* 0x0011e2000c101906 */
[----:B------:R-:W-:-:S04]  /*9e20*/  IADD3 R2, R2, c[0x0][0x160], RZ ;  /* 0x0000580002027a10 */ /* 0x000fc80007ffe0ff */
[----:B------:R-:W-:Y:S02]  /*9e30*/  ISETP.GE.AND P0, PT, R2, c[0x0][0x164], PT ;  /* 0x0000590002007a0c */ /* 0x000fe40003f06270 */
[----:B0-----:R-:W-:Y:S01]  /*9e40*/  FSEL R77, R71, RZ, !P1 ;  /* 0x000000ff474d7208 */ /* 0x001fe20004800000 */
[----:B------:R-:W-:-:S04]  /*9e50*/  IMAD.MOV.U32 R76, RZ, RZ, 0x10 ;  /* 0x00000010ff4c7424 */ /* 0x000fc800078e00ff */
[--C-:B------:R-:W-:Y:S02]  /*9e60*/  FADD.FTZ R124, R43, -R77.reuse ;  /* 0x8000004d2b7c7221 */ /* 0x100fe40000010000 */
[--C-:B------:R-:W-:Y:S02]  /*9e70*/  FADD.FTZ R40, R40, -R77.reuse ;  /* 0x8000004d28287221 */ /* 0x100fe40000010000 */
[--C-:B------:R-:W-:Y:S02]  /*9e80*/  FADD.FTZ R94, R41, -R77.reuse ;  /* 0x8000004d295e7221 */ /* 0x100fe40000010000 */
[----:B------:R-:W-:Y:S02]  /*9e90*/  FADD.FTZ R42, R42, -R77 ;  /* 0x8000004d2a2a7221 */ /* 0x000fe40000010000 */
[C---:B------:R-:W-:Y:S02]  /*9ea0*/  FMUL.FTZ R43, R73.reuse, R124 ;  /* 0x0000007c492b7220 */ /* 0x040fe40000410000 */
[----:B------:R-:W-:-:S02]  /*9eb0*/  FMUL.FTZ R40, R73, R40 ;  /* 0x0000002849287220 */ /* 0x000fc40000410000 */
[C---:B------:R-:W-:Y:S01]  /*9ec0*/  FMUL.FTZ R41, R73.reuse, R94 ;  /* 0x0000005e49297220 */ /* 0x040fe20000410000 */
[----:B------:R-:W-:Y:S01]  /*9ed0*/  SHF.R.S32.HI R94, RZ, 0x1f, R79 ;  /* 0x0000001fff5e7819 */ /* 0x000fe2000001144f */
[----:B------:R-:W-:Y:S02]  /*9ee0*/  FMUL.FTZ R42, R73, R42 ;  /* 0x0000002a492a7220 */ /* 0x000fe40000410000 */
[----:B------:R-:W-:Y:S01]  /*9ef0*/  FFMA.FTZ R43, R96, R43, R54 ;  /* 0x0000002b602b7223 */ /* 0x000fe20000010036 */
[----:B------:R-:W-:Y:S01]  /*9f00*/  LEA.HI R79, R94, R79, RZ, 0x2 ;  /* 0x0000004f5e4f7211 */ /* 0x000fe200078f10ff */
[----:B------:R-:W-:Y:S02]  /*9f10*/  FFMA.FTZ R42, R97, R42, R5 ;  /* 0x0000002a612a7223 */ /* 0x000fe40000010005 */
[----:B------:R-:W-:Y:S02]  /*9f20*/  FFMA.FTZ R41, R98, R41, R53 ;  /* 0x0000002962297223 */ /* 0x000fe40000010035 */
[----:B------:R-:W-:-:S02]  /*9f30*/  FFMA.FTZ R40, R99, R40, R4 ;  /* 0x0000002863287223 */ /* 0x000fc40000010004 */
[----:B------:R-:W-:-:S04]  /*9f40*/  IMAD.WIDE.U32 R70, R70, R76, c[0x0][0x208] ;  /* 0x0000820046467625 */ /* 0x000fc800078e004c */
[--C-:B------:R-:W-:Y:S01]  /*9f50*/  FADD.FTZ R36, R36, -R77.reuse ;  /* 0x8000004d24247221 */ /* 0x100fe20000010000 */
[----:B------:R0:W-:Y:S01]  /*9f60*/  STG.E.128 [R70.64], R40 ;  /* 0x0000002846007986 */ /* 0x0001e2000c101d06 */
[----:B------:R-:W-:Y:S02]  /*9f70*/  FADD.FTZ R94, R39, -R77 ;  /* 0x8000004d275e7221 */ /* 0x000fe40000010000 */
[C---:B------:R-:W-:Y:S02]  /*9f80*/  FMUL.FTZ R36, R73.reuse, R36 ;  /* 0x0000002449247220 */ /* 0x040fe40000410000 */
[----:B------:R-:W-:Y:S02]  /*9f90*/  FMUL.FTZ R39, R73, R94 ;  /* 0x0000005e49277220 */ /* 0x000fe40000410000 */
[----:B------:R-:W-:Y:S02]  /*9fa0*/  FFMA.FTZ R36, R95, R36, R6 ;  /* 0x000000245f247223 */ /* 0x000fe40000010006 */
[----:B------:R-:W-:-:S02]  /*9fb0*/  FFMA.FTZ R39, R91, R39, R56 ;  /* 0x000000275b277223 */ /* 0x000fc40000010038 */
[--C-:B------:R-:W-:Y:S02]  /*9fc0*/  FADD.FTZ R32, R32, -R77.reuse ;  /* 0x8000004d20207221 */ /* 0x100fe40000010000 */
[--C-:B------:R-:W-:Y:S02]  /*9fd0*/  FADD.FTZ R28, R28, -R77.reuse ;  /* 0x8000004d1c1c7221 */ /* 0x100fe40000010000 */
[--C-:B------:R-:W-:Y:S02]  /*9fe0*/  FADD.FTZ R94, R29, -R77.reuse ;  /* 0x8000004d1d5e7221 */ /* 0x100fe40000010000 */
[--C-:B------:R-:W-:Y:S01]  /*9ff0*/  FADD.FTZ R25, R25, -R77.reuse ;  /* 0x8000004d19197221 */ /* 0x100fe20000010000 */
[----:B0-----:R-:W-:Y:S01]  /*a000*/  LOP3.LUT R70, R78, 0x7f, RZ, 0xc0, !PT ;  /* 0x0000007f4e467812 */ /* 0x001fe200078ec0ff */
[--C-:B------:R-:W-:Y:S01]  /*a010*/  FADD.FTZ R78, R38, -R77.reuse ;  /* 0x8000004d264e7221 */ /* 0x100fe20000010000 */
[----:B------:R-:W-:Y:S01]  /*a020*/  SEL R71, RZ, 0x1, P2 ;  /* 0x00000001ff477807 */ /* 0x000fe20001000000 */
[----:B------:R-:W-:Y:S01]  /*a030*/  FADD.FTZ R38, R37, -R77 ;  /* 0x8000004d25267221 */ /* 0x000fe20000010000 */
[----:B------:R-:W-:Y:S01]  /*a040*/  LEA.HI.SX32 R79, R79, R70, 0x1e ;  /* 0x000000464f4f7211 */ /* 0x000fe200078ff2ff */
[----:B------:R-:W-:-:S02]  /*a050*/  FMUL.FTZ R78, R73, R78 ;  /* 0x0000004e494e7220 */ /* 0x000fc40000410000 */
[----:B------:R-:W-:Y:S01]  /*a060*/  FMUL.FTZ R40, R73, R38 ;  /* 0x0000002649287220 */ /* 0x000fe20000410000 */
[----:B------:R-:W-:Y:S01]  /*a070*/  IADD3 R79, R79, 0x80, RZ ;  /* 0x000000804f4f7810 */ /* 0x000fe20007ffe0ff */
[----:B------:R-:W-:Y:S02]  /*a080*/  FFMA.FTZ R38, R92, R78, R7 ;  /* 0x0000004e5c267223 */ /* 0x000fe40000010007 */
[----:B------:R-:W-:Y:S02]  /*a090*/  FFMA.FTZ R37, R93, R40, R55 ;  /* 0x000000285d257223 */ /* 0x000fe40000010037 */
[----:B------:R-:W-:-:S04]  /*a0a0*/  IMAD.WIDE.U32 R40, R79, R76, c[0x0][0x208] ;  /* 0x000082004f287625 */ /* 0x000fc800078e004c */
[--C-:B------:R-:W-:Y:S01]  /*a0b0*/  FADD.FTZ R42, R33, -R77.reuse ;  /* 0x8000004d212a7221 */ /* 0x100fe20000010000 */
[----:B------:R0:W-:Y:S01]  /*a0c0*/  STG.E.128 [R40.64], R36 ;  /* 0x0000002428007986 */ /* 0x0001e2000c101d06 */
[--C-:B------:R-:W-:Y:S02]  /*a0d0*/  FADD.FTZ R78, R35, -R77.reuse ;  /* 0x8000004d234e7221 */ /* 0x100fe40000010000 */
[--C-:B------:R-:W-:Y:S02]  /*a0e0*/  FADD.FTZ R35, R24, -R77.reuse ;  /* 0x8000004d18237221 */ /* 0x100fe40000010000 */
[--C-:B------:R-:W-:Y:S02]  /*a0f0*/  FADD.FTZ R34, R34, -R77.reuse ;  /* 0x8000004d22227221 */ /* 0x100fe40000010000 */
[----:B------:R-:W-:Y:S02]  /*a100*/  FMUL.FTZ R24, R73, R42 ;  /* 0x0000002a49187220 */ /* 0x000fe40000410000 */
[----:B------:R-:W-:-:S02]  /*a110*/  FADD.FTZ R30, R30, -R77 ;  /* 0x8000004d1e1e7221 */ /* 0x000fc40000010000 */
[--C-:B------:R-:W-:Y:S02]  /*a120*/  FADD.FTZ R124, R31, -R77.reuse ;  /* 0x8000004d1f7c7221 */ /* 0x100fe40000010000 */
[C---:B------:R-:W-:Y:S02]  /*a130*/  FMUL.FTZ R29, R73.reuse, R32 ;  /* 0x00000020491d7220 */ /* 0x040fe40000410000 */
[C---:B------:R-:W-:Y:S02]  /*a140*/  FMUL.FTZ R33, R73.reuse, R28 ;  /* 0x0000001c49217220 */ /* 0x040fe40000410000 */
[----:B------:R-:W-:Y:S02]  /*a150*/  FMUL.FTZ R28, R73, R94 ;  /* 0x0000005e491c7220 */ /* 0x000fe40000410000 */
[--C-:B0-----:R-:W-:Y:S02]  /*a160*/  FADD.FTZ R36, R26, -R77.reuse ;  /* 0x8000004d1a247221 */ /* 0x101fe40000010000 */
[----:B------:R-:W-:-:S02]  /*a170*/  FADD.FTZ R38, R27, -R77 ;  /* 0x8000004d1b267221 */ /* 0x000fc40000010000 */
[--C-:B------:R-:W-:Y:S02]  /*a180*/  FADD.FTZ R40, R49, -R77.reuse ;  /* 0x8000004d31287221 */ /* 0x100fe40000010000 */
[--C-:B------:R-:W-:Y:S02]  /*a190*/  FADD.FTZ R48, R48, -R77.reuse ;  /* 0x8000004d30307221 */ /* 0x100fe40000010000 */
[--C-:B------:R-:W-:Y:S02]  /*a1a0*/  FADD.FTZ R50, R50, -R77.reuse ;  /* 0x8000004d32327221 */ /* 0x100fe40000010000 */
[----:B------:R-:W-:Y:S02]  /*a1b0*/  FADD.FTZ R39, R51, -R77 ;  /* 0x8000004d33277221 */ /* 0x000fe40000010000 */
[C---:B------:R-:W-:Y:S02]  /*a1c0*/  FMUL.FTZ R32, R73.reuse, R25 ;  /* 0x0000001949207220 */ /* 0x040fe40000410000 */
[----:B------:R-:W-:-:S02]  /*a1d0*/  FMUL.FTZ R26, R73, R34 ;  /* 0x00000022491a7220 */ /* 0x000fc40000410000 */
[----:B------:R-:W-:Y:S02]  /*a1e0*/  FMUL.FTZ R27, R73, R78 ;  /* 0x0000004e491b7220 */ /* 0x000fe40000410000 */
[----:B------:R-:W-:Y:S02]  /*a1f0*/  FFMA.FTZ R25, R89, R24, R57 ;  /* 0x0000001859197223 */ /* 0x000fe40000010039 */
        /* <DEDUP_REMOVED lines=8> */
[C---:B------:R-:W-:Y:S02]  /*a280*/  FMUL.FTZ R51, R73.reuse, R48 ;  /* 0x0000003049337220 */ /* 0x040fe40000410000 */
[----:B------:R-:W-:-:S02]  /*a290*/  FMUL.FTZ R38, R73, R50 ;  /* 0x0000003249267220 */ /* 0x000fc40000410000 */
[----:B------:R-:W-:Y:S02]  /*a2a0*/  FMUL.FTZ R39, R73, R39 ;  /* 0x0000002749277220 */ /* 0x000fe40000410000 */
[----:B------:R-:W-:Y:S02]  /*a2b0*/  FFMA.FTZ R28, R86, R33, R10 ;  /* 0x00000021561c7223 */ /* 0x000fe4000001000a */
[----:B------:R-:W-:-:S04]  /*a2c0*/  IMAD.WIDE.U32 R72, R72, R76, c[0x0][0x208] ;  /* 0x0000820048487625 */ /* 0x000fc800078e004c */
[----:B------:R-:W-:Y:S02]  /*a2d0*/  FFMA.FTZ R27, R87, R27, R58 ;  /* 0x0000001b571b7223 */ /* 0x000fe4000001003a */
[----:B------:R-:W-:Y:S02]  /*a2e0*/  FFMA.FTZ R26, R88, R26, R9 ;  /* 0x0000001a581a7223 */ /* 0x000fe40000010009 */
[----:B------:R-:W-:Y:S02]  /*a2f0*/  FFMA.FTZ R33, R65, R32, R61 ;  /* 0x0000002041217223 */ /* 0x000fe4000001003d */
[----:B------:R-:W-:Y:S01]  /*a300*/  IMAD.WIDE.U32 R40, R74, R76, c[0x0][0x208] ;  /* 0x000082004a287625 */ /* 0x000fe200078e004c */
[----:B------:R0:W-:Y:S03]  /*a310*/  STG.E.128 [R72.64], R24 ;  /* 0x0000001848007986 */ /* 0x0001e6000c101d06 */
[----:B------:R-:W-:-:S02]  /*a320*/  FFMA.FTZ R31, R81, R31, R60 ;  /* 0x0000001f511f7223 */ /* 0x000fc4000001003c */
[----:B------:R-:W-:Y:S02]  /*a330*/  FFMA.FTZ R30, R84, R30, R11 ;  /* 0x0000001e541e7223 */ /* 0x000fe4000001000b */
[----:B------:R-:W-:Y:S02]  /*a340*/  FFMA.FTZ R32, R16, R37, R12 ;  /* 0x0000002510207223 */ /* 0x000fe4000001000c */
[----:B------:R-:W-:Y:S01]  /*a350*/  IMAD.WIDE.U32 R42, R75, R76, c[0x0][0x208] ;  /* 0x000082004b2a7625 */ /* 0x000fe200078e004c */
[----:B------:R0:W-:Y:S03]  /*a360*/  STG.E.128 [R40.64], R28 ;  /* 0x0000001c28007986 */ /* 0x0001e6000c101d06 */
[----:B------:R-:W-:Y:S02]  /*a370*/  FFMA.FTZ R35, R66, R35, R62 ;  /* 0x0000002342237223 */ /* 0x000fe4000001003e */
[----:B------:R-:W-:-:S02]  /*a380*/  FFMA.FTZ R34, R17, R34, R13 ;  /* 0x0000002211227223 */ /* 0x000fc4000001000d */
[----:B------:R-:W-:Y:S02]  /*a390*/  FFMA.FTZ R37, R67, R36, R63 ;  /* 0x0000002443257223 */ /* 0x000fe4000001003f */
[----:B------:R-:W-:Y:S01]  /*a3a0*/  IMAD.WIDE.U32 R48, R80, R76, c[0x0][0x208] ;  /* 0x0000820050307625 */ /* 0x000fe200078e004c */
[----:B------:R0:W-:Y:S03]  /*a3b0*/  STG.E.128 [R42.64], R32 ;  /* 0x000000202a007986 */ /* 0x0001e6000c101d06 */
[----:B------:R-:W-:Y:S02]  /*a3c0*/  FFMA.FTZ R39, R68, R39, R64 ;  /* 0x0000002744277223 */ /* 0x000fe40000010040 */
[----:B------:R-:W-:Y:S02]  /*a3d0*/  FFMA.FTZ R38, R19, R38, R15 ;  /* 0x0000002613267223 */ /* 0x000fe4000001000f */
[----:B------:R-:W-:-:S05]  /*a3e0*/  FFMA.FTZ R36, R18, R51, R14 ;  /* 0x0000003312247223 */ /* 0x000fca000001000e */
[----:B------:R0:W-:Y:S02]  /*a3f0*/  STG.E.128 [R48.64], R36 ;  /* 0x0000002430007986 */ /* 0x0001e4000c101d06 */
[----:B0-----:R-:W-:Y:S01]  /*a400*/  @P0 CALL.REL.NOINC `(.L_x_19253) ;  /* 0x0000001000000944 */ /* 0x001fe20003c00000 */
[----:B------:R-:W-:Y:S05]  /*a410*/  BRA `(.L_x_19254) ;  /* 0xffff6aa000007947 */ /* 0x000fea000383ffff */
.L_x_19253:
[----:B------:R-:W-:Y:S05]  /*a420*/  EXIT ;  /* 0x000000000000794d */ /* 0x000fea0003800000 */
.L_x_19251:
[----:B------:R-:W-:Y:S01]  /*a430*/  HFMA2.MMA R94, -RZ, RZ, 0, 1.847743988037109375e-06 ;  /* 0x0000001fff5e7435 */ /* 0x000fe200000001ff */
[----:B------:R-:W-:Y:S01]  /*a440*/  MOV R83, R76 ;  /* 0x0000004c00537202 */ /* 0x000fe20000000f00 */
[----:B------:R-:W-:Y:S01]  /*a450*/  IMAD.MOV.U32 R77, RZ, RZ, 0x1 ;  /* 0x00000001ff4d7424 */ /* 0x000fe200078e00ff */
[----:B------:R-:W-:Y:S01]  /*a460*/  MOV R78, 0xa490 ;  /* 0x0000a490004e7802 */ /* 0x000fe20000000f00 */
[----:B------:R-:W-:Y:S02]  /*a470*/  IMAD.MOV.U32 R79, RZ, RZ, -0x1 ;  /* 0xffffffffff4f7424 */ /* 0x000fe400078e00ff */
[----:B------:R-:W-:Y:S05]  /*a480*/  CALL.REL.NOINC `($__internal_141_$__cuda_sm70_shflsync_bfly_p) ;  /* 0x000006d000007944 */ /* 0x000fea0003c00000 */
[----:B-1----:R-:W-:Y:S05]  /*a490*/  BRA `(.L_x_19255) ;  /* 0xfffff10000007947 */ /* 0x002fea000383ffff */
.L_x_19252:
[----:B------:R-:W-:Y:S01]  /*a4a0*/  HFMA2.MMA R94, -RZ, RZ, 0, 1.847743988037109375e-06 ;  /* 0x0000001fff5e7435 */ /* 0x000fe200000001ff */
[----:B------:R-:W-:Y:S01]  /*a4b0*/  MOV R83, R76 ;  /* 0x0000004c00537202 */ /* 0x000fe20000000f00 */
[----:B------:R-:W-:Y:S01]  /*a4c0*/  IMAD.MOV.U32 R77, RZ, RZ, 0x2 ;  /* 0x00000002ff4d7424 */ /* 0x000fe200078e00ff */
[----:B------:R-:W-:Y:S01]  /*a4d0*/  MOV R78, 0xa500 ;  /* 0x0000a500004e7802 */ /* 0x000fe20000000f00 */
[----:B------:R-:W-:-:S02]  /*a4e0*/  IMAD.MOV.U32 R79, RZ, RZ, -0x1 ;  /* 0xffffffffff4f7424 */ /* 0x000fc400078e00ff */
[----:B------:R-:W-:Y:S05]  /*a4f0*/  CALL.REL.NOINC `($__internal_141_$__cuda_sm70_shflsync_bfly_p) ;  /* 0x0000066000007944 */ /* 0x000fea0003c00000 */
[----:B-1----:R-:W-:Y:S01]  /*a500*/  FADD.FTZ R76, R76, R77 ;  /* 0x0000004d4c4c7221 */ /* 0x002fe20000010000 */
[----:B------:R-:W-:Y:S01]  /*a510*/  MOV R77, 0x4 ;  /* 0x00000004004d7802 */ /* 0x000fe20000000f00 */
[----:B------:R-:W-:Y:S01]  /*a520*/  IMAD.MOV.U32 R94, RZ, RZ, 0x1f ;  /* 0x0000001fff5e7424 */ /* 0x000fe200078e00ff */
[----:B------:R-:W-:Y:S01]  /*a530*/  MOV R79, 0xffffffff ;  /* 0xffffffff004f7802 */ /* 0x000fe20000000f00 */
[----:B------:R-:W-:Y:S01]  /*a540*/  IMAD.MOV.U32 R83, RZ, RZ, R76 ;  /* 0x000000ffff537224 */ /* 0x000fe200078e004c */
[----:B------:R-:W-:-:S02]  /*a550*/  MOV R78, 0xa570 ;  /* 0x0000a570004e7802 */ /* 0x000fc40000000f00 */
[----:B------:R-:W-:Y:S05]  /*a560*/  CALL.REL.NOINC `($__internal_141_$__cuda_sm70_shflsync_bfly_p) ;  /* 0x000005f000007944 */ /* 0x000fea0003c00000 */
[----:B-1----:R-:W-:Y:S01]  /*a570*/  FADD.FTZ R76, R76, R77 ;  /* 0x0000004d4c4c7221 */ /* 0x002fe20000010000 */
[----:B------:R-:W-:Y:S01]  /*a580*/  HFMA2.MMA R77, -RZ, RZ, 0, 4.76837158203125e-07 ;  /* 0x00000008ff4d7435 */ /* 0x000fe200000001ff */
[----:B------:R-:W-:Y:S01]  /*a590*/  IMAD.MOV.U32 R94, RZ, RZ, 0x1f ;  /* 0x0000001fff5e7424 */ /* 0x000fe200078e00ff */
[----:B------:R-:W-:Y:S01]  /*a5a0*/  MOV R79, 0xffffffff ;  /* 0xffffffff004f7802 */ /* 0x000fe20000000f00 */
[----:B------:R-:W-:Y:S01]  /*a5b0*/  IMAD.MOV.U32 R83, RZ, RZ, R76 ;  /* 0x000000ffff537224 */ /* 0x000fe200078e004c */
[----:B------:R-:W-:-:S02]  /*a5c0*/  MOV R78, 0xa5e0 ;  /* 0x0000a5e0004e7802 */ /* 0x000fc40000000f00 */
[----:B------:R-:W-:Y:S05]  /*a5d0*/  CALL.REL.NOINC `($__internal_141_$__cuda_sm70_shflsync_bfly_p) ;  /* 0x0000058000007944 */ /* 0x000fea0003c00000 */
[----:B-1----:R-:W-:Y:S01]  /*a5e0*/  FADD.FTZ R76, R76, R77 ;  /* 0x0000004d4c4c7221 */ /* 0x002fe20000010000 */
[----:B------:R-:W-:Y:S01]  /*a5f0*/  HFMA2.MMA R77, -RZ, RZ, 0, 9.5367431640625e-07 ;  /* 0x00000010ff4d7435 */ /* 0x000fe200000001ff */
[----:B------:R-:W-:Y:S01]  /*a600*/  IMAD.MOV.U32 R94, RZ, RZ, 0x1f ;  /* 0x0000001fff5e7424 */ /* 0x000fe200078e00ff */
[----:B------:R-:W-:Y:S01]  /*a610*/  MOV R79, 0xffffffff ;  /* 0xffffffff004f7802 */ /* 0x000fe20000000f00 */
[----:B------:R-:W-:Y:S01]  /*a620*/  IMAD.MOV.U32 R83, RZ, RZ, R76 ;  /* 0x000000ffff537224 */ /* 0x000fe200078e004c */
[----:B------:R-:W-:-:S02]  /*a630*/  MOV R78, 0xa650 ;  /* 0x0000a650004e7802 */ /* 0x000fc40000000f00 */
[----:B------:R-:W-:Y:S05]  /*a640*/  CALL.REL.NOINC `($__internal_141_$__cuda_sm70_shflsync_bfly_p) ;  /* 0x0000051000007944 */ /* 0x000fea0003c00000 */
[----:B-1----:R-:W-:Y:S01]  /*a650*/  FADD.FTZ R76, R76, R77 ;  /* 0x0000004d4c4c7221 */ /* 0x002fe20000010000 */
[----:B------:R-:W-:Y:S01]  /*a660*/  MOV R79, 0xffffffff ;  /* 0xffffffff004f7802 */ /* 0x000fe20000000f00 */
[----:B------:R-:W-:-:S02]  /*a670*/  IMAD.MOV.U32 R94, RZ, RZ, 0x1f ;  /* 0x0000001fff5e7424 */ /* 0x000fc400078e00ff */
        /* <DEDUP_REMOVED lines=49> */
[----:B------:R-:W-:Y:S01]  /*a990*/  HFMA2.MMA R77, -RZ, RZ, 0, 5.9604644775390625e-08 ;  /* 0x00000001ff4d7435 */ /* 0x000fe200000001ff */
[----:B------:R-:W-:-:S05]  /*a9a0*/  MOV R78, 0xa9c0 ;  /* 0x0000a9c0004e7802 */ /* 0x000fca0000000f00 */
[----:B------:R-:W-:Y:S05]  /*a9b0*/  CALL.REL.NOINC `($__internal_141_$__cuda_sm70_shflsync_bfly_p) ;  /* 0x000001a000007944 */ /* 0x000fea0003c00000 */
[----:B------:R-:W-:Y:S01]  /*a9c0*/  HFMA2.MMA R94, -RZ, RZ, 0, 1.847743988037109375e-06 ;  /* 0x0000001fff5e7435 */ /* 0x000fe200000001ff */
[----:B-1----:R-:W-:Y:S01]  /*a9d0*/  FADD.FTZ R83, R83, R77 ;  /* 0x0000004d53537221 */ /* 0x002fe20000010000 */
[----:B------:R-:W-:Y:S01]  /*a9e0*/  MOV R78, 0xaa20 ;  /* 0x0000aa20004e7802 */ /* 0x000fe20000000f00 */
[----:B------:R-:W-:Y:S02]  /*a9f0*/  IMAD.MOV.U32 R77, RZ, RZ, 0x2 ;  /* 0x00000002ff4d7424 */ /* 0x000fe400078e00ff */
[----:B------:R-:W-:Y:S02]  /*aa00*/  IMAD.MOV.U32 R79, RZ, RZ, -0x1 ;  /* 0xffffffffff4f7424 */ /* 0x000fe400078e00ff */
[----:B------:R-:W-:Y:S05]  /*aa10*/  CALL.REL.NOINC `($__internal_141_$__cuda_sm70_shflsync_bfly_p) ;  /* 0x0000014000007944 */ /* 0x000fea0003c00000 */
[----:B-1----:R-:W-:Y:S01]  /*aa20*/  FADD.FTZ R83, R83, R77 ;  /* 0x0000004d53537221 */ /* 0x002fe20000010000 */
[----:B------:R-:W-:Y:S01]  /*aa30*/  MOV R77, 0x4 ;  /* 0x00000004004d7802 */ /* 0x000fe20000000f00 */
[----:B------:R-:W-:Y:S01]  /*aa40*/  IMAD.MOV.U32 R94, RZ, RZ, 0x1f ;  /* 0x0000001fff5e7424 */ /* 0x000fe200078e00ff */
[----:B------:R-:W-:-:S02]  /*aa50*/  MOV R79, 0xffffffff ;  /* 0xffffffff004f7802 */ /* 0x000fc40000000f00 */
[----:B------:R-:W-:Y:S02]  /*aa60*/  MOV R78, 0xaa80 ;  /* 0x0000aa80004e7802 */ /* 0x000fe40000000f00 */
        /* <DEDUP_REMOVED lines=10> */
[----:B------:R-:W-:Y:S02]  /*ab10*/  MOV R79, 0xffffffff ;  /* 0xffffffff004f7802 */ /* 0x000fe40000000f00 */
[----:B------:R-:W-:-:S02]  /*ab20*/  MOV R78, 0xab40 ;  /* 0x0000ab40004e7802 */ /* 0x000fc40000000f00 */
[----:B------:R-:W-:Y:S05]  /*ab30*/  CALL.REL.NOINC `($__internal_141_$__cuda_sm70_shflsync_bfly_p) ;  /* 0x0000002000007944 */ /* 0x000fea0003c00000 */
[----:B-1----:R-:W-:Y:S01]  /*ab40*/  IMAD.MOV.U32 R124, RZ, RZ, R77 ;  /* 0x000000ffff7c7224 */ /* 0x002fe200078e004d */
[----:B------:R-:W-:Y:S05]  /*ab50*/  BRA `(.L_x_19256) ;  /* 0xffffee8000007947 */ /* 0x000fea000383ffff */
        .weak           $__internal_141_$__cuda_sm70_shflsync_bfly_p
        .type           $__internal_141_$__cuda_sm70_shflsync_bfly_p,@function
        .size           $__internal_141_$__cuda_sm70_shflsync_bfly_p,(.L_x_22229 - $__internal_141_$__cuda_sm70_shflsync_bfly_p)
$__internal_141_$__cuda_sm70_shflsync_bfly_p:
[----:B------:R-:W-:Y:S04]  /*ab60*/  WARPSYNC R79 ;  /* 0x0000004f00007348 */ /* 0x000fe80003800000 */
[----:B------:R0:W1:Y:S02]  /*ab70*/  SHFL.BFLY PT, R77, R83, R77, R94 ;  /* 0x0c00004d534d7389 */ /* 0x00006400000e005e */
[----:B0-----:R-:W-:-:S06]  /*ab80*/  HFMA2.MMA R79, -RZ, RZ, 0, 0 ;  /* 0x00000000ff4f7435 */ /* 0x001fcc00000001ff */
[----:B------:R-:W-:Y:S05]  /*ab90*/  RET.REL.NODEC R78 `(_ZN10layer_norm13ln_fwd_kernelINS_13Kernel_traitsI6__halfffffjLj3072ELj1ELj1ELj4ELj16ENS_18Kernel_traits_baseILj3072ES2_ffffjLj128EEEEELb1ELb1ELb0ELb1EEEvNS_9FwdParamsE) ;  /* 0xffff54604e007950 */ /* 0x000fea0003c3ffff */
.L_x_19257:
        /* <DEDUP_REMOVED lines=14> */
.L_x_22229:


//--------------------- .text._ZN10layer_norm13ln_fwd_kernelINS_13Kernel_traitsI6__halfffffjLj3072ELj1ELj1ELj4ELj16ENS_18Kernel_traits_baseILj3072ES2_ffffjLj128EEEEELb1ELb1ELb1ELb0EEEvNS_9FwdParamsE --------------------------
	.section	.text._ZN10layer_norm13ln_fwd_kernelINS_13Kernel_traitsI6__halfffffjLj3072ELj1ELj1ELj4ELj16ENS_18Kernel_traits_baseILj3072ES2_ffffjLj128EEEEELb1ELb1ELb1ELb0EEEvNS_9FwdParamsE,"ax",@progbits
	.sectioninfo	@"SHI_REGISTERS=149"
	.align	128
        .global         _ZN10layer_norm13ln_fwd_kernelINS_13Kernel_traitsI6__halfffffjLj3072ELj1ELj1ELj4ELj16ENS_18Kernel_traits_baseILj3072ES2_ffffjLj128EEEEELb1ELb1ELb1ELb0EEEvNS_9FwdParamsE
        .type           _ZN10layer_norm13ln_fwd_kernelINS_13Kernel_traitsI6__halfffffjLj3072ELj1ELj1ELj4ELj16ENS_18Kernel_traits_baseILj3072ES2_ffffjLj128EEEEELb1ELb1ELb1ELb0EEEvNS_9FwdParamsE,@function
        .size           _ZN10layer_norm13ln_fwd_kernelINS_13Kernel_traitsI6__halfffffjLj3072ELj1ELj1ELj4ELj16ENS_18Kernel_traits_baseILj3072ES2_ffffjLj128EEEEELb1ELb1ELb1ELb0EEEvNS_9FwdParamsE,(.L_x_22230 - _ZN10layer_norm13ln_fwd_kernelINS_13Kernel_traitsI6__halfffffjLj3072ELj1ELj1ELj4ELj16ENS_18Kernel_traits_baseILj3072ES2_ffffjLj128EEEEELb1ELb1ELb1ELb0EEEvNS_9FwdParamsE)
        .other          _ZN10layer_norm13ln_fwd_kernelINS_13Kernel_traitsI6__halfffffjLj3072ELj1ELj1ELj4ELj16ENS_18Kernel_traits_baseILj3072ES2_ffffjLj128EEEEELb1ELb1ELb1ELb0EEEvNS_9FwdParamsE,@"STO_CUDA_ENTRY STV_DEFAULT"
_ZN10layer_norm13ln_fwd_kernelINS_13Kernel_traitsI6__halfffffjLj3072ELj1ELj1ELj4ELj16ENS_18Kernel_traits_baseILj3072ES2_ffffjLj128EEEEELb1ELb1ELb1ELb0EEEvNS_9FwdParamsE:
.text._ZN10layer_norm13ln_fwd_kernelINS_13Kernel_traitsI6__halfffffjLj3072ELj1ELj1ELj4ELj16ENS_18Kernel_traits_baseILj3072ES2_ffffjLj128EEEEELb1ELb1ELb1ELb0EEEvNS_9FwdParamsE:
        /* <DEDUP_REMOVED lines=15> */
[----:B------:R-:W0:Y:S01]  /*00f0*/  S2R R39, SR_CTAID.X ;  /* 0x0000000000277919 */ /* 0x000e220000002500 */
[----:B--2---:R-:W1:Y:S08]  /*0100*/  @P0 R2UR UR4, R6 ;  /* 0x00000000060403c2 */ /* 0x004e7000000e0000 */
[----:B------:R2:W4:Y:S01]  /*0110*/  @P0 R2UR UR5, R7 ;  /* 0x00000000070503c2 */ /* 0x00052200000e0000 */
[----:B---3--:R-:W-:Y:S01]  /*0120*/  @P0 IADD3 R22, P1, R2, c[0x0][0x240], RZ ;  /* 0x0000900002160a10 */ /* 0x008fe20007f3e0ff */
[----:B0-----:R-:W-:-:S03]  /*0130*/  IMAD R2, R39, c[0x0][0x0], R0 ;  /* 0x0000000027027a24 */ /* 0x001fc600078e0200 */
[----:B------:R-:W-:Y:S01]  /*0140*/  @P0 IADD3.X R23, RZ, R3, RZ, P1, !PT ;  /* 0x00000003ff170210 */ /* 0x000fe20000ffe4ff */
[----:B------:R-:W-:-:S03]  /*0150*/  IMAD.WIDE.U32 R10, R2, -0x326172a9, RZ ;  /* 0xcd9e8d57020a7825 */ /* 0x000fc600078e00ff */
[--C-:B------:R-:W-:Y:S02]  /*0160*/  SHF.R.U64 R3, R22, 0x2, R23.reuse ;  /* 0x0000000216037819 */ /* 0x100fe40000001217 */
[----:B------:R-:W-:Y:S02]  /*0170*/  SHF.R.U32.HI R4, RZ, 0x2, R23 ;  /* 0x00000002ff047819 */ /* 0x000fe40000011617 */
[----:B------:R-:W-:Y:S01]  /*0180*/  LOP3.LUT R23, R0, 0x7f, RZ, 0xc0, !PT ;  /* 0x0000007f00177812 */ /* 0x000fe200078ec0ff */
[----:B------:R-:W-:Y:S01]  /*0190*/  IMAD.WIDE.U32 R8, R3, -0x2daee0ad, RZ ;  /* 0xd2511f5303087825 */ /* 0x000fe200078e00ff */
[----:B-1----:R-:W-:Y:S01]  /*01a0*/  LOP3.LUT R5, R11, UR4, R4, 0x96, !PT ;  /* 0x000000040b057c12 */ /* 0x002fe2000f8e9604 */
        /* <DEDUP_REMOVED lines=39> */
[----:B------:R-:W-:-:S02]  /*0420*/  LOP3.LUT R7, R11, UR15, R12, 0x96, !PT ;  /* 0x0000000f0b077c12 */ /* 0x000fc4000f8e960c */
[----:B------:R-:W-:Y:S02]  /*0430*/  ISETP.GE.U32.AND P4, PT, R5, 0x200, PT ;  /* 0x000002000500780c */ /* 0x000fe40003f86070 */
[----:B------:R-:W-:Y:S01]  /*0440*/  LOP3.LUT R12, R9, UR16, R6, 0x96, !PT ;  /* 0x00000010090c7c12 */ /* 0x000fe2000f8e9606 */
[----:B------:R-:W-:Y:S01]  /*0450*/  IMAD.WIDE.U32 R6, R7, -0x2daee0ad, RZ ;  /* 0xd2511f5307067825 */ /* 0x000fe200078e00ff */
[----:B------:R-:W-:Y:S02]  /*0460*/  ISETP.GE.U32.AND P3, PT, R5, 0x280, PT ;  /* 0x000002800500780c */ /* 0x000fe40003f66070 */
[----:B------:R-:W-:Y:S01]  /*0470*/  P2R R128, PR, RZ, 0x40 ;  /* 0x00000040ff807803 */ /* 0x000fe20000000000 */
[----:B------:R-:W-:Y:S01]  /*0480*/  IMAD.WIDE.U32 R12, R12, -0x326172a9, RZ ;  /* 0xcd9e8d570c0c7825 */ /* 0x000fe200078e00ff */
[----:B------:R-:W-:Y:S02]  /*0490*/  LOP3.LUT R20, R7, UR18, R8, 0x96, !PT ;  /* 0x0000001207147c12 */ /* 0x000fe4000f8e9608 */
[----:B------:R-:W-:-:S02]  /*04a0*/  P2R R129, PR, RZ, 0x20 ;  /* 0x00000020ff817803 */ /* 0x000fc40000000000 */
[----:B------:R-:W-:Y:S01]  /*04b0*/  LOP3.LUT R8, R13, UR17, R10, 0x96, !PT ;  /* 0x000000110d087c12 */ /* 0x000fe2000f8e960a */
[----:B------:R-:W-:Y:S01]  /*04c0*/  IMAD.WIDE.U32 R20, R20, -0x326172a9, RZ ;  /* 0xcd9e8d5714147825 */ /* 0x000fe200078e00ff */
[----:B------:R-:W-:Y:S02]  /*04d0*/  P2R R130, PR, RZ, 0x10 ;  /* 0x00000010ff827803 */ /* 0x000fe40000000000 */
[----:B------:R-:W-:Y:S01]  /*04e0*/  P2R R131, PR, RZ, 0x8 ;  /* 0x00000008ff837803 */ /* 0x000fe20000000000 */
[----:B------:R-:W-:Y:S01]  /*04f0*/  IMAD.WIDE.U32 R8, R8, -0x2daee0ad, RZ ;  /* 0xd2511f5308087825 */ /* 0x000fe200078e00ff */
[----:B------:R-:W-:-:S04]  /*0500*/  LOP3.LUT R34, R21, UR19, R12, 0x96, !PT ;  /* 0x0000001315227c12 */ /* 0x000fc8000f8e960c */
[----:B------:R-:W-:Y:S01]  /*0510*/  LOP3.LUT R36, R9, UR20, R6, 0x96, !PT ;  /* 0x0000001409247c12 */ /* 0x000fe2000f8e9606 */
[----:B------:R-:W-:-:S04]  /*0520*/  IMAD.WIDE.U32 R34, R34, -0x2daee0ad, RZ ;  /* 0xd2511f5322227825 */ /* 0x000fc800078e00ff */
[----:B------:R-:W-:Y:S01]  /*0530*/  IMAD.WIDE.U32 R36, R36, -0x326172a9, RZ ;  /* 0xcd9e8d5724247825 */ /* 0x000fe200078e00ff */
[----:B------:R-:W-:Y:S01]  /*0540*/  LOP3.LUT R55, R35, UR22, R8, 0x96, !PT ;  /* 0x0000001623377c12 */ /* 0x000fe2000f8e9608 */
        /* <DEDUP_REMOVED lines=14> */
.L_x_19259:
[----:B0-----:R-:W-:Y:S05]  /*0630*/  BSYNC B0 ;  /* 0x0000000000007941 */ /* 0x001fea0003800000 */
.L_x_19258:
        /* <DEDUP_REMOVED lines=15> */
.L_x_19261:
[----:B0-----:R-:W-:Y:S05]  /*0730*/  BSYNC B0 ;  /* 0x0000000000007941 */ /* 0x001fea0003800000 */
.L_x_19260:
        /* <DEDUP_REMOVED lines=15> */
.L_x_19263:
[----:B0-----:R-:W-:Y:S05]  /*0830*/  BSYNC B0 ;  /* 0x0000000000007941 */ /* 0x001fea0003800000 */
.L_x_19262:
        /* <DEDUP_REMOVED lines=15> */
.L_x_19265:
[----:B0-----:R-:W-:Y:S05]  /*0930*/  BSYNC B0 ;  /* 0x0000000000007941 */ /* 0x001fea0003800000 */
.L_x_19264:
        /* <DEDUP_REMOVED lines=15> */
.L_x_19267:
[----:B0-----:R-:W-:Y:S05]  /*0a30*/  BSYNC B0 ;  /* 0x0000000000007941 */ /* 0x001fea0003800000 */
.L_x_19266:
        /* <DEDUP_REMOVED lines=21> */
.L_x_19269:
[----:B0-----:R-:W-:Y:S05]  /*0b90*/  BSYNC B0 ;  /* 0x0000000000007941 */ /* 0x001fea0003800000 */
.L_x_19268:
        /* <DEDUP_REMOVED lines=58> */
[--C-:B------:R-:W-:Y:S01]  /*0f40*/  SHF.R.U64 R116, R16, 0x10, R17.reuse ;  /* 0x0000001010747819 */ /* 0x100fe20000001211 */
[----:B0-----:R0:W1:Y:S01]  /*0f50*/  MUFU.RCP R113, R32 ;  /* 0x0000002000717308 */ /* 0x0010620000001000 */
[----:B------:R-:W-:Y:S01]  /*0f60*/  MOV R34, R42 ;  /* 0x0000002a00227202 */ /* 0x000fe20000000f00 */
[----:B------:R-:W-:Y:S01]  /*0f70*/  IMAD.HI.U32 R30, R56, -0x326172a9, RZ ;  /* 0xcd9e8d57381e7827 */ /* 0x000fe200078e00ff */
[----:B------:R-:W-:Y:S01]  /*0f80*/  SHF.R.U32.HI R117, RZ, 0x10, R17 ;  /* 0x00000010ff757819 */ /* 0x000fe20000011611 */
[----:B------:R-:W-:Y:S01]  /*0f90*/  HADD2.F32 R16, -RZ, R17.H0_H0 ;  /* 0x20000011ff107230 */ /* 0x000fe20000004100 */
[----:B------:R-:W-:Y:S01]  /*0fa0*/  SHF.R.U64 R42, R42, 0x10, R43 ;  /* 0x000000102a2a7819 */ /* 0x000fe2000000122b */
[----:B------:R-:W-:Y:S01]  /*0fb0*/  IMAD.MOV.U32 R79, RZ, RZ, R51 ;  /* 0x000000ffff4f7224 */ /* 0x000fe200078e0033 */
[----:B------:R-:W-:Y:S01]  /*0fc0*/  SHF.R.U32.HI R38, RZ, 0x10, R43 ;  /* 0x00000010ff267819 */ /* 0x000fe2000001162b */
[----:B------:R-:W-:Y:S01]  /*0fd0*/  IMAD.MOV.U32 R83, RZ, RZ, R33 ;  /* 0x000000ffff537224 */ /* 0x000fe200078e0021 */
[----:B------:R-:W-:Y:S01]  /*0fe0*/  SHF.R.U64 R39, R44, 0x10, R45 ;  /* 0x000000102c277819 */ /* 0x000fe2000000122d */
[----:B------:R-:W-:Y:S01]  /*0ff0*/  IMAD.MOV.U32 R87, RZ, RZ, R41 ;  /* 0x000000ffff577224 */ /* 0x000fe200078e0029 */
[----:B------:R-:W-:Y:S01]  /*1000*/  SHF.R.U32.HI R68, RZ, 0x10, R45 ;  /* 0x00000010ff447819 */ /* 0x000fe2000001162d */
[----:B------:R-:W-:Y:S01]  /*1010*/  IMAD.MOV.U32 R91, RZ, RZ, R31 ;  /* 0x000000ffff5b7224 */ /* 0x000fe200078e001f */
[----:B------:R-:W-:Y:S01]  /*1020*/  MOV R69, R46 ;  /* 0x0000002e00457202 */ /* 0x000fe20000000f00 */
[----:B------:R-:W-:Y:S01]  /*1030*/  IMAD.MOV.U32 R95, RZ, RZ, R29 ;  /* 0x000000ffff5f7224 */ /* 0x000fe200078e001d */
[----:B------:R-:W-:Y:S01]  /*1040*/  SHF.R.U64 R70, R46, 0x10, R47 ;  /* 0x000000102e467819 */ /* 0x000fe2000000122f */
[----:B------:R-:W-:Y:S01]  /*1050*/  IMAD.MOV.U32 R99, RZ, RZ, R27 ;  /* 0x000000ffff637224 */ /* 0x000fe200078e001b */
[----:B------:R-:W-:Y:S01]  /*1060*/  SHF.R.U32.HI R72, RZ, 0x10, R47 ;  /* 0x00000010ff487819 */ /* 0x000fe2000001162f */
[----:B------:R-:W-:Y:S01]  /*1070*/  IMAD.MOV.U32 R103, RZ, RZ, R25 ;  /* 0x000000ffff677224 */ /* 0x000fe200078e0019 */
[--C-:B------:R-:W-:Y:S01]  /*1080*/  SHF.R.U64 R74, R48, 0x10, R49.reuse ;  /* 0x00000010304a7819 */ /* 0x100fe20000001231 */
[----:B------:R-:W-:Y:S01]  /*1090*/  HADD2.F32 R17, -RZ, R18.H0_H0 ;  /* 0x20000012ff117230 */ /* 0x000fe20000004100 */
[----:B------:R-:W-:Y:S01]  /*10a0*/  SHF.R.U32.HI R76, RZ, 0x10, R49 ;  /* 0x00000010ff4c7819 */ /* 0x000fe20000011631 */
[----:B------:R-:W-:Y:S01]  /*10b0*/  IMAD R24, R53, -0x2daee0ad, RZ ;  /* 0xd2511f5335187824 */ /* 0x000fe200078e02ff */
[----:B------:R-:W-:Y:S01]  /*10c0*/  MOV R77, R50 ;  /* 0x00000032004d7202 */ /* 0x000fe20000000f00 */
[----:B------:R-:W-:Y:S01]  /*10d0*/  IMAD.MOV.U32 R122, RZ, RZ, 0x1 ;  /* 0x00000001ff7a7424 */ /* 0x000fe200078e00ff */
[--C-:B------:R-:W-:Y:S01]  /*10e0*/  SHF.R.U64 R78, R50, 0x10, R51.reuse ;  /* 0x00000010324e7819 */ /* 0x100fe20000001233 */
[----:B------:R-:W-:Y:S01]  /*10f0*/  IMAD.MOV.U32 R23, RZ, RZ, RZ ;  /* 0x000000ffff177224 */ /* 0x000fe200078e00ff */
        /* <DEDUP_REMOVED lines=81> */
.L_x_19523:
[----:B------:R-:W-:-:S04]  /*1610*/  IMAD.MOV.U32 R133, RZ, RZ, 0x4 ;  /* 0x00000004ff857424 */ /* 0x000fc800078e00ff */
        /* <DEDUP_REMOVED lines=17> */
[----:B------:R-:W-:Y:S01]  /*1730*/  @P2 LEA.HI.SX32 R134, R137, R64, 0x1e ;  /* 0x0000004089862211 */ /* 0x000fe200078ff2ff */
[----:B------:R-:W-:Y:S05]  /*1740*/  @!P1 BRA `(.L_x_19271) ;  /* 0x000018f000009947 */ /* 0x000fea0003800000 */
[----:B------:R-:W-:-:S04]  /*1750*/  ISETP.NE.U32.AND P3, PT, RZ, c[0x0][0x180], PT ;  /* 0x00006000ff007a0c */ /* 0x000fc80003f65070 */
        /* <DEDUP_REMOVED lines=26> */
.L_x_19275:
[----:B------:R-:W-:Y:S02]  /*1900*/  IMAD.MOV.U32 R138, RZ, RZ, R22 ;  /* 0x000000ffff8a7224 */ /* 0x000fe400078e0016 */
.L_x_19276:
[----:B------:R-:W-:Y:S05]  /*1910*/  BSYNC B2 ;  /* 0x0000000000027941 */ /* 0x000fea0003800000 */
.L_x_19274:
        /* <DEDUP_REMOVED lines=16> */
.L_x_19280:
[----:B------:R-:W-:Y:S05]  /*1a20*/  BSYNC B3 ;  /* 0x0000000000037941 */ /* 0x000fea0003800000 */
.L_x_19279:
        /* <DEDUP_REMOVED lines=44> */
.L_x_19278:
[----:B------:R-:W-:Y:S05]  /*1cf0*/  BSYNC B2 ;  /* 0x0000000000027941 */ /* 0x000fea0003800000 */
.L_x_19277:
        /* <DEDUP_REMOVED lines=8> */
[----:B------:R-:W-:-:S04]  /*1d80*/  FMUL.FTZ R36, R25, R36 ;  /* 0x0000002419247220 */ /* 0x000fc80000410000 */
[----:B------:R-:W-:Y:S02]  /*1d90*/  @P3 FADD.FTZ R36, R32, R36 ;  /* 0x0000002420243221 */ /* 0x000fe40000010000 */
.L_x_19273:
[----:B0-----:R-:W-:Y:S05]  /*1da0*/  BSYNC B1 ;  /* 0x0000000000017941 */ /* 0x001fea0003800000 */
.L_x_19272:
        /* <DEDUP_REMOVED lines=18> */
.L_x_19284:
[----:B------:R-:W-:Y:S02]  /*1ed0*/  IMAD.MOV.U32 R21, RZ, RZ, R22 ;  /* 0x000000ffff157224 */ /* 0x000fe400078e0016 */
.L_x_19285:
[----:B------:R-:W-:Y:S05]  /*1ee0*/  BSYNC B2 ;  /* 0x0000000000027941 */ /* 0x000fea0003800000 */
.L_x_19283:
        /* <DEDUP_REMOVED lines=16> */
.L_x_19289:
[----:B------:R-:W-:Y:S05]  /*1ff0*/  BSYNC B3 ;  /* 0x0000000000037941 */ /* 0x000fea0003800000 */
.L_x_19288:
        /* <DEDUP_REMOVED lines=44> */
.L_x_19287:
[----:B------:R-:W-:Y:S05]  /*22c0*/  BSYNC B2 ;  /* 0x0000000000027941 */ /* 0x000fea0003800000 */
.L_x_19286:
        /* <DEDUP_REMOVED lines=10> */
.L_x_19282:
[----:B------:R-:W-:Y:S05]  /*2370*/  BSYNC B1 ;  /* 0x0000000000017941 */ /* 0x000fea0003800000 */
.L_x_19281:
        /* <DEDUP_REMOVED lines=18> */
.L_x_19293:
[----:B------:R-:W-:Y:S02]  /*24a0*/  IMAD.MOV.U32 R21, RZ, RZ, R22 ;  /* 0x000000ffff157224 */ /* 0x000fe400078e0016 */
.L_x_19294:
[----:B------:R-:W-:Y:S05]  /*24b0*/  BSYNC B2 ;  /* 0x0000000000027941 */ /* 0x000fea0003800000 */
.L_x_19292:
        /* <DEDUP_REMOVED lines=16> */
.L_x_19298:
[----:B------:R-:W-:Y:S05]  /*25c0*/  BSYNC B3 ;  /* 0x0000000000037941 */ /* 0x000fea0003800000 */
.L_x_19297:
        /* <DEDUP_REMOVED lines=44> */
.L_x_19296:
[----:B------:R-:W-:Y:S05]  /*2890*/  BSYNC B2 ;  /* 0x0000000000027941 */ /* 0x000fea0003800000 */
.L_x_19295:
        /* <DEDUP_REMOVED lines=10> */
.L_x_19291:
[----:B------:R-:W-:Y:S05]  /*2940*/  BSYNC B1 ;  /* 0x0000000000017941 */ /* 0x000fea0003800000 */
.L_x_19290:
        /* <DEDUP_REMOVED lines=18> */
.L_x_19302:
[----:B------:R-:W-:Y:S02]  /*2a70*/  IMAD.MOV.U32 R142, RZ, RZ, R22 ;  /* 0x000000ffff8e7224 */ /* 0x000fe400078e0016 */
.L_x_19303:
[----:B------:R-:W-:Y:S05]  /*2a80*/  BSYNC B2 ;  /* 0x0000000000027941 */ /* 0x000fea0003800000 */
.L_x_19301:
        /* <DEDUP_REMOVED lines=16> */
.L_x_19307:
[----:B------:R-:W-:Y:S05]  /*2b90*/  BSYNC B3 ;  /* 0x0000000000037941 */ /* 0x000fea0003800000 */
.L_x_19306:
        /* <DEDUP_REMOVED lines=44> */
.L_x_19305:
[----:B------:R-:W-:Y:S05]  /*2e60*/  BSYNC B2 ;  /* 0x0000000000027941 */ /* 0x000fea0003800000 */
.L_x_19304:
        /* <DEDUP_REMOVED lines=10> */
.L_x_19300:
[----:B------:R-:W-:Y:S05]  /*2f10*/  BSYNC B1 ;  /* 0x0000000000017941 */ /* 0x000fea0003800000 */
.L_x_19299:
        /* <DEDUP_REMOVED lines=15> */
.L_x_19309:
[----:B------:R-:W-:Y:S05]  /*3010*/  BSYNC B1 ;  /* 0x0000000000017941 */ /* 0x000fea0003800000 */
.L_x_19308:
[----:B------:R-:W-:Y:S02]  /*3020*/  IADD3 R135, R135, 0x80, RZ ;  /* 0x0000008087877810 */ /* 0x000fe40007ffe0ff */
[----:B------:R-:W-:Y:S02]  /*3030*/  IADD3 R134, R134, 0x80, RZ ;  /* 0x0000008086867810 */ /* 0x000fe40007ffe0ff */
.L_x_19271:
[----:B------:R-:W-:Y:S05]  /*3040*/  BSYNC B0 ;  /* 0x0000000000007941 */ /* 0x000fea0003800000 */
.L_x_19270:
        /* <DEDUP_REMOVED lines=30> */
.L_x_19315:
[----:B------:R-:W-:Y:S02]  /*3230*/  MOV R138, R22 ;  /* 0x00000016008a7202 */ /* 0x000fe40000000f00 */
.L_x_19316:
[----:B------:R-:W-:Y:S05]  /*3240*/  BSYNC B2 ;  /* 0x0000000000027941 */ /* 0x000fea0003800000 */
.L_x_19314:
        /* <DEDUP_REMOVED lines=16> */
.L_x_19320:
[----:B------:R-:W-:Y:S05]  /*3350*/  BSYNC B3 ;  /* 0x0000000000037941 */ /* 0x000fea0003800000 */
.L_x_19319:
        /* <DEDUP_REMOVED lines=44> */
.L_x_19318:
[----:B------:R-:W-:Y:S05]  /*3620*/  BSYNC B2 ;  /* 0x0000000000027941 */ /* 0x000fea0003800000 */
.L_x_19317:
[----:B------:R-:W0:Y:S01]  /*3630*/  I2F.U32 R21, R138 ;  /* 0x0000008a00157306 */ /* 0x000e220000201000 */
[----:B------:R-:W-:Y:S02]  /*3640*/  IMAD.MOV.U32 R44, RZ, RZ, 0x2f800000 ;  /* 0x2f800000ff2c7424 */ /* 0x000fe400078e00ff */
[----:B-----5:R-:W-:Y:S02]  /*3650*/  FMUL.FTZ R45, R40, c[0x0][0x1ec] ;  /* 0x00007b00282d7a20 */ /* 0x020fe40000410000 */
[----:B0-----:R-:W-:-:S02]  /*3660*/  FFMA.FTZ R21, R21, R44, 1.1641532182693481445e-10 ;  /* 0x2f00000015157423 */ /* 0x001fc4000001002c */
[----:B------:R-:W-:-:S03]  /*3670*/  FMUL.FTZ R44, R45, c[0x0][0x1e8] ;  /* 0x00007a002d2c7a20 */ /* 0x000fc60000410000 */
[----:B------:R-:W-:-:S04]  /*3680*/  FSETP.GTU.FTZ.AND P5, PT, R21, c[0x0][0x1e4], PT ;  /* 0x0000790015007a0b */ /* 0x000fc80003fbc000 */
[----:B------:R-:W-:Y:S02]  /*3690*/  FSEL R44, R44, RZ, !P5 ;  /* 0x000000ff2c2c7208 */ /* 0x000fe40006800000 */
[----:B------:R-:W-:-:S03]  /*36a0*/  SEL R124, RZ, 0x1, P5 ;  /* 0x00000001ff7c7807 */ /* 0x000fc60002800000 */
[----:B------:R-:W-:-:S04]  /*36b0*/  FMUL.FTZ R44, R29, R44 ;  /* 0x0000002c1d2c7220 */ /* 0x000fc80000410000 */
[----:B------:R-:W-:Y:S02]  /*36c0*/  @P3 FADD.FTZ R44, R32, R44 ;  /* 0x0000002c202c3221 */ /* 0x000fe40000010000 */
.L_x_19313:
[----:B-1----:R-:W-:Y:S05]  /*36d0*/  BSYNC B1 ;  /* 0x0000000000017941 */ /* 0x002fea0003800000 */
.L_x_19312:
        /* <DEDUP_REMOVED lines=18> */
.L_x_19324:
[----:B------:R-:W-:Y:S02]  /*3800*/  MOV R21, R22 ;  /* 0x0000001600157202 */ /* 0x000fe40000000f00 */
.L_x_19325:
[----:B------:R-:W-:Y:S05]  /*3810*/  BSYNC B2 ;  /* 0x0000000000027941 */ /* 0x000fea0003800000 */
.L_x_19323:
        /* <DEDUP_REMOVED lines=16> */
.L_x_19329:
[----:B------:R-:W-:Y:S05]  /*3920*/  BSYNC B3 ;  /* 0x0000000000037941 */ /* 0x000fea0003800000 */
.L_x_19328:
        /* <DEDUP_REMOVED lines=44> */
.L_x_19327:
[----:B------:R-:W-:Y:S05]  /*3bf0*/  BSYNC B2 ;  /* 0x0000000000027941 */ /* 0x000fea0003800000 */
.L_x_19326:
        /* <DEDUP_REMOVED lines=8> */
[----:B------:R-:W-:-:S04]  /*3c80*/  FMUL.FTZ R45, R30, R45 ;  /* 0x0000002d1e2d7220 */ /* 0x000fc80000410000 */
[----:B------:R-:W-:Y:S02]  /*3c90*/  @P3 FADD.FTZ R45, R33, R45 ;  /* 0x0000002d212d3221 */ /* 0x000fe40000010000 */
.L_x_19322:
[----:B------:R-:W-:Y:S05]  /*3ca0*/  BSYNC B1 ;  /* 0x0000000000017941 */ /* 0x000fea0003800000 */
.L_x_19321:
        /* <DEDUP_REMOVED lines=18> */
.L_x_19333:
[----:B------:R-:W-:Y:S02]  /*3dd0*/  MOV R21, R22 ;  /* 0x0000001600157202 */ /* 0x000fe40000000f00 */
.L_x_19334:
[----:B------:R-:W-:Y:S05]  /*3de0*/  BSYNC B2 ;  /* 0x0000000000027941 */ /* 0x000fea0003800000 */
.L_x_19332:
        /* <DEDUP_REMOVED lines=16> */
.L_x_19338:
[----:B------:R-:W-:Y:S05]  /*3ef0*/  BSYNC B3 ;  /* 0x0000000000037941 */ /* 0x000fea0003800000 */
.L_x_19337:
        /* <DEDUP_REMOVED lines=44> */
.L_x_19336:
[----:B------:R-:W-:Y:S05]  /*41c0*/  BSYNC B2 ;  /* 0x0000000000027941 */ /* 0x000fea0003800000 */
.L_x_19335:
        /* <DEDUP_REMOVED lines=10> */
.L_x_19331:
[----:B------:R-:W-:Y:S05]  /*4270*/  BSYNC B1 ;  /* 0x0000000000017941 */ /* 0x000fea0003800000 */
.L_x_19330:
        /* <DEDUP_REMOVED lines=18> */
.L_x_19342:
[----:B------:R-:W-:Y:S02]  /*43a0*/  MOV R142, R22 ;  /* 0x00000016008e7202 */ /* 0x000fe40000000f00 */
.L_x_19343:
[----:B------:R-:W-:Y:S05]  /*43b0*/  BSYNC B2 ;  /* 0x0000000000027941 */ /* 0x000fea0003800000 */
.L_x_19341:
        /* <DEDUP_REMOVED lines=16> */
.L_x_19347:
[----:B------:R-:W-:Y:S05]  /*44c0*/  BSYNC B3 ;  /* 0x0000000000037941 */ /* 0x000fea0003800000 */
.L_x_19346:
        /* <DEDUP_REMOVED lines=44> */
.L_x_19345:
[----:B------:R-:W-:Y:S05]  /*4790*/  BSYNC B2 ;  /* 0x0000000000027941 */ /* 0x000fea0003800000 */
.L_x_19344:
        /* <DEDUP_REMOVED lines=10> */
.L_x_19340:
[----:B------:R-:W-:Y:S05]  /*4840*/  BSYNC B1 ;  /* 0x0000000000017941 */ /* 0x000fea0003800000 */
.L_x_19339:
        /* <DEDUP_REMOVED lines=15> */
.L_x_19349:
[----:B------:R-:W-:Y:S05]  /*4940*/  BSYNC B1 ;  /* 0x0000000000017941 */ /* 0x000fea0003800000 */
.L_x_19348:
[----:B------:R-:W-:Y:S02]  /*4950*/  IADD3 R135, R135, 0x80, RZ ;  /* 0x0000008087877810 */ /* 0x000fe40007ffe0ff */
[----:B------:R-:W-:Y:S02]  /*4960*/  IADD3 R134, R134, 0x80, RZ ;  /* 0x0000008086867810 */ /* 0x000fe40007ffe0ff */
.L_x_19311:
[----:B------:R-:W-:Y:S05]  /*4970*/  BSYNC B0 ;  /* 0x0000000000007941 */ /* 0x000fea0003800000 */
.L_x_19310:
        /* <DEDUP_REMOVED lines=30> */
.L_x_19355:
[----:B------:R-:W-:Y:S02]  /*4b60*/  IMAD.MOV.U32 R138, RZ, RZ, R22 ;  /* 0x000000ffff8a7224 */ /* 0x000fe400078e0016 */
.L_x_19356:
[----:B------:R-:W-:Y:S05]  /*4b70*/  BSYNC B2 ;  /* 0x0000000000027941 */ /* 0x000fea0003800000 */
.L_x_19354:
        /* <DEDUP_REMOVED lines=16> */
.L_x_19360:
[----:B------:R-:W-:Y:S05]  /*4c80*/  BSYNC B3 ;  /* 0x0000000000037941 */ /* 0x000fea0003800000 */
.L_x_19359:
        /* <DEDUP_REMOVED lines=44> */
.L_x_19358:
[----:B------:R-:W-:Y:S05]  /*4f50*/  BSYNC B2 ;  /* 0x0000000000027941 */ /* 0x000fea0003800000 */
.L_x_19357:
[----:B------:R-:W0:Y:S01]  /*4f60*/  I2F.U32 R21, R138 ;  /* 0x0000008a00157306 */ /* 0x000e220000201000 */
[----:B------:R-:W-:Y:S02]  /*4f70*/  IMAD.MOV.U32 R48, RZ, RZ, 0x2f800000 ;  /* 0x2f800000ff307424 */ /* 0x000fe400078e00ff */
[----:B-----5:R-:W-:Y:S02]  /*4f80*/  FMUL.FTZ R49, R40, c[0x0][0x1ec] ;  /* 0x00007b0028317a20 */ /* 0x020fe40000410000 */
[----:B0-----:R-:W-:Y:S02]  /*4f90*/  FFMA.FTZ R21, R21, R48, 1.1641532182693481445e-10 ;  /* 0x2f00000015157423 */ /* 0x001fe40000010030 */
[----:B------:R-:W-:-:S03]  /*4fa0*/  FMUL.FTZ R48, R49, c[0x0][0x1e8] ;  /* 0x00007a0031307a20 */ /* 0x000fc60000410000 */
[----:B------:R-:W-:-:S04]  /*4fb0*/  FSETP.GTU.FTZ.AND P5, PT, R21, c[0x0][0x1e4], PT ;  /* 0x0000790015007a0b */ /* 0x000fc80003fbc000 */
[----:B------:R-:W-:Y:S02]  /*4fc0*/  FSEL R48, R48, RZ, !P5 ;  /* 0x000000ff30307208 */ /* 0x000fe40006800000 */
[----:B------:R-:W-:-:S03]  /*4fd0*/  SEL R124, RZ, 0x1, P5 ;  /* 0x00000001ff7c7807 */ /* 0x000fc60002800000 */
[----:B------:R-:W-:-:S04]  /*4fe0*/  FMUL.FTZ R48, R69, R48 ;  /* 0x0000003045307220 */ /* 0x000fc80000410000 */
[----:B------:R-:W-:Y:S02]  /*4ff0*/  @P3 FADD.FTZ R48, R32, R48 ;  /* 0x0000003020303221 */ /* 0x000fe40000010000 */
.L_x_19353:
[----:B-1----:R-:W-:Y:S05]  /*5000*/  BSYNC B1 ;  /* 0x0000000000017941 */ /* 0x002fea0003800000 */
.L_x_19352:
        /* <DEDUP_REMOVED lines=18> */
.L_x_19364:
[----:B------:R-:W-:Y:S02]  /*5130*/  IMAD.MOV.U32 R21, RZ, RZ, R22 ;  /* 0x000000ffff157224 */ /* 0x000fe400078e0016 */
.L_x_19365:
[----:B------:R-:W-:Y:S05]  /*5140*/  BSYNC B2 ;  /* 0x0000000000027941 */ /* 0x000fea0003800000 */
.L_x_19363:
        /* <DEDUP_REMOVED lines=16> */
.L_x_19369:
[----:B------:R-:W-:Y:S05]  /*5250*/  BSYNC B3 ;  /* 0x0000000000037941 */ /* 0x000fea0003800000 */
.L_x_19368:
        /* <DEDUP_REMOVED lines=44> */
.L_x_19367:
[----:B------:R-:W-:Y:S05]  /*5520*/  BSYNC B2 ;  /* 0x0000000000027941 */ /* 0x000fea0003800000 */
.L_x_19366:
        /* <DEDUP_REMOVED lines=10> */
.L_x_19362:
[----:B------:R-:W-:Y:S05]  /*55d0*/  BSYNC B1 ;  /* 0x0000000000017941 */ /* 0x000fea0003800000 */
.L_x_19361:
        /* <DEDUP_REMOVED lines=18> */
.L_x_19373:
[----:B------:R-:W-:Y:S02]  /*5700*/  IMAD.MOV.U32 R21, RZ, RZ, R22 ;  /* 0x000000ffff157224 */ /* 0x000fe400078e0016 */
.L_x_19374:
[----:B------:R-:W-:Y:S05]  /*5710*/  BSYNC B2 ;  /* 0x0000000000027941 */ /* 0x000fea0003800000 */
.L_x_19372:
        /* <DEDUP_REMOVED lines=16> */
.L_x_19378:
[----:B------:R-:W-:Y:S05]  /*5820*/  BSYNC B3 ;  /* 0x0000000000037941 */ /* 0x000fea0003800000 */
.L_x_19377:
        /* <DEDUP_REMOVED lines=44> */
.L_x_19376:
[----:B------:R-:W-:Y:S05]  /*5af0*/  BSYNC B2 ;  /* 0x0000000000027941 */ /* 0x000fea0003800000 */
.L_x_19375:
        /* <DEDUP_REMOVED lines=10> */
.L_x_19371:
[----:B------:R-:W-:Y:S05]  /*5ba0*/  BSYNC B1 ;  /* 0x0000000000017941 */ /* 0x000fea0003800000 */
.L_x_19370:
        /* <DEDUP_REMOVED lines=18> */
.L_x_19382:
[----:B------:R-:W-:Y:S02]  /*5cd0*/  IMAD.MOV.U32 R142, RZ, RZ, R22 ;  /* 0x000000ffff8e7224 */ /* 0x000fe400078e0016 */
.L_x_19383:
[----:B------:R-:W-:Y:S05]  /*5ce0*/  BSYNC B2 ;  /* 0x0000000000027941 */ /* 0x000fea0003800000 */
.L_x_19381:
        /* <DEDUP_REMOVED lines=16> */
.L_x_19387:
[----:B------:R-:W-:Y:S05]  /*5df0*/  BSYNC B3 ;  /* 0x0000000000037941 */ /* 0x000fea0003800000 */
.L_x_19386:
        /* <DEDUP_REMOVED lines=44> */
.L_x_19385:
[----:B------:R-:W-:Y:S05]  /*60c0*/  BSYNC B2 ;  /* 0x0000000000027941 */ /* 0x000fea0003800000 */
.L_x_19384:
        /* <DEDUP_REMOVED lines=10> */
.L_x_19380:
[----:B------:R-:W-:Y:S05]  /*6170*/  BSYNC B1 ;  /* 0x0000000000017941 */ /* 0x000fea0003800000 */
.L_x_19379:
        /* <DEDUP_REMOVED lines=15> */
.L_x_19389:
[----:B------:R-:W-:Y:S05]  /*6270*/  BSYNC B1 ;  /* 0x0000000000017941 */ /* 0x000fea0003800000 */
.L_x_19388:
[----:B------:R-:W-:Y:S02]  /*6280*/  IADD3 R135, R135, 0x80, RZ ;  /* 0x0000008087877810 */ /* 0x000fe40007ffe0ff */
[----:B------:R-:W-:Y:S02]  /*6290*/  IADD3 R134, R134, 0x80, RZ ;  /* 0x0000008086867810 */ /* 0x000fe40007ffe0ff */
.L_x_19351:
[----:B------:R-:W-:Y:S05]  /*62a0*/  BSYNC B0 ;  /* 0x0000000000007941 */ /* 0x000fea0003800000 */
.L_x_19350:
        /* <DEDUP_REMOVED lines=30> */
.L_x_19395:
[----:B------:R-:W-:Y:S02]  /*6490*/  IMAD.MOV.U32 R138, RZ, RZ, R22 ;  /* 0x000000ffff8a7224 */ /* 0x000fe400078e0016 */
.L_x_19396:
[----:B------:R-:W-:Y:S05]  /*64a0*/  BSYNC B2 ;  /* 0x0000000000027941 */ /* 0x000fea0003800000 */
.L_x_19394:
        /* <DEDUP_REMOVED lines=16> */
.L_x_19400:
[----:B------:R-:W-:Y:S05]  /*65b0*/  BSYNC B3 ;  /* 0x0000000000037941 */ /* 0x000fea0003800000 */
.L_x_19399:
        /* <DEDUP_REMOVED lines=44> */
.L_x_19398:
[----:B------:R-:W-:Y:S05]  /*6880*/  BSYNC B2 ;  /* 0x0000000000027941 */ /* 0x000fea0003800000 */
.L_x_19397:
        /* <DEDUP_REMOVED lines=10> */
.L_x_19393:
[----:B0-----:R-:W-:Y:S05]  /*6930*/  BSYNC B1 ;  /* 0x0000000000017941 */ /* 0x001fea0003800000 */
.L_x_19392:
        /* <DEDUP_REMOVED lines=18> */
.L_x_19404:
[----:B------:R-:W-:Y:S02]  /*6a60*/  IMAD.MOV.U32 R21, RZ, RZ, R22 ;  /* 0x000000ffff157224 */ /* 0x000fe400078e0016 */
.L_x_19405:
[----:B------:R-:W-:Y:S05]  /*6a70*/  BSYNC B2 ;  /* 0x0000000000027941 */ /* 0x000fea0003800000 */
.L_x_19403:
        /* <DEDUP_REMOVED lines=16> */
.L_x_19409:
[----:B------:R-:W-:Y:S05]  /*6b80*/  BSYNC B3 ;  /* 0x0000000000037941 */ /* 0x000fea0003800000 */
.L_x_19408:
        /* <DEDUP_REMOVED lines=44> */
.L_x_19407:
[----:B------:R-:W-:Y:S05]  /*6e50*/  BSYNC B2 ;  /* 0x0000000000027941 */ /* 0x000fea0003800000 */
.L_x_19406:
        /* <DEDUP_REMOVED lines=10> */
.L_x_19402:
[----:B------:R-:W-:Y:S05]  /*6f00*/  BSYNC B1 ;  /* 0x0000000000017941 */ /* 0x000fea0003800000 */
.L_x_19401:
        /* <DEDUP_REMOVED lines=18> */
.L_x_19413:
[----:B------:R-:W-:Y:S02]  /*7030*/  IMAD.MOV.U32 R21, RZ, RZ, R22 ;  /* 0x000000ffff157224 */ /* 0x000fe400078e0016 */
.L_x_19414:
[----:B------:R-:W-:Y:S05]  /*7040*/  BSYNC B2 ;  /* 0x0000000000027941 */ /* 0x000fea0003800000 */
.L_x_19412:
        /* <DEDUP_REMOVED lines=16> */
.L_x_19418:
[----:B------:R-:W-:Y:S05]  /*7150*/  BSYNC B3 ;  /* 0x0000000000037941 */ /* 0x000fea0003800000 */
.L_x_19417:
        /* <DEDUP_REMOVED lines=44> */
.L_x_19416:
[----:B------:R-:W-:Y:S05]  /*7420*/  BSYNC B2 ;  /* 0x0000000000027941 */ /* 0x000fea0003800000 */
.L_x_19415:
        /* <DEDUP_REMOVED lines=10> */
.L_x_19411:
[----:B------:R-:W-:Y:S05]  /*74d0*/  BSYNC B1 ;  /* 0x0000000000017941 */ /* 0x000fea0003800000 */
.L_x_19410:
        /* <DEDUP_REMOVED lines=18> */
.L_x_19422:
[----:B------:R-:W-:Y:S02]  /*7600*/  IMAD.MOV.U32 R142, RZ, RZ, R22 ;  /* 0x000000ffff8e7224 */ /* 0x000fe400078e0016 */
.L_x_19423:
[----:B------:R-:W-:Y:S05]  /*7610*/  BSYNC B2 ;  /* 0x0000000000027941 */ /* 0x000fea0003800000 */
.L_x_19421:
        /* <DEDUP_REMOVED lines=16> */
.L_x_19427:
[----:B------:R-:W-:Y:S05]  /*7720*/  BSYNC B3 ;  /* 0x0000000000037941 */ /* 0x000fea0003800000 */
.L_x_19426:
        /* <DEDUP_REMOVED lines=44> */
.L_x_19425:
[----:B------:R-:W-:Y:S05]  /*79f0*/  BSYNC B2 ;  /* 0x0000000000027941 */ /* 0x000fea0003800000 */
.L_x_19424:
        /* <DEDUP_REMOVED lines=10> */
.L_x_19420:
[----:B------:R-:W-:Y:S05]  /*7aa0*/  BSYNC B1 ;  /* 0x0000000000017941 */ /* 0x000fea0003800000 */
.L_x_19419:
        /* <DEDUP_REMOVED lines=15> */
.L_x_19429:
[----:B------:R-:W-:Y:S05]  /*7ba0*/  BSYNC B1 ;  /* 0x0000000000017941 */ /* 0x000fea0003800000 */
.L_x_19428:
[----:B------:R-:W-:Y:S02]  /*7bb0*/  IADD3 R135, R135, 0x80, RZ ;  /* 0x0000008087877810 */ /* 0x000fe40007ffe0ff */
[----:B------:R-:W-:Y:S02]  /*7bc0*/  IADD3 R134, R134, 0x80, RZ ;  /* 0x0000008086867810 */ /* 0x000fe40007ffe0ff */
.L_x_19391:
[----:B------:R-:W-:Y:S05]  /*7bd0*/  BSYNC B0 ;  /* 0x0000000000007941 */ /* 0x000fea0003800000 */
.L_x_19390:
        /* <DEDUP_REMOVED lines=30> */
.L_x_19435:
[----:B------:R-:W-:Y:S02]  /*7dc0*/  IMAD.MOV.U32 R138, RZ, RZ, R22 ;  /* 0x000000ffff8a7224 */ /* 0x000fe400078e0016 */
.L_x_19436:
[----:B------:R-:W-:Y:S05]  /*7dd0*/  BSYNC B2 ;  /* 0x0000000000027941 */ /* 0x000fea0003800000 */
.L_x_19434:
        /* <DEDUP_REMOVED lines=16> */
.L_x_19440:
[----:B------:R-:W-:Y:S05]  /*7ee0*/  BSYNC B3 ;  /* 0x0000000000037941 */ /* 0x000fea0003800000 */
.L_x_19439:
        /* <DEDUP_REMOVED lines=44> */
.L_x_19438:
[----:B------:R-:W-:Y:S05]  /*81b0*/  BSYNC B2 ;  /* 0x0000000000027941 */ /* 0x000fea0003800000 */
.L_x_19437:
[----:B------:R-:W0:Y:S01]  /*81c0*/  I2F.U32 R21, R138 ;  /* 0x0000008a00157306 */ /* 0x000e220000201000 */
[----:B------:R-:W-:Y:S01]  /*81d0*/  HFMA2.MMA R56, -RZ, RZ, 0.1171875, 0 ;  /* 0x2f800000ff387435 */ /* 0x000fe200000001ff */
[----:B-----5:R-:W-:-:S09]  /*81e0*/  FMUL.FTZ R57, R40, c[0x0][0x1ec] ;  /* 0x00007b0028397a20 */ /* 0x020fd20000410000 */
[----:B0-----:R-:W-:Y:S02]  /*81f0*/  FFMA.FTZ R21, R21, R56, 1.1641532182693481445e-10 ;  /* 0x2f00000015157423 */ /* 0x001fe40000010038 */
[----:B------:R-:W-:-:S03]  /*8200*/  FMUL.FTZ R56, R57, c[0x0][0x1e8] ;  /* 0x00007a0039387a20 */ /* 0x000fc60000410000 */
[----:B------:R-:W-:-:S04]  /*8210*/  FSETP.GTU.FTZ.AND P5, PT, R21, c[0x0][0x1e4], PT ;  /* 0x0000790015007a0b */ /* 0x000fc80003fbc000 */
[----:B------:R-:W-:Y:S02]  /*8220*/  FSEL R56, R56, RZ, !P5 ;  /* 0x000000ff38387208 */ /* 0x000fe40006800000 */
[----:B------:R-:W-:-:S03]  /*8230*/  SEL R124, RZ, 0x1, P5 ;  /* 0x00000001ff7c7807 */ /* 0x000fc60002800000 */
[----:B------:R-:W-:-:S04]  /*8240*/  FMUL.FTZ R56, R77, R56 ;  /* 0x000000384d387220 */ /* 0x000fc80000410000 */
[----:B------:R-:W-:Y:S02]  /*8250*/  @P3 FADD.FTZ R56, R32, R56 ;  /* 0x0000003820383221 */ /* 0x000fe40000010000 */
.L_x_19433:
[----:B0-----:R-:W-:Y:S05]  /*8260*/  BSYNC B1 ;  /* 0x0000000000017941 */ /* 0x001fea0003800000 */
.L_x_19432:
        /* <DEDUP_REMOVED lines=18> */
.L_x_19444:
[----:B------:R-:W-:Y:S02]  /*8390*/  IMAD.MOV.U32 R21, RZ, RZ, R22 ;  /* 0x000000ffff157224 */ /* 0x000fe400078e0016 */
.L_x_19445:
[----:B------:R-:W-:Y:S05]  /*83a0*/  BSYNC B2 ;  /* 0x0000000000027941 */ /* 0x000fea0003800000 */
.L_x_19443:
        /* <DEDUP_REMOVED lines=16> */
.L_x_19449:
[----:B------:R-:W-:Y:S05]  /*84b0*/  BSYNC B3 ;  /* 0x0000000000037941 */ /* 0x000fea0003800000 */
.L_x_19448:
        /* <DEDUP_REMOVED lines=44> */
.L_x_19447:
[----:B------:R-:W-:Y:S05]  /*8780*/  BSYNC B2 ;  /* 0x0000000000027941 */ /* 0x000fea0003800000 */
.L_x_19446:
        /* <DEDUP_REMOVED lines=10> */
.L_x_19442:
[----:B------:R-:W-:Y:S05]  /*8830*/  BSYNC B1 ;  /* 0x0000000000017941 */ /* 0x000fea0003800000 */
.L_x_19441:
        /* <DEDUP_REMOVED lines=18> */
.L_x_19453:
[----:B------:R-:W-:Y:S02]  /*8960*/  IMAD.MOV.U32 R21, RZ, RZ, R22 ;  /* 0x000000ffff157224 */ /* 0x000fe400078e0016 */
.L_x_19454:
[----:B------:R-:W-:Y:S05]  /*8970*/  BSYNC B2 ;  /* 0x0000000000027941 */ /* 0x000fea0003800000 */
.L_x_19452:
        /* <DEDUP_REMOVED lines=16> */
.L_x_19458:
[----:B------:R-:W-:Y:S05]  /*8a80*/  BSYNC B3 ;  /* 0x0000000000037941 */ /* 0x000fea0003800000 */
.L_x_19457:
        /* <DEDUP_REMOVED lines=44> */
.L_x_19456:
[----:B------:R-:W-:Y:S05]  /*8d50*/  BSYNC B2 ;  /* 0x0000000000027941 */ /* 0x000fea0003800000 */
.L_x_19455:
        /* <DEDUP_REMOVED lines=10> */
.L_x_19451:
[----:B------:R-:W-:Y:S05]  /*8e00*/  BSYNC B1 ;  /* 0x0000000000017941 */ /* 0x000fea0003800000 */
.L_x_19450:
        /* <DEDUP_REMOVED lines=18> */
.L_x_19462:
[----:B------:R-:W-:Y:S02]  /*8f30*/  IMAD.MOV.U32 R142, RZ, RZ, R22 ;  /* 0x000000ffff8e7224 */ /* 0x000fe400078e0016 */
.L_x_19463:
[----:B------:R-:W-:Y:S05]  /*8f40*/  BSYNC B2 ;  /* 0x0000000000027941 */ /* 0x000fea0003800000 */
.L_x_19461:
        /* <DEDUP_REMOVED lines=16> */
.L_x_19467:
[----:B------:R-:W-:Y:S05]  /*9050*/  BSYNC B3 ;  /* 0x0000000000037941 */ /* 0x000fea0003800000 */
.L_x_19466:
        /* <DEDUP_REMOVED lines=44> */
.L_x_19465:
[----:B------:R-:W-:Y:S05]  /*9320*/  BSYNC B2 ;  /* 0x0000000000027941 */ /* 0x000fea0003800000 */
.L_x_19464:
        /* <DEDUP_REMOVED lines=10> */
.L_x_19460:
[----:B------:R-:W-:Y:S05]  /*93d0*/  BSYNC B1 ;  /* 0x0000000000017941 */ /* 0x000fea0003800000 */
.L_x_19459:
        /* <DEDUP_REMOVED lines=15> */
.L_x_19469:
[----:B------:R-:W-:Y:S05]  /*94d0*/  BSYNC B1 ;  /* 0x0000000000017941 */ /* 0x000fea0003800000 */
.L_x_19468:
[----:B------:R-:W-:Y:S02]  /*94e0*/  IADD3 R135, R135, 0x80, RZ ;  /* 0x0000008087877810 */ /* 0x000fe40007ffe0ff */
[----:B------:R-:W-:Y:S02]  /*94f0*/  IADD3 R134, R134, 0x80, RZ ;  /* 0x0000008086867810 */ /* 0x000fe40007ffe0ff */
.L_x_19431:
[----:B------:R-:W-:Y:S05]  /*9500*/  BSYNC B0 ;  /* 0x0000000000007941 */ /* 0x000fea0003800000 */
.L_x_19430:
        /* <DEDUP_REMOVED lines=29> */
.L_x_19475:
[----:B------:R-:W-:Y:S02]  /*96e0*/  MOV R132, R22 ;  /* 0x0000001600847202 */ /* 0x000fe40000000f00 */
.L_x_19476:
[----:B------:R-:W-:Y:S05]  /*96f0*/  BSYNC B2 ;  /* 0x0000000000027941 */ /* 0x000fea0003800000 */
.L_x_19474:
        /* <DEDUP_REMOVED lines=16> */
.L_x_19480:
[----:B------:R-:W-:Y:S05]  /*9800*/  BSYNC B3 ;  /* 0x0000000000037941 */ /* 0x000fea0003800000 */
.L_x_19479:
        /* <DEDUP_REMOVED lines=44> */
.L_x_19478:
[----:B------:R-:W-:Y:S05]  /*9ad0*/  BSYNC B2 ;  /* 0x0000000000027941 */ /* 0x000fea0003800000 */
.L_x_19477:
        /* <DEDUP_REMOVED lines=10> */
.L_x_19473:
[----:B0-----:R-:W-:Y:S05]  /*9b80*/  BSYNC B1 ;  /* 0x0000000000017941 */ /* 0x001fea0003800000 */
.L_x_19472:
        /* <DEDUP_REMOVED lines=18> */
.L_x_19484:
[----:B------:R-:W-:Y:S02]  /*9cb0*/  MOV R21, R22 ;  /* 0x0000001600157202 */ /* 0x000fe40000000f00 */
.L_x_19485:
[----:B------:R-:W-:Y:S05]  /*9cc0*/  BSYNC B2 ;  /* 0x0000000000027941 */ /* 0x000fea0003800000 */
.L_x_19483:
        /* <DEDUP_REMOVED lines=16> */
.L_x_19489:
[----:B------:R-:W-:Y:S05]  /*9dd0*/  BSYNC B3 ;  /* 0x0000000000037941 */ /* 0x000fea0003800000 */
.L_x_19488:
        /* <DEDUP_REMOVED lines=44> */
.L_x_19487:
[----:B------:R-:W-:Y:S05]  /*a0a0*/  BSYNC B2 ;  /* 0x0000000000027941 */ /* 0x000fea0003800000 */
.L_x_19486:
        /* <DEDUP_REMOVED lines=10> */
.L_x_19482:
[----:B------:R-:W-:Y:S05]  /*a150*/  BSYNC B1 ;  /* 0x0000000000017941 */ /* 0x000fea0003800000 */
.L_x_19481:
        /* <DEDUP_REMOVED lines=18> */
.L_x_19493:
[----:B------:R-:W-:Y:S02]  /*a280*/  MOV R21, R22 ;  /* 0x0000001600157202 */ /* 0x000fe40000000f00 */
.L_x_19494:
[----:B------:R-:W-:Y:S05]  /*a290*/  BSYNC B2 ;  /* 0x0000000000027941 */ /* 0x000fea0003800000 */
.L_x_19492:
        /* <DEDUP_REMOVED lines=16> */
.L_x_19498:
[----:B------:R-:W-:Y:S05]  /*a3a0*/  BSYNC B3 ;  /* 0x0000000000037941 */ /* 0x000fea0003800000 */
.L_x_19497:
        /* <DEDUP_REMOVED lines=44> */
.L_x_19496:
[----:B------:R-:W-:Y:S05]  /*a670*/  BSYNC B2 ;  /* 0x0000000000027941 */ /* 0x000fea0003800000 */
.L_x_19495:
        /* <DEDUP_REMOVED lines=10> */
.L_x_19491:
[----:B------:R-:W-:Y:S05]  /*a720*/  BSYNC B1 ;  /* 0x0000000000017941 */ /* 0x000fea0003800000 */
.L_x_19490:
        /* <DEDUP_REMOVED lines=18> */
.L_x_19502:
[----:B------:R-:W-:Y:S02]  /*a850*/  MOV R132, R22 ;  /* 0x0000001600847202 */ /* 0x000fe40000000f00 */
.L_x_19503:
[----:B------:R-:W-:Y:S05]  /*a860*/  BSYNC B2 ;  /* 0x0000000000027941 */ /* 0x000fea0003800000 */
.L_x_19501:
        /* <DEDUP_REMOVED lines=16> */
.L_x_19507:
[----:B------:R-:W-:Y:S05]  /*a970*/  BSYNC B3 ;  /* 0x0000000000037941 */ /* 0x000fea0003800000 */
.L_x_19506:
        /* <DEDUP_REMOVED lines=44> */
.L_x_19505:
[----:B------:R-:W-:Y:S05]  /*ac40*/  BSYNC B2 ;  /* 0x0000000000027941 */ /* 0x000fea0003800000 */
.L_x_19504:
        /* <DEDUP_REMOVED lines=10> */
.L_x_19500:
[----:B------:R-:W-:Y:S05]  /*acf0*/  BSYNC B1 ;  /* 0x0000000000017941 */ /* 0x000fea0003800000 */
.L_x_19499:
[----:B------:R-:W-:-:S10]  /*ad00*/  HFMA2.MMA R64, -RZ, RZ, 0, 9.5367431640625e-07 ;  /* 0x00000010ff407435 */ /* 0x000fd400000001ff */
[----:B------:R-:W-:-:S05]  /*ad10*/  IMAD.WIDE.U32 R64, R135, R64, c[0x0][0x188] ;  /* 0x0000620087407625 */ /* 0x000fca00078e0040 */
[----:B------:R0:W-:Y:S01]  /*ad20*/  STG.E.128 [R64.64], R60 ;  /* 0x0000003c40007986 */ /* 0x0001e2000c101d06 */
[----:B------:R-:W-:Y:S05]  /*ad30*/  @!P2 BRA `(.L_x_19471) ;  /* 0x000000a00000a947 */ /* 0x000fea0003800000 */
[----:B0-----:R-:W-:Y:S01]  /*ad40*/  IMAD.U32 R65, R126, 0x10000, RZ ;  /* 0x000100007e417824 */ /* 0x001fe200078e00ff */
[----:B------:R-:W-:Y:S02]  /*ad50*/  LOP3.LUT R64, R127, 0xffff, RZ, 0xc0, !PT ;  /* 0x0000ffff7f407812 */ /* 0x000fe400078ec0ff */
[----:B------:R-:W-:Y:S02]  /*ad60*/  LOP3.LUT R135, R125, 0xff, RZ, 0xc0, !PT ;  /* 0x000000ff7d877812 */ /* 0x000fe400078ec0ff */
[----:B------:R-:W-:-:S05]  /*ad70*/  LOP3.LUT R65, R65, 0xff0000, RZ, 0xc0, !PT ;  /* 0x00ff000041417812 */ /* 0x000fca00078ec0ff */
[----:B------:R-:W-:Y:S01]  /*ad80*/  IMAD R64, R64, 0x1000000, R65 ;  /* 0x0100000040407824 */ /* 0x000fe200078e0241 */
[----:B------:R-:W-:-:S03]  /*ad90*/  LOP3.LUT R65, R124, 0xff, RZ, 0xc0, !PT ;  /* 0x000000ff7c417812 */ /* 0x000fc600078ec0ff */
[----:B------:R-:W-:Y:S02]  /*ada0*/  IMAD R64, R135, 0x100, R64 ;  /* 0x0000010087407824 */ /* 0x000fe400078e0240 */
[----:B------:R-:W-:-:S03]  /*adb0*/  IMAD.WIDE.U32 R134, R134, R133, c[0x0][0x190] ;  /* 0x0000640086867625 */ /* 0x000fc600078e0085 */
[----:B------:R-:W-:-:S05]  /*adc0*/  IADD3 R65, R64, R65, RZ ;  /* 0x0000004140417210 */ /* 0x000fca0007ffe0ff */
[----:B------:R0:W-:Y:S02]  /*add0*/  STG.E [R134.64], R65 ;  /* 0x0000004186007986 */ /* 0x0001e4000c101906 */
.L_x_19471:
[----:B------:R-:W-:Y:S05]  /*ade0*/  BSYNC B0 ;  /* 0x0000000000007941 */ /* 0x000fea0003800000 */
.L_x_19470:
[----:B0-----:R-:W-:Y:S01]  /*adf0*/  FADD.FTZ R64, RZ, R36 ;  /* 0x00000024ff407221 */ /* 0x001fe20000010000 */
[----:B------:R-:W-:Y:S02]  /*ae00*/  LOP3.LUT P2, RZ, R122, 0xff, RZ, 0xc0, !PT ;  /* 0x000000ff7aff7812 */ /* 0x000fe4000784c0ff */
[----:B------:R-:W-:Y:S01]  /*ae10*/  SHF.R.U32.HI R134, RZ, 0x5, R0 ;  /* 0x00000005ff867819 */ /* 0x000fe20000011600 */
[----:B------:R-:W-:Y:S01]  /*ae20*/  FADD.FTZ R65, R37, R64 ;  /* 0x0000004025417221 */ /* 0x000fe20000010000 */
[C---:B------:R-:W-:Y:S02]  /*ae30*/  ISETP.GT.U32.AND P3, PT, R5.reuse, 0x17f, PT ;  /* 0x0000017f0500780c */ /* 0x040fe40003f64070 */
        /* <DEDUP_REMOVED lines=31> */
.L_x_19524:
        /* <DEDUP_REMOVED lines=69> */
.L_x_19525:
        /* <DEDUP_REMOVED lines=11> */
[----:B------:R-:W-:Y:S02]  /*b530*/  @!P2 IMAD.IADD R137, R134, 0x1, R135 ;  /* 0x000000018689a824 */ /* 0x000fe400078e0287 */
[----:B------:R-:W-:Y:S01]  /*b540*/  IMAD.MOV.U32 R136, RZ, RZ, RZ ;  /* 0x000000ffff887224 */ /* 0x000fe200078e00ff */
        /* <DEDUP_REMOVED lines=13> */
[----:B-1----:R-:W-:Y:S01]  /*b620*/  IMAD.IADD R140, R67, 0x1, R136 ;  /* 0x00000001438c7824 */ /* 0x002fe200078e0288 */
[----:B------:R-:W0:Y:S04]  /*b630*/  I2F R144, R67 ;  /* 0x0000004300907306 */ /* 0x000e280000201400 */
[----:B------:R-:W1:Y:S04]  /*b640*/  SHFL.DOWN PT, R145, R140, 0x1, 0x1f ;  /* 0x08201f008c917f89 */ /* 0x000e6800000e0000 */
[----:B------:R-:W3:Y:S01]  /*b650*/  I2F R137, R140 ;  /* 0x0000008c00897306 */ /* 0x000ee20000201400 */
[----:B0-----:R-:W-:-:S02]  /*b660*/  FMUL.FTZ R143, R139, R144 ;  /* 0x000000908b8f7220 */ /* 0x001fc40000410000 */
[----:B------:R-:W-:Y:S02]  /*b670*/  FADD.FTZ R139, -R139, R64 ;  /* 0x000000408b8b7221 */ /* 0x000fe40000010100 */
[----:B------:R-:W-:Y:S02]  /*b680*/  FFMA.FTZ R146, R142, R64, R143 ;  /* 0x000000408e927223 */ /* 0x000fe4000001008f */
[----:B------:R-:W-:Y:S01]  /*b690*/  FMUL.FTZ R139, R139, R139 ;  /* 0x0000008b8b8b7220 */ /* 0x000fe20000410000 */
[----:B---3--:R-:W0:Y:S01]  /*b6a0*/  MUFU.RCP R141, R137 ;  /* 0x00000089008d7308 */ /* 0x008e220000001000 */
[----:B--2---:R-:W-:Y:S02]  /*b6b0*/  FADD.FTZ R138, R138, R65 ;  /* 0x000000418a8a7221 */ /* 0x004fe40000010000 */
[----:B------:R-:W-:Y:S02]  /*b6c0*/  FMUL.FTZ R139, R139, R142 ;  /* 0x0000008e8b8b7220 */ /* 0x000fe40000410000 */
[----:B-1----:R-:W-:-:S02]  /*b6d0*/  IMAD.IADD R64, R140, 0x1, R145 ;  /* 0x000000018c407824 */ /* 0x002fc400078e0291 */
[----:B------:R-:W-:Y:S01]  /*b6e0*/  FMUL.FTZ R139, R139, R144 ;  /* 0x000000908b8b7220 */ /* 0x000fe20000410000 */
[----:B------:R-:W-:Y:S01]  /*b6f0*/  I2F R145, R145 ;  /* 0x0000009100917306 */ /* 0x000fe20000201400 */
[----:B0-----:R-:W-:-:S07]  /*b700*/  FMUL.FTZ R146, R141, R146 ;  /* 0x000000928d927220 */ /* 0x001fce0000410000 */
[----:B------:R-:W0:Y:S01]  /*b710*/  I2F R64, R64 ;  /* 0x0000004000407306 */ /* 0x000e220000201400 */
[----:B------:R-:W-:Y:S01]  /*b720*/  FFMA.FTZ R138, R141, R139, R138 ;  /* 0x0000008b8d8a7223 */ /* 0x000fe2000001008a */
[----:B------:R-:W1:Y:S04]  /*b730*/  SHFL.DOWN PT, R67, R146, 0x1, 0x1f ;  /* 0x08201f0092437f89 */ /* 0x000e6800000e0000 */
[----:B------:R-:W2:Y:S02]  /*b740*/  SHFL.DOWN PT, R65, R138, 0x1, 0x1f ;  /* 0x08201f008a417f89 */ /* 0x000ea400000e0000 */
[----:B0-----:R-:W0:Y:S01]  /*b750*/  MUFU.RCP R136, R64 ;  /* 0x0000004000887308 */ /* 0x001e220000001000 */
[----:B-1----:R-:W-:Y:S02]  /*b760*/  FADD.FTZ R139, R146, -R67 ;  /* 0x80000043928b7221 */ /* 0x002fe40000010000 */
[----:B------:R-:W-:-:S02]  /*b770*/  FMUL.FTZ R67, R67, R145 ;  /* 0x0000009143437220 */ /* 0x000fc40000410000 */
[----:B------:R-:W-:Y:S02]  /*b780*/  FMUL.FTZ R140, R139, R139 ;  /* 0x0000008b8b8c7220 */ /* 0x000fe40000410000 */
[C---:B------:R-:W-:Y:S02]  /*b790*/  FFMA.FTZ R67, R137.reuse, R146, R67 ;  /* 0x0000009289437223 */ /* 0x040fe40000010043 */
[----:B------:R-:W-:Y:S02]  /*b7a0*/  FMUL.FTZ R140, R137, R140 ;  /* 0x0000008c898c7220 */ /* 0x000fe40000410000 */
[----:B0-----:R-:W-:Y:S02]  /*b7b0*/  FMUL.FTZ R67, R136, R67 ;  /* 0x0000004388437220 */ /* 0x001fe40000410000 */
[----:B--2---:R-:W-:Y:S02]  /*b7c0*/  FADD.FTZ R65, R138, R65 ;  /* 0x000000418a417221 */ /* 0x004fe40000010000 */
[----:B------:R-:W-:-:S02]  /*b7d0*/  FMUL.FTZ R140, R140, R145 ;  /* 0x000000918c8c7220 */ /* 0x000fc40000410000 */
[----:B------:R-:W0:Y:S02]  /*b7e0*/  SHFL.IDX PT, R67, R67, RZ, 0x1f ;  /* 0x00001fff43437589 */ /* 0x000e2400000e0000 */
[----:B------:R-:W-:Y:S02]  /*b7f0*/  FFMA.FTZ R65, R136, R140, R65 ;  /* 0x0000008c88417223 */ /* 0x000fe40000010041 */
[----:B------:R-:W-:-:S04]  /*b800*/  IMAD.MOV.U32 R136, RZ, RZ, c[0x0][0x1e0] ;  /* 0x00007800ff887624 */ /* 0x000fc800078e00ff */
[----:B------:R-:W1:Y:S01]  /*b810*/  SHFL.IDX PT, R65, R65, RZ, 0x1f ;  /* 0x00001fff41417589 */ /* 0x000e6200000e0000 */
[----:B0-----:R-:W-:-:S03]  /*b820*/  FMUL.FTZ R64, R67, R67 ;  /* 0x0000004343407220 */ /* 0x001fc60000410000 */
[----:B------:R0:W-:Y:S02]  /*b830*/  @!P2 STG.E [R134.64], R67 ;  /* 0x000000438600a986 */ /* 0x0001e4000c101906 */
[----:B------:R-:W-:Y:S01]  /*b840*/  FSEL R137, R64, RZ, P3 ;  /* 0x000000ff40897208 */ /* 0x000fe20001800000 */
[----:B-1----:R-:W-:-:S04]  /*b850*/  FFMA.FTZ R64, R65, R136, c[0x0][0x228] ;  /* 0x00008a0041407623 */ /* 0x002fc80000010088 */
[----:B------:R-:W-:-:S06]  /*b860*/  FADD.FTZ R137, R64, R137 ;  /* 0x0000008940897221 */ /* 0x000fcc0000010000 */
        /* <DEDUP_REMOVED lines=29> */
.L_x_19513:
[----:B------:R-:W-:Y:S05]  /*ba40*/  BSYNC B1 ;  /* 0x0000000000017941 */ /* 0x000fea0003800000 */
.L_x_19512:
        /* <DEDUP_REMOVED lines=19> */
.L_x_19515:
[----:B------:R-:W-:Y:S05]  /*bb80*/  BSYNC B1 ;  /* 0x0000000000017941 */ /* 0x000fea0003800000 */
.L_x_19514:
        /* <DEDUP_REMOVED lines=19> */
.L_x_19517:
[----:B------:R-:W-:Y:S05]  /*bcc0*/  BSYNC B1 ;  /* 0x0000000000017941 */ /* 0x000fea0003800000 */
.L_x_19516:
        /* <DEDUP_REMOVED lines=19> */
.L_x_19519:
[----:B------:R-:W-:Y:S05]  /*be00*/  BSYNC B1 ;  /* 0x0000000000017941 */ /* 0x000fea0003800000 */
.L_x_19518:
        /* <DEDUP_REMOVED lines=19> */
.L_x_19521:
[----:B------:R-:W-:Y:S05]  /*bf40*/  BSYNC B1 ;  /* 0x0000000000017941 */ /* 0x000fea0003800000 */
.L_x_19520:
        /* <DEDUP_REMOVED lines=16> */
.L_x_19511:
[----:B0-----:R-:W-:Y:S05]  /*c050*/  BSYNC B0 ;  /* 0x0000000000007941 */ /* 0x001fea0003800000 */
.L_x_19510:
[----:B------:R-:W-:Y:S02]  /*c060*/  LOP3.LUT P2, RZ, R122, 0xff, RZ, 0xc0, !PT ;  /* 0x000000ff7aff7812 */ /* 0x000fe4000784c0ff */
[----:B------:R-:W-:Y:S02]  /*c070*/  IADD3 R6, R6, c[0x0][0x160], RZ ;  /* 0x0000580006067a10 */ /* 0x000fe40007ffe0ff */
[----:B------:R-:W-:Y:S02]  /*c080*/  SEL R122, RZ, 0x1, P2 ;  /* 0x00000001ff7a7807 */ /* 0x000fe40001000000 */
[----:B------:R-:W-:-:S13]  /*c090*/  ISETP.GE.AND P2, PT, R6, c[0x0][0x164], PT ;  /* 0x0000590006007a0c */ /* 0x000fda0003f46270 */
[----:B------:R-:W-:Y:S01]  /*c0a0*/  @P2 CALL.REL.NOINC `(.L_x_19522) ;  /* 0x0000001000002944 */ /* 0x000fe20003c00000 */
[----:B------:R-:W-:Y:S05]  /*c0b0*/  BRA `(.L_x_19523) ;  /* 0xffff555000007947 */ /* 0x000fea000383ffff */
.L_x_19522:
[----:B------:R-:W-:Y:S05]  /*c0c0*/  EXIT ;  /* 0x000000000000794d */ /* 0x000fea0003800000 */
.L_x_19508:
[----:B------:R-:W-:Y:S01]  /*c0d0*/  IMAD.MOV.U32 R138, RZ, RZ, 0x1 ;  /* 0x00000001ff8a7424 */ /* 0x000fe200078e00ff */
[----:B------:R-:W-:Y:S01]  /*c0e0*/  MOV R137, 0xffffffff ;  /* 0xffffffff00897802 */ /* 0x000fe20000000f00 */
[----:B------:R-:W-:Y:S01]  /*c0f0*/  IMAD.MOV.U32 R136, RZ, RZ, 0x1f ;  /* 0x0000001fff887424 */ /* 0x000fe200078e00ff */
[----:B------:R-:W-:Y:S02]  /*c100*/  MOV R132, 0xc120 ;  /* 0x0000c12000847802 */ /* 0x000fe40000000f00 */
[----:B-----5:R-:W-:Y:S05]  /*c110*/  CALL.REL.NOINC `($__internal_142_$__cuda_sm70_shflsync_bfly_p) ;  /* 0x000006b000007944 */ /* 0x020fea0003c00000 */
[----:B-1----:R-:W-:Y:S01]  /*c120*/  IMAD.MOV.U32 R64, RZ, RZ, R138 ;  /* 0x000000ffff407224 */ /* 0x002fe200078e008a */
[----:B0-----:R-:W-:Y:S05]  /*c130*/  BRA `(.L_x_19524) ;  /* 0xffffeef000007947 */ /* 0x001fea000383ffff */
.L_x_19509:
[----:B------:R-:W-:Y:S01]  /*c140*/  IMAD.MOV.U32 R138, RZ, RZ, 0x2 ;  /* 0x00000002ff8a7424 */ /* 0x000fe200078e00ff */
[----:B------:R-:W-:Y:S01]  /*c150*/  MOV R137, 0xffffffff ;  /* 0xffffffff00897802 */ /* 0x000fe20000000f00 */
[----:B------:R-:W-:Y:S01]  /*c160*/  IMAD.MOV.U32 R136, RZ, RZ, 0x1f ;  /* 0x0000001fff887424 */ /* 0x000fe200078e00ff */
[----:B------:R-:W-:Y:S02]  /*c170*/  MOV R132, 0xc190 ;  /* 0x0000c19000847802 */ /* 0x000fe40000000f00 */
[----:B-----5:R-:W-:Y:S05]  /*c180*/  CALL.REL.NOINC `($__internal_142_$__cuda_sm70_shflsync_bfly_p) ;  /* 0x0000064000007944 */ /* 0x020fea0003c00000 */
[----:B01----:R-:W-:Y:S01]  /*c190*/  FADD.FTZ R65, R65, R138 ;  /* 0x0000008a41417221 */ /* 0x003fe20000010000 */
[----:B------:R-:W-:Y:S01]  /*c1a0*/  MOV R132, 0xc1f0 ;  /* 0x0000c1f000847802 */ /* 0x000fe20000000f00 */
[----:B------:R-:W-:Y:S02]  /*c1b0*/  IMAD.MOV.U32 R138, RZ, RZ, 0x4 ;  /* 0x00000004ff8a7424 */ /* 0x000fe400078e00ff */
[----:B------:R-:W-:-:S02]  /*c1c0*/  IMAD.MOV.U32 R136, RZ, RZ, 0x1f ;  /* 0x0000001fff887424 */ /* 0x000fc400078e00ff */
[----:B------:R-:W-:Y:S02]  /*c1d0*/  IMAD.MOV.U32 R137, RZ, RZ, -0x1 ;  /* 0xffffffffff897424 */ /* 0x000fe400078e00ff */
[----:B------:R-:W-:Y:S05]  /*c1e0*/  CALL.REL.NOINC `($__internal_142_$__cuda_sm70_shflsync_bfly_p) ;  /* 0x000005e000007944 */ /* 0x000fea0003c00000 */
[----:B01----:R-:W-:Y:S01]  /*c1f0*/  FADD.FTZ R65, R65, R138 ;  /* 0x0000008a41417221 */ /* 0x003fe20000010000 */
[----:B------:R-:W-:Y:S01]  /*c200*/  HFMA2.MMA R138, -RZ, RZ, 0, 4.76837158203125e-07 ;  /* 0x00000008ff8a7435 */ /* 0x000fe200000001ff */
[----:B------:R-:W-:Y:S01]  /*c210*/  IMAD.MOV.U32 R136, RZ, RZ, 0x1f ;  /* 0x0000001fff887424 */ /* 0x000fe200078e00ff */
[----:B------:R-:W-:Y:S01]  /*c220*/  MOV R132, 0xc250 ;  /* 0x0000c25000847802 */ /* 0x000fe20000000f00 */
[----:B------:R-:W-:-:S03]  /*c230*/  IMAD.MOV.U32 R137, RZ, RZ, -0x1 ;  /* 0xffffffffff897424 */ /* 0x000fc600078e00ff */
[----:B------:R-:W-:Y:S05]  /*c240*/  CALL.REL.NOINC `($__internal_142_$__cuda_sm70_shflsync_bfly_p) ;  /* 0x0000058000007944 */ /* 0x000fea0003c00000 */
[----:B01----:R-:W-:Y:S01]  /*c250*/  FADD.FTZ R65, R65, R138 ;  /* 0x0000008a41417221 */ /* 0x003fe20000010000 */
[----:B------:R-:W-:Y:S01]  /*c260*/  MOV R136, 0x1f ;  /* 0x0000001f00887802 */ /* 0x000fe20000000f00 */
[----:B------:R-:W-:Y:S01]  /*c270*/  IMAD.MOV.U32 R138, RZ, RZ, 0x10 ;  /* 0x00000010ff8a7424 */ /* 0x000fe200078e00ff */
[----:B------:R-:W-:Y:S01]  /*c280*/  MOV R132, 0xc2b0 ;  /* 0x0000c2b000847802 */ /* 0x000fe20000000f00 */
[----:B------:R-:W-:Y:S02]  /*c290*/  IMAD.MOV.U32 R137, RZ, RZ, -0x1 ;  /* 0xffffffffff897424 */ /* 0x000fe400078e00ff */
[----:B------:R-:W-:Y:S05]  /*c2a0*/  CALL.REL.NOINC `($__internal_142_$__cuda_sm70_shflsync_bfly_p) ;  /* 0x0000052000007944 */ /* 0x000fea0003c00000 */
[----:B-1----:R-:W-:Y:S01]  /*c2b0*/  FADD.FTZ R64, R65, R138 ;  /* 0x0000008a41407221 */ /* 0x002fe20000010000 */
[----:B0-----:R-:W-:Y:S01]  /*c2c0*/  MOV R137, 0xffffffff ;  /* 0xffffffff00897802 */ /* 0x001fe20000000f00 */
        /* <DEDUP_REMOVED lines=53> */
[----:B------:R-:W-:Y:S05]  /*c620*/  CALL.REL.NOINC `($__internal_142_$__cuda_sm70_shflsync_bfly_p) ;  /* 0x000001a000007944 */ /* 0x000fea0003c00000 */
[----:B01----:R-:W-:Y:S01]  /*c630*/  FADD.FTZ R65, R65, R138 ;  /* 0x0000008a41417221 */ /* 0x003fe20000010000 */
[----:B------:R-:W-:Y:S01]  /*c640*/  MOV R132, 0xc690 ;  /* 0x0000c69000847802 */ /* 0x000fe20000000f00 */
[----:B------:R-:W-:Y:S02]  /*c650*/  IMAD.MOV.U32 R138, RZ, RZ, 0x2 ;  /* 0x00000002ff8a7424 */ /* 0x000fe400078e00ff */
[----:B------:R-:W-:Y:S02]  /*c660*/  IMAD.MOV.U32 R136, RZ, RZ, 0x1f ;  /* 0x0000001fff887424 */ /* 0x000fe400078e00ff */
[----:B------:R-:W-:Y:S02]  /*c670*/  IMAD.MOV.U32 R137, RZ, RZ, -0x1 ;  /* 0xffffffffff897424 */ /* 0x000fe400078e00ff */
[----:B------:R-:W-:Y:S05]  /*c680*/  CALL.REL.NOINC `($__internal_142_$__cuda_sm70_shflsync_bfly_p) ;  /* 0x0000014000007944 */ /* 0x000fea0003c00000 */
[----:B01----:R-:W-:Y:S01]  /*c690*/  FADD.FTZ R65, R65, R138 ;  /* 0x0000008a41417221 */ /* 0x003fe20000010000 */
[----:B------:R-:W-:Y:S01]  /*c6a0*/  HFMA2.MMA R138, -RZ, RZ, 0, 2.384185791015625e-07 ;  /* 0x00000004ff8a7435 */ /* 0x000fe200000001ff */
        /* <DEDUP_REMOVED lines=8> */
[----:B------:R-:W-:-:S02]  /*c730*/  IMAD.MOV.U32 R137, RZ, RZ, -0x1 ;  /* 0xffffffffff897424 */ /* 0x000fc400078e00ff */
[----:B------:R-:W-:Y:S05]  /*c740*/  CALL.REL.NOINC `($__internal_142_$__cuda_sm70_shflsync_bfly_p) ;  /* 0x0000008000007944 */ /* 0x000fea0003c00000 */
[----:B-1----:R-:W-:Y:S01]  /*c750*/  FADD.FTZ R135, R65, R138 ;  /* 0x0000008a41877221 */ /* 0x002fe20000010000 */
[----:B------:R-:W-:Y:S01]  /*c760*/  HFMA2.MMA R138, -RZ, RZ, 0, 9.5367431640625e-07 ;  /* 0x00000010ff8a7435 */ /* 0x000fe200000001ff */
[----:B0-----:R-:W-:Y:S01]  /*c770*/  IMAD.MOV.U32 R136, RZ, RZ, 0x1f ;  /* 0x0000001fff887424 */ /* 0x001fe200078e00ff */
[----:B------:R-:W-:Y:S01]  /*c780*/  MOV R132, 0xc7c0 ;  /* 0x0000c7c000847802 */ /* 0x000fe20000000f00 */
[----:B------:R-:W-:Y:S01]  /*c790*/  IMAD.MOV.U32 R137, RZ, RZ, -0x1 ;  /* 0xffffffffff897424 */ /* 0x000fe200078e00ff */
[----:B------:R-:W-:-:S02]  /*c7a0*/  MOV R65, R135 ;  /* 0x0000008700417202 */ /* 0x000fc40000000f00 */
[----:B------:R-:W-:Y:S05]  /*c7b0*/  CALL.REL.NOINC `($__internal_142_$__cuda_sm70_shflsync_bfly_p) ;  /* 0x0000001000007944 */ /* 0x000fea0003c00000 */
[----:B01----:R-:W-:Y:S05]  /*c7c0*/  BRA `(.L_x_19525) ;  /* 0xffffecb000007947 */ /* 0x003fea000383ffff */
        .weak           $__internal_142_$__cuda_sm70_shflsync_bfly_p
        .type           $__internal_142_$__cuda_sm70_shflsync_bfly_p,@function
        .size           $__internal_142_$__cuda_sm70_shflsync_bfly_p,(.L_x_22230 - $__internal_142_$__cuda_sm70_shflsync_bfly_p)
$__internal_142_$__cuda_sm70_shflsync_bfly_p:
[----:B------:R-:W-:Y:S01]  /*c7d0*/  IMAD.MOV.U32 R133, RZ, RZ, 0x0 ;  /* 0x00000000ff857424 */ /* 0x000fe200078e00ff */
[----:B------:R-:W-:Y:S04]  /*c7e0*/  WARPSYNC R137 ;  /* 0x0000008900007348 */ /* 0x000fe80003800000 */
[----:B------:R0:W1:Y:S01]  /*c7f0*/  SHFL.BFLY PT, R138, R65, R138, R136 ;  /* 0x0c00008a418a7389 */ /* 0x00006200000e0088 */
[----:B------:R-:W-:Y:S05]  /*c800*/  RET.REL.NODEC R132 `(_ZN10layer_norm13ln_fwd_kernelINS_13Kernel_traitsI6__halfffffjLj3072ELj1ELj1ELj4ELj16ENS_18Kernel_traits_baseILj3072ES2_ffffjLj128EEEEELb1ELb1ELb1ELb0EEEvNS_9FwdParamsE) ;  /* 0xffff37f084007950 */ /* 0x000fea0003c3ffff */
.L_x_19526:
        /* <DEDUP_REMOVED lines=15> */
.L_x_22230:


//--------------------- .text._ZN10layer_norm13ln_fwd_kernelINS_13Kernel_traitsI6__halfffffjLj3072ELj1ELj1ELj4ELj16ENS_18Kernel_traits_baseILj3072ES2_ffffjLj128EEEEELb1ELb1ELb1ELb1EEEvNS_9FwdParamsE --------------------------
	.section	.text._ZN10layer_norm13ln_fwd_kernelINS_13Kernel_traitsI6__halfffffjLj3072ELj1ELj1ELj4ELj16ENS_18Kernel_traits_baseILj3072ES2_ffffjLj128EEEEELb1ELb1ELb1ELb1EEEvNS_9FwdParamsE,"ax",@progbits
	.sectioninfo	@"SHI_REGISTERS=157"
	.align	128
        .global         _ZN10layer_norm13ln_fwd_kernelINS_13Kernel_traitsI6__halfffffjLj3072ELj1ELj1ELj4ELj16ENS_18Kernel_traits_baseILj3072ES2_ffffjLj128EEEEELb1ELb1ELb1ELb1EEEvNS_9FwdParamsE
        .type           _ZN10layer_norm13ln_fwd_kernelINS_13Kernel_traitsI6__halfffffjLj3072ELj1ELj1ELj4ELj16ENS_18Kernel_traits_baseILj3072ES2_ffffjLj128EEEEELb1ELb1ELb1ELb1EEEvNS_9FwdParamsE,@function
        .size           _ZN10layer_norm13ln_fwd_kernelINS_13Kernel_traitsI6__halfffffjLj3072ELj1ELj1ELj4ELj16ENS_18Kernel_traits_baseILj3072ES2_ffffjLj128EEEEELb1ELb1ELb1ELb1EEEvNS_9FwdParamsE,(.L_x_22231 - _ZN10layer_norm13ln_fwd_kernelINS_13Kernel_traitsI6__halfffffjLj3072ELj1ELj1ELj4ELj16ENS_18Kernel_traits_baseILj3072ES2_ffffjLj128EEEEELb1ELb1ELb1ELb1EEEvNS_9FwdParamsE)
        .other          _ZN10layer_norm13ln_fwd_kernelINS_13Kernel_traitsI6__halfffffjLj3072ELj1ELj1ELj4ELj16ENS_18Kernel_traits_baseILj3072ES2_ffffjLj128EEEEELb1ELb1ELb1ELb1EEEvNS_9FwdParamsE,@"STO_CUDA_ENTRY STV_DEFAULT"
_ZN10layer_norm13ln_fwd_kernelINS_13Kernel_traitsI6__halfffffjLj3072ELj1ELj1ELj4ELj16ENS_18Kernel_traits_baseILj3072ES2_ffffjLj128EEEEELb1ELb1ELb1ELb1EEEvNS_9FwdParamsE:
.text._ZN10layer_norm13ln_fwd_kernelINS_13Kernel_traitsI6__halfffffjLj3072ELj1ELj1ELj4ELj16ENS_18Kernel_traits_baseILj3072ES2_ffffjLj128EEEEELb1ELb1ELb1ELb1EEEvNS_9FwdParamsE:
        /* <DEDUP_REMOVED lines=73> */
[----:B------:R0:W5:Y:S01]  /*0490*/  @P0 LDG.E.64 R20, [R2.64+0x800] ;  /* 0x0008000602140981 */ /* 0x000162000c1e1b00 */
[----:B------:R-:W-:Y:S02]  /*04a0*/  LEA.HI R0, R12, R13, RZ, 0x19 ;  /* 0x0000000d0c007211 */ /* 0x000fe400078fc8ff */
        /* <DEDUP_REMOVED lines=41> */
[----:B------:R-:W-:Y:S01]  /*0740*/  UIADD3 UR25, UR4, -0x700cb87f, URZ ;  /* 0x8ff3478104197890 */ /* 0x000fe2000fffe03f */
[----:B------:R-:W-:Y:S01]  /*0750*/  IMAD R100, R100, -0x326172a9, RZ ;  /* 0xcd9e8d5764647824 */ /* 0x000fe200078e02ff */
[----:B------:R-:W-:Y:S01]  /*0760*/  UIADD3 UR26, UR5, -0x695add53, URZ ;  /* 0x96a522ad051a7890 */ /* 0x000fe2000fffe03f */
[----:B------:R-:W-:Y:S01]  /*0770*/  IMAD.HI.U32 R9, R128, -0x326172a9, RZ ;  /* 0xcd9e8d5780097827 */ /* 0x000fe200078e00ff */
[----:B------:R-:W-:-:S03]  /*0780*/  SHF.R.U64 R75, R24, 0x10, R25 ;  /* 0x00000010184b7819 */ /* 0x000fc60000001219 */
[----:B------:R-:W-:Y:S02]  /*0790*/  IMAD R102, R102, -0x2daee0ad, RZ ;  /* 0xd2511f5366667824 */ /* 0x000fe400078e02ff */
[----:B------:R-:W-:Y:S01]  /*07a0*/  IMAD.HI.U32 R3, R98, -0x2daee0ad, RZ ;  /* 0xd2511f5362037827 */ /* 0x000fe200078e00ff */
[----:B------:R-:W-:Y:S02]  /*07b0*/  SHF.R.U32.HI R76, RZ, 0x10, R25 ;  /* 0x00000010ff4c7819 */ /* 0x000fe40000011619 */
[--C-:B------:R-:W-:Y:S02]  /*07c0*/  SHF.R.U64 R77, R22, 0x10, R23.reuse ;  /* 0x00000010164d7819 */ /* 0x100fe40000001217 */
[----:B------:R-:W-:Y:S02]  /*07d0*/  SHF.R.U32.HI R78, RZ, 0x10, R23 ;  /* 0x00000010ff4e7819 */ /* 0x000fe40000011617 */
[--C-:B------:R-:W-:Y:S02]  /*07e0*/  SHF.R.U64 R79, R20, 0x10, R21.reuse ;  /* 0x00000010144f7819 */ /* 0x100fe40000001215 */
[----:B------:R-:W-:-:S02]  /*07f0*/  SHF.R.U32.HI R80, RZ, 0x10, R21 ;  /* 0x00000010ff507819 */ /* 0x000fc40000011615 */
[--C-:B------:R-:W-:Y:S02]  /*0800*/  SHF.R.U64 R81, R18, 0x10, R19.reuse ;  /* 0x0000001012517819 */ /* 0x100fe40000001213 */
[----:B------:R-:W-:Y:S02]  /*0810*/  SHF.R.U32.HI R82, RZ, 0x10, R19 ;  /* 0x00000010ff527819 */ /* 0x000fe40000011613 */
[--C-:B------:R-:W-:Y:S02]  /*0820*/  SHF.R.U64 R83, R16, 0x10, R17.reuse ;  /* 0x0000001010537819 */ /* 0x100fe40000001211 */
[----:B------:R-:W-:Y:S01]  /*0830*/  SHF.R.U32.HI R84, RZ, 0x10, R17 ;  /* 0x00000010ff547819 */ /* 0x000fe20000011611 */
[----:B------:R-:W-:Y:S01]  /*0840*/  HADD2.F32 R11, -RZ, R16.H0_H0 ;  /* 0x20000010ff0b7230 */ /* 0x000fe20000004100 */
[----:B------:R-:W-:Y:S01]  /*0850*/  LOP3.LUT R100, R9, UR25, R100, 0x96, !PT ;  /* 0x0000001909647c12 */ /* 0x000fe2000f8e9664 */
[----:B0-----:R-:W-:Y:S01]  /*0860*/  HADD2.F32 R4, -RZ, R25.H0_H0 ;  /* 0x20000019ff047230 */ /* 0x001fe20000004100 */
[----:B------:R-:W-:Y:S01]  /*0870*/  LOP3.LUT R102, R3, UR26, R102, 0x96, !PT ;  /* 0x0000001a03667c12 */ /* 0x000fe2000f8e9666 */
[----:B------:R-:W-:Y:S01]  /*0880*/  HADD2.F32 R3, -RZ, R24.H0_H0 ;  /* 0x20000018ff037230 */ /* 0x000fe20000004100 */
[----:B------:R-:W-:Y:S01]  /*0890*/  LOP3.LUT R101, R40, 0x3, RZ, 0xc0, !PT ;  /* 0x0000000328657812 */ /* 0x000fe200078ec0ff */
[----:B------:R-:W-:Y:S01]  /*08a0*/  HADD2.F32 R5, -RZ, R22.H0_H0 ;  /* 0x20000016ff057230 */ /* 0x000fe20000004100 */
[----:B------:R-:W-:Y:S01]  /*08b0*/  IMAD R128, R128, -0x326172a9, RZ ;  /* 0xcd9e8d5780807824 */ /* 0x000fe200078e02ff */
[----:B-1----:R-:W-:Y:S01]  /*08c0*/  HADD2.F32 R6, -RZ, R23.H0_H0 ;  /* 0x20000017ff067230 */ /* 0x002fe20000004100 */
[----:B------:R-:W-:Y:S01]  /*08d0*/  IMAD R98, R98, -0x2daee0ad, RZ ;  /* 0xd2511f5362627824 */ /* 0x000fe200078e02ff */
[----:B------:R-:W-:Y:S01]  /*08e0*/  HADD2.F32 R7, -RZ, R20.H0_H0 ;  /* 0x20000014ff077230 */ /* 0x000fe20000004100 */
[----:B------:R-:W-:Y:S01]  /*08f0*/  IMAD.MOV.U32 R87, RZ, RZ, 0x1 ;  /* 0x00000001ff577424 */ /* 0x000fe200078e00ff */
        /* <DEDUP_REMOVED lines=18> */
[--C-:B--2---:R-:W-:Y:S01]  /*0a20*/  SHF.R.U64 R88, R26, 0x10, R27.reuse ;  /* 0x000000101a587819 */ /* 0x104fe2000000121b */
[----:B------:R-:W-:Y:S01]  /*0a30*/  HADD2.F32 R15, -RZ, R27.H0_H0 ;  /* 0x2000001bff0f7230 */ /* 0x000fe20000004100 */
[----:B------:R-:W-:Y:S02]  /*0a40*/  SHF.R.U32.HI R89, RZ, 0x10, R27 ;  /* 0x00000010ff597819 */ /* 0x000fe4000001161b */
[--C-:B---3--:R-:W-:Y:S02]  /*0a50*/  SHF.R.U64 R90, R42, 0x10, R43.reuse ;  /* 0x000000102a5a7819 */ /* 0x108fe4000000122b */
[----:B------:R-:W-:-:S02]  /*0a60*/  SHF.R.U32.HI R91, RZ, 0x10, R43 ;  /* 0x00000010ff5b7819 */ /* 0x000fc4000001162b */
[----:B----4-:R-:W-:Y:S02]  /*0a70*/  SHF.R.U64 R92, R44, 0x10, R45 ;  /* 0x000000102c5c7819 */ /* 0x010fe4000000122d */
[--C-:B------:R-:W-:Y:S01]  /*0a80*/  SHF.R.U64 R108, R28, 0x10, R29.reuse ;  /* 0x000000101c6c7819 */ /* 0x100fe2000000121d */
[----:B------:R-:W-:Y:S01]  /*0a90*/  HADD2.F32 R27, -RZ, R28.H0_H0 ;  /* 0x2000001cff1b7230 */ /* 0x000fe20000004100 */
[----:B------:R-:W-:Y:S01]  /*0aa0*/  SHF.R.U32.HI R109, RZ, 0x10, R29 ;  /* 0x00000010ff6d7819 */ /* 0x000fe2000001161d */
[----:B------:R-:W-:Y:S01]  /*0ab0*/  HADD2.F32 R28, -RZ, R29.H0_H0 ;  /* 0x2000001dff1c7230 */ /* 0x000fe20000004100 */
[----:B------:R-:W-:Y:S01]  /*0ac0*/  SHF.R.U64 R110, R30, 0x10, R31 ;  /* 0x000000101e6e7819 */ /* 0x000fe2000000121f */
[----:B------:R-:W-:Y:S01]  /*0ad0*/  HADD2.F32 R29, -RZ, R30.H0_H0 ;  /* 0x2000001eff1d7230 */ /* 0x000fe20000004100 */
[----:B------:R-:W-:Y:S01]  /*0ae0*/  SHF.R.U32.HI R93, RZ, 0x10, R45 ;  /* 0x00000010ff5d7819 */ /* 0x000fe2000001162d */
[----:B------:R-:W-:Y:S01]  /*0af0*/  HADD2.F32 R30, -RZ, R31.H0_H0 ;  /* 0x2000001fff1e7230 */ /* 0x000fe20000004100 */
[----:B------:R-:W-:-:S02]  /*0b00*/  SHF.R.U64 R94, R46, 0x10, R47 ;  /* 0x000000102e5e7819 */ /* 0x000fc4000000122f */
[----:B------:R-:W-:Y:S02]  /*0b10*/  SHF.R.U32.HI R95, RZ, 0x10, R47 ;  /* 0x00000010ff5f7819 */ /* 0x000fe4000001162f */
[--C-:B------:R-:W-:Y:S02]  /*0b20*/  SHF.R.U64 R104, R48, 0x10, R49.reuse ;  /* 0x0000001030687819 */ /* 0x100fe40000001231 */
[----:B------:R-:W-:Y:S02]  /*0b30*/  SHF.R.U32.HI R105, RZ, 0x10, R49 ;  /* 0x00000010ff697819 */ /* 0x000fe40000011631 */
[--C-:B------:R-:W-:Y:S02]  /*0b40*/  SHF.R.U64 R106, R50, 0x10, R51.reuse ;  /* 0x00000010326a7819 */ /* 0x100fe40000001233 */
[----:B------:R-:W-:Y:S02]  /*0b50*/  SHF.R.U32.HI R107, RZ, 0x10, R51 ;  /* 0x00000010ff6b7819 */ /* 0x000fe40000011633 */
        /* <DEDUP_REMOVED lines=52> */
.L_x_19760:
        /* <DEDUP_REMOVED lines=8> */
[----:B------:R-:W-:-:S04]  /*0f20*/  LEA.HI R47, R47, R46, RZ, 0x2 ;  /* 0x0000002e2f2f7211 */ /* 0x000fc800078f10ff */
[----:B------:R-:W-:-:S03]  /*0f30*/  LEA.HI.SX32 R126, R47, R2, 0x1e ;  /* 0x000000022f7e7211 */ /* 0x000fc600078ff2ff */
        /* <DEDUP_REMOVED lines=34> */
.L_x_19530:
[----:B------:R-:W-:Y:S02]  /*1160*/  IMAD.MOV.U32 R53, RZ, RZ, R128 ;  /* 0x000000ffff357224 */ /* 0x000fe400078e0080 */
.L_x_19531:
[----:B------:R-:W-:Y:S05]  /*1170*/  BSYNC B1 ;  /* 0x0000000000017941 */ /* 0x000fea0003800000 */
.L_x_19529:
        /* <DEDUP_REMOVED lines=16> */
.L_x_19535:
[----:B------:R-:W-:Y:S05]  /*1280*/  BSYNC B2 ;  /* 0x0000000000027941 */ /* 0x000fea0003800000 */
.L_x_19534:
        /* <DEDUP_REMOVED lines=43> */
.L_x_19533:
[----:B------:R-:W-:Y:S05]  /*1540*/  BSYNC B1 ;  /* 0x0000000000017941 */ /* 0x000fea0003800000 */
.L_x_19532:
        /* <DEDUP_REMOVED lines=10> */
.L_x_19528:
[----:B0-----:R-:W-:Y:S05]  /*15f0*/  BSYNC B0 ;  /* 0x0000000000007941 */ /* 0x001fea0003800000 */
.L_x_19527:
        /* <DEDUP_REMOVED lines=18> */
.L_x_19539:
[----:B------:R-:W-:Y:S02]  /*1720*/  IMAD.MOV.U32 R54, RZ, RZ, R128 ;  /* 0x000000ffff367224 */ /* 0x000fe400078e0080 */
.L_x_19540:
[----:B------:R-:W-:Y:S05]  /*1730*/  BSYNC B1 ;  /* 0x0000000000017941 */ /* 0x000fea0003800000 */
.L_x_19538:
        /* <DEDUP_REMOVED lines=16> */
.L_x_19544:
[----:B------:R-:W-:Y:S05]  /*1840*/  BSYNC B2 ;  /* 0x0000000000027941 */ /* 0x000fea0003800000 */
.L_x_19543:
        /* <DEDUP_REMOVED lines=43> */
.L_x_19542:
[----:B------:R-:W-:Y:S05]  /*1b00*/  BSYNC B1 ;  /* 0x0000000000017941 */ /* 0x000fea0003800000 */
.L_x_19541:
        /* <DEDUP_REMOVED lines=10> */
.L_x_19537:
[----:B------:R-:W-:Y:S05]  /*1bb0*/  BSYNC B0 ;  /* 0x0000000000007941 */ /* 0x000fea0003800000 */
.L_x_19536:
        /* <DEDUP_REMOVED lines=18> */
.L_x_19548:
[----:B------:R-:W-:Y:S02]  /*1ce0*/  MOV R54, R128 ;  /* 0x0000008000367202 */ /* 0x000fe40000000f00 */
.L_x_19549:
[----:B------:R-:W-:Y:S05]  /*1cf0*/  BSYNC B1 ;  /* 0x0000000000017941 */ /* 0x000fea0003800000 */
.L_x_19547:
        /* <DEDUP_REMOVED lines=16> */
.L_x_19553:
[----:B------:R-:W-:Y:S05]  /*1e00*/  BSYNC B2 ;  /* 0x0000000000027941 */ /* 0x000fea0003800000 */
.L_x_19552:
        /* <DEDUP_REMOVED lines=43> */
.L_x_19551:
[----:B------:R-:W-:Y:S05]  /*20c0*/  BSYNC B1 ;  /* 0x0000000000017941 */ /* 0x000fea0003800000 */
.L_x_19550:
        /* <DEDUP_REMOVED lines=10> */
.L_x_19546:
[----:B------:R-:W-:Y:S05]  /*2170*/  BSYNC B0 ;  /* 0x0000000000007941 */ /* 0x000fea0003800000 */
.L_x_19545:
        /* <DEDUP_REMOVED lines=18> */
.L_x_19557:
[----:B------:R-:W-:Y:S02]  /*22a0*/  IMAD.MOV.U32 R56, RZ, RZ, R128 ;  /* 0x000000ffff387224 */ /* 0x000fe400078e0080 */
.L_x_19558:
[----:B------:R-:W-:Y:S05]  /*22b0*/  BSYNC B1 ;  /* 0x0000000000017941 */ /* 0x000fea0003800000 */
.L_x_19556:
        /* <DEDUP_REMOVED lines=16> */
.L_x_19562:
[----:B------:R-:W-:Y:S05]  /*23c0*/  BSYNC B2 ;  /* 0x0000000000027941 */ /* 0x000fea0003800000 */
.L_x_19561:
        /* <DEDUP_REMOVED lines=42> */
.L_x_19560:
[----:B------:R-:W-:Y:S05]  /*2670*/  BSYNC B1 ;  /* 0x0000000000017941 */ /* 0x000fea0003800000 */
.L_x_19559:
        /* <DEDUP_REMOVED lines=10> */
.L_x_19555:
[----:B------:R-:W-:Y:S05]  /*2720*/  BSYNC B0 ;  /* 0x0000000000007941 */ /* 0x000fea0003800000 */
.L_x_19554:
[----:B------:R-:W-:Y:S01]  /*2730*/  IMAD.MOV.U32 R129, RZ, RZ, 0x10 ;  /* 0x00000010ff817424 */ /* 0x000fe200078e00ff */
[----:B------:R-:W-:Y:S01]  /*2740*/  IADD3 R62, R126, 0x80, RZ ;  /* 0x000000807e3e7810 */ /* 0x000fe20007ffe0ff */
        /* <DEDUP_REMOVED lines=13> */
[----:B------:R-:W-:-:S03]  /*2820*/  IMAD.WIDE.U32 R48, R124, R127, c[0x0][0x190] ;  /* 0x000064007c307625 */ /* 0x000fc600078e007f */
[----:B------:R-:W-:-:S05]  /*2830*/  IADD3 R53, R53, R52, RZ ;  /* 0x0000003435357210 */ /* 0x000fca0007ffe0ff */
[----:B------:R0:W-:Y:S02]  /*2840*/  STG.E [R48.64], R53 ;  /* 0x0000003530007986 */ /* 0x0001e4000c101906 */
.L_x_19564:
[----:B------:R-:W-:Y:S05]  /*2850*/  BSYNC B0 ;  /* 0x0000000000007941 */ /* 0x000fea0003800000 */
.L_x_19563:
[----:B0-----:R-:W-:Y:S01]  /*2860*/  @P2 IMAD.WIDE.U32 R52, R60, R129, c[0x0][0x170] ;  /* 0x00005c003c342625 */ /* 0x001fe200078e0081 */
[----:B------:R-:W2:Y:S04]  /*2870*/  @P0 LDG.E.128 R36, [R50.64] ;  /* 0x0000000632240981 */ /* 0x000ea8000c1e1d00 */
[----:B-----5:R0:W5:Y:S01]  /*2880*/  @P2 LDG.E.128 R40, [R52.64] ;  /* 0x0000000634282981 */ /* 0x020162000c1e1d00 */
[----:B------:R-:W-:Y:S01]  /*2890*/  @!P3 ISETP.NE.U32.AND P1, PT, RZ, c[0x0][0x180], PT ;  /* 0x00006000ff00ba0c */ /* 0x000fe20003f25070 */
[----:B------:R-:W-:Y:S01]  /*28a0*/  BSSY B0, `(.L_x_19565) ;  /* 0x000005b000007945 */ /* 0x000fe20003800000 */
[----:B------:R-:W-:Y:S02]  /*28b0*/  @!P3 IMAD.MOV.U32 R55, RZ, RZ, R54 ;  /* 0x000000ffff37b224 */ /* 0x000fe400078e0036 */
        /* <DEDUP_REMOVED lines=15> */
.L_x_19568:
[----:B------:R-:W-:Y:S02]  /*29b0*/  IMAD.MOV.U32 R56, RZ, RZ, R128 ;  /* 0x000000ffff387224 */ /* 0x000fe400078e0080 */
.L_x_19569:
[----:B------:R-:W-:Y:S05]  /*29c0*/  BSYNC B1 ;  /* 0x0000000000017941 */ /* 0x000fea0003800000 */
.L_x_19567:
        /* <DEDUP_REMOVED lines=16> */
.L_x_19573:
[----:B------:R-:W-:Y:S05]  /*2ad0*/  BSYNC B2 ;  /* 0x0000000000027941 */ /* 0x000fea0003800000 */
.L_x_19572:
        /* <DEDUP_REMOVED lines=44> */
.L_x_19571:
[----:B------:R-:W-:Y:S05]  /*2da0*/  BSYNC B1 ;  /* 0x0000000000017941 */ /* 0x000fea0003800000 */
.L_x_19570:
        /* <DEDUP_REMOVED lines=10> */
.L_x_19566:
[----:B0-----:R-:W-:Y:S05]  /*2e50*/  BSYNC B0 ;  /* 0x0000000000007941 */ /* 0x001fea0003800000 */
.L_x_19565:
        /* <DEDUP_REMOVED lines=18> */
.L_x_19577:
[----:B------:R-:W-:Y:S02]  /*2f80*/  IMAD.MOV.U32 R58, RZ, RZ, R128 ;  /* 0x000000ffff3a7224 */ /* 0x000fe400078e0080 */
.L_x_19578:
[----:B------:R-:W-:Y:S05]  /*2f90*/  BSYNC B1 ;  /* 0x0000000000017941 */ /* 0x000fea0003800000 */
.L_x_19576:
        /* <DEDUP_REMOVED lines=16> */
.L_x_19582:
[----:B------:R-:W-:Y:S05]  /*30a0*/  BSYNC B2 ;  /* 0x0000000000027941 */ /* 0x000fea0003800000 */
.L_x_19581:
        /* <DEDUP_REMOVED lines=44> */
.L_x_19580:
[----:B------:R-:W-:Y:S05]  /*3370*/  BSYNC B1 ;  /* 0x0000000000017941 */ /* 0x000fea0003800000 */
.L_x_19579:
        /* <DEDUP_REMOVED lines=10> */
.L_x_19575:
[----:B------:R-:W-:Y:S05]  /*3420*/  BSYNC B0 ;  /* 0x0000000000007941 */ /* 0x000fea0003800000 */
.L_x_19574:
        /* <DEDUP_REMOVED lines=18> */
.L_x_19586:
[----:B------:R-:W-:Y:S02]  /*3550*/  IMAD.MOV.U32 R58, RZ, RZ, R128 ;  /* 0x000000ffff3a7224 */ /* 0x000fe400078e0080 */
.L_x_19587:
[----:B------:R-:W-:Y:S05]  /*3560*/  BSYNC B1 ;  /* 0x0000000000017941 */ /* 0x000fea0003800000 */
.L_x_19585:
        /* <DEDUP_REMOVED lines=16> */
.L_x_19591:
[----:B------:R-:W-:Y:S05]  /*3670*/  BSYNC B2 ;  /* 0x0000000000027941 */ /* 0x000fea0003800000 */
.L_x_19590:
        /* <DEDUP_REMOVED lines=44> */
.L_x_19589:
[----:B------:R-:W-:Y:S05]  /*3940*/  BSYNC B1 ;  /* 0x0000000000017941 */ /* 0x000fea0003800000 */
.L_x_19588:
        /* <DEDUP_REMOVED lines=10> */
.L_x_19584:
[----:B------:R-:W-:Y:S05]  /*39f0*/  BSYNC B0 ;  /* 0x0000000000007941 */ /* 0x000fea0003800000 */
.L_x_19583:
        /* <DEDUP_REMOVED lines=18> */
.L_x_19595:
[----:B------:R-:W-:Y:S02]  /*3b20*/  IMAD.MOV.U32 R61, RZ, RZ, R128 ;  /* 0x000000ffff3d7224 */ /* 0x000fe400078e0080 */
.L_x_19596:
[----:B------:R-:W-:Y:S05]  /*3b30*/  BSYNC B1 ;  /* 0x0000000000017941 */ /* 0x000fea0003800000 */
.L_x_19594:
        /* <DEDUP_REMOVED lines=16> */
.L_x_19600:
[----:B------:R-:W-:Y:S05]  /*3c40*/  BSYNC B2 ;  /* 0x0000000000027941 */ /* 0x000fea0003800000 */
.L_x_19599:
        /* <DEDUP_REMOVED lines=43> */
.L_x_19598:
[----:B------:R-:W-:Y:S05]  /*3f00*/  BSYNC B1 ;  /* 0x0000000000017941 */ /* 0x000fea0003800000 */
.L_x_19597:
        /* <DEDUP_REMOVED lines=10> */
.L_x_19593:
[----:B------:R-:W-:Y:S05]  /*3fb0*/  BSYNC B0 ;  /* 0x0000000000007941 */ /* 0x000fea0003800000 */
.L_x_19592:
        /* <DEDUP_REMOVED lines=14> */
[----:B------:R-:W-:-:S03]  /*40a0*/  IMAD.WIDE.U32 R52, R60, R127, c[0x0][0x190] ;  /* 0x000064003c347625 */ /* 0x000fc600078e007f */
[----:B------:R-:W-:-:S05]  /*40b0*/  IADD3 R57, R57, R56, RZ ;  /* 0x0000003839397210 */ /* 0x000fca0007ffe0ff */
[----:B------:R0:W-:Y:S02]  /*40c0*/  STG.E [R52.64], R57 ;  /* 0x0000003934007986 */ /* 0x0001e4000c101906 */
.L_x_19602:
[----:B------:R-:W-:Y:S05]  /*40d0*/  BSYNC B0 ;  /* 0x0000000000007941 */ /* 0x000fea0003800000 */
.L_x_19601:
        /* <DEDUP_REMOVED lines=21> */
.L_x_19606:
[----:B------:R-:W-:Y:S02]  /*4230*/  IMAD.MOV.U32 R60, RZ, RZ, R128 ;  /* 0x000000ffff3c7224 */ /* 0x000fe400078e0080 */
.L_x_19607:
[----:B------:R-:W-:Y:S05]  /*4240*/  BSYNC B1 ;  /* 0x0000000000017941 */ /* 0x000fea0003800000 */
.L_x_19605:
        /* <DEDUP_REMOVED lines=16> */
.L_x_19611:
[----:B------:R-:W-:Y:S05]  /*4350*/  BSYNC B2 ;  /* 0x0000000000027941 */ /* 0x000fea0003800000 */
.L_x_19610:
        /* <DEDUP_REMOVED lines=44> */
.L_x_19609:
[----:B------:R-:W-:Y:S05]  /*4620*/  BSYNC B1 ;  /* 0x0000000000017941 */ /* 0x000fea0003800000 */
.L_x_19608:
        /* <DEDUP_REMOVED lines=10> */
.L_x_19604:
[----:B0-----:R-:W-:Y:S05]  /*46d0*/  BSYNC B0 ;  /* 0x0000000000007941 */ /* 0x001fea0003800000 */
.L_x_19603:
        /* <DEDUP_REMOVED lines=18> */
.L_x_19615:
[----:B------:R-:W-:Y:S02]  /*4800*/  IMAD.MOV.U32 R62, RZ, RZ, R128 ;  /* 0x000000ffff3e7224 */ /* 0x000fe400078e0080 */
.L_x_19616:
[----:B------:R-:W-:Y:S05]  /*4810*/  BSYNC B1 ;  /* 0x0000000000017941 */ /* 0x000fea0003800000 */
.L_x_19614:
        /* <DEDUP_REMOVED lines=16> */
.L_x_19620:
[----:B------:R-:W-:Y:S05]  /*4920*/  BSYNC B2 ;  /* 0x0000000000027941 */ /* 0x000fea0003800000 */
.L_x_19619:
        /* <DEDUP_REMOVED lines=44> */
.L_x_19618:
[----:B------:R-:W-:Y:S05]  /*4bf0*/  BSYNC B1 ;  /* 0x0000000000017941 */ /* 0x000fea0003800000 */
.L_x_19617:
        /* <DEDUP_REMOVED lines=10> */
.L_x_19613:
[----:B------:R-:W-:Y:S05]  /*4ca0*/  BSYNC B0 ;  /* 0x0000000000007941 */ /* 0x000fea0003800000 */
.L_x_19612:
        /* <DEDUP_REMOVED lines=18> */
.L_x_19624:
[----:B------:R-:W-:Y:S02]  /*4dd0*/  IMAD.MOV.U32 R62, RZ, RZ, R128 ;  /* 0x000000ffff3e7224 */ /* 0x000fe400078e0080 */
.L_x_19625:
[----:B------:R-:W-:Y:S05]  /*4de0*/  BSYNC B1 ;  /* 0x0000000000017941 */ /* 0x000fea0003800000 */
.L_x_19623:
        /* <DEDUP_REMOVED lines=16> */
.L_x_19629:
[----:B------:R-:W-:Y:S05]  /*4ef0*/  BSYNC B2 ;  /* 0x0000000000027941 */ /* 0x000fea0003800000 */
.L_x_19628:
        /* <DEDUP_REMOVED lines=44> */
.L_x_19627:
[----:B------:R-:W-:Y:S05]  /*51c0*/  BSYNC B1 ;  /* 0x0000000000017941 */ /* 0x000fea0003800000 */
.L_x_19626:
        /* <DEDUP_REMOVED lines=10> */
.L_x_19622:
[----:B------:R-:W-:Y:S05]  /*5270*/  BSYNC B0 ;  /* 0x0000000000007941 */ /* 0x000fea0003800000 */
.L_x_19621:
        /* <DEDUP_REMOVED lines=18> */
.L_x_19633:
[----:B------:R-:W-:Y:S02]  /*53a0*/  IMAD.MOV.U32 R65, RZ, RZ, R128 ;  /* 0x000000ffff417224 */ /* 0x000fe400078e0080 */
.L_x_19634:
[----:B------:R-:W-:Y:S05]  /*53b0*/  BSYNC B1 ;  /* 0x0000000000017941 */ /* 0x000fea0003800000 */
.L_x_19632:
        /* <DEDUP_REMOVED lines=16> */
.L_x_19638:
[----:B------:R-:W-:Y:S05]  /*54c0*/  BSYNC B2 ;  /* 0x0000000000027941 */ /* 0x000fea0003800000 */
.L_x_19637:
        /* <DEDUP_REMOVED lines=43> */
.L_x_19636:
[----:B------:R-:W-:Y:S05]  /*5780*/  BSYNC B1 ;  /* 0x0000000000017941 */ /* 0x000fea0003800000 */
.L_x_19635:
        /* <DEDUP_REMOVED lines=10> */
.L_x_19631:
[----:B------:R-:W-:Y:S05]  /*5830*/  BSYNC B0 ;  /* 0x0000000000007941 */ /* 0x000fea0003800000 */
.L_x_19630:
        /* <DEDUP_REMOVED lines=17> */
.L_x_19640:
[----:B------:R-:W-:Y:S05]  /*5950*/  BSYNC B0 ;  /* 0x0000000000007941 */ /* 0x000fea0003800000 */
.L_x_19639:
        /* <DEDUP_REMOVED lines=21> */
.L_x_19644:
[----:B------:R-:W-:Y:S02]  /*5ab0*/  IMAD.MOV.U32 R64, RZ, RZ, R128 ;  /* 0x000000ffff407224 */ /* 0x000fe400078e0080 */
.L_x_19645:
[----:B------:R-:W-:Y:S05]  /*5ac0*/  BSYNC B1 ;  /* 0x0000000000017941 */ /* 0x000fea0003800000 */
.L_x_19643:
        /* <DEDUP_REMOVED lines=16> */
.L_x_19649:
[----:B------:R-:W-:Y:S05]  /*5bd0*/  BSYNC B2 ;  /* 0x0000000000027941 */ /* 0x000fea0003800000 */
.L_x_19648:
        /* <DEDUP_REMOVED lines=44> */
.L_x_19647:
[----:B------:R-:W-:Y:S05]  /*5ea0*/  BSYNC B1 ;  /* 0x0000000000017941 */ /* 0x000fea0003800000 */
.L_x_19646:
        /* <DEDUP_REMOVED lines=10> */
.L_x_19642:
[----:B0-----:R-:W-:Y:S05]  /*5f50*/  BSYNC B0 ;  /* 0x0000000000007941 */ /* 0x001fea0003800000 */
.L_x_19641:
        /* <DEDUP_REMOVED lines=18> */
.L_x_19653:
[----:B------:R-:W-:Y:S02]  /*6080*/  IMAD.MOV.U32 R66, RZ, RZ, R128 ;  /* 0x000000ffff427224 */ /* 0x000fe400078e0080 */
.L_x_19654:
[----:B------:R-:W-:Y:S05]  /*6090*/  BSYNC B1 ;  /* 0x0000000000017941 */ /* 0x000fea0003800000 */
.L_x_19652:
        /* <DEDUP_REMOVED lines=16> */
.L_x_19658:
[----:B------:R-:W-:Y:S05]  /*61a0*/  BSYNC B2 ;  /* 0x0000000000027941 */ /* 0x000fea0003800000 */
.L_x_19657:
        /* <DEDUP_REMOVED lines=44> */
.L_x_19656:
[----:B------:R-:W-:Y:S05]  /*6470*/  BSYNC B1 ;  /* 0x0000000000017941 */ /* 0x000fea0003800000 */
.L_x_19655:
        /* <DEDUP_REMOVED lines=10> */
.L_x_19651:
[----:B------:R-:W-:Y:S05]  /*6520*/  BSYNC B0 ;  /* 0x0000000000007941 */ /* 0x000fea0003800000 */
.L_x_19650:
        /* <DEDUP_REMOVED lines=18> */
.L_x_19662:
[----:B------:R-:W-:Y:S02]  /*6650*/  IMAD.MOV.U32 R66, RZ, RZ, R128 ;  /* 0x000000ffff427224 */ /* 0x000fe400078e0080 */
.L_x_19663:
[----:B------:R-:W-:Y:S05]  /*6660*/  BSYNC B1 ;  /* 0x0000000000017941 */ /* 0x000fea0003800000 */
.L_x_19661:
        /* <DEDUP_REMOVED lines=16> */
.L_x_19667:
[----:B------:R-:W-:Y:S05]  /*6770*/  BSYNC B2 ;  /* 0x0000000000027941 */ /* 0x000fea0003800000 */
.L_x_19666:
        /* <DEDUP_REMOVED lines=44> */
.L_x_19665:
[----:B------:R-:W-:Y:S05]  /*6a40*/  BSYNC B1 ;  /* 0x0000000000017941 */ /* 0x000fea0003800000 */
.L_x_19664:
        /* <DEDUP_REMOVED lines=10> */
.L_x_19660:
[----:B------:R-:W-:Y:S05]  /*6af0*/  BSYNC B0 ;  /* 0x0000000000007941 */ /* 0x000fea0003800000 */
.L_x_19659:
        /* <DEDUP_REMOVED lines=18> */
.L_x_19671:
[----:B------:R-:W-:Y:S02]  /*6c20*/  IMAD.MOV.U32 R97, RZ, RZ, R128 ;  /* 0x000000ffff617224 */ /* 0x000fe400078e0080 */
.L_x_19672:
[----:B------:R-:W-:Y:S05]  /*6c30*/  BSYNC B1 ;  /* 0x0000000000017941 */ /* 0x000fea0003800000 */
.L_x_19670:
        /* <DEDUP_REMOVED lines=16> */
.L_x_19676:
[----:B------:R-:W-:Y:S05]  /*6d40*/  BSYNC B2 ;  /* 0x0000000000027941 */ /* 0x000fea0003800000 */
.L_x_19675:
        /* <DEDUP_REMOVED lines=43> */
.L_x_19674:
[----:B------:R-:W-:Y:S05]  /*7000*/  BSYNC B1 ;  /* 0x0000000000017941 */ /* 0x000fea0003800000 */
.L_x_19673:
        /* <DEDUP_REMOVED lines=10> */
.L_x_19669:
[----:B------:R-:W-:Y:S05]  /*70b0*/  BSYNC B0 ;  /* 0x0000000000007941 */ /* 0x000fea0003800000 */
.L_x_19668:
        /* <DEDUP_REMOVED lines=17> */
.L_x_19678:
[----:B------:R-:W-:Y:S05]  /*71d0*/  BSYNC B0 ;  /* 0x0000000000007941 */ /* 0x000fea0003800000 */
.L_x_19677:
        /* <DEDUP_REMOVED lines=21> */
.L_x_19682:
[----:B------:R-:W-:Y:S02]  /*7330*/  IMAD.MOV.U32 R96, RZ, RZ, R128 ;  /* 0x000000ffff607224 */ /* 0x000fe400078e0080 */
.L_x_19683:
[----:B------:R-:W-:Y:S05]  /*7340*/  BSYNC B1 ;  /* 0x0000000000017941 */ /* 0x000fea0003800000 */
.L_x_19681:
        /* <DEDUP_REMOVED lines=16> */
.L_x_19687:
[----:B------:R-:W-:Y:S05]  /*7450*/  BSYNC B2 ;  /* 0x0000000000027941 */ /* 0x000fea0003800000 */
.L_x_19686:
        /* <DEDUP_REMOVED lines=44> */
.L_x_19685:
[----:B------:R-:W-:Y:S05]  /*7720*/  BSYNC B1 ;  /* 0x0000000000017941 */ /* 0x000fea0003800000 */
.L_x_19684:
        /* <DEDUP_REMOVED lines=10> */
.L_x_19680:
[----:B0-----:R-:W-:Y:S05]  /*77d0*/  BSYNC B0 ;  /* 0x0000000000007941 */ /* 0x001fea0003800000 */
.L_x_19679:
        /* <DEDUP_REMOVED lines=18> */
.L_x_19691:
[----:B------:R-:W-:Y:S02]  /*7900*/  IMAD.MOV.U32 R131, RZ, RZ, R128 ;  /* 0x000000ffff837224 */ /* 0x000fe400078e0080 */
.L_x_19692:
[----:B------:R-:W-:Y:S05]  /*7910*/  BSYNC B1 ;  /* 0x0000000000017941 */ /* 0x000fea0003800000 */
.L_x_19690:
        /* <DEDUP_REMOVED lines=16> */
.L_x_19696:
[----:B------:R-:W-:Y:S05]  /*7a20*/  BSYNC B2 ;  /* 0x0000000000027941 */ /* 0x000fea0003800000 */
.L_x_19695:
        /* <DEDUP_REMOVED lines=44> */
.L_x_19694:
[----:B------:R-:W-:Y:S05]  /*7cf0*/  BSYNC B1 ;  /* 0x0000000000017941 */ /* 0x000fea0003800000 */
.L_x_19693:
        /* <DEDUP_REMOVED lines=10> */
.L_x_19689:
[----:B------:R-:W-:Y:S05]  /*7da0*/  BSYNC B0 ;  /* 0x0000000000007941 */ /* 0x000fea0003800000 */
.L_x_19688:
        /* <DEDUP_REMOVED lines=18> */
.L_x_19700:
[----:B------:R-:W-:Y:S02]  /*7ed0*/  IMAD.MOV.U32 R131, RZ, RZ, R128 ;  /* 0x000000ffff837224 */ /* 0x000fe400078e0080 */
.L_x_19701:
[----:B------:R-:W-:Y:S05]  /*7ee0*/  BSYNC B1 ;  /* 0x0000000000017941 */ /* 0x000fea0003800000 */
.L_x_19699:
        /* <DEDUP_REMOVED lines=16> */
.L_x_19705:
[----:B------:R-:W-:Y:S05]  /*7ff0*/  BSYNC B2 ;  /* 0x0000000000027941 */ /* 0x000fea0003800000 */
.L_x_19704:
        /* <DEDUP_REMOVED lines=44> */
.L_x_19703:
[----:B------:R-:W-:Y:S05]  /*82c0*/  BSYNC B1 ;  /* 0x0000000000017941 */ /* 0x000fea0003800000 */
.L_x_19702:
        /* <DEDUP_REMOVED lines=10> */
.L_x_19698:
[----:B------:R-:W-:Y:S05]  /*8370*/  BSYNC B0 ;  /* 0x0000000000007941 */ /* 0x000fea0003800000 */
.L_x_19697:
        /* <DEDUP_REMOVED lines=18> */
.L_x_19709:
[----:B------:R-:W-:Y:S02]  /*84a0*/  IMAD.MOV.U32 R131, RZ, RZ, R128 ;  /* 0x000000ffff837224 */ /* 0x000fe400078e0080 */
.L_x_19710:
[----:B------:R-:W-:Y:S05]  /*84b0*/  BSYNC B1 ;  /* 0x0000000000017941 */ /* 0x000fea0003800000 */
.L_x_19708:
        /* <DEDUP_REMOVED lines=16> */
.L_x_19714:
[----:B------:R-:W-:Y:S05]  /*85c0*/  BSYNC B2 ;  /* 0x0000000000027941 */ /* 0x000fea0003800000 */
.L_x_19713:
        /* <DEDUP_REMOVED lines=43> */
.L_x_19712:
[----:B------:R-:W-:Y:S05]  /*8880*/  BSYNC B1 ;  /* 0x0000000000017941 */ /* 0x000fea0003800000 */
.L_x_19711:
        /* <DEDUP_REMOVED lines=10> */
.L_x_19707:
[----:B------:R-:W-:Y:S05]  /*8930*/  BSYNC B0 ;  /* 0x0000000000007941 */ /* 0x000fea0003800000 */
.L_x_19706:
        /* <DEDUP_REMOVED lines=17> */
.L_x_19716:
[----:B------:R-:W-:Y:S05]  /*8a50*/  BSYNC B0 ;  /* 0x0000000000007941 */ /* 0x000fea0003800000 */
.L_x_19715:
        /* <DEDUP_REMOVED lines=21> */
.L_x_19720:
[----:B------:R-:W-:Y:S02]  /*8bb0*/  IMAD.MOV.U32 R130, RZ, RZ, R128 ;  /* 0x000000ffff827224 */ /* 0x000fe400078e0080 */
.L_x_19721:
[----:B------:R-:W-:Y:S05]  /*8bc0*/  BSYNC B1 ;  /* 0x0000000000017941 */ /* 0x000fea0003800000 */
.L_x_19719:
        /* <DEDUP_REMOVED lines=16> */
.L_x_19725:
[----:B------:R-:W-:Y:S05]  /*8cd0*/  BSYNC B2 ;  /* 0x0000000000027941 */ /* 0x000fea0003800000 */
.L_x_19724:
        /* <DEDUP_REMOVED lines=44> */
.L_x_19723:
[----:B------:R-:W-:Y:S05]  /*8fa0*/  BSYNC B1 ;  /* 0x0000000000017941 */ /* 0x000fea0003800000 */
.L_x_19722:
        /* <DEDUP_REMOVED lines=10> */
.L_x_19718:
[----:B0-----:R-:W-:Y:S05]  /*9050*/  BSYNC B0 ;  /* 0x0000000000007941 */ /* 0x001fea0003800000 */
.L_x_19717:
        /* <DEDUP_REMOVED lines=18> */
.L_x_19729:
[----:B------:R-:W-:Y:S02]  /*9180*/  IMAD.MOV.U32 R130, RZ, RZ, R128 ;  /* 0x000000ffff827224 */ /* 0x000fe400078e0080 */
.L_x_19730:
[----:B------:R-:W-:Y:S05]  /*9190*/  BSYNC B1 ;  /* 0x0000000000017941 */ /* 0x000fea0003800000 */
.L_x_19728:
        /* <DEDUP_REMOVED lines=16> */
.L_x_19734:
[----:B------:R-:W-:Y:S05]  /*92a0*/  BSYNC B2 ;  /* 0x0000000000027941 */ /* 0x000fea0003800000 */
.L_x_19733:
        /* <DEDUP_REMOVED lines=44> */
.L_x_19732:
[----:B------:R-:W-:Y:S05]  /*9570*/  BSYNC B1 ;  /* 0x0000000000017941 */ /* 0x000fea0003800000 */
.L_x_19731:
        /* <DEDUP_REMOVED lines=10> */
.L_x_19727:
[----:B------:R-:W-:Y:S05]  /*9620*/  BSYNC B0 ;  /* 0x0000000000007941 */ /* 0x000fea0003800000 */
.L_x_19726:
        /* <DEDUP_REMOVED lines=18> */
.L_x_19738:
[----:B------:R-:W-:Y:S02]  /*9750*/  IMAD.MOV.U32 R130, RZ, RZ, R128 ;  /* 0x000000ffff827224 */ /* 0x000fe400078e0080 */
.L_x_19739:
[----:B------:R-:W-:Y:S05]  /*9760*/  BSYNC B1 ;  /* 0x0000000000017941 */ /* 0x000fea0003800000 */
.L_x_19737:
        /* <DEDUP_REMOVED lines=16> */
.L_x_19743:
[----:B------:R-:W-:Y:S05]  /*9870*/  BSYNC B2 ;  /* 0x0000000000027941 */ /* 0x000fea0003800000 */
.L_x_19742:
        /* <DEDUP_REMOVED lines=44> */
.L_x_19741:
[----:B------:R-:W-:Y:S05]  /*9b40*/  BSYNC B1 ;  /* 0x0000000000017941 */ /* 0x000fea0003800000 */
.L_x_19740:
        /* <DEDUP_REMOVED lines=10> */
.L_x_19736:
[----:B------:R-:W-:Y:S05]  /*9bf0*/  BSYNC B0 ;  /* 0x0000000000007941 */ /* 0x000fea0003800000 */
.L_x_19735:
        /* <DEDUP_REMOVED lines=18> */
.L_x_19747:
[----:B------:R-:W-:Y:S02]  /*9d20*/  IMAD.MOV.U32 R130, RZ, RZ, R128 ;  /* 0x000000ffff827224 */ /* 0x000fe400078e0080 */
.L_x_19748:
[----:B------:R-:W-:Y:S05]  /*9d30*/  BSYNC B1 ;  /* 0x0000000000017941 */ /* 0x000fea0003800000 */
.L_x_19746:
        /* <DEDUP_REMOVED lines=16> */
.L_x_19752:
[----:B------:R-:W-:Y:S05]  /*9e40*/  BSYNC B2 ;  /* 0x0000000000027941 */ /* 0x000fea0003800000 */
.L_x_19751:
        /* <DEDUP_REMOVED lines=43> */
.L_x_19750:
[----:B------:R-:W-:Y:S05]  /*a100*/  BSYNC B1 ;  /* 0x0000000000017941 */ /* 0x000fea0003800000 */
.L_x_19749:
        /* <DEDUP_REMOVED lines=10> */
.L_x_19745:
[----:B------:R-:W-:Y:S05]  /*a1b0*/  BSYNC B0 ;  /* 0x0000000000007941 */ /* 0x000fea0003800000 */
.L_x_19744:
        /* <DEDUP_REMOVED lines=42> */
.L_x_19754:
[----:B------:R-:W-:Y:S05]  /*a460*/  BSYNC B0 ;  /* 0x0000000000007941 */ /* 0x000fea0003800000 */
.L_x_19753:
[----:B------:R-:W-:Y:S01]  /*a470*/  @!P1 IADD3 R129, R129, 0x4, RZ ;  /* 0x0000000481819810 */ /* 0x000fe20007ffe0ff */
[----:B------:R-:W-:Y:S01]  /*a480*/  FADD.FTZ R130, R126, R67 ;  /* 0x000000437e827221 */ /* 0x000fe20000010000 */
[----:B------:R-:W-:Y:S05]  /*a490*/  BRA.DIV ~URZ, `(.L_x_19755) ;  /* 0x00000f227f007947 */ /* 0x000fea000b800000 */
[----:B0-----:R0:W1:Y:S02]  /*a4a0*/  SHFL.BFLY PT, R96, R130, 0x1, 0x1f ;  /* 0x0c201f0082607f89 */ /* 0x00106400000e0000 */
.L_x_19761:
        /* <DEDUP_REMOVED lines=68> */
.L_x_19762:
        /* <DEDUP_REMOVED lines=17> */
[----:B------:R-:W0:Y:S04]  /*aa00*/  SHFL.DOWN PT, R126, R103, 0x2, 0x1f ;  /* 0x08401f00677e7f89 */ /* 0x000e2800000e0000 */
[----:B------:R-:W1:Y:S01]  /*aa10*/  @!P0 LDS.64 R96, [R129.X8] ;  /* 0x0000000081608984 */ /* 0x000e620000008a00 */
        /* <DEDUP_REMOVED lines=31> */
[----:B------:R-:W-:Y:S01]  /*ac10*/  FFMA.FTZ R126, R97, R129, R126 ;  /* 0x00000081617e7223 */ /* 0x000fe2000001007e */
[--C-:B------:R-:W-:Y:S02]  /*ac20*/  SHF.R.U32.HI R97, RZ, 0x5, R124.reuse ;  /* 0x00000005ff617819 */ /* 0x100fe4000001167c */
[----:B------:R0:W1:Y:S02]  /*ac30*/  SHFL.IDX PT, R131, R96, RZ, 0x1f ;  /* 0x00001fff60837589 */ /* 0x00006400000e0000 */
[----:B------:R-:W-:Y:S02]  /*ac40*/  LOP3.LUT R127, R97, 0x3, RZ, 0xc0, !PT ;  /* 0x00000003617f7812 */ /* 0x000fe400078ec0ff */
[----:B------:R-:W2:Y:S02]  /*ac50*/  SHFL.IDX PT, R126, R126, RZ, 0x1f ;  /* 0x00001fff7e7e7589 */ /* 0x000ea400000e0000 */
[----:B------:R-:W-:-:S13]  /*ac60*/  LOP3.LUT P0, RZ, R127, 0x1f, R124, 0xf8, !PT ;  /* 0x0000001f7fff7812 */ /* 0x000fda000780f87c */
[----:B0-----:R-:W-:Y:S01]  /*ac70*/  @!P0 LEA R96, P3, R0, c[0x0][0x1a8], 0x2 ;  /* 0x00006a0000608a11 */ /* 0x001fe200078610ff */
[----:B-1----:R-:W-:-:S05]  /*ac80*/  FMUL.FTZ R97, R131, R131 ;  /* 0x0000008383617220 */ /* 0x002fca0000410000 */
[----:B------:R-:W-:Y:S01]  /*ac90*/  FSEL R124, R97, RZ, P1 ;  /* 0x000000ff617c7208 */ /* 0x000fe20000800000 */
[----:B--2---:R-:W-:Y:S01]  /*aca0*/  FFMA.FTZ R97, R126, R103, c[0x0][0x228] ;  /* 0x00008a007e617623 */ /* 0x004fe20000010067 */
        /* <DEDUP_REMOVED lines=16> */
[----:B------:R-:W-:Y:S01]  /*adb0*/  FADD.FTZ R130, -R96, R47 ;  /* 0x0000002f60827221 */ /* 0x000fe20000010100 */
[----:B------:R-:W-:Y:S01]  /*adc0*/  LEA.HI R123, R44, R123, RZ, 0x2 ;  /* 0x0000007b2c7b7211 */ /* 0x000fe200078f10ff */
[----:B------:R-:W-:-:S02]  /*add0*/  FADD.FTZ R48, -R96, R48 ;  /* 0x0000003060307221 */ /* 0x000fc40000010100 */
[C---:B------:R-:W-:Y:S01]  /*ade0*/  FADD.FTZ R52, -R96.reuse, R52 ;  /* 0x0000003460347221 */ /* 0x040fe20000010100 */
[----:B------:R-:W-:Y:S01]  /*adf0*/  LEA.HI.SX32 R123, R123, R2, 0x1e ;  /* 0x000000027b7b7211 */ /* 0x000fe200078ff2ff */
[C---:B------:R-:W-:Y:S02]  /*ae00*/  FADD.FTZ R140, -R96.reuse, R56 ;  /* 0x00000038608c7221 */ /* 0x040fe40000010100 */
[C---:B------:R-:W-:Y:S01]  /*ae10*/  FADD.FTZ R142, -R96.reuse, R57 ;  /* 0x00000039608e7221 */ /* 0x040fe20000010100 */
[C---:B------:R-:W-:Y:S01]  /*ae20*/  IADD3 R127, R123.reuse, 0x80, RZ ;  /* 0x000000807b7f7810 */ /* 0x040fe20007ffe0ff */
[C---:B------:R-:W-:Y:S01]  /*ae30*/  FADD.FTZ R58, -R96.reuse, R58 ;  /* 0x0000003a603a7221 */ /* 0x040fe20000010100 */
[C---:B------:R-:W-:Y:S01]  /*ae40*/  IADD3 R125, R123.reuse, 0x100, RZ ;  /* 0x000001007b7d7810 */ /* 0x040fe20007ffe0ff */
[C---:B------:R-:W-:Y:S01]  /*ae50*/  FADD.FTZ R144, -R96.reuse, R59 ;  /* 0x0000003b60907221 */ /* 0x040fe20000010100 */
[----:B------:R-:W-:Y:S01]  /*ae60*/  IADD3 R97, R123, 0x180, RZ ;  /* 0x000001807b617810 */ /* 0x000fe20007ffe0ff */
[----:B------:R-:W-:-:S02]  /*ae70*/  FADD.FTZ R152, -R96, R64 ;  /* 0x0000004060987221 */ /* 0x000fc40000010100 */
[----:B------:R-:W-:Y:S02]  /*ae80*/  IMAD.MOV.U32 R64, RZ, RZ, 0x10 ;  /* 0x00000010ff407424 */ /* 0x000fe400078e00ff */
        /* <DEDUP_REMOVED lines=12> */
[C---:B------:R-:W-:Y:S02]  /*af50*/  FMUL.FTZ R44, R103.reuse, R48 ;  /* 0x00000030672c7220 */ /* 0x040fe40000410000 */
[C---:B------:R-:W-:Y:S02]  /*af60*/  FADD.FTZ R66, -R96.reuse, R66 ;  /* 0x0000004260427221 */ /* 0x040fe40000010100 */
[C---:B------:R-:W-:Y:S02]  /*af70*/  FMUL.FTZ R48, R103.reuse, R52 ;  /* 0x0000003467307220 */ /* 0x040fe40000410000 */
[----:B------:R-:W-:Y:S02]  /*af80*/  FMUL.FTZ R60, R103, R58 ;  /* 0x0000003a673c7220 */ /* 0x000fe40000410000 */
[----:B------:R-:W-:-:S02]  /*af90*/  FADD.FTZ R148, -R96, R61 ;  /* 0x0000003d60947221 */ /* 0x000fc40000010100 */
[C---:B------:R-:W-:Y:S02]  /*afa0*/  FADD.FTZ R150, -R96.reuse, R63 ;  /* 0x0000003f60967221 */ /* 0x040fe40000010100 */
[----:B------:R-:W-:Y:S01]  /*afb0*/  FADD.FTZ R154, -R96, R65 ;  /* 0x00000041609a7221 */ /* 0x000fe20000010100 */
[----:B------:R-:W-:Y:S01]  /*afc0*/  IADD3 R65, R123, 0x280, RZ ;  /* 0x000002807b417810 */ /* 0x000fe20007ffe0ff */
[----:B------:R-:W-:Y:S02]  /*afd0*/  FFMA.FTZ R59, R89, R59, R76 ;  /* 0x0000003b593b7223 */ /* 0x000fe4000001004c */
[----:B------:R-:W-:Y:S02]  /*afe0*/  FFMA.FTZ R58, R15, R46, R4 ;  /* 0x0000002e0f3a7223 */ /* 0x000fe40000010004 */
[----:B------:R-:W-:Y:S02]  /*aff0*/  FFMA.FTZ R57, R88, R57, R75 ;  /* 0x0000003958397223 */ /* 0x000fe4000001004b */
[----:B------:R-:W-:-:S02]  /*b000*/  FFMA.FTZ R56, R16, R56, R3 ;  /* 0x0000003810387223 */ /* 0x000fc40000010003 */
[----:B------:R-:W-:-:S04]  /*b010*/  IMAD.WIDE.U32 R52, R123, R64, c[0x0][0x208] ;  /* 0x000082007b347625 */ /* 0x000fc800078e0040 */
[----:B------:R-:W-:Y:S01]  /*b020*/  FADD.FTZ R96, -R96, R67 ;  /* 0x0000004360607221 */ /* 0x000fe20000010100 */
[----:B------:R-:W-:Y:S01]  /*b030*/  IADD3 R67, R123, 0x200, RZ ;  /* 0x000002007b437810 */ /* 0x000fe20007ffe0ff */
[C---:B------:R-:W-:Y:S01]  /*b040*/  FMUL.FTZ R45, R103.reuse, R132 ;  /* 0x00000084672d7220 */ /* 0x040fe20000410000 */
[----:B------:R0:W-:Y:S01]  /*b050*/  STG.E.128 [R52.64], R56 ;  /* 0x0000003834007986 */ /* 0x0001e2000c101d06 */
        /* <DEDUP_REMOVED lines=26> */
[----:B0-----:R-:W-:Y:S02]  /*b200*/  FFMA.FTZ R58, R23, R62, R12 ;  /* 0x0000003e173a7223 */ /* 0x001fe4000001000c */
        /* <DEDUP_REMOVED lines=19> */
.L_x_19758:
[----:B-1----:R-:W-:Y:S05]  /*b340*/  BSYNC B0 ;  /* 0x0000000000007941 */ /* 0x002fea0003800000 */
.L_x_19757:
[----:B------:R-:W-:Y:S02]  /*b350*/  IADD3 R0, R0, c[0x0][0x160], RZ ;  /* 0x0000580000007a10 */ /* 0x000fe40007ffe0ff */
[----:B------:R-:W-:Y:S02]  /*b360*/  LOP3.LUT P1, RZ, R87, 0xff, RZ, 0xc0, !PT ;  /* 0x000000ff57ff7812 */ /* 0x000fe4000782c0ff */
[----:B------:R-:W-:Y:S02]  /*b370*/  ISETP.GE.AND P0, PT, R0, c[0x0][0x164], PT ;  /* 0x0000590000007a0c */ /* 0x000fe40003f06270 */
[----:B------:R-:W-:-:S11]  /*b380*/  SEL R87, RZ, 0x1, P1 ;  /* 0x00000001ff577807 */ /* 0x000fd60000800000 */
[----:B-----5:R-:W-:Y:S01]  /*b390*/  @P0 CALL.REL.NOINC `(.L_x_19759) ;  /* 0x0000001000000944 */ /* 0x020fe20003c00000 */
[----:B------:R-:W-:Y:S05]  /*b3a0*/  BRA `(.L_x_19760) ;  /* 0xffff5af000007947 */ /* 0x000fea000383ffff */
.L_x_19759:
[----:B------:R-:W-:Y:S05]  /*b3b0*/  EXIT ;  /* 0x000000000000794d */ /* 0x000fea0003800000 */
.L_x_19755:
[----:B0-----:R-:W-:Y:S01]  /*b3c0*/  MOV R131, 0x1 ;  /* 0x0000000100837802 */ /* 0x001fe20000000f00 */
[----:B------:R-:W-:Y:S01]  /*b3d0*/  IMAD.MOV.U32 R97, RZ, RZ, 0x1f ;  /* 0x0000001fff617424 */ /* 0x000fe200078e00ff */
[----:B------:R-:W-:Y:S01]  /*b3e0*/  MOV R126, 0xb410 ;  /* 0x0000b410007e7802 */ /* 0x000fe20000000f00 */
[----:B------:R-:W-:Y:S02]  /*b3f0*/  IMAD.MOV.U32 R124, RZ, RZ, -0x1 ;  /* 0xffffffffff7c7424 */ /* 0x000fe400078e00ff */
[----:B-----5:R-:W-:Y:S05]  /*b400*/  CALL.REL.NOINC `($__internal_143_$__cuda_sm70_shflsync_bfly_p) ;  /* 0x0000069000007944 */ /* 0x020fea0003c00000 */
[----:B-1----:R-:W-:Y:S01]  /*b410*/  MOV R96, R131 ;  /* 0x0000008300607202 */ /* 0x002fe20000000f00 */
[----:B0-----:R-:W-:Y:S05]  /*b420*/  BRA `(.L_x_19761) ;  /* 0xfffff08000007947 */ /* 0x001fea000383ffff */
.L_x_19756:
[----:B------:R-:W-:Y:S01]  /*b430*/  IMAD.MOV.U32 R131, RZ, RZ, 0x2 ;  /* 0x00000002ff837424 */ /* 0x000fe200078e00ff */
[----:B------:R-:W-:Y:S01]  /*b440*/  MOV R124, 0xffffffff ;  /* 0xffffffff007c7802 */ /* 0x000fe20000000f00 */
[----:B------:R-:W-:Y:S01]  /*b450*/  IMAD.MOV.U32 R97, RZ, RZ, 0x1f ;  /* 0x0000001fff617424 */ /* 0x000fe200078e00ff */
[----:B------:R-:W-:Y:S02]  /*b460*/  MOV R126, 0xb480 ;  /* 0x0000b480007e7802 */ /* 0x000fe40000000f00 */
[----:B-----5:R-:W-:Y:S05]  /*b470*/  CALL.REL.NOINC `($__internal_143_$__cuda_sm70_shflsync_bfly_p) ;  /* 0x0000062000007944 */ /* 0x020fea0003c00000 */
[----:B01----:R-:W-:Y:S01]  /*b480*/  FADD.FTZ R130, R130, R131 ;  /* 0x0000008382827221 */ /* 0x003fe20000010000 */
[----:B------:R-:W-:Y:S01]  /*b490*/  MOV R124, 0xffffffff ;  /* 0xffffffff007c7802 */ /* 0x000fe20000000f00 */
[----:B------:R-:W-:Y:S01]  /*b4a0*/  IMAD.MOV.U32 R131, RZ, RZ, 0x4 ;  /* 0x00000004ff837424 */ /* 0x000fe200078e00ff */
[----:B------:R-:W-:Y:S01]  /*b4b0*/  MOV R126, 0xb4e0 ;  /* 0x0000b4e0007e7802 */ /* 0x000fe20000000f00 */
[----:B------:R-:W-:-:S02]  /*b4c0*/  IMAD.MOV.U32 R97, RZ, RZ, 0x1f ;  /* 0x0000001fff617424 */ /* 0x000fc400078e00ff */
[----:B------:R-:W-:Y:S05]  /*b4d0*/  CALL.REL.NOINC `($__internal_143_$__cuda_sm70_shflsync_bfly_p) ;  /* 0x000005c000007944 */ /* 0x000fea0003c00000 */
        /* <DEDUP_REMOVED lines=66> */
[----:B------:R-:W-:Y:S05]  /*b900*/  CALL.REL.NOINC `($__internal_143_$__cuda_sm70_shflsync_bfly_p) ;  /* 0x0000019000007944 */ /* 0x000fea0003c00000 */
[----:B01----:R-:W-:Y:S01]  /*b910*/  FADD.FTZ R130, R130, R131 ;  /* 0x0000008382827221 */ /* 0x003fe20000010000 */
[----:B------:R-:W-:Y:S01]  /*b920*/  MOV R124, 0xffffffff ;  /* 0xffffffff007c7802 */ /* 0x000fe20000000f00 */
[----:B------:R-:W-:Y:S01]  /*b930*/  IMAD.MOV.U32 R131, RZ, RZ, 0x2 ;  /* 0x00000002ff837424 */ /* 0x000fe200078e00ff */
[----:B------:R-:W-:Y:S01]  /*b940*/  MOV R126, 0xb970 ;  /* 0x0000b970007e7802 */ /* 0x000fe20000000f00 */
[----:B------:R-:W-:Y:S02]  /*b950*/  IMAD.MOV.U32 R97, RZ, RZ, 0x1f ;  /* 0x0000001fff617424 */ /* 0x000fe400078e00ff */
        /* <DEDUP_REMOVED lines=19> */
[----:B01----:R-:W-:Y:S05]  /*ba90*/  BRA `(.L_x_19762) ;  /* 0xffffee5000007947 */ /* 0x003fea000383ffff */
        .weak           $__internal_143_$__cuda_sm70_shflsync_bfly_p
        .type           $__internal_143_$__cuda_sm70_shflsync_bfly_p,@function
        .size           $__internal_143_$__cuda_sm70_shflsync_bfly_p,(.L_x_22231 - $__internal_143_$__cuda_sm70_shflsync_bfly_p)
$__internal_143_$__cuda_sm70_shflsync_bfly_p:
[----:B------:R-:W-:Y:S01]  /*baa0*/  IMAD.MOV.U32 R127, RZ, RZ, 0x0 ;  /* 0x00000000ff7f7424 */ /* 0x000fe200078e00ff */
[----:B------:R-:W-:Y:S04]  /*bab0*/  WARPSYNC R124 ;  /* 0x0000007c00007348 */ /* 0x000fe80003800000 */
[----:B------:R0:W1:Y:S01]  /*bac0*/  SHFL.BFLY PT, R131, R130, R131, R97 ;  /* 0x0c00008382837389 */ /* 0x00006200000e0061 */
[----:B------:R-:W-:Y:S05]  /*bad0*/  RET.REL.NODEC R126 `(_ZN10layer_norm13ln_fwd_kernelINS_13Kernel_traitsI6__halfffffjLj3072ELj1ELj1ELj4ELj16ENS_18Kernel_traits_baseILj3072ES2_ffffjLj128EEEEELb1ELb1ELb1ELb1EEEvNS_9FwdParamsE) ;  /* 0xffff45207e007950 */ /* 0x000fea0003c3ffff */
.L_x_19763:
        /* <DEDUP_REMOVED lines=10> */
.L_x_22231:


//--------------------- .text._ZN10layer_norm13ln_fwd_kernelINS_13Kernel_traitsIfffffjLj3072ELj1ELj1ELj4ELj16ENS_18Kernel_traits_baseILj3072EfffffjLj128EEEEELb0ELb0ELb0ELb0EEEvNS_9FwdParamsE --------------------------
	.section	.text._ZN10layer_norm13ln_fwd_kernelINS_13Kernel_traitsIfffffjLj3072ELj1ELj1ELj4ELj16ENS_18Kernel_traits_baseILj3072EfffffjLj128EEEEELb0ELb0ELb0ELb0EEEvNS_9FwdParamsE,"ax",@progbits
	.sectioninfo	@"SHI_REGISTERS=109"
	.align	128
        .global         _ZN10layer_norm13ln_fwd_kernelINS_13Kernel_traitsIfffffjLj3072ELj1ELj1ELj4ELj16ENS_18Kernel_traits_baseILj3072EfffffjLj128EEEEELb0ELb0ELb0ELb0EEEvNS_9FwdParamsE
        .type           _ZN10layer_norm13ln_fwd_kernelINS_13Kernel_traitsIfffffjLj3072ELj1ELj1ELj4ELj16ENS_18Kernel_traits_baseILj3072EfffffjLj128EEEEELb0ELb0ELb0ELb0EEEvNS_9FwdParamsE,@function
        .size           _ZN10layer_norm13ln_fwd_kernelINS_13Kernel_traitsIfffffjLj3072ELj1ELj1ELj4ELj16ENS_18Kernel_traits_baseILj3072EfffffjLj128EEEEELb0ELb0ELb0ELb0EEEvNS_9FwdParamsE,(.L_x_22232 - _ZN10layer_norm13ln_fwd_kernelINS_13Kernel_traitsIfffffjLj3072ELj1ELj1ELj4ELj16ENS_18Kernel_traits_baseILj3072EfffffjLj128EEEEELb0ELb0ELb0ELb0EEEvNS_9FwdParamsE)
        .other          _ZN10layer_norm13ln_fwd_kernelINS_13Kernel_traitsIfffffjLj3072ELj1ELj1ELj4ELj16ENS_18Kernel_traits_baseILj3072EfffffjLj128EEEEELb0ELb0ELb0ELb0EEEvNS_9FwdParamsE,@"STO_CUDA_ENTRY STV_DEFAULT"
_ZN10layer_norm13ln_fwd_kernelINS_13Kernel_traitsIfffffjLj3072ELj1ELj1ELj4ELj16ENS_18Kernel_traits_baseILj3072EfffffjLj128EEEEELb0ELb0ELb0ELb0EEEvNS_9FwdParamsE:
.text._ZN10layer_norm13ln_fwd_kernelINS_13Kernel_traitsIfffffjLj3072ELj1ELj1ELj4ELj16ENS_18Kernel_traits_baseILj3072EfffffjLj128EEEEELb0ELb0ELb0ELb0EEEvNS_9FwdParamsE:
        /* <DEDUP_REMOVED lines=21> */
[----:B------:R-:W-:Y:S01]  /*0150*/  HFMA2.MMA R21, -RZ, RZ, 0, 9.5367431640625e-07 ;  /* 0x00000010ff157435 */ /* 0x000fe200000001ff */
[----:B------:R-:W-:Y:S01]  /*0160*/  CS2R R18, SRZ ;  /* 0x0000000000127805 */ /* 0x000fe2000001ff00 */
[----:B------:R-:W-:Y:S01]  /*0170*/  CS2R R16, SRZ ;  /* 0x0000000000107805 */ /* 0x000fe2000001ff00 */
[----:B------:R-:W-:-:S07]  /*0180*/  ISETP.NE.AND.EX P1, PT, RZ, c[0x0][0x21c], PT, P1 ;  /* 0x00008700ff007a0c */ /* 0x000fce0003f25310 */
[----:B------:R-:W-:-:S06]  /*0190*/  IMAD.WIDE.U32 R20, R60, R21, c[0x0][0x1b0] ;  /* 0x00006c003c147625 */ /* 0x000fcc00078e0015 */
[C---:B------:R-:W-:Y:S01]  /*01a0*/  @P1 LEA R2, P2, R60.reuse, c[0x0][0x218], 0x4 ;  /* 0x000086003c021a11 */ /* 0x040fe200078420ff */
[----:B------:R-:W5:Y:S03]  /*01b0*/  LDG.E.128 R20, [R20.64] ;  /* 0x0000000414147981 */ /* 0x000f66000c1e1d00 */
[----:B------:R-:W-:-:S05]  /*01c0*/  @P1 LEA.HI.X R3, R60, c[0x0][0x21c], RZ, 0x4, P2 ;  /* 0x000087003c031a11 */ /* 0x000fca00010f24ff */
[----:B------:R0:W5:Y:S01]  /*01d0*/  @P1 LDG.E.128 R16, [R2.64] ;  /* 0x0000000402101981 */ /* 0x000162000c1e1d00 */
[----:B------:R-:W-:-:S03]  /*01e0*/  LOP3.LUT R60, R60, 0x80, RZ, 0xfc, !PT ;  /* 0x000000803c3c7812 */ /* 0x000fc600078efcff */
.L_x_19765:
[----:B------:R-:W-:Y:S05]  /*01f0*/  BSYNC B0 ;  /* 0x0000000000007941 */ /* 0x000fea0003800000 */
.L_x_19764:
[----:B------:R-:W-:Y:S01]  /*0200*/  BSSY B0, `(.L_x_19766) ;  /* 0x000000d000007945 */ /* 0x000fe20003800000 */
[----:B------:R-:W-:Y:S05]  /*0210*/  @!P6 BRA `(.L_x_19767) ;  /* 0x000000b00000e947 */ /* 0x000fea0003800000 */
[----:B------:R-:W-:Y:S01]  /*0220*/  ISETP.NE.U32.AND P1, PT, RZ, c[0x0][0x218], PT ;  /* 0x00008600ff007a0c */ /* 0x000fe20003f25070 */
[----:B------:R-:W-:Y:S01]  /*0230*/  CS2R R26, SRZ ;  /* 0x00000000001a7805 */ /* 0x000fe2000001ff00 */
[----:B------:R-:W-:Y:S01]  /*0240*/  MOV R29, 0x10 ;  /* 0x00000010001d7802 */ /* 0x000fe20000000f00 */
[----:B------:R-:W-:Y:S01]  /*0250*/  CS2R R24, SRZ ;  /* 0x0000000000187805 */ /* 0x000fe2000001ff00 */
[----:B------:R-:W-:-:S03]  /*0260*/  ISETP.NE.AND.EX P1, PT, RZ, c[0x0][0x21c], PT, P1 ;  /* 0x00008700ff007a0c */ /* 0x000fc60003f25310 */
[----:B------:R-:W-:-:S06]  /*0270*/  IMAD.WIDE.U32 R28, R60, R29, c[0x0][0x1b0] ;  /* 0x00006c003c1c7625 */ /* 0x000fcc00078e001d */
[----:B------:R-:W5:Y:S04]  /*0280*/  LDG.E.128 R28, [R28.64] ;  /* 0x000000041c1c7981 */ /* 0x000f68000c1e1d00 */
[----:B0-----:R-:W-:-:S04]  /*0290*/  @P1 LEA R2, P2, R60, c[0x0][0x218], 0x4 ;  /* 0x000086003c021a11 */ /* 0x001fc800078420ff */
[----:B------:R-:W-:-:S05]  /*02a0*/  @P1 LEA.HI.X R3, R60, c[0x0][0x21c], RZ, 0x4, P2 ;  /* 0x000087003c031a11 */ /* 0x000fca00010f24ff */
[----:B------:R0:W5:Y:S01]  /*02b0*/  @P1 LDG.E.128 R24, [R2.64] ;  /* 0x0000000402181981 */ /* 0x000162000c1e1d00 */
[----:B------:R-:W-:-:S03]  /*02c0*/  IADD3 R60, R60, 0x80, RZ ;  /* 0x000000803c3c7810 */ /* 0x000fc60007ffe0ff */
.L_x_19767:
[----:B------:R-:W-:Y:S05]  /*02d0*/  BSYNC B0 ;  /* 0x0000000000007941 */ /* 0x000fea0003800000 */
.L_x_19766:
[----:B------:R-:W-:Y:S01]  /*02e0*/  BSSY B0, `(.L_x_19768) ;  /* 0x000000d000007945 */ /* 0x000fe20003800000 */
[----:B------:R-:W-:Y:S05]  /*02f0*/  @!P5 BRA `(.L_x_19769) ;  /* 0x000000b00000d947 */ /* 0x000fea0003800000 */
[----:B------:R-:W-:Y:S01]  /*0300*/  ISETP.NE.U32.AND P1, PT, RZ, c[0x0][0x218], PT ;  /* 0x00008600ff007a0c */ /* 0x000fe20003f25070 */
[----:B------:R-:W-:Y:S01]  /*0310*/  HFMA2.MMA R37, -RZ, RZ, 0, 9.5367431640625e-07 ;  /* 0x00000010ff257435 */ /* 0x000fe200000001ff */
[----:B------:R-:W-:Y:S01]  /*0320*/  CS2R R34, SRZ ;  /* 0x0000000000227805 */ /* 0x000fe2000001ff00 */
[----:B------:R-:W-:Y:S01]  /*0330*/  CS2R R32, SRZ ;  /* 0x0000000000207805 */ /* 0x000fe2000001ff00 */
[----:B------:R-:W-:-:S07]  /*0340*/  ISETP.NE.AND.EX P1, PT, RZ, c[0x0][0x21c], PT, P1 ;  /* 0x00008700ff007a0c */ /* 0x000fce0003f25310 */
[----:B------:R-:W-:-:S06]  /*0350*/  IMAD.WIDE.U32 R36, R60, R37, c[0x0][0x1b0] ;  /* 0x00006c003c247625 */ /* 0x000fcc00078e0025 */
[C---:B0-----:R-:W-:Y:S01]  /*0360*/  @P1 LEA R2, P2, R60.reuse, c[0x0][0x218], 0x4 ;  /* 0x000086003c021a11 */ /* 0x041fe200078420ff */
[----:B------:R-:W5:Y:S03]  /*0370*/  LDG.E.128 R36, [R36.64] ;  /* 0x0000000424247981 */ /* 0x000f66000c1e1d00 */
[----:B------:R-:W-:-:S05]  /*0380*/  @P1 LEA.HI.X R3, R60, c[0x0][0x21c], RZ, 0x4, P2 ;  /* 0x000087003c031a11 */ /* 0x000fca00010f24ff */
[----:B------:R0:W5:Y:S01]  /*0390*/  @P1 LDG.E.128 R32, [R2.64] ;  /* 0x0000000402201981 */ /* 0x000162000c1e1d00 */
[----:B------:R-:W-:-:S03]  /*03a0*/  IADD3 R60, R60, 0x80, RZ ;  /* 0x000000803c3c7810 */ /* 0x000fc60007ffe0ff */
.L_x_19769:
[----:B------:R-:W-:Y:S05]  /*03b0*/  BSYNC B0 ;  /* 0x0000000000007941 */ /* 0x000fea0003800000 */
.L_x_19768:
        /* <DEDUP_REMOVED lines=13> */
.L_x_19771:
[----:B------:R-:W-:Y:S05]  /*0490*/  BSYNC B0 ;  /* 0x0000000000007941 */ /* 0x000fea0003800000 */
.L_x_19770:
        /* <DEDUP_REMOVED lines=13> */
.L_x_19773:
[----:B------:R-:W-:Y:S05]  /*0570*/  BSYNC B0 ;  /* 0x0000000000007941 */ /* 0x000fea0003800000 */
.L_x_19772:
[----:B------:R-:W-:Y:S01]  /*0580*/  ISETP.GE.U32.AND P1, PT, R5, 0x300, PT ;  /* 0x000003000500780c */ /* 0x000fe20003f26070 */
[----:B------:R-:W-:Y:S03]  /*0590*/  BSSY B0, `(.L_x_19774) ;  /* 0x000000d000007945 */ /* 0x000fe60003800000 */
[----:B0-----:R-:W-:-:S09]  /*05a0*/  P2R R2, PR, RZ, 0x2 ;  /* 0x00000002ff027803 */ /* 0x001fd20000000000 */
[----:B------:R-:W-:Y:S05]  /*05b0*/  @!P1 BRA `(.L_x_19775) ;  /* 0x000000a000009947 */ /* 0x000fea0003800000 */
[----:B------:R-:W-:Y:S01]  /*05c0*/  ISETP.NE.U32.AND P1, PT, RZ, c[0x0][0x218], PT ;  /* 0x00008600ff007a0c */ /* 0x000fe20003f25070 */
[----:B------:R-:W-:Y:S01]  /*05d0*/  CS2R R58, SRZ ;  /* 0x00000000003a7805 */ /* 0x000fe2000001ff00 */
[----:B------:R-:W-:Y:S01]  /*05e0*/  MOV R61, 0x10 ;  /* 0x00000010003d7802 */ /* 0x000fe20000000f00 */
[----:B------:R-:W-:Y:S01]  /*05f0*/  CS2R R56, SRZ ;  /* 0x0000000000387805 */ /* 0x000fe2000001ff00 */
[----:B------:R-:W-:-:S13]  /*0600*/  ISETP.NE.AND.EX P1, PT, RZ, c[0x0][0x21c], PT, P1 ;  /* 0x00008700ff007a0c */ /* 0x000fda0003f25310 */
[----:B------:R-:W-:-:S04]  /*0610*/  @P1 LEA R2, P2, R60, c[0x0][0x218], 0x4 ;  /* 0x000086003c021a11 */ /* 0x000fc800078420ff */
[C---:B------:R-:W-:Y:S01]  /*0620*/  @P1 LEA.HI.X R3, R60.reuse, c[0x0][0x21c], RZ, 0x4, P2 ;  /* 0x000087003c031a11 */ /* 0x040fe200010f24ff */
[----:B------:R-:W-:-:S04]  /*0630*/  IMAD.WIDE.U32 R60, R60, R61, c[0x0][0x1b0] ;  /* 0x00006c003c3c7625 */ /* 0x000fc800078e003d */
[----:B------:R0:W5:Y:S04]  /*0640*/  @P1 LDG.E.128 R56, [R2.64] ;  /* 0x0000000402381981 */ /* 0x000168000c1e1d00 */
[----:B------:R-:W5:Y:S02]  /*0650*/  LDG.E.128 R60, [R60.64] ;  /* 0x000000043c3c7981 */ /* 0x000f64000c1e1d00 */
.L_x_19775:
[----:B------:R-:W-:Y:S05]  /*0660*/  BSYNC B0 ;  /* 0x0000000000007941 */ /* 0x000fea0003800000 */
.L_x_19774:
        /* <DEDUP_REMOVED lines=18> */
[----:B------:R-:W-:Y:S02]  /*0790*/  MOV R2, c[0x0][0x180] ;  /* 0x0000600000027a02 */ /* 0x000fe40000000f00 */
[----:B------:R-:W0:Y:S01]  /*07a0*/  I2F.U32 R4, R7 ;  /* 0x0000000700047306 */ /* 0x000e220000201000 */
[----:B------:R-:W-:Y:S02]  /*07b0*/  IMNMX R9, RZ, R9, !PT ;  /* 0x00000009ff097217 */ /* 0x000fe40007800200 */
[----:B------:R-:W-:Y:S02]  /*07c0*/  LOP3.LUT P1, RZ, R2, c[0x0][0x1c0], RZ, 0xfc, !PT ;  /* 0x0000700002ff7a12 */ /* 0x000fe4000782fcff */
[----:B------:R-:W-:Y:S02]  /*07d0*/  IMNMX R9, R9, 0x20, PT ;  /* 0x0000002009097817 */ /* 0x000fe40003800200 */
[----:B------:R-:W-:-:S02]  /*07e0*/  MOV R2, c[0x0][0x184] ;  /* 0x0000610000027a02 */ /* 0x000fc40000000f00 */
[----:B------:R-:W-:Y:S02]  /*07f0*/  IADD3 R0, R0, R9, RZ ;  /* 0x0000000900007210 */ /* 0x000fe40007ffe0ff */
[----:B------:R-:W-:Y:S01]  /*0800*/  LOP3.LUT P1, RZ, R2, c[0x0][0x1c4], RZ, 0xfc, P1 ;  /* 0x0000710002ff7a12 */ /* 0x000fe2000082fcff */
[----:B------:R-:W-:Y:S01]  /*0810*/  HFMA2.MMA R2, -RZ, RZ, 0, 5.9604644775390625e-08 ;  /* 0x00000001ff027435 */ /* 0x000fe200000001ff */
[----:B------:R-:W-:Y:S01]  /*0820*/  SHF.L.U32 R0, R0, 0x2, RZ ;  /* 0x0000000200007819 */ /* 0x000fe200000006ff */
[----:B0-----:R-:W0:Y:S08]  /*0830*/  MUFU.RCP R4, R4 ;  /* 0x0000000400047308 */ /* 0x001e300000001000 */
.L_x_19875:
[----:B------:R-:W-:Y:S02]  /*0840*/  ISETP.NE.U32.AND P2, PT, RZ, c[0x0][0x1c0], PT ;  /* 0x00007000ff007a0c */ /* 0x000fe40003f45070 */
[----:B------:R-:W-:Y:S02]  /*0850*/  MOV R91, 0x3f800000 ;  /* 0x3f800000005b7802 */ /* 0x000fe40000000f00 */
[----:B------:R-:W-:-:S13]  /*0860*/  ISETP.NE.AND.EX P2, PT, RZ, c[0x0][0x1c4], PT, P2 ;  /* 0x00007100ff007a0c */ /* 0x000fda0003f45320 */
[----:B------:R-:W-:-:S05]  /*0870*/  @P2 MOV R72, 0x4 ;  /* 0x0000000400482802 */ /* 0x000fca0000000f00 */
[----:B------:R-:W-:-:S05]  /*0880*/  @P2 IMAD.WIDE R72, R3, R72, c[0x0][0x1c0] ;  /* 0x0000700003482625 */ /* 0x000fca00078e0248 */
[----:B-----5:R1:W5:Y:S01]  /*0890*/  @P2 LDG.E R91, [R72.64] ;  /* 0x00000004485b2981 */ /* 0x020362000c1e1900 */
        /* <DEDUP_REMOVED lines=8> */
[----:B-1----:R-:W-:Y:S01]  /*0920*/  HFMA2.MMA R72, -RZ, RZ, 0, 9.5367431640625e-07 ;  /* 0x00000010ff487435 */ /* 0x002fe200000001ff */
        /* <DEDUP_REMOVED lines=11> */
[----:B-1----:R-:W-:Y:S05]  /*09e0*/  @P1 BRA `(.L_x_19779) ;  /* 0x0000002000001947 */ /* 0x002fea0003800000 */
[----:B------:R-:W-:Y:S05]  /*09f0*/  BRA `(.L_x_19780) ;  /* 0x0000002000007947 */ /* 0x000fea0003800000 */
.L_x_19778:
[----:B-1----:R-:W-:-:S05]  /*0a00*/  FADD.FTZ R11, R64, R11 ;  /* 0x0000000b400b7221 */ /* 0x002fca0000010000 */
.L_x_19779:
[----:B------:R-:W-:Y:S02]  /*0a10*/  MOV R68, R11 ;  /* 0x0000000b00447202 */ /* 0x000fe40000000f00 */
.L_x_19780:
[----:B------:R-:W-:Y:S01]  /*0a20*/  FMUL.FTZ R80, R73, R91 ;  /* 0x0000005b49507220 */ /* 0x000fe20000410000 */
[----:B------:R-:W-:Y:S05]  /*0a30*/  @P2 BRA `(.L_x_19781) ;  /* 0x0000002000002947 */ /* 0x000fea0003800000 */
[----:B------:R-:W-:Y:S05]  /*0a40*/  @P1 BRA `(.L_x_19782) ;  /* 0x0000002000001947 */ /* 0x000fea0003800000 */
[----:B------:R-:W-:Y:S05]  /*0a50*/  BRA `(.L_x_19783) ;  /* 0x0000002000007947 */ /* 0x000fea0003800000 */
.L_x_19781:
[----:B------:R-:W-:-:S05]  /*0a60*/  FADD.FTZ R80, R65, R80 ;  /* 0x0000005041507221 */ /* 0x000fca0000010000 */
.L_x_19782:
[----:B------:R-:W-:Y:S02]  /*0a70*/  MOV R69, R80 ;  /* 0x0000005000457202 */ /* 0x000fe40000000f00 */
.L_x_19783:
[----:B------:R-:W-:Y:S01]  /*0a80*/  FMUL.FTZ R77, R74, R91 ;  /* 0x0000005b4a4d7220 */ /* 0x000fe20000410000 */
[----:B------:R-:W-:Y:S05]  /*0a90*/  @P2 BRA `(.L_x_19784) ;  /* 0x0000002000002947 */ /* 0x000fea0003800000 */
[----:B------:R-:W-:Y:S05]  /*0aa0*/  @P1 BRA `(.L_x_19785) ;  /* 0x0000002000001947 */ /* 0x000fea0003800000 */
[----:B------:R-:W-:Y:S05]  /*0ab0*/  BRA `(.L_x_19786) ;  /* 0x0000002000007947 */ /* 0x000fea0003800000 */
.L_x_19784:
[----:B------:R-:W-:-:S05]  /*0ac0*/  FADD.FTZ R77, R66, R77 ;  /* 0x0000004d424d7221 */ /* 0x000fca0000010000 */
.L_x_19785:
[----:B------:R-:W-:Y:S02]  /*0ad0*/  MOV R70, R77 ;  /* 0x0000004d00467202 */ /* 0x000fe40000000f00 */
.L_x_19786:
[----:B------:R-:W-:Y:S01]  /*0ae0*/  FMUL.FTZ R82, R75, R91 ;  /* 0x0000005b4b527220 */ /* 0x000fe20000410000 */
[----:B------:R-:W-:Y:S05]  /*0af0*/  @P2 BRA `(.L_x_19787) ;  /* 0x0000002000002947 */ /* 0x000fea0003800000 */
[----:B------:R-:W-:Y:S05]  /*0b00*/  @P1 BRA `(.L_x_19788) ;  /* 0x0000002000001947 */ /* 0x000fea0003800000 */
[----:B------:R-:W-:Y:S05]  /*0b10*/  BRA `(.L_x_19789) ;  /* 0x0000002000007947 */ /* 0x000fea0003800000 */
.L_x_19787:
[----:B------:R-:W-:-:S05]  /*0b20*/  FADD.FTZ R82, R67, R82 ;  /* 0x0000005243527221 */ /* 0x000fca0000010000 */
.L_x_19788:
[----:B------:R-:W-:Y:S02]  /*0b30*/  MOV R71, R82 ;  /* 0x0000005200477202 */ /* 0x000fe40000000f00 */
.L_x_19789:
[C---:B------:R-:W-:Y:S02]  /*0b40*/  @P1 LEA R72, P2, R89.reuse, c[0x0][0x188], 0x4 ;  /* 0x0000620059481a11 */ /* 0x040fe400078420ff */
[C---:B------:R-:W-:Y:S02]  /*0b50*/  IADD3 R93, R89.reuse, 0x80, RZ ;  /* 0x00000080595d7810 */ /* 0x040fe40007ffe0ff */
[----:B------:R-:W-:-:S05]  /*0b60*/  @P1 LEA.HI.X R73, R89, c[0x0][0x18c], RZ, 0x4, P2 ;  /* 0x0000630059491a11 */ /* 0x000fca00010f24ff */
[----:B------:R1:W-:Y:S04]  /*0b70*/  @P1 STG.E.128 [R72.64], R68 ;  /* 0x0000004448001986 */ /* 0x0003e8000c101d04 */
.L_x_19777:
[----:B-1----:R-:W-:Y:S05]  /*0b80*/  BSYNC B0 ;  /* 0x0000000000007941 */ /* 0x002fea0003800000 */
.L_x_19776:
        /* <DEDUP_REMOVED lines=17> */
.L_x_19792:
[----:B-1----:R-:W-:-:S05]  /*0ca0*/  FADD.FTZ R10, R64, R10 ;  /* 0x0000000a400a7221 */ /* 0x002fca0000010000 */
.L_x_19793:
[----:B------:R-:W-:Y:S02]  /*0cb0*/  MOV R68, R10 ;  /* 0x0000000a00447202 */ /* 0x000fe40000000f00 */
.L_x_19794:
[----:B------:R-:W-:Y:S01]  /*0cc0*/  FMUL.FTZ R78, R73, R91 ;  /* 0x0000005b494e7220 */ /* 0x000fe20000410000 */
[----:B------:R-:W-:Y:S05]  /*0cd0*/  @P2 BRA `(.L_x_19795) ;  /* 0x0000002000002947 */ /* 0x000fea0003800000 */
[----:B------:R-:W-:Y:S05]  /*0ce0*/  @P1 BRA `(.L_x_19796) ;  /* 0x0000002000001947 */ /* 0x000fea0003800000 */
[----:B------:R-:W-:Y:S05]  /*0cf0*/  BRA `(.L_x_19797) ;  /* 0x0000002000007947 */ /* 0x000fea0003800000 */
.L_x_19795:
[----:B------:R-:W-:-:S05]  /*0d00*/  FADD.FTZ R78, R65, R78 ;  /* 0x0000004e414e7221 */ /* 0x000fca0000010000 */
.L_x_19796:
[----:B------:R-:W-:Y:S02]  /*0d10*/  MOV R69, R78 ;  /* 0x0000004e00457202 */ /* 0x000fe40000000f00 */
.L_x_19797:
[----:B------:R-:W-:Y:S01]  /*0d20*/  FMUL.FTZ R79, R74, R91 ;  /* 0x0000005b4a4f7220 */ /* 0x000fe20000410000 */
[----:B------:R-:W-:Y:S05]  /*0d30*/  @P2 BRA `(.L_x_19798) ;  /* 0x0000002000002947 */ /* 0x000fea0003800000 */
[----:B------:R-:W-:Y:S05]  /*0d40*/  @P1 BRA `(.L_x_19799) ;  /* 0x0000002000001947 */ /* 0x000fea0003800000 */
[----:B------:R-:W-:Y:S05]  /*0d50*/  BRA `(.L_x_19800) ;  /* 0x0000002000007947 */ /* 0x000fea0003800000 */
.L_x_19798:
[----:B------:R-:W-:-:S05]  /*0d60*/  FADD.FTZ R79, R66, R79 ;  /* 0x0000004f424f7221 */ /* 0x000fca0000010000 */
.L_x_19799:
[----:B------:R-:W-:Y:S02]  /*0d70*/  MOV R70, R79 ;  /* 0x0000004f00467202 */ /* 0x000fe40000000f00 */
.L_x_19800:
[----:B------:R-:W-:Y:S01]  /*0d80*/  FMUL.FTZ R84, R75, R91 ;  /* 0x0000005b4b547220 */ /* 0x000fe20000410000 */
[----:B------:R-:W-:Y:S05]  /*0d90*/  @P2 BRA `(.L_x_19801) ;  /* 0x0000002000002947 */ /* 0x000fea0003800000 */
[----:B------:R-:W-:Y:S05]  /*0da0*/  @P1 BRA `(.L_x_19802) ;  /* 0x0000002000001947 */ /* 0x000fea0003800000 */
[----:B------:R-:W-:Y:S05]  /*0db0*/  BRA `(.L_x_19803) ;  /* 0x0000002000007947 */ /* 0x000fea0003800000 */
.L_x_19801:
[----:B------:R-:W-:-:S05]  /*0dc0*/  FADD.FTZ R84, R67, R84 ;  /* 0x0000005443547221 */ /* 0x000fca0000010000 */
.L_x_19802:
[----:B------:R-:W-:Y:S02]  /*0dd0*/  MOV R71, R84 ;  /* 0x0000005400477202 */ /* 0x000fe40000000f00 */
.L_x_19803:
[----:B------:R-:W-:-:S04]  /*0de0*/  @P1 LEA R72, P2, R93, c[0x0][0x188], 0x4 ;  /* 0x000062005d481a11 */ /* 0x000fc800078420ff */
[C---:B------:R-:W-:Y:S02]  /*0df0*/  @P1 LEA.HI.X R73, R93.reuse, c[0x0][0x18c], RZ, 0x4, P2 ;  /* 0x000063005d491a11 */ /* 0x040fe400010f24ff */
[----:B------:R-:W-:-:S03]  /*0e00*/  IADD3 R93, R93, 0x80, RZ ;  /* 0x000000805d5d7810 */ /* 0x000fc60007ffe0ff */
[----:B------:R1:W-:Y:S04]  /*0e10*/  @P1 STG.E.128 [R72.64], R68 ;  /* 0x0000004448001986 */ /* 0x0003e8000c101d04 */
.L_x_19791:
[----:B------:R-:W-:Y:S05]  /*0e20*/  BSYNC B0 ;  /* 0x0000000000007941 */ /* 0x000fea0003800000 */
.L_x_19790:
[----:B------:R-:W-:Y:S01]  /*0e30*/  ISETP.GE.U32.AND P2, PT, R5, 0x180, PT ;  /* 0x000001800500780c */ /* 0x000fe20003f46070 */
[----:B------:R-:W-:-:S12]  /*0e40*/  BSSY B0, `(.L_x_19804) ;  /* 0x0000028000007945 */ /* 0x000fd80003800000 */
        /* <DEDUP_REMOVED lines=15> */
.L_x_19806:
[----:B-1----:R-:W-:-:S05]  /*0f40*/  FADD.FTZ R9, R64, R9 ;  /* 0x0000000940097221 */ /* 0x002fca0000010000 */
.L_x_19807:
[----:B------:R-:W-:Y:S02]  /*0f50*/  MOV R68, R9 ;  /* 0x0000000900447202 */ /* 0x000fe40000000f00 */
.L_x_19808:
[----:B------:R-:W-:Y:S01]  /*0f60*/  FMUL.FTZ R76, R73, R91 ;  /* 0x0000005b494c7220 */ /* 0x000fe20000410000 */
[----:B------:R-:W-:Y:S05]  /*0f70*/  @P2 BRA `(.L_x_19809) ;  /* 0x0000002000002947 */ /* 0x000fea0003800000 */
[----:B------:R-:W-:Y:S05]  /*0f80*/  @P1 BRA `(.L_x_19810) ;  /* 0x0000002000001947 */ /* 0x000fea0003800000 */
[----:B------:R-:W-:Y:S05]  /*0f90*/  BRA `(.L_x_19811) ;  /* 0x0000002000007947 */ /* 0x000fea0003800000 */
.L_x_19809:
[----:B------:R-:W-:-:S05]  /*0fa0*/  FADD.FTZ R76, R65, R76 ;  /* 0x0000004c414c7221 */ /* 0x000fca0000010000 */
.L_x_19810:
[----:B------:R-:W-:Y:S02]  /*0fb0*/  MOV R69, R76 ;  /* 0x0000004c00457202 */ /* 0x000fe40000000f00 */
.L_x_19811:
[----:B------:R-:W-:Y:S01]  /*0fc0*/  FMUL.FTZ R81, R74, R91 ;  /* 0x0000005b4a517220 */ /* 0x000fe20000410000 */
[----:B------:R-:W-:Y:S05]  /*0fd0*/  @P2 BRA `(.L_x_19812) ;  /* 0x0000002000002947 */ /* 0x000fea0003800000 */
[----:B------:R-:W-:Y:S05]  /*0fe0*/  @P1 BRA `(.L_x_19813) ;  /* 0x0000002000001947 */ /* 0x000fea0003800000 */
[----:B------:R-:W-:Y:S05]  /*0ff0*/  BRA `(.L_x_19814) ;  /* 0x0000002000007947 */ /* 0x000fea0003800000 */
.L_x_19812:
[----:B------:R-:W-:-:S05]  /*1000*/  FADD.FTZ R81, R66, R81 ;  /* 0x0000005142517221 */ /* 0x000fca0000010000 */
.L_x_19813:
[----:B------:R-:W-:Y:S02]  /*1010*/  MOV R70, R81 ;  /* 0x0000005100467202 */ /* 0x000fe40000000f00 */
.L_x_19814:
[----:B------:R-:W-:Y:S01]  /*1020*/  FMUL.FTZ R86, R75, R91 ;  /* 0x0000005b4b567220 */ /* 0x000fe20000410000 */
[----:B------:R-:W-:Y:S05]  /*1030*/  @P2 BRA `(.L_x_19815) ;  /* 0x0000002000002947 */ /* 0x000fea0003800000 */
[----:B------:R-:W-:Y:S05]  /*1040*/  @P1 BRA `(.L_x_19816) ;  /* 0x0000002000001947 */ /* 0x000fea0003800000 */
[----:B------:R-:W-:Y:S05]  /*1050*/  BRA `(.L_x_19817) ;  /* 0x0000002000007947 */ /* 0x000fea0003800000 */
.L_x_19815:
[----:B------:R-:W-:-:S05]  /*1060*/  FADD.FTZ R86, R67, R86 ;  /* 0x0000005643567221 */ /* 0x000fca0000010000 */
.L_x_19816:
[----:B------:R-:W-:Y:S02]  /*1070*/  MOV R71, R86 ;  /* 0x0000005600477202 */ /* 0x000fe40000000f00 */
.L_x_19817:
[----:B------:R-:W-:-:S04]  /*1080*/  @P1 LEA R72, P2, R93, c[0x0][0x188], 0x4 ;  /* 0x000062005d481a11 */ /* 0x000fc800078420ff */
[C---:B------:R-:W-:Y:S02]  /*1090*/  @P1 LEA.HI.X R73, R93.reuse, c[0x0][0x18c], RZ, 0x4, P2 ;  /* 0x000063005d491a11 */ /* 0x040fe400010f24ff */
[----:B------:R-:W-:-:S03]  /*10a0*/  IADD3 R93, R93, 0x80, RZ ;  /* 0x000000805d5d7810 */ /* 0x000fc60007ffe0ff */
[----:B------:R1:W-:Y:S04]  /*10b0*/  @P1 STG.E.128 [R72.64], R68 ;  /* 0x0000004448001986 */ /* 0x0003e8000c101d04 */
.L_x_19805:
[----:B------:R-:W-:Y:S05]  /*10c0*/  BSYNC B0 ;  /* 0x0000000000007941 */ /* 0x000fea0003800000 */
.L_x_19804:
        /* <DEDUP_REMOVED lines=17> */
.L_x_19820:
[----:B-1----:R-:W-:-:S05]  /*11e0*/  FADD.FTZ R8, R64, R8 ;  /* 0x0000000840087221 */ /* 0x002fca0000010000 */
.L_x_19821:
[----:B------:R-:W-:Y:S02]  /*11f0*/  MOV R68, R8 ;  /* 0x0000000800447202 */ /* 0x000fe40000000f00 */
.L_x_19822:
[----:B------:R-:W-:Y:S01]  /*1200*/  FMUL.FTZ R15, R73, R91 ;  /* 0x0000005b490f7220 */ /* 0x000fe20000410000 */
[----:B------:R-:W-:Y:S05]  /*1210*/  @P2 BRA `(.L_x_19823) ;  /* 0x0000002000002947 */ /* 0x000fea0003800000 */
[----:B------:R-:W-:Y:S05]  /*1220*/  @P1 BRA `(.L_x_19824) ;  /* 0x0000002000001947 */ /* 0x000fea0003800000 */
[----:B------:R-:W-:Y:S05]  /*1230*/  BRA `(.L_x_19825) ;  /* 0x0000002000007947 */ /* 0x000fea0003800000 */
.L_x_19823:
[----:B------:R-:W-:-:S05]  /*1240*/  FADD.FTZ R15, R65, R15 ;  /* 0x0000000f410f7221 */ /* 0x000fca0000010000 */
.L_x_19824:
[----:B------:R-:W-:Y:S02]  /*1250*/  MOV R69, R15 ;  /* 0x0000000f00457202 */ /* 0x000fe40000000f00 */
.L_x_19825:
[----:B------:R-:W-:Y:S01]  /*1260*/  FMUL.FTZ R83, R74, R91 ;  /* 0x0000005b4a537220 */ /* 0x000fe20000410000 */
[----:B------:R-:W-:Y:S05]  /*1270*/  @P2 BRA `(.L_x_19826) ;  /* 0x0000002000002947 */ /* 0x000fea0003800000 */
[----:B------:R-:W-:Y:S05]  /*1280*/  @P1 BRA `(.L_x_19827) ;  /* 0x0000002000001947 */ /* 0x000fea0003800000 */
[----:B------:R-:W-:Y:S05]  /*1290*/  BRA `(.L_x_19828) ;  /* 0x0000002000007947 */ /* 0x000fea0003800000 */
.L_x_19826:
[----:B------:R-:W-:-:S05]  /*12a0*/  FADD.FTZ R83, R66, R83 ;  /* 0x0000005342537221 */ /* 0x000fca0000010000 */
.L_x_19827:
[----:B------:R-:W-:Y:S02]  /*12b0*/  MOV R70, R83 ;  /* 0x0000005300467202 */ /* 0x000fe40000000f00 */
.L_x_19828:
[----:B------:R-:W-:Y:S01]  /*12c0*/  FMUL.FTZ R88, R75, R91 ;  /* 0x0000005b4b587220 */ /* 0x000fe20000410000 */
[----:B------:R-:W-:Y:S05]  /*12d0*/  @P2 BRA `(.L_x_19829) ;  /* 0x0000002000002947 */ /* 0x000fea0003800000 */
[----:B------:R-:W-:Y:S05]  /*12e0*/  @P1 BRA `(.L_x_19830) ;  /* 0x0000002000001947 */ /* 0x000fea0003800000 */
[----:B------:R-:W-:Y:S05]  /*12f0*/  BRA `(.L_x_19831) ;  /* 0x0000002000007947 */ /* 0x000fea0003800000 */
.L_x_19829:
[----:B------:R-:W-:-:S05]  /*1300*/  FADD.FTZ R88, R67, R88 ;  /* 0x0000005843587221 */ /* 0x000fca0000010000 */
.L_x_19830:
[----:B------:R-:W-:Y:S02]  /*1310*/  MOV R71, R88 ;  /* 0x0000005800477202 */ /* 0x000fe40000000f00 */
.L_x_19831:
[----:B------:R-:W-:-:S04]  /*1320*/  @P1 LEA R72, P2, R93, c[0x0][0x188], 0x4 ;  /* 0x000062005d481a11 */ /* 0x000fc800078420ff */
[C---:B------:R-:W-:Y:S02]  /*1330*/  @P1 LEA.HI.X R73, R93.reuse, c[0x0][0x18c], RZ, 0x4, P2 ;  /* 0x000063005d491a11 */ /* 0x040fe400010f24ff */
[----:B------:R-:W-:-:S03]  /*1340*/  IADD3 R93, R93, 0x80, RZ ;  /* 0x000000805d5d7810 */ /* 0x000fc60007ffe0ff */
[----:B------:R1:W-:Y:S04]  /*1350*/  @P1 STG.E.128 [R72.64], R68 ;  /* 0x0000004448001986 */ /* 0x0003e8000c101d04 */
.L_x_19819:
[----:B------:R-:W-:Y:S05]  /*1360*/  BSYNC B0 ;  /* 0x0000000000007941 */ /* 0x000fea0003800000 */
.L_x_19818:
        /* <DEDUP_REMOVED lines=17> */
.L_x_19834:
[----:B-1----:R-:W-:-:S05]  /*1480*/  FADD.FTZ R7, R64, R7 ;  /* 0x0000000740077221 */ /* 0x002fca0000010000 */
.L_x_19835:
[----:B------:R-:W-:Y:S02]  /*1490*/  MOV R68, R7 ;  /* 0x0000000700447202 */ /* 0x000fe40000000f00 */
.L_x_19836:
[----:B------:R-:W-:Y:S01]  /*14a0*/  FMUL.FTZ R14, R73, R91 ;  /* 0x0000005b490e7220 */ /* 0x000fe20000410000 */
[----:B------:R-:W-:Y:S05]  /*14b0*/  @P2 BRA `(.L_x_19837) ;  /* 0x0000002000002947 */ /* 0x000fea0003800000 */
[----:B------:R-:W-:Y:S05]  /*14c0*/  @P1 BRA `(.L_x_19838) ;  /* 0x0000002000001947 */ /* 0x000fea0003800000 */
[----:B------:R-:W-:Y:S05]  /*14d0*/  BRA `(.L_x_19839) ;  /* 0x0000002000007947 */ /* 0x000fea0003800000 */
.L_x_19837:
[----:B------:R-:W-:-:S05]  /*14e0*/  FADD.FTZ R14, R65, R14 ;  /* 0x0000000e410e7221 */ /* 0x000fca0000010000 */
.L_x_19838:
[----:B------:R-:W-:Y:S02]  /*14f0*/  MOV R69, R14 ;  /* 0x0000000e00457202 */ /* 0x000fe40000000f00 */
.L_x_19839:
[----:B------:R-:W-:Y:S01]  /*1500*/  FMUL.FTZ R85, R74, R91 ;  /* 0x0000005b4a557220 */ /* 0x000fe20000410000 */
[----:B------:R-:W-:Y:S05]  /*1510*/  @P2 BRA `(.L_x_19840) ;  /* 0x0000002000002947 */ /* 0x000fea0003800000 */
[----:B------:R-:W-:Y:S05]  /*1520*/  @P1 BRA `(.L_x_19841) ;  /* 0x0000002000001947 */ /* 0x000fea0003800000 */
[----:B------:R-:W-:Y:S05]  /*1530*/  BRA `(.L_x_19842) ;  /* 0x0000002000007947 */ /* 0x000fea0003800000 */
.L_x_19840:
[----:B------:R-:W-:-:S05]  /*1540*/  FADD.FTZ R85, R66, R85 ;  /* 0x0000005542557221 */ /* 0x000fca0000010000 */
.L_x_19841:
[----:B------:R-:W-:Y:S02]  /*1550*/  MOV R70, R85 ;  /* 0x0000005500467202 */ /* 0x000fe40000000f00 */
.L_x_19842:
[----:B------:R-:W-:Y:S01]  /*1560*/  FMUL.FTZ R90, R75, R91 ;  /* 0x0000005b4b5a7220 */ /* 0x000fe20000410000 */
[----:B------:R-:W-:Y:S05]  /*1570*/  @P2 BRA `(.L_x_19843) ;  /* 0x0000002000002947 */ /* 0x000fea0003800000 */
[----:B------:R-:W-:Y:S05]  /*1580*/  @P1 BRA `(.L_x_19844) ;  /* 0x0000002000001947 */ /* 0x000fea0003800000 */
[----:B------:R-:W-:Y:S05]  /*1590*/  BRA `(.L_x_19845) ;  /* 0x0000002000007947 */ /* 0x000fea0003800000 */
.L_x_19843:
[----:B------:R-:W-:-:S05]  /*15a0*/  FADD.FTZ R90, R67, R90 ;  /* 0x0000005a435a7221 */ /* 0x000fca0000010000 */
.L_x_19844:
[----:B------:R-:W-:Y:S02]  /*15b0*/  MOV R71, R90 ;  /* 0x0000005a00477202 */ /* 0x000fe40000000f00 */
.L_x_19845:
[----:B------:R-:W-:-:S04]  /*15c0*/  @P1 LEA R72, P2, R93, c[0x0][0x188], 0x4 ;  /* 0x000062005d481a11 */ /* 0x000fc800078420ff */
[C---:B------:R-:W-:Y:S02]  /*15d0*/  @P1 LEA.HI.X R73, R93.reuse, c[0x0][0x18c], RZ, 0x4, P2 ;  /* 0x000063005d491a11 */ /* 0x040fe400010f24ff */
[----:B------:R-:W-:-:S03]  /*15e0*/  IADD3 R93, R93, 0x80, RZ ;  /* 0x000000805d5d7810 */ /* 0x000fc60007ffe0ff */
[----:B------:R1:W-:Y:S04]  /*15f0*/  @P1 STG.E.128 [R72.64], R68 ;  /* 0x0000004448001986 */ /* 0x0003e8000c101d04 */
.L_x_19833:
[----:B------:R-:W-:Y:S05]  /*1600*/  BSYNC B0 ;  /* 0x0000000000007941 */ /* 0x000fea0003800000 */
.L_x_19832:
        /* <DEDUP_REMOVED lines=17> */
.L_x_19848:
[----:B-1----:R-:W-:-:S05]  /*1720*/  FADD.FTZ R12, R64, R12 ;  /* 0x0000000c400c7221 */ /* 0x002fca0000010000 */
.L_x_19849:
[----:B------:R-:W-:Y:S02]  /*1730*/  MOV R68, R12 ;  /* 0x0000000c00447202 */ /* 0x000fe40000000f00 */
.L_x_19850:
[----:B------:R-:W-:Y:S01]  /*1740*/  FMUL.FTZ R13, R73, R91 ;  /* 0x0000005b490d7220 */ /* 0x000fe20000410000 */
[----:B------:R-:W-:Y:S05]  /*1750*/  @P2 BRA `(.L_x_19851) ;  /* 0x0000002000002947 */ /* 0x000fea0003800000 */
[----:B------:R-:W-:Y:S05]  /*1760*/  @P1 BRA `(.L_x_19852) ;  /* 0x0000002000001947 */ /* 0x000fea0003800000 */
[----:B------:R-:W-:Y:S05]  /*1770*/  BRA `(.L_x_19853) ;  /* 0x0000002000007947 */ /* 0x000fea0003800000 */
.L_x_19851:
[----:B------:R-:W-:-:S05]  /*1780*/  FADD.FTZ R13, R65, R13 ;  /* 0x0000000d410d7221 */ /* 0x000fca0000010000 */
.L_x_19852:
[----:B------:R-:W-:Y:S02]  /*1790*/  MOV R69, R13 ;  /* 0x0000000d00457202 */ /* 0x000fe40000000f00 */
.L_x_19853:
[----:B------:R-:W-:Y:S01]  /*17a0*/  FMUL.FTZ R87, R74, R91 ;  /* 0x0000005b4a577220 */ /* 0x000fe20000410000 */
[----:B------:R-:W-:Y:S05]  /*17b0*/  @P2 BRA `(.L_x_19854) ;  /* 0x0000002000002947 */ /* 0x000fea0003800000 */
[----:B------:R-:W-:Y:S05]  /*17c0*/  @P1 BRA `(.L_x_19855) ;  /* 0x0000002000001947 */ /* 0x000fea0003800000 */
[----:B------:R-:W-:Y:S05]  /*17d0*/  BRA `(.L_x_19856) ;  /* 0x0000002000007947 */ /* 0x000fea0003800000 */
.L_x_19854:
[----:B------:R-:W-:-:S05]  /*17e0*/  FADD.FTZ R87, R66, R87 ;  /* 0x0000005742577221 */ /* 0x000fca0000010000 */
.L_x_19855:
[----:B------:R-:W-:Y:S02]  /*17f0*/  MOV R70, R87 ;  /* 0x0000005700467202 */ /* 0x000fe40000000f00 */
.L_x_19856:
[----:B------:R-:W-:Y:S01]  /*1800*/  FMUL.FTZ R92, R75, R91 ;  /* 0x0000005b4b5c7220 */ /* 0x000fe20000410000 */
[----:B------:R-:W-:Y:S05]  /*1810*/  @P2 BRA `(.L_x_19857) ;  /* 0x0000002000002947 */ /* 0x000fea0003800000 */
[----:B------:R-:W-:Y:S05]  /*1820*/  @P1 BRA `(.L_x_19858) ;  /* 0x0000002000001947 */ /* 0x000fea0003800000 */
[----:B------:R-:W-:Y:S05]  /*1830*/  BRA `(.L_x_19859) ;  /* 0x0000002000007947 */ /* 0x000fea0003800000 */
.L_x_19857:
[----:B------:R-:W-:-:S05]  /*1840*/  FADD.FTZ R92, R67, R92 ;  /* 0x0000005c435c7221 */ /* 0x000fca0000010000 */
.L_x_19858:
[----:B------:R-:W-:Y:S02]  /*1850*/  MOV R71, R92 ;  /* 0x0000005c00477202 */ /* 0x000fe40000000f00 */
.L_x_19859:
[----:B------:R-:W-:-:S04]  /*1860*/  @P1 LEA R72, P2, R93, c[0x0][0x188], 0x4 ;  /* 0x000062005d481a11 */ /* 0x000fc800078420ff */
[----:B------:R-:W-:-:S05]  /*1870*/  @P1 LEA.HI.X R73, R93, c[0x0][0x18c], RZ, 0x4, P2 ;  /* 0x000063005d491a11 */ /* 0x000fca00010f24ff */
[----:B------:R1:W-:Y:S04]  /*1880*/  @P1 STG.E.128 [R72.64], R68 ;  /* 0x0000004448001986 */ /* 0x0003e8000c101d04 */
.L_x_19847:
[----:B------:R-:W-:Y:S05]  /*1890*/  BSYNC B0 ;  /* 0x0000000000007941 */ /* 0x000fea0003800000 */
.L_x_19846:
[----:B-1----:R-:W-:Y:S01]  /*18a0*/  FADD.FTZ R73, RZ, R11 ;  /* 0x0000000bff497221 */ /* 0x002fe20000010000 */
        /* <DEDUP_REMOVED lines=34> */
[----:B------:R1:W2:Y:S02]  /*1ad0*/  SHFL.BFLY PT, R72, R73, 0x1, 0x1f ;  /* 0x0c201f0049487f89 */ /* 0x0002a400000e0000 */
.L_x_19876:
        /* <DEDUP_REMOVED lines=69> */
.L_x_19877:
        /* <DEDUP_REMOVED lines=14> */
[----:B------:R-:W-:-:S04]  /*2010*/  @!P2 MOV R75, R0 ;  /* 0x00000000004ba202 */ /* 0x000fc80000000f00 */
[----:B------:R-:W-:Y:S01]  /*2020*/  I2F R99, R75 ;  /* 0x0000004b00637306 */ /* 0x000fe20000201400 */
[----:B------:R-:W1:Y:S04]  /*2030*/  SHFL.DOWN PT, R94, R75, 0x2, 0x1f ;  /* 0x08401f004b5e7f89 */ /* 0x000e6800000e0000 */
[----:B------:R-:W2:Y:S01]  /*2040*/  @!P2 LDS.64 R72, [R91.X8] ;  /* 0x000000005b48a984 */ /* 0x000ea20000008a00 */
[----:B------:R-:W-:Y:S02]  /*2050*/  ISETP.NE.AND P2, PT, RZ, UR6, PT ;  /* 0x00000006ff007c0c */ /* 0x000fe4000bf45270 */
[----:B-1----:R-:W-:Y:S01]  /*2060*/  IADD3 R95, R94, R75, RZ ;  /* 0x0000004b5e5f7210 */ /* 0x002fe20007ffe0ff */
[----:B------:R-:W-:Y:S04]  /*2070*/  I2F R98, R94 ;  /* 0x0000005e00627306 */ /* 0x000fe80000201400 */
[----:B------:R-:W1:Y:S04]  /*2080*/  SHFL.DOWN PT, R102, R95, 0x1, 0x1f ;  /* 0x08201f005f667f89 */ /* 0x000e6800000e0000 */
[----:B------:R-:W3:Y:S08]  /*2090*/  I2F R96, R95 ;  /* 0x0000005f00607306 */ /* 0x000ef00000201400 */
[----:B---3--:R-:W-:Y:S01]  /*20a0*/  MUFU.RCP R97, R96 ;  /* 0x0000006000617308 */ /* 0x008fe20000001000 */
[----:B0-2---:R-:W0:Y:S01]  /*20b0*/  SHFL.DOWN PT, R93, R72, 0x2, 0x1f ;  /* 0x08401f00485d7f89 */ /* 0x005e2200000e0000 */
[----:B-1----:R-:W-:-:S06]  /*20c0*/  IADD3 R103, R95, R102, RZ ;  /* 0x000000665f677210 */ /* 0x002fcc0007ffe0ff */
[----:B------:R-:W-:Y:S08]  /*20d0*/  I2F R102, R102 ;  /* 0x0000006600667306 */ /* 0x000ff00000201400 */
[----:B------:R-:W1:Y:S01]  /*20e0*/  I2F R103, R103 ;  /* 0x0000006700677306 */ /* 0x000e620000201400 */
[----:B0-----:R-:W-:-:S04]  /*20f0*/  FMUL.FTZ R91, R93, R98 ;  /* 0x000000625d5b7220 */ /* 0x001fc80000410000 */
[----:B------:R-:W-:Y:S02]  /*2100*/  FFMA.FTZ R100, R99, R72, R91 ;  /* 0x0000004863647223 */ /* 0x000fe4000001005b */
[----:B------:R-:W-:Y:S01]  /*2110*/  FADD.FTZ R72, -R93, R72 ;  /* 0x000000485d487221 */ /* 0x000fe20000010100 */
[----:B-1----:R-:W0:Y:S01]  /*2120*/  MUFU.RCP R104, R103 ;  /* 0x0000006700687308 */ /* 0x002e220000001000 */
        /* <DEDUP_REMOVED lines=10> */
[----:B------:R-:W-:-:S03]  /*21d0*/  FMUL.FTZ R93, R96, R93 ;  /* 0x0000005d605d7220 */ /* 0x000fc60000410000 */
[----:B------:R-:W0:Y:S01]  /*21e0*/  SHFL.IDX PT, R95, R75, RZ, 0x1f ;  /* 0x00001fff4b5f7589 */ /* 0x000e2200000e0000 */
[----:B------:R-:W-:Y:S02]  /*21f0*/  FMUL.FTZ R93, R93, R102 ;  /* 0x000000665d5d7220 */ /* 0x000fe40000410000 */
[C---:B0-----:R-:W-:Y:S01]  /*2200*/  FMUL.FTZ R94, R95.reuse, R95 ;  /* 0x0000005f5f5e7220 */ /* 0x041fe20000410000 */
[----:B------:R-:W-:-:S04]  /*2210*/  FSEL R91, R95, RZ, !P2 ;  /* 0x000000ff5f5b7208 */ /* 0x000fc80005000000 */
[----:B------:R-:W-:Y:S02]  /*2220*/  FSEL R106, R94, RZ, P2 ;  /* 0x000000ff5e6a7208 */ /* 0x000fe40001000000 */
[----:B------:R-:W0:Y:S01]  /*2230*/  SHFL.DOWN PT, R94, R73, 0x2, 0x1f ;  /* 0x08401f00495e7f89 */ /* 0x000e2200000e0000 */
[----:B------:R-:W-:-:S13]  /*2240*/  LOP3.LUT P2, RZ, R74, 0x1f, R6, 0xf8, !PT ;  /* 0x0000001f4aff7812 */ /* 0x000fda000784f806 */
[----:B------:R-:W-:Y:S01]  /*2250*/  @!P2 MOV R74, 0x4 ;  /* 0x00000004004aa802 */ /* 0x000fe20000000f00 */
[----:B0-----:R-:W-:Y:S01]  /*2260*/  FADD.FTZ R94, R94, R73 ;  /* 0x000000495e5e7221 */ /* 0x001fe20000010000 */
[----:B------:R-:W-:-:S03]  /*2270*/  MOV R73, c[0x0][0x1e0] ;  /* 0x0000780000497a02 */ /* 0x000fc60000000f00 */
[----:B------:R-:W-:-:S05]  /*2280*/  FFMA.FTZ R72, R97, R72, R94 ;  /* 0x0000004861487223 */ /* 0x000fca000001005e */
[----:B------:R-:W0:Y:S02]  /*2290*/  SHFL.DOWN PT, R75, R72, 0x1, 0x1f ;  /* 0x08201f00484b7f89 */ /* 0x000e2400000e0000 */
[----:B0-----:R-:W-:Y:S01]  /*22a0*/  FADD.FTZ R75, R72, R75 ;  /* 0x0000004b484b7221 */ /* 0x001fe20000010000 */
[----:B------:R-:W-:-:S03]  /*22b0*/  @!P2 MOV R72, 0x4 ;  /* 0x000000040048a802 */ /* 0x000fc60000000f00 */
[----:B------:R-:W-:Y:S02]  /*22c0*/  FFMA.FTZ R104, R104, R93, R75 ;  /* 0x0000005d68687223 */ /* 0x000fe4000001004b */
[----:B------:R-:W-:-:S04]  /*22d0*/  @!P2 IMAD.WIDE R74, R3, R74, c[0x0][0x1a8] ;  /* 0x00006a00034aa625 */ /* 0x000fc800078e024a */
[----:B------:R-:W0:Y:S02]  /*22e0*/  SHFL.IDX PT, R104, R104, RZ, 0x1f ;  /* 0x00001fff68687589 */ /* 0x000e2400000e0000 */
[----:B0-----:R-:W-:-:S04]  /*22f0*/  FFMA.FTZ R73, R104, R73, c[0x0][0x228] ;  /* 0x00008a0068497623 */ /* 0x001fc80000010049 */
[----:B------:R-:W-:Y:S02]  /*2300*/  FADD.FTZ R93, R73, R106 ;  /* 0x0000006a495d7221 */ /* 0x000fe40000010000 */
[----:B------:R-:W-:-:S04]  /*2310*/  @!P2 IMAD.WIDE R72, R3, R72, c[0x0][0x1a0] ;  /* 0x000068000348a625 */ /* 0x000fc800078e0248 */
[----:B------:R-:W0:Y:S01]  /*2320*/  MUFU.RSQ R93, R93 ;  /* 0x0000005d005d7308 */ /* 0x000e220000001400 */
[----:B------:R1:W-:Y:S04]  /*2330*/  @!P2 STG.E [R72.64], R95 ;  /* 0x0000005f4800a986 */ /* 0x0003e8000c101904 */
[----:B0-----:R1:W-:Y:S01]  /*2340*/  @!P2 STG.E [R74.64], R93 ;  /* 0x0000005d4a00a986 */ /* 0x0013e2000c101904 */
[----:B------:R-:W-:Y:S05]  /*2350*/  @!P0 BRA `(.L_x_19863) ;  /* 0x0000010000008947 */ /* 0x000fea0003800000 */
[--C-:B-1----:R-:W-:Y:S01]  /*2360*/  FADD.FTZ R72, R11, -R91.reuse ;  /* 0x8000005b0b487221 */ /* 0x102fe20000010000 */
[----:B------:R-:W-:Y:S01]  /*2370*/  MOV R98, 0x10 ;  /* 0x0000001000627802 */ /* 0x000fe20000000f00 */
[--C-:B------:R-:W-:Y:S02]  /*2380*/  FADD.FTZ R74, R80, -R91.reuse ;  /* 0x8000005b504a7221 */ /* 0x100fe40000010000 */
[----:B------:R-:W-:-:S02]  /*2390*/  FADD.FTZ R94, R77, -R91 ;  /* 0x8000005b4d5e7221 */ /* 0x000fc40000010000 */
[----:B------:R-:W-:Y:S02]  /*23a0*/  FADD.FTZ R96, R82, -R91 ;  /* 0x8000005b52607221 */ /* 0x000fe40000010000 */
[C---:B------:R-:W-:Y:S02]  /*23b0*/  FMUL.FTZ R73, R93.reuse, R72 ;  /* 0x000000485d497220 */ /* 0x040fe40000410000 */
[C---:B------:R-:W-:Y:S02]  /*23c0*/  FMUL.FTZ R74, R93.reuse, R74 ;  /* 0x0000004a5d4a7220 */ /* 0x040fe40000410000 */
[C---:B------:R-:W-:Y:S02]  /*23d0*/  FMUL.FTZ R75, R93.reuse, R94 ;  /* 0x0000005e5d4b7220 */ /* 0x040fe40000410000 */
[----:B------:R-:W-:Y:S02]  /*23e0*/  FMUL.FTZ R96, R93, R96 ;  /* 0x000000605d607220 */ /* 0x000fe40000410000 */
[----:B------:R-:W-:-:S02]  /*23f0*/  FFMA.FTZ R72, R20, R73, R16 ;  /* 0x0000004914487223 */ /* 0x000fc40000010010 */
[----:B------:R-:W-:Y:S02]  /*2400*/  FFMA.FTZ R73, R21, R74, R17 ;  /* 0x0000004a15497223 */ /* 0x000fe40000010011 */
[----:B------:R-:W-:Y:S02]  /*2410*/  FFMA.FTZ R74, R22, R75, R18 ;  /* 0x0000004b164a7223 */ /* 0x000fe40000010012 */
[C---:B------:R-:W-:Y:S01]  /*2420*/  IMAD.WIDE.U32 R94, R89.reuse, R98, c[0x0][0x208] ;  /* 0x00008200595e7625 */ /* 0x040fe200078e0062 */
[----:B------:R-:W-:-:S03]  /*2430*/  IADD3 R89, R89, 0x80, RZ ;  /* 0x0000008059597810 */ /* 0x000fc60007ffe0ff */
[----:B------:R-:W-:-:S05]  /*2440*/  FFMA.FTZ R75, R23, R96, R19 ;  /* 0x00000060174b7223 */ /* 0x000fca0000010013 */
[----:B------:R0:W-:Y:S02]  /*2450*/  STG.E.128 [R94.64], R72 ;  /* 0x000000485e007986 */ /* 0x0001e4000c101d04 */
.L_x_19863:
[----:B------:R-:W-:Y:S05]  /*2460*/  BSYNC B0 ;  /* 0x0000000000007941 */ /* 0x000fea0003800000 */
.L_x_19862:
[----:B------:R-:W-:Y:S01]  /*2470*/  ISETP.GE.U32.AND P2, PT, R5, 0x100, PT ;  /* 0x000001000500780c */ /* 0x000fe20003f46070 */
        /* <DEDUP_REMOVED lines=14> */
[C---:B------:R-:W-:Y:S01]  /*2560*/  IMAD.WIDE.U32 R94, R89.reuse, R98, c[0x0][0x208] ;  /* 0x00008200595e7625 */ /* 0x040fe200078e0062 */
[----:B------:R-:W-:-:S03]  /*2570*/  IADD3 R89, R89, 0x80, RZ ;  /* 0x0000008059597810 */ /* 0x000fc60007ffe0ff */
[----:B------:R-:W-:-:S05]  /*2580*/  FFMA.FTZ R75, R31, R96, R27 ;  /* 0x000000601f4b7223 */ /* 0x000fca000001001b */
[----:B------:R0:W-:Y:S02]  /*2590*/  STG.E.128 [R94.64], R72 ;  /* 0x000000485e007986 */ /* 0x0001e4000c101d04 */
.L_x_19865:
[----:B------:R-:W-:Y:S05]  /*25a0*/  BSYNC B0 ;  /* 0x0000000000007941 */ /* 0x000fea0003800000 */
.L_x_19864:
        /* <DEDUP_REMOVED lines=19> */
.L_x_19867:
[----:B------:R-:W-:Y:S05]  /*26e0*/  BSYNC B0 ;  /* 0x0000000000007941 */ /* 0x000fea0003800000 */
.L_x_19866:
        /* <DEDUP_REMOVED lines=19> */
.L_x_19869:
[----:B------:R-:W-:Y:S05]  /*2820*/  BSYNC B0 ;  /* 0x0000000000007941 */ /* 0x000fea0003800000 */
.L_x_19868:
        /* <DEDUP_REMOVED lines=19> */
.L_x_19871:
[----:B------:R-:W-:Y:S05]  /*2960*/  BSYNC B0 ;  /* 0x0000000000007941 */ /* 0x000fea0003800000 */
.L_x_19870:
        /* <DEDUP_REMOVED lines=14> */
[----:B------:R-:W-:-:S04]  /*2a50*/  IMAD.WIDE.U32 R94, R89, R98, c[0x0][0x208] ;  /* 0x00008200595e7625 */ /* 0x000fc800078e0062 */
[----:B------:R-:W-:Y:S02]  /*2a60*/  FFMA.FTZ R75, R63, R96, R59 ;  /* 0x000000603f4b7223 */ /* 0x000fe4000001003b */
[----:B------:R-:W-:-:S05]  /*2a70*/  FFMA.FTZ R74, R62, R91, R58 ;  /* 0x0000005b3e4a7223 */ /* 0x000fca000001003a */
[----:B------:R0:W-:Y:S02]  /*2a80*/  STG.E.128 [R94.64], R72 ;  /* 0x000000485e007986 */ /* 0x0001e4000c101d04 */
.L_x_19873:
[----:B------:R-:W-:Y:S05]  /*2a90*/  BSYNC B0 ;  /* 0x0000000000007941 */ /* 0x000fea0003800000 */
.L_x_19872:
[----:B------:R-:W-:Y:S02]  /*2aa0*/  LOP3.LUT P2, RZ, R2, 0xff, RZ, 0xc0, !PT ;  /* 0x000000ff02ff7812 */ /* 0x000fe4000784c0ff */
[----:B------:R-:W-:Y:S02]  /*2ab0*/  IADD3 R3, R3, c[0x0][0x160], RZ ;  /* 0x0000580003037a10 */ /* 0x000fe40007ffe0ff */
[----:B------:R-:W-:Y:S02]  /*2ac0*/  SEL R2, RZ, 0x1, P2 ;  /* 0x00000001ff027807 */ /* 0x000fe40001000000 */
[----:B------:R-:W-:-:S13]  /*2ad0*/  ISETP.GE.AND P2, PT, R3, c[0x0][0x164], PT ;  /* 0x0000590003007a0c */ /* 0x000fda0003f46270 */
[----:B01----:R-:W-:Y:S01]  /*2ae0*/  @P2 CALL.REL.NOINC `(.L_x_19874) ;  /* 0x0000001000002944 */ /* 0x003fe20003c00000 */
[----:B------:R-:W-:Y:S05]  /*2af0*/  BRA `(.L_x_19875) ;  /* 0xffffdd4000007947 */ /* 0x000fea000383ffff */
.L_x_19874:
[----:B------:R-:W-:Y:S05]  /*2b00*/  EXIT ;  /* 0x000000000000794d */ /* 0x000fea0003800000 */
.L_x_19860:
[----:B------:R-:W-:Y:S01]  /*2b10*/  HFMA2.MMA R94, -RZ, RZ, 0, 1.847743988037109375e-06 ;  /* 0x0000001fff5e7435 */ /* 0x000fe200000001ff */
[----:B------:R-:W-:Y:S02]  /*2b20*/  MOV R96, 0x1 ;  /* 0x0000000100607802 */ /* 0x000fe40000000f00 */
[----:B------:R-:W-:Y:S02]  /*2b30*/  MOV R95, 0xffffffff ;  /* 0xffffffff005f7802 */ /* 0x000fe40000000f00 */
[----:B------:R-:W-:Y:S02]  /*2b40*/  MOV R74, 0x2b60 ;  /* 0x00002b60004a7802 */ /* 0x000fe40000000f00 */
[----:B0-----:R-:W-:Y:S05]  /*2b50*/  CALL.REL.NOINC `($__internal_144_$__cuda_sm70_shflsync_bfly_p) ;  /* 0x000006b000007944 */ /* 0x001fea0003c00000 */
[----:B-1----:R-:W-:Y:S01]  /*2b60*/  MOV R72, R96 ;  /* 0x0000006000487202 */ /* 0x002fe20000000f00 */
[----:B0-----:R-:W-:Y:S05]  /*2b70*/  BRA `(.L_x_19876) ;  /* 0xffffef6000007947 */ /* 0x001fea000383ffff */
.L_x_19861:
[----:B------:R-:W-:Y:S01]  /*2b80*/  HFMA2.MMA R96, -RZ, RZ, 0, 1.1920928955078125e-07 ;  /* 0x00000002ff607435 */ /* 0x000fe200000001ff */
[----:B------:R-:W-:Y:S02]  /*2b90*/  MOV R94, 0x1f ;  /* 0x0000001f005e7802 */ /* 0x000fe40000000f00 */
[----:B------:R-:W-:Y:S02]  /*2ba0*/  MOV R95, 0xffffffff ;  /* 0xffffffff005f7802 */ /* 0x000fe40000000f00 */
[----:B------:R-:W-:-:S02]  /*2bb0*/  MOV R74, 0x2bd0 ;  /* 0x00002bd0004a7802 */ /* 0x000fc40000000f00 */
[----:B0-----:R-:W-:Y:S05]  /*2bc0*/  CALL.REL.NOINC `($__internal_144_$__cuda_sm70_shflsync_bfly_p) ;  /* 0x0000064000007944 */ /* 0x001fea0003c00000 */
[----:B01----:R-:W-:Y:S01]  /*2bd0*/  FADD.FTZ R73, R73, R96 ;  /* 0x0000006049497221 */ /* 0x003fe20000010000 */
[----:B------:R-:W-:Y:S01]  /*2be0*/  HFMA2.MMA R96, -RZ, RZ, 0, 2.384185791015625e-07 ;  /* 0x00000004ff607435 */ /* 0x000fe200000001ff */
[----:B------:R-:W-:-:S02]  /*2bf0*/  MOV R94, 0x1f ;  /* 0x0000001f005e7802 */ /* 0x000fc40000000f00 */
[----:B------:R-:W-:Y:S02]  /*2c00*/  MOV R95, 0xffffffff ;  /* 0xffffffff005f7802 */ /* 0x000fe40000000f00 */
[----:B------:R-:W-:Y:S02]  /*2c10*/  MOV R74, 0x2c30 ;  /* 0x00002c30004a7802 */ /* 0x000fe40000000f00 */
[----:B------:R-:W-:Y:S05]  /*2c20*/  CALL.REL.NOINC `($__internal_144_$__cuda_sm70_shflsync_bfly_p) ;  /* 0x000005e000007944 */ /* 0x000fea0003c00000 */
[----:B01----:R-:W-:Y:S01]  /*2c30*/  FADD.FTZ R73, R73, R96 ;  /* 0x0000006049497221 */ /* 0x003fe20000010000 */
[----:B------:R-:W-:Y:S01]  /*2c40*/  HFMA2.MMA R96, -RZ, RZ, 0, 4.76837158203125e-07 ;  /* 0x00000008ff607435 */ /* 0x000fe200000001ff */
[----:B------:R-:W-:Y:S02]  /*2c50*/  MOV R94, 0x1f ;  /* 0x0000001f005e7802 */ /* 0x000fe40000000f00 */
[----:B------:R-:W-:Y:S02]  /*2c60*/  MOV R95, 0xffffffff ;  /* 0xffffffff005f7802 */ /* 0x000fe40000000f00 */
[----:B------:R-:W-:Y:S02]  /*2c70*/  MOV R74, 0x2c90 ;  /* 0x00002c90004a7802 */ /* 0x000fe40000000f00 */
[----:B------:R-:W-:Y:S05]  /*2c80*/  CALL.REL.NOINC `($__internal_144_$__cuda_sm70_shflsync_bfly_p) ;  /* 0x0000058000007944 */ /* 0x000fea0003c00000 */
[----:B01----:R-:W-:Y:S01]  /*2c90*/  FADD.FTZ R73, R73, R96 ;  /* 0x0000006049497221 */ /* 0x003fe20000010000 */
[----:B------:R-:W-:Y:S01]  /*2ca0*/  HFMA2.MMA R96, -RZ, RZ, 0, 9.5367431640625e-07 ;  /* 0x00000010ff607435 */ /* 0x000fe200000001ff */
[----:B------:R-:W-:-:S02]  /*2cb0*/  MOV R94, 0x1f ;  /* 0x0000001f005e7802 */ /* 0x000fc40000000f00 */
[----:B------:R-:W-:Y:S02]  /*2cc0*/  MOV R95, 0xffffffff ;  /* 0xffffffff005f7802 */ /* 0x000fe40000000f00 */
[----:B------:R-:W-:Y:S02]  /*2cd0*/  MOV R74, 0x2cf0 ;  /* 0x00002cf0004a7802 */ /* 0x000fe40000000f00 */
[----:B------:R-:W-:Y:S05]  /*2ce0*/  CALL.REL.NOINC `($__internal_144_$__cuda_sm70_shflsync_bfly_p) ;  /* 0x0000052000007944 */ /* 0x000fea0003c00000 */
        /* <DEDUP_REMOVED lines=55> */
[----:B------:R-:W-:Y:S05]  /*3060*/  CALL.REL.NOINC `($__internal_144_$__cuda_sm70_shflsync_bfly_p) ;  /* 0x000001a000007944 */ /* 0x000fea0003c00000 */
[----:B01----:R-:W-:Y:S01]  /*3070*/  FADD.FTZ R73, R73, R96 ;  /* 0x0000006049497221 */ /* 0x003fe20000010000 */
[----:B------:R-:W-:Y:S01]  /*3080*/  HFMA2.MMA R96, -RZ, RZ, 0, 1.1920928955078125e-07 ;  /* 0x00000002ff607435 */ /* 0x000fe200000001ff */
[----:B------:R-:W-:Y:S02]  /*3090*/  MOV R94, 0x1f ;  /* 0x0000001f005e7802 */ /* 0x000fe40000000f00 */
[----:B------:R-:W-:Y:S02]  /*30a0*/  MOV R95, 0xffffffff ;  /* 0xffffffff005f7802 */ /* 0x000fe40000000f00 */
[----:B------:R-:W-:Y:S02]  /*30b0*/  MOV R74, 0x30d0 ;  /* 0x000030d0004a7802 */ /* 0x000fe40000000f00 */
[----:B------:R-:W-:Y:S05]  /*30c0*/  CALL.REL.NOINC `($__internal_144_$__cuda_sm70_shflsync_bfly_p) ;  /* 0x0000014000007944 */ /* 0x000fea0003c00000 */
[----:B01----:R-:W-:Y:S01]  /*30d0*/  FADD.FTZ R73, R73, R96 ;  /* 0x0000006049497221 */ /* 0x003fe20000010000 */
[----:B------:R-:W-:Y:S01]  /*30e0*/  HFMA2.MMA R96, -RZ, RZ, 0, 2.384185791015625e-07 ;  /* 0x00000004ff607435 */ /* 0x000fe200000001ff */
[----:B------:R-:W-:Y:S02]  /*30f0*/  MOV R94, 0x1f ;  /* 0x0000001f005e7802 */ /* 0x000fe40000000f00 */
[----:B------:R-:W-:-:S02]  /*3100*/  MOV R95, 0xffffffff ;  /* 0xffffffff005f7802 */ /* 0x000fc40000000f00 */
        /* <DEDUP_REMOVED lines=8> */
[----:B-1----:R-:W-:Y:S01]  /*3190*/  FADD.FTZ R93, R73, R96 ;  /* 0x00000060495d7221 */ /* 0x002fe20000010000 */
[----:B------:R-:W-:Y:S01]  /*31a0*/  HFMA2.MMA R96, -RZ, RZ, 0, 9.5367431640625e-07 ;  /* 0x00000010ff607435 */ /* 0x000fe200000001ff */
[----:B0-----:R-:W-:Y:S02]  /*31b0*/  MOV R94, 0x1f ;  /* 0x0000001f005e7802 */ /* 0x001fe40000000f00 */
[----:B------:R-:W-:-:S02]  /*31c0*/  MOV R95, 0xffffffff ;  /* 0xffffffff005f7802 */ /* 0x000fc40000000f00 */
[----:B------:R-:W-:Y:S02]  /*31d0*/  MOV R73, R93 ;  /* 0x0000005d00497202 */ /* 0x000fe40000000f00 */
[----:B------:R-:W-:Y:S02]  /*31e0*/  MOV R74, 0x3200 ;  /* 0x00003200004a7802 */ /* 0x000fe40000000f00 */
[----:B------:R-:W-:Y:S05]  /*31f0*/  CALL.REL.NOINC `($__internal_144_$__cuda_sm70_shflsync_bfly_p) ;  /* 0x0000001000007944 */ /* 0x000fea0003c00000 */
[----:B01----:R-:W-:Y:S05]  /*3200*/  BRA `(.L_x_19877) ;  /* 0xffffed2000007947 */ /* 0x003fea000383ffff */
        .weak           $__internal_144_$__cuda_sm70_shflsync_bfly_p
        .type           $__internal_144_$__cuda_sm70_shflsync_bfly_p,@function
        .size           $__internal_144_$__cuda_sm70_shflsync_bfly_p,(.L_x_22232 - $__internal_144_$__cuda_sm70_shflsync_bfly_p)
$__internal_144_$__cuda_sm70_shflsync_bfly_p:
[----:B------:R-:W-:Y:S01]  /*3210*/  HFMA2.MMA R75, -RZ, RZ, 0, 0 ;  /* 0x00000000ff4b7435 */ /* 0x000fe200000001ff */
[----:B------:R-:W-:Y:S04]  /*3220*/  WARPSYNC R95 ;  /* 0x0000005f00007348 */ /* 0x000fe80003800000 */
[----:B------:R0:W1:Y:S01]  /*3230*/  SHFL.BFLY PT, R96, R73, R96, R94 ;  /* 0x0c00006049607389 */ /* 0x00006200000e005e */
[----:B------:R-:W-:Y:S05]  /*3240*/  RET.REL.NODEC R74 `(_ZN10layer_norm13ln_fwd_kernelINS_13Kernel_traitsIfffffjLj3072ELj1ELj1ELj4ELj16ENS_18Kernel_traits_baseILj3072EfffffjLj128EEEEELb0ELb0ELb0ELb0EEEvNS_9FwdParamsE) ;  /* 0xffffcdb04a007950 */ /* 0x000fea0003c3ffff */
.L_x_19878:
        /* <DEDUP_REMOVED lines=11> */
.L_x_22232:


//--------------------- .text._ZN10layer_norm13ln_fwd_kernelINS_13Kernel_traitsIfffffjLj3072ELj1ELj1ELj4ELj16ENS_18Kernel_traits_baseILj3072EfffffjLj128EEEEELb0ELb0ELb0ELb1EEEvNS_9FwdParamsE --------------------------
	.section	.text._ZN10layer_norm13ln_fwd_kernelINS_13Kernel_traitsIfffffjLj3072ELj1ELj1ELj4ELj16ENS_18Kernel_traits_baseILj3072EfffffjLj128EEEEELb0ELb0ELb0ELb1EEEvNS_9FwdParamsE,"ax",@progbits
	.sectioninfo	@"SHI_REGISTERS=126"
	.align	128
        .global         _ZN10layer_norm13ln_fwd_kernelINS_13Kernel_traitsIfffffjLj3072ELj1ELj1ELj4ELj16ENS_18Kernel_traits_baseILj3072EfffffjLj128EEEEELb0ELb0ELb0ELb1EEEvNS_9FwdParamsE
        .type           _ZN10layer_norm13ln_fwd_kernelINS_13Kernel_traitsIfffffjLj3072ELj1ELj1ELj4ELj16ENS_18Kernel_traits_baseILj3072EfffffjLj128EEEEELb0ELb0ELb0ELb1EEEvNS_9FwdParamsE,@function
        .size           _ZN10layer_norm13ln_fwd_kernelINS_13Kernel_traitsIfffffjLj3072ELj1ELj1ELj4ELj16ENS_18Kernel_traits_baseILj3072EfffffjLj128EEEEELb0ELb0ELb0ELb1EEEvNS_9FwdParamsE,(.L_x_22233 - _ZN10layer_norm13ln_fwd_kernelINS_13Kernel_traitsIfffffjLj3072ELj1ELj1ELj4ELj16ENS_18Kernel_traits_baseILj3072EfffffjLj128EEEEELb0ELb0ELb0ELb1EEEvNS_9FwdParamsE)
        .other          _ZN10layer_norm13ln_fwd_kernelINS_13Kernel_traitsIfffffjLj3072ELj1ELj1ELj4ELj16ENS_18Kernel_traits_baseILj3072EfffffjLj128EEEEELb0ELb0ELb0ELb1EEEvNS_9FwdParamsE,@"STO_CUDA_ENTRY STV_DEFAULT"
_ZN10layer_norm13ln_fwd_kernelINS_13Kernel_traitsIfffffjLj3072ELj1ELj1ELj4ELj16ENS_18Kernel_traits_baseILj3072EfffffjLj128EEEEELb0ELb0ELb0ELb1EEEvNS_9FwdParamsE:
.text._ZN10layer_norm13ln_fwd_kernelINS_13Kernel_traitsIfffffjLj3072ELj1ELj1ELj4ELj16ENS_18Kernel_traits_baseILj3072EfffffjLj128EEEEELb0ELb0ELb0ELb1EEEvNS_9FwdParamsE:
        /* <DEDUP_REMOVED lines=39> */
[----:B------:R-:W-:Y:S01]  /*0270*/  MOV R0, c[0x0][0x180] ;  /* 0x0000600000007a02 */ /* 0x000fe20000000f00 */
[----:B------:R-:W-:-:S03]  /*0280*/  ULDC.U8 UR6, c[0x0][0x1f0] ;  /* 0x00007c0000067ab9 */ /* 0x000fc60000000000 */
[----:B------:R-:W-:Y:S02]  /*0290*/  LOP3.LUT P1, RZ, R0, c[0x0][0x1c0], RZ, 0xfc, !PT ;  /* 0x0000700000ff7a12 */ /* 0x000fe4000782fcff */
[----:B------:R-:W-:-:S04]  /*02a0*/  MOV R0, c[0x0][0x184] ;  /* 0x0000610000007a02 */ /* 0x000fc80000000f00 */
[----:B------:R-:W-:Y:S01]  /*02b0*/  LOP3.LUT P1, RZ, R0, c[0x0][0x1c4], RZ, 0xfc, P1 ;  /* 0x0000710000ff7a12 */ /* 0x000fe2000082fcff */
[----:B0-----:R-:W-:Y:S02]  /*02c0*/  HFMA2.MMA R0, -RZ, RZ, 0, 5.9604644775390625e-08 ;  /* 0x00000001ff007435 */ /* 0x001fe400000001ff */
.L_x_19954:
[----:B------:R-:W-:Y:S01]  /*02d0*/  ISETP.NE.U32.AND P2, PT, RZ, c[0x0][0x1c0], PT ;  /* 0x00007000ff007a0c */ /* 0x000fe20003f45070 */
[----:B------:R-:W-:Y:S01]  /*02e0*/  IMAD R60, R2, c[0x0][0x168], RZ ;  /* 0x00005a00023c7a24 */ /* 0x000fe200078e02ff */
[----:B------:R-:W-:Y:S02]  /*02f0*/  ISETP.NE.U32.AND P0, PT, RZ, c[0x0][0x180], PT ;  /* 0x00006000ff007a0c */ /* 0x000fe40003f05070 */
[----:B------:R-:W-:Y:S02]  /*0300*/  ISETP.NE.AND.EX P2, PT, RZ, c[0x0][0x1c4], PT, P2 ;  /* 0x00007100ff007a0c */ /* 0x000fe40003f45320 */
[----:B------:R-:W-:Y:S02]  /*0310*/  SHF.R.S32.HI R61, RZ, 0x1f, R60 ;  /* 0x0000001fff3d7819 */ /* 0x000fe4000001143c */
[----:B------:R-:W-:Y:S02]  /*0320*/  LOP3.LUT R68, R3, 0x7f, RZ, 0xc0, !PT ;  /* 0x0000007f03447812 */ /* 0x000fe400078ec0ff */
[----:B------:R-:W-:-:S02]  /*0330*/  LEA.HI R61, R61, R60, RZ, 0x2 ;  /* 0x0000003c3d3d7211 */ /* 0x000fc400078f10ff */
[----:B------:R-:W-:Y:S02]  /*0340*/  ISETP.NE.AND.EX P0, PT, RZ, c[0x0][0x184], PT, P0 ;  /* 0x00006100ff007a0c */ /* 0x000fe40003f05300 */
[----:B------:R-:W-:Y:S02]  /*0350*/  LEA.HI.SX32 R68, R61, R68, 0x1e ;  /* 0x000000443d447211 */ /* 0x000fe400078ff2ff */
[----:B------:R-:W-:Y:S02]  /*0360*/  MOV R85, 0x10 ;  /* 0x0000001000557802 */ /* 0x000fe40000000f00 */
[----:B------:R-:W-:Y:S02]  /*0370*/  @P2 MOV R63, 0x4 ;  /* 0x00000004003f2802 */ /* 0x000fe40000000f00 */
[----:B------:R-:W-:-:S03]  /*0380*/  MOV R70, 0x3f800000 ;  /* 0x3f80000000467802 */ /* 0x000fc60000000f00 */
[----:B------:R-:W-:-:S04]  /*0390*/  @P2 IMAD.WIDE R60, R2, R63, c[0x0][0x1c0] ;  /* 0x00007000023c2625 */ /* 0x000fc800078e023f */
[CC--:B------:R-:W-:Y:S01]  /*03a0*/  IMAD.WIDE.U32 R62, R68.reuse, R85.reuse, c[0x0][0x170] ;  /* 0x00005c00443e7625 */ /* 0x0c0fe200078e0055 */
[----:B------:R-:W2:Y:S03]  /*03b0*/  @P2 LDG.E R70, [R60.64] ;  /* 0x000000043c462981 */ /* 0x000ea6000c1e1900 */
[----:B------:R-:W-:Y:S01]  /*03c0*/  @P0 IMAD.WIDE.U32 R64, R68, R85, c[0x0][0x180] ;  /* 0x0000600044400625 */ /* 0x000fe200078e0055 */
[----:B------:R-:W2:Y:S04]  /*03d0*/  LDG.E.128 R72, [R62.64] ;  /* 0x000000043e487981 */ /* 0x000ea8000c1e1d00 */
[----:B-----5:R0:W5:Y:S01]  /*03e0*/  @P0 LDG.E.128 R52, [R64.64] ;  /* 0x0000000440340981 */ /* 0x020162000c1e1d00 */
[----:B------:R-:W-:-:S04]  /*03f0*/  ISETP.NE.U32.AND P2, PT, RZ, c[0x0][0x180], PT ;  /* 0x00006000ff007a0c */ /* 0x000fc80003f45070 */
[----:B------:R-:W-:Y:S01]  /*0400*/  ISETP.NE.AND.EX P2, PT, RZ, c[0x0][0x184], PT, P2 ;  /* 0x00006100ff007a0c */ /* 0x000fe20003f45320 */
[----:B--2---:R-:W-:-:S12]  /*0410*/  FMUL.FTZ R69, R72, R70 ;  /* 0x0000004648457220 */ /* 0x004fd80000410000 */
[----:B------:R-:W-:Y:S05]  /*0420*/  @P2 BRA `(.L_x_19879) ;  /* 0x0000002000002947 */ /* 0x000fea0003800000 */
[----:B0-----:R-:W-:Y:S05]  /*0430*/  @P1 BRA `(.L_x_19880) ;  /* 0x0000002000001947 */ /* 0x001fea0003800000 */
[----:B------:R-:W-:Y:S05]  /*0440*/  BRA `(.L_x_19881) ;  /* 0x0000002000007947 */ /* 0x000fea0003800000 */
.L_x_19879:
[----:B0----5:R-:W-:-:S05]  /*0450*/  FADD.FTZ R69, R52, R69 ;  /* 0x0000004534457221 */ /* 0x021fca0000010000 */
.L_x_19880:
[----:B------:R-:W-:Y:S02]  /*0460*/  MOV R56, R69 ;  /* 0x0000004500387202 */ /* 0x000fe40000000f00 */
.L_x_19881:
[----:B------:R-:W-:Y:S01]  /*0470*/  FMUL.FTZ R71, R73, R70 ;  /* 0x0000004649477220 */ /* 0x000fe20000410000 */
[----:B------:R-:W-:Y:S05]  /*0480*/  @P2 BRA `(.L_x_19882) ;  /* 0x0000002000002947 */ /* 0x000fea0003800000 */
[----:B------:R-:W-:Y:S05]  /*0490*/  @P1 BRA `(.L_x_19883) ;  /* 0x0000002000001947 */ /* 0x000fea0003800000 */
[----:B------:R-:W-:Y:S05]  /*04a0*/  BRA `(.L_x_19884) ;  /* 0x0000002000007947 */ /* 0x000fea0003800000 */
.L_x_19882:
[----:B-----5:R-:W-:-:S05]  /*04b0*/  FADD.FTZ R71, R53, R71 ;  /* 0x0000004735477221 */ /* 0x020fca0000010000 */
.L_x_19883:
[----:B------:R-:W-:Y:S02]  /*04c0*/  MOV R57, R71 ;  /* 0x0000004700397202 */ /* 0x000fe40000000f00 */
.L_x_19884:
[----:B------:R-:W-:Y:S01]  /*04d0*/  FMUL.FTZ R73, R74, R70 ;  /* 0x000000464a497220 */ /* 0x000fe20000410000 */
[----:B------:R-:W-:Y:S05]  /*04e0*/  @P2 BRA `(.L_x_19885) ;  /* 0x0000002000002947 */ /* 0x000fea0003800000 */
[----:B------:R-:W-:Y:S05]  /*04f0*/  @P1 BRA `(.L_x_19886) ;  /* 0x0000002000001947 */ /* 0x000fea0003800000 */
[----:B------:R-:W-:Y:S05]  /*0500*/  BRA `(.L_x_19887) ;  /* 0x0000002000007947 */ /* 0x000fea0003800000 */
.L_x_19885:
[----:B-----5:R-:W-:-:S05]  /*0510*/  FADD.FTZ R73, R54, R73 ;  /* 0x0000004936497221 */ /* 0x020fca0000010000 */
.L_x_19886:
[----:B------:R-:W-:Y:S02]  /*0520*/  MOV R58, R73 ;  /* 0x00000049003a7202 */ /* 0x000fe40000000f00 */
.L_x_19887:
[----:B------:R-:W-:Y:S01]  /*0530*/  FMUL.FTZ R75, R75, R70 ;  /* 0x000000464b4b7220 */ /* 0x000fe20000410000 */
[----:B------:R-:W-:Y:S05]  /*0540*/  @P2 BRA `(.L_x_19888) ;  /* 0x0000002000002947 */ /* 0x000fea0003800000 */
[----:B------:R-:W-:Y:S05]  /*0550*/  @P1 BRA `(.L_x_19889) ;  /* 0x0000002000001947 */ /* 0x000fea0003800000 */
[----:B------:R-:W-:Y:S05]  /*0560*/  BRA `(.L_x_19890) ;  /* 0x0000002000007947 */ /* 0x000fea0003800000 */
.L_x_19888:
[----:B-----5:R-:W-:-:S05]  /*0570*/  FADD.FTZ R75, R55, R75 ;  /* 0x0000004b374b7221 */ /* 0x020fca0000010000 */
.L_x_19889:
[----:B------:R-:W-:Y:S02]  /*0580*/  MOV R59, R75 ;  /* 0x0000004b003b7202 */ /* 0x000fe40000000f00 */
.L_x_19890:
[C---:B------:R-:W-:Y:S01]  /*0590*/  IADD3 R66, R68.reuse, 0x80, RZ ;  /* 0x0000008044427810 */ /* 0x040fe20007ffe0ff */
[----:B------:R-:W-:-:S04]  /*05a0*/  @P1 IMAD.WIDE.U32 R60, R68, R85, c[0x0][0x188] ;  /* 0x00006200443c1625 */ /* 0x000fc800078e0055 */
[CC--:B------:R-:W-:Y:S01]  /*05b0*/  IMAD.WIDE.U32 R62, R66.reuse, R85.reuse, c[0x0][0x170] ;  /* 0x00005c00423e7625 */ /* 0x0c0fe200078e0055 */
[----:B------:R0:W-:Y:S03]  /*05c0*/  @P1 STG.E.128 [R60.64], R56 ;  /* 0x000000383c001986 */ /* 0x0001e6000c101d04 */
[----:B------:R-:W-:Y:S01]  /*05d0*/  @P0 IMAD.WIDE.U32 R64, R66, R85, c[0x0][0x180] ;  /* 0x0000600042400625 */ /* 0x000fe200078e0055 */
[----:B------:R-:W2:Y:S04]  /*05e0*/  LDG.E.128 R80, [R62.64] ;  /* 0x000000043e507981 */ /* 0x000ea8000c1e1d00 */
[----:B-----5:R0:W5:Y:S01]  /*05f0*/  @P0 LDG.E.128 R52, [R64.64] ;  /* 0x0000000440340981 */ /* 0x020162000c1e1d00 */
[----:B--2---:R-:W-:Y:S01]  /*0600*/  FMUL.FTZ R77, R80, R70 ;  /* 0x00000046504d7220 */ /* 0x004fe20000410000 */
[----:B------:R-:W-:Y:S05]  /*0610*/  @P2 BRA `(.L_x_19891) ;  /* 0x0000002000002947 */ /* 0x000fea0003800000 */
[----:B0-----:R-:W-:Y:S05]  /*0620*/  @P1 BRA `(.L_x_19892) ;  /* 0x0000002000001947 */ /* 0x001fea0003800000 */
[----:B------:R-:W-:Y:S05]  /*0630*/  BRA `(.L_x_19893) ;  /* 0x0000002000007947 */ /* 0x000fea0003800000 */
.L_x_19891:
[----:B0----5:R-:W-:-:S05]  /*0640*/  FADD.FTZ R77, R52, R77 ;  /* 0x0000004d344d7221 */ /* 0x021fca0000010000 */
.L_x_19892:
[----:B------:R-:W-:Y:S02]  /*0650*/  MOV R56, R77 ;  /* 0x0000004d00387202 */ /* 0x000fe40000000f00 */
.L_x_19893:
[----:B------:R-:W-:Y:S01]  /*0660*/  FMUL.FTZ R79, R81, R70 ;  /* 0x00000046514f7220 */ /* 0x000fe20000410000 */
[----:B------:R-:W-:Y:S05]  /*0670*/  @P2 BRA `(.L_x_19894) ;  /* 0x0000002000002947 */ /* 0x000fea0003800000 */
[----:B------:R-:W-:Y:S05]  /*0680*/  @P1 BRA `(.L_x_19895) ;  /* 0x0000002000001947 */ /* 0x000fea0003800000 */
[----:B------:R-:W-:Y:S05]  /*0690*/  BRA `(.L_x_19896) ;  /* 0x0000002000007947 */ /* 0x000fea0003800000 */
.L_x_19894:
[----:B-----5:R-:W-:-:S05]  /*06a0*/  FADD.FTZ R79, R53, R79 ;  /* 0x0000004f354f7221 */ /* 0x020fca0000010000 */
.L_x_19895:
[----:B------:R-:W-:Y:S02]  /*06b0*/  MOV R57, R79 ;  /* 0x0000004f00397202 */ /* 0x000fe40000000f00 */
.L_x_19896:
[----:B------:R-:W-:Y:S01]  /*06c0*/  FMUL.FTZ R81, R82, R70 ;  /* 0x0000004652517220 */ /* 0x000fe20000410000 */
[----:B------:R-:W-:Y:S05]  /*06d0*/  @P2 BRA `(.L_x_19897) ;  /* 0x0000002000002947 */ /* 0x000fea0003800000 */
[----:B------:R-:W-:Y:S05]  /*06e0*/  @P1 BRA `(.L_x_19898) ;  /* 0x0000002000001947 */ /* 0x000fea0003800000 */
[----:B------:R-:W-:Y:S05]  /*06f0*/  BRA `(.L_x_19899) ;  /* 0x0000002000007947 */ /* 0x000fea0003800000 */
.L_x_19897:
[----:B-----5:R-:W-:-:S05]  /*0700*/  FADD.FTZ R81, R54, R81 ;  /* 0x0000005136517221 */ /* 0x020fca0000010000 */
.L_x_19898:
[----:B------:R-:W-:Y:S02]  /*0710*/  MOV R58, R81 ;  /* 0x00000051003a7202 */ /* 0x000fe40000000f00 */
.L_x_19899:
[----:B------:R-:W-:Y:S01]  /*0720*/  FMUL.FTZ R83, R83, R70 ;  /* 0x0000004653537220 */ /* 0x000fe20000410000 */
[----:B------:R-:W-:Y:S05]  /*0730*/  @P2 BRA `(.L_x_19900) ;  /* 0x0000002000002947 */ /* 0x000fea0003800000 */
[----:B------:R-:W-:Y:S05]  /*0740*/  @P1 BRA `(.L_x_19901) ;  /* 0x0000002000001947 */ /* 0x000fea0003800000 */
[----:B------:R-:W-:Y:S05]  /*0750*/  BRA `(.L_x_19902) ;  /* 0x0000002000007947 */ /* 0x000fea0003800000 */
.L_x_19900:
[----:B-----5:R-:W-:-:S05]  /*0760*/  FADD.FTZ R83, R55, R83 ;  /* 0x0000005337537221 */ /* 0x020fca0000010000 */
.L_x_19901:
[----:B------:R-:W-:Y:S02]  /*0770*/  MOV R59, R83 ;  /* 0x00000053003b7202 */ /* 0x000fe40000000f00 */
.L_x_19902:
        /* <DEDUP_REMOVED lines=11> */
.L_x_19903:
[----:B0----5:R-:W-:-:S05]  /*0830*/  FADD.FTZ R87, R52, R87 ;  /* 0x0000005734577221 */ /* 0x021fca0000010000 */
.L_x_19904:
[----:B------:R-:W-:Y:S02]  /*0840*/  MOV R56, R87 ;  /* 0x0000005700387202 */ /* 0x000fe40000000f00 */
.L_x_19905:
[----:B------:R-:W-:Y:S01]  /*0850*/  FMUL.FTZ R89, R61, R70 ;  /* 0x000000463d597220 */ /* 0x000fe20000410000 */
[----:B------:R-:W-:Y:S05]  /*0860*/  @P2 BRA `(.L_x_19906) ;  /* 0x0000002000002947 */ /* 0x000fea0003800000 */
[----:B------:R-:W-:Y:S05]  /*0870*/  @P1 BRA `(.L_x_19907) ;  /* 0x0000002000001947 */ /* 0x000fea0003800000 */
[----:B------:R-:W-:Y:S05]  /*0880*/  BRA `(.L_x_19908) ;  /* 0x0000002000007947 */ /* 0x000fea0003800000 */
.L_x_19906:
[----:B-----5:R-:W-:-:S05]  /*0890*/  FADD.FTZ R89, R53, R89 ;  /* 0x0000005935597221 */ /* 0x020fca0000010000 */
.L_x_19907:
[----:B------:R-:W-:Y:S02]  /*08a0*/  MOV R57, R89 ;  /* 0x0000005900397202 */ /* 0x000fe40000000f00 */
.L_x_19908:
[----:B------:R-:W-:Y:S01]  /*08b0*/  FMUL.FTZ R91, R62, R70 ;  /* 0x000000463e5b7220 */ /* 0x000fe20000410000 */
[----:B------:R-:W-:Y:S05]  /*08c0*/  @P2 BRA `(.L_x_19909) ;  /* 0x0000002000002947 */ /* 0x000fea0003800000 */
[----:B------:R-:W-:Y:S05]  /*08d0*/  @P1 BRA `(.L_x_19910) ;  /* 0x0000002000001947 */ /* 0x000fea0003800000 */
[----:B------:R-:W-:Y:S05]  /*08e0*/  BRA `(.L_x_19911) ;  /* 0x0000002000007947 */ /* 0x000fea0003800000 */
.L_x_19909:
[----:B-----5:R-:W-:-:S05]  /*08f0*/  FADD.FTZ R91, R54, R91 ;  /* 0x0000005b365b7221 */ /* 0x020fca0000010000 */
.L_x_19910:
[----:B------:R-:W-:Y:S02]  /*0900*/  MOV R58, R91 ;  /* 0x0000005b003a7202 */ /* 0x000fe40000000f00 */
.L_x_19911:
[----:B------:R-:W-:Y:S01]  /*0910*/  FMUL.FTZ R93, R63, R70 ;  /* 0x000000463f5d7220 */ /* 0x000fe20000410000 */
[----:B------:R-:W-:Y:S05]  /*0920*/  @P2 BRA `(.L_x_19912) ;  /* 0x0000002000002947 */ /* 0x000fea0003800000 */
[----:B------:R-:W-:Y:S05]  /*0930*/  @P1 BRA `(.L_x_19913) ;  /* 0x0000002000001947 */ /* 0x000fea0003800000 */
[----:B------:R-:W-:Y:S05]  /*0940*/  BRA `(.L_x_19914) ;  /* 0x0000002000007947 */ /* 0x000fea0003800000 */
.L_x_19912:
[----:B-----5:R-:W-:-:S05]  /*0950*/  FADD.FTZ R93, R55, R93 ;  /* 0x0000005d375d7221 */ /* 0x020fca0000010000 */
.L_x_19913:
[----:B------:R-:W-:Y:S02]  /*0960*/  MOV R59, R93 ;  /* 0x0000005d003b7202 */ /* 0x000fe40000000f00 */
.L_x_19914:
        /* <DEDUP_REMOVED lines=12> */
.L_x_19915:
[----:B0----5:R-:W-:-:S05]  /*0a30*/  FADD.FTZ R95, R52, R95 ;  /* 0x0000005f345f7221 */ /* 0x021fca0000010000 */
.L_x_19916:
[----:B------:R-:W-:Y:S02]  /*0a40*/  MOV R56, R95 ;  /* 0x0000005f00387202 */ /* 0x000fe40000000f00 */
.L_x_19917:
[----:B------:R-:W-:Y:S01]  /*0a50*/  FMUL.FTZ R97, R61, R70 ;  /* 0x000000463d617220 */ /* 0x000fe20000410000 */
[----:B------:R-:W-:Y:S05]  /*0a60*/  @P2 BRA `(.L_x_19918) ;  /* 0x0000002000002947 */ /* 0x000fea0003800000 */
[----:B------:R-:W-:Y:S05]  /*0a70*/  @P1 BRA `(.L_x_19919) ;  /* 0x0000002000001947 */ /* 0x000fea0003800000 */
[----:B------:R-:W-:Y:S05]  /*0a80*/  BRA `(.L_x_19920) ;  /* 0x0000002000007947 */ /* 0x000fea0003800000 */
.L_x_19918:
[----:B-----5:R-:W-:-:S05]  /*0a90*/  FADD.FTZ R97, R53, R97 ;  /* 0x0000006135617221 */ /* 0x020fca0000010000 */
.L_x_19919:
[----:B------:R-:W-:Y:S02]  /*0aa0*/  MOV R57, R97 ;  /* 0x0000006100397202 */ /* 0x000fe40000000f00 */
.L_x_19920:
[----:B------:R-:W-:Y:S01]  /*0ab0*/  FMUL.FTZ R99, R62, R70 ;  /* 0x000000463e637220 */ /* 0x000fe20000410000 */
[----:B------:R-:W-:Y:S05]  /*0ac0*/  @P2 BRA `(.L_x_19921) ;  /* 0x0000002000002947 */ /* 0x000fea0003800000 */
[----:B------:R-:W-:Y:S05]  /*0ad0*/  @P1 BRA `(.L_x_19922) ;  /* 0x0000002000001947 */ /* 0x000fea0003800000 */
[----:B------:R-:W-:Y:S05]  /*0ae0*/  BRA `(.L_x_19923) ;  /* 0x0000002000007947 */ /* 0x000fea0003800000 */
.L_x_19921:
[----:B-----5:R-:W-:-:S05]  /*0af0*/  FADD.FTZ R99, R54, R99 ;  /* 0x0000006336637221 */ /* 0x020fca0000010000 */
.L_x_19922:
[----:B------:R-:W-:Y:S02]  /*0b00*/  MOV R58, R99 ;  /* 0x00000063003a7202 */ /* 0x000fe40000000f00 */
.L_x_19923:
[----:B------:R-:W-:Y:S01]  /*0b10*/  FMUL.FTZ R101, R63, R70 ;  /* 0x000000463f657220 */ /* 0x000fe20000410000 */
[----:B------:R-:W-:Y:S05]  /*0b20*/  @P2 BRA `(.L_x_19924) ;  /* 0x0000002000002947 */ /* 0x000fea0003800000 */
[----:B------:R-:W-:Y:S05]  /*0b30*/  @P1 BRA `(.L_x_19925) ;  /* 0x0000002000001947 */ /* 0x000fea0003800000 */
[----:B------:R-:W-:Y:S05]  /*0b40*/  BRA `(.L_x_19926) ;  /* 0x0000002000007947 */ /* 0x000fea0003800000 */
.L_x_19924:
[----:B-----5:R-:W-:-:S05]  /*0b50*/  FADD.FTZ R101, R55, R101 ;  /* 0x0000006537657221 */ /* 0x020fca0000010000 */
.L_x_19925:
[----:B------:R-:W-:Y:S02]  /*0b60*/  MOV R59, R101 ;  /* 0x00000065003b7202 */ /* 0x000fe40000000f00 */
.L_x_19926:
        /* <DEDUP_REMOVED lines=12> */
.L_x_19927:
[----:B0----5:R-:W-:-:S05]  /*0c30*/  FADD.FTZ R103, R52, R103 ;  /* 0x0000006734677221 */ /* 0x021fca0000010000 */
.L_x_19928:
[----:B------:R-:W-:Y:S02]  /*0c40*/  MOV R56, R103 ;  /* 0x0000006700387202 */ /* 0x000fe40000000f00 */
.L_x_19929:
[----:B------:R-:W-:Y:S01]  /*0c50*/  FMUL.FTZ R105, R61, R70 ;  /* 0x000000463d697220 */ /* 0x000fe20000410000 */
[----:B------:R-:W-:Y:S05]  /*0c60*/  @P2 BRA `(.L_x_19930) ;  /* 0x0000002000002947 */ /* 0x000fea0003800000 */
[----:B------:R-:W-:Y:S05]  /*0c70*/  @P1 BRA `(.L_x_19931) ;  /* 0x0000002000001947 */ /* 0x000fea0003800000 */
[----:B------:R-:W-:Y:S05]  /*0c80*/  BRA `(.L_x_19932) ;  /* 0x0000002000007947 */ /* 0x000fea0003800000 */
.L_x_19930:
[----:B-----5:R-:W-:-:S05]  /*0c90*/  FADD.FTZ R105, R53, R105 ;  /* 0x0000006935697221 */ /* 0x020fca0000010000 */
.L_x_19931:
[----:B------:R-:W-:Y:S02]  /*0ca0*/  MOV R57, R105 ;  /* 0x0000006900397202 */ /* 0x000fe40000000f00 */
.L_x_19932:
[----:B------:R-:W-:Y:S01]  /*0cb0*/  FMUL.FTZ R107, R62, R70 ;  /* 0x000000463e6b7220 */ /* 0x000fe20000410000 */
[----:B------:R-:W-:Y:S05]  /*0cc0*/  @P2 BRA `(.L_x_19933) ;  /* 0x0000002000002947 */ /* 0x000fea0003800000 */
[----:B------:R-:W-:Y:S05]  /*0cd0*/  @P1 BRA `(.L_x_19934) ;  /* 0x0000002000001947 */ /* 0x000fea0003800000 */
[----:B------:R-:W-:Y:S05]  /*0ce0*/  BRA `(.L_x_19935) ;  /* 0x0000002000007947 */ /* 0x000fea0003800000 */
.L_x_19933:
[----:B-----5:R-:W-:-:S05]  /*0cf0*/  FADD.FTZ R107, R54, R107 ;  /* 0x0000006b366b7221 */ /* 0x020fca0000010000 */
.L_x_19934:
[----:B------:R-:W-:Y:S02]  /*0d00*/  MOV R58, R107 ;  /* 0x0000006b003a7202 */ /* 0x000fe40000000f00 */
.L_x_19935:
[----:B------:R-:W-:Y:S01]  /*0d10*/  FMUL.FTZ R109, R63, R70 ;  /* 0x000000463f6d7220 */ /* 0x000fe20000410000 */
[----:B------:R-:W-:Y:S05]  /*0d20*/  @P2 BRA `(.L_x_19936) ;  /* 0x0000002000002947 */ /* 0x000fea0003800000 */
[----:B------:R-:W-:Y:S05]  /*0d30*/  @P1 BRA `(.L_x_19937) ;  /* 0x0000002000001947 */ /* 0x000fea0003800000 */
[----:B------:R-:W-:Y:S05]  /*0d40*/  BRA `(.L_x_19938) ;  /* 0x0000002000007947 */ /* 0x000fea0003800000 */
.L_x_19936:
[----:B-----5:R-:W-:-:S05]  /*0d50*/  FADD.FTZ R109, R55, R109 ;  /* 0x0000006d376d7221 */ /* 0x020fca0000010000 */
.L_x_19937:
[----:B------:R-:W-:Y:S02]  /*0d60*/  MOV R59, R109 ;  /* 0x0000006d003b7202 */ /* 0x000fe40000000f00 */
.L_x_19938:
        /* <DEDUP_REMOVED lines=12> */
.L_x_19939:
[----:B0----5:R-:W-:-:S05]  /*0e30*/  FADD.FTZ R111, R52, R111 ;  /* 0x0000006f346f7221 */ /* 0x021fca0000010000 */
.L_x_19940:
[----:B------:R-:W-:Y:S02]  /*0e40*/  MOV R56, R111 ;  /* 0x0000006f00387202 */ /* 0x000fe40000000f00 */
.L_x_19941:
[----:B------:R-:W-:Y:S01]  /*0e50*/  FMUL.FTZ R113, R61, R70 ;  /* 0x000000463d717220 */ /* 0x000fe20000410000 */
[----:B------:R-:W-:Y:S05]  /*0e60*/  @P2 BRA `(.L_x_19942) ;  /* 0x0000002000002947 */ /* 0x000fea0003800000 */
[----:B------:R-:W-:Y:S05]  /*0e70*/  @P1 BRA `(.L_x_19943) ;  /* 0x0000002000001947 */ /* 0x000fea0003800000 */
[----:B------:R-:W-:Y:S05]  /*0e80*/  BRA `(.L_x_19944) ;  /* 0x0000002000007947 */ /* 0x000fea0003800000 */
.L_x_19942:
[----:B-----5:R-:W-:-:S05]  /*0e90*/  FADD.FTZ R113, R53, R113 ;  /* 0x0000007135717221 */ /* 0x020fca0000010000 */
.L_x_19943:
[----:B------:R-:W-:Y:S02]  /*0ea0*/  MOV R57, R113 ;  /* 0x0000007100397202 */ /* 0x000fe40000000f00 */
.L_x_19944:
[----:B------:R-:W-:Y:S01]  /*0eb0*/  FMUL.FTZ R115, R62, R70 ;  /* 0x000000463e737220 */ /* 0x000fe20000410000 */
[----:B------:R-:W-:Y:S05]  /*0ec0*/  @P2 BRA `(.L_x_19945) ;  /* 0x0000002000002947 */ /* 0x000fea0003800000 */
[----:B------:R-:W-:Y:S05]  /*0ed0*/  @P1 BRA `(.L_x_19946) ;  /* 0x0000002000001947 */ /* 0x000fea0003800000 */
[----:B------:R-:W-:Y:S05]  /*0ee0*/  BRA `(.L_x_19947) ;  /* 0x0000002000007947 */ /* 0x000fea0003800000 */
.L_x_19945:
[----:B-----5:R-:W-:-:S05]  /*0ef0*/  FADD.FTZ R115, R54, R115 ;  /* 0x0000007336737221 */ /* 0x020fca0000010000 */
.L_x_19946:
[----:B------:R-:W-:Y:S02]  /*0f00*/  MOV R58, R115 ;  /* 0x00000073003a7202 */ /* 0x000fe40000000f00 */
.L_x_19947:
[----:B------:R-:W-:Y:S01]  /*0f10*/  FMUL.FTZ R117, R63, R70 ;  /* 0x000000463f757220 */ /* 0x000fe20000410000 */
[----:B------:R-:W-:Y:S05]  /*0f20*/  @P2 BRA `(.L_x_19948) ;  /* 0x0000002000002947 */ /* 0x000fea0003800000 */
[----:B------:R-:W-:Y:S05]  /*0f30*/  @P1 BRA `(.L_x_19949) ;  /* 0x0000002000001947 */ /* 0x000fea0003800000 */
[----:B------:R-:W-:Y:S05]  /*0f40*/  BRA `(.L_x_19950) ;  /* 0x0000002000007947 */ /* 0x000fea0003800000 */
.L_x_19948:
[----:B-----5:R-:W-:-:S05]  /*0f50*/  FADD.FTZ R117, R55, R117 ;  /* 0x0000007537757221 */ /* 0x020fca0000010000 */
.L_x_19949:
[----:B------:R-:W-:Y:S02]  /*0f60*/  MOV R59, R117 ;  /* 0x00000075003b7202 */ /* 0x000fe40000000f00 */
.L_x_19950:
        /* <DEDUP_REMOVED lines=34> */
.L_x_19955:
        /* <DEDUP_REMOVED lines=68> */
.L_x_19956:
[----:B------:R-:W-:Y:S01]  /*15d0*/  SHF.R.U32.HI R72, RZ, 0x5, R3 ;  /* 0x00000005ff487819 */ /* 0x000fe20000011603 */
[----:B-1----:R-:W-:Y:S01]  /*15e0*/  FADD.FTZ R61, R85, R74 ;  /* 0x0000004a553d7221 */ /* 0x002fe20000010000 */
[----:B------:R-:W-:Y:S01]  /*15f0*/  WARPSYNC 0xffffffff ;  /* 0xffffffff00007948 */ /* 0x000fe20003800000 */
[----:B------:R-:W-:Y:S02]  /*1600*/  LOP3.LUT R63, R3, 0x1f, RZ, 0xc0, !PT ;  /* 0x0000001f033f7812 */ /* 0x000fe400078ec0ff */
[----:B------:R-:W-:Y:S02]  /*1610*/  LOP3.LUT R72, R72, 0x3, RZ, 0xc0, !PT ;  /* 0x0000000348487812 */ /* 0x000fe400078ec0ff */
[----:B------:R-:W-:Y:S02]  /*1620*/  ISETP.GT.U32.AND P2, PT, R63, 0x3, PT ;  /* 0x000000033f00780c */ /* 0x000fe40003f44070 */
[----:B0-----:R-:W-:-:S05]  /*1630*/  @!P0 IADD3 R74, R70, R72, RZ ;  /* 0x00000048464a8210 */ /* 0x001fca0007ffe0ff */
[----:B------:R-:W-:Y:S04]  /*1640*/  @!P0 STS.64 [R74.X8], R60 ;  /* 0x0000003c4a008388 */ /* 0x000fe80000008a00 */
[----:B------:R-:W-:Y:S01]  /*1650*/  BAR.SYNC.DEFER_BLOCKING 0x0 ;  /* 0x0000000000007b1d */ /* 0x000fe20000010000 */
[----:B------:R-:W-:Y:S02]  /*1660*/  LOP3.LUT P0, RZ, R72, 0x1f, R3, 0xf8, !PT ;  /* 0x0000001f48ff7812 */ /* 0x000fe4000780f803 */
[----:B------:R-:W-:Y:S01]  /*1670*/  @!P2 IADD3 R76, R70, R63, RZ ;  /* 0x0000003f464ca210 */ /* 0x000fe20007ffe0ff */
[----:B------:R-:W-:Y:S01]  /*1680*/  HFMA2.MMA R70, -RZ, RZ, 0, 0 ;  /* 0x00000000ff467435 */ /* 0x000fe200000001ff */
[----:B------:R-:W-:Y:S01]  /*1690*/  CS2R R62, SRZ ;  /* 0x00000000003e7805 */ /* 0x000fe2000001ff00 */
[----:B------:R-:W-:-:S04]  /*16a0*/  MOV R72, c[0x0][0x1e0] ;  /* 0x0000780000487a02 */ /* 0x000fc80000000f00 */
        /* <DEDUP_REMOVED lines=24> */
[----:B0-----:R0:W2:Y:S03]  /*1830*/  MUFU.RCP R63, R70 ;  /* 0x00000046003f7308 */ /* 0x0010a60000001000 */
[----:B------:R-:W-:-:S05]  /*1840*/  FFMA.FTZ R60, R61, R119, R60 ;  /* 0x000000773d3c7223 */ /* 0x000fca000001003c */
[----:B------:R-:W3:Y:S01]  /*1850*/  SHFL.DOWN PT, R61, R60, 0x1, 0x1f ;  /* 0x08201f003c3d7f89 */ /* 0x000ee200000e0000 */
[----:B0-----:R-:W-:Y:S01]  /*1860*/  LOP3.LUT R70, R3, 0x7f, RZ, 0xc0, !PT ;  /* 0x0000007f03467812 */ /* 0x001fe200078ec0ff */
[----:B-1----:R-:W-:Y:S02]  /*1870*/  FADD.FTZ R74, R121, -R62 ;  /* 0x8000003e794a7221 */ /* 0x002fe40000010000 */
[----:B------:R-:W-:Y:S02]  /*1880*/  FMUL.FTZ R62, R62, R123 ;  /* 0x0000007b3e3e7220 */ /* 0x000fe40000410000 */
[----:B------:R-:W-:Y:S02]  /*1890*/  FMUL.FTZ R85, R74, R74 ;  /* 0x0000004a4a557220 */ /* 0x000fe40000410000 */
[C---:B------:R-:W-:Y:S01]  /*18a0*/  FFMA.FTZ R62, R80.reuse, R121, R62 ;  /* 0x00000079503e7223 */ /* 0x040fe2000001003e */
[----:B------:R-:W-:Y:S01]  /*18b0*/  @!P0 MOV R121, 0x4 ;  /* 0x0000000400798802 */ /* 0x000fe20000000f00 */
[----:B------:R-:W-:-:S02]  /*18c0*/  FMUL.FTZ R85, R80, R85 ;  /* 0x0000005550557220 */ /* 0x000fc40000410000 */
[----:B--2---:R-:W-:Y:S02]  /*18d0*/  FMUL.FTZ R74, R63, R62 ;  /* 0x0000003e3f4a7220 */ /* 0x004fe40000410000 */
[----:B---3--:R-:W-:Y:S02]  /*18e0*/  FADD.FTZ R62, R60, R61 ;  /* 0x0000003d3c3e7221 */ /* 0x008fe40000010000 */
[----:B------:R-:W-:Y:S01]  /*18f0*/  FMUL.FTZ R85, R85, R123 ;  /* 0x0000007b55557220 */ /* 0x000fe20000410000 */
[----:B------:R-:W0:Y:S01]  /*1900*/  SHFL.IDX PT, R119, R74, RZ, 0x1f ;  /* 0x00001fff4a777589 */ /* 0x000e2200000e0000 */
[----:B------:R-:W-:Y:S02]  /*1910*/  IMAD R60, R2, c[0x0][0x168], RZ ;  /* 0x00005a00023c7a24 */ /* 0x000fe400078e02ff */
[----:B------:R-:W-:Y:S01]  /*1920*/  FFMA.FTZ R62, R63, R85, R62 ;  /* 0x000000553f3e7223 */ /* 0x000fe2000001003e */
[----:B------:R-:W-:Y:S02]  /*1930*/  @!P0 MOV R63, 0x4 ;  /* 0x00000004003f8802 */ /* 0x000fe40000000f00 */
[----:B------:R-:W-:-:S02]  /*1940*/  SHF.R.S32.HI R61, RZ, 0x1f, R60 ;  /* 0x0000001fff3d7819 */ /* 0x000fc4000001143c */
[----:B------:R1:W2:Y:S02]  /*1950*/  SHFL.IDX PT, R85, R62, RZ, 0x1f ;  /* 0x00001fff3e557589 */ /* 0x0002a400000e0000 */
[----:B------:R-:W-:-:S04]  /*1960*/  LEA.HI R61, R61, R60, RZ, 0x2 ;  /* 0x0000003c3d3d7211 */ /* 0x000fc800078f10ff */
[----:B------:R-:W-:Y:S01]  /*1970*/  LEA.HI.SX32 R70, R61, R70, 0x1e ;  /* 0x000000463d467211 */ /* 0x000fe200078ff2ff */
[----:B-1----:R-:W-:-:S03]  /*1980*/  @!P0 IMAD.WIDE R62, R2, R63, c[0x0][0x1a0] ;  /* 0x00006800023e8625 */ /* 0x002fc600078e023f */
[----:B------:R-:W-:Y:S01]  /*1990*/  IADD3 R70, R70, 0x80, RZ ;  /* 0x0000008046467810 */ /* 0x000fe20007ffe0ff */
[C---:B0-----:R-:W-:Y:S01]  /*19a0*/  FMUL.FTZ R60, R119.reuse, R119 ;  /* 0x00000077773c7220 */ /* 0x041fe20000410000 */
[----:B------:R-:W-:Y:S01]  /*19b0*/  FSEL R74, R119, RZ, !P2 ;  /* 0x000000ff774a7208 */ /* 0x000fe20005000000 */
[----:B------:R0:W-:Y:S03]  /*19c0*/  @!P0 STG.E [R62.64], R119 ;  /* 0x000000773e008986 */ /* 0x0001e6000c101904 */
[----:B------:R-:W-:Y:S01]  /*19d0*/  FSEL R61, R60, RZ, P2 ;  /* 0x000000ff3c3d7208 */ /* 0x000fe20001000000 */
[----:B------:R-:W-:Y:S01]  /*19e0*/  FADD.FTZ R78, -R74, R71 ;  /* 0x000000474a4e7221 */ /* 0x000fe20000010100 */
[----:B------:R-:W-:Y:S01]  /*19f0*/  LOP3.LUT P2, RZ, R0, 0xff, RZ, 0xc0, !PT ;  /* 0x000000ff00ff7812 */ /* 0x000fe2000784c0ff */
[----:B--2---:R-:W-:Y:S01]  /*1a00*/  FFMA.FTZ R60, R85, R72, c[0x0][0x228] ;  /* 0x00008a00553c7623 */ /* 0x004fe20000010048 */
[----:B------:R-:W-:Y:S01]  /*1a10*/  HFMA2.MMA R85, -RZ, RZ, 0, 9.5367431640625e-07 ;  /* 0x00000010ff557435 */ /* 0x000fe200000001ff */
[----:B------:R-:W-:Y:S01]  /*1a20*/  FADD.FTZ R82, -R74, R75 ;  /* 0x0000004b4a527221 */ /* 0x000fe20000010100 */
[----:B------:R-:W-:Y:S01]  /*1a30*/  SEL R0, RZ, 0x1, P2 ;  /* 0x00000001ff007807 */ /* 0x000fe20001000000 */
[----:B------:R-:W-:-:S02]  /*1a40*/  FADD.FTZ R72, R60, R61 ;  /* 0x0000003d3c487221 */ /* 0x000fc40000010000 */
[C---:B------:R-:W-:Y:S02]  /*1a50*/  FADD.FTZ R76, -R74.reuse, R69 ;  /* 0x000000454a4c7221 */ /* 0x040fe40000010100 */
[----:B------:R-:W1:Y:S01]  /*1a60*/  MUFU.RSQ R71, R72 ;  /* 0x0000004800477308 */ /* 0x000e620000001400 */
[----:B------:R-:W-:Y:S02]  /*1a70*/  FADD.FTZ R80, -R74, R73 ;  /* 0x000000494a507221 */ /* 0x000fe40000010100 */
[C---:B------:R-:W-:Y:S01]  /*1a80*/  @!P0 IMAD.WIDE R60, R2.reuse, R121, c[0x0][0x1a8] ;  /* 0x00006a00023c8625 */ /* 0x040fe200078e0279 */
[----:B------:R-:W-:-:S03]  /*1a90*/  IADD3 R2, R2, c[0x0][0x160], RZ ;  /* 0x0000580002027a10 */ /* 0x000fc60007ffe0ff */
[C---:B------:R-:W-:Y:S02]  /*1aa0*/  FADD.FTZ R84, -R74.reuse, R77 ;  /* 0x0000004d4a547221 */ /* 0x040fe40000010100 */
[C---:B------:R-:W-:Y:S02]  /*1ab0*/  FADD.FTZ R86, -R74.reuse, R79 ;  /* 0x0000004f4a567221 */ /* 0x040fe40000010100 */
[C---:B------:R-:W-:Y:S02]  /*1ac0*/  FADD.FTZ R88, -R74.reuse, R81 ;  /* 0x000000514a587221 */ /* 0x040fe40000010100 */
[C---:B------:R-:W-:Y:S02]  /*1ad0*/  FADD.FTZ R90, -R74.reuse, R83 ;  /* 0x000000534a5a7221 */ /* 0x040fe40000010100 */
[----:B------:R-:W-:Y:S01]  /*1ae0*/  FADD.FTZ R92, -R74, R87 ;  /* 0x000000574a5c7221 */ /* 0x000fe20000010100 */
[----:B-1----:R1:W-:Y:S01]  /*1af0*/  @!P0 STG.E [R60.64], R71 ;  /* 0x000000473c008986 */ /* 0x0023e2000c101904 */
[C---:B0-----:R-:W-:Y:S01]  /*1b00*/  FMUL.FTZ R62, R71.reuse, R82 ;  /* 0x00000052473e7220 */ /* 0x041fe20000410000 */
[----:B------:R-:W-:Y:S01]  /*1b10*/  ISETP.GE.AND P0, PT, R2, c[0x0][0x164], PT ;  /* 0x0000590002007a0c */ /* 0x000fe20003f06270 */
[----:B------:R-:W-:-:S02]  /*1b20*/  FMUL.FTZ R73, R71, R76 ;  /* 0x0000004c47497220 */ /* 0x000fc40000410000 */
[C---:B------:R-:W-:Y:S02]  /*1b30*/  FMUL.FTZ R78, R71.reuse, R78 ;  /* 0x0000004e474e7220 */ /* 0x040fe40000410000 */
[----:B------:R-:W-:Y:S02]  /*1b40*/  FMUL.FTZ R75, R71, R80 ;  /* 0x00000050474b7220 */ /* 0x000fe40000410000 */
        /* <DEDUP_REMOVED lines=15> */
[----:B------:R-:W-:-:S02]  /*1c40*/  FFMA.FTZ R63, R31, R62, R7 ;  /* 0x0000003e1f3f7223 */ /* 0x000fc40000010007 */
[----:B------:R-:W-:-:S04]  /*1c50*/  IMAD.WIDE.U32 R68, R68, R85, c[0x0][0x208] ;  /* 0x0000820044447625 */ /* 0x000fc800078e0055 */
[----:B------:R-:W-:Y:S02]  /*1c60*/  FFMA.FTZ R62, R30, R75, R6 ;  /* 0x0000004b1e3e7223 */ /* 0x000fe40000010006 */
[----:B-1----:R-:W-:Y:S02]  /*1c70*/  FFMA.FTZ R61, R29, R78, R5 ;  /* 0x0000004e1d3d7223 */ /* 0x002fe40000010005 */
        /* <DEDUP_REMOVED lines=19> */
[----:B------:R-:W-:-:S04]  /*1db0*/  IMAD.WIDE.U32 R72, R64, R85, c[0x0][0x208] ;  /* 0x0000820040487625 */ /* 0x000fc800078e0055 */
[----:B------:R-:W-:-:S04]  /*1dc0*/  IMAD.WIDE.U32 R74, R65, R85, c[0x0][0x208] ;  /* 0x00008200414a7625 */ /* 0x000fc800078e0055 */
[----:B------:R-:W-:-:S04]  /*1dd0*/  IMAD.WIDE.U32 R76, R66, R85, c[0x0][0x208] ;  /* 0x00008200424c7625 */ /* 0x000fc800078e0055 */
[----:B------:R-:W-:-:S04]  /*1de0*/  IMAD.WIDE.U32 R78, R67, R85, c[0x0][0x208] ;  /* 0x00008200434e7625 */ /* 0x000fc800078e0055 */
        /* <DEDUP_REMOVED lines=8> */
[----:B0-----:R-:W-:Y:S02]  /*1e70*/  FFMA.FTZ R63, R39, R98, R15 ;  /* 0x00000062273f7223 */ /* 0x001fe4000001000f */
        /* <DEDUP_REMOVED lines=18> */
[----:B------:R-:W-:-:S05]  /*1fa0*/  FFMA.FTZ R88, R48, R99, R24 ;  /* 0x0000006330587223 */ /* 0x000fca0000010018 */
[----:B------:R0:W-:Y:S02]  /*1fb0*/  STG.E.128 [R78.64], R88 ;  /* 0x000000584e007986 */ /* 0x0001e4000c101d04 */
[----:B0----5:R-:W-:Y:S01]  /*1fc0*/  @P0 CALL.REL.NOINC `(.L_x_19953) ;  /* 0x0000001000000944 */ /* 0x021fe20003c00000 */
[----:B------:R-:W-:Y:S05]  /*1fd0*/  BRA `(.L_x_19954) ;  /* 0xffffe2f000007947 */ /* 0x000fea000383ffff */
.L_x_19953:
[----:B------:R-:W-:Y:S05]  /*1fe0*/  EXIT ;  /* 0x000000000000794d */ /* 0x000fea0003800000 */
.L_x_19951:
[----:B0-----:R-:W-:Y:S01]  /*1ff0*/  HFMA2.MMA R61, -RZ, RZ, 0, 1.847743988037109375e-06 ;  /* 0x0000001fff3d7435 */ /* 0x001fe200000001ff */
[----:B------:R-:W-:Y:S02]  /*2000*/  MOV R85, 0x1 ;  /* 0x0000000100557802 */ /* 0x000fe40000000f00 */
[----:B------:R-:W-:Y:S02]  /*2010*/  MOV R72, 0xffffffff ;  /* 0xffffffff00487802 */ /* 0x000fe40000000f00 */
[----:B------:R-:W-:Y:S02]  /*2020*/  MOV R62, 0x2040 ;  /* 0x00002040003e7802 */ /* 0x000fe40000000f00 */
[----:B-----5:R-:W-:Y:S05]  /*2030*/  CALL.REL.NOINC `($__internal_145_$__cuda_sm70_shflsync_bfly_p) ;  /* 0x0000069000007944 */ /* 0x020fea0003c00000 */
[----:B-1----:R-:W-:Y:S01]  /*2040*/  MOV R60, R85 ;  /* 0x00000055003c7202 */ /* 0x002fe20000000f00 */
[----:B0-----:R-:W-:Y:S05]  /*2050*/  BRA `(.L_x_19955) ;  /* 0xfffff13000007947 */ /* 0x001fea000383ffff */
.L_x_19952:
[----:B------:R-:W-:Y:S01]  /*2060*/  HFMA2.MMA R85, -RZ, RZ, 0, 1.1920928955078125e-07 ;  /* 0x00000002ff557435 */ /* 0x000fe200000001ff */
[----:B------:R-:W-:Y:S02]  /*2070*/  MOV R61, 0x1f ;  /* 0x0000001f003d7802 */ /* 0x000fe40000000f00 */
[----:B------:R-:W-:-:S02]  /*2080*/  MOV R72, 0xffffffff ;  /* 0xffffffff00487802 */ /* 0x000fc40000000f00 */
[----:B------:R-:W-:Y:S02]  /*2090*/  MOV R62, 0x20b0 ;  /* 0x000020b0003e7802 */ /* 0x000fe40000000f00 */
[----:B-----5:R-:W-:Y:S05]  /*20a0*/  CALL.REL.NOINC `($__internal_145_$__cuda_sm70_shflsync_bfly_p) ;  /* 0x0000062000007944 */ /* 0x020fea0003c00000 */
[----:B01----:R-:W-:Y:S01]  /*20b0*/  FADD.FTZ R74, R74, R85 ;  /* 0x000000554a4a7221 */ /* 0x003fe20000010000 */
[----:B------:R-:W-:Y:S01]  /*20c0*/  HFMA2.MMA R85, -RZ, RZ, 0, 2.384185791015625e-07 ;  /* 0x00000004ff557435 */ /* 0x000fe200000001ff */
[----:B------:R-:W-:Y:S02]  /*20d0*/  MOV R61, 0x1f ;  /* 0x0000001f003d7802 */ /* 0x000fe40000000f00 */
[----:B------:R-:W-:Y:S02]  /*20e0*/  MOV R72, 0xffffffff ;  /* 0xffffffff00487802 */ /* 0x000fe40000000f00 */
[----:B------:R-:W-:Y:S02]  /*20f0*/  MOV R62, 0x2110 ;  /* 0x00002110003e7802 */ /* 0x000fe40000000f00 */
[----:B------:R-:W-:Y:S05]  /*2100*/  CALL.REL.NOINC `($__internal_145_$__cuda_sm70_shflsync_bfly_p) ;  /* 0x000005c000007944 */ /* 0x000fea0003c00000 */
[----:B01----:R-:W-:Y:S01]  /*2110*/  FADD.FTZ R74, R74, R85 ;  /* 0x000000554a4a7221 */ /* 0x003fe20000010000 */
[----:B------:R-:W-:Y:S01]  /*2120*/  HFMA2.MMA R85, -RZ, RZ, 0, 4.76837158203125e-07 ;  /* 0x00000008ff557435 */ /* 0x000fe200000001ff */
[----:B------:R-:W-:Y:S02]  /*2130*/  MOV R61, 0x1f ;  /* 0x0000001f003d7802 */ /* 0x000fe40000000f00 */
[----:B------:R-:W-:-:S02]  /*2140*/  MOV R72, 0xffffffff ;  /* 0xffffffff00487802 */ /* 0x000fc40000000f00 */
[----:B------:R-:W-:Y:S02]  /*2150*/  MOV R62, 0x2170 ;  /* 0x00002170003e7802 */ /* 0x000fe40000000f00 */
[----:B------:R-:W-:Y:S05]  /*2160*/  CALL.REL.NOINC `($__internal_145_$__cuda_sm70_shflsync_bfly_p) ;  /* 0x0000056000007944 */ /* 0x000fea0003c00000 */
[----:B01----:R-:W-:Y:S01]  /*2170*/  FADD.FTZ R74, R74, R85 ;  /* 0x000000554a4a7221 */ /* 0x003fe20000010000 */
[----:B------:R-:W-:Y:S01]  /*2180*/  HFMA2.MMA R85, -RZ, RZ, 0, 9.5367431640625e-07 ;  /* 0x00000010ff557435 */ /* 0x000fe200000001ff */
[----:B------:R-:W-:Y:S02]  /*2190*/  MOV R61, 0x1f ;  /* 0x0000001f003d7802 */ /* 0x000fe40000000f00 */
[----:B------:R-:W-:Y:S02]  /*21a0*/  MOV R72, 0xffffffff ;  /* 0xffffffff00487802 */ /* 0x000fe40000000f00 */
[----:B------:R-:W-:Y:S02]  /*21b0*/  MOV R62, 0x21d0 ;  /* 0x000021d0003e7802 */ /* 0x000fe40000000f00 */
[----:B------:R-:W-:Y:S05]  /*21c0*/  CALL.REL.NOINC `($__internal_145_$__cuda_sm70_shflsync_bfly_p) ;  /* 0x0000050000007944 */ /* 0x000fea0003c00000 */
        /* <DEDUP_REMOVED lines=54> */
[----:B------:R-:W-:Y:S05]  /*2530*/  CALL.REL.NOINC `($__internal_145_$__cuda_sm70_shflsync_bfly_p) ;  /* 0x0000019000007944 */ /* 0x000fea0003c00000 */
[----:B01----:R-:W-:Y:S01]  /*2540*/  FADD.FTZ R74, R74, R85 ;  /* 0x000000554a4a7221 */ /* 0x003fe20000010000 */
[----:B------:R-:W-:Y:S01]  /*2550*/  HFMA2.MMA R85, -RZ, RZ, 0, 1.1920928955078125e-07 ;  /* 0x00000002ff557435 */ /* 0x000fe200000001ff */
[----:B------:R-:W-:Y:S02]  /*2560*/  MOV R61, 0x1f ;  /* 0x0000001f003d7802 */ /* 0x000fe40000000f00 */
[----:B------:R-:W-:Y:S02]  /*2570*/  MOV R72, 0xffffffff ;  /* 0xffffffff00487802 */ /* 0x000fe40000000f00 */
[----:B------:R-:W-:Y:S02]  /*2580*/  MOV R62, 0x25a0 ;  /* 0x000025a0003e7802 */ /* 0x000fe40000000f00 */
[----:B------:R-:W-:Y:S05]  /*2590*/  CALL.REL.NOINC `($__internal_145_$__cuda_sm70_shflsync_bfly_p) ;  /* 0x0000013000007944 */ /* 0x000fea0003c00000 */
[----:B01----:R-:W-:Y:S01]  /*25a0*/  FADD.FTZ R74, R74, R85 ;  /* 0x000000554a4a7221 */ /* 0x003fe20000010000 */
[----:B------:R-:W-:Y:S01]  /*25b0*/  HFMA2.MMA R85, -RZ, RZ, 0, 2.384185791015625e-07 ;  /* 0x00000004ff557435 */ /* 0x000fe200000001ff */
[----:B------:R-:W-:-:S02]  /*25c0*/  MOV R61, 0x1f ;  /* 0x0000001f003d7802 */ /* 0x000fc40000000f00 */
[----:B------:R-:W-:Y:S02]  /*25d0*/  MOV R72, 0xffffffff ;  /* 0xffffffff00487802 */ /* 0x000fe40000000f00 */
[----:B------:R-:W-:Y:S02]  /*25e0*/  MOV R62, 0x2600 ;  /* 0x00002600003e7802 */ /* 0x000fe40000000f00 */
[----:B------:R-:W-:Y:S05]  /*25f0*/  CALL.REL.NOINC `($__internal_145_$__cuda_sm70_shflsync_bfly_p) ;  /* 0x000000d000007944 */ /* 0x000fea0003c00000 */
[----:B01----:R-:W-:Y:S01]  /*2600*/  FADD.FTZ R74, R74, R85 ;  /* 0x000000554a4a7221 */ /* 0x003fe20000010000 */
[----:B------:R-:W-:Y:S01]  /*2610*/  HFMA2.MMA R85, -RZ, RZ, 0, 4.76837158203125e-07 ;  /* 0x00000008ff557435 */ /* 0x000fe200000001ff */
[----:B------:R-:W-:Y:S02]  /*2620*/  MOV R61, 0x1f ;  /* 0x0000001f003d7802 */ /* 0x000fe40000000f00 */
[----:B------:R-:W-:Y:S02]  /*2630*/  MOV R72, 0xffffffff ;  /* 0xffffffff00487802 */ /* 0x000fe40000000f00 */
[----:B------:R-:W-:Y:S02]  /*2640*/  MOV R62, 0x2660 ;  /* 0x00002660003e7802 */ /* 0x000fe40000000f00 */
[----:B------:R-:W-:Y:S05]  /*2650*/  CALL.REL.NOINC `($__internal_145_$__cuda_sm70_shflsync_bfly_p) ;  /* 0x0000007000007944 */ /* 0x000fea0003c00000 */
[----:B01----:R-:W-:Y:S01]  /*2660*/  FADD.FTZ R74, R74, R85 ;  /* 0x000000554a4a7221 */ /* 0x003fe20000010000 */
[----:B------:R-:W-:Y:S01]  /*2670*/  HFMA2.MMA R85, -RZ, RZ, 0, 9.5367431640625e-07 ;  /* 0x00000010ff557435 */ /* 0x000fe200000001ff */
[----:B------:R-:W-:-:S02]  /*2680*/  MOV R61, 0x1f ;  /* 0x0000001f003d7802 */ /* 0x000fc40000000f00 */
[----:B------:R-:W-:Y:S02]  /*2690*/  MOV R72, 0xffffffff ;  /* 0xffffffff00487802 */ /* 0x000fe40000000f00 */
[----:B------:R-:W-:Y:S02]  /*26a0*/  MOV R62, 0x26c0 ;  /* 0x000026c0003e7802 */ /* 0x000fe40000000f00 */
[----:B------:R-:W-:Y:S05]  /*26b0*/  CALL.REL.NOINC `($__internal_145_$__cuda_sm70_shflsync_bfly_p) ;  /* 0x0000001000007944 */ /* 0x000fea0003c00000 */
[----:B01----:R-:W-:Y:S05]  /*26c0*/  BRA `(.L_x_19956) ;  /* 0xffffef0000007947 */ /* 0x003fea000383ffff */
        .weak           $__internal_145_$__cuda_sm70_shflsync_bfly_p
        .type           $__internal_145_$__cuda_sm70_shflsync_bfly_p,@function
        .size           $__internal_145_$__cuda_sm70_shflsync_bfly_p,(.L_x_22233 - $__internal_145_$__cuda_sm70_shflsync_bfly_p)
$__internal_145_$__cuda_sm70_shflsync_bfly_p:
[----:B------:R-:W-:Y:S01]  /*26d0*/  HFMA2.MMA R63, -RZ, RZ, 0, 0 ;  /* 0x00000000ff3f7435 */ /* 0x000fe200000001ff */
[----:B------:R-:W-:Y:S04]  /*26e0*/  WARPSYNC R72 ;  /* 0x0000004800007348 */ /* 0x000fe80003800000 */
[----:B------:R0:W1:Y:S01]  /*26f0*/  SHFL.BFLY PT, R85, R74, R85, R61 ;  /* 0x0c0000554a557389 */ /* 0x00006200000e003d */
[----:B------:R-:W-:Y:S05]  /*2700*/  RET.REL.NODEC R62 `(_ZN10layer_norm13ln_fwd_kernelINS_13Kernel_traitsIfffffjLj3072ELj1ELj1ELj4ELj16ENS_18Kernel_traits_baseILj3072EfffffjLj128EEEEELb0ELb0ELb0ELb1EEEvNS_9FwdParamsE) ;  /* 0xffffd8f03e007950 */ /* 0x000fea0003c3ffff */
.L_x_19957:
        /* <DEDUP_REMOVED lines=15> */
.L_x_22233:


//--------------------- .text._ZN10layer_norm13ln_fwd_kernelINS_13Kernel_traitsIfffffjLj3072ELj1ELj1ELj4ELj16ENS_18Kernel_traits_baseILj3072EfffffjLj128EEEEELb0ELb0ELb1ELb0EEEvNS_9FwdParamsE --------------------------
	.section	.text._ZN10layer_norm13ln_fwd_kernelINS_13Kernel_traitsIfffffjLj3072ELj1ELj1ELj4ELj16ENS_18Kernel_traits_baseILj3072EfffffjLj128EEEEELb0ELb0ELb1ELb0EEEvNS_9FwdParamsE,"ax",@progbits
	.sectioninfo	@"SHI_REGISTERS=108"
	.align	128
        .global         _ZN10layer_norm13ln_fwd_kernelINS_13Kernel_traitsIfffffjLj3072ELj1ELj1ELj4ELj16ENS_18Kernel_traits_baseILj3072EfffffjLj128EEEEELb0ELb0ELb1ELb0EEEvNS_9FwdParamsE
        .type           _ZN10layer_norm13ln_fwd_kernelINS_13Kernel_traitsIfffffjLj3072ELj1ELj1ELj4ELj16ENS_18Kernel_traits_baseILj3072EfffffjLj128EEEEELb0ELb0ELb1ELb0EEEvNS_9FwdParamsE,@function
        .size           _ZN10layer_norm13ln_fwd_kernelINS_13Kernel_traitsIfffffjLj3072ELj1ELj1ELj4ELj16ENS_18Kernel_traits_baseILj3072EfffffjLj128EEEEELb0ELb0ELb1ELb0EEEvNS_9FwdParamsE,(.L_x_22234 - _ZN10layer_norm13ln_fwd_kernelINS_13Kernel_traitsIfffffjLj3072ELj1ELj1ELj4ELj16ENS_18Kernel_traits_baseILj3072EfffffjLj128EEEEELb0ELb0ELb1ELb0EEEvNS_9FwdParamsE)
        .other          _ZN10layer_norm13ln_fwd_kernelINS_13Kernel_traitsIfffffjLj3072ELj1ELj1ELj4ELj16ENS_18Kernel_traits_baseILj3072EfffffjLj128EEEEELb0ELb0ELb1ELb0EEEvNS_9FwdParamsE,@"STO_CUDA_ENTRY STV_DEFAULT"
_ZN10layer_norm13ln_fwd_kernelINS_13Kernel_traitsIfffffjLj3072ELj1ELj1ELj4ELj16ENS_18Kernel_traits_baseILj3072EfffffjLj128EEEEELb0ELb0ELb1ELb0EEEvNS_9FwdParamsE:
.text._ZN10layer_norm13ln_fwd_kernelINS_13Kernel_traitsIfffffjLj3072ELj1ELj1ELj4ELj16ENS_18Kernel_traits_baseILj3072EfffffjLj128EEEEELb0ELb0ELb1ELb0EEEvNS_9FwdParamsE:
        /* <DEDUP_REMOVED lines=31> */
.L_x_19959:
[----:B------:R-:W-:Y:S05]  /*01f0*/  BSYNC B0 ;  /* 0x0000000000007941 */ /* 0x000fea0003800000 */
.L_x_19958:
[----:B------:R-:W-:Y:S01]  /*0200*/  BSSY B0, `(.L_x_19960) ;  /* 0x000000d000007945 */ /* 0x000fe20003800000 */
[----:B------:R-:W-:Y:S05]  /*0210*/  @!P6 BRA `(.L_x_19961) ;  /* 0x000000b00000e947 */ /* 0x000fea0003800000 */
[----:B------:R-:W-:Y:S01]  /*0220*/  ISETP.NE.U32.AND P1, PT, RZ, c[0x0][0x218], PT ;  /* 0x00008600ff007a0c */ /* 0x000fe20003f25070 */
[----:B------:R-:W-:Y:S01]  /*0230*/  CS2R R14, SRZ ;  /* 0x00000000000e7805 */ /* 0x000fe2000001ff00 */
[----:B------:R-:W-:Y:S01]  /*0240*/  MOV R17, 0x10 ;  /* 0x0000001000117802 */ /* 0x000fe20000000f00 */
[----:B0-----:R-:W-:Y:S01]  /*0250*/  CS2R R12, SRZ ;  /* 0x00000000000c7805 */ /* 0x001fe2000001ff00 */
[----:B------:R-:W-:-:S03]  /*0260*/  ISETP.NE.AND.EX P1, PT, RZ, c[0x0][0x21c], PT, P1 ;  /* 0x00008700ff007a0c */ /* 0x000fc60003f25310 */
[----:B------:R-:W-:-:S06]  /*0270*/  IMAD.WIDE.U32 R16, R48, R17, c[0x0][0x1b0] ;  /* 0x00006c0030107625 */ /* 0x000fcc00078e0011 */
[----:B------:R-:W5:Y:S04]  /*0280*/  LDG.E.128 R16, [R16.64] ;  /* 0x0000000410107981 */ /* 0x000f68000c1e1d00 */
[----:B------:R-:W-:-:S04]  /*0290*/  @P1 LEA R20, P2, R48, c[0x0][0x218], 0x4 ;  /* 0x0000860030141a11 */ /* 0x000fc800078420ff */
[----:B------:R-:W-:-:S05]  /*02a0*/  @P1 LEA.HI.X R21, R48, c[0x0][0x21c], RZ, 0x4, P2 ;  /* 0x0000870030151a11 */ /* 0x000fca00010f24ff */
[----:B------:R0:W5:Y:S01]  /*02b0*/  @P1 LDG.E.128 R12, [R20.64] ;  /* 0x00000004140c1981 */ /* 0x000162000c1e1d00 */
[----:B------:R-:W-:-:S03]  /*02c0*/  IADD3 R48, R48, 0x80, RZ ;  /* 0x0000008030307810 */ /* 0x000fc60007ffe0ff */
.L_x_19961:
[----:B------:R-:W-:Y:S05]  /*02d0*/  BSYNC B0 ;  /* 0x0000000000007941 */ /* 0x000fea0003800000 */
.L_x_19960:
[----:B------:R-:W-:Y:S01]  /*02e0*/  BSSY B0, `(.L_x_19962) ;  /* 0x000000d000007945 */ /* 0x000fe20003800000 */
[----:B------:R-:W-:Y:S05]  /*02f0*/  @!P5 BRA `(.L_x_19963) ;  /* 0x000000b00000d947 */ /* 0x000fea0003800000 */
[----:B------:R-:W-:Y:S01]  /*0300*/  ISETP.NE.U32.AND P1, PT, RZ, c[0x0][0x218], PT ;  /* 0x00008600ff007a0c */ /* 0x000fe20003f25070 */
[----:B------:R-:W-:Y:S01]  /*0310*/  HFMA2.MMA R25, -RZ, RZ, 0, 9.5367431640625e-07 ;  /* 0x00000010ff197435 */ /* 0x000fe200000001ff */
[----:B------:R-:W-:Y:S01]  /*0320*/  CS2R R22, SRZ ;  /* 0x0000000000167805 */ /* 0x000fe2000001ff00 */
[----:B0-----:R-:W-:Y:S01]  /*0330*/  CS2R R20, SRZ ;  /* 0x0000000000147805 */ /* 0x001fe2000001ff00 */
[----:B------:R-:W-:-:S07]  /*0340*/  ISETP.NE.AND.EX P1, PT, RZ, c[0x0][0x21c], PT, P1 ;  /* 0x00008700ff007a0c */ /* 0x000fce0003f25310 */
[----:B------:R-:W-:-:S06]  /*0350*/  IMAD.WIDE.U32 R24, R48, R25, c[0x0][0x1b0] ;  /* 0x00006c0030187625 */ /* 0x000fcc00078e0019 */
[C---:B------:R-:W-:Y:S01]  /*0360*/  @P1 LEA R28, P2, R48.reuse, c[0x0][0x218], 0x4 ;  /* 0x00008600301c1a11 */ /* 0x040fe200078420ff */
[----:B------:R-:W5:Y:S03]  /*0370*/  LDG.E.128 R24, [R24.64] ;  /* 0x0000000418187981 */ /* 0x000f66000c1e1d00 */
[----:B------:R-:W-:-:S05]  /*0380*/  @P1 LEA.HI.X R29, R48, c[0x0][0x21c], RZ, 0x4, P2 ;  /* 0x00008700301d1a11 */ /* 0x000fca00010f24ff */
[----:B------:R0:W5:Y:S01]  /*0390*/  @P1 LDG.E.128 R20, [R28.64] ;  /* 0x000000041c141981 */ /* 0x000162000c1e1d00 */
[----:B------:R-:W-:-:S03]  /*03a0*/  IADD3 R48, R48, 0x80, RZ ;  /* 0x0000008030307810 */ /* 0x000fc60007ffe0ff */
.L_x_19963:
[----:B------:R-:W-:Y:S05]  /*03b0*/  BSYNC B0 ;  /* 0x0000000000007941 */ /* 0x000fea0003800000 */
.L_x_19962:
        /* <DEDUP_REMOVED lines=13> */
.L_x_19965:
[----:B------:R-:W-:Y:S05]  /*0490*/  BSYNC B0 ;  /* 0x0000000000007941 */ /* 0x000fea0003800000 */
.L_x_19964:
        /* <DEDUP_REMOVED lines=13> */
.L_x_19967:
[----:B------:R-:W-:Y:S05]  /*0570*/  BSYNC B0 ;  /* 0x0000000000007941 */ /* 0x000fea0003800000 */
.L_x_19966:
[----:B------:R-:W-:Y:S01]  /*0580*/  ISETP.GE.U32.AND P1, PT, R2, 0x300, PT ;  /* 0x000003000200780c */ /* 0x000fe20003f26070 */
[----:B------:R-:W-:-:S12]  /*0590*/  BSSY B0, `(.L_x_19968) ;  /* 0x000000c000007945 */ /* 0x000fd80003800000 */
[----:B------:R-:W-:Y:S05]  /*05a0*/  @!P1 BRA `(.L_x_19969) ;  /* 0x000000a000009947 */ /* 0x000fea0003800000 */
[----:B------:R-:W-:Y:S01]  /*05b0*/  ISETP.NE.U32.AND P2, PT, RZ, c[0x0][0x218], PT ;  /* 0x00008600ff007a0c */ /* 0x000fe20003f45070 */
[----:B------:R-:W-:Y:S01]  /*05c0*/  CS2R R46, SRZ ;  /* 0x00000000002e7805 */ /* 0x000fe2000001ff00 */
[----:B------:R-:W-:Y:S01]  /*05d0*/  MOV R49, 0x10 ;  /* 0x0000001000317802 */ /* 0x000fe20000000f00 */
[----:B0-----:R-:W-:Y:S01]  /*05e0*/  CS2R R44, SRZ ;  /* 0x00000000002c7805 */ /* 0x001fe2000001ff00 */
[----:B------:R-:W-:-:S13]  /*05f0*/  ISETP.NE.AND.EX P2, PT, RZ, c[0x0][0x21c], PT, P2 ;  /* 0x00008700ff007a0c */ /* 0x000fda0003f45320 */
[----:B------:R-:W-:-:S04]  /*0600*/  @P2 LEA R52, P3, R48, c[0x0][0x218], 0x4 ;  /* 0x0000860030342a11 */ /* 0x000fc800078620ff */
[C---:B------:R-:W-:Y:S01]  /*0610*/  @P2 LEA.HI.X R53, R48.reuse, c[0x0][0x21c], RZ, 0x4, P3 ;  /* 0x0000870030352a11 */ /* 0x040fe200018f24ff */
[----:B------:R-:W-:-:S04]  /*0620*/  IMAD.WIDE.U32 R48, R48, R49, c[0x0][0x1b0] ;  /* 0x00006c0030307625 */ /* 0x000fc800078e0031 */
[----:B------:R0:W5:Y:S04]  /*0630*/  @P2 LDG.E.128 R44, [R52.64] ;  /* 0x00000004342c2981 */ /* 0x000168000c1e1d00 */
[----:B------:R-:W5:Y:S02]  /*0640*/  LDG.E.128 R48, [R48.64] ;  /* 0x0000000430307981 */ /* 0x000f64000c1e1d00 */
.L_x_19969:
[----:B------:R-:W-:Y:S05]  /*0650*/  BSYNC B0 ;  /* 0x0000000000007941 */ /* 0x000fea0003800000 */
.L_x_19968:
        /* <DEDUP_REMOVED lines=20> */
[----:B------:R-:W0:Y:S02]  /*07a0*/  I2F.U32 R3, R53 ;  /* 0x0000003500037306 */ /* 0x000e240000201000 */
[----:B------:R-:W-:-:S04]  /*07b0*/  IMNMX R55, R55, 0x20, PT ;  /* 0x0000002037377817 */ /* 0x000fc80003800200 */
[----:B------:R-:W-:-:S04]  /*07c0*/  IADD3 R55, R54, R55, RZ ;  /* 0x0000003736377210 */ /* 0x000fc80007ffe0ff */
[----:B------:R-:W-:Y:S01]  /*07d0*/  SHF.L.U32 R82, R55, 0x2, RZ ;  /* 0x0000000237527819 */ /* 0x000fe200000006ff */
[----:B0-----:R-:W0:Y:S06]  /*07e0*/  MUFU.RCP R3, R3 ;  /* 0x0000000300037308 */ /* 0x001e2c0000001000 */
.L_x_20045:
[----:B------:R-:W-:-:S05]  /*07f0*/  MOV R93, 0x4 ;  /* 0x00000004005d7802 */ /* 0x000fca0000000f00 */
[----:B------:R-:W-:-:S06]  /*0800*/  IMAD.WIDE R84, R80, R93, c[0x0][0x1d0] ;  /* 0x0000740050547625 */ /* 0x000fcc00078e025d */
        /* <DEDUP_REMOVED lines=14> */
[-C--:B------:R-:W-:Y:S02]  /*08f0*/  LEA.HI.SX32 R86, R86, R85.reuse, 0x1e ;  /* 0x0000005556567211 */ /* 0x080fe400078ff2ff */
[----:B------:R-:W-:-:S02]  /*0900*/  @P2 LEA.HI.SX32 R87, R95, R85, 0x1e ;  /* 0x000000555f572211 */ /* 0x000fc400078ff2ff */
[----:B------:R-:W-:Y:S01]  /*0910*/  SHF.R.S32.HI R85, RZ, 0x1f, R80 ;  /* 0x0000001fff557819 */ /* 0x000fe20000011450 */
[----:B------:R-:W-:Y:S05]  /*0920*/  @!P0 BRA `(.L_x_19971) ;  /* 0x000002e000008947 */ /* 0x000fea0003800000 */
[----:B---3--:R-:W-:-:S04]  /*0930*/  ISETP.NE.U32.AND P3, PT, RZ, c[0x0][0x180], PT ;  /* 0x00006000ff007a0c */ /* 0x008fc80003f65070 */
[----:B------:R-:W-:-:S13]  /*0940*/  ISETP.NE.AND.EX P3, PT, RZ, c[0x0][0x184], PT, P3 ;  /* 0x00006100ff007a0c */ /* 0x000fda0003f65330 */
[----:B------:R-:W-:-:S05]  /*0950*/  @P3 MOV R93, 0x10 ;  /* 0x00000010005d3802 */ /* 0x000fca0000000f00 */
[----:B------:R-:W-:-:S05]  /*0960*/  @P3 IMAD.WIDE.U32 R92, R86, R93, c[0x0][0x180] ;  /* 0x00006000565c3625 */ /* 0x000fca00078e005d */
[----:B------:R1:W2:Y:S01]  /*0970*/  @P3 LDG.E.128 R52, [R92.64] ;  /* 0x000000045c343981 */ /* 0x0002a2000c1e1d00 */
[----:B------:R-:W-:Y:S02]  /*0980*/  ISETP.GT.AND P4, PT, R84, RZ, PT ;  /* 0x000000ff5400720c */ /* 0x000fe40003f84270 */
[----:B-1----:R-:W-:-:S11]  /*0990*/  @P2 MOV R92, 0x10 ;  /* 0x00000010005c2802 */ /* 0x002fd60000000f00 */
        /* <DEDUP_REMOVED lines=16> */
[----:B-1---5:R-:W-:-:S04]  /*0aa0*/  FMUL.FTZ R56, R88, c[0x0][0x1ec] ;  /* 0x00007b0058387a20 */ /* 0x022fc80000410000 */
[----:B------:R-:W-:Y:S02]  /*0ab0*/  @P3 FADD.FTZ R56, R52, R56 ;  /* 0x0000003834383221 */ /* 0x000fe40000010000 */
.L_x_19973:
[----:B-1----:R-:W-:Y:S05]  /*0ac0*/  BSYNC B1 ;  /* 0x0000000000017941 */ /* 0x002fea0003800000 */
.L_x_19972:
[----:B------:R-:W-:Y:S01]  /*0ad0*/  BSSY B1, `(.L_x_19974) ;  /* 0x0000004000017945 */ /* 0x000fe20003800000 */
[----:B------:R-:W-:Y:S05]  /*0ae0*/  @!P4 BRA `(.L_x_19975) ;  /* 0x000000200000c947 */ /* 0x000fea0003800000 */
[----:B-----5:R-:W-:-:S04]  /*0af0*/  FMUL.FTZ R57, R89, c[0x0][0x1ec] ;  /* 0x00007b0059397a20 */ /* 0x020fc80000410000 */
[----:B------:R-:W-:Y:S02]  /*0b00*/  @P3 FADD.FTZ R57, R53, R57 ;  /* 0x0000003935393221 */ /* 0x000fe40000010000 */
.L_x_19975:
[----:B------:R-:W-:Y:S05]  /*0b10*/  BSYNC B1 ;  /* 0x0000000000017941 */ /* 0x000fea0003800000 */
.L_x_19974:
[----:B------:R-:W-:Y:S01]  /*0b20*/  BSSY B1, `(.L_x_19976) ;  /* 0x0000004000017945 */ /* 0x000fe20003800000 */
[----:B------:R-:W-:Y:S05]  /*0b30*/  @!P4 BRA `(.L_x_19977) ;  /* 0x000000200000c947 */ /* 0x000fea0003800000 */
[----:B-----5:R-:W-:-:S04]  /*0b40*/  FMUL.FTZ R58, R90, c[0x0][0x1ec] ;  /* 0x00007b005a3a7a20 */ /* 0x020fc80000410000 */
[----:B------:R-:W-:Y:S02]  /*0b50*/  @P3 FADD.FTZ R58, R54, R58 ;  /* 0x0000003a363a3221 */ /* 0x000fe40000010000 */
.L_x_19977:
[----:B------:R-:W-:Y:S05]  /*0b60*/  BSYNC B1 ;  /* 0x0000000000017941 */ /* 0x000fea0003800000 */
.L_x_19976:
[----:B------:R-:W-:Y:S01]  /*0b70*/  BSSY B1, `(.L_x_19978) ;  /* 0x0000004000017945 */ /* 0x000fe20003800000 */
[----:B------:R-:W-:Y:S05]  /*0b80*/  @!P4 BRA `(.L_x_19979) ;  /* 0x000000200000c947 */ /* 0x000fea0003800000 */
[----:B-----5:R-:W-:-:S04]  /*0b90*/  FMUL.FTZ R59, R91, c[0x0][0x1ec] ;  /* 0x00007b005b3b7a20 */ /* 0x020fc80000410000 */
[----:B------:R-:W-:Y:S02]  /*0ba0*/  @P3 FADD.FTZ R59, R55, R59 ;  /* 0x0000003b373b3221 */ /* 0x000fe40000010000 */
.L_x_19979:
[----:B------:R-:W-:Y:S05]  /*0bb0*/  BSYNC B1 ;  /* 0x0000000000017941 */ /* 0x000fea0003800000 */
.L_x_19978:
[----:B------:R-:W-:Y:S01]  /*0bc0*/  HFMA2.MMA R93, -RZ, RZ, 0, 9.5367431640625e-07 ;  /* 0x00000010ff5d7435 */ /* 0x000fe200000001ff */
[----:B------:R-:W-:-:S09]  /*0bd0*/  IADD3 R87, R87, 0x80, RZ ;  /* 0x0000008057577810 */ /* 0x000fd20007ffe0ff */
[C---:B------:R-:W-:Y:S01]  /*0be0*/  IMAD.WIDE.U32 R92, R86.reuse, R93, c[0x0][0x188] ;  /* 0x00006200565c7625 */ /* 0x040fe200078e005d */
[----:B------:R-:W-:-:S04]  /*0bf0*/  IADD3 R86, R86, 0x80, RZ ;  /* 0x0000008056567810 */ /* 0x000fc80007ffe0ff */
[----:B------:R1:W-:Y:S03]  /*0c00*/  STG.E.128 [R92.64], R56 ;  /* 0x000000385c007986 */ /* 0x0003e6000c101d04 */
.L_x_19971:
[----:B---3--:R-:W-:Y:S05]  /*0c10*/  BSYNC B0 ;  /* 0x0000000000007941 */ /* 0x008fea0003800000 */
.L_x_19970:
[----:B------:R-:W-:Y:S01]  /*0c20*/  ISETP.GE.U32.AND P3, PT, R2, 0x100, PT ;  /* 0x000001000200780c */ /* 0x000fe20003f66070 */
[----:B------:R-:W-:-:S12]  /*0c30*/  BSSY B0, `(.L_x_19980) ;  /* 0x0000030000007945 */ /* 0x000fd80003800000 */
[----:B------:R-:W-:Y:S05]  /*0c40*/  @!P3 BRA `(.L_x_19981) ;  /* 0x000002e00000b947 */ /* 0x000fea0003800000 */
[----:B------:R-:W-:-:S04]  /*0c50*/  ISETP.NE.U32.AND P3, PT, RZ, c[0x0][0x180], PT ;  /* 0x00006000ff007a0c */ /* 0x000fc80003f65070 */
[----:B------:R-:W-:-:S13]  /*0c60*/  ISETP.NE.AND.EX P3, PT, RZ, c[0x0][0x184], PT, P3 ;  /* 0x00006100ff007a0c */ /* 0x000fda0003f65330 */
[----:B-1----:R-:W-:-:S05]  /*0c70*/  @P3 MOV R93, 0x10 ;  /* 0x00000010005d3802 */ /* 0x002fca0000000f00 */
[----:B------:R-:W-:-:S05]  /*0c80*/  @P3 IMAD.WIDE.U32 R92, R86, R93, c[0x0][0x180] ;  /* 0x00006000565c3625 */ /* 0x000fca00078e005d */
[----:B------:R1:W2:Y:S01]  /*0c90*/  @P3 LDG.E.128 R52, [R92.64] ;  /* 0x000000045c343981 */ /* 0x0002a2000c1e1d00 */
[----:B------:R-:W-:Y:S02]  /*0ca0*/  ISETP.GT.AND P4, PT, R84, RZ, PT ;  /* 0x000000ff5400720c */ /* 0x000fe40003f84270 */
[----:B-1----:R-:W-:-:S11]  /*0cb0*/  @P2 MOV R92, 0x10 ;  /* 0x00000010005c2802 */ /* 0x002fd60000000f00 */
        /* <DEDUP_REMOVED lines=18> */
.L_x_19983:
[----:B-1----:R-:W-:Y:S05]  /*0de0*/  BSYNC B1 ;  /* 0x0000000000017941 */ /* 0x002fea0003800000 */
.L_x_19982:
[----:B------:R-:W-:Y:S01]  /*0df0*/  BSSY B1, `(.L_x_19984) ;  /* 0x0000004000017945 */ /* 0x000fe20003800000 */
[----:B------:R-:W-:Y:S05]  /*0e00*/  @!P4 BRA `(.L_x_19985) ;  /* 0x000000200000c947 */ /* 0x000fea0003800000 */
[----:B-----5:R-:W-:-:S04]  /*0e10*/  FMUL.FTZ R61, R89, c[0x0][0x1ec] ;  /* 0x00007b00593d7a20 */ /* 0x020fc80000410000 */
[----:B------:R-:W-:Y:S02]  /*0e20*/  @P3 FADD.FTZ R61, R53, R61 ;  /* 0x0000003d353d3221 */ /* 0x000fe40000010000 */
.L_x_19985:
[----:B------:R-:W-:Y:S05]  /*0e30*/  BSYNC B1 ;  /* 0x0000000000017941 */ /* 0x000fea0003800000 */
.L_x_19984:
[----:B------:R-:W-:Y:S01]  /*0e40*/  BSSY B1, `(.L_x_19986) ;  /* 0x0000004000017945 */ /* 0x000fe20003800000 */
[----:B------:R-:W-:Y:S05]  /*0e50*/  @!P4 BRA `(.L_x_19987) ;  /* 0x000000200000c947 */ /* 0x000fea0003800000 */
[----:B-----5:R-:W-:-:S04]  /*0e60*/  FMUL.FTZ R62, R90, c[0x0][0x1ec] ;  /* 0x00007b005a3e7a20 */ /* 0x020fc80000410000 */
[----:B------:R-:W-:Y:S02]  /*0e70*/  @P3 FADD.FTZ R62, R54, R62 ;  /* 0x0000003e363e3221 */ /* 0x000fe40000010000 */
.L_x_19987:
[----:B------:R-:W-:Y:S05]  /*0e80*/  BSYNC B1 ;  /* 0x0000000000017941 */ /* 0x000fea0003800000 */
.L_x_19986:
[----:B------:R-:W-:Y:S01]  /*0e90*/  BSSY B1, `(.L_x_19988) ;  /* 0x0000004000017945 */ /* 0x000fe20003800000 */
[----:B------:R-:W-:Y:S05]  /*0ea0*/  @!P4 BRA `(.L_x_19989) ;  /* 0x000000200000c947 */ /* 0x000fea0003800000 */
[----:B-----5:R-:W-:-:S04]  /*0eb0*/  FMUL.FTZ R63, R91, c[0x0][0x1ec] ;  /* 0x00007b005b3f7a20 */ /* 0x020fc80000410000 */
[----:B------:R-:W-:Y:S02]  /*0ec0*/  @P3 FADD.FTZ R63, R55, R63 ;  /* 0x0000003f373f3221 */ /* 0x000fe40000010000 */
.L_x_19989:
[----:B------:R-:W-:Y:S05]  /*0ed0*/  BSYNC B1 ;  /* 0x0000000000017941 */ /* 0x000fea0003800000 */
.L_x_19988:
[----:B------:R-:W-:Y:S01]  /*0ee0*/  HFMA2.MMA R93, -RZ, RZ, 0, 9.5367431640625e-07 ;  /* 0x00000010ff5d7435 */ /* 0x000fe200000001ff */
[----:B------:R-:W-:-:S09]  /*0ef0*/  IADD3 R87, R87, 0x80, RZ ;  /* 0x0000008057577810 */ /* 0x000fd20007ffe0ff */
[C---:B------:R-:W-:Y:S01]  /*0f00*/  IMAD.WIDE.U32 R92, R86.reuse, R93, c[0x0][0x188] ;  /* 0x00006200565c7625 */ /* 0x040fe200078e005d */
[----:B------:R-:W-:-:S04]  /*0f10*/  IADD3 R86, R86, 0x80, RZ ;  /* 0x0000008056567810 */ /* 0x000fc80007ffe0ff */
[----:B------:R1:W-:Y:S03]  /*0f20*/  STG.E.128 [R92.64], R60 ;  /* 0x0000003c5c007986 */ /* 0x0003e6000c101d04 */
.L_x_19981:
[----:B------:R-:W-:Y:S05]  /*0f30*/  BSYNC B0 ;  /* 0x0000000000007941 */ /* 0x000fea0003800000 */
.L_x_19980:
        /* <DEDUP_REMOVED lines=28> */
.L_x_19993:
[----:B-1----:R-:W-:Y:S05]  /*1100*/  BSYNC B1 ;  /* 0x0000000000017941 */ /* 0x002fea0003800000 */
.L_x_19992:
[----:B------:R-:W-:Y:S01]  /*1110*/  BSSY B1, `(.L_x_19994) ;  /* 0x0000004000017945 */ /* 0x000fe20003800000 */
[----:B------:R-:W-:Y:S05]  /*1120*/  @!P4 BRA `(.L_x_19995) ;  /* 0x000000200000c947 */ /* 0x000fea0003800000 */
[----:B-----5:R-:W-:-:S04]  /*1130*/  FMUL.FTZ R65, R89, c[0x0][0x1ec] ;  /* 0x00007b0059417a20 */ /* 0x020fc80000410000 */
[----:B------:R-:W-:Y:S02]  /*1140*/  @P3 FADD.FTZ R65, R53, R65 ;  /* 0x0000004135413221 */ /* 0x000fe40000010000 */
.L_x_19995:
[----:B------:R-:W-:Y:S05]  /*1150*/  BSYNC B1 ;  /* 0x0000000000017941 */ /* 0x000fea0003800000 */
.L_x_19994:
[----:B------:R-:W-:Y:S01]  /*1160*/  BSSY B1, `(.L_x_19996) ;  /* 0x0000004000017945 */ /* 0x000fe20003800000 */
[----:B------:R-:W-:Y:S05]  /*1170*/  @!P4 BRA `(.L_x_19997) ;  /* 0x000000200000c947 */ /* 0x000fea0003800000 */
[----:B-----5:R-:W-:-:S04]  /*1180*/  FMUL.FTZ R66, R90, c[0x0][0x1ec] ;  /* 0x00007b005a427a20 */ /* 0x020fc80000410000 */
[----:B------:R-:W-:Y:S02]  /*1190*/  @P3 FADD.FTZ R66, R54, R66 ;  /* 0x0000004236423221 */ /* 0x000fe40000010000 */
.L_x_19997:
[----:B------:R-:W-:Y:S05]  /*11a0*/  BSYNC B1 ;  /* 0x0000000000017941 */ /* 0x000fea0003800000 */
.L_x_19996:
[----:B------:R-:W-:Y:S01]  /*11b0*/  BSSY B1, `(.L_x_19998) ;  /* 0x0000004000017945 */ /* 0x000fe20003800000 */
[----:B------:R-:W-:Y:S05]  /*11c0*/  @!P4 BRA `(.L_x_19999) ;  /* 0x000000200000c947 */ /* 0x000fea0003800000 */
[----:B-----5:R-:W-:-:S04]  /*11d0*/  FMUL.FTZ R67, R91, c[0x0][0x1ec] ;  /* 0x00007b005b437a20 */ /* 0x020fc80000410000 */
[----:B------:R-:W-:Y:S02]  /*11e0*/  @P3 FADD.FTZ R67, R55, R67 ;  /* 0x0000004337433221 */ /* 0x000fe40000010000 */
.L_x_19999:
[----:B------:R-:W-:Y:S05]  /*11f0*/  BSYNC B1 ;  /* 0x0000000000017941 */ /* 0x000fea0003800000 */
.L_x_19998:
[----:B------:R-:W-:Y:S01]  /*1200*/  HFMA2.MMA R93, -RZ, RZ, 0, 9.5367431640625e-07 ;  /* 0x00000010ff5d7435 */ /* 0x000fe200000001ff */
[----:B------:R-:W-:-:S09]  /*1210*/  IADD3 R87, R87, 0x80, RZ ;  /* 0x0000008057577810 */ /* 0x000fd20007ffe0ff */
[C---:B------:R-:W-:Y:S01]  /*1220*/  IMAD.WIDE.U32 R92, R86.reuse, R93, c[0x0][0x188] ;  /* 0x00006200565c7625 */ /* 0x040fe200078e005d */
[----:B------:R-:W-:-:S04]  /*1230*/  IADD3 R86, R86, 0x80, RZ ;  /* 0x0000008056567810 */ /* 0x000fc80007ffe0ff */
[----:B------:R1:W-:Y:S03]  /*1240*/  STG.E.128 [R92.64], R64 ;  /* 0x000000405c007986 */ /* 0x0003e6000c101d04 */
.L_x_19991:
[----:B------:R-:W-:Y:S05]  /*1250*/  BSYNC B0 ;  /* 0x0000000000007941 */ /* 0x000fea0003800000 */
.L_x_19990:
        /* <DEDUP_REMOVED lines=28> */
.L_x_20003:
[----:B-1----:R-:W-:Y:S05]  /*1420*/  BSYNC B1 ;  /* 0x0000000000017941 */ /* 0x002fea0003800000 */
.L_x_20002:
[----:B------:R-:W-:Y:S01]  /*1430*/  BSSY B1, `(.L_x_20004) ;  /* 0x0000004000017945 */ /* 0x000fe20003800000 */
[----:B------:R-:W-:Y:S05]  /*1440*/  @!P4 BRA `(.L_x_20005) ;  /* 0x000000200000c947 */ /* 0x000fea0003800000 */
[----:B-----5:R-:W-:-:S04]  /*1450*/  FMUL.FTZ R69, R89, c[0x0][0x1ec] ;  /* 0x00007b0059457a20 */ /* 0x020fc80000410000 */
[----:B------:R-:W-:Y:S02]  /*1460*/  @P3 FADD.FTZ R69, R53, R69 ;  /* 0x0000004535453221 */ /* 0x000fe40000010000 */
.L_x_20005:
[----:B------:R-:W-:Y:S05]  /*1470*/  BSYNC B1 ;  /* 0x0000000000017941 */ /* 0x000fea0003800000 */
.L_x_20004:
[----:B------:R-:W-:Y:S01]  /*1480*/  BSSY B1, `(.L_x_20006) ;  /* 0x0000004000017945 */ /* 0x000fe20003800000 */
[----:B------:R-:W-:Y:S05]  /*1490*/  @!P4 BRA `(.L_x_20007) ;  /* 0x000000200000c947 */ /* 0x000fea0003800000 */
[----:B-----5:R-:W-:-:S04]  /*14a0*/  FMUL.FTZ R70, R90, c[0x0][0x1ec] ;  /* 0x00007b005a467a20 */ /* 0x020fc80000410000 */
[----:B------:R-:W-:Y:S02]  /*14b0*/  @P3 FADD.FTZ R70, R54, R70 ;  /* 0x0000004636463221 */ /* 0x000fe40000010000 */
.L_x_20007:
[----:B------:R-:W-:Y:S05]  /*14c0*/  BSYNC B1 ;  /* 0x0000000000017941 */ /* 0x000fea0003800000 */
.L_x_20006:
[----:B------:R-:W-:Y:S01]  /*14d0*/  BSSY B1, `(.L_x_20008) ;  /* 0x0000004000017945 */ /* 0x000fe20003800000 */
[----:B------:R-:W-:Y:S05]  /*14e0*/  @!P4 BRA `(.L_x_20009) ;  /* 0x000000200000c947 */ /* 0x000fea0003800000 */
[----:B-----5:R-:W-:-:S04]  /*14f0*/  FMUL.FTZ R71, R91, c[0x0][0x1ec] ;  /* 0x00007b005b477a20 */ /* 0x020fc80000410000 */
[----:B------:R-:W-:Y:S02]  /*1500*/  @P3 FADD.FTZ R71, R55, R71 ;  /* 0x0000004737473221 */ /* 0x000fe40000010000 */
.L_x_20009:
[----:B------:R-:W-:Y:S05]  /*1510*/  BSYNC B1 ;  /* 0x0000000000017941 */ /* 0x000fea0003800000 */
.L_x_20008:
[----:B------:R-:W-:Y:S01]  /*1520*/  HFMA2.MMA R93, -RZ, RZ, 0, 9.5367431640625e-07 ;  /* 0x00000010ff5d7435 */ /* 0x000fe200000001ff */
[----:B------:R-:W-:-:S09]  /*1530*/  IADD3 R87, R87, 0x80, RZ ;  /* 0x0000008057577810 */ /* 0x000fd20007ffe0ff */
[C---:B------:R-:W-:Y:S01]  /*1540*/  IMAD.WIDE.U32 R92, R86.reuse, R93, c[0x0][0x188] ;  /* 0x00006200565c7625 */ /* 0x040fe200078e005d */
[----:B------:R-:W-:-:S04]  /*1550*/  IADD3 R86, R86, 0x80, RZ ;  /* 0x0000008056567810 */ /* 0x000fc80007ffe0ff */
[----:B------:R1:W-:Y:S03]  /*1560*/  STG.E.128 [R92.64], R68 ;  /* 0x000000445c007986 */ /* 0x0003e6000c101d04 */
.L_x_20001:
[----:B------:R-:W-:Y:S05]  /*1570*/  BSYNC B0 ;  /* 0x0000000000007941 */ /* 0x000fea0003800000 */
.L_x_20000:
        /* <DEDUP_REMOVED lines=28> */
.L_x_20013:
[----:B-1----:R-:W-:Y:S05]  /*1740*/  BSYNC B1 ;  /* 0x0000000000017941 */ /* 0x002fea0003800000 */
.L_x_20012:
[----:B------:R-:W-:Y:S01]  /*1750*/  BSSY B1, `(.L_x_20014) ;  /* 0x0000004000017945 */ /* 0x000fe20003800000 */
[----:B------:R-:W-:Y:S05]  /*1760*/  @!P4 BRA `(.L_x_20015) ;  /* 0x000000200000c947 */ /* 0x000fea0003800000 */
[----:B-----5:R-:W-:-:S04]  /*1770*/  FMUL.FTZ R73, R89, c[0x0][0x1ec] ;  /* 0x00007b0059497a20 */ /* 0x020fc80000410000 */
[----:B------:R-:W-:Y:S02]  /*1780*/  @P3 FADD.FTZ R73, R53, R73 ;  /* 0x0000004935493221 */ /* 0x000fe40000010000 */
.L_x_20015:
[----:B------:R-:W-:Y:S05]  /*1790*/  BSYNC B1 ;  /* 0x0000000000017941 */ /* 0x000fea0003800000 */
.L_x_20014:
[----:B------:R-:W-:Y:S01]  /*17a0*/  BSSY B1, `(.L_x_20016) ;  /* 0x0000004000017945 */ /* 0x000fe20003800000 */
[----:B------:R-:W-:Y:S05]  /*17b0*/  @!P4 BRA `(.L_x_20017) ;  /* 0x000000200000c947 */ /* 0x000fea0003800000 */
[----:B-----5:R-:W-:-:S04]  /*17c0*/  FMUL.FTZ R74, R90, c[0x0][0x1ec] ;  /* 0x00007b005a4a7a20 */ /* 0x020fc80000410000 */
[----:B------:R-:W-:Y:S02]  /*17d0*/  @P3 FADD.FTZ R74, R54, R74 ;  /* 0x0000004a364a3221 */ /* 0x000fe40000010000 */
.L_x_20017:
[----:B------:R-:W-:Y:S05]  /*17e0*/  BSYNC B1 ;  /* 0x0000000000017941 */ /* 0x000fea0003800000 */
.L_x_20016:
[----:B------:R-:W-:Y:S01]  /*17f0*/  BSSY B1, `(.L_x_20018) ;  /* 0x0000004000017945 */ /* 0x000fe20003800000 */
[----:B------:R-:W-:Y:S05]  /*1800*/  @!P4 BRA `(.L_x_20019) ;  /* 0x000000200000c947 */ /* 0x000fea0003800000 */
[----:B-----5:R-:W-:-:S04]  /*1810*/  FMUL.FTZ R75, R91, c[0x0][0x1ec] ;  /* 0x00007b005b4b7a20 */ /* 0x020fc80000410000 */
[----:B------:R-:W-:Y:S02]  /*1820*/  @P3 FADD.FTZ R75, R55, R75 ;  /* 0x0000004b374b3221 */ /* 0x000fe40000010000 */
.L_x_20019:
[----:B------:R-:W-:Y:S05]  /*1830*/  BSYNC B1 ;  /* 0x0000000000017941 */ /* 0x000fea0003800000 */
.L_x_20018:
[----:B------:R-:W-:Y:S01]  /*1840*/  HFMA2.MMA R93, -RZ, RZ, 0, 9.5367431640625e-07 ;  /* 0x00000010ff5d7435 */ /* 0x000fe200000001ff */
[----:B------:R-:W-:-:S09]  /*1850*/  IADD3 R87, R87, 0x80, RZ ;  /* 0x0000008057577810 */ /* 0x000fd20007ffe0ff */
[C---:B------:R-:W-:Y:S01]  /*1860*/  IMAD.WIDE.U32 R92, R86.reuse, R93, c[0x0][0x188] ;  /* 0x00006200565c7625 */ /* 0x040fe200078e005d */
[----:B------:R-:W-:-:S04]  /*1870*/  IADD3 R86, R86, 0x80, RZ ;  /* 0x0000008056567810 */ /* 0x000fc80007ffe0ff */
[----:B------:R1:W-:Y:S03]  /*1880*/  STG.E.128 [R92.64], R72 ;  /* 0x000000485c007986 */ /* 0x0003e6000c101d04 */
.L_x_20011:
[----:B------:R-:W-:Y:S05]  /*1890*/  BSYNC B0 ;  /* 0x0000000000007941 */ /* 0x000fea0003800000 */
.L_x_20010:
[----:B------:R-:W-:Y:S01]  /*18a0*/  BSSY B0, `(.L_x_20020) ;  /* 0x000002e000007945 */ /* 0x000fe20003800000 */
[----:B------:R-:W-:Y:S05]  /*18b0*/  @!P1 BRA `(.L_x_20021) ;  /* 0x000002c000009947 */ /* 0x000fea0003800000 */
[----:B------:R-:W-:-:S05]  /*18c0*/  @P2 MOV R78, 0x10 ;  /* 0x00000010004e2802 */ /* 0x000fca0000000f00 */
[----:B------:R-:W-:-:S05]  /*18d0*/  @P2 IMAD.WIDE.U32 R78, R87, R78, c[0x0][0x170] ;  /* 0x00005c00574e2625 */ /* 0x000fca00078e004e */
[----:B-----5:R2:W5:Y:S01]  /*18e0*/  @P2 LDG.E.128 R88, [R78.64] ;  /* 0x000000044e582981 */ /* 0x020562000c1e1d00 */
[----:B------:R-:W-:-:S04]  /*18f0*/  ISETP.NE.U32.AND P2, PT, RZ, c[0x0][0x180], PT ;  /* 0x00006000ff007a0c */ /* 0x000fc80003f45070 */
[----:B------:R-:W-:-:S13]  /*1900*/  ISETP.NE.AND.EX P2, PT, RZ, c[0x0][0x184], PT, P2 ;  /* 0x00006100ff007a0c */ /* 0x000fda0003f45320 */
[----:B-1----:R-:W-:-:S05]  /*1910*/  @P2 MOV R93, 0x10 ;  /* 0x00000010005d2802 */ /* 0x002fca0000000f00 */
[----:B------:R-:W-:-:S05]  /*1920*/  @P2 IMAD.WIDE.U32 R92, R86, R93, c[0x0][0x180] ;  /* 0x00006000565c2625 */ /* 0x000fca00078e005d */
[----:B------:R-:W3:Y:S01]  /*1930*/  @P2 LDG.E.128 R52, [R92.64] ;  /* 0x000000045c342981 */ /* 0x000ee2000c1e1d00 */
[----:B------:R-:W-:Y:S01]  /*1940*/  ISETP.GT.AND P3, PT, R84, RZ, PT ;  /* 0x000000ff5400720c */ /* 0x000fe20003f64270 */
[----:B------:R-:W-:Y:S01]  /*1950*/  HFMA2.MMA R87, -RZ, RZ, 0, 9.5367431640625e-07 ;  /* 0x00000010ff577435 */ /* 0x000fe200000001ff */
[----:B------:R-:W-:Y:S09]  /*1960*/  BSSY B1, `(.L_x_20022) ;  /* 0x0000011000017945 */ /* 0x000ff20003800000 */
[----:B------:R-:W-:-:S02]  /*1970*/  IMAD.WIDE.U32 R86, R86, R87, c[0x0][0x188] ;  /* 0x0000620056567625 */ /* 0x000fc400078e0057 */
        /* <DEDUP_REMOVED lines=8> */
[----:B--2---:R-:W-:Y:S02]  /*1a00*/  @!P3 FSEL R78, R54, RZ, P4 ;  /* 0x000000ff364eb208 */ /* 0x004fe40002000000 */
[----:B------:R-:W-:-:S04]  /*1a10*/  @!P3 ISETP.NE.U32.AND P4, PT, RZ, c[0x0][0x180], PT ;  /* 0x00006000ff00ba0c */ /* 0x000fc80003f85070 */
[----:B------:R-:W-:-:S04]  /*1a20*/  @!P3 ISETP.NE.AND.EX P4, PT, RZ, c[0x0][0x184], PT, P4 ;  /* 0x00006100ff00ba0c */ /* 0x000fc80003f85340 */
[----:B------:R-:W-:Y:S01]  /*1a30*/  @!P3 FSEL R79, R55, RZ, P4 ;  /* 0x000000ff374fb208 */ /* 0x000fe20002000000 */
[----:B------:R-:W-:Y:S05]  /*1a40*/  @!P3 BRA `(.L_x_20023) ;  /* 0x000000200000b947 */ /* 0x000fea0003800000 */
[----:B-----5:R-:W-:-:S04]  /*1a50*/  FMUL.FTZ R76, R88, c[0x0][0x1ec] ;  /* 0x00007b00584c7a20 */ /* 0x020fc80000410000 */
[----:B------:R-:W-:Y:S02]  /*1a60*/  @P2 FADD.FTZ R76, R52, R76 ;  /* 0x0000004c344c2221 */ /* 0x000fe40000010000 */
.L_x_20023:
[----:B------:R-:W-:Y:S05]  /*1a70*/  BSYNC B1 ;  /* 0x0000000000017941 */ /* 0x000fea0003800000 */
.L_x_20022:
[----:B------:R-:W-:Y:S01]  /*1a80*/  BSSY B1, `(.L_x_20024) ;  /* 0x0000004000017945 */ /* 0x000fe20003800000 */
[----:B------:R-:W-:Y:S05]  /*1a90*/  @!P3 BRA `(.L_x_20025) ;  /* 0x000000200000b947 */ /* 0x000fea0003800000 */
[----:B-----5:R-:W-:-:S04]  /*1aa0*/  FMUL.FTZ R77, R89, c[0x0][0x1ec] ;  /* 0x00007b00594d7a20 */ /* 0x020fc80000410000 */
[----:B------:R-:W-:Y:S02]  /*1ab0*/  @P2 FADD.FTZ R77, R53, R77 ;  /* 0x0000004d354d2221 */ /* 0x000fe40000010000 */
.L_x_20025:
[----:B------:R-:W-:Y:S05]  /*1ac0*/  BSYNC B1 ;  /* 0x0000000000017941 */ /* 0x000fea0003800000 */
.L_x_20024:
[----:B------:R-:W-:Y:S01]  /*1ad0*/  BSSY B1, `(.L_x_20026) ;  /* 0x0000004000017945 */ /* 0x000fe20003800000 */
[----:B------:R-:W-:Y:S05]  /*1ae0*/  @!P3 BRA `(.L_x_20027) ;  /* 0x000000200000b947 */ /* 0x000fea0003800000 */
[----:B-----5:R-:W-:-:S04]  /*1af0*/  FMUL.FTZ R78, R90, c[0x0][0x1ec] ;  /* 0x00007b005a4e7a20 */ /* 0x020fc80000410000 */
[----:B------:R-:W-:Y:S02]  /*1b00*/  @P2 FADD.FTZ R78, R54, R78 ;  /* 0x0000004e364e2221 */ /* 0x000fe40000010000 */
.L_x_20027:
[----:B------:R-:W-:Y:S05]  /*1b10*/  BSYNC B1 ;  /* 0x0000000000017941 */ /* 0x000fea0003800000 */
.L_x_20026:
[----:B------:R-:W-:Y:S01]  /*1b20*/  BSSY B1, `(.L_x_20028) ;  /* 0x0000004000017945 */ /* 0x000fe20003800000 */
[----:B------:R-:W-:Y:S05]  /*1b30*/  @!P3 BRA `(.L_x_20029) ;  /* 0x000000200000b947 */ /* 0x000fea0003800000 */
[----:B-----5:R-:W-:-:S04]  /*1b40*/  FMUL.FTZ R79, R91, c[0x0][0x1ec] ;  /* 0x00007b005b4f7a20 */ /* 0x020fc80000410000 */
[----:B------:R-:W-:Y:S02]  /*1b50*/  @P2 FADD.FTZ R79, R55, R79 ;  /* 0x0000004f374f2221 */ /* 0x000fe40000010000 */
.L_x_20029:
[----:B------:R-:W-:Y:S05]  /*1b60*/  BSYNC B1 ;  /* 0x0000000000017941 */ /* 0x000fea0003800000 */
.L_x_20028:
[----:B------:R1:W-:Y:S02]  /*1b70*/  STG.E.128 [R86.64], R76 ;  /* 0x0000004c56007986 */ /* 0x0003e4000c101d04 */
.L_x_20021:
[----:B------:R-:W-:Y:S05]  /*1b80*/  BSYNC B0 ;  /* 0x0000000000007941 */ /* 0x000fea0003800000 */
.L_x_20020:
[----:B------:R-:W-:Y:S01]  /*1b90*/  FADD.FTZ R84, RZ, R56 ;  /* 0x00000038ff547221 */ /* 0x000fe20000010000 */
[----:B------:R-:W-:Y:S02]  /*1ba0*/  LOP3.LUT P2, RZ, R81, 0xff, RZ, 0xc0, !PT ;  /* 0x000000ff51ff7812 */ /* 0x000fe4000784c0ff */
[C---:B------:R-:W-:Y:S01]  /*1bb0*/  ISETP.GT.U32.AND P3, PT, R2.reuse, 0x17f, PT ;  /* 0x0000017f0200780c */ /* 0x040fe20003f64070 */
[----:B-1----:R-:W-:Y:S01]  /*1bc0*/  FADD.FTZ R87, R57, R84 ;  /* 0x0000005439577221 */ /* 0x002fe20000010000 */
[----:B------:R-:W-:Y:S02]  /*1bd0*/  SHF.R.U32.HI R84, RZ, 0x5, R0 ;  /* 0x00000005ff547819 */ /* 0x000fe40000011600 */
[----:B------:R-:W-:Y:S01]  /*1be0*/  ISETP.GT.U32.AND P4, PT, R2, 0x1ff, PT ;  /* 0x000001ff0200780c */ /* 0x000fe20003f84070 */
[----:B------:R-:W-:Y:S01]  /*1bf0*/  FADD.FTZ R86, R58, R87 ;  /* 0x000000573a567221 */ /* 0x000fe20000010000 */
[----:B------:R-:W-:Y:S02]  /*1c00*/  LOP3.LUT R84, R84, 0x7fffffc, RZ, 0xc0, !PT ;  /* 0x07fffffc54547812 */ /* 0x000fe400078ec0ff */
        /* <DEDUP_REMOVED lines=28> */
.L_x_20046:
        /* <DEDUP_REMOVED lines=69> */
.L_x_20047:
        /* <DEDUP_REMOVED lines=8> */
[----:B------:R-:W-:-:S12]  /*22a0*/  ISETP.GT.U32.AND P2, PT, R93, 0x3, PT ;  /* 0x000000035d00780c */ /* 0x000fd80003f44070 */
[----:B------:R-:W-:Y:S01]  /*22b0*/  BAR.SYNC.DEFER_BLOCKING 0x0 ;  /* 0x0000000000007b1d */ /* 0x000fe20000010000 */
[----:B0-----:R-:W-:Y:S02]  /*22c0*/  @!P2 IADD3 R95, R84, R93, RZ ;  /* 0x0000005d545fa210 */ /* 0x001fe40007ffe0ff */
[----:B-1----:R-:W-:Y:S01]  /*22d0*/  CS2R R92, SRZ ;  /* 0x00000000005c7805 */ /* 0x002fe2000001ff00 */
[----:B------:R-:W-:Y:S02]  /*22e0*/  MOV R94, RZ ;  /* 0x000000ff005e7202 */ /* 0x000fe40000000f00 */
[----:B------:R-:W-:Y:S01]  /*22f0*/  @!P2 MOV R94, R82 ;  /* 0x00000052005ea202 */ /* 0x000fe20000000f00 */
[----:B------:R-:W-:Y:S03]  /*2300*/  BSSY B0, `(.L_x_20032) ;  /* 0x00000af000007945 */ /* 0x000fe60003800000 */
[----:B------:R-:W-:Y:S01]  /*2310*/  I2F R101, R94 ;  /* 0x0000005e00657306 */ /* 0x000fe20000201400 */
[----:B------:R-:W-:Y:S01]  /*2320*/  @!P2 LDS.64 R92, [R95.X8] ;  /* 0x000000005f5ca984 */ /* 0x000fe20000008a00 */
[----:B------:R-:W-:-:S03]  /*2330*/  LOP3.LUT P2, RZ, R97, 0x1f, R0, 0xf8, !PT ;  /* 0x0000001f61ff7812 */ /* 0x000fc6000784f800 */
[----:B------:R-:W0:Y:S10]  /*2340*/  SHFL.DOWN PT, R97, R94, 0x2, 0x1f ;  /* 0x08401f005e617f89 */ /* 0x000e3400000e0000 */
[----:B------:R-:W-:-:S04]  /*2350*/  @!P2 LEA R86, P3, R80, c[0x0][0x1a0], 0x2 ;  /* 0x000068005056aa11 */ /* 0x000fc800078610ff */
[C---:B------:R-:W-:Y:S02]  /*2360*/  @!P2 LEA.HI.X R87, R80.reuse, c[0x0][0x1a4], R85, 0x2, P3 ;  /* 0x000069005057aa11 */ /* 0x040fe400018f1455 */
[----:B------:R-:W-:-:S04]  /*2370*/  @!P2 LEA R84, P3, R80, c[0x0][0x1a8], 0x2 ;  /* 0x00006a005054aa11 */ /* 0x000fc800078610ff */
[----:B------:R-:W-:Y:S02]  /*2380*/  @!P2 LEA.HI.X R85, R80, c[0x0][0x1ac], R85, 0x2, P3 ;  /* 0x00006b005055aa11 */ /* 0x000fe400018f1455 */
[----:B------:R-:W-:Y:S02]  /*2390*/  ISETP.NE.AND P3, PT, RZ, UR6, PT ;  /* 0x00000006ff007c0c */ /* 0x000fe4000bf65270 */
[----:B0-----:R-:W-:Y:S01]  /*23a0*/  IADD3 R98, R97, R94, RZ ;  /* 0x0000005e61627210 */ /* 0x001fe20007ffe0ff */
[----:B------:R-:W-:Y:S04]  /*23b0*/  I2F R102, R97 ;  /* 0x0000006100667306 */ /* 0x000fe80000201400 */
[----:B------:R-:W-:Y:S04]  /*23c0*/  SHFL.DOWN PT, R105, R98, 0x1, 0x1f ;  /* 0x08201f0062697f89 */ /* 0x000fe800000e0000 */
[----:B------:R-:W0:Y:S01]  /*23d0*/  I2F R95, R98 ;  /* 0x00000062005f7306 */ /* 0x000e220000201400 */
[----:B------:R-:W1:Y:S04]  /*23e0*/  SHFL.DOWN PT, R99, R92, 0x2, 0x1f ;  /* 0x08401f005c637f89 */ /* 0x000e6800000e0000 */
[----:B------:R-:W2:Y:S03]  /*23f0*/  SHFL.DOWN PT, R96, R93, 0x2, 0x1f ;  /* 0x08401f005d607f89 */ /* 0x000ea600000e0000 */
[----:B0-----:R-:W0:Y:S01]  /*2400*/  MUFU.RCP R100, R95 ;  /* 0x0000005f00647308 */ /* 0x001e220000001000 */
        /* <DEDUP_REMOVED lines=16> */
[-C--:B------:R-:W-:Y:S02]  /*2510*/  FMUL.FTZ R101, R101, R105.reuse ;  /* 0x0000006965657220 */ /* 0x080fe40000410000 */
[----:B------:R-:W-:Y:S02]  /*2520*/  FMUL.FTZ R96, R96, R96 ;  /* 0x0000006060607220 */ /* 0x000fe40000410000 */
[C---:B------:R-:W-:Y:S02]  /*2530*/  FFMA.FTZ R98, R95.reuse, R94, R101 ;  /* 0x0000005e5f627223 */ /* 0x040fe40000010065 */
[----:B------:R-:W-:Y:S01]  /*2540*/  FMUL.FTZ R96, R95, R96 ;  /* 0x000000605f607220 */ /* 0x000fe20000410000 */
[----:B------:R-:W-:Y:S01]  /*2550*/  MOV R95, c[0x0][0x1e0] ;  /* 0x00007800005f7a02 */ /* 0x000fe20000000f00 */
[----:B--2---:R-:W-:Y:S02]  /*2560*/  FADD.FTZ R92, R97, R92 ;  /* 0x0000005c615c7221 */ /* 0x004fe40000010000 */
[----:B------:R-:W-:-:S02]  /*2570*/  FMUL.FTZ R96, R96, R105 ;  /* 0x0000006960607220 */ /* 0x000fc40000410000 */
[C---:B-1----:R-:W-:Y:S02]  /*2580*/  FMUL.FTZ R98, R93.reuse, R98 ;  /* 0x000000625d627220 */ /* 0x042fe40000410000 */
[----:B------:R-:W-:-:S03]  /*2590*/  FFMA.FTZ R92, R93, R96, R92 ;  /* 0x000000605d5c7223 */ /* 0x000fc6000001005c */
[----:B------:R-:W0:Y:S04]  /*25a0*/  SHFL.IDX PT, R99, R98, RZ, 0x1f ;  /* 0x00001fff62637589 */ /* 0x000e2800000e0000 */
        /* <DEDUP_REMOVED lines=31> */
[C---:B------:R-:W-:Y:S01]  /*27a0*/  IMAD.WIDE.U32 R94, R92.reuse, R95, c[0x0][0x208] ;  /* 0x000082005c5e7625 */ /* 0x040fe200078e005f */
[----:B------:R-:W-:-:S03]  /*27b0*/  IADD3 R92, R92, 0x80, RZ ;  /* 0x000000805c5c7810 */ /* 0x000fc60007ffe0ff */
[----:B------:R-:W-:-:S05]  /*27c0*/  FFMA.FTZ R87, R11, R96, R7 ;  /* 0x000000600b577223 */ /* 0x000fca0000010007 */
[----:B------:R0:W-:Y:S02]  /*27d0*/  STG.E.128 [R94.64], R84 ;  /* 0x000000545e007986 */ /* 0x0001e4000c101d04 */
.L_x_20035:
[----:B------:R-:W-:Y:S05]  /*27e0*/  BSYNC B1 ;  /* 0x0000000000017941 */ /* 0x000fea0003800000 */
.L_x_20034:
        /* <DEDUP_REMOVED lines=19> */
.L_x_20037:
[----:B------:R-:W-:Y:S05]  /*2920*/  BSYNC B1 ;  /* 0x0000000000017941 */ /* 0x000fea0003800000 */
.L_x_20036:
[----:B------:R-:W-:Y:S01]  /*2930*/  ISETP.GE.U32.AND P2, PT, R2, 0x180, PT ;  /* 0x000001800200780c */ /* 0x000fe20003f46070 */
[----:B------:R-:W-:-:S12]  /*2940*/  BSSY B1, `(.L_x_20038) ;  /* 0x0000012000017945 */ /* 0x000fd80003800000 */
[----:B------:R-:W-:Y:S05]  /*2950*/  @!P2 BRA `(.L_x_20039) ;  /* 0x000001000000a947 */ /* 0x000fea0003800000 */
[--C-:B0-----:R-:W-:Y:S01]  /*2960*/  FADD.FTZ R84, R64, -R83.reuse ;  /* 0x8000005340547221 */ /* 0x101fe20000010000 */
        /* <DEDUP_REMOVED lines=15> */
.L_x_20039:
[----:B------:R-:W-:Y:S05]  /*2a60*/  BSYNC B1 ;  /* 0x0000000000017941 */ /* 0x000fea0003800000 */
.L_x_20038:
        /* <DEDUP_REMOVED lines=19> */
.L_x_20041:
[----:B------:R-:W-:Y:S05]  /*2ba0*/  BSYNC B1 ;  /* 0x0000000000017941 */ /* 0x000fea0003800000 */
.L_x_20040:
        /* <DEDUP_REMOVED lines=19> */
.L_x_20043:
[----:B------:R-:W-:Y:S05]  /*2ce0*/  BSYNC B1 ;  /* 0x0000000000017941 */ /* 0x000fea0003800000 */
.L_x_20042:
        /* <DEDUP_REMOVED lines=16> */
.L_x_20033:
[----:B0-----:R-:W-:Y:S05]  /*2df0*/  BSYNC B0 ;  /* 0x0000000000007941 */ /* 0x001fea0003800000 */
.L_x_20032:
[----:B------:R-:W-:Y:S02]  /*2e00*/  LOP3.LUT P2, RZ, R81, 0xff, RZ, 0xc0, !PT ;  /* 0x000000ff51ff7812 */ /* 0x000fe4000784c0ff */
[----:B------:R-:W-:Y:S02]  /*2e10*/  IADD3 R80, R80, c[0x0][0x160], RZ ;  /* 0x0000580050507a10 */ /* 0x000fe40007ffe0ff */
[----:B------:R-:W-:Y:S02]  /*2e20*/  SEL R81, RZ, 0x1, P2 ;  /* 0x00000001ff517807 */ /* 0x000fe40001000000 */
[----:B------:R-:W-:-:S13]  /*2e30*/  ISETP.GE.AND P2, PT, R80, c[0x0][0x164], PT ;  /* 0x0000590050007a0c */ /* 0x000fda0003f46270 */
[----:B------:R-:W-:Y:S01]  /*2e40*/  @P2 CALL.REL.NOINC `(.L_x_20044) ;  /* 0x0000001000002944 */ /* 0x000fe20003c00000 */
[----:B------:R-:W-:Y:S05]  /*2e50*/  BRA `(.L_x_20045) ;  /* 0xffffd99000007947 */ /* 0x000fea000383ffff */
.L_x_20044:
[----:B------:R-:W-:Y:S05]  /*2e60*/  EXIT ;  /* 0x000000000000794d */ /* 0x000fea0003800000 */
.L_x_20030:
[----:B------:R-:W-:Y:S01]  /*2e70*/  HFMA2.MMA R96, -RZ, RZ, 0, 5.9604644775390625e-08 ;  /* 0x00000001ff607435 */ /* 0x000fe200000001ff */
[----:B------:R-:W-:Y:S02]  /*2e80*/  MOV R94, 0x1f ;  /* 0x0000001f005e7802 */ /* 0x000fe40000000f00 */
[----:B------:R-:W-:Y:S02]  /*2e90*/  MOV R97, 0xffffffff ;  /* 0xffffffff00617802 */ /* 0x000fe40000000f00 */
[----:B------:R-:W-:Y:S02]  /*2ea0*/  MOV R92, 0x2ec0 ;  /* 0x00002ec0005c7802 */ /* 0x000fe40000000f00 */
[----:B0----5:R-:W-:Y:S05]  /*2eb0*/  CALL.REL.NOINC `($__internal_146_$__cuda_sm70_shflsync_bfly_p) ;  /* 0x000006b000007944 */ /* 0x021fea0003c00000 */
[----:B-1----:R-:W-:Y:S01]  /*2ec0*/  MOV R86, R96 ;  /* 0x0000006000567202 */ /* 0x002fe20000000f00 */
[----:B0-----:R-:W-:Y:S05]  /*2ed0*/  BRA `(.L_x_20046) ;  /* 0xffffeef000007947 */ /* 0x001fea000383ffff */
.L_x_20031:
[----:B------:R-:W-:Y:S01]  /*2ee0*/  HFMA2.MMA R96, -RZ, RZ, 0, 1.1920928955078125e-07 ;  /* 0x00000002ff607435 */ /* 0x000fe200000001ff */
[----:B------:R-:W-:Y:S02]  /*2ef0*/  MOV R94, 0x1f ;  /* 0x0000001f005e7802 */ /* 0x000fe40000000f00 */
[----:B------:R-:W-:Y:S02]  /*2f00*/  MOV R97, 0xffffffff ;  /* 0xffffffff00617802 */ /* 0x000fe40000000f00 */
[----:B------:R-:W-:-:S02]  /*2f10*/  MOV R92, 0x2f30 ;  /* 0x00002f30005c7802 */ /* 0x000fc40000000f00 */
[----:B0----5:R-:W-:Y:S05]  /*2f20*/  CALL.REL.NOINC `($__internal_146_$__cuda_sm70_shflsync_bfly_p) ;  /* 0x0000064000007944 */ /* 0x021fea0003c00000 */
[----:B01----:R-:W-:Y:S01]  /*2f30*/  FADD.FTZ R87, R87, R96 ;  /* 0x0000006057577221 */ /* 0x003fe20000010000 */
[----:B------:R-:W-:Y:S01]  /*2f40*/  HFMA2.MMA R96, -RZ, RZ, 0, 2.384185791015625e-07 ;  /* 0x00000004ff607435 */ /* 0x000fe200000001ff */
[----:B------:R-:W-:-:S02]  /*2f50*/  MOV R94, 0x1f ;  /* 0x0000001f005e7802 */ /* 0x000fc40000000f00 */
[----:B------:R-:W-:Y:S02]  /*2f60*/  MOV R97, 0xffffffff ;  /* 0xffffffff00617802 */ /* 0x000fe40000000f00 */
[----:B------:R-:W-:Y:S02]  /*2f70*/  MOV R92, 0x2f90 ;  /* 0x00002f90005c7802 */ /* 0x000fe40000000f00 */
[----:B------:R-:W-:Y:S05]  /*2f80*/  CALL.REL.NOINC `($__internal_146_$__cuda_sm70_shflsync_bfly_p) ;  /* 0x000005e000007944 */ /* 0x000fea0003c00000 */
[----:B01----:R-:W-:Y:S01]  /*2f90*/  FADD.FTZ R87, R87, R96 ;  /* 0x0000006057577221 */ /* 0x003fe20000010000 */
[----:B------:R-:W-:Y:S01]  /*2fa0*/  HFMA2.MMA R96, -RZ, RZ, 0, 4.76837158203125e-07 ;  /* 0x00000008ff607435 */ /* 0x000fe200000001ff */
[----:B------:R-:W-:Y:S02]  /*2fb0*/  MOV R94, 0x1f ;  /* 0x0000001f005e7802 */ /* 0x000fe40000000f00 */
[----:B------:R-:W-:Y:S02]  /*2fc0*/  MOV R97, 0xffffffff ;  /* 0xffffffff00617802 */ /* 0x000fe40000000f00 */
[----:B------:R-:W-:Y:S02]  /*2fd0*/  MOV R92, 0x2ff0 ;  /* 0x00002ff0005c7802 */ /* 0x000fe40000000f00 */
[----:B------:R-:W-:Y:S05]  /*2fe0*/  CALL.REL.NOINC `($__internal_146_$__cuda_sm70_shflsync_bfly_p) ;  /* 0x0000058000007944 */ /* 0x000fea0003c00000 */
[----:B01----:R-:W-:Y:S01]  /*2ff0*/  FADD.FTZ R87, R87, R96 ;  /* 0x0000006057577221 */ /* 0x003fe20000010000 */
[----:B------:R-:W-:Y:S01]  /*3000*/  HFMA2.MMA R96, -RZ, RZ, 0, 9.5367431640625e-07 ;  /* 0x00000010ff607435 */ /* 0x000fe200000001ff */
[----:B------:R-:W-:-:S02]  /*3010*/  MOV R94, 0x1f ;  /* 0x0000001f005e7802 */ /* 0x000fc40000000f00 */
[----:B------:R-:W-:Y:S02]  /*3020*/  MOV R97, 0xffffffff ;  /* 0xffffffff00617802 */ /* 0x000fe40000000f00 */
[----:B------:R-:W-:Y:S02]  /*3030*/  MOV R92, 0x3050 ;  /* 0x00003050005c7802 */ /* 0x000fe40000000f00 */
[----:B------:R-:W-:Y:S05]  /*3040*/  CALL.REL.NOINC `($__internal_146_$__cuda_sm70_shflsync_bfly_p) ;  /* 0x0000052000007944 */ /* 0x000fea0003c00000 */
        /* <DEDUP_REMOVED lines=55> */
[----:B------:R-:W-:Y:S05]  /*33c0*/  CALL.REL.NOINC `($__internal_146_$__cuda_sm70_shflsync_bfly_p) ;  /* 0x000001a000007944 */ /* 0x000fea0003c00000 */
[----:B01----:R-:W-:Y:S01]  /*33d0*/  FADD.FTZ R87, R87, R96 ;  /* 0x0000006057577221 */ /* 0x003fe20000010000 */
[----:B------:R-:W-:Y:S01]  /*33e0*/  HFMA2.MMA R96, -RZ, RZ, 0, 1.1920928955078125e-07 ;  /* 0x00000002ff607435 */ /* 0x000fe200000001ff */
[----:B------:R-:W-:Y:S02]  /*33f0*/  MOV R94, 0x1f ;  /* 0x0000001f005e7802 */ /* 0x000fe40000000f00 */
[----:B------:R-:W-:Y:S02]  /*3400*/  MOV R97, 0xffffffff ;  /* 0xffffffff00617802 */ /* 0x000fe40000000f00 */
[----:B------:R-:W-:Y:S02]  /*3410*/  MOV R92, 0x3430 ;  /* 0x00003430005c7802 */ /* 0x000fe40000000f00 */
[----:B------:R-:W-:Y:S05]  /*3420*/  CALL.REL.NOINC `($__internal_146_$__cuda_sm70_shflsync_bfly_p) ;  /* 0x0000014000007944 */ /* 0x000fea0003c00000 */
[----:B01----:R-:W-:Y:S01]  /*3430*/  FADD.FTZ R87, R87, R96 ;  /* 0x0000006057577221 */ /* 0x003fe20000010000 */
[----:B------:R-:W-:Y:S01]  /*3440*/  HFMA2.MMA R96, -RZ, RZ, 0, 2.384185791015625e-07 ;  /* 0x00000004ff607435 */ /* 0x000fe200000001ff */
[----:B------:R-:W-:Y:S02]  /*3450*/  MOV R94, 0x1f ;  /* 0x0000001f005e7802 */ /* 0x000fe40000000f00 */
[----:B------:R-:W-:-:S02]  /*3460*/  MOV R97, 0xffffffff ;  /* 0xffffffff00617802 */ /* 0x000fc40000000f00 */
        /* <DEDUP_REMOVED lines=8> */
[----:B-1----:R-:W-:Y:S01]  /*34f0*/  FADD.FTZ R95, R87, R96 ;  /* 0x00000060575f7221 */ /* 0x002fe20000010000 */
[----:B------:R-:W-:Y:S01]  /*3500*/  HFMA2.MMA R96, -RZ, RZ, 0, 9.5367431640625e-07 ;  /* 0x00000010ff607435 */ /* 0x000fe200000001ff */
[----:B0-----:R-:W-:Y:S02]  /*3510*/  MOV R94, 0x1f ;  /* 0x0000001f005e7802 */ /* 0x001fe40000000f00 */
[----:B------:R-:W-:-:S02]  /*3520*/  MOV R97, 0xffffffff ;  /* 0xffffffff00617802 */ /* 0x000fc40000000f00 */
[----:B------:R-:W-:Y:S02]  /*3530*/  MOV R87, R95 ;  /* 0x0000005f00577202 */ /* 0x000fe40000000f00 */
[----:B------:R-:W-:Y:S02]  /*3540*/  MOV R92, 0x3560 ;  /* 0x00003560005c7802 */ /* 0x000fe40000000f00 */
[----:B------:R-:W-:Y:S05]  /*3550*/  CALL.REL.NOINC `($__internal_146_$__cuda_sm70_shflsync_bfly_p) ;  /* 0x0000001000007944 */ /* 0x000fea0003c00000 */
[----:B01----:R-:W-:Y:S05]  /*3560*/  BRA `(.L_x_20047) ;  /* 0xffffecb000007947 */ /* 0x003fea000383ffff */
        .weak           $__internal_146_$__cuda_sm70_shflsync_bfly_p
        .type           $__internal_146_$__cuda_sm70_shflsync_bfly_p,@function
        .size           $__internal_146_$__cuda_sm70_shflsync_bfly_p,(.L_x_22234 - $__internal_146_$__cuda_sm70_shflsync_bfly_p)
$__internal_146_$__cuda_sm70_shflsync_bfly_p:
[----:B------:R-:W-:Y:S01]  /*3570*/  HFMA2.MMA R93, -RZ, RZ, 0, 0 ;  /* 0x00000000ff5d7435 */ /* 0x000fe200000001ff */
[----:B------:R-:W-:Y:S04]  /*3580*/  WARPSYNC R97 ;  /* 0x0000006100007348 */ /* 0x000fe80003800000 */
[----:B------:R0:W1:Y:S01]  /*3590*/  SHFL.BFLY PT, R96, R87, R96, R94 ;  /* 0x0c00006057607389 */ /* 0x00006200000e005e */
[----:B------:R-:W-:Y:S05]  /*35a0*/  RET.REL.NODEC R92 `(_ZN10layer_norm13ln_fwd_kernelINS_13Kernel_traitsIfffffjLj3072ELj1ELj1ELj4ELj16ENS_18Kernel_traits_baseILj3072EfffffjLj128EEEEELb0ELb0ELb1ELb0EEEvNS_9FwdParamsE) ;  /* 0xffffca505c007950 */ /* 0x000fea0003c3ffff */
.L_x_20048:
        /* <DEDUP_REMOVED lines=13> */
.L_x_22234:


//--------------------- .text._ZN10layer_norm13ln_fwd_kernelINS_13Kernel_traitsIfffffjLj3072ELj1ELj1ELj4ELj16ENS_18Kernel_traits_baseILj3072EfffffjLj128EEEEELb0ELb0ELb1ELb1EEEvNS_9FwdParamsE --------------------------
	.section	.text._ZN10layer_norm13ln_fwd_kernelINS_13Kernel_traitsIfffffjLj3072ELj1ELj1ELj4ELj16ENS_18Kernel_traits_baseILj3072EfffffjLj128EEEEELb0ELb0ELb1ELb1EEEvNS_9FwdParamsE,"ax",@progbits
	.sectioninfo	@"SHI_REGISTERS=120"
	.align	128
        .global         _ZN10layer_norm13ln_fwd_kernelINS_13Kernel_traitsIfffffjLj3072ELj1ELj1ELj4ELj16ENS_18Kernel_traits_baseILj3072EfffffjLj128EEEEELb0ELb0ELb1ELb1EEEvNS_9FwdParamsE
        .type           _ZN10layer_norm13ln_fwd_kernelINS_13Kernel_traitsIfffffjLj3072ELj1ELj1ELj4ELj16ENS_18Kernel_traits_baseILj3072EfffffjLj128EEEEELb0ELb0ELb1ELb1EEEvNS_9FwdParamsE,@function
        .size           _ZN10layer_norm13ln_fwd_kernelINS_13Kernel_traitsIfffffjLj3072ELj1ELj1ELj4ELj16ENS_18Kernel_traits_baseILj3072EfffffjLj128EEEEELb0ELb0ELb1ELb1EEEvNS_9FwdParamsE,(.L_x_22235 - _ZN10layer_norm13ln_fwd_kernelINS_13Kernel_traitsIfffffjLj3072ELj1ELj1ELj4ELj16ENS_18Kernel_traits_baseILj3072EfffffjLj128EEEEELb0ELb0ELb1ELb1EEEvNS_9FwdParamsE)
        .other          _ZN10layer_norm13ln_fwd_kernelINS_13Kernel_traitsIfffffjLj3072ELj1ELj1ELj4ELj16ENS_18Kernel_traits_baseILj3072EfffffjLj128EEEEELb0ELb0ELb1ELb1EEEvNS_9FwdParamsE,@"STO_CUDA_ENTRY STV_DEFAULT"
_ZN10layer_norm13ln_fwd_kernelINS_13Kernel_traitsIfffffjLj3072ELj1ELj1ELj4ELj16ENS_18Kernel_traits_baseILj3072EfffffjLj128EEEEELb0ELb0ELb1ELb1EEEvNS_9FwdParamsE:
.text._ZN10layer_norm13ln_fwd_kernelINS_13Kernel_traitsIfffffjLj3072ELj1ELj1ELj4ELj16ENS_18Kernel_traits_baseILj3072EfffffjLj128EEEEELb0ELb0ELb1ELb1EEEvNS_9FwdParamsE:
        /* <DEDUP_REMOVED lines=48> */
.L_x_20102:
[----:B------:R-:W-:-:S05]  /*0300*/  MOV R65, 0x4 ;  /* 0x0000000400417802 */ /* 0x000fca0000000f00 */
[----:B------:R-:W-:-:S05]  /*0310*/  IMAD.WIDE R62, R86, R65, c[0x0][0x1d0] ;  /* 0x00007400563e7625 */ /* 0x000fca00078e0241 */
[----:B------:R-:W2:Y:S01]  /*0320*/  LDG.E R68, [R62.64] ;  /* 0x000000043e447981 */ /* 0x000ea2000c1e1900 */
[----:B------:R-:W-:Y:S01]  /*0330*/  IMAD R60, R86, c[0x0][0x168], RZ ;  /* 0x00005a00563c7a24 */ /* 0x000fe200078e02ff */
[----:B------:R-:W-:-:S04]  /*0340*/  ISETP.NE.U32.AND P0, PT, RZ, c[0x0][0x180], PT ;  /* 0x00006000ff007a0c */ /* 0x000fc80003f05070 */
[----:B------:R-:W-:Y:S02]  /*0350*/  SHF.R.S32.HI R61, RZ, 0x1f, R60 ;  /* 0x0000001fff3d7819 */ /* 0x000fe4000001143c */
[----:B------:R-:W-:Y:S02]  /*0360*/  ISETP.NE.AND.EX P0, PT, RZ, c[0x0][0x184], PT, P0 ;  /* 0x00006100ff007a0c */ /* 0x000fe40003f05300 */
[----:B------:R-:W-:-:S04]  /*0370*/  LEA.HI R61, R61, R60, RZ, 0x2 ;  /* 0x0000003c3d3d7211 */ /* 0x000fc800078f10ff */
[----:B------:R-:W-:-:S07]  /*0380*/  LEA.HI.SX32 R61, R61, R84, 0x1e ;  /* 0x000000543d3d7211 */ /* 0x000fce00078ff2ff */
[----:B------:R-:W-:-:S05]  /*0390*/  @P0 MOV R66, 0x10 ;  /* 0x0000001000420802 */ /* 0x000fca0000000f00 */
[----:B------:R-:W-:-:S05]  /*03a0*/  @P0 IMAD.WIDE.U32 R66, R61, R66, c[0x0][0x180] ;  /* 0x000060003d420625 */ /* 0x000fca00078e0042 */
[----:B------:R0:W3:Y:S01]  /*03b0*/  @P0 LDG.E.128 R52, [R66.64] ;  /* 0x0000000442340981 */ /* 0x0000e2000c1e1d00 */
[----:B------:R-:W-:Y:S01]  /*03c0*/  IMAD.WIDE R64, R86, R65, c[0x0][0x1d8] ;  /* 0x0000760056407625 */ /* 0x000fe200078e0241 */
[C---:B--2---:R-:W-:Y:S02]  /*03d0*/  ISETP.GE.AND P5, PT, R68.reuse, 0x1, PT ;  /* 0x000000014400780c */ /* 0x044fe40003fa6270 */
[----:B------:R-:W-:Y:S01]  /*03e0*/  MOV R90, 0x10 ;  /* 0x00000010005a7802 */ /* 0x000fe20000000f00 */
[----:B------:R-:W-:Y:S01]  /*03f0*/  BSSY B0, `(.L_x_20049) ;  /* 0x000001e000007945 */ /* 0x000fe20003800000 */
[C---:B------:R-:W-:Y:S01]  /*0400*/  ISETP.GT.AND P6, PT, R68.reuse, RZ, PT ;  /* 0x000000ff4400720c */ /* 0x040fe20003fc4270 */
[----:B-----5:R1:W5:Y:S08]  /*0410*/  LDG.E R89, [R64.64] ;  /* 0x0000000440597981 */ /* 0x020370000c1e1900 */
[----:B------:R-:W-:-:S05]  /*0420*/  @P5 IADD3 R60, R68, -0x1, RZ ;  /* 0xffffffff443c5810 */ /* 0x000fca0007ffe0ff */
[----:B------:R-:W-:-:S05]  /*0430*/  @P5 IMAD R60, R60, c[0x0][0x168], RZ ;  /* 0x00005a003c3c5a24 */ /* 0x000fca00078e02ff */
[----:B------:R-:W-:-:S04]  /*0440*/  @P5 SHF.R.S32.HI R63, RZ, 0x1f, R60 ;  /* 0x0000001fff3f5819 */ /* 0x000fc8000001143c */
[----:B------:R-:W-:Y:S02]  /*0450*/  @P5 LEA.HI R63, R63, R60, RZ, 0x2 ;  /* 0x0000003c3f3f5211 */ /* 0x000fe400078f10ff */
[----:B------:R-:W-:Y:S02]  /*0460*/  MOV R60, RZ ;  /* 0x000000ff003c7202 */ /* 0x000fe40000000f00 */
[----:B------:R-:W-:Y:S02]  /*0470*/  @P5 LEA.HI.SX32 R60, R63, R84, 0x1e ;  /* 0x000000543f3c5211 */ /* 0x000fe400078ff2ff */
[----:B------:R-:W-:-:S05]  /*0480*/  @P5 MOV R63, 0x10 ;  /* 0x00000010003f5802 */ /* 0x000fca0000000f00 */
[----:B------:R-:W-:-:S05]  /*0490*/  @P5 IMAD.WIDE.U32 R62, R60, R63, c[0x0][0x170] ;  /* 0x00005c003c3e5625 */ /* 0x000fca00078e003f */
[----:B------:R2:W5:Y:S01]  /*04a0*/  @P5 LDG.E.128 R56, [R62.64] ;  /* 0x000000043e385981 */ /* 0x000562000c1e1d00 */
[----:B------:R-:W-:Y:S01]  /*04b0*/  @!P6 ISETP.NE.U32.AND P3, PT, RZ, c[0x0][0x180], PT ;  /* 0x00006000ff00ea0c */ /* 0x000fe20003f65070 */
[C---:B-1----:R-:W-:Y:S01]  /*04c0*/  IMAD.WIDE.U32 R64, R61.reuse, R90, c[0x0][0x188] ;  /* 0x000062003d407625 */ /* 0x042fe200078e005a */
[----:B------:R-:W-:Y:S02]  /*04d0*/  @!P6 ISETP.NE.U32.AND P1, PT, RZ, c[0x0][0x180], PT ;  /* 0x00006000ff00ea0c */ /* 0x000fe40003f25070 */
[----:B------:R-:W-:Y:S02]  /*04e0*/  @!P6 ISETP.NE.U32.AND P2, PT, RZ, c[0x0][0x180], PT ;  /* 0x00006000ff00ea0c */ /* 0x000fe40003f45070 */
[----:B------:R-:W-:Y:S02]  /*04f0*/  @!P6 ISETP.NE.U32.AND P4, PT, RZ, c[0x0][0x180], PT ;  /* 0x00006000ff00ea0c */ /* 0x000fe40003f85070 */
[----:B------:R-:W-:Y:S02]  /*0500*/  IADD3 R69, R61, 0x80, RZ ;  /* 0x000000803d457810 */ /* 0x000fe40007ffe0ff */
[----:B------:R-:W-:-:S02]  /*0510*/  @!P6 ISETP.NE.AND.EX P1, PT, RZ, c[0x0][0x184], PT, P1 ;  /* 0x00006100ff00ea0c */ /* 0x000fc40003f25310 */
[----:B------:R-:W-:Y:S01]  /*0520*/  @!P6 ISETP.NE.AND.EX P2, PT, RZ, c[0x0][0x184], PT, P2 ;  /* 0x00006100ff00ea0c */ /* 0x000fe20003f45320 */
[----:B0-----:R-:W-:Y:S01]  /*0530*/  @P0 IMAD.WIDE.U32 R66, R69, R90, c[0x0][0x180] ;  /* 0x0000600045420625 */ /* 0x001fe200078e005a */
[----:B------:R-:W-:Y:S02]  /*0540*/  @!P6 ISETP.NE.AND.EX P4, PT, RZ, c[0x0][0x184], PT, P4 ;  /* 0x00006100ff00ea0c */ /* 0x000fe40003f85340 */
[----:B------:R-:W-:Y:S02]  /*0550*/  @!P6 ISETP.NE.AND.EX P3, PT, RZ, c[0x0][0x184], PT, P3 ;  /* 0x00006100ff00ea0c */ /* 0x000fe40003f65330 */
[----:B---3--:R-:W-:Y:S02]  /*0560*/  @!P6 FSEL R81, R53, RZ, P1 ;  /* 0x000000ff3551e208 */ /* 0x008fe40000800000 */
[----:B------:R-:W-:Y:S02]  /*0570*/  @!P6 FSEL R82, R54, RZ, P2 ;  /* 0x000000ff3652e208 */ /* 0x000fe40001000000 */
[----:B------:R-:W-:-:S02]  /*0580*/  @!P6 FSEL R83, R55, RZ, P4 ;  /* 0x000000ff3753e208 */ /* 0x000fc40002000000 */
[----:B------:R-:W-:Y:S01]  /*0590*/  @!P6 FSEL R80, R52, RZ, P3 ;  /* 0x000000ff3450e208 */ /* 0x000fe20001800000 */
[----:B------:R-:W-:Y:S05]  /*05a0*/  @!P6 BRA `(.L_x_20050) ;  /* 0x000000200000e947 */ /* 0x000fea0003800000 */
[----:B--2--5:R-:W-:-:S04]  /*05b0*/  FMUL.FTZ R80, R56, c[0x0][0x1ec] ;  /* 0x00007b0038507a20 */ /* 0x024fc80000410000 */
[----:B------:R-:W-:Y:S02]  /*05c0*/  @P0 FADD.FTZ R80, R52, R80 ;  /* 0x0000005034500221 */ /* 0x000fe40000010000 */
.L_x_20050:
[----:B--2---:R-:W-:Y:S05]  /*05d0*/  BSYNC B0 ;  /* 0x0000000000007941 */ /* 0x004fea0003800000 */
.L_x_20049:
[----:B------:R-:W-:Y:S01]  /*05e0*/  BSSY B0, `(.L_x_20051) ;  /* 0x0000004000007945 */ /* 0x000fe20003800000 */
[----:B------:R-:W-:Y:S05]  /*05f0*/  @!P6 BRA `(.L_x_20052) ;  /* 0x000000200000e947 */ /* 0x000fea0003800000 */
[----:B-----5:R-:W-:-:S04]  /*0600*/  FMUL.FTZ R81, R57, c[0x0][0x1ec] ;  /* 0x00007b0039517a20 */ /* 0x020fc80000410000 */
[----:B------:R-:W-:Y:S02]  /*0610*/  @P0 FADD.FTZ R81, R53, R81 ;  /* 0x0000005135510221 */ /* 0x000fe40000010000 */
.L_x_20052:
[----:B------:R-:W-:Y:S05]  /*0620*/  BSYNC B0 ;  /* 0x0000000000007941 */ /* 0x000fea0003800000 */
.L_x_20051:
[----:B------:R-:W-:Y:S01]  /*0630*/  BSSY B0, `(.L_x_20053) ;  /* 0x0000004000007945 */ /* 0x000fe20003800000 */
[----:B------:R-:W-:Y:S05]  /*0640*/  @!P6 BRA `(.L_x_20054) ;  /* 0x000000200000e947 */ /* 0x000fea0003800000 */
[----:B-----5:R-:W-:-:S04]  /*0650*/  FMUL.FTZ R82, R58, c[0x0][0x1ec] ;  /* 0x00007b003a527a20 */ /* 0x020fc80000410000 */
[----:B------:R-:W-:Y:S02]  /*0660*/  @P0 FADD.FTZ R82, R54, R82 ;  /* 0x0000005236520221 */ /* 0x000fe40000010000 */
.L_x_20054:
[----:B------:R-:W-:Y:S05]  /*0670*/  BSYNC B0 ;  /* 0x0000000000007941 */ /* 0x000fea0003800000 */
.L_x_20053:
[----:B------:R-:W-:Y:S01]  /*0680*/  BSSY B0, `(.L_x_20055) ;  /* 0x0000004000007945 */ /* 0x000fe20003800000 */
[----:B------:R-:W-:Y:S05]  /*0690*/  @!P6 BRA `(.L_x_20056) ;  /* 0x000000200000e947 */ /* 0x000fea0003800000 */
[----:B-----5:R-:W-:-:S04]  /*06a0*/  FMUL.FTZ R83, R59, c[0x0][0x1ec] ;  /* 0x00007b003b537a20 */ /* 0x020fc80000410000 */
[----:B------:R-:W-:Y:S02]  /*06b0*/  @P0 FADD.FTZ R83, R55, R83 ;  /* 0x0000005337530221 */ /* 0x000fe40000010000 */
.L_x_20056:
[----:B------:R-:W-:Y:S05]  /*06c0*/  BSYNC B0 ;  /* 0x0000000000007941 */ /* 0x000fea0003800000 */
.L_x_20055:
        /* <DEDUP_REMOVED lines=24> */
.L_x_20058:
[----:B-1----:R-:W-:Y:S05]  /*0850*/  BSYNC B0 ;  /* 0x0000000000007941 */ /* 0x002fea0003800000 */
.L_x_20057:
[----:B------:R-:W-:Y:S01]  /*0860*/  BSSY B0, `(.L_x_20059) ;  /* 0x0000004000007945 */ /* 0x000fe20003800000 */
[----:B------:R-:W-:Y:S05]  /*0870*/  @!P6 BRA `(.L_x_20060) ;  /* 0x000000200000e947 */ /* 0x000fea0003800000 */
[----:B-----5:R-:W-:-:S04]  /*0880*/  FMUL.FTZ R77, R57, c[0x0][0x1ec] ;  /* 0x00007b00394d7a20 */ /* 0x020fc80000410000 */
[----:B------:R-:W-:Y:S02]  /*0890*/  @P0 FADD.FTZ R77, R53, R77 ;  /* 0x0000004d354d0221 */ /* 0x000fe40000010000 */
.L_x_20060:
[----:B------:R-:W-:Y:S05]  /*08a0*/  BSYNC B0 ;  /* 0x0000000000007941 */ /* 0x000fea0003800000 */
.L_x_20059:
[----:B------:R-:W-:Y:S01]  /*08b0*/  BSSY B0, `(.L_x_20061) ;  /* 0x0000004000007945 */ /* 0x000fe20003800000 */
[----:B------:R-:W-:Y:S05]  /*08c0*/  @!P6 BRA `(.L_x_20062) ;  /* 0x000000200000e947 */ /* 0x000fea0003800000 */
[----:B-----5:R-:W-:-:S04]  /*08d0*/  FMUL.FTZ R78, R58, c[0x0][0x1ec] ;  /* 0x00007b003a4e7a20 */ /* 0x020fc80000410000 */
[----:B------:R-:W-:Y:S02]  /*08e0*/  @P0 FADD.FTZ R78, R54, R78 ;  /* 0x0000004e364e0221 */ /* 0x000fe40000010000 */
.L_x_20062:
[----:B------:R-:W-:Y:S05]  /*08f0*/  BSYNC B0 ;  /* 0x0000000000007941 */ /* 0x000fea0003800000 */
.L_x_20061:
[----:B------:R-:W-:Y:S01]  /*0900*/  BSSY B0, `(.L_x_20063) ;  /* 0x0000004000007945 */ /* 0x000fe20003800000 */
[----:B------:R-:W-:Y:S05]  /*0910*/  @!P6 BRA `(.L_x_20064) ;  /* 0x000000200000e947 */ /* 0x000fea0003800000 */
[----:B-----5:R-:W-:-:S04]  /*0920*/  FMUL.FTZ R79, R59, c[0x0][0x1ec] ;  /* 0x00007b003b4f7a20 */ /* 0x020fc80000410000 */
[----:B------:R-:W-:Y:S02]  /*0930*/  @P0 FADD.FTZ R79, R55, R79 ;  /* 0x0000004f374f0221 */ /* 0x000fe40000010000 */
.L_x_20064:
[----:B------:R-:W-:Y:S05]  /*0940*/  BSYNC B0 ;  /* 0x0000000000007941 */ /* 0x000fea0003800000 */
.L_x_20063:
        /* <DEDUP_REMOVED lines=24> */
.L_x_20066:
[----:B-1----:R-:W-:Y:S05]  /*0ad0*/  BSYNC B0 ;  /* 0x0000000000007941 */ /* 0x002fea0003800000 */
.L_x_20065:
[----:B------:R-:W-:Y:S01]  /*0ae0*/  BSSY B0, `(.L_x_20067) ;  /* 0x0000004000007945 */ /* 0x000fe20003800000 */
[----:B------:R-:W-:Y:S05]  /*0af0*/  @!P6 BRA `(.L_x_20068) ;  /* 0x000000200000e947 */ /* 0x000fea0003800000 */
[----:B-----5:R-:W-:-:S04]  /*0b00*/  FMUL.FTZ R73, R57, c[0x0][0x1ec] ;  /* 0x00007b0039497a20 */ /* 0x020fc80000410000 */
[----:B------:R-:W-:Y:S02]  /*0b10*/  @P0 FADD.FTZ R73, R53, R73 ;  /* 0x0000004935490221 */ /* 0x000fe40000010000 */
.L_x_20068:
[----:B------:R-:W-:Y:S05]  /*0b20*/  BSYNC B0 ;  /* 0x0000000000007941 */ /* 0x000fea0003800000 */
.L_x_20067:
[----:B------:R-:W-:Y:S01]  /*0b30*/  BSSY B0, `(.L_x_20069) ;  /* 0x0000004000007945 */ /* 0x000fe20003800000 */
[----:B------:R-:W-:Y:S05]  /*0b40*/  @!P6 BRA `(.L_x_20070) ;  /* 0x000000200000e947 */ /* 0x000fea0003800000 */
[----:B-----5:R-:W-:-:S04]  /*0b50*/  FMUL.FTZ R74, R58, c[0x0][0x1ec] ;  /* 0x00007b003a4a7a20 */ /* 0x020fc80000410000 */
[----:B------:R-:W-:Y:S02]  /*0b60*/  @P0 FADD.FTZ R74, R54, R74 ;  /* 0x0000004a364a0221 */ /* 0x000fe40000010000 */
.L_x_20070:
[----:B------:R-:W-:Y:S05]  /*0b70*/  BSYNC B0 ;  /* 0x0000000000007941 */ /* 0x000fea0003800000 */
.L_x_20069:
[----:B------:R-:W-:Y:S01]  /*0b80*/  BSSY B0, `(.L_x_20071) ;  /* 0x0000004000007945 */ /* 0x000fe20003800000 */
[----:B------:R-:W-:Y:S05]  /*0b90*/  @!P6 BRA `(.L_x_20072) ;  /* 0x000000200000e947 */ /* 0x000fea0003800000 */
[----:B-----5:R-:W-:-:S04]  /*0ba0*/  FMUL.FTZ R75, R59, c[0x0][0x1ec] ;  /* 0x00007b003b4b7a20 */ /* 0x020fc80000410000 */
[----:B------:R-:W-:Y:S02]  /*0bb0*/  @P0 FADD.FTZ R75, R55, R75 ;  /* 0x0000004b374b0221 */ /* 0x000fe40000010000 */
.L_x_20072:
[----:B------:R-:W-:Y:S05]  /*0bc0*/  BSYNC B0 ;  /* 0x0000000000007941 */ /* 0x000fea0003800000 */
.L_x_20071:
        /* <DEDUP_REMOVED lines=24> */
.L_x_20074:
[----:B-1----:R-:W-:Y:S05]  /*0d50*/  BSYNC B0 ;  /* 0x0000000000007941 */ /* 0x002fea0003800000 */
.L_x_20073:
[----:B------:R-:W-:Y:S01]  /*0d60*/  BSSY B0, `(.L_x_20075) ;  /* 0x0000004000007945 */ /* 0x000fe20003800000 */
[----:B------:R-:W-:Y:S05]  /*0d70*/  @!P6 BRA `(.L_x_20076) ;  /* 0x000000200000e947 */ /* 0x000fea0003800000 */
[----:B-----5:R-:W-:-:S04]  /*0d80*/  FMUL.FTZ R69, R57, c[0x0][0x1ec] ;  /* 0x00007b0039457a20 */ /* 0x020fc80000410000 */
[----:B------:R-:W-:Y:S02]  /*0d90*/  @P0 FADD.FTZ R69, R53, R69 ;  /* 0x0000004535450221 */ /* 0x000fe40000010000 */
.L_x_20076:
[----:B------:R-:W-:Y:S05]  /*0da0*/  BSYNC B0 ;  /* 0x0000000000007941 */ /* 0x000fea0003800000 */
.L_x_20075:
[----:B------:R-:W-:Y:S01]  /*0db0*/  BSSY B0, `(.L_x_20077) ;  /* 0x0000004000007945 */ /* 0x000fe20003800000 */
[----:B------:R-:W-:Y:S05]  /*0dc0*/  @!P6 BRA `(.L_x_20078) ;  /* 0x000000200000e947 */ /* 0x000fea0003800000 */
[----:B-----5:R-:W-:-:S04]  /*0dd0*/  FMUL.FTZ R70, R58, c[0x0][0x1ec] ;  /* 0x00007b003a467a20 */ /* 0x020fc80000410000 */
[----:B------:R-:W-:Y:S02]  /*0de0*/  @P0 FADD.FTZ R70, R54, R70 ;  /* 0x0000004636460221 */ /* 0x000fe40000010000 */
.L_x_20078:
[----:B------:R-:W-:Y:S05]  /*0df0*/  BSYNC B0 ;  /* 0x0000000000007941 */ /* 0x000fea0003800000 */
.L_x_20077:
[----:B------:R-:W-:Y:S01]  /*0e00*/  BSSY B0, `(.L_x_20079) ;  /* 0x0000004000007945 */ /* 0x000fe20003800000 */
[----:B------:R-:W-:Y:S05]  /*0e10*/  @!P6 BRA `(.L_x_20080) ;  /* 0x000000200000e947 */ /* 0x000fea0003800000 */
[----:B-----5:R-:W-:-:S04]  /*0e20*/  FMUL.FTZ R71, R59, c[0x0][0x1ec] ;  /* 0x00007b003b477a20 */ /* 0x020fc80000410000 */
[----:B------:R-:W-:Y:S02]  /*0e30*/  @P0 FADD.FTZ R71, R55, R71 ;  /* 0x0000004737470221 */ /* 0x000fe40000010000 */
.L_x_20080:
[----:B------:R-:W-:Y:S05]  /*0e40*/  BSYNC B0 ;  /* 0x0000000000007941 */ /* 0x000fea0003800000 */
.L_x_20079:
[----:B------:R-:W-:Y:S01]  /*0e50*/  @P5 IADD3 R63, R60, 0x200, RZ ;  /* 0x000002003c3f5810 */ /* 0x000fe20007ffe0ff */
[----:B------:R0:W-:Y:S04]  /*0e60*/  STG.E.128 [R64.64], R68 ;  /* 0x0000004440007986 */ /* 0x0001e8000c101d04 */
[-C--:B------:R-:W-:Y:S01]  /*0e70*/  @P5 IMAD.WIDE.U32 R62, R63, R90.reuse, c[0x0][0x170] ;  /* 0x00005c003f3e5625 */ /* 0x080fe200078e005a */
[----:B------:R-:W0:Y:S04]  /*0e80*/  @P0 LDG.E.128 R52, [R66.64] ;  /* 0x0000000442340981 */ /* 0x000e28000c1e1d00 */
        /* <DEDUP_REMOVED lines=13> */
[----:B0-----:R-:W-:Y:S02]  /*0f60*/  @!P6 FSEL R65, R53, RZ, P1 ;  /* 0x000000ff3541e208 */ /* 0x001fe40000800000 */
[----:B------:R-:W-:Y:S02]  /*0f70*/  @!P6 FSEL R66, R54, RZ, P2 ;  /* 0x000000ff3642e208 */ /* 0x000fe40001000000 */
[----:B------:R-:W-:Y:S02]  /*0f80*/  @!P6 FSEL R67, R55, RZ, P4 ;  /* 0x000000ff3743e208 */ /* 0x000fe40002000000 */
[----:B------:R-:W-:Y:S01]  /*0f90*/  @!P6 FSEL R64, R52, RZ, P3 ;  /* 0x000000ff3440e208 */ /* 0x000fe20001800000 */
[----:B------:R-:W-:Y:S05]  /*0fa0*/  @!P6 BRA `(.L_x_20082) ;  /* 0x000000200000e947 */ /* 0x000fea0003800000 */
[----:B-1---5:R-:W-:-:S04]  /*0fb0*/  FMUL.FTZ R64, R56, c[0x0][0x1ec] ;  /* 0x00007b0038407a20 */ /* 0x022fc80000410000 */
[----:B------:R-:W-:Y:S02]  /*0fc0*/  @P0 FADD.FTZ R64, R52, R64 ;  /* 0x0000004034400221 */ /* 0x000fe40000010000 */
.L_x_20082:
[----:B-1----:R-:W-:Y:S05]  /*0fd0*/  BSYNC B0 ;  /* 0x0000000000007941 */ /* 0x002fea0003800000 */
.L_x_20081:
[----:B------:R-:W-:Y:S01]  /*0fe0*/  BSSY B0, `(.L_x_20083) ;  /* 0x0000004000007945 */ /* 0x000fe20003800000 */
[----:B------:R-:W-:Y:S05]  /*0ff0*/  @!P6 BRA `(.L_x_20084) ;  /* 0x000000200000e947 */ /* 0x000fea0003800000 */
[----:B-----5:R-:W-:-:S04]  /*1000*/  FMUL.FTZ R65, R57, c[0x0][0x1ec] ;  /* 0x00007b0039417a20 */ /* 0x020fc80000410000 */
[----:B------:R-:W-:Y:S02]  /*1010*/  @P0 FADD.FTZ R65, R53, R65 ;  /* 0x0000004135410221 */ /* 0x000fe40000010000 */
.L_x_20084:
[----:B------:R-:W-:Y:S05]  /*1020*/  BSYNC B0 ;  /* 0x0000000000007941 */ /* 0x000fea0003800000 */
.L_x_20083:
[----:B------:R-:W-:Y:S01]  /*1030*/  BSSY B0, `(.L_x_20085) ;  /* 0x0000004000007945 */ /* 0x000fe20003800000 */
[----:B------:R-:W-:Y:S05]  /*1040*/  @!P6 BRA `(.L_x_20086) ;  /* 0x000000200000e947 */ /* 0x000fea0003800000 */
[----:B-----5:R-:W-:-:S04]  /*1050*/  FMUL.FTZ R66, R58, c[0x0][0x1ec] ;  /* 0x00007b003a427a20 */ /* 0x020fc80000410000 */
[----:B------:R-:W-:Y:S02]  /*1060*/  @P0 FADD.FTZ R66, R54, R66 ;  /* 0x0000004236420221 */ /* 0x000fe40000010000 */
.L_x_20086:
[----:B------:R-:W-:Y:S05]  /*1070*/  BSYNC B0 ;  /* 0x0000000000007941 */ /* 0x000fea0003800000 */
.L_x_20085:
[----:B------:R-:W-:Y:S01]  /*1080*/  BSSY B0, `(.L_x_20087) ;  /* 0x0000004000007945 */ /* 0x000fe20003800000 */
[----:B------:R-:W-:Y:S05]  /*1090*/  @!P6 BRA `(.L_x_20088) ;  /* 0x000000200000e947 */ /* 0x000fea0003800000 */
[----:B-----5:R-:W-:-:S04]  /*10a0*/  FMUL.FTZ R67, R59, c[0x0][0x1ec] ;  /* 0x00007b003b437a20 */ /* 0x020fc80000410000 */
[----:B------:R-:W-:Y:S02]  /*10b0*/  @P0 FADD.FTZ R67, R55, R67 ;  /* 0x0000004337430221 */ /* 0x000fe40000010000 */
.L_x_20088:
[----:B------:R-:W-:Y:S05]  /*10c0*/  BSYNC B0 ;  /* 0x0000000000007941 */ /* 0x000fea0003800000 */
.L_x_20087:
        /* <DEDUP_REMOVED lines=15> */
[----:B------:R-:W-:Y:S02]  /*11c0*/  @!P6 FSEL R62, R54, RZ, P4 ;  /* 0x000000ff363ee208 */ /* 0x000fe40002000000 */
[----:B------:R-:W-:Y:S02]  /*11d0*/  @!P6 FSEL R63, R55, RZ, P1 ;  /* 0x000000ff373fe208 */ /* 0x000fe40000800000 */
[----:B------:R-:W-:Y:S01]  /*11e0*/  @!P6 FSEL R60, R52, RZ, P2 ;  /* 0x000000ff343ce208 */ /* 0x000fe20001000000 */
[----:B------:R-:W-:Y:S05]  /*11f0*/  @!P6 BRA `(.L_x_20090) ;  /* 0x000000200000e947 */ /* 0x000fea0003800000 */
[----:B0----5:R-:W-:-:S04]  /*1200*/  FMUL.FTZ R60, R56, c[0x0][0x1ec] ;  /* 0x00007b00383c7a20 */ /* 0x021fc80000410000 */
[----:B------:R-:W-:Y:S02]  /*1210*/  @P0 FADD.FTZ R60, R52, R60 ;  /* 0x0000003c343c0221 */ /* 0x000fe40000010000 */
.L_x_20090:
[----:B0-----:R-:W-:Y:S05]  /*1220*/  BSYNC B0 ;  /* 0x0000000000007941 */ /* 0x001fea0003800000 */
.L_x_20089:
[----:B------:R-:W-:Y:S01]  /*1230*/  BSSY B0, `(.L_x_20091) ;  /* 0x0000004000007945 */ /* 0x000fe20003800000 */
[----:B------:R-:W-:Y:S05]  /*1240*/  @!P6 BRA `(.L_x_20092) ;  /* 0x000000200000e947 */ /* 0x000fea0003800000 */
[----:B-----5:R-:W-:-:S04]  /*1250*/  FMUL.FTZ R61, R57, c[0x0][0x1ec] ;  /* 0x00007b00393d7a20 */ /* 0x020fc80000410000 */
[----:B------:R-:W-:Y:S02]  /*1260*/  @P0 FADD.FTZ R61, R53, R61 ;  /* 0x0000003d353d0221 */ /* 0x000fe40000010000 */
.L_x_20092:
[----:B------:R-:W-:Y:S05]  /*1270*/  BSYNC B0 ;  /* 0x0000000000007941 */ /* 0x000fea0003800000 */
.L_x_20091:
[----:B------:R-:W-:Y:S01]  /*1280*/  BSSY B0, `(.L_x_20093) ;  /* 0x0000004000007945 */ /* 0x000fe20003800000 */
[----:B------:R-:W-:Y:S05]  /*1290*/  @!P6 BRA `(.L_x_20094) ;  /* 0x000000200000e947 */ /* 0x000fea0003800000 */
[----:B-----5:R-:W-:-:S04]  /*12a0*/  FMUL.FTZ R62, R58, c[0x0][0x1ec] ;  /* 0x00007b003a3e7a20 */ /* 0x020fc80000410000 */
[----:B------:R-:W-:Y:S02]  /*12b0*/  @P0 FADD.FTZ R62, R54, R62 ;  /* 0x0000003e363e0221 */ /* 0x000fe40000010000 */
.L_x_20094:
[----:B------:R-:W-:Y:S05]  /*12c0*/  BSYNC B0 ;  /* 0x0000000000007941 */ /* 0x000fea0003800000 */
.L_x_20093:
[----:B------:R-:W-:Y:S01]  /*12d0*/  BSSY B0, `(.L_x_20095) ;  /* 0x0000004000007945 */ /* 0x000fe20003800000 */
[----:B------:R-:W-:Y:S05]  /*12e0*/  @!P6 BRA `(.L_x_20096) ;  /* 0x000000200000e947 */ /* 0x000fea0003800000 */
[----:B-----5:R-:W-:-:S04]  /*12f0*/  FMUL.FTZ R63, R59, c[0x0][0x1ec] ;  /* 0x00007b003b3f7a20 */ /* 0x020fc80000410000 */
[----:B------:R-:W-:Y:S02]  /*1300*/  @P0 FADD.FTZ R63, R55, R63 ;  /* 0x0000003f373f0221 */ /* 0x000fe40000010000 */
.L_x_20096:
[----:B------:R-:W-:Y:S05]  /*1310*/  BSYNC B0 ;  /* 0x0000000000007941 */ /* 0x000fea0003800000 */
.L_x_20095:
[----:B------:R-:W-:Y:S01]  /*1320*/  FADD.FTZ R92, RZ, R80 ;  /* 0x00000050ff5c7221 */ /* 0x000fe20000010000 */
        /* <DEDUP_REMOVED lines=30> */
.L_x_20103:
        /* <DEDUP_REMOVED lines=68> */
.L_x_20104:
        /* <DEDUP_REMOVED lines=73> */
[C---:B------:R-:W-:Y:S01]  /*1de0*/  FADD.FTZ R95, -R91.reuse, R82 ;  /* 0x000000525b5f7221 */ /* 0x040fe20000010100 */
[----:B------:R-:W-:Y:S01]  /*1df0*/  MOV R80, 0x10 ;  /* 0x0000001000507802 */ /* 0x000fe20000000f00 */
[----:B------:R-:W-:Y:S01]  /*1e00*/  FADD.FTZ R117, -R91, R62 ;  /* 0x0000003e5b757221 */ /* 0x000fe20000010100 */
[----:B------:R-:W-:Y:S01]  /*1e10*/  LEA.HI.SX32 R89, R89, R84, 0x1e ;  /* 0x0000005459597211 */ /* 0x000fe200078ff2ff */
[----:B------:R-:W-:-:S02]  /*1e20*/  FADD.FTZ R65, -R91, R65 ;  /* 0x000000415b417221 */ /* 0x000fc40000010100 */
[C---:B------:R-:W-:Y:S01]  /*1e30*/  FMUL.FTZ R60, R90.reuse, R81 ;  /* 0x000000515a3c7220 */ /* 0x040fe20000410000 */
[C---:B------:R-:W-:Y:S01]  /*1e40*/  IADD3 R81, R89.reuse, 0x280, RZ ;  /* 0x0000028059517810 */ /* 0x040fe20007ffe0ff */
[----:B------:R-:W-:Y:S01]  /*1e50*/  FMUL.FTZ R62, R90, R83 ;  /* 0x000000535a3e7220 */ /* 0x000fe20000410000 */
[----:B------:R-:W-:Y:S01]  /*1e60*/  IADD3 R83, R89, 0x80, RZ ;  /* 0x0000008059537810 */ /* 0x000fe20007ffe0ff */
        /* <DEDUP_REMOVED lines=18> */
[----:B------:R-:W-:Y:S02]  /*1f90*/  FADD.FTZ R91, -R91, R63 ;  /* 0x0000003f5b5b7221 */ /* 0x000fe40000010100 */
[----:B------:R-:W-:Y:S02]  /*1fa0*/  FMUL.FTZ R94, R90, R65 ;  /* 0x000000415a5e7220 */ /* 0x000fe40000410000 */
[----:B------:R-:W-:Y:S02]  /*1fb0*/  FFMA.FTZ R63, R31, R62, R7 ;  /* 0x0000003e1f3f7223 */ /* 0x000fe40000010007 */
[----:B------:R-:W-:-:S02]  /*1fc0*/  FFMA.FTZ R61, R29, R60, R5 ;  /* 0x0000003c1d3d7223 */ /* 0x000fc40000010005 */
        /* <DEDUP_REMOVED lines=16> */
[C---:B------:R-:W-:Y:S01]  /*20d0*/  IADD3 R95, R89.reuse, 0x200, RZ ;  /* 0x00000200595f7810 */ /* 0x040fe20007ffe0ff */
[----:B------:R-:W-:Y:S01]  /*20e0*/  FFMA.FTZ R60, R28, R93, R4 ;  /* 0x0000005d1c3c7223 */ /* 0x000fe20000010004 */
[C---:B------:R-:W-:Y:S01]  /*20f0*/  IADD3 R93, R89.reuse, 0x180, RZ ;  /* 0x00000180595d7810 */ /* 0x040fe20007ffe0ff */
[----:B------:R-:W-:-:S04]  /*2100*/  IMAD.WIDE.U32 R64, R89, R80, c[0x0][0x208] ;  /* 0x0000820059407625 */ /* 0x000fc800078e0050 */
[C---:B------:R-:W-:Y:S01]  /*2110*/  FMUL.FTZ R113, R90.reuse, R113 ;  /* 0x000000715a717220 */ /* 0x040fe20000410000 */
[----:B------:R0:W-:Y:S01]  /*2120*/  STG.E.128 [R64.64], R60 ;  /* 0x0000003c40007986 */ /* 0x0001e2000c101d04 */
[C---:B------:R-:W-:Y:S02]  /*2130*/  FMUL.FTZ R98, R90.reuse, R115 ;  /* 0x000000735a627220 */ /* 0x040fe40000410000 */
[C---:B------:R-:W-:Y:S02]  /*2140*/  FMUL.FTZ R117, R90.reuse, R117 ;  /* 0x000000755a757220 */ /* 0x040fe40000410000 */
[----:B------:R-:W-:Y:S01]  /*2150*/  FMUL.FTZ R90, R90, R91 ;  /* 0x0000005b5a5a7220 */ /* 0x000fe20000410000 */
[----:B------:R-:W-:Y:S01]  /*2160*/  IADD3 R91, R89, 0x100, RZ ;  /* 0x00000100595b7810 */ /* 0x000fe20007ffe0ff */
[----:B------:R-:W-:Y:S02]  /*2170*/  FFMA.FTZ R69, R41, R82, R17 ;  /* 0x0000005229457223 */ /* 0x000fe40000010011 */
[----:B------:R-:W-:-:S02]  /*2180*/  FFMA.FTZ R79, R35, R68, R11 ;  /* 0x00000044234f7223 */ /* 0x000fc4000001000b */
[----:B------:R-:W-:Y:S02]  /*2190*/  FFMA.FTZ R78, R34, R99, R10 ;  /* 0x00000063224e7223 */ /* 0x000fe4000001000a */
        /* <DEDUP_REMOVED lines=27> */
.L_x_20100:
[----:B-1----:R-:W-:Y:S05]  /*2350*/  BSYNC B0 ;  /* 0x0000000000007941 */ /* 0x002fea0003800000 */
.L_x_20099:
[----:B------:R-:W-:Y:S02]  /*2360*/  IADD3 R86, R86, c[0x0][0x160], RZ ;  /* 0x0000580056567a10 */ /* 0x000fe40007ffe0ff */
[----:B------:R-:W-:Y:S02]  /*2370*/  LOP3.LUT P1, RZ, R2, 0xff, RZ, 0xc0, !PT ;  /* 0x000000ff02ff7812 */ /* 0x000fe4000782c0ff */
[----:B------:R-:W-:Y:S02]  /*2380*/  ISETP.GE.AND P0, PT, R86, c[0x0][0x164], PT ;  /* 0x0000590056007a0c */ /* 0x000fe40003f06270 */
[----:B------:R-:W-:-:S11]  /*2390*/  SEL R2, RZ, 0x1, P1 ;  /* 0x00000001ff027807 */ /* 0x000fd60000800000 */
[----:B0----5:R-:W-:Y:S01]  /*23a0*/  @P0 CALL.REL.NOINC `(.L_x_20101) ;  /* 0x0000001000000944 */ /* 0x021fe20003c00000 */
[----:B------:R-:W-:Y:S05]  /*23b0*/  BRA `(.L_x_20102) ;  /* 0xffffdf4000007947 */ /* 0x000fea000383ffff */
.L_x_20101:
[----:B------:R-:W-:Y:S05]  /*23c0*/  EXIT ;  /* 0x000000000000794d */ /* 0x000fea0003800000 */
.L_x_20097:
[----:B0-----:R-:W-:Y:S01]  /*23d0*/  HFMA2.MMA R97, -RZ, RZ, 0, 5.9604644775390625e-08 ;  /* 0x00000001ff617435 */ /* 0x001fe200000001ff */
[----:B------:R-:W-:Y:S02]  /*23e0*/  MOV R91, 0x1f ;  /* 0x0000001f005b7802 */ /* 0x000fe40000000f00 */
[----:B------:R-:W-:Y:S02]  /*23f0*/  MOV R96, 0xffffffff ;  /* 0xffffffff00607802 */ /* 0x000fe40000000f00 */
[----:B------:R-:W-:Y:S02]  /*2400*/  MOV R94, 0x2420 ;  /* 0x00002420005e7802 */ /* 0x000fe40000000f00 */
[----:B-----5:R-:W-:Y:S05]  /*2410*/  CALL.REL.NOINC `($__internal_147_$__cuda_sm70_shflsync_bfly_p) ;  /* 0x0000069000007944 */ /* 0x020fea0003c00000 */
[----:B-1----:R-:W-:Y:S01]  /*2420*/  MOV R90, R97 ;  /* 0x00000061005a7202 */ /* 0x002fe20000000f00 */
[----:B0-----:R-:W-:Y:S05]  /*2430*/  BRA `(.L_x_20103) ;  /* 0xfffff0d000007947 */ /* 0x001fea000383ffff */
.L_x_20098:
[----:B------:R-:W-:Y:S01]  /*2440*/  HFMA2.MMA R97, -RZ, RZ, 0, 1.1920928955078125e-07 ;  /* 0x00000002ff617435 */ /* 0x000fe200000001ff */
[----:B------:R-:W-:Y:S02]  /*2450*/  MOV R91, 0x1f ;  /* 0x0000001f005b7802 */ /* 0x000fe40000000f00 */
[----:B------:R-:W-:Y:S02]  /*2460*/  MOV R96, 0xffffffff ;  /* 0xffffffff00607802 */ /* 0x000fe40000000f00 */
[----:B------:R-:W-:-:S02]  /*2470*/  MOV R94, 0x2490 ;  /* 0x00002490005e7802 */ /* 0x000fc40000000f00 */
[----:B-----5:R-:W-:Y:S05]  /*2480*/  CALL.REL.NOINC `($__internal_147_$__cuda_sm70_shflsync_bfly_p) ;  /* 0x0000062000007944 */ /* 0x020fea0003c00000 */
[----:B01----:R-:W-:Y:S01]  /*2490*/  FADD.FTZ R98, R98, R97 ;  /* 0x0000006162627221 */ /* 0x003fe20000010000 */
[----:B------:R-:W-:Y:S01]  /*24a0*/  HFMA2.MMA R97, -RZ, RZ, 0, 2.384185791015625e-07 ;  /* 0x00000004ff617435 */ /* 0x000fe200000001ff */
[----:B------:R-:W-:-:S02]  /*24b0*/  MOV R91, 0x1f ;  /* 0x0000001f005b7802 */ /* 0x000fc40000000f00 */
[----:B------:R-:W-:Y:S02]  /*24c0*/  MOV R96, 0xffffffff ;  /* 0xffffffff00607802 */ /* 0x000fe40000000f00 */
[----:B------:R-:W-:Y:S02]  /*24d0*/  MOV R94, 0x24f0 ;  /* 0x000024f0005e7802 */ /* 0x000fe40000000f00 */
[----:B------:R-:W-:Y:S05]  /*24e0*/  CALL.REL.NOINC `($__internal_147_$__cuda_sm70_shflsync_bfly_p) ;  /* 0x000005c000007944 */ /* 0x000fea0003c00000 */
[----:B01----:R-:W-:Y:S01]  /*24f0*/  FADD.FTZ R98, R98, R97 ;  /* 0x0000006162627221 */ /* 0x003fe20000010000 */
[----:B------:R-:W-:Y:S01]  /*2500*/  HFMA2.MMA R97, -RZ, RZ, 0, 4.76837158203125e-07 ;  /* 0x00000008ff617435 */ /* 0x000fe200000001ff */
[----:B------:R-:W-:Y:S02]  /*2510*/  MOV R91, 0x1f ;  /* 0x0000001f005b7802 */ /* 0x000fe40000000f00 */
[----:B------:R-:W-:Y:S02]  /*2520*/  MOV R96, 0xffffffff ;  /* 0xffffffff00607802 */ /* 0x000fe40000000f00 */
[----:B------:R-:W-:Y:S02]  /*2530*/  MOV R94, 0x2550 ;  /* 0x00002550005e7802 */ /* 0x000fe40000000f00 */
[----:B------:R-:W-:Y:S05]  /*2540*/  CALL.REL.NOINC `($__internal_147_$__cuda_sm70_shflsync_bfly_p) ;  /* 0x0000056000007944 */ /* 0x000fea0003c00000 */
[----:B01----:R-:W-:Y:S01]  /*2550*/  FADD.FTZ R98, R98, R97 ;  /* 0x0000006162627221 */ /* 0x003fe20000010000 */
[----:B------:R-:W-:Y:S01]  /*2560*/  HFMA2.MMA R97, -RZ, RZ, 0, 9.5367431640625e-07 ;  /* 0x00000010ff617435 */ /* 0x000fe200000001ff */
[----:B------:R-:W-:-:S02]  /*2570*/  MOV R91, 0x1f ;  /* 0x0000001f005b7802 */ /* 0x000fc40000000f00 */
[----:B------:R-:W-:Y:S02]  /*2580*/  MOV R96, 0xffffffff ;  /* 0xffffffff00607802 */ /* 0x000fe40000000f00 */
[----:B------:R-:W-:Y:S02]  /*2590*/  MOV R94, 0x25b0 ;  /* 0x000025b0005e7802 */ /* 0x000fe40000000f00 */
[----:B------:R-:W-:Y:S05]  /*25a0*/  CALL.REL.NOINC `($__internal_147_$__cuda_sm70_shflsync_bfly_p) ;  /* 0x0000050000007944 */ /* 0x000fea0003c00000 */
        /* <DEDUP_REMOVED lines=54> */
[----:B------:R-:W-:Y:S05]  /*2910*/  CALL.REL.NOINC `($__internal_147_$__cuda_sm70_shflsync_bfly_p) ;  /* 0x0000019000007944 */ /* 0x000fea0003c00000 */
[----:B01----:R-:W-:Y:S01]  /*2920*/  FADD.FTZ R98, R98, R97 ;  /* 0x0000006162627221 */ /* 0x003fe20000010000 */
[----:B------:R-:W-:Y:S01]  /*2930*/  HFMA2.MMA R97, -RZ, RZ, 0, 1.1920928955078125e-07 ;  /* 0x00000002ff617435 */ /* 0x000fe200000001ff */
[----:B------:R-:W-:Y:S02]  /*2940*/  MOV R91, 0x1f ;  /* 0x0000001f005b7802 */ /* 0x000fe40000000f00 */
[----:B------:R-:W-:Y:S02]  /*2950*/  MOV R96, 0xffffffff ;  /* 0xffffffff00607802 */ /* 0x000fe40000000f00 */
[----:B------:R-:W-:Y:S02]  /*2960*/  MOV R94, 0x2980 ;  /* 0x00002980005e7802 */ /* 0x000fe40000000f00 */
[----:B------:R-:W-:Y:S05]  /*2970*/  CALL.REL.NOINC `($__internal_147_$__cuda_sm70_shflsync_bfly_p) ;  /* 0x0000013000007944 */ /* 0x000fea0003c00000 */
        /* <DEDUP_REMOVED lines=18> */
[----:B01----:R-:W-:Y:S05]  /*2aa0*/  BRA `(.L_x_20104) ;  /* 0xffffeea000007947 */ /* 0x003fea000383ffff */
        .weak           $__internal_147_$__cuda_sm70_shflsync_bfly_p
        .type           $__internal_147_$__cuda_sm70_shflsync_bfly_p,@function
        .size           $__internal_147_$__cuda_sm70_shflsync_bfly_p,(.L_x_22235 - $__internal_147_$__cuda_sm70_shflsync_bfly_p)
$__internal_147_$__cuda_sm70_shflsync_bfly_p:
[----:B------:R-:W-:Y:S01]  /*2ab0*/  HFMA2.MMA R95, -RZ, RZ, 0, 0 ;  /* 0x00000000ff5f7435 */ /* 0x000fe200000001ff */
[----:B------:R-:W-:Y:S04]  /*2ac0*/  WARPSYNC R96 ;  /* 0x0000006000007348 */ /* 0x000fe80003800000 */
[----:B------:R0:W1:Y:S01]  /*2ad0*/  SHFL.BFLY PT, R97, R98, R97, R91 ;  /* 0x0c00006162617389 */ /* 0x00006200000e005b */
[----:B------:R-:W-:Y:S05]  /*2ae0*/  RET.REL.NODEC R94 `(_ZN10layer_norm13ln_fwd_kernelINS_13Kernel_traitsIfffffjLj3072ELj1ELj1ELj4ELj16ENS_18Kernel_traits_baseILj3072EfffffjLj128EEEEELb0ELb0ELb1ELb1EEEvNS_9FwdParamsE) ;  /* 0xffffd5105e007950 */ /* 0x000fea0003c3ffff */
.L_x_20105:
        /* <DEDUP_REMOVED lines=9> */
.L_x_22235:


//--------------------- .text._ZN10layer_norm13ln_fwd_kernelINS_13Kernel_traitsIfffffjLj3072ELj1ELj1ELj4ELj16ENS_18Kernel_traits_baseILj3072EfffffjLj128EEEEELb0ELb1ELb0ELb0EEEvNS_9FwdParamsE --------------------------
	.section	.text._ZN10layer_norm13ln_fwd_kernelINS_13Kernel_traitsIfffffjLj3072ELj1ELj1ELj4ELj16ENS_18Kernel_traits_baseILj3072EfffffjLj128EEEEELb0ELb1ELb0ELb0EEEvNS_9FwdParamsE,"ax",@progbits
	.sectioninfo	@"SHI_REGISTERS=124"
	.align	128
        .global         _ZN10layer_norm13ln_fwd_kernelINS_13Kernel_traitsIfffffjLj3072ELj1ELj1ELj4ELj16ENS_18Kernel_traits_baseILj3072EfffffjLj128EEEEELb0ELb1ELb0ELb0EEEvNS_9FwdParamsE
        .type           _ZN10layer_norm13ln_fwd_kernelINS_13Kernel_traitsIfffffjLj3072ELj1ELj1ELj4ELj16ENS_18Kernel_traits_baseILj3072EfffffjLj128EEEEELb0ELb1ELb0ELb0EEEvNS_9FwdParamsE,@function
        .size           _ZN10layer_norm13ln_fwd_kernelINS_13Kernel_traitsIfffffjLj3072ELj1ELj1ELj4ELj16ENS_18Kernel_traits_baseILj3072EfffffjLj128EEEEELb0ELb1ELb0ELb0EEEvNS_9FwdParamsE,(.L_x_22236 - _ZN10layer_norm13ln_fwd_kernelINS_13Kernel_traitsIfffffjLj3072ELj1ELj1ELj4ELj16ENS_18Kernel_traits_baseILj3072EfffffjLj128EEEEELb0ELb1ELb0ELb0EEEvNS_9FwdParamsE)
        .other          _ZN10layer_norm13ln_fwd_kernelINS_13Kernel_traitsIfffffjLj3072ELj1ELj1ELj4ELj16ENS_18Kernel_traits_baseILj3072EfffffjLj128EEEEELb0ELb1ELb0ELb0EEEvNS_9FwdParamsE,@"STO_CUDA_ENTRY STV_DEFAULT"
_ZN10layer_norm13ln_fwd_kernelINS_13Kernel_traitsIfffffjLj3072ELj1ELj1ELj4ELj16ENS_18Kernel_traits_baseILj3072EfffffjLj128EEEEELb0ELb1ELb0ELb0EEEvNS_9FwdParamsE:
.text._ZN10layer_norm13ln_fwd_kernelINS_13Kernel_traitsIfffffjLj3072ELj1ELj1ELj4ELj16ENS_18Kernel_traits_baseILj3072EfffffjLj128EEEEELb0ELb1ELb0ELb0EEEvNS_9FwdParamsE:
        /* <DEDUP_REMOVED lines=28> */
[C---:B------:R-:W-:Y:S02]  /*01c0*/  @P1 LEA.HI.X R3, R72.reuse, c[0x0][0x21c], RZ, 0x4, P2 ;  /* 0x0000870048031a11 */ /* 0x040fe400010f24ff */
[----:B------:R-:W-:-:S03]  /*01d0*/  LEA R16, P2, R72, c[0x0][0x1c8], 0x4 ;  /* 0x0000720048107a11 */ /* 0x000fc600078420ff */
[----:B------:R0:W5:Y:S01]  /*01e0*/  @P1 LDG.E.128 R8, [R2.64] ;  /* 0x0000000402081981 */ /* 0x000162000c1e1d00 */
[----:B------:R-:W-:-:S06]  /*01f0*/  LEA.HI.X R17, R72, c[0x0][0x1cc], RZ, 0x4, P2 ;  /* 0x0000730048117a11 */ /* 0x000fcc00010f24ff */
[----:B------:R-:W5:Y:S01]  /*0200*/  LDG.E.128 R16, [R16.64] ;  /* 0x0000000410107981 */ /* 0x000f62000c1e1d00 */
[----:B------:R-:W-:-:S03]  /*0210*/  LOP3.LUT R72, R72, 0x80, RZ, 0xfc, !PT ;  /* 0x0000008048487812 */ /* 0x000fc600078efcff */
.L_x_20107:
[----:B------:R-:W-:Y:S05]  /*0220*/  BSYNC B0 ;  /* 0x0000000000007941 */ /* 0x000fea0003800000 */
.L_x_20106:
        /* <DEDUP_REMOVED lines=10> */
[C---:B------:R-:W-:Y:S02]  /*02d0*/  @P1 LEA.HI.X R3, R72.reuse, c[0x0][0x21c], RZ, 0x4, P2 ;  /* 0x0000870048031a11 */ /* 0x040fe400010f24ff */
[----:B------:R-:W-:-:S03]  /*02e0*/  LEA R28, P2, R72, c[0x0][0x1c8], 0x4 ;  /* 0x00007200481c7a11 */ /* 0x000fc600078420ff */
[----:B------:R0:W5:Y:S01]  /*02f0*/  @P1 LDG.E.128 R20, [R2.64] ;  /* 0x0000000402141981 */ /* 0x000162000c1e1d00 */
[----:B------:R-:W-:-:S06]  /*0300*/  LEA.HI.X R29, R72, c[0x0][0x1cc], RZ, 0x4, P2 ;  /* 0x00007300481d7a11 */ /* 0x000fcc00010f24ff */
[----:B------:R-:W5:Y:S01]  /*0310*/  LDG.E.128 R28, [R28.64] ;  /* 0x000000041c1c7981 */ /* 0x000f62000c1e1d00 */
[----:B------:R-:W-:-:S03]  /*0320*/  IADD3 R72, R72, 0x80, RZ ;  /* 0x0000008048487810 */ /* 0x000fc60007ffe0ff */
.L_x_20109:
[----:B------:R-:W-:Y:S05]  /*0330*/  BSYNC B0 ;  /* 0x0000000000007941 */ /* 0x000fea0003800000 */
.L_x_20108:
        /* <DEDUP_REMOVED lines=10> */
[C---:B------:R-:W-:Y:S02]  /*03e0*/  @P1 LEA.HI.X R3, R72.reuse, c[0x0][0x21c], RZ, 0x4, P2 ;  /* 0x0000870048031a11 */ /* 0x040fe400010f24ff */
[----:B------:R-:W-:-:S03]  /*03f0*/  LEA R40, P2, R72, c[0x0][0x1c8], 0x4 ;  /* 0x0000720048287a11 */ /* 0x000fc600078420ff */
[----:B------:R0:W5:Y:S01]  /*0400*/  @P1 LDG.E.128 R32, [R2.64] ;  /* 0x0000000402201981 */ /* 0x000162000c1e1d00 */
[----:B------:R-:W-:-:S06]  /*0410*/  LEA.HI.X R41, R72, c[0x0][0x1cc], RZ, 0x4, P2 ;  /* 0x0000730048297a11 */ /* 0x000fcc00010f24ff */
[----:B------:R-:W5:Y:S01]  /*0420*/  LDG.E.128 R40, [R40.64] ;  /* 0x0000000428287981 */ /* 0x000f62000c1e1d00 */
[----:B------:R-:W-:-:S03]  /*0430*/  IADD3 R72, R72, 0x80, RZ ;  /* 0x0000008048487810 */ /* 0x000fc60007ffe0ff */
.L_x_20111:
[----:B------:R-:W-:Y:S05]  /*0440*/  BSYNC B0 ;  /* 0x0000000000007941 */ /* 0x000fea0003800000 */
.L_x_20110:
        /* <DEDUP_REMOVED lines=16> */
.L_x_20113:
[----:B------:R-:W-:Y:S05]  /*0550*/  BSYNC B0 ;  /* 0x0000000000007941 */ /* 0x000fea0003800000 */
.L_x_20112:
        /* <DEDUP_REMOVED lines=16> */
.L_x_20115:
[----:B------:R-:W-:Y:S05]  /*0660*/  BSYNC B0 ;  /* 0x0000000000007941 */ /* 0x000fea0003800000 */
.L_x_20114:
[----:B------:R-:W-:Y:S01]  /*0670*/  ISETP.GE.U32.AND P1, PT, R6, 0x300, PT ;  /* 0x000003000600780c */ /* 0x000fe20003f26070 */
[----:B------:R-:W-:-:S12]  /*0680*/  BSSY B0, `(.L_x_20116) ;  /* 0x000000f000007945 */ /* 0x000fd80003800000 */
[----:B------:R-:W-:Y:S05]  /*0690*/  @!P1 BRA `(.L_x_20117) ;  /* 0x000000d000009947 */ /* 0x000fea0003800000 */
[C---:B------:R-:W-:Y:S01]  /*06a0*/  LEA R76, P2, R72.reuse, c[0x0][0x1c8], 0x4 ;  /* 0x00007200484c7a11 */ /* 0x040fe200078420ff */
[----:B------:R-:W-:Y:S01]  /*06b0*/  CS2R R70, SRZ ;  /* 0x0000000000467805 */ /* 0x000fe2000001ff00 */
[----:B------:R-:W-:Y:S01]  /*06c0*/  MOV R73, 0x10 ;  /* 0x0000001000497802 */ /* 0x000fe20000000f00 */
[----:B------:R-:W-:Y:S01]  /*06d0*/  CS2R R68, SRZ ;  /* 0x0000000000447805 */ /* 0x000fe2000001ff00 */
[----:B------:R-:W-:Y:S02]  /*06e0*/  LEA.HI.X R77, R72, c[0x0][0x1cc], RZ, 0x4, P2 ;  /* 0x00007300484d7a11 */ /* 0x000fe400010f24ff */
[----:B------:R-:W-:-:S04]  /*06f0*/  ISETP.NE.U32.AND P2, PT, RZ, c[0x0][0x218], PT ;  /* 0x00008600ff007a0c */ /* 0x000fc80003f45070 */
[----:B------:R-:W-:Y:S01]  /*0700*/  ISETP.NE.AND.EX P2, PT, RZ, c[0x0][0x21c], PT, P2 ;  /* 0x00008700ff007a0c */ /* 0x000fe20003f45320 */
[----:B------:R-:W5:-:S12]  /*0710*/  LDG.E.128 R76, [R76.64] ;  /* 0x000000044c4c7981 */ /* 0x000f58000c1e1d00 */
[----:B0-----:R-:W-:-:S04]  /*0720*/  @P2 LEA R2, P3, R72, c[0x0][0x218], 0x4 ;  /* 0x0000860048022a11 */ /* 0x001fc800078620ff */
[C---:B------:R-:W-:Y:S01]  /*0730*/  @P2 LEA.HI.X R3, R72.reuse, c[0x0][0x21c], RZ, 0x4, P3 ;  /* 0x0000870048032a11 */ /* 0x040fe200018f24ff */
[----:B------:R-:W-:-:S04]  /*0740*/  IMAD.WIDE.U32 R72, R72, R73, c[0x0][0x1b0] ;  /* 0x00006c0048487625 */ /* 0x000fc800078e0049 */
[----:B------:R0:W5:Y:S04]  /*0750*/  @P2 LDG.E.128 R68, [R2.64] ;  /* 0x0000000402442981 */ /* 0x000168000c1e1d00 */
[----:B------:R-:W5:Y:S02]  /*0760*/  LDG.E.128 R72, [R72.64] ;  /* 0x0000000448487981 */ /* 0x000f64000c1e1d00 */
.L_x_20117:
[----:B------:R-:W-:Y:S05]  /*0770*/  BSYNC B0 ;  /* 0x0000000000007941 */ /* 0x000fea0003800000 */
.L_x_20116:
        /* <DEDUP_REMOVED lines=12> */
[----:B------:R-:W-:-:S04]  /*0840*/  IMNMX R3, RZ, R3, !PT ;  /* 0x00000003ff037217 */ /* 0x000fc80007800200 */
        /* <DEDUP_REMOVED lines=13> */
.L_x_20145:
[----:B------:R-:W-:Y:S02]  /*0920*/  ISETP.NE.U32.AND P2, PT, RZ, c[0x0][0x1c0], PT ;  /* 0x00007000ff007a0c */ /* 0x000fe40003f45070 */
[----:B------:R-:W-:-:S02]  /*0930*/  MOV R108, 0x3f800000 ;  /* 0x3f800000006c7802 */ /* 0x000fc40000000f00 */
[----:B------:R-:W-:-:S13]  /*0940*/  ISETP.NE.AND.EX P2, PT, RZ, c[0x0][0x1c4], PT, P2 ;  /* 0x00007100ff007a0c */ /* 0x000fda0003f45320 */
[----:B------:R-:W-:-:S05]  /*0950*/  @P2 MOV R110, 0x4 ;  /* 0x00000004006e2802 */ /* 0x000fca0000000f00 */
[----:B------:R-:W-:-:S05]  /*0960*/  @P2 IMAD.WIDE R110, R5, R110, c[0x0][0x1c0] ;  /* 0x00007000056e2625 */ /* 0x000fca00078e026e */
[----:B-----5:R2:W5:Y:S01]  /*0970*/  @P2 LDG.E R108, [R110.64] ;  /* 0x000000046e6c2981 */ /* 0x020562000c1e1900 */
[----:B0-----:R-:W-:Y:S01]  /*0980*/  IMAD R7, R5, c[0x0][0x168], RZ ;  /* 0x00005a0005077a24 */ /* 0x001fe200078e02ff */
[----:B------:R-:W-:Y:S01]  /*0990*/  LOP3.LUT R114, R0, 0x7f, RZ, 0xc0, !PT ;  /* 0x0000007f00727812 */ /* 0x000fe200078ec0ff */
[----:B------:R-:W-:Y:S03]  /*09a0*/  BSSY B0, `(.L_x_20118) ;  /* 0x0000020000007945 */ /* 0x000fe60003800000 */
[----:B------:R-:W-:-:S04]  /*09b0*/  SHF.R.S32.HI R112, RZ, 0x1f, R7 ;  /* 0x0000001fff707819 */ /* 0x000fc80000011407 */
[----:B------:R-:W-:-:S04]  /*09c0*/  LEA.HI R7, R112, R7, RZ, 0x2 ;  /* 0x0000000770077211 */ /* 0x000fc800078f10ff */
[----:B------:R-:W-:-:S04]  /*09d0*/  LEA.HI.SX32 R7, R7, R114, 0x1e ;  /* 0x0000007207077211 */ /* 0x000fc800078ff2ff */
[----:B------:R-:W-:Y:S01]  /*09e0*/  MOV R109, R7 ;  /* 0x00000007006d7202 */ /* 0x000fe20000000f00 */
[----:B------:R-:W-:Y:S05]  /*09f0*/  @!P0 BRA `(.L_x_20119) ;  /* 0x000001a000008947 */ /* 0x000fea0003800000 */
[----:B--2---:R-:W-:Y:S01]  /*0a00*/  ISETP.NE.U32.AND P2, PT, RZ, c[0x0][0x180], PT ;  /* 0x00006000ff007a0c */ /* 0x004fe20003f45070 */
        /* <DEDUP_REMOVED lines=25> */
.L_x_20119:
[----:B--2---:R-:W-:Y:S05]  /*0ba0*/  BSYNC B0 ;  /* 0x0000000000007941 */ /* 0x004fea0003800000 */
.L_x_20118:
[----:B------:R-:W-:Y:S01]  /*0bb0*/  ISETP.GE.U32.AND P2, PT, R6, 0x100, PT ;  /* 0x000001000600780c */ /* 0x000fe20003f46070 */
[----:B------:R-:W-:-:S12]  /*0bc0*/  BSSY B0, `(.L_x_20120) ;  /* 0x000001c000007945 */ /* 0x000fd80003800000 */
[----:B------:R-:W-:Y:S05]  /*0bd0*/  @!P2 BRA `(.L_x_20121) ;  /* 0x000001a00000a947 */ /* 0x000fea0003800000 */
[----:B------:R-:W-:Y:S02]  /*0be0*/  ISETP.NE.U32.AND P2, PT, RZ, c[0x0][0x180], PT ;  /* 0x00006000ff007a0c */ /* 0x000fe40003f45070 */
[----:B0-----:R-:W-:Y:S02]  /*0bf0*/  MOV R110, 0x10 ;  /* 0x00000010006e7802 */ /* 0x001fe40000000f00 */
        /* <DEDUP_REMOVED lines=24> */
.L_x_20121:
[----:B------:R-:W-:Y:S05]  /*0d80*/  BSYNC B0 ;  /* 0x0000000000007941 */ /* 0x000fea0003800000 */
.L_x_20120:
        /* <DEDUP_REMOVED lines=29> */
.L_x_20123:
[----:B------:R-:W-:Y:S05]  /*0f60*/  BSYNC B0 ;  /* 0x0000000000007941 */ /* 0x000fea0003800000 */
.L_x_20122:
        /* <DEDUP_REMOVED lines=29> */
.L_x_20125:
[----:B------:R-:W-:Y:S05]  /*1140*/  BSYNC B0 ;  /* 0x0000000000007941 */ /* 0x000fea0003800000 */
.L_x_20124:
        /* <DEDUP_REMOVED lines=29> */
.L_x_20127:
[----:B------:R-:W-:Y:S05]  /*1320*/  BSYNC B0 ;  /* 0x0000000000007941 */ /* 0x000fea0003800000 */
.L_x_20126:
[----:B------:R-:W-:Y:S01]  /*1330*/  BSSY B0, `(.L_x_20128) ;  /* 0x000001b000007945 */ /* 0x000fe20003800000 */
        /* <DEDUP_REMOVED lines=26> */
.L_x_20129:
[----:B------:R-:W-:Y:S05]  /*14e0*/  BSYNC B0 ;  /* 0x0000000000007941 */ /* 0x000fea0003800000 */
.L_x_20128:
        /* <DEDUP_REMOVED lines=36> */
.L_x_20146:
        /* <DEDUP_REMOVED lines=69> */
.L_x_20147:
        /* <DEDUP_REMOVED lines=12> */
[----:B0-----:R-:W-:-:S03]  /*1c40*/  HFMA2.MMA R115, -RZ, RZ, 0, 0 ;  /* 0x00000000ff737435 */ /* 0x001fc600000001ff */
        /* <DEDUP_REMOVED lines=8> */
[----:B------:R-:W-:Y:S05]  /*1cd0*/  SHFL.DOWN PT, R112, R119, 0x1, 0x1f ;  /* 0x08201f0077707f89 */ /* 0x000fea00000e0000 */
[----:B------:R-:W0:Y:S01]  /*1ce0*/  I2F R110, R119 ;  /* 0x00000077006e7306 */ /* 0x000e220000201400 */
[----:B-1----:R-:W1:Y:S07]  /*1cf0*/  SHFL.DOWN PT, R117, R108, 0x2, 0x1f ;  /* 0x08401f006c757f89 */ /* 0x002e6e00000e0000 */
[----:B0-----:R-:W0:Y:S01]  /*1d00*/  MUFU.RCP R113, R110 ;  /* 0x0000006e00717308 */ /* 0x001e220000001000 */
[----:B------:R-:W2:Y:S01]  /*1d10*/  SHFL.DOWN PT, R114, R109, 0x2, 0x1f ;  /* 0x08401f006d727f89 */ /* 0x000ea200000e0000 */
[----:B-1----:R-:W-:-:S02]  /*1d20*/  FADD.FTZ R118, -R117, R108 ;  /* 0x0000006c75767221 */ /* 0x002fc40000010100 */
[----:B------:R-:W-:Y:S02]  /*1d30*/  FMUL.FTZ R117, R117, R116 ;  /* 0x0000007475757220 */ /* 0x000fe40000410000 */
[----:B------:R-:W-:Y:S02]  /*1d40*/  FMUL.FTZ R118, R118, R118 ;  /* 0x0000007676767220 */ /* 0x000fe40000410000 */
[----:B------:R-:W-:Y:S01]  /*1d50*/  FFMA.FTZ R108, R121, R108, R117 ;  /* 0x0000006c796c7223 */ /* 0x000fe20000010075 */
[----:B------:R-:W-:Y:S01]  /*1d60*/  IADD3 R117, R119, R112, RZ ;  /* 0x0000007077757210 */ /* 0x000fe20007ffe0ff */
[----:B------:R-:W-:Y:S01]  /*1d70*/  FMUL.FTZ R118, R118, R121 ;  /* 0x0000007976767220 */ /* 0x000fe20000410000 */
[----:B------:R-:W-:Y:S01]  /*1d80*/  I2F R112, R112 ;  /* 0x0000007000707306 */ /* 0x000fe20000201400 */
[----:B0-----:R-:W-:Y:S02]  /*1d90*/  FMUL.FTZ R115, R113, R108 ;  /* 0x0000006c71737220 */ /* 0x001fe40000410000 */
[----:B------:R-:W-:-:S02]  /*1da0*/  FMUL.FTZ R118, R118, R116 ;  /* 0x0000007476767220 */ /* 0x000fc40000410000 */
[----:B--2---:R-:W-:Y:S01]  /*1db0*/  FADD.FTZ R114, R114, R109 ;  /* 0x0000006d72727221 */ /* 0x004fe20000010000 */
[----:B------:R-:W0:Y:S02]  /*1dc0*/  SHFL.DOWN PT, R108, R115, 0x1, 0x1f ;  /* 0x08201f00736c7f89 */ /* 0x000e2400000e0000 */
[----:B------:R-:W1:Y:S01]  /*1dd0*/  I2F R117, R117 ;  /* 0x0000007500757306 */ /* 0x000e620000201400 */
[----:B------:R-:W-:-:S05]  /*1de0*/  FFMA.FTZ R114, R113, R118, R114 ;  /* 0x0000007671727223 */ /* 0x000fca0000010072 */
[----:B------:R-:W2:Y:S02]  /*1df0*/  SHFL.DOWN PT, R109, R114, 0x1, 0x1f ;  /* 0x08201f00726d7f89 */ /* 0x000ea400000e0000 */
[----:B-1----:R-:W1:Y:S01]  /*1e00*/  MUFU.RCP R113, R117 ;  /* 0x0000007500717308 */ /* 0x002e620000001000 */
[----:B0-----:R-:W-:Y:S02]  /*1e10*/  FMUL.FTZ R116, R108, R112 ;  /* 0x000000706c747220 */ /* 0x001fe40000410000 */
[----:B------:R-:W-:Y:S02]  /*1e20*/  FADD.FTZ R108, R115, -R108 ;  /* 0x8000006c736c7221 */ /* 0x000fe40000010000 */
[----:B------:R-:W-:Y:S02]  /*1e30*/  FFMA.FTZ R116, R110, R115, R116 ;  /* 0x000000736e747223 */ /* 0x000fe40000010074 */
[----:B------:R-:W-:-:S04]  /*1e40*/  FMUL.FTZ R119, R108, R108 ;  /* 0x0000006c6c777220 */ /* 0x000fc80000410000 */
[----:B------:R-:W-:Y:S02]  /*1e50*/  FMUL.FTZ R119, R110, R119 ;  /* 0x000000776e777220 */ /* 0x000fe40000410000 */
[----:B-1----:R-:W-:Y:S02]  /*1e60*/  FMUL.FTZ R108, R113, R116 ;  /* 0x00000074716c7220 */ /* 0x002fe40000410000 */
[----:B--2---:R-:W-:Y:S02]  /*1e70*/  FADD.FTZ R110, R114, R109 ;  /* 0x0000006d726e7221 */ /* 0x004fe40000010000 */
[----:B------:R-:W-:Y:S02]  /*1e80*/  FMUL.FTZ R119, R119, R112 ;  /* 0x0000007077777220 */ /* 0x000fe40000410000 */
[----:B------:R-:W0:Y:S02]  /*1e90*/  SHFL.IDX PT, R108, R108, RZ, 0x1f ;  /* 0x00001fff6c6c7589 */ /* 0x000e2400000e0000 */
        /* <DEDUP_REMOVED lines=23> */
[C---:B------:R-:W-:Y:S01]  /*2010*/  FMUL.FTZ R111, R113.reuse, R114 ;  /* 0x00000072716f7220 */ /* 0x040fe20000410000 */
[----:B------:R-:W-:Y:S01]  /*2020*/  MOV R114, 0x10 ;  /* 0x0000001000727802 */ /* 0x000fe20000000f00 */
        /* <DEDUP_REMOVED lines=8> */
.L_x_20133:
[----:B------:R-:W-:Y:S05]  /*20b0*/  BSYNC B0 ;  /* 0x0000000000007941 */ /* 0x000fea0003800000 */
.L_x_20132:
[----:B------:R-:W-:Y:S01]  /*20c0*/  ISETP.GE.U32.AND P2, PT, R6, 0x100, PT ;  /* 0x000001000600780c */ /* 0x000fe20003f46070 */
[----:B------:R-:W-:-:S12]  /*20d0*/  BSSY B0, `(.L_x_20134) ;  /* 0x0000012000007945 */ /* 0x000fd80003800000 */
[----:B------:R-:W-:Y:S05]  /*20e0*/  @!P2 BRA `(.L_x_20135) ;  /* 0x000001000000a947 */ /* 0x000fea0003800000 */
[--C-:B01----:R-:W-:Y:S02]  /*20f0*/  FADD.FTZ R114, R90, -R112.reuse ;  /* 0x800000705a727221 */ /* 0x103fe40000010000 */
[--C-:B------:R-:W-:Y:S02]  /*2100*/  FADD.FTZ R108, R88, -R112.reuse ;  /* 0x80000070586c7221 */ /* 0x100fe40000010000 */
[----:B------:R-:W-:Y:S01]  /*2110*/  FMUL.FTZ R111, R113, R114 ;  /* 0x00000072716f7220 */ /* 0x000fe20000410000 */
[----:B------:R-:W-:Y:S01]  /*2120*/  HFMA2.MMA R114, -RZ, RZ, 0, 9.5367431640625e-07 ;  /* 0x00000010ff727435 */ /* 0x000fe200000001ff */
        /* <DEDUP_REMOVED lines=12> */
.L_x_20135:
[----:B------:R-:W-:Y:S05]  /*21f0*/  BSYNC B0 ;  /* 0x0000000000007941 */ /* 0x000fea0003800000 */
.L_x_20134:
        /* <DEDUP_REMOVED lines=9> */
[C---:B------:R-:W-:Y:S01]  /*2290*/  FMUL.FTZ R111, R113.reuse, R114 ;  /* 0x00000072716f7220 */ /* 0x040fe20000410000 */
[----:B------:R-:W-:Y:S01]  /*22a0*/  MOV R114, 0x10 ;  /* 0x0000001000727802 */ /* 0x000fe20000000f00 */
        /* <DEDUP_REMOVED lines=8> */
.L_x_20137:
[----:B------:R-:W-:Y:S05]  /*2330*/  BSYNC B0 ;  /* 0x0000000000007941 */ /* 0x000fea0003800000 */
.L_x_20136:
        /* <DEDUP_REMOVED lines=19> */
.L_x_20139:
[----:B------:R-:W-:Y:S05]  /*2470*/  BSYNC B0 ;  /* 0x0000000000007941 */ /* 0x000fea0003800000 */
.L_x_20138:
        /* <DEDUP_REMOVED lines=19> */
.L_x_20141:
[----:B------:R-:W-:Y:S05]  /*25b0*/  BSYNC B0 ;  /* 0x0000000000007941 */ /* 0x000fea0003800000 */
.L_x_20140:
[----:B------:R-:W-:Y:S01]  /*25c0*/  BSSY B0, `(.L_x_20142) ;  /* 0x0000011000007945 */ /* 0x000fe20003800000 */
        /* <DEDUP_REMOVED lines=16> */
.L_x_20143:
[----:B------:R-:W-:Y:S05]  /*26d0*/  BSYNC B0 ;  /* 0x0000000000007941 */ /* 0x000fea0003800000 */
.L_x_20142:
[----:B------:R-:W-:Y:S02]  /*26e0*/  LOP3.LUT P2, RZ, R3, 0xff, RZ, 0xc0, !PT ;  /* 0x000000ff03ff7812 */ /* 0x000fe4000784c0ff */
[----:B------:R-:W-:Y:S02]  /*26f0*/  IADD3 R5, R5, c[0x0][0x160], RZ ;  /* 0x0000580005057a10 */ /* 0x000fe40007ffe0ff */
[----:B------:R-:W-:Y:S02]  /*2700*/  SEL R3, RZ, 0x1, P2 ;  /* 0x00000001ff037807 */ /* 0x000fe40001000000 */
[----:B------:R-:W-:-:S13]  /*2710*/  ISETP.GE.AND P2, PT, R5, c[0x0][0x164], PT ;  /* 0x0000590005007a0c */ /* 0x000fda0003f46270 */
[----:B01----:R-:W-:Y:S01]  /*2720*/  @P2 CALL.REL.NOINC `(.L_x_20144) ;  /* 0x0000001000002944 */ /* 0x003fe20003c00000 */
[----:B------:R-:W-:Y:S05]  /*2730*/  BRA `(.L_x_20145) ;  /* 0xffffe1e000007947 */ /* 0x000fea000383ffff */
.L_x_20144:
[----:B------:R-:W-:Y:S05]  /*2740*/  EXIT ;  /* 0x000000000000794d */ /* 0x000fea0003800000 */
.L_x_20130:
[----:B------:R-:W-:Y:S01]  /*2750*/  HFMA2.MMA R111, -RZ, RZ, 0, 1.847743988037109375e-06 ;  /* 0x0000001fff6f7435 */ /* 0x000fe200000001ff */
[----:B------:R-:W-:Y:S02]  /*2760*/  MOV R116, 0x1 ;  /* 0x0000000100747802 */ /* 0x000fe40000000f00 */
[----:B------:R-:W-:Y:S02]  /*2770*/  MOV R114, 0xffffffff ;  /* 0xffffffff00727802 */ /* 0x000fe40000000f00 */
[----:B------:R-:W-:Y:S02]  /*2780*/  MOV R112, 0x27a0 ;  /* 0x000027a000707802 */ /* 0x000fe40000000f00 */
[----:B-1----:R-:W-:Y:S05]  /*2790*/  CALL.REL.NOINC `($__internal_148_$__cuda_sm70_shflsync_bfly_p) ;  /* 0x000006b000007944 */ /* 0x002fea0003c00000 */
[----:B-1----:R-:W-:Y:S01]  /*27a0*/  MOV R108, R116 ;  /* 0x00000074006c7202 */ /* 0x002fe20000000f00 */
[----:B0-----:R-:W-:Y:S05]  /*27b0*/  BRA `(.L_x_20146) ;  /* 0xffffef7000007947 */ /* 0x001fea000383ffff */
.L_x_20131:
[----:B------:R-:W-:Y:S01]  /*27c0*/  HFMA2.MMA R116, -RZ, RZ, 0, 1.1920928955078125e-07 ;  /* 0x00000002ff747435 */ /* 0x000fe200000001ff */
[----:B------:R-:W-:Y:S02]  /*27d0*/  MOV R111, 0x1f ;  /* 0x0000001f006f7802 */ /* 0x000fe40000000f00 */
[----:B------:R-:W-:Y:S02]  /*27e0*/  MOV R114, 0xffffffff ;  /* 0xffffffff00727802 */ /* 0x000fe40000000f00 */
[----:B------:R-:W-:-:S02]  /*27f0*/  MOV R112, 0x2810 ;  /* 0x0000281000707802 */ /* 0x000fc40000000f00 */
[----:B-1----:R-:W-:Y:S05]  /*2800*/  CALL.REL.NOINC `($__internal_148_$__cuda_sm70_shflsync_bfly_p) ;  /* 0x0000064000007944 */ /* 0x002fea0003c00000 */
[----:B01----:R-:W-:Y:S01]  /*2810*/  FADD.FTZ R109, R109, R116 ;  /* 0x000000746d6d7221 */ /* 0x003fe20000010000 */
[----:B------:R-:W-:Y:S01]  /*2820*/  HFMA2.MMA R116, -RZ, RZ, 0, 2.384185791015625e-07 ;  /* 0x00000004ff747435 */ /* 0x000fe200000001ff */
[----:B------:R-:W-:-:S02]  /*2830*/  MOV R111, 0x1f ;  /* 0x0000001f006f7802 */ /* 0x000fc40000000f00 */
[----:B------:R-:W-:Y:S02]  /*2840*/  MOV R114, 0xffffffff ;  /* 0xffffffff00727802 */ /* 0x000fe40000000f00 */
[----:B------:R-:W-:Y:S02]  /*2850*/  MOV R112, 0x2870 ;  /* 0x0000287000707802 */ /* 0x000fe40000000f00 */
[----:B------:R-:W-:Y:S05]  /*2860*/  CALL.REL.NOINC `($__internal_148_$__cuda_sm70_shflsync_bfly_p) ;  /* 0x000005e000007944 */ /* 0x000fea0003c00000 */
[----:B01----:R-:W-:Y:S01]  /*2870*/  FADD.FTZ R109, R109, R116 ;  /* 0x000000746d6d7221 */ /* 0x003fe20000010000 */
[----:B------:R-:W-:Y:S01]  /*2880*/  HFMA2.MMA R116, -RZ, RZ, 0, 4.76837158203125e-07 ;  /* 0x00000008ff747435 */ /* 0x000fe200000001ff */
[----:B------:R-:W-:Y:S02]  /*2890*/  MOV R111, 0x1f ;  /* 0x0000001f006f7802 */ /* 0x000fe40000000f00 */
[----:B------:R-:W-:Y:S02]  /*28a0*/  MOV R114, 0xffffffff ;  /* 0xffffffff00727802 */ /* 0x000fe40000000f00 */
[----:B------:R-:W-:Y:S02]  /*28b0*/  MOV R112, 0x28d0 ;  /* 0x000028d000707802 */ /* 0x000fe40000000f00 */
[----:B------:R-:W-:Y:S05]  /*28c0*/  CALL.REL.NOINC `($__internal_148_$__cuda_sm70_shflsync_bfly_p) ;  /* 0x0000058000007944 */ /* 0x000fea0003c00000 */
[----:B01----:R-:W-:Y:S01]  /*28d0*/  FADD.FTZ R109, R109, R116 ;  /* 0x000000746d6d7221 */ /* 0x003fe20000010000 */
[----:B------:R-:W-:Y:S01]  /*28e0*/  HFMA2.MMA R116, -RZ, RZ, 0, 9.5367431640625e-07 ;  /* 0x00000010ff747435 */ /* 0x000fe200000001ff */
[----:B------:R-:W-:-:S02]  /*28f0*/  MOV R111, 0x1f ;  /* 0x0000001f006f7802 */ /* 0x000fc40000000f00 */
[----:B------:R-:W-:Y:S02]  /*2900*/  MOV R114, 0xffffffff ;  /* 0xffffffff00727802 */ /* 0x000fe40000000f00 */
[----:B------:R-:W-:Y:S02]  /*2910*/  MOV R112, 0x2930 ;  /* 0x0000293000707802 */ /* 0x000fe40000000f00 */
[----:B------:R-:W-:Y:S05]  /*2920*/  CALL.REL.NOINC `($__internal_148_$__cuda_sm70_shflsync_bfly_p) ;  /* 0x0000052000007944 */ /* 0x000fea0003c00000 */
        /* <DEDUP_REMOVED lines=54> */
[----:B------:R-:W-:Y:S02]  /*2c90*/  MOV R112, 0x2cb0 ;  /* 0x00002cb000707802 */ /* 0x000fe40000000f00 */
[----:B------:R-:W-:Y:S05]  /*2ca0*/  CALL.REL.NOINC `($__internal_148_$__cuda_sm70_shflsync_bfly_p) ;  /* 0x000001a000007944 */ /* 0x000fea0003c00000 */
[----:B01----:R-:W-:Y:S01]  /*2cb0*/  FADD.FTZ R109, R109, R116 ;  /* 0x000000746d6d7221 */ /* 0x003fe20000010000 */
[----:B------:R-:W-:Y:S01]  /*2cc0*/  HFMA2.MMA R116, -RZ, RZ, 0, 1.1920928955078125e-07 ;  /* 0x00000002ff747435 */ /* 0x000fe200000001ff */
[----:B------:R-:W-:Y:S02]  /*2cd0*/  MOV R111, 0x1f ;  /* 0x0000001f006f7802 */ /* 0x000fe40000000f00 */
[----:B------:R-:W-:Y:S02]  /*2ce0*/  MOV R114, 0xffffffff ;  /* 0xffffffff00727802 */ /* 0x000fe40000000f00 */
[----:B------:R-:W-:Y:S02]  /*2cf0*/  MOV R112, 0x2d10 ;  /* 0x00002d1000707802 */ /* 0x000fe40000000f00 */
[----:B------:R-:W-:Y:S05]  /*2d00*/  CALL.REL.NOINC `($__internal_148_$__cuda_sm70_shflsync_bfly_p) ;  /* 0x0000014000007944 */ /* 0x000fea0003c00000 */
        /* <DEDUP_REMOVED lines=12> */
[----:B-1----:R-:W-:Y:S01]  /*2dd0*/  FADD.FTZ R115, R109, R116 ;  /* 0x000000746d737221 */ /* 0x002fe20000010000 */
[----:B------:R-:W-:Y:S01]  /*2de0*/  HFMA2.MMA R116, -RZ, RZ, 0, 9.5367431640625e-07 ;  /* 0x00000010ff747435 */ /* 0x000fe200000001ff */
[----:B0-----:R-:W-:-:S02]  /*2df0*/  MOV R111, 0x1f ;  /* 0x0000001f006f7802 */ /* 0x001fc40000000f00 */
[----:B------:R-:W-:Y:S02]  /*2e00*/  MOV R114, 0xffffffff ;  /* 0xffffffff00727802 */ /* 0x000fe40000000f00 */
[----:B------:R-:W-:Y:S02]  /*2e10*/  MOV R109, R115 ;  /* 0x00000073006d7202 */ /* 0x000fe40000000f00 */
[----:B------:R-:W-:Y:S02]  /*2e20*/  MOV R112, 0x2e40 ;  /* 0x00002e4000707802 */ /* 0x000fe40000000f00 */
[----:B------:R-:W-:Y:S05]  /*2e30*/  CALL.REL.NOINC `($__internal_148_$__cuda_sm70_shflsync_bfly_p) ;  /* 0x0000001000007944 */ /* 0x000fea0003c00000 */
[----:B01----:R-:W-:Y:S05]  /*2e40*/  BRA `(.L_x_20147) ;  /* 0xffffed3000007947 */ /* 0x003fea000383ffff */
        .weak           $__internal_148_$__cuda_sm70_shflsync_bfly_p
        .type           $__internal_148_$__cuda_sm70_shflsync_bfly_p,@function
        .size           $__internal_148_$__cuda_sm70_shflsync_bfly_p,(.L_x_22236 - $__internal_148_$__cuda_sm70_shflsync_bfly_p)
$__internal_148_$__cuda_sm70_shflsync_bfly_p:
[----:B------:R-:W-:Y:S01]  /*2e50*/  HFMA2.MMA R113, -RZ, RZ, 0, 0 ;  /* 0x00000000ff717435 */ /* 0x000fe200000001ff */
[----:B------:R-:W-:Y:S04]  /*2e60*/  WARPSYNC R114 ;  /* 0x0000007200007348 */ /* 0x000fe80003800000 */
[----:B------:R0:W1:Y:S01]  /*2e70*/  SHFL.BFLY PT, R116, R109, R116, R111 ;  /* 0x0c0000746d747389 */ /* 0x00006200000e006f */
[----:B------:R-:W-:Y:S05]  /*2e80*/  RET.REL.NODEC R112 `(_ZN10layer_norm13ln_fwd_kernelINS_13Kernel_traitsIfffffjLj3072ELj1ELj1ELj4ELj16ENS_18Kernel_traits_baseILj3072EfffffjLj128EEEEELb0ELb1ELb0ELb0EEEvNS_9FwdParamsE) ;  /* 0xffffd17070007950 */ /* 0x000fea0003c3ffff */
.L_x_20148:
        /* <DEDUP_REMOVED lines=15> */
.L_x_22236:


//--------------------- .text._ZN10layer_norm13ln_fwd_kernelINS_13Kernel_traitsIfffffjLj3072ELj1ELj1ELj4ELj16ENS_18Kernel_traits_baseILj3072EfffffjLj128EEEEELb0ELb1ELb0ELb1EEEvNS_9FwdParamsE --------------------------
	.section	.text._ZN10layer_norm13ln_fwd_kernelINS_13Kernel_traitsIfffffjLj3072ELj1ELj1ELj4ELj16ENS_18Kernel_traits_baseILj3072EfffffjLj128EEEEELb0ELb1ELb0ELb1EEEvNS_9FwdParamsE,"ax",@progbits
	.sectioninfo	@"SHI_REGISTERS=128"
	.align	128
        .global         _ZN10layer_norm13ln_fwd_kernelINS_13Kernel_traitsIfffffjLj3072ELj1ELj1ELj4ELj16ENS_18Kernel_traits_baseILj3072EfffffjLj128EEEEELb0ELb1ELb0ELb1EEEvNS_9FwdParamsE
        .type           _ZN10layer_norm13ln_fwd_kernelINS_13Kernel_traitsIfffffjLj3072ELj1ELj1ELj4ELj16ENS_18Kernel_traits_baseILj3072EfffffjLj128EEEEELb0ELb1ELb0ELb1EEEvNS_9FwdParamsE,@function
        .size           _ZN10layer_norm13ln_fwd_kernelINS_13Kernel_traitsIfffffjLj3072ELj1ELj1ELj4ELj16ENS_18Kernel_traits_baseILj3072EfffffjLj128EEEEELb0ELb1ELb0ELb1EEEvNS_9FwdParamsE,(.L_x_22237 - _ZN10layer_norm13ln_fwd_kernelINS_13Kernel_traitsIfffffjLj3072ELj1ELj1ELj4ELj16ENS_18Kernel_traits_baseILj3072EfffffjLj128EEEEELb0ELb1ELb0ELb1EEEvNS_9FwdParamsE)
        .other          _ZN10layer_norm13ln_fwd_kernelINS_13Kernel_traitsIfffffjLj3072ELj1ELj1ELj4ELj16ENS_18Kernel_traits_baseILj3072EfffffjLj128EEEEELb0ELb1ELb0ELb1EEEvNS_9FwdParamsE,@"STO_CUDA_ENTRY STV_DEFAULT"
_ZN10layer_norm13ln_fwd_kernelINS_13Kernel_traitsIfffffjLj3072ELj1ELj1ELj4ELj16ENS_18Kernel_traits_baseILj3072EfffffjLj128EEEEELb0ELb1ELb0ELb1EEEvNS_9FwdParamsE:
.text._ZN10layer_norm13ln_fwd_kernelINS_13Kernel_traitsIfffffjLj3072ELj1ELj1ELj4ELj16ENS_18Kernel_traits_baseILj3072EfffffjLj128EEEEELb0ELb1ELb0ELb1EEEvNS_9FwdParamsE:
        /* <DEDUP_REMOVED lines=19> */
[----:B------:R-:W-:Y:S02]  /*0130*/  LOP3.LUT R3, R4, 0x7f, RZ, 0xc0, !PT ;  /* 0x0000007f04037812 */ /* 0x000fe400078ec0ff */
[----:B------:R-:W-:Y:S02]  /*0140*/  LOP3.LUT R2, R0, 0x7f0, RZ, 0xc0, !PT ;  /* 0x000007f000027812 */ /* 0x000fe400078ec0ff */
[----:B------:R-:W-:Y:S02]  /*0150*/  SHF.R.U32.HI R0, RZ, 0x7, R4 ;  /* 0x00000007ff007819 */ /* 0x000fe40000011604 */
        /* <DEDUP_REMOVED lines=21> */
[----:B0-----:R-:W-:Y:S01]  /*02b0*/  HFMA2.MMA R5, -RZ, RZ, 0, 5.9604644775390625e-08 ;  /* 0x00000001ff057435 */ /* 0x001fe200000001ff */
[----:B------:R-:W-:-:S02]  /*02c0*/  SHF.L.U32 R9, R0, 0x2, RZ ;  /* 0x0000000200097819 */ /* 0x000fc400000006ff */
[----:B------:R0:W5:Y:S01]  /*02d0*/  LDG.E.128 R36, [R2.64] ;  /* 0x0000000402247981 */ /* 0x000162000c1e1d00 */
[----:B------:R-:W-:-:S03]  /*02e0*/  MOV R0, R8 ;  /* 0x0000000800007202 */ /* 0x000fc60000000f00 */
[----:B------:R0:W5:Y:S04]  /*02f0*/  LDG.E.128 R40, [R2.64+0x800] ;  /* 0x0008000402287981 */ /* 0x000168000c1e1d00 */
[----:B------:R0:W5:Y:S04]  /*0300*/  LDG.E.128 R44, [R2.64+0x1000] ;  /* 0x00100004022c7981 */ /* 0x000168000c1e1d00 */
[----:B------:R0:W5:Y:S04]  /*0310*/  LDG.E.128 R48, [R2.64+0x1800] ;  /* 0x0018000402307981 */ /* 0x000168000c1e1d00 */
[----:B------:R0:W5:Y:S04]  /*0320*/  LDG.E.128 R52, [R2.64+0x2000] ;  /* 0x0020000402347981 */ /* 0x000168000c1e1d00 */
[----:B------:R0:W5:Y:S01]  /*0330*/  LDG.E.128 R56, [R2.64+0x2800] ;  /* 0x0028000402387981 */ /* 0x000162000c1e1d00 */
[----:B------:R-:W-:Y:S01]  /*0340*/  ULDC.U8 UR6, c[0x0][0x1f0] ;  /* 0x00007c0000067ab9 */ /* 0x000fe20000000000 */
[----:B0-----:R-:W-:-:S02]  /*0350*/  PRMT R2, R5, 0x7610, R2 ;  /* 0x0000761005027816 */ /* 0x001fc40000000002 */
[----:B-1----:R-:W-:Y:S02]  /*0360*/  IADD3 R3, R9, 0x4, RZ ;  /* 0x0000000409037810 */ /* 0x002fe40007ffe0ff */
.L_x_20152:
[----:B------:R-:W0:Y:S01]  /*0370*/  S2R R5, SR_TID.X ;  /* 0x0000000000057919 */ /* 0x000e220000002100 */
[----:B------:R-:W-:Y:S01]  /*0380*/  ISETP.NE.U32.AND P1, PT, RZ, c[0x0][0x1c0], PT ;  /* 0x00007000ff007a0c */ /* 0x000fe20003f25070 */
[----:B------:R-:W-:Y:S01]  /*0390*/  IMAD R3, R0, c[0x0][0x168], RZ ;  /* 0x00005a0000037a24 */ /* 0x000fe200078e02ff */
[----:B------:R-:W-:Y:S02]  /*03a0*/  ISETP.NE.U32.AND P0, PT, RZ, c[0x0][0x180], PT ;  /* 0x00006000ff007a0c */ /* 0x000fe40003f05070 */
[----:B------:R-:W-:Y:S02]  /*03b0*/  ISETP.NE.AND.EX P1, PT, RZ, c[0x0][0x1c4], PT, P1 ;  /* 0x00007100ff007a0c */ /* 0x000fe40003f25310 */
[----:B------:R-:W-:Y:S02]  /*03c0*/  SHF.R.S32.HI R4, RZ, 0x1f, R3 ;  /* 0x0000001fff047819 */ /* 0x000fe40000011403 */
[----:B------:R-:W-:Y:S02]  /*03d0*/  ISETP.NE.AND.EX P0, PT, RZ, c[0x0][0x184], PT, P0 ;  /* 0x00006100ff007a0c */ /* 0x000fe40003f05300 */
[----:B------:R-:W-:-:S02]  /*03e0*/  LEA.HI R4, R4, R3, RZ, 0x2 ;  /* 0x0000000304047211 */ /* 0x000fc400078f10ff */
[----:B------:R-:W-:Y:S02]  /*03f0*/  MOV R111, 0x10 ;  /* 0x00000010006f7802 */ /* 0x000fe40000000f00 */
[----:B------:R-:W-:-:S03]  /*0400*/  MOV R113, 0x3f800000 ;  /* 0x3f80000000717802 */ /* 0x000fc60000000f00 */
[----:B------:R-:W-:-:S05]  /*0410*/  @P1 MOV R85, 0x4 ;  /* 0x0000000400551802 */ /* 0x000fca0000000f00 */
[----:B------:R-:W-:Y:S01]  /*0420*/  @P1 IMAD.WIDE R84, R0, R85, c[0x0][0x1c0] ;  /* 0x0000700000541625 */ /* 0x000fe200078e0255 */
[----:B0-----:R-:W-:-:S04]  /*0430*/  LOP3.LUT R5, R5, 0x7f, RZ, 0xc0, !PT ;  /* 0x0000007f05057812 */ /* 0x001fc800078ec0ff */
[----:B------:R-:W-:Y:S01]  /*0440*/  LEA.HI.SX32 R112, R4, R5, 0x1e ;  /* 0x0000000504707211 */ /* 0x000fe200078ff2ff */
[----:B------:R-:W2:Y:S04]  /*0450*/  @P1 LDG.E R113, [R84.64] ;  /* 0x0000000454711981 */ /* 0x000ea8000c1e1900 */
[C---:B------:R-:W-:Y:S01]  /*0460*/  IMAD.WIDE.U32 R4, R112.reuse, R111, c[0x0][0x170] ;  /* 0x00005c0070047625 */ /* 0x040fe200078e006f */
[----:B------:R-:W-:-:S05]  /*0470*/  @P0 LEA R86, P1, R112, c[0x0][0x180], 0x4 ;  /* 0x0000600070560a11 */ /* 0x000fca00078220ff */
[----:B------:R-:W2:Y:S01]  /*0480*/  LDG.E.128 R4, [R4.64] ;  /* 0x0000000404047981 */ /* 0x000ea2000c1e1d00 */
[----:B------:R-:W-:-:S05]  /*0490*/  @P0 LEA.HI.X R87, R112, c[0x0][0x184], RZ, 0x4, P1 ;  /* 0x0000610070570a11 */ /* 0x000fca00008f24ff */
[----:B------:R0:W3:Y:S01]  /*04a0*/  @P0 LDG.E.128 R8, [R86.64] ;  /* 0x0000000456080981 */ /* 0x0000e2000c1e1d00 */
[----:B------:R-:W-:-:S04]  /*04b0*/  ISETP.NE.U32.AND P1, PT, RZ, c[0x0][0x180], PT ;  /* 0x00006000ff007a0c */ /* 0x000fc80003f25070 */
[----:B------:R-:W-:Y:S02]  /*04c0*/  ISETP.NE.AND.EX P1, PT, RZ, c[0x0][0x184], PT, P1 ;  /* 0x00006100ff007a0c */ /* 0x000fe40003f25310 */
[C---:B------:R-:W-:Y:S02]  /*04d0*/  SHF.L.U32 R119, R112.reuse, 0x4, RZ ;  /* 0x0000000470777819 */ /* 0x040fe400000006ff */
[----:B------:R-:W-:Y:S02]  /*04e0*/  IADD3 R116, R112, 0x80, RZ ;  /* 0x0000008070747810 */ /* 0x000fe40007ffe0ff */
[----:B------:R-:W-:Y:S02]  /*04f0*/  SHF.R.U32.HI R118, RZ, 0x1c, R112 ;  /* 0x0000001cff767819 */ /* 0x000fe40000011670 */
[----:B------:R-:W-:-:S04]  /*0500*/  IADD3 R88, P2, R119, c[0x0][0x188], RZ ;  /* 0x0000620077587a10 */ /* 0x000fc80007f5e0ff */
[----:B------:R-:W-:Y:S01]  /*0510*/  IADD3.X R89, R118, c[0x0][0x18c], RZ, P2, !PT ;  /* 0x0000630076597a10 */ /* 0x000fe200017fe4ff */
[-C--:B--2---:R-:W-:Y:S02]  /*0520*/  FMUL.FTZ R3, R4, R113.reuse ;  /* 0x0000007104037220 */ /* 0x084fe40000410000 */
[-C--:B------:R-:W-:Y:S02]  /*0530*/  FMUL.FTZ R90, R5, R113.reuse ;  /* 0x00000071055a7220 */ /* 0x080fe40000410000 */
[-C--:B------:R-:W-:Y:S02]  /*0540*/  FMUL.FTZ R91, R6, R113.reuse ;  /* 0x00000071065b7220 */ /* 0x080fe40000410000 */
[----:B------:R-:W-:Y:S02]  /*0550*/  FMUL.FTZ R4, R7, R113 ;  /* 0x0000007107047220 */ /* 0x000fe40000410000 */
[----:B-----5:R-:W-:Y:S02]  /*0560*/  FMUL.FTZ R84, R60, R3 ;  /* 0x000000033c547220 */ /* 0x020fe40000410000 */
[----:B------:R-:W-:-:S02]  /*0570*/  FMUL.FTZ R85, R61, R90 ;  /* 0x0000005a3d557220 */ /* 0x000fc40000410000 */
[----:B0-----:R-:W-:Y:S02]  /*0580*/  FMUL.FTZ R86, R62, R91 ;  /* 0x0000005b3e567220 */ /* 0x001fe40000410000 */
[----:B------:R-:W-:Y:S02]  /*0590*/  FMUL.FTZ R87, R63, R4 ;  /* 0x000000043f577220 */ /* 0x000fe40000410000 */
[----:B---3--:R-:W-:Y:S02]  /*05a0*/  @P1 FADD.FTZ R84, R8, R84 ;  /* 0x0000005408541221 */ /* 0x008fe40000010000 */
[----:B------:R-:W-:Y:S02]  /*05b0*/  @P1 FADD.FTZ R85, R9, R85 ;  /* 0x0000005509551221 */ /* 0x000fe40000010000 */
[----:B------:R-:W-:Y:S02]  /*05c0*/  @P1 FADD.FTZ R86, R10, R86 ;  /* 0x000000560a561221 */ /* 0x000fe40000010000 */
[----:B------:R-:W-:-:S02]  /*05d0*/  @P1 FADD.FTZ R87, R11, R87 ;  /* 0x000000570b571221 */ /* 0x000fc40000010000 */
[----:B------:R-:W-:-:S03]  /*05e0*/  IMAD.WIDE.U32 R4, R116, R111, c[0x0][0x170] ;  /* 0x00005c0074047625 */ /* 0x000fc600078e006f */
[----:B------:R0:W-:Y:S01]  /*05f0*/  STG.E.128 [R88.64], R84 ;  /* 0x0000005458007986 */ /* 0x0001e2000c101d04 */
[----:B------:R-:W-:-:S03]  /*0600*/  @P0 LEA R90, P2, R116, c[0x0][0x180], 0x4 ;  /* 0x00006000745a0a11 */ /* 0x000fc600078420ff */
[----:B------:R-:W2:Y:S01]  /*0610*/  LDG.E.128 R4, [R4.64] ;  /* 0x0000000404047981 */ /* 0x000ea2000c1e1d00 */
[----:B------:R-:W-:Y:S02]  /*0620*/  MOV R104, R8 ;  /* 0x0000000800687202 */ /* 0x000fe40000000f00 */
[----:B------:R-:W-:Y:S02]  /*0630*/  MOV R105, R9 ;  /* 0x0000000900697202 */ /* 0x000fe40000000f00 */
[----:B------:R-:W-:Y:S02]  /*0640*/  MOV R106, R10 ;  /* 0x0000000a006a7202 */ /* 0x000fe40000000f00 */
[----:B------:R-:W-:Y:S02]  /*0650*/  MOV R107, R11 ;  /* 0x0000000b006b7202 */ /* 0x000fe40000000f00 */
[----:B------:R-:W-:-:S05]  /*0660*/  @P0 LEA.HI.X R91, R116, c[0x0][0x184], RZ, 0x4, P2 ;  /* 0x00006100745b0a11 */ /* 0x000fca00010f24ff */
[----:B------:R1:W3:Y:S01]  /*0670*/  @P0 LDG.E.128 R104, [R90.64] ;  /* 0x000000045a680981 */ /* 0x0002e2000c1e1d00 */
[----:B------:R-:W-:Y:S02]  /*0680*/  SHF.L.U32 R117, R116, 0x4, RZ ;  /* 0x0000000474757819 */ /* 0x000fe400000006ff */
[----:B------:R-:W-:Y:S02]  /*0690*/  IADD3 R120, R112, 0x100, RZ ;  /* 0x0000010070787810 */ /* 0x000fe40007ffe0ff */
[----:B------:R-:W-:Y:S02]  /*06a0*/  SHF.R.U32.HI R116, RZ, 0x1c, R116 ;  /* 0x0000001cff747819 */ /* 0x000fe40000011674 */
[----:B------:R-:W-:-:S04]  /*06b0*/  IADD3 R92, P2, R117, c[0x0][0x188], RZ ;  /* 0x00006200755c7a10 */ /* 0x000fc80007f5e0ff */
[----:B------:R-:W-:Y:S02]  /*06c0*/  IADD3.X R93, R116, c[0x0][0x18c], RZ, P2, !PT ;  /* 0x00006300745d7a10 */ /* 0x000fe400017fe4ff */
[----:B------:R-:W-:-:S04]  /*06d0*/  @P0 LEA R94, P3, R120, c[0x0][0x180], 0x4 ;  /* 0x00006000785e0a11 */ /* 0x000fc800078620ff */
[----:B------:R-:W-:Y:S01]  /*06e0*/  @P0 LEA.HI.X R95, R120, c[0x0][0x184], RZ, 0x4, P3 ;  /* 0x00006100785f0a11 */ /* 0x000fe200018f24ff */
[-C--:B--2---:R-:W-:Y:S02]  /*06f0*/  FMUL.FTZ R3, R4, R113.reuse ;  /* 0x0000007104037220 */ /* 0x084fe40000410000 */
[-C--:B------:R-:W-:Y:S02]  /*0700*/  FMUL.FTZ R4, R5, R113.reuse ;  /* 0x0000007105047220 */ /* 0x080fe40000410000 */
[-C--:B------:R-:W-:Y:S02]  /*0710*/  FMUL.FTZ R5, R6, R113.reuse ;  /* 0x0000007106057220 */ /* 0x080fe40000410000 */
[----:B------:R-:W-:Y:S02]  /*0720*/  FMUL.FTZ R6, R7, R113 ;  /* 0x0000007107067220 */ /* 0x000fe40000410000 */
[----:B0-----:R-:W-:Y:S02]  /*0730*/  FMUL.FTZ R88, R64, R3 ;  /* 0x0000000340587220 */ /* 0x001fe40000410000 */
[----:B------:R-:W-:-:S02]  /*0740*/  FMUL.FTZ R89, R65, R4 ;  /* 0x0000000441597220 */ /* 0x000fc40000410000 */
[----:B-1----:R-:W-:Y:S02]  /*0750*/  FMUL.FTZ R90, R66, R5 ;  /* 0x00000005425a7220 */ /* 0x002fe40000410000 */
[----:B------:R-:W-:Y:S02]  /*0760*/  FMUL.FTZ R91, R67, R6 ;  /* 0x00000006435b7220 */ /* 0x000fe40000410000 */
[----:B---3--:R-:W-:Y:S02]  /*0770*/  @P1 FADD.FTZ R88, R104, R88 ;  /* 0x0000005868581221 */ /* 0x008fe40000010000 */
[----:B------:R-:W-:Y:S02]  /*0780*/  @P1 FADD.FTZ R89, R105, R89 ;  /* 0x0000005969591221 */ /* 0x000fe40000010000 */
[----:B------:R-:W-:Y:S02]  /*0790*/  @P1 FADD.FTZ R90, R106, R90 ;  /* 0x0000005a6a5a1221 */ /* 0x000fe40000010000 */
[----:B------:R-:W-:-:S02]  /*07a0*/  @P1 FADD.FTZ R91, R107, R91 ;  /* 0x0000005b6b5b1221 */ /* 0x000fc40000010000 */
[----:B------:R-:W-:-:S03]  /*07b0*/  IMAD.WIDE.U32 R4, R120, R111, c[0x0][0x170] ;  /* 0x00005c0078047625 */ /* 0x000fc600078e006f */
[----:B------:R0:W-:Y:S04]  /*07c0*/  STG.E.128 [R92.64], R88 ;  /* 0x000000585c007986 */ /* 0x0001e8000c101d04 */
[----:B------:R-:W2:Y:S01]  /*07d0*/  LDG.E.128 R4, [R4.64] ;  /* 0x0000000404047981 */ /* 0x000ea2000c1e1d00 */
[----:B------:R-:W-:Y:S02]  /*07e0*/  @P0 MOV R8, R104 ;  /* 0x0000006800080202 */ /* 0x000fe40000000f00 */
[----:B------:R-:W-:Y:S02]  /*07f0*/  @P0 MOV R9, R105 ;  /* 0x0000006900090202 */ /* 0x000fe40000000f00 */
[----:B------:R-:W-:Y:S02]  /*0800*/  @P0 MOV R10, R106 ;  /* 0x0000006a000a0202 */ /* 0x000fe40000000f00 */
[----:B------:R-:W-:-:S02]  /*0810*/  @P0 MOV R11, R107 ;  /* 0x0000006b000b0202 */ /* 0x000fc40000000f00 */
[----:B------:R1:W3:Y:S01]  /*0820*/  @P0 LDG.E.128 R104, [R94.64] ;  /* 0x000000045e680981 */ /* 0x0002e2000c1e1d00 */
[----:B------:R-:W-:Y:S02]  /*0830*/  SHF.L.U32 R3, R120, 0x4, RZ ;  /* 0x0000000478037819 */ /* 0x000fe400000006ff */
[----:B------:R-:W-:Y:S02]  /*0840*/  IADD3 R100, R112, 0x180, RZ ;  /* 0x0000018070647810 */ /* 0x000fe40007ffe0ff */
[----:B------:R-:W-:Y:S02]  /*0850*/  SHF.R.U32.HI R120, RZ, 0x1c, R120 ;  /* 0x0000001cff787819 */ /* 0x000fe40000011678 */
[----:B------:R-:W-:-:S04]  /*0860*/  IADD3 R96, P2, R3, c[0x0][0x188], RZ ;  /* 0x0000620003607a10 */ /* 0x000fc80007f5e0ff */
[----:B------:R-:W-:Y:S01]  /*0870*/  IADD3.X R97, R120, c[0x0][0x18c], RZ, P2, !PT ;  /* 0x0000630078617a10 */ /* 0x000fe200017fe4ff */
[-C--:B--2---:R-:W-:Y:S02]  /*0880*/  FMUL.FTZ R98, R5, R113.reuse ;  /* 0x0000007105627220 */ /* 0x084fe40000410000 */
[-C--:B0-----:R-:W-:Y:S02]  /*0890*/  FMUL.FTZ R93, R4, R113.reuse ;  /* 0x00000071045d7220 */ /* 0x081fe40000410000 */
[-C--:B------:R-:W-:Y:S02]  /*08a0*/  FMUL.FTZ R5, R6, R113.reuse ;  /* 0x0000007106057220 */ /* 0x080fe40000410000 */
[----:B------:R-:W-:Y:S02]  /*08b0*/  FMUL.FTZ R6, R7, R113 ;  /* 0x0000007107067220 */ /* 0x000fe40000410000 */
[----:B------:R-:W-:Y:S02]  /*08c0*/  FMUL.FTZ R92, R68, R93 ;  /* 0x0000005d445c7220 */ /* 0x000fe40000410000 */
[----:B------:R-:W-:-:S02]  /*08d0*/  FMUL.FTZ R93, R69, R98 ;  /* 0x00000062455d7220 */ /* 0x000fc40000410000 */
[----:B-1----:R-:W-:Y:S02]  /*08e0*/  FMUL.FTZ R94, R70, R5 ;  /* 0x00000005465e7220 */ /* 0x002fe40000410000 */
[----:B------:R-:W-:Y:S02]  /*08f0*/  FMUL.FTZ R95, R71, R6 ;  /* 0x00000006475f7220 */ /* 0x000fe40000410000 */
[----:B---3--:R-:W-:Y:S02]  /*0900*/  @P1 FADD.FTZ R92, R104, R92 ;  /* 0x0000005c685c1221 */ /* 0x008fe40000010000 */
[----:B------:R-:W-:Y:S02]  /*0910*/  @P1 FADD.FTZ R93, R105, R93 ;  /* 0x0000005d695d1221 */ /* 0x000fe40000010000 */
[----:B------:R-:W-:Y:S02]  /*0920*/  @P1 FADD.FTZ R94, R106, R94 ;  /* 0x0000005e6a5e1221 */ /* 0x000fe40000010000 */
[----:B------:R-:W-:-:S02]  /*0930*/  @P1 FADD.FTZ R95, R107, R95 ;  /* 0x0000005f6b5f1221 */ /* 0x000fc40000010000 */
[C---:B------:R-:W-:Y:S01]  /*0940*/  IMAD.WIDE.U32 R98, R100.reuse, R111, c[0x0][0x170] ;  /* 0x00005c0064627625 */ /* 0x040fe200078e006f */
[C---:B------:R-:W-:Y:S02]  /*0950*/  @P0 LEA R4, P3, R100.reuse, c[0x0][0x180], 0x4 ;  /* 0x0000600064040a11 */ /* 0x040fe400078620ff */
[----:B------:R0:W-:Y:S02]  /*0960*/  STG.E.128 [R96.64], R92 ;  /* 0x0000005c60007986 */ /* 0x0001e4000c101d04 */
[----:B------:R-:W-:Y:S02]  /*0970*/  @P0 LEA.HI.X R5, R100, c[0x0][0x184], RZ, 0x4, P3 ;  /* 0x0000610064050a11 */ /* 0x000fe400018f24ff */
[----:B------:R-:W-:Y:S02]  /*0980*/  @P0 MOV R8, R104 ;  /* 0x0000006800080202 */ /* 0x000fe40000000f00 */
[----:B------:R-:W-:Y:S02]  /*0990*/  @P0 MOV R9, R105 ;  /* 0x0000006900090202 */ /* 0x000fe40000000f00 */
[----:B------:R-:W-:-:S02]  /*09a0*/  @P0 MOV R10, R106 ;  /* 0x0000006a000a0202 */ /* 0x000fc40000000f00 */
[----:B------:R-:W-:Y:S02]  /*09b0*/  @P0 MOV R11, R107 ;  /* 0x0000006b000b0202 */ /* 0x000fe40000000f00 */
[----:B------:R1:W2:Y:S04]  /*09c0*/  @P0 LDG.E.128 R104, [R4.64] ;  /* 0x0000000404680981 */ /* 0x0002a8000c1e1d00 */
[----:B0-----:R-:W3:Y:S01]  /*09d0*/  LDG.E.128 R96, [R98.64] ;  /* 0x0000000462607981 */ /* 0x001ee2000c1e1d00 */
[----:B-1----:R-:W-:Y:S02]  /*09e0*/  SHF.L.U32 R4, R100, 0x4, RZ ;  /* 0x0000000464047819 */ /* 0x002fe400000006ff */
[----:B------:R-:W-:Y:S02]  /*09f0*/  SHF.R.U32.HI R5, RZ, 0x1c, R100 ;  /* 0x0000001cff057819 */ /* 0x000fe40000011664 */
[----:B------:R-:W-:-:S02]  /*0a00*/  IADD3 R110, R112, 0x200, RZ ;  /* 0x00000200706e7810 */ /* 0x000fc40007ffe0ff */
[----:B------:R-:W-:-:S04]  /*0a10*/  IADD3 R6, P2, R4, c[0x0][0x188], RZ ;  /* 0x0000620004067a10 */ /* 0x000fc80007f5e0ff */
[----:B------:R-:W-:Y:S02]  /*0a20*/  IADD3.X R7, R5, c[0x0][0x18c], RZ, P2, !PT ;  /* 0x0000630005077a10 */ /* 0x000fe400017fe4ff */
[----:B------:R-:W-:-:S04]  /*0a30*/  @P0 LEA R108, P3, R110, c[0x0][0x180], 0x4 ;  /* 0x000060006e6c0a11 */ /* 0x000fc800078620ff */
[----:B------:R-:W-:Y:S01]  /*0a40*/  @P0 LEA.HI.X R109, R110, c[0x0][0x184], RZ, 0x4, P3 ;  /* 0x000061006e6d0a11 */ /* 0x000fe200018f24ff */
[-C--:B---3--:R-:W-:Y:S02]  /*0a50*/  FMUL.FTZ R101, R96, R113.reuse ;  /* 0x0000007160657220 */ /* 0x088fe40000410000 */
[-C--:B------:R-:W-:Y:S02]  /*0a60*/  FMUL.FTZ R100, R97, R113.reuse ;  /* 0x0000007161647220 */ /* 0x080fe40000410000 */
[-C--:B------:R-:W-:Y:S02]  /*0a70*/  FMUL.FTZ R103, R98, R113.reuse ;  /* 0x0000007162677220 */ /* 0x080fe40000410000 */
[----:B------:R-:W-:Y:S02]  /*0a80*/  FMUL.FTZ R102, R99, R113 ;  /* 0x0000007163667220 */ /* 0x000fe40000410000 */
[----:B------:R-:W-:Y:S02]  /*0a90*/  FMUL.FTZ R96, R72, R101 ;  /* 0x0000006548607220 */ /* 0x000fe40000410000 */
[----:B------:R-:W-:-:S02]  /*0aa0*/  FMUL.FTZ R97, R73, R100 ;  /* 0x0000006449617220 */ /* 0x000fc40000410000 */
[----:B------:R-:W-:Y:S02]  /*0ab0*/  FMUL.FTZ R98, R74, R103 ;  /* 0x000000674a627220 */ /* 0x000fe40000410000 */
[----:B------:R-:W-:Y:S02]  /*0ac0*/  FMUL.FTZ R99, R75, R102 ;  /* 0x000000664b637220 */ /* 0x000fe40000410000 */
[----:B--2---:R-:W-:Y:S02]  /*0ad0*/  @P1 FADD.FTZ R96, R104, R96 ;  /* 0x0000006068601221 */ /* 0x004fe40000010000 */
        /* <DEDUP_REMOVED lines=11> */
[----:B------:R-:W-:Y:S02]  /*0b90*/  IADD3 R112, R112, 0x280, RZ ;  /* 0x0000028070707810 */ /* 0x000fe40007ffe0ff */
[----:B0-----:R-:W-:Y:S02]  /*0ba0*/  SHF.L.U32 R6, R110, 0x4, RZ ;  /* 0x000000046e067819 */ /* 0x001fe400000006ff */
[----:B------:R-:W-:Y:S02]  /*0bb0*/  SHF.R.U32.HI R7, RZ, 0x1c, R110 ;  /* 0x0000001cff077819 */ /* 0x000fe4000001166e */
[----:B-1----:R-:W-:Y:S01]  /*0bc0*/  IADD3 R108, P2, R6, c[0x0][0x188], RZ ;  /* 0x00006200066c7a10 */ /* 0x002fe20007f5e0ff */
[C---:B------:R-:W-:Y:S01]  /*0bd0*/  IMAD.WIDE.U32 R110, R112.reuse, R111, c[0x0][0x170] ;  /* 0x00005c00706e7625 */ /* 0x040fe200078e006f */
[----:B------:R-:W-:Y:S02]  /*0be0*/  @P0 LEA R114, P3, R112, c[0x0][0x180], 0x4 ;  /* 0x0000600070720a11 */ /* 0x000fe400078620ff */
[----:B------:R-:W-:-:S02]  /*0bf0*/  IADD3.X R109, R7, c[0x0][0x18c], RZ, P2, !PT ;  /* 0x00006300076d7a10 */ /* 0x000fc400017fe4ff */
[----:B------:R-:W-:Y:S01]  /*0c00*/  @P0 LEA.HI.X R115, R112, c[0x0][0x184], RZ, 0x4, P3 ;  /* 0x0000610070730a11 */ /* 0x000fe200018f24ff */
[----:B------:R-:W-:-:S04]  /*0c10*/  FADD.FTZ R122, RZ, R84 ;  /* 0x00000054ff7a7221 */ /* 0x000fc80000010000 */
[----:B------:R-:W-:Y:S02]  /*0c20*/  FADD.FTZ R121, R85, R122 ;  /* 0x0000007a55797221 */ /* 0x000fe40000010000 */
[-C--:B--2---:R-:W-:Y:S02]  /*0c30*/  FMUL.FTZ R100, R100, R113.reuse ;  /* 0x0000007164647220 */ /* 0x084fe40000410000 */
[-C--:B------:R-:W-:Y:S02]  /*0c40*/  FMUL.FTZ R101, R101, R113.reuse ;  /* 0x0000007165657220 */ /* 0x080fe40000410000 */
[-C--:B------:R-:W-:Y:S02]  /*0c50*/  FMUL.FTZ R102, R102, R113.reuse ;  /* 0x0000007166667220 */ /* 0x080fe40000410000 */
        /* <DEDUP_REMOVED lines=8> */
[----:B------:R-:W-:Y:S01]  /*0ce0*/  @P1 FADD.FTZ R103, R107, R103 ;  /* 0x000000676b671221 */ /* 0x000fe20000010000 */
[----:B------:R-:W-:Y:S02]  /*0cf0*/  @P0 MOV R8, R104 ;  /* 0x0000006800080202 */ /* 0x000fe40000000f00 */
[----:B------:R-:W-:Y:S02]  /*0d00*/  @P0 MOV R9, R105 ;  /* 0x0000006900090202 */ /* 0x000fe40000000f00 */
[----:B------:R-:W-:Y:S01]  /*0d10*/  @P0 MOV R10, R106 ;  /* 0x0000006a000a0202 */ /* 0x000fe20000000f00 */
[----:B------:R0:W-:Y:S01]  /*0d20*/  STG.E.128 [R108.64], R100 ;  /* 0x000000646c007986 */ /* 0x0001e2000c101d04 */
[----:B------:R-:W-:-:S06]  /*0d30*/  @P0 MOV R11, R107 ;  /* 0x0000006b000b0202 */ /* 0x000fcc0000000f00 */
[----:B------:R1:W2:Y:S04]  /*0d40*/  @P0 LDG.E.128 R8, [R114.64] ;  /* 0x0000000472080981 */ /* 0x0002a8000c1e1d00 */
[----:B0-----:R-:W3:Y:S01]  /*0d50*/  LDG.E.128 R108, [R110.64] ;  /* 0x000000046e6c7981 */ /* 0x001ee2000c1e1d00 */
        /* <DEDUP_REMOVED lines=8> */
[----:B-1----:R-:W-:-:S04]  /*0de0*/  FADD.FTZ R114, R94, R121 ;  /* 0x000000795e727221 */ /* 0x002fc80000010000 */
[----:B------:R-:W-:-:S04]  /*0df0*/  FADD.FTZ R115, R95, R114 ;  /* 0x000000725f737221 */ /* 0x000fc80000010000 */
[----:B------:R-:W-:Y:S01]  /*0e00*/  FADD.FTZ R114, R96, R115 ;  /* 0x0000007360727221 */ /* 0x000fe20000010000 */
[----:B------:R-:W0:Y:S02]  /*0e10*/  S2R R123, SR_TID.X ;  /* 0x00000000007b7919 */ /* 0x000e240000002100 */
[----:B0-----:R-:W-:-:S04]  /*0e20*/  SHF.R.U32.HI R124, RZ, 0x7, R123 ;  /* 0x00000007ff7c7819 */ /* 0x001fc8000001167b */
[----:B------:R-:W-:-:S04]  /*0e30*/  SHF.L.U32 R124, R124, 0x2, RZ ;  /* 0x000000027c7c7819 */ /* 0x000fc800000006ff */
[----:B------:R-:W-:Y:S02]  /*0e40*/  IADD3 R123, R124, 0x4, RZ ;  /* 0x000000047c7b7810 */ /* 0x000fe40007ffe0ff */
[----:B--2---:R-:W-:Y:S02]  /*0e50*/  @P0 MOV R104, R8 ;  /* 0x0000000800680202 */ /* 0x004fe40000000f00 */
[----:B------:R-:W-:Y:S01]  /*0e60*/  @P0 MOV R105, R9 ;  /* 0x0000000900690202 */ /* 0x000fe20000000f00 */
[-C--:B---3--:R-:W-:Y:S02]  /*0e70*/  FMUL.FTZ R108, R108, R113.reuse ;  /* 0x000000716c6c7220 */ /* 0x088fe40000410000 */
[-C--:B------:R-:W-:Y:S02]  /*0e80*/  FMUL.FTZ R109, R109, R113.reuse ;  /* 0x000000716d6d7220 */ /* 0x080fe40000410000 */
[-C--:B------:R-:W-:Y:S02]  /*0e90*/  FMUL.FTZ R110, R110, R113.reuse ;  /* 0x000000716e6e7220 */ /* 0x080fe40000410000 */
[----:B------:R-:W-:-:S02]  /*0ea0*/  FMUL.FTZ R111, R111, R113 ;  /* 0x000000716f6f7220 */ /* 0x000fc40000410000 */
[----:B------:R-:W-:Y:S02]  /*0eb0*/  FADD.FTZ R113, R97, R114 ;  /* 0x0000007261717221 */ /* 0x000fe40000010000 */
[----:B------:R-:W-:Y:S02]  /*0ec0*/  FMUL.FTZ R108, R80, R108 ;  /* 0x0000006c506c7220 */ /* 0x000fe40000410000 */
[----:B------:R-:W-:Y:S02]  /*0ed0*/  FADD.FTZ R114, R98, R113 ;  /* 0x0000007162727221 */ /* 0x000fe40000010000 */
[----:B------:R-:W-:Y:S02]  /*0ee0*/  FMUL.FTZ R109, R81, R109 ;  /* 0x0000006d516d7220 */ /* 0x000fe40000410000 */
[----:B------:R-:W-:Y:S01]  /*0ef0*/  @P1 FADD.FTZ R108, R108, R104 ;  /* 0x000000686c6c1221 */ /* 0x000fe20000010000 */
[----:B------:R-:W-:Y:S01]  /*0f00*/  SHF.L.U32 R104, R112, 0x4, RZ ;  /* 0x0000000470687819 */ /* 0x000fe200000006ff */
[----:B------:R-:W-:Y:S01]  /*0f10*/  FADD.FTZ R113, R99, R114 ;  /* 0x0000007263717221 */ /* 0x000fe20000010000 */
[----:B------:R-:W-:Y:S01]  /*0f20*/  @P0 MOV R106, R10 ;  /* 0x0000000a006a0202 */ /* 0x000fe20000000f00 */
[----:B------:R-:W-:Y:S01]  /*0f30*/  @P1 FADD.FTZ R109, R109, R105 ;  /* 0x000000696d6d1221 */ /* 0x000fe20000010000 */
[----:B------:R-:W-:Y:S01]  /*0f40*/  SHF.R.U32.HI R105, RZ, 0x1c, R112 ;  /* 0x0000001cff697819 */ /* 0x000fe20000011670 */
[----:B------:R-:W-:Y:S01]  /*0f50*/  FADD.FTZ R113, R100, R113 ;  /* 0x0000007164717221 */ /* 0x000fe20000010000 */
[----:B------:R-:W-:Y:S01]  /*0f60*/  @P0 MOV R107, R11 ;  /* 0x0000000b006b0202 */ /* 0x000fe20000000f00 */
[----:B------:R-:W-:Y:S01]  /*0f70*/  FMUL.FTZ R110, R82, R110 ;  /* 0x0000006e526e7220 */ /* 0x000fe20000410000 */
[----:B------:R-:W-:Y:S01]  /*0f80*/  IADD3 R112, P2, R104, c[0x0][0x188], RZ ;  /* 0x0000620068707a10 */ /* 0x000fe20007f5e0ff */
[----:B------:R-:W-:-:S02]  /*0f90*/  FMUL.FTZ R111, R83, R111 ;  /* 0x0000006f536f7220 */ /* 0x000fc40000410000 */
[----:B------:R-:W-:Y:S01]  /*0fa0*/  FADD.FTZ R115, R101, R113 ;  /* 0x0000007165737221 */ /* 0x000fe20000010000 */
[----:B------:R-:W-:Y:S01]  /*0fb0*/  IADD3.X R113, R105, c[0x0][0x18c], RZ, P2, !PT ;  /* 0x0000630069717a10 */ /* 0x000fe200017fe4ff */
[----:B------:R-:W-:Y:S02]  /*0fc0*/  @P1 FADD.FTZ R110, R110, R106 ;  /* 0x0000006a6e6e1221 */ /* 0x000fe40000010000 */
[----:B------:R-:W-:Y:S02]  /*0fd0*/  @P1 FADD.FTZ R111, R111, R107 ;  /* 0x0000006b6f6f1221 */ /* 0x000fe40000010000 */
[----:B------:R-:W-:-:S03]  /*0fe0*/  FADD.FTZ R106, R102, R115 ;  /* 0x00000073666a7221 */ /* 0x000fc60000010000 */
[----:B------:R0:W-:Y:S01]  /*0ff0*/  STG.E.128 [R112.64], R108 ;  /* 0x0000006c70007986 */ /* 0x0001e2000c101d04 */
        /* <DEDUP_REMOVED lines=8> */
[----:B0-----:R0:W1:Y:S02]  /*1080*/  SHFL.BFLY PT, R107, R106, 0x1, 0x1f ;  /* 0x0c201f006a6b7f89 */ /* 0x00106400000e0000 */
.L_x_20153:
        /* <DEDUP_REMOVED lines=68> */
.L_x_20154:
[----:B------:R-:W2:Y:S01]  /*14d0*/  S2R R107, SR_TID.X ;  /* 0x00000000006b7919 */ /* 0x000ea20000002100 */
[----:B------:R-:W-:Y:S01]  /*14e0*/  WARPSYNC 0xffffffff ;  /* 0xffffffff00007948 */ /* 0x000fe20003800000 */
[----:B------:R-:W-:-:S04]  /*14f0*/  IADD3 R104, P2, R104, c[0x0][0x208], RZ ;  /* 0x0000820068687a10 */ /* 0x000fc80007f5e0ff */
[----:B------:R-:W-:Y:S02]  /*1500*/  IADD3.X R105, R105, c[0x0][0x20c], RZ, P2, !PT ;  /* 0x0000830069697a10 */ /* 0x000fe400017fe4ff */
[----:B--2---:R-:W-:Y:S02]  /*1510*/  LOP3.LUT R121, R107, 0x1f, RZ, 0xc0, !PT ;  /* 0x0000001f6b797812 */ /* 0x004fe400078ec0ff */
[----:B------:R-:W-:Y:S01]  /*1520*/  SHF.R.U32.HI R112, RZ, 0x5, R107 ;  /* 0x00000005ff707819 */ /* 0x000fe2000001166b */
[----:B-1----:R-:W-:Y:S01]  /*1530*/  FADD.FTZ R107, R124, R115 ;  /* 0x000000737c6b7221 */ /* 0x002fe20000010000 */
[C---:B------:R-:W-:Y:S02]  /*1540*/  ISETP.NE.AND P0, PT, R121.reuse, RZ, PT ;  /* 0x000000ff7900720c */ /* 0x040fe40003f05270 */
[----:B------:R-:W-:Y:S02]  /*1550*/  LOP3.LUT R112, R112, 0x3, RZ, 0xc0, !PT ;  /* 0x0000000370707812 */ /* 0x000fe400078ec0ff */
[----:B------:R-:W-:-:S09]  /*1560*/  ISETP.GT.U32.AND P1, PT, R121, 0x3, PT ;  /* 0x000000037900780c */ /* 0x000fd20003f24070 */
[-C--:B0-----:R-:W-:Y:S02]  /*1570*/  @!P0 IADD3 R115, R112, R114.reuse, RZ ;  /* 0x0000007270738210 */ /* 0x081fe40007ffe0ff */
[----:B------:R-:W-:Y:S02]  /*1580*/  CS2R R112, SRZ ;  /* 0x0000000000707805 */ /* 0x000fe4000001ff00 */
[----:B------:R-:W-:Y:S01]  /*1590*/  @!P1 IADD3 R114, R121, R114, RZ ;  /* 0x0000007279729210 */ /* 0x000fe20007ffe0ff */
[----:B------:R-:W-:Y:S01]  /*15a0*/  @!P0 STS.64 [R115.X8], R106 ;  /* 0x0000006a73008388 */ /* 0x000fe20000008a00 */
[----:B------:R-:W-:-:S03]  /*15b0*/  HFMA2.MMA R121, -RZ, RZ, 0, 0 ;  /* 0x00000000ff797435 */ /* 0x000fc600000001ff */
[----:B------:R-:W-:Y:S03]  /*15c0*/  BAR.SYNC.DEFER_BLOCKING 0x0 ;  /* 0x0000000000007b1d */ /* 0x000fe60000010000 */
[----:B------:R-:W-:-:S05]  /*15d0*/  @!P1 MOV R121, 0x300 ;  /* 0x0000030000799802 */ /* 0x000fca0000000f00 */
[----:B------:R-:W0:Y:S04]  /*15e0*/  SHFL.DOWN PT, R122, R121, 0x2, 0x1f ;  /* 0x08401f00797a7f89 */ /* 0x000e2800000e0000 */
[----:B------:R1:W-:Y:S01]  /*15f0*/  @!P1 LDS.64 R112, [R114.X8] ;  /* 0x0000000072709984 */ /* 0x0003e20000008a00 */
[----:B------:R-:W-:Y:S02]  /*1600*/  ISETP.NE.AND P1, PT, RZ, UR6, PT ;  /* 0x00000006ff007c0c */ /* 0x000fe4000bf25270 */
[----:B0-----:R-:W-:Y:S01]  /*1610*/  IADD3 R107, R122, R121, RZ ;  /* 0x000000797a6b7210 */ /* 0x001fe20007ffe0ff */
[----:B-1----:R-:W-:Y:S04]  /*1620*/  I2F R114, R121 ;  /* 0x0000007900727306 */ /* 0x002fe80000201400 */
[----:B------:R-:W0:Y:S04]  /*1630*/  SHFL.DOWN PT, R115, R107, 0x1, 0x1f ;  /* 0x08201f006b737f89 */ /* 0x000e2800000e0000 */
[----:B------:R-:W1:Y:S08]  /*1640*/  I2F R106, R107 ;  /* 0x0000006b006a7306 */ /* 0x000e700000201400 */
[----:B------:R-:W2:Y:S08]  /*1650*/  I2F R122, R122 ;  /* 0x0000007a007a7306 */ /* 0x000eb00000201400 */
[----:B-1----:R-:W-:Y:S01]  /*1660*/  MUFU.RCP R121, R106 ;  /* 0x0000006a00797308 */ /* 0x002fe20000001000 */
[----:B0-----:R-:W-:Y:S01]  /*1670*/  IADD3 R107, R107, R115, RZ ;  /* 0x000000736b6b7210 */ /* 0x001fe20007ffe0ff */
[----:B------:R-:W2:Y:S06]  /*1680*/  SHFL.DOWN PT, R125, R112, 0x2, 0x1f ;  /* 0x08401f00707d7f89 */ /* 0x000eac00000e0000 */
[----:B------:R-:W-:Y:S01]  /*1690*/  I2F R115, R115 ;  /* 0x0000007300737306 */ /* 0x000fe20000201400 */
[----:B------:R-:W0:Y:S07]  /*16a0*/  SHFL.DOWN PT, R123, R113, 0x2, 0x1f ;  /* 0x08401f00717b7f89 */ /* 0x000e2e00000e0000 */
[----:B------:R-:W1:Y:S01]  /*16b0*/  I2F R107, R107 ;  /* 0x0000006b006b7306 */ /* 0x000e620000201400 */
[----:B--2---:R-:W-:-:S07]  /*16c0*/  FMUL.FTZ R124, R125, R122 ;  /* 0x0000007a7d7c7220 */ /* 0x004fce0000410000 */
[----:B-1----:R-:W1:Y:S01]  /*16d0*/  MUFU.RCP R107, R107 ;  /* 0x0000006b006b7308 */ /* 0x002e620000001000 */
[----:B------:R-:W-:Y:S02]  /*16e0*/  FADD.FTZ R125, -R125, R112 ;  /* 0x000000707d7d7221 */ /* 0x000fe40000010100 */
[----:B------:R-:W-:Y:S02]  /*16f0*/  FFMA.FTZ R124, R114, R112, R124 ;  /* 0x00000070727c7223 */ /* 0x000fe4000001007c */
[----:B------:R-:W-:Y:S02]  /*1700*/  FMUL.FTZ R125, R125, R125 ;  /* 0x0000007d7d7d7220 */ /* 0x000fe40000410000 */
[----:B------:R-:W-:Y:S02]  /*1710*/  FMUL.FTZ R124, R121, R124 ;  /* 0x0000007c797c7220 */ /* 0x000fe40000410000 */
[----:B------:R-:W-:Y:S02]  /*1720*/  FMUL.FTZ R125, R125, R114 ;  /* 0x000000727d7d7220 */ /* 0x000fe40000410000 */
[----:B0-----:R-:W-:Y:S01]  /*1730*/  FADD.FTZ R123, R123, R113 ;  /* 0x000000717b7b7221 */ /* 0x001fe20000010000 */
[----:B------:R-:W0:Y:S01]  /*1740*/  SHFL.DOWN PT, R112, R124, 0x1, 0x1f ;  /* 0x08201f007c707f89 */ /* 0x000e2200000e0000 */
[----:B------:R-:W-:-:S04]  /*1750*/  FMUL.FTZ R125, R125, R122 ;  /* 0x0000007a7d7d7220 */ /* 0x000fc80000410000 */
[----:B------:R-:W-:Y:S02]  /*1760*/  FFMA.FTZ R123, R121, R125, R123 ;  /* 0x0000007d797b7223 */ /* 0x000fe4000001007b */
[----:B------:R-:W2:Y:S04]  /*1770*/  S2R R125, SR_TID.X ;  /* 0x00000000007d7919 */ /* 0x000ea80000002100 */
[----:B------:R-:W3:Y:S01]  /*1780*/  SHFL.DOWN PT, R113, R123, 0x1, 0x1f ;  /* 0x08201f007b717f89 */ /* 0x000ee200000e0000 */
[----:B0-----:R-:W-:Y:S02]  /*1790*/  FADD.FTZ R114, R124, -R112 ;  /* 0x800000707c727221 */ /* 0x001fe40000010000 */
[----:B------:R-:W-:Y:S02]  /*17a0*/  FMUL.FTZ R112, R112, R115 ;  /* 0x0000007370707220 */ /* 0x000fe40000410000 */
[----:B------:R-:W-:-:S02]  /*17b0*/  FMUL.FTZ R114, R114, R114 ;  /* 0x0000007272727220 */ /* 0x000fc40000410000 */
[C---:B------:R-:W-:Y:S01]  /*17c0*/  FFMA.FTZ R112, R106.reuse, R124, R112 ;  /* 0x0000007c6a707223 */ /* 0x040fe20000010070 */
[----:B--2---:R-:W-:Y:S01]  /*17d0*/  SHF.R.U32.HI R122, RZ, 0x5, R125 ;  /* 0x00000005ff7a7819 */ /* 0x004fe2000001167d */
[----:B------:R-:W-:Y:S02]  /*17e0*/  FMUL.FTZ R114, R106, R114 ;  /* 0x000000726a727220 */ /* 0x000fe40000410000 */
[----:B-1----:R-:W-:Y:S01]  /*17f0*/  FMUL.FTZ R112, R107, R112 ;  /* 0x000000706b707220 */ /* 0x002fe20000410000 */
[----:B------:R-:W-:Y:S01]  /*1800*/  LOP3.LUT R122, R122, 0x3, RZ, 0xc0, !PT ;  /* 0x000000037a7a7812 */ /* 0x000fe200078ec0ff */
[----:B---3--:R-:W-:Y:S02]  /*1810*/  FADD.FTZ R113, R123, R113 ;  /* 0x000000717b717221 */ /* 0x008fe40000010000 */
[----:B------:R-:W-:Y:S01]  /*1820*/  FMUL.FTZ R106, R114, R115 ;  /* 0x00000073726a7220 */ /* 0x000fe20000410000 */
[----:B------:R-:W-:Y:S01]  /*1830*/  LOP3.LUT P0, RZ, R122, 0x1f, R125, 0xf8, !PT ;  /* 0x0000001f7aff7812 */ /* 0x000fe2000780f87d */
[----:B------:R-:W0:Y:S02]  /*1840*/  SHFL.IDX PT, R114, R112, RZ, 0x1f ;  /* 0x00001fff70727589 */ /* 0x000e2400000e0000 */
[----:B------:R-:W-:-:S06]  /*1850*/  FFMA.FTZ R113, R107, R106, R113 ;  /* 0x0000006a6b717223 */ /* 0x000fcc0000010071 */
[----:B------:R-:W1:Y:S04]  /*1860*/  SHFL.IDX PT, R113, R113, RZ, 0x1f ;  /* 0x00001fff71717589 */ /* 0x000e6800000e0000 */
[----:B------:R-:W-:-:S05]  /*1870*/  @!P0 MOV R107, 0x4 ;  /* 0x00000004006b8802 */ /* 0x000fca0000000f00 */
[----:B------:R-:W-:-:S05]  /*1880*/  @!P0 IMAD.WIDE R106, R0, R107, c[0x0][0x1a0] ;  /* 0x00006800006a8625 */ /* 0x000fca00078e026b */
[----:B0-----:R0:W-:Y:S01]  /*1890*/  @!P0 STG.E [R106.64], R114 ;  /* 0x000000726a008986 */ /* 0x0011e2000c101904 */
[----:B------:R-:W-:-:S05]  /*18a0*/  FSEL R112, R114, RZ, !P1 ;  /* 0x000000ff72707208 */ /* 0x000fca0004800000 */
[--C-:B------:R-:W-:Y:S02]  /*18b0*/  FADD.FTZ R84, R84, -R112.reuse ;  /* 0x8000007054547221 */ /* 0x100fe40000010000 */
[--C-:B------:R-:W-:Y:S02]  /*18c0*/  FADD.FTZ R85, R85, -R112.reuse ;  /* 0x8000007055557221 */ /* 0x100fe40000010000 */
[--C-:B------:R-:W-:Y:S02]  /*18d0*/  FADD.FTZ R86, R86, -R112.reuse ;  /* 0x8000007056567221 */ /* 0x100fe40000010000 */
[----:B0-----:R-:W-:Y:S01]  /*18e0*/  FMUL.FTZ R106, R114, R114 ;  /* 0x00000072726a7220 */ /* 0x001fe20000410000 */
[----:B------:R-:W-:Y:S01]  /*18f0*/  MOV R107, c[0x0][0x1e0] ;  /* 0x00007800006b7a02 */ /* 0x000fe20000000f00 */
[--C-:B------:R-:W-:Y:S02]  /*1900*/  FADD.FTZ R87, R87, -R112.reuse ;  /* 0x8000007057577221 */ /* 0x100fe40000010000 */
[----:B------:R-:W-:Y:S01]  /*1910*/  FADD.FTZ R88, R88, -R112 ;  /* 0x8000007058587221 */ /* 0x000fe20000010000 */
[----:B------:R-:W-:Y:S01]  /*1920*/  FSEL R106, R106, RZ, P1 ;  /* 0x000000ff6a6a7208 */ /* 0x000fe20000800000 */
[----:B-1----:R-:W-:-:S02]  /*1930*/  FFMA.FTZ R113, R113, R107, c[0x0][0x228] ;  /* 0x00008a0071717623 */ /* 0x002fc4000001006b */
[----:B------:R-:W-:Y:S02]  /*1940*/  FADD.FTZ R107, R93, -R112 ;  /* 0x800000705d6b7221 */ /* 0x000fe40000010000 */
[----:B------:R-:W-:Y:S02]  /*1950*/  FADD.FTZ R114, R113, R106 ;  /* 0x0000006a71727221 */ /* 0x000fe40000010000 */
[--C-:B------:R-:W-:Y:S01]  /*1960*/  FADD.FTZ R106, R92, -R112.reuse ;  /* 0x800000705c6a7221 */ /* 0x100fe20000010000 */
[----:B------:R-:W-:Y:S01]  /*1970*/  @!P0 MOV R92, 0x4 ;  /* 0x00000004005c8802 */ /* 0x000fe20000000f00 */
[--C-:B------:R-:W-:Y:S02]  /*1980*/  FADD.FTZ R89, R89, -R112.reuse ;  /* 0x8000007059597221 */ /* 0x100fe40000010000 */
[----:B------:R-:W0:Y:S01]  /*1990*/  MUFU.RSQ R114, R114 ;  /* 0x0000007200727308 */ /* 0x000e220000001400 */
[----:B------:R-:W-:Y:S02]  /*19a0*/  FADD.FTZ R90, R90, -R112 ;  /* 0x800000705a5a7221 */ /* 0x000fe40000010000 */
[C---:B------:R-:W-:Y:S01]  /*19b0*/  @!P0 IMAD.WIDE R92, R0.reuse, R92, c[0x0][0x1a8] ;  /* 0x00006a00005c8625 */ /* 0x040fe200078e025c */
[----:B------:R-:W-:-:S03]  /*19c0*/  IADD3 R0, R0, c[0x0][0x160], RZ ;  /* 0x0000580000007a10 */ /* 0x000fc60007ffe0ff */
[--C-:B------:R-:W-:Y:S02]  /*19d0*/  FADD.FTZ R91, R91, -R112.reuse ;  /* 0x800000705b5b7221 */ /* 0x100fe40000010000 */
[--C-:B------:R-:W-:Y:S01]  /*19e0*/  FADD.FTZ R113, R94, -R112.reuse ;  /* 0x800000705e717221 */ /* 0x100fe20000010000 */
[----:B------:R-:W-:Y:S01]  /*19f0*/  IADD3 R94, P1, R117, c[0x0][0x208], RZ ;  /* 0x00008200755e7a10 */ /* 0x000fe20007f3e0ff */
[--C-:B------:R-:W-:Y:S02]  /*1a00*/  FADD.FTZ R95, R95, -R112.reuse ;  /* 0x800000705f5f7221 */ /* 0x100fe40000010000 */
[--C-:B------:R-:W-:Y:S02]  /*1a10*/  FADD.FTZ R96, R96, -R112.reuse ;  /* 0x8000007060607221 */ /* 0x100fe40000010000 */
[----:B------:R-:W-:Y:S01]  /*1a20*/  FADD.FTZ R97, R97, -R112 ;  /* 0x8000007061617221 */ /* 0x000fe20000010000 */
[----:B0-----:R0:W-:Y:S01]  /*1a30*/  @!P0 STG.E [R92.64], R114 ;  /* 0x000000725c008986 */ /* 0x0011e2000c101904 */
[----:B------:R-:W-:-:S02]  /*1a40*/  FMUL.FTZ R84, R114, R84 ;  /* 0x0000005472547220 */ /* 0x000fc40000410000 */
[C---:B------:R-:W-:Y:S02]  /*1a50*/  FMUL.FTZ R85, R114.reuse, R85 ;  /* 0x0000005572557220 */ /* 0x040fe40000410000 */
[C---:B------:R-:W-:Y:S02]  /*1a60*/  FMUL.FTZ R86, R114.reuse, R86 ;  /* 0x0000005672567220 */ /* 0x040fe40000410000 */
[----:B------:R-:W-:Y:S02]  /*1a70*/  FMUL.FTZ R87, R114, R87 ;  /* 0x0000005772577220 */ /* 0x000fe40000410000 */
[----:B------:R-:W-:Y:S02]  /*1a80*/  FFMA.FTZ R86, R38, R86, R14 ;  /* 0x0000005626567223 */ /* 0x000fe4000001000e */
[----:B------:R-:W-:Y:S01]  /*1a90*/  FFMA.FTZ R87, R39, R87, R15 ;  /* 0x0000005727577223 */ /* 0x000fe2000001000f */
[----:B0-----:R-:W-:Y:S01]  /*1aa0*/  IADD3 R92, P0, R119, c[0x0][0x208], RZ ;  /* 0x00008200775c7a10 */ /* 0x001fe20007f1e0ff */
[----:B------:R-:W-:-:S02]  /*1ab0*/  FFMA.FTZ R85, R37, R85, R13 ;  /* 0x0000005525557223 */ /* 0x000fc4000001000d */
[----:B------:R-:W-:Y:S01]  /*1ac0*/  FFMA.FTZ R84, R36, R84, R12 ;  /* 0x0000005424547223 */ /* 0x000fe2000001000c */
[----:B------:R-:W-:Y:S01]  /*1ad0*/  IADD3.X R93, R118, c[0x0][0x20c], RZ, P0, !PT ;  /* 0x00008300765d7a10 */ /* 0x000fe200007fe4ff */
[--C-:B------:R-:W-:Y:S02]  /*1ae0*/  FADD.FTZ R98, R98, -R112.reuse ;  /* 0x8000007062627221 */ /* 0x100fe40000010000 */
[--C-:B------:R-:W-:Y:S02]  /*1af0*/  FADD.FTZ R99, R99, -R112.reuse ;  /* 0x8000007063637221 */ /* 0x100fe40000010000 */
[----:B------:R0:W-:Y:S01]  /*1b00*/  STG.E.128 [R92.64], R84 ;  /* 0x000000545c007986 */ /* 0x0001e2000c101d04 */
[--C-:B------:R-:W-:Y:S02]  /*1b10*/  FADD.FTZ R100, R100, -R112.reuse ;  /* 0x8000007064647221 */ /* 0x100fe40000010000 */
[--C-:B------:R-:W-:Y:S02]  /*1b20*/  FADD.FTZ R101, R101, -R112.reuse ;  /* 0x8000007065657221 */ /* 0x100fe40000010000 */
[----:B------:R-:W-:-:S02]  /*1b30*/  FADD.FTZ R102, R102, -R112 ;  /* 0x8000007066667221 */ /* 0x000fc40000010000 */
[--C-:B------:R-:W-:Y:S02]  /*1b40*/  FADD.FTZ R103, R103, -R112.reuse ;  /* 0x8000007067677221 */ /* 0x100fe40000010000 */
[--C-:B------:R-:W-:Y:S02]  /*1b50*/  FADD.FTZ R108, R108, -R112.reuse ;  /* 0x800000706c6c7221 */ /* 0x100fe40000010000 */
[--C-:B------:R-:W-:Y:S02]  /*1b60*/  FADD.FTZ R109, R109, -R112.reuse ;  /* 0x800000706d6d7221 */ /* 0x100fe40000010000 */
[--C-:B------:R-:W-:Y:S02]  /*1b70*/  FADD.FTZ R110, R110, -R112.reuse ;  /* 0x800000706e6e7221 */ /* 0x100fe40000010000 */
[----:B------:R-:W-:Y:S02]  /*1b80*/  FADD.FTZ R111, R111, -R112 ;  /* 0x800000706f6f7221 */ /* 0x000fe40000010000 */
[C---:B------:R-:W-:Y:S01]  /*1b90*/  FMUL.FTZ R112, R114.reuse, R106 ;  /* 0x0000006a72707220 */ /* 0x040fe20000410000 */
[----:B0-----:R-:W-:Y:S01]  /*1ba0*/  IADD3 R92, P0, R3, c[0x0][0x208], RZ ;  /* 0x00008200035c7a10 */ /* 0x001fe20007f1e0ff */
[----:B------:R-:W-:-:S02]  /*1bb0*/  FMUL.FTZ R88, R114, R88 ;  /* 0x0000005872587220 */ /* 0x000fc40000410000 */
[----:B------:R-:W-:Y:S01]  /*1bc0*/  FMUL.FTZ R89, R114, R89 ;  /* 0x0000005972597220 */ /* 0x000fe20000410000 */
[----:B------:R-:W-:Y:S01]  /*1bd0*/  IADD3.X R93, R120, c[0x0][0x20c], RZ, P0, !PT ;  /* 0x00008300785d7a10 */ /* 0x000fe200007fe4ff */
[----:B------:R-:W-:Y:S01]  /*1be0*/  FMUL.FTZ R90, R114, R90 ;  /* 0x0000005a725a7220 */ /* 0x000fe20000410000 */
[----:B------:R-:W-:Y:S01]  /*1bf0*/  IADD3 R6, P0, R6, c[0x0][0x208], RZ ;  /* 0x0000820006067a10 */ /* 0x000fe20007f1e0ff */
[C---:B------:R-:W-:Y:S02]  /*1c00*/  FMUL.FTZ R91, R114.reuse, R91 ;  /* 0x0000005b725b7220 */ /* 0x040fe40000410000 */
[----:B------:R-:W-:Y:S01]  /*1c10*/  FMUL.FTZ R106, R114, R95 ;  /* 0x0000005f726a7220 */ /* 0x000fe20000410000 */
[----:B------:R-:W-:Y:S01]  /*1c20*/  IADD3.X R95, R116, c[0x0][0x20c], RZ, P1, !PT ;  /* 0x00008300745f7a10 */ /* 0x000fe20000ffe4ff */
[----:B------:R-:W-:Y:S01]  /*1c30*/  FMUL.FTZ R107, R114, R107 ;  /* 0x0000006b726b7220 */ /* 0x000fe20000410000 */
[----:B------:R-:W-:Y:S01]  /*1c40*/  IADD3 R4, P1, R4, c[0x0][0x208], RZ ;  /* 0x0000820004047a10 */ /* 0x000fe20007f3e0ff */
[C---:B------:R-:W-:Y:S01]  /*1c50*/  FMUL.FTZ R113, R114.reuse, R113 ;  /* 0x0000007172717220 */ /* 0x040fe20000410000 */
[----:B------:R-:W-:Y:S01]  /*1c60*/  IADD3.X R7, R7, c[0x0][0x20c], RZ, P0, !PT ;  /* 0x0000830007077a10 */ /* 0x000fe200007fe4ff */
[C---:B------:R-:W-:Y:S01]  /*1c70*/  FMUL.FTZ R96, R114.reuse, R96 ;  /* 0x0000006072607220 */ /* 0x040fe20000410000 */
[----:B------:R-:W-:Y:S01]  /*1c80*/  IADD3.X R5, R5, c[0x0][0x20c], RZ, P1, !PT ;  /* 0x0000830005057a10 */ /* 0x000fe20000ffe4ff */
[----:B------:R-:W-:Y:S01]  /*1c90*/  FMUL.FTZ R97, R114, R97 ;  /* 0x0000006172617220 */ /* 0x000fe20000410000 */
[----:B------:R-:W-:Y:S01]  /*1ca0*/  ISETP.GE.AND P0, PT, R0, c[0x0][0x164], PT ;  /* 0x0000590000007a0c */ /* 0x000fe20003f06270 */
[----:B------:R-:W-:Y:S01]  /*1cb0*/  FMUL.FTZ R98, R114, R98 ;  /* 0x0000006272627220 */ /* 0x000fe20000410000 */
[----:B------:R-:W-:Y:S01]  /*1cc0*/  LOP3.LUT P1, RZ, R2, 0xff, RZ, 0xc0, !PT ;  /* 0x000000ff02ff7812 */ /* 0x000fe2000782c0ff */
[----:B------:R-:W-:-:S02]  /*1cd0*/  FMUL.FTZ R99, R114, R99 ;  /* 0x0000006372637220 */ /* 0x000fc40000410000 */
[C---:B------:R-:W-:Y:S01]  /*1ce0*/  FMUL.FTZ R100, R114.reuse, R100 ;  /* 0x0000006472647220 */ /* 0x040fe20000410000 */
[----:B------:R-:W-:Y:S01]  /*1cf0*/  SEL R2, RZ, 0x1, P1 ;  /* 0x00000001ff027807 */ /* 0x000fe20000800000 */
        /* <DEDUP_REMOVED lines=30> */
[----:B------:R-:W-:-:S05]  /*1ee0*/  FFMA.FTZ R108, R56, R108, R32 ;  /* 0x0000006c386c7223 */ /* 0x000fca0000010020 */
[----:B------:R0:W-:Y:S02]  /*1ef0*/  STG.E.128 [R104.64], R108 ;  /* 0x0000006c68007986 */ /* 0x0001e4000c101d04 */
[----:B0-----:R-:W-:Y:S01]  /*1f00*/  @P0 CALL.REL.NOINC `(.L_x_20151) ;  /* 0x0000001000000944 */ /* 0x001fe20003c00000 */
[----:B------:R-:W-:Y:S05]  /*1f10*/  BRA `(.L_x_20152) ;  /* 0xffffe45000007947 */ /* 0x000fea000383ffff */
.L_x_20151:
[----:B------:R-:W-:Y:S05]  /*1f20*/  EXIT ;  /* 0x000000000000794d */ /* 0x000fea0003800000 */
.L_x_20149:
[----:B0-----:R-:W-:Y:S01]  /*1f30*/  HFMA2.MMA R107, -RZ, RZ, 0, 5.9604644775390625e-08 ;  /* 0x00000001ff6b7435 */ /* 0x001fe200000001ff */
[----:B------:R-:W-:Y:S02]  /*1f40*/  MOV R115, R106 ;  /* 0x0000006a00737202 */ /* 0x000fe40000000f00 */
[----:B------:R-:W-:Y:S02]  /*1f50*/  MOV R121, 0x1f ;  /* 0x0000001f00797802 */ /* 0x000fe40000000f00 */
[----:B------:R-:W-:Y:S02]  /*1f60*/  MOV R113, 0xffffffff ;  /* 0xffffffff00717802 */ /* 0x000fe40000000f00 */
[----:B------:R-:W-:Y:S02]  /*1f70*/  MOV R112, 0x1f90 ;  /* 0x00001f9000707802 */ /* 0x000fe40000000f00 */
[----:B------:R-:W-:Y:S05]  /*1f80*/  CALL.REL.NOINC `($__internal_149_$__cuda_sm70_shflsync_bfly_p) ;  /* 0x000006d000007944 */ /* 0x000fea0003c00000 */
[----:B-1----:R-:W-:Y:S05]  /*1f90*/  BRA `(.L_x_20153) ;  /* 0xfffff0f000007947 */ /* 0x002fea000383ffff */
.L_x_20150:
[----:B------:R-:W-:Y:S01]  /*1fa0*/  HFMA2.MMA R107, -RZ, RZ, 0, 1.1920928955078125e-07 ;  /* 0x00000002ff6b7435 */ /* 0x000fe200000001ff */
[----:B------:R-:W-:-:S02]  /*1fb0*/  MOV R115, R106 ;  /* 0x0000006a00737202 */ /* 0x000fc40000000f00 */
[----:B------:R-:W-:Y:S02]  /*1fc0*/  MOV R121, 0x1f ;  /* 0x0000001f00797802 */ /* 0x000fe40000000f00 */
[----:B------:R-:W-:Y:S02]  /*1fd0*/  MOV R113, 0xffffffff ;  /* 0xffffffff00717802 */ /* 0x000fe40000000f00 */
[----:B------:R-:W-:Y:S02]  /*1fe0*/  MOV R112, 0x2000 ;  /* 0x0000200000707802 */ /* 0x000fe40000000f00 */
[----:B------:R-:W-:Y:S05]  /*1ff0*/  CALL.REL.NOINC `($__internal_149_$__cuda_sm70_shflsync_bfly_p) ;  /* 0x0000066000007944 */ /* 0x000fea0003c00000 */
[----:B-1----:R-:W-:Y:S01]  /*2000*/  FADD.FTZ R106, R106, R107 ;  /* 0x0000006b6a6a7221 */ /* 0x002fe20000010000 */
[----:B------:R-:W-:Y:S01]  /*2010*/  HFMA2.MMA R107, -RZ, RZ, 0, 2.384185791015625e-07 ;  /* 0x00000004ff6b7435 */ /* 0x000fe200000001ff */
[----:B------:R-:W-:Y:S02]  /*2020*/  MOV R121, 0x1f ;  /* 0x0000001f00797802 */ /* 0x000fe40000000f00 */
[----:B------:R-:W-:Y:S02]  /*2030*/  MOV R113, 0xffffffff ;  /* 0xffffffff00717802 */ /* 0x000fe40000000f00 */
[----:B------:R-:W-:-:S02]  /*2040*/  MOV R115, R106 ;  /* 0x0000006a00737202 */ /* 0x000fc40000000f00 */
[----:B------:R-:W-:Y:S02]  /*2050*/  MOV R112, 0x2070 ;  /* 0x0000207000707802 */ /* 0x000fe40000000f00 */
[----:B------:R-:W-:Y:S05]  /*2060*/  CALL.REL.NOINC `($__internal_149_$__cuda_sm70_shflsync_bfly_p) ;  /* 0x000005f000007944 */ /* 0x000fea0003c00000 */
[----:B-1----:R-:W-:Y:S01]  /*2070*/  FADD.FTZ R106, R106, R107 ;  /* 0x0000006b6a6a7221 */ /* 0x002fe20000010000 */
[----:B------:R-:W-:Y:S01]  /*2080*/  HFMA2.MMA R107, -RZ, RZ, 0, 4.76837158203125e-07 ;  /* 0x00000008ff6b7435 */ /* 0x000fe200000001ff */
[----:B------:R-:W-:Y:S02]  /*2090*/  MOV R121, 0x1f ;  /* 0x0000001f00797802 */ /* 0x000fe40000000f00 */
[----:B------:R-:W-:Y:S02]  /*20a0*/  MOV R113, 0xffffffff ;  /* 0xffffffff00717802 */ /* 0x000fe40000000f00 */
[----:B------:R-:W-:Y:S02]  /*20b0*/  MOV R115, R106 ;  /* 0x0000006a00737202 */ /* 0x000fe40000000f00 */
[----:B------:R-:W-:Y:S02]  /*20c0*/  MOV R112, 0x20e0 ;  /* 0x000020e000707802 */ /* 0x000fe40000000f00 */
[----:B------:R-:W-:Y:S05]  /*20d0*/  CALL.REL.NOINC `($__internal_149_$__cuda_sm70_shflsync_bfly_p) ;  /* 0x0000058000007944 */ /* 0x000fea0003c00000 */
[----:B-1----:R-:W-:Y:S01]  /*20e0*/  FADD.FTZ R106, R106, R107 ;  /* 0x0000006b6a6a7221 */ /* 0x002fe20000010000 */
[----:B------:R-:W-:Y:S01]  /*20f0*/  HFMA2.MMA R107, -RZ, RZ, 0, 9.5367431640625e-07 ;  /* 0x00000010ff6b7435 */ /* 0x000fe200000001ff */
[----:B------:R-:W-:-:S02]  /*2100*/  MOV R121, 0x1f ;  /* 0x0000001f00797802 */ /* 0x000fc40000000f00 */
[----:B------:R-:W-:Y:S02]  /*2110*/  MOV R113, 0xffffffff ;  /* 0xffffffff00717802 */ /* 0x000fe40000000f00 */
[----:B------:R-:W-:Y:S02]  /*2120*/  MOV R115, R106 ;  /* 0x0000006a00737202 */ /* 0x000fe40000000f00 */
[----:B------:R-:W-:Y:S02]  /*2130*/  MOV R112, 0x2150 ;  /* 0x0000215000707802 */ /* 0x000fe40000000f00 */
[----:B------:R-:W-:Y:S05]  /*2140*/  CALL.REL.NOINC `($__internal_149_$__cuda_sm70_shflsync_bfly_p) ;  /* 0x0000051000007944 */ /* 0x000fea0003c00000 */
[----:B-1----:R-:W-:Y:S01]  /*2150*/  FADD.FTZ R106, R106, R107 ;  /* 0x0000006b6a6a7221 */ /* 0x002fe20000010000 */
[----:B------:R-:W-:-:S03]  /*2160*/  MOV R121, 0x1f ;  /* 0x0000001f00797802 */ /* 0x000fc60000000f00 */
        /* <DEDUP_REMOVED lines=43> */
[----:B------:R-:W-:Y:S01]  /*2420*/  FFMA.FTZ R122, R112, R112, R113 ;  /* 0x00000070707a7223 */ /* 0x000fe20000010071 */
[----:B------:R-:W-:Y:S01]  /*2430*/  MOV R113, 0xffffffff ;  /* 0xffffffff00717802 */ /* 0x000fe20000000f00 */
[----:B------:R-:W-:Y:S02]  /*2440*/  FADD.FTZ R112, R110, -R106 ;  /* 0x8000006a6e707221 */ /* 0x000fe40000010000 */
[----:B------:R-:W-:Y:S02]  /*2450*/  FFMA.FTZ R107, R107, R107, R122 ;  /* 0x0000006b6b6b7223 */ /* 0x000fe4000001007a */
[----:B------:R-:W-:Y:S02]  /*2460*/  FADD.FTZ R115, R111, -R106 ;  /* 0x8000006a6f737221 */ /* 0x000fe40000010000 */
[----:B------:R-:W-:Y:S01]  /*2470*/  FFMA.FTZ R112, R112, R112, R107 ;  /* 0x0000007070707223 */ /* 0x000fe2000001006b */
[----:B------:R-:W-:-:S03]  /*2480*/  HFMA2.MMA R107, -RZ, RZ, 0, 5.9604644775390625e-08 ;  /* 0x00000001ff6b7435 */ /* 0x000fc600000001ff */
[----:B------:R-:W-:Y:S01]  /*2490*/  FFMA.FTZ R115, R115, R115, R112 ;  /* 0x0000007373737223 */ /* 0x000fe20000010070 */
[----:B------:R-:W-:Y:S02]  /*24a0*/  MOV R112, 0x24c0 ;  /* 0x000024c000707802 */ /* 0x000fe40000000f00 */
[----:B------:R-:W-:Y:S05]  /*24b0*/  CALL.REL.NOINC `($__internal_149_$__cuda_sm70_shflsync_bfly_p) ;  /* 0x000001a000007944 */ /* 0x000fea0003c00000 */
[----:B-1----:R-:W-:Y:S01]  /*24c0*/  FADD.FTZ R115, R115, R107 ;  /* 0x0000006b73737221 */ /* 0x002fe20000010000 */
[----:B------:R-:W-:Y:S01]  /*24d0*/  HFMA2.MMA R107, -RZ, RZ, 0, 1.1920928955078125e-07 ;  /* 0x00000002ff6b7435 */ /* 0x000fe200000001ff */
[----:B------:R-:W-:Y:S02]  /*24e0*/  MOV R121, 0x1f ;  /* 0x0000001f00797802 */ /* 0x000fe40000000f00 */
[----:B------:R-:W-:Y:S02]  /*24f0*/  MOV R113, 0xffffffff ;  /* 0xffffffff00717802 */ /* 0x000fe40000000f00 */
[----:B------:R-:W-:Y:S02]  /*2500*/  MOV R112, 0x2520 ;  /* 0x0000252000707802 */ /* 0x000fe40000000f00 */
[----:B------:R-:W-:Y:S05]  /*2510*/  CALL.REL.NOINC `($__internal_149_$__cuda_sm70_shflsync_bfly_p) ;  /* 0x0000014000007944 */ /* 0x000fea0003c00000 */
[----:B-1----:R-:W-:Y:S01]  /*2520*/  FADD.FTZ R115, R115, R107 ;  /* 0x0000006b73737221 */ /* 0x002fe20000010000 */
[----:B------:R-:W-:Y:S01]  /*2530*/  HFMA2.MMA R107, -RZ, RZ, 0, 2.384185791015625e-07 ;  /* 0x00000004ff6b7435 */ /* 0x000fe200000001ff */
[----:B------:R-:W-:Y:S02]  /*2540*/  MOV R121, 0x1f ;  /* 0x0000001f00797802 */ /* 0x000fe40000000f00 */
[----:B------:R-:W-:-:S02]  /*2550*/  MOV R113, 0xffffffff ;  /* 0xffffffff00717802 */ /* 0x000fc40000000f00 */
[----:B------:R-:W-:Y:S02]  /*2560*/  MOV R112, 0x2580 ;  /* 0x0000258000707802 */ /* 0x000fe40000000f00 */
[----:B------:R-:W-:Y:S05]  /*2570*/  CALL.REL.NOINC `($__internal_149_$__cuda_sm70_shflsync_bfly_p) ;  /* 0x000000e000007944 */ /* 0x000fea0003c00000 */
[----:B-1----:R-:W-:Y:S01]  /*2580*/  FADD.FTZ R115, R115, R107 ;  /* 0x0000006b73737221 */ /* 0x002fe20000010000 */
[----:B------:R-:W-:Y:S01]  /*2590*/  HFMA2.MMA R107, -RZ, RZ, 0, 4.76837158203125e-07 ;  /* 0x00000008ff6b7435 */ /* 0x000fe200000001ff */
[----:B------:R-:W-:Y:S02]  /*25a0*/  MOV R121, 0x1f ;  /* 0x0000001f00797802 */ /* 0x000fe40000000f00 */
[----:B------:R-:W-:Y:S02]  /*25b0*/  MOV R113, 0xffffffff ;  /* 0xffffffff00717802 */ /* 0x000fe40000000f00 */
[----:B------:R-:W-:Y:S02]  /*25c0*/  MOV R112, 0x25e0 ;  /* 0x000025e000707802 */ /* 0x000fe40000000f00 */
[----:B------:R-:W-:Y:S05]  /*25d0*/  CALL.REL.NOINC `($__internal_149_$__cuda_sm70_shflsync_bfly_p) ;  /* 0x0000008000007944 */ /* 0x000fea0003c00000 */
[----:B-1----:R-:W-:Y:S01]  /*25e0*/  FADD.FTZ R115, R115, R107 ;  /* 0x0000006b73737221 */ /* 0x002fe20000010000 */
[----:B------:R-:W-:Y:S01]  /*25f0*/  HFMA2.MMA R107, -RZ, RZ, 0, 9.5367431640625e-07 ;  /* 0x00000010ff6b7435 */ /* 0x000fe200000001ff */
[----:B------:R-:W-:Y:S02]  /*2600*/  MOV R121, 0x1f ;  /* 0x0000001f00797802 */ /* 0x000fe40000000f00 */
[----:B------:R-:W-:-:S02]  /*2610*/  MOV R113, 0xffffffff ;  /* 0xffffffff00717802 */ /* 0x000fc40000000f00 */
[----:B------:R-:W-:Y:S02]  /*2620*/  MOV R112, 0x2640 ;  /* 0x0000264000707802 */ /* 0x000fe40000000f00 */
[----:B------:R-:W-:Y:S05]  /*2630*/  CALL.REL.NOINC `($__internal_149_$__cuda_sm70_shflsync_bfly_p) ;  /* 0x0000002000007944 */ /* 0x000fea0003c00000 */
[----:B-1----:R-:W-:Y:S01]  /*2640*/  MOV R124, R107 ;  /* 0x0000006b007c7202 */ /* 0x002fe20000000f00 */
[----:B------:R-:W-:Y:S05]  /*2650*/  BRA `(.L_x_20154) ;  /* 0xffffee7000007947 */ /* 0x000fea000383ffff */
        .weak           $__internal_149_$__cuda_sm70_shflsync_bfly_p
        .type           $__internal_149_$__cuda_sm70_shflsync_bfly_p,@function
        .size           $__internal_149_$__cuda_sm70_shflsync_bfly_p,(.L_x_22237 - $__internal_149_$__cuda_sm70_shflsync_bfly_p)
$__internal_149_$__cuda_sm70_shflsync_bfly_p:
[----:B------:R-:W-:Y:S04]  /*2660*/  WARPSYNC R113 ;  /* 0x0000007100007348 */ /* 0x000fe80003800000 */
[----:B------:R0:W1:Y:S02]  /*2670*/  SHFL.BFLY PT, R107, R115, R107, R121 ;  /* 0x0c00006b736b7389 */ /* 0x00006400000e0079 */
[----:B0-----:R-:W-:-:S06]  /*2680*/  HFMA2.MMA R113, -RZ, RZ, 0, 0 ;  /* 0x00000000ff717435 */ /* 0x001fcc00000001ff */
[----:B------:R-:W-:Y:S05]  /*2690*/  RET.REL.NODEC R112 `(_ZN10layer_norm13ln_fwd_kernelINS_13Kernel_traitsIfffffjLj3072ELj1ELj1ELj4ELj16ENS_18Kernel_traits_baseILj3072EfffffjLj128EEEEELb0ELb1ELb0ELb1EEEvNS_9FwdParamsE) ;  /* 0xffffd96070007950 */ /* 0x000fea0003c3ffff */
.L_x_20155:
        /* <DEDUP_REMOVED lines=14> */
.L_x_22237:


//--------------------- .text._ZN10layer_norm13ln_fwd_kernelINS_13Kernel_traitsIfffffjLj3072ELj1ELj1ELj4ELj16ENS_18Kernel_traits_baseILj3072EfffffjLj128EEEEELb0ELb1ELb1ELb0EEEvNS_9FwdParamsE --------------------------
	.section	.text._ZN10layer_norm13ln_fwd_kernelINS_13Kernel_traitsIfffffjLj3072ELj1ELj1ELj4ELj16ENS_18Kernel_traits_baseILj3072EfffffjLj128EEEEELb0ELb1ELb1ELb0EEEvNS_9FwdParamsE,"ax",@progbits
	.sectioninfo	@"SHI_REGISTERS=128"
	.align	128
        .global         _ZN10layer_norm13ln_fwd_kernelINS_13Kernel_traitsIfffffjLj3072ELj1ELj1ELj4ELj16ENS_18Kernel_traits_baseILj3072EfffffjLj128EEEEELb0ELb1ELb1ELb0EEEvNS_9FwdParamsE
        .type           _ZN10layer_norm13ln_fwd_kernelINS_13Kernel_traitsIfffffjLj3072ELj1ELj1ELj4ELj16ENS_18Kernel_traits_baseILj3072EfffffjLj128EEEEELb0ELb1ELb1ELb0EEEvNS_9FwdParamsE,@function
        .size           _ZN10layer_norm13ln_fwd_kernelINS_13Kernel_traitsIfffffjLj3072ELj1ELj1ELj4ELj16ENS_18Kernel_traits_baseILj3072EfffffjLj128EEEEELb0ELb1ELb1ELb0EEEvNS_9FwdParamsE,(.L_x_22238 - _ZN10layer_norm13ln_fwd_kernelINS_13Kernel_traitsIfffffjLj3072ELj1ELj1ELj4ELj16ENS_18Kernel_traits_baseILj3072EfffffjLj128EEEEELb0ELb1ELb1ELb0EEEvNS_9FwdParamsE)
        .other          _ZN10layer_norm13ln_fwd_kernelINS_13Kernel_traitsIfffffjLj3072ELj1ELj1ELj4ELj16ENS_18Kernel_traits_baseILj3072EfffffjLj128EEEEELb0ELb1ELb1ELb0EEEvNS_9FwdParamsE,@"STO_CUDA_ENTRY STV_DEFAULT"
_ZN10layer_norm13ln_fwd_kernelINS_13Kernel_traitsIfffffjLj3072ELj1ELj1ELj4ELj16ENS_18Kernel_traits_baseILj3072EfffffjLj128EEEEELb0ELb1ELb1ELb0EEEvNS_9FwdParamsE:
.text._ZN10layer_norm13ln_fwd_kernelINS_13Kernel_traitsIfffffjLj3072ELj1ELj1ELj4ELj16ENS_18Kernel_traits_baseILj3072EfffffjLj128EEEEELb0ELb1ELb1ELb0EEEvNS_9FwdParamsE:
        /* <DEDUP_REMOVED lines=34> */
.L_x_20157:
[----:B------:R-:W-:Y:S05]  /*0220*/  BSYNC B0 ;  /* 0x0000000000007941 */ /* 0x000fea0003800000 */
.L_x_20156:
        /* <DEDUP_REMOVED lines=16> */
.L_x_20159:
[----:B------:R-:W-:Y:S05]  /*0330*/  BSYNC B0 ;  /* 0x0000000000007941 */ /* 0x000fea0003800000 */
.L_x_20158:
        /* <DEDUP_REMOVED lines=16> */
.L_x_20161:
[----:B------:R-:W-:Y:S05]  /*0440*/  BSYNC B0 ;  /* 0x0000000000007941 */ /* 0x000fea0003800000 */
.L_x_20160:
        /* <DEDUP_REMOVED lines=16> */
.L_x_20163:
[----:B------:R-:W-:Y:S05]  /*0550*/  BSYNC B0 ;  /* 0x0000000000007941 */ /* 0x000fea0003800000 */
.L_x_20162:
        /* <DEDUP_REMOVED lines=16> */
.L_x_20165:
[----:B------:R-:W-:Y:S05]  /*0660*/  BSYNC B0 ;  /* 0x0000000000007941 */ /* 0x000fea0003800000 */
.L_x_20164:
        /* <DEDUP_REMOVED lines=16> */
.L_x_20167:
[----:B------:R-:W-:Y:S05]  /*0770*/  BSYNC B0 ;  /* 0x0000000000007941 */ /* 0x000fea0003800000 */
.L_x_20166:
        /* <DEDUP_REMOVED lines=16> */
[----:B------:R-:W-:Y:S01]  /*0880*/  IADD3 R77, R2, -R77, RZ ;  /* 0x8000004d024d7210 */ /* 0x000fe20007ffe0ff */
[----:B------:R-:W-:Y:S01]  /*0890*/  HFMA2.MMA R2, -RZ, RZ, 0, 5.9604644775390625e-08 ;  /* 0x00000001ff027435 */ /* 0x000fe200000001ff */
[----:B------:R-:W-:-:S02]  /*08a0*/  SHF.L.U32 R3, R3, 0x2, RZ ;  /* 0x0000000203037819 */ /* 0x000fc400000006ff */
[----:B------:R-:W-:Y:S02]  /*08b0*/  IMNMX R77, RZ, R77, !PT ;  /* 0x0000004dff4d7217 */ /* 0x000fe40007800200 */
[----:B------:R0:W1:Y:S02]  /*08c0*/  I2F.U32 R112, R3 ;  /* 0x0000000300707306 */ /* 0x0000640000201000 */
[----:B------:R-:W-:-:S04]  /*08d0*/  IMNMX R77, R77, 0x20, PT ;  /* 0x000000204d4d7817 */ /* 0x000fc80003800200 */
[----:B------:R-:W-:-:S04]  /*08e0*/  IADD3 R77, R76, R77, RZ ;  /* 0x0000004d4c4d7210 */ /* 0x000fc80007ffe0ff */
[----:B0-----:R-:W-:Y:S01]  /*08f0*/  SHF.L.U32 R3, R77, 0x2, RZ ;  /* 0x000000024d037819 */ /* 0x001fe200000006ff */
[----:B-1----:R-:W0:Y:S06]  /*0900*/  MUFU.RCP R112, R112 ;  /* 0x0000007000707308 */ /* 0x002e2c0000001000 */
.L_x_20243:
[----:B------:R-:W-:-:S05]  /*0910*/  MOV R116, 0x4 ;  /* 0x0000000400747802 */ /* 0x000fca0000000f00 */
[----:B------:R-:W-:-:S05]  /*0920*/  IMAD.WIDE R110, R113, R116, c[0x0][0x1d0] ;  /* 0x00007400716e7625 */ /* 0x000fca00078e0274 */
[----:B------:R1:W2:Y:S01]  /*0930*/  LDG.E R109, [R110.64] ;  /* 0x000000046e6d7981 */ /* 0x0002a2000c1e1900 */
[----:B------:R-:W-:-:S05]  /*0940*/  IMAD.WIDE R116, R113, R116, c[0x0][0x1d8] ;  /* 0x0000760071747625 */ /* 0x000fca00078e0274 */
[----:B-----5:R3:W5:Y:S01]  /*0950*/  LDG.E R108, [R116.64] ;  /* 0x00000004746c7981 */ /* 0x020762000c1e1900 */
[----:B------:R-:W-:Y:S01]  /*0960*/  IMAD R115, R113, c[0x0][0x168], RZ ;  /* 0x00005a0071737a24 */ /* 0x000fe200078e02ff */
[----:B------:R-:W-:Y:S01]  /*0970*/  BSSY B0, `(.L_x_20168) ;  /* 0x0000040000007945 */ /* 0x000fe20003800000 */
[----:B-1----:R-:W-:Y:S02]  /*0980*/  LOP3.LUT R111, R0, 0x7f, RZ, 0xc0, !PT ;  /* 0x0000007f006f7812 */ /* 0x002fe400078ec0ff */
[----:B------:R-:W-:Y:S02]  /*0990*/  MOV R110, RZ ;  /* 0x000000ff006e7202 */ /* 0x000fe40000000f00 */
[----:B--2---:R-:W-:-:S13]  /*09a0*/  ISETP.GE.AND P2, PT, R109, 0x1, PT ;  /* 0x000000016d00780c */ /* 0x004fda0003f46270 */
[----:B------:R-:W-:-:S05]  /*09b0*/  @P2 IADD3 R118, R109, -0x1, RZ ;  /* 0xffffffff6d762810 */ /* 0x000fca0007ffe0ff */
[----:B------:R-:W-:Y:S01]  /*09c0*/  @P2 IMAD R119, R118, c[0x0][0x168], RZ ;  /* 0x00005a0076772a24 */ /* 0x000fe200078e02ff */
[----:B------:R-:W-:-:S04]  /*09d0*/  SHF.R.S32.HI R118, RZ, 0x1f, R115 ;  /* 0x0000001fff767819 */ /* 0x000fc80000011473 */
[----:B------:R-:W-:Y:S02]  /*09e0*/  @P2 SHF.R.S32.HI R120, RZ, 0x1f, R119 ;  /* 0x0000001fff782819 */ /* 0x000fe40000011477 */
[----:B------:R-:W-:Y:S02]  /*09f0*/  LEA.HI R118, R118, R115, RZ, 0x2 ;  /* 0x0000007376767211 */ /* 0x000fe400078f10ff */
[----:B------:R-:W-:-:S04]  /*0a00*/  @P2 LEA.HI R120, R120, R119, RZ, 0x2 ;  /* 0x0000007778782211 */ /* 0x000fc800078f10ff */
[-C--:B------:R-:W-:Y:S02]  /*0a10*/  @P2 LEA.HI.SX32 R110, R120, R111.reuse, 0x1e ;  /* 0x0000006f786e2211 */ /* 0x080fe400078ff2ff */
[----:B------:R-:W-:Y:S02]  /*0a20*/  LEA.HI.SX32 R111, R118, R111, 0x1e ;  /* 0x0000006f766f7211 */ /* 0x000fe400078ff2ff */
        /* <DEDUP_REMOVED lines=26> */
[----:B------:R-:W-:-:S04]  /*0bd0*/  FMUL.FTZ R80, R12, R115 ;  /* 0x000000730c507220 */ /* 0x000fc80000410000 */
[----:B------:R-:W-:Y:S02]  /*0be0*/  @P3 FADD.FTZ R80, R76, R80 ;  /* 0x000000504c503221 */ /* 0x000fe40000010000 */
.L_x_20171:
[----:B-1----:R-:W-:Y:S05]  /*0bf0*/  BSYNC B1 ;  /* 0x0000000000017941 */ /* 0x002fea0003800000 */
.L_x_20170:
[----:B------:R-:W-:Y:S01]  /*0c00*/  BSSY B1, `(.L_x_20172) ;  /* 0x0000005000017945 */ /* 0x000fe20003800000 */
[----:B------:R-:W-:Y:S05]  /*0c10*/  @!P4 BRA `(.L_x_20173) ;  /* 0x000000300000c947 */ /* 0x000fea0003800000 */
[----:B-----5:R-:W-:-:S04]  /*0c20*/  FMUL.FTZ R116, R85, c[0x0][0x1ec] ;  /* 0x00007b0055747a20 */ /* 0x020fc80000410000 */
[----:B------:R-:W-:-:S04]  /*0c30*/  FMUL.FTZ R81, R13, R116 ;  /* 0x000000740d517220 */ /* 0x000fc80000410000 */
[----:B------:R-:W-:Y:S02]  /*0c40*/  @P3 FADD.FTZ R81, R77, R81 ;  /* 0x000000514d513221 */ /* 0x000fe40000010000 */
.L_x_20173:
[----:B------:R-:W-:Y:S05]  /*0c50*/  BSYNC B1 ;  /* 0x0000000000017941 */ /* 0x000fea0003800000 */
.L_x_20172:
[----:B------:R-:W-:Y:S01]  /*0c60*/  BSSY B1, `(.L_x_20174) ;  /* 0x0000005000017945 */ /* 0x000fe20003800000 */
[----:B------:R-:W-:Y:S05]  /*0c70*/  @!P4 BRA `(.L_x_20175) ;  /* 0x000000300000c947 */ /* 0x000fea0003800000 */
[----:B-----5:R-:W-:-:S04]  /*0c80*/  FMUL.FTZ R115, R86, c[0x0][0x1ec] ;  /* 0x00007b0056737a20 */ /* 0x020fc80000410000 */
[----:B------:R-:W-:-:S04]  /*0c90*/  FMUL.FTZ R82, R14, R115 ;  /* 0x000000730e527220 */ /* 0x000fc80000410000 */
[----:B------:R-:W-:Y:S02]  /*0ca0*/  @P3 FADD.FTZ R82, R78, R82 ;  /* 0x000000524e523221 */ /* 0x000fe40000010000 */
.L_x_20175:
[----:B------:R-:W-:Y:S05]  /*0cb0*/  BSYNC B1 ;  /* 0x0000000000017941 */ /* 0x000fea0003800000 */
.L_x_20174:
[----:B------:R-:W-:Y:S01]  /*0cc0*/  BSSY B1, `(.L_x_20176) ;  /* 0x0000005000017945 */ /* 0x000fe20003800000 */
[----:B------:R-:W-:Y:S05]  /*0cd0*/  @!P4 BRA `(.L_x_20177) ;  /* 0x000000300000c947 */ /* 0x000fea0003800000 */
[----:B-----5:R-:W-:-:S04]  /*0ce0*/  FMUL.FTZ R116, R87, c[0x0][0x1ec] ;  /* 0x00007b0057747a20 */ /* 0x020fc80000410000 */
[----:B------:R-:W-:-:S04]  /*0cf0*/  FMUL.FTZ R83, R15, R116 ;  /* 0x000000740f537220 */ /* 0x000fc80000410000 */
[----:B------:R-:W-:Y:S02]  /*0d00*/  @P3 FADD.FTZ R83, R79, R83 ;  /* 0x000000534f533221 */ /* 0x000fe40000010000 */
.L_x_20177:
[----:B------:R-:W-:Y:S05]  /*0d10*/  BSYNC B1 ;  /* 0x0000000000017941 */ /* 0x000fea0003800000 */
.L_x_20176:
[----:B------:R-:W-:Y:S01]  /*0d20*/  HFMA2.MMA R116, -RZ, RZ, 0, 9.5367431640625e-07 ;  /* 0x00000010ff747435 */ /* 0x000fe200000001ff */
[----:B------:R-:W-:-:S09]  /*0d30*/  IADD3 R110, R110, 0x80, RZ ;  /* 0x000000806e6e7810 */ /* 0x000fd20007ffe0ff */
[C---:B------:R-:W-:Y:S01]  /*0d40*/  IMAD.WIDE.U32 R116, R111.reuse, R116, c[0x0][0x188] ;  /* 0x000062006f747625 */ /* 0x040fe200078e0074 */
[----:B------:R-:W-:-:S04]  /*0d50*/  IADD3 R111, R111, 0x80, RZ ;  /* 0x000000806f6f7810 */ /* 0x000fc80007ffe0ff */
[----:B------:R1:W-:Y:S03]  /*0d60*/  STG.E.128 [R116.64], R80 ;  /* 0x0000005074007986 */ /* 0x0003e6000c101d04 */
.L_x_20169:
[----:B---3--:R-:W-:Y:S05]  /*0d70*/  BSYNC B0 ;  /* 0x0000000000007941 */ /* 0x008fea0003800000 */
.L_x_20168:
        /* <DEDUP_REMOVED lines=29> */
.L_x_20181:
[----:B-1----:R-:W-:Y:S05]  /*0f50*/  BSYNC B1 ;  /* 0x0000000000017941 */ /* 0x002fea0003800000 */
.L_x_20180:
[----:B------:R-:W-:Y:S01]  /*0f60*/  BSSY B1, `(.L_x_20182) ;  /* 0x0000005000017945 */ /* 0x000fe20003800000 */
[----:B------:R-:W-:Y:S05]  /*0f70*/  @!P4 BRA `(.L_x_20183) ;  /* 0x000000300000c947 */ /* 0x000fea0003800000 */
[----:B-----5:R-:W-:-:S04]  /*0f80*/  FMUL.FTZ R116, R85, c[0x0][0x1ec] ;  /* 0x00007b0055747a20 */ /* 0x020fc80000410000 */
[----:B------:R-:W-:-:S04]  /*0f90*/  FMUL.FTZ R89, R25, R116 ;  /* 0x0000007419597220 */ /* 0x000fc80000410000 */
[----:B------:R-:W-:Y:S02]  /*0fa0*/  @P3 FADD.FTZ R89, R77, R89 ;  /* 0x000000594d593221 */ /* 0x000fe40000010000 */
.L_x_20183:
[----:B------:R-:W-:Y:S05]  /*0fb0*/  BSYNC B1 ;  /* 0x0000000000017941 */ /* 0x000fea0003800000 */
.L_x_20182:
[----:B------:R-:W-:Y:S01]  /*0fc0*/  BSSY B1, `(.L_x_20184) ;  /* 0x0000005000017945 */ /* 0x000fe20003800000 */
[----:B------:R-:W-:Y:S05]  /*0fd0*/  @!P4 BRA `(.L_x_20185) ;  /* 0x000000300000c947 */ /* 0x000fea0003800000 */
[----:B-----5:R-:W-:-:S04]  /*0fe0*/  FMUL.FTZ R115, R86, c[0x0][0x1ec] ;  /* 0x00007b0056737a20 */ /* 0x020fc80000410000 */
[----:B------:R-:W-:-:S04]  /*0ff0*/  FMUL.FTZ R90, R26, R115 ;  /* 0x000000731a5a7220 */ /* 0x000fc80000410000 */
[----:B------:R-:W-:Y:S02]  /*1000*/  @P3 FADD.FTZ R90, R78, R90 ;  /* 0x0000005a4e5a3221 */ /* 0x000fe40000010000 */
.L_x_20185:
[----:B------:R-:W-:Y:S05]  /*1010*/  BSYNC B1 ;  /* 0x0000000000017941 */ /* 0x000fea0003800000 */
.L_x_20184:
[----:B------:R-:W-:Y:S01]  /*1020*/  BSSY B1, `(.L_x_20186) ;  /* 0x0000005000017945 */ /* 0x000fe20003800000 */
[----:B------:R-:W-:Y:S05]  /*1030*/  @!P4 BRA `(.L_x_20187) ;  /* 0x000000300000c947 */ /* 0x000fea0003800000 */
[----:B-----5:R-:W-:-:S04]  /*1040*/  FMUL.FTZ R116, R87, c[0x0][0x1ec] ;  /* 0x00007b0057747a20 */ /* 0x020fc80000410000 */
[----:B------:R-:W-:-:S04]  /*1050*/  FMUL.FTZ R91, R27, R116 ;  /* 0x000000741b5b7220 */ /* 0x000fc80000410000 */
[----:B------:R-:W-:Y:S02]  /*1060*/  @P3 FADD.FTZ R91, R79, R91 ;  /* 0x0000005b4f5b3221 */ /* 0x000fe40000010000 */
.L_x_20187:
[----:B------:R-:W-:Y:S05]  /*1070*/  BSYNC B1 ;  /* 0x0000000000017941 */ /* 0x000fea0003800000 */
.L_x_20186:
[----:B------:R-:W-:Y:S01]  /*1080*/  HFMA2.MMA R116, -RZ, RZ, 0, 9.5367431640625e-07 ;  /* 0x00000010ff747435 */ /* 0x000fe200000001ff */
[----:B------:R-:W-:-:S09]  /*1090*/  IADD3 R110, R110, 0x80, RZ ;  /* 0x000000806e6e7810 */ /* 0x000fd20007ffe0ff */
[C---:B------:R-:W-:Y:S01]  /*10a0*/  IMAD.WIDE.U32 R116, R111.reuse, R116, c[0x0][0x188] ;  /* 0x000062006f747625 */ /* 0x040fe200078e0074 */
[----:B------:R-:W-:-:S04]  /*10b0*/  IADD3 R111, R111, 0x80, RZ ;  /* 0x000000806f6f7810 */ /* 0x000fc80007ffe0ff */
[----:B------:R1:W-:Y:S03]  /*10c0*/  STG.E.128 [R116.64], R88 ;  /* 0x0000005874007986 */ /* 0x0003e6000c101d04 */
.L_x_20179:
[----:B------:R-:W-:Y:S05]  /*10d0*/  BSYNC B0 ;  /* 0x0000000000007941 */ /* 0x000fea0003800000 */
.L_x_20178:
        /* <DEDUP_REMOVED lines=29> */
.L_x_20191:
[----:B-1----:R-:W-:Y:S05]  /*12b0*/  BSYNC B1 ;  /* 0x0000000000017941 */ /* 0x002fea0003800000 */
.L_x_20190:
[----:B------:R-:W-:Y:S01]  /*12c0*/  BSSY B1, `(.L_x_20192) ;  /* 0x0000005000017945 */ /* 0x000fe20003800000 */
[----:B------:R-:W-:Y:S05]  /*12d0*/  @!P4 BRA `(.L_x_20193) ;  /* 0x000000300000c947 */ /* 0x000fea0003800000 */
[----:B-----5:R-:W-:-:S04]  /*12e0*/  FMUL.FTZ R116, R85, c[0x0][0x1ec] ;  /* 0x00007b0055747a20 */ /* 0x020fc80000410000 */
[----:B------:R-:W-:-:S04]  /*12f0*/  FMUL.FTZ R93, R37, R116 ;  /* 0x00000074255d7220 */ /* 0x000fc80000410000 */
[----:B------:R-:W-:Y:S02]  /*1300*/  @P3 FADD.FTZ R93, R77, R93 ;  /* 0x0000005d4d5d3221 */ /* 0x000fe40000010000 */
.L_x_20193:
[----:B------:R-:W-:Y:S05]  /*1310*/  BSYNC B1 ;  /* 0x0000000000017941 */ /* 0x000fea0003800000 */
.L_x_20192:
[----:B------:R-:W-:Y:S01]  /*1320*/  BSSY B1, `(.L_x_20194) ;  /* 0x0000005000017945 */ /* 0x000fe20003800000 */
[----:B------:R-:W-:Y:S05]  /*1330*/  @!P4 BRA `(.L_x_20195) ;  /* 0x000000300000c947 */ /* 0x000fea0003800000 */
[----:B-----5:R-:W-:-:S04]  /*1340*/  FMUL.FTZ R115, R86, c[0x0][0x1ec] ;  /* 0x00007b0056737a20 */ /* 0x020fc80000410000 */
[----:B------:R-:W-:-:S04]  /*1350*/  FMUL.FTZ R94, R38, R115 ;  /* 0x00000073265e7220 */ /* 0x000fc80000410000 */
[----:B------:R-:W-:Y:S02]  /*1360*/  @P3 FADD.FTZ R94, R78, R94 ;  /* 0x0000005e4e5e3221 */ /* 0x000fe40000010000 */
.L_x_20195:
[----:B------:R-:W-:Y:S05]  /*1370*/  BSYNC B1 ;  /* 0x0000000000017941 */ /* 0x000fea0003800000 */
.L_x_20194:
[----:B------:R-:W-:Y:S01]  /*1380*/  BSSY B1, `(.L_x_20196) ;  /* 0x0000005000017945 */ /* 0x000fe20003800000 */
[----:B------:R-:W-:Y:S05]  /*1390*/  @!P4 BRA `(.L_x_20197) ;  /* 0x000000300000c947 */ /* 0x000fea0003800000 */
[----:B-----5:R-:W-:-:S04]  /*13a0*/  FMUL.FTZ R116, R87, c[0x0][0x1ec] ;  /* 0x00007b0057747a20 */ /* 0x020fc80000410000 */
[----:B------:R-:W-:-:S04]  /*13b0*/  FMUL.FTZ R95, R39, R116 ;  /* 0x00000074275f7220 */ /* 0x000fc80000410000 */
[----:B------:R-:W-:Y:S02]  /*13c0*/  @P3 FADD.FTZ R95, R79, R95 ;  /* 0x0000005f4f5f3221 */ /* 0x000fe40000010000 */
.L_x_20197:
[----:B------:R-:W-:Y:S05]  /*13d0*/  BSYNC B1 ;  /* 0x0000000000017941 */ /* 0x000fea0003800000 */
.L_x_20196:
[----:B------:R-:W-:Y:S01]  /*13e0*/  HFMA2.MMA R116, -RZ, RZ, 0, 9.5367431640625e-07 ;  /* 0x00000010ff747435 */ /* 0x000fe200000001ff */
[----:B------:R-:W-:-:S09]  /*13f0*/  IADD3 R110, R110, 0x80, RZ ;  /* 0x000000806e6e7810 */ /* 0x000fd20007ffe0ff */
[C---:B------:R-:W-:Y:S01]  /*1400*/  IMAD.WIDE.U32 R116, R111.reuse, R116, c[0x0][0x188] ;  /* 0x000062006f747625 */ /* 0x040fe200078e0074 */
[----:B------:R-:W-:-:S04]  /*1410*/  IADD3 R111, R111, 0x80, RZ ;  /* 0x000000806f6f7810 */ /* 0x000fc80007ffe0ff */
[----:B------:R1:W-:Y:S03]  /*1420*/  STG.E.128 [R116.64], R92 ;  /* 0x0000005c74007986 */ /* 0x0003e6000c101d04 */
.L_x_20189:
[----:B------:R-:W-:Y:S05]  /*1430*/  BSYNC B0 ;  /* 0x0000000000007941 */ /* 0x000fea0003800000 */
.L_x_20188:
        /* <DEDUP_REMOVED lines=29> */
.L_x_20201:
[----:B-1----:R-:W-:Y:S05]  /*1610*/  BSYNC B1 ;  /* 0x0000000000017941 */ /* 0x002fea0003800000 */
.L_x_20200:
[----:B------:R-:W-:Y:S01]  /*1620*/  BSSY B1, `(.L_x_20202) ;  /* 0x0000005000017945 */ /* 0x000fe20003800000 */
[----:B------:R-:W-:Y:S05]  /*1630*/  @!P4 BRA `(.L_x_20203) ;  /* 0x000000300000c947 */ /* 0x000fea0003800000 */
[----:B-----5:R-:W-:-:S04]  /*1640*/  FMUL.FTZ R116, R85, c[0x0][0x1ec] ;  /* 0x00007b0055747a20 */ /* 0x020fc80000410000 */
[----:B------:R-:W-:-:S04]  /*1650*/  FMUL.FTZ R97, R49, R116 ;  /* 0x0000007431617220 */ /* 0x000fc80000410000 */
[----:B------:R-:W-:Y:S02]  /*1660*/  @P3 FADD.FTZ R97, R77, R97 ;  /* 0x000000614d613221 */ /* 0x000fe40000010000 */
.L_x_20203:
[----:B------:R-:W-:Y:S05]  /*1670*/  BSYNC B1 ;  /* 0x0000000000017941 */ /* 0x000fea0003800000 */
.L_x_20202:
[----:B------:R-:W-:Y:S01]  /*1680*/  BSSY B1, `(.L_x_20204) ;  /* 0x0000005000017945 */ /* 0x000fe20003800000 */
[----:B------:R-:W-:Y:S05]  /*1690*/  @!P4 BRA `(.L_x_20205) ;  /* 0x000000300000c947 */ /* 0x000fea0003800000 */
[----:B-----5:R-:W-:-:S04]  /*16a0*/  FMUL.FTZ R115, R86, c[0x0][0x1ec] ;  /* 0x00007b0056737a20 */ /* 0x020fc80000410000 */
[----:B------:R-:W-:-:S04]  /*16b0*/  FMUL.FTZ R98, R50, R115 ;  /* 0x0000007332627220 */ /* 0x000fc80000410000 */
[----:B------:R-:W-:Y:S02]  /*16c0*/  @P3 FADD.FTZ R98, R78, R98 ;  /* 0x000000624e623221 */ /* 0x000fe40000010000 */
.L_x_20205:
[----:B------:R-:W-:Y:S05]  /*16d0*/  BSYNC B1 ;  /* 0x0000000000017941 */ /* 0x000fea0003800000 */
.L_x_20204:
[----:B------:R-:W-:Y:S01]  /*16e0*/  BSSY B1, `(.L_x_20206) ;  /* 0x0000005000017945 */ /* 0x000fe20003800000 */
[----:B------:R-:W-:Y:S05]  /*16f0*/  @!P4 BRA `(.L_x_20207) ;  /* 0x000000300000c947 */ /* 0x000fea0003800000 */
[----:B-----5:R-:W-:-:S04]  /*1700*/  FMUL.FTZ R116, R87, c[0x0][0x1ec] ;  /* 0x00007b0057747a20 */ /* 0x020fc80000410000 */
[----:B------:R-:W-:-:S04]  /*1710*/  FMUL.FTZ R99, R51, R116 ;  /* 0x0000007433637220 */ /* 0x000fc80000410000 */
[----:B------:R-:W-:Y:S02]  /*1720*/  @P3 FADD.FTZ R99, R79, R99 ;  /* 0x000000634f633221 */ /* 0x000fe40000010000 */
.L_x_20207:
[----:B------:R-:W-:Y:S05]  /*1730*/  BSYNC B1 ;  /* 0x0000000000017941 */ /* 0x000fea0003800000 */
.L_x_20206:
[----:B------:R-:W-:Y:S01]  /*1740*/  HFMA2.MMA R116, -RZ, RZ, 0, 9.5367431640625e-07 ;  /* 0x00000010ff747435 */ /* 0x000fe200000001ff */
[----:B------:R-:W-:-:S09]  /*1750*/  IADD3 R110, R110, 0x80, RZ ;  /* 0x000000806e6e7810 */ /* 0x000fd20007ffe0ff */
[C---:B------:R-:W-:Y:S01]  /*1760*/  IMAD.WIDE.U32 R116, R111.reuse, R116, c[0x0][0x188] ;  /* 0x000062006f747625 */ /* 0x040fe200078e0074 */
[----:B------:R-:W-:-:S04]  /*1770*/  IADD3 R111, R111, 0x80, RZ ;  /* 0x000000806f6f7810 */ /* 0x000fc80007ffe0ff */
[----:B------:R1:W-:Y:S03]  /*1780*/  STG.E.128 [R116.64], R96 ;  /* 0x0000006074007986 */ /* 0x0003e6000c101d04 */
.L_x_20199:
[----:B------:R-:W-:Y:S05]  /*1790*/  BSYNC B0 ;  /* 0x0000000000007941 */ /* 0x000fea0003800000 */
.L_x_20198:
        /* <DEDUP_REMOVED lines=29> */
.L_x_20211:
[----:B-1----:R-:W-:Y:S05]  /*1970*/  BSYNC B1 ;  /* 0x0000000000017941 */ /* 0x002fea0003800000 */
.L_x_20210:
[----:B------:R-:W-:Y:S01]  /*1980*/  BSSY B1, `(.L_x_20212) ;  /* 0x0000005000017945 */ /* 0x000fe20003800000 */
[----:B------:R-:W-:Y:S05]  /*1990*/  @!P4 BRA `(.L_x_20213) ;  /* 0x000000300000c947 */ /* 0x000fea0003800000 */
[----:B-----5:R-:W-:-:S04]  /*19a0*/  FMUL.FTZ R116, R85, c[0x0][0x1ec] ;  /* 0x00007b0055747a20 */ /* 0x020fc80000410000 */
[----:B------:R-:W-:-:S04]  /*19b0*/  FMUL.FTZ R101, R61, R116 ;  /* 0x000000743d657220 */ /* 0x000fc80000410000 */
[----:B------:R-:W-:Y:S02]  /*19c0*/  @P3 FADD.FTZ R101, R77, R101 ;  /* 0x000000654d653221 */ /* 0x000fe40000010000 */
.L_x_20213:
[----:B------:R-:W-:Y:S05]  /*19d0*/  BSYNC B1 ;  /* 0x0000000000017941 */ /* 0x000fea0003800000 */
.L_x_20212:
[----:B------:R-:W-:Y:S01]  /*19e0*/  BSSY B1, `(.L_x_20214) ;  /* 0x0000005000017945 */ /* 0x000fe20003800000 */
[----:B------:R-:W-:Y:S05]  /*19f0*/  @!P4 BRA `(.L_x_20215) ;  /* 0x000000300000c947 */ /* 0x000fea0003800000 */
[----:B-----5:R-:W-:-:S04]  /*1a00*/  FMUL.FTZ R115, R86, c[0x0][0x1ec] ;  /* 0x00007b0056737a20 */ /* 0x020fc80000410000 */
[----:B------:R-:W-:-:S04]  /*1a10*/  FMUL.FTZ R102, R62, R115 ;  /* 0x000000733e667220 */ /* 0x000fc80000410000 */
[----:B------:R-:W-:Y:S02]  /*1a20*/  @P3 FADD.FTZ R102, R78, R102 ;  /* 0x000000664e663221 */ /* 0x000fe40000010000 */
.L_x_20215:
[----:B------:R-:W-:Y:S05]  /*1a30*/  BSYNC B1 ;  /* 0x0000000000017941 */ /* 0x000fea0003800000 */
.L_x_20214:
[----:B------:R-:W-:Y:S01]  /*1a40*/  BSSY B1, `(.L_x_20216) ;  /* 0x0000005000017945 */ /* 0x000fe20003800000 */
[----:B------:R-:W-:Y:S05]  /*1a50*/  @!P4 BRA `(.L_x_20217) ;  /* 0x000000300000c947 */ /* 0x000fea0003800000 */
[----:B-----5:R-:W-:-:S04]  /*1a60*/  FMUL.FTZ R116, R87, c[0x0][0x1ec] ;  /* 0x00007b0057747a20 */ /* 0x020fc80000410000 */
[----:B------:R-:W-:-:S04]  /*1a70*/  FMUL.FTZ R103, R63, R116 ;  /* 0x000000743f677220 */ /* 0x000fc80000410000 */
[----:B------:R-:W-:Y:S02]  /*1a80*/  @P3 FADD.FTZ R103, R79, R103 ;  /* 0x000000674f673221 */ /* 0x000fe40000010000 */
.L_x_20217:
[----:B------:R-:W-:Y:S05]  /*1a90*/  BSYNC B1 ;  /* 0x0000000000017941 */ /* 0x000fea0003800000 */
.L_x_20216:
[----:B------:R-:W-:Y:S01]  /*1aa0*/  HFMA2.MMA R116, -RZ, RZ, 0, 9.5367431640625e-07 ;  /* 0x00000010ff747435 */ /* 0x000fe200000001ff */
[----:B------:R-:W-:-:S09]  /*1ab0*/  IADD3 R110, R110, 0x80, RZ ;  /* 0x000000806e6e7810 */ /* 0x000fd20007ffe0ff */
[C---:B------:R-:W-:Y:S01]  /*1ac0*/  IMAD.WIDE.U32 R116, R111.reuse, R116, c[0x0][0x188] ;  /* 0x000062006f747625 */ /* 0x040fe200078e0074 */
[----:B------:R-:W-:-:S04]  /*1ad0*/  IADD3 R111, R111, 0x80, RZ ;  /* 0x000000806f6f7810 */ /* 0x000fc80007ffe0ff */
[----:B------:R1:W-:Y:S03]  /*1ae0*/  STG.E.128 [R116.64], R100 ;  /* 0x0000006474007986 */ /* 0x0003e6000c101d04 */
.L_x_20209:
[----:B------:R-:W-:Y:S05]  /*1af0*/  BSYNC B0 ;  /* 0x0000000000007941 */ /* 0x000fea0003800000 */
.L_x_20208:
        /* <DEDUP_REMOVED lines=28> */
[----:B------:R-:W-:-:S04]  /*1cc0*/  FMUL.FTZ R104, R72, R109 ;  /* 0x0000006d48687220 */ /* 0x000fc80000410000 */
[----:B------:R-:W-:Y:S02]  /*1cd0*/  @P2 FADD.FTZ R104, R76, R104 ;  /* 0x000000684c682221 */ /* 0x000fe40000010000 */
.L_x_20221:
[----:B------:R-:W-:Y:S05]  /*1ce0*/  BSYNC B1 ;  /* 0x0000000000017941 */ /* 0x000fea0003800000 */
.L_x_20220:
[----:B------:R-:W-:Y:S01]  /*1cf0*/  BSSY B1, `(.L_x_20222) ;  /* 0x0000005000017945 */ /* 0x000fe20003800000 */
[----:B------:R-:W-:Y:S05]  /*1d00*/  @!P3 BRA `(.L_x_20223) ;  /* 0x000000300000b947 */ /* 0x000fea0003800000 */
[----:B-----5:R-:W-:-:S04]  /*1d10*/  FMUL.FTZ R116, R85, c[0x0][0x1ec] ;  /* 0x00007b0055747a20 */ /* 0x020fc80000410000 */
[----:B------:R-:W-:-:S04]  /*1d20*/  FMUL.FTZ R105, R73, R116 ;  /* 0x0000007449697220 */ /* 0x000fc80000410000 */
[----:B------:R-:W-:Y:S02]  /*1d30*/  @P2 FADD.FTZ R105, R77, R105 ;  /* 0x000000694d692221 */ /* 0x000fe40000010000 */
.L_x_20223:
[----:B------:R-:W-:Y:S05]  /*1d40*/  BSYNC B1 ;  /* 0x0000000000017941 */ /* 0x000fea0003800000 */
.L_x_20222:
[----:B------:R-:W-:Y:S01]  /*1d50*/  BSSY B1, `(.L_x_20224) ;  /* 0x0000005000017945 */ /* 0x000fe20003800000 */
[----:B------:R-:W-:Y:S05]  /*1d60*/  @!P3 BRA `(.L_x_20225) ;  /* 0x000000300000b947 */ /* 0x000fea0003800000 */
[----:B-----5:R-:W-:-:S04]  /*1d70*/  FMUL.FTZ R109, R86, c[0x0][0x1ec] ;  /* 0x00007b00566d7a20 */ /* 0x020fc80000410000 */
[----:B------:R-:W-:-:S04]  /*1d80*/  FMUL.FTZ R106, R74, R109 ;  /* 0x0000006d4a6a7220 */ /* 0x000fc80000410000 */
[----:B------:R-:W-:Y:S02]  /*1d90*/  @P2 FADD.FTZ R106, R78, R106 ;  /* 0x0000006a4e6a2221 */ /* 0x000fe40000010000 */
.L_x_20225:
[----:B------:R-:W-:Y:S05]  /*1da0*/  BSYNC B1 ;  /* 0x0000000000017941 */ /* 0x000fea0003800000 */
.L_x_20224:
[----:B------:R-:W-:Y:S01]  /*1db0*/  BSSY B1, `(.L_x_20226) ;  /* 0x0000005000017945 */ /* 0x000fe20003800000 */
[----:B------:R-:W-:Y:S05]  /*1dc0*/  @!P3 BRA `(.L_x_20227) ;  /* 0x000000300000b947 */ /* 0x000fea0003800000 */
[----:B-----5:R-:W-:-:S04]  /*1dd0*/  FMUL.FTZ R116, R87, c[0x0][0x1ec] ;  /* 0x00007b0057747a20 */ /* 0x020fc80000410000 */
[----:B------:R-:W-:-:S04]  /*1de0*/  FMUL.FTZ R107, R75, R116 ;  /* 0x000000744b6b7220 */ /* 0x000fc80000410000 */
[----:B------:R-:W-:Y:S02]  /*1df0*/  @P2 FADD.FTZ R107, R79, R107 ;  /* 0x0000006b4f6b2221 */ /* 0x000fe40000010000 */
.L_x_20227:
[----:B------:R-:W-:Y:S05]  /*1e00*/  BSYNC B1 ;  /* 0x0000000000017941 */ /* 0x000fea0003800000 */
.L_x_20226:
[----:B------:R1:W-:Y:S02]  /*1e10*/  STG.E.128 [R110.64], R104 ;  /* 0x000000686e007986 */ /* 0x0003e4000c101d04 */
.L_x_20219:
[----:B------:R-:W-:Y:S05]  /*1e20*/  BSYNC B0 ;  /* 0x0000000000007941 */ /* 0x000fea0003800000 */
.L_x_20218:
[----:B-1----:R-:W-:Y:S01]  /*1e30*/  FADD.FTZ R110, RZ, R80 ;  /* 0x00000050ff6e7221 */ /* 0x002fe20000010000 */
[----:B------:R-:W-:Y:S02]  /*1e40*/  LOP3.LUT P2, RZ, R2, 0xff, RZ, 0xc0, !PT ;  /* 0x000000ff02ff7812 */ /* 0x000fe4000784c0ff */
[C---:B------:R-:W-:Y:S01]  /*1e50*/  ISETP.GT.U32.AND P3, PT, R114.reuse, 0x17f, PT ;  /* 0x0000017f7200780c */ /* 0x040fe20003f64070 */
[----:B------:R-:W-:Y:S01]  /*1e60*/  FADD.FTZ R109, R81, R110 ;  /* 0x0000006e516d7221 */ /* 0x000fe20000010000 */
[C---:B------:R-:W-:Y:S02]  /*1e70*/  ISETP.GT.U32.AND P4, PT, R114.reuse, 0x1ff, PT ;  /* 0x000001ff7200780c */ /* 0x040fe40003f84070 */
[----:B------:R-:W-:Y:S01]  /*1e80*/  ISETP.GT.U32.AND P5, PT, R114, 0x27f, PT ;  /* 0x0000027f7200780c */ /* 0x000fe20003fa4070 */
[----:B------:R-:W-:Y:S01]  /*1e90*/  FADD.FTZ R110, R82, R109 ;  /* 0x0000006d526e7221 */ /* 0x000fe20000010000 */
[----:B------:R-:W-:Y:S02]  /*1ea0*/  SHF.R.U32.HI R109, RZ, 0x5, R0 ;  /* 0x00000005ff6d7819 */ /* 0x000fe40000011600 */
[----:B------:R-:W-:Y:S01]  /*1eb0*/  ISETP.GT.U32.AND P6, PT, R114, 0x2ff, PT ;  /* 0x000002ff7200780c */ /* 0x000fe20003fc4070 */
[----:B------:R-:W-:Y:S01]  /*1ec0*/  FADD.FTZ R110, R83, R110 ;  /* 0x0000006e536e7221 */ /* 0x000fe20000010000 */
[----:B------:R-:W-:-:S04]  /*1ed0*/  LOP3.LUT R109, R109, 0x7fffffc, RZ, 0xc0, !PT ;  /* 0x07fffffc6d6d7812 */ /* 0x000fc800078ec0ff */
[----:B------:R-:W-:Y:S02]  /*1ee0*/  FSEL R111, R110, RZ, P0 ;  /* 0x000000ff6e6f7208 */ /* 0x000fe40000000000 */
[----:B------:R-:W-:Y:S02]  /*1ef0*/  @!P2 IADD3 R109, R109, 0x4, RZ ;  /* 0x000000046d6da810 */ /* 0x000fe40007ffe0ff */
[----:B------:R-:W-:Y:S01]  /*1f00*/  ISETP.GT.U32.AND P2, PT, R114, 0xff, PT ;  /* 0x000000ff7200780c */ /* 0x000fe20003f44070 */
        /* <DEDUP_REMOVED lines=22> */
.L_x_20244:
        /* <DEDUP_REMOVED lines=17> */
[--C-:B------:R-:W-:Y:S02]  /*2180*/  FADD.FTZ R115, R89, -R110.reuse ;  /* 0x8000006e59737221 */ /* 0x100fe40000010000 */
        /* <DEDUP_REMOVED lines=51> */
.L_x_20245:
[----:B------:R-:W-:Y:S01]  /*24c0*/  LOP3.LUT P2, RZ, R0, 0x1f, RZ, 0xc0, !PT ;  /* 0x0000001f00ff7812 */ /* 0x000fe2000784c0ff */
[----:B-1----:R-:W-:Y:S01]  /*24d0*/  FADD.FTZ R111, R120, R115 ;  /* 0x00000073786f7221 */ /* 0x002fe20000010000 */
[----:B------:R-:W-:Y:S01]  /*24e0*/  SHF.R.U32.HI R119, RZ, 0x5, R0 ;  /* 0x00000005ff777819 */ /* 0x000fe20000011600 */
[----:B------:R-:W-:Y:S01]  /*24f0*/  WARPSYNC 0xffffffff ;  /* 0xffffffff00007948 */ /* 0x000fe20003800000 */
[----:B------:R-:W-:Y:S02]  /*2500*/  LOP3.LUT R116, R0, 0x1f, RZ, 0xc0, !PT ;  /* 0x0000001f00747812 */ /* 0x000fe400078ec0ff */
[----:B------:R-:W-:-:S07]  /*2510*/  LOP3.LUT R119, R119, 0x3, RZ, 0xc0, !PT ;  /* 0x0000000377777812 */ /* 0x000fce00078ec0ff */
[----:B0-----:R-:W-:-:S05]  /*2520*/  @!P2 IADD3 R115, R109, R119, RZ ;  /* 0x000000776d73a210 */ /* 0x001fca0007ffe0ff */
[----:B------:R0:W-:Y:S01]  /*2530*/  @!P2 STS.64 [R115.X8], R110 ;  /* 0x0000006e7300a388 */ /* 0x0001e20000008a00 */
[----:B------:R-:W-:-:S12]  /*2540*/  ISETP.GT.U32.AND P2, PT, R116, 0x3, PT ;  /* 0x000000037400780c */ /* 0x000fd80003f44070 */
[----:B------:R-:W-:Y:S01]  /*2550*/  BAR.SYNC.DEFER_BLOCKING 0x0 ;  /* 0x0000000000007b1d */ /* 0x000fe20000010000 */
[----:B------:R-:W-:Y:S02]  /*2560*/  @!P2 IADD3 R109, R109, R116, RZ ;  /* 0x000000746d6da210 */ /* 0x000fe40007ffe0ff */
[----:B------:R-:W-:Y:S01]  /*2570*/  CS2R R116, SRZ ;  /* 0x0000000000747805 */ /* 0x000fe2000001ff00 */
[----:B------:R-:W-:Y:S02]  /*2580*/  MOV R122, RZ ;  /* 0x000000ff007a7202 */ /* 0x000fe40000000f00 */
[----:B------:R-:W-:Y:S01]  /*2590*/  @!P2 MOV R122, R3 ;  /* 0x00000003007aa202 */ /* 0x000fe20000000f00 */
[----:B------:R-:W-:Y:S03]  /*25a0*/  BSSY B0, `(.L_x_20230) ;  /* 0x00000af000007945 */ /* 0x000fe60003800000 */
[----:B------:R-:W-:Y:S01]  /*25b0*/  I2F R124, R122 ;  /* 0x0000007a007c7306 */ /* 0x000fe20000201400 */
[----:B------:R-:W-:Y:S01]  /*25c0*/  @!P2 LDS.64 R116, [R109.X8] ;  /* 0x000000006d74a984 */ /* 0x000fe20000008a00 */
[----:B------:R-:W-:-:S03]  /*25d0*/  LOP3.LUT P2, RZ, R119, 0x1f, R0, 0xf8, !PT ;  /* 0x0000001f77ff7812 */ /* 0x000fc6000784f800 */
[----:B------:R-:W1:Y:S10]  /*25e0*/  SHFL.DOWN PT, R119, R122, 0x2, 0x1f ;  /* 0x08401f007a777f89 */ /* 0x000e7400000e0000 */
[----:B------:R-:W-:-:S04]  /*25f0*/  @!P2 LEA R120, P3, R113, c[0x0][0x1a0], 0x2 ;  /* 0x000068007178aa11 */ /* 0x000fc800078610ff */
[C---:B------:R-:W-:Y:S02]  /*2600*/  @!P2 LEA.HI.X R121, R113.reuse, c[0x0][0x1a4], R118, 0x2, P3 ;  /* 0x000069007179aa11 */ /* 0x040fe400018f1476 */
[----:B0-----:R-:W-:-:S04]  /*2610*/  @!P2 LEA R110, P3, R113, c[0x0][0x1a8], 0x2 ;  /* 0x00006a00716eaa11 */ /* 0x001fc800078610ff */
[----:B------:R-:W-:Y:S02]  /*2620*/  @!P2 LEA.HI.X R111, R113, c[0x0][0x1ac], R118, 0x2, P3 ;  /* 0x00006b00716faa11 */ /* 0x000fe400018f1476 */
[----:B------:R-:W-:Y:S01]  /*2630*/  ISETP.NE.AND P3, PT, RZ, UR6, PT ;  /* 0x00000006ff007c0c */ /* 0x000fe2000bf65270 */
[----:B-1----:R-:W0:Y:S01]  /*2640*/  I2F R115, R119 ;  /* 0x0000007700737306 */ /* 0x002e220000201400 */
[----:B------:R-:W-:Y:S01]  /*2650*/  IADD3 R109, R119, R122, RZ ;  /* 0x0000007a776d7210 */ /* 0x000fe20007ffe0ff */
[----:B------:R-:W1:Y:S02]  /*2660*/  SHFL.DOWN PT, R118, R116, 0x2, 0x1f ;  /* 0x08401f0074767f89 */ /* 0x000e6400000e0000 */
[C---:B-1----:R-:W-:Y:S02]  /*2670*/  FADD.FTZ R123, -R118.reuse, R116 ;  /* 0x00000074767b7221 */ /* 0x042fe40000010100 */
[----:B0-----:R-:W-:Y:S02]  /*2680*/  FMUL.FTZ R125, R118, R115 ;  /* 0x00000073767d7220 */ /* 0x001fe40000410000 */
[----:B------:R-:W-:-:S02]  /*2690*/  FMUL.FTZ R123, R123, R123 ;  /* 0x0000007b7b7b7220 */ /* 0x000fc40000410000 */
[----:B------:R-:W-:Y:S02]  /*26a0*/  FFMA.FTZ R118, R124, R116, R125 ;  /* 0x000000747c767223 */ /* 0x000fe4000001007d */
[----:B------:R-:W-:Y:S02]  /*26b0*/  FMUL.FTZ R123, R123, R124 ;  /* 0x0000007c7b7b7220 */ /* 0x000fe40000410000 */
[----:B------:R-:W0:Y:S02]  /*26c0*/  SHFL.DOWN PT, R124, R117, 0x2, 0x1f ;  /* 0x08401f00757c7f89 */ /* 0x000e2400000e0000 */
[----:B------:R-:W-:Y:S02]  /*26d0*/  FMUL.FTZ R123, R123, R115 ;  /* 0x000000737b7b7220 */ /* 0x000fe40000410000 */
[----:B------:R-:W1:Y:S08]  /*26e0*/  I2F R115, R109 ;  /* 0x0000006d00737306 */ /* 0x000e700000201400 */
[----:B-1----:R-:W1:Y:S01]  /*26f0*/  MUFU.RCP R119, R115 ;  /* 0x0000007300777308 */ /* 0x002e620000001000 */
[----:B0-----:R-:W-:-:S02]  /*2700*/  FADD.FTZ R116, R124, R117 ;  /* 0x000000757c747221 */ /* 0x001fc40000010000 */
[----:B------:R-:W0:Y:S01]  /*2710*/  SHFL.DOWN PT, R124, R109, 0x1, 0x1f ;  /* 0x08201f006d7c7f89 */ /* 0x000e2200000e0000 */
[C---:B-1----:R-:W-:Y:S02]  /*2720*/  FMUL.FTZ R122, R119.reuse, R118 ;  /* 0x00000076777a7220 */ /* 0x042fe40000410000 */
[----:B------:R-:W-:-:S03]  /*2730*/  FFMA.FTZ R116, R119, R123, R116 ;  /* 0x0000007b77747223 */ /* 0x000fc60000010074 */
[----:B------:R-:W1:Y:S01]  /*2740*/  SHFL.DOWN PT, R123, R122, 0x1, 0x1f ;  /* 0x08201f007a7b7f89 */ /* 0x000e6200000e0000 */
[----:B0-----:R-:W1:Y:S01]  /*2750*/  I2F R118, R124 ;  /* 0x0000007c00767306 */ /* 0x001e620000201400 */
[----:B------:R-:W-:Y:S02]  /*2760*/  IADD3 R119, R109, R124, RZ ;  /* 0x0000007c6d777210 */ /* 0x000fe40007ffe0ff */
[----:B------:R-:W0:Y:S05]  /*2770*/  SHFL.DOWN PT, R109, R116, 0x1, 0x1f ;  /* 0x08201f00746d7f89 */ /* 0x000e2a00000e0000 */
[----:B------:R-:W2:Y:S01]  /*2780*/  I2F R119, R119 ;  /* 0x0000007700777306 */ /* 0x000ea20000201400 */
[----:B-1----:R-:W-:-:S02]  /*2790*/  FMUL.FTZ R117, R123, R118 ;  /* 0x000000767b757220 */ /* 0x002fc40000410000 */
[----:B------:R-:W-:Y:S02]  /*27a0*/  FADD.FTZ R123, R122, -R123 ;  /* 0x8000007b7a7b7221 */ /* 0x000fe40000010000 */
[----:B------:R-:W-:Y:S02]  /*27b0*/  FFMA.FTZ R117, R115, R122, R117 ;  /* 0x0000007a73757223 */ /* 0x000fe40000010075 */
[----:B------:R-:W-:-:S04]  /*27c0*/  FMUL.FTZ R123, R123, R123 ;  /* 0x0000007b7b7b7220 */ /* 0x000fc80000410000 */
[----:B------:R-:W-:Y:S02]  /*27d0*/  FMUL.FTZ R123, R115, R123 ;  /* 0x0000007b737b7220 */ /* 0x000fe40000410000 */
[----:B--2---:R-:W1:Y:S02]  /*27e0*/  MUFU.RCP R115, R119 ;  /* 0x0000007700737308 */ /* 0x004e640000001000 */
[----:B------:R-:W-:Y:S02]  /*27f0*/  FMUL.FTZ R123, R123, R118 ;  /* 0x000000767b7b7220 */ /* 0x000fe40000410000 */
[----:B0-----:R-:W-:Y:S01]  /*2800*/  FADD.FTZ R118, R116, R109 ;  /* 0x0000006d74767221 */ /* 0x001fe20000010000 */
[----:B------:R-:W-:-:S03]  /*2810*/  MOV R109, c[0x0][0x1e0] ;  /* 0x00007800006d7a02 */ /* 0x000fc60000000f00 */
[C---:B-1----:R-:W-:Y:S02]  /*2820*/  FFMA.FTZ R118, R115.reuse, R123, R118 ;  /* 0x0000007b73767223 */ /* 0x042fe40000010076 */
[----:B------:R-:W-:-:S04]  /*2830*/  FMUL.FTZ R115, R115, R117 ;  /* 0x0000007573737220 */ /* 0x000fc80000410000 */
[----:B------:R-:W0:Y:S04]  /*2840*/  SHFL.IDX PT, R118, R118, RZ, 0x1f ;  /* 0x00001fff76767589 */ /* 0x000e2800000e0000 */
[----:B------:R-:W1:Y:S01]  /*2850*/  SHFL.IDX PT, R115, R115, RZ, 0x1f ;  /* 0x00001fff73737589 */ /* 0x000e6200000e0000 */
[----:B0-----:R-:W-:Y:S02]  /*2860*/  FFMA.FTZ R109, R118, R109, c[0x0][0x228] ;  /* 0x00008a00766d7623 */ /* 0x001fe4000001006d */
[----:B-1----:R-:W-:Y:S01]  /*2870*/  FMUL.FTZ R117, R115, R115 ;  /* 0x0000007373757220 */ /* 0x002fe20000410000 */
[----:B------:R0:W-:Y:S04]  /*2880*/  @!P2 STG.E [R120.64], R115 ;  /* 0x000000737800a986 */ /* 0x0001e8000c101904 */
[----:B------:R-:W-:-:S05]  /*2890*/  FSEL R116, R117, RZ, P3 ;  /* 0x000000ff75747208 */ /* 0x000fca0001800000 */
[----:B------:R-:W-:-:S06]  /*28a0*/  FADD.FTZ R116, R109, R116 ;  /* 0x000000746d747221 */ /* 0x000fcc0000010000 */
[----:B------:R-:W1:Y:S02]  /*28b0*/  MUFU.RSQ R116, R116 ;  /* 0x0000007400747308 */ /* 0x000e640000001400 */
        /* <DEDUP_REMOVED lines=12> */
[--C-:B------:R-:W-:Y:S01]  /*2980*/  FADD.FTZ R109, R80, -R115.reuse ;  /* 0x80000073506d7221 */ /* 0x100fe20000010000 */
        /* <DEDUP_REMOVED lines=15> */
.L_x_20233:
[----:B------:R-:W-:Y:S05]  /*2a80*/  BSYNC B1 ;  /* 0x0000000000017941 */ /* 0x000fea0003800000 */
.L_x_20232:
        /* <DEDUP_REMOVED lines=19> */
.L_x_20235:
[----:B------:R-:W-:Y:S05]  /*2bc0*/  BSYNC B1 ;  /* 0x0000000000017941 */ /* 0x000fea0003800000 */
.L_x_20234:
        /* <DEDUP_REMOVED lines=19> */
.L_x_20237:
[----:B------:R-:W-:Y:S05]  /*2d00*/  BSYNC B1 ;  /* 0x0000000000017941 */ /* 0x000fea0003800000 */
.L_x_20236:
        /* <DEDUP_REMOVED lines=19> */
.L_x_20239:
[----:B------:R-:W-:Y:S05]  /*2e40*/  BSYNC B1 ;  /* 0x0000000000017941 */ /* 0x000fea0003800000 */
.L_x_20238:
        /* <DEDUP_REMOVED lines=19> */
.L_x_20241:
[----:B------:R-:W-:Y:S05]  /*2f80*/  BSYNC B1 ;  /* 0x0000000000017941 */ /* 0x000fea0003800000 */
.L_x_20240:
        /* <DEDUP_REMOVED lines=9> */
[----:B------:R-:W-:Y:S01]  /*3020*/  MOV R116, 0x10 ;  /* 0x0000001000747802 */ /* 0x000fe20000000f00 */
[----:B------:R-:W-:Y:S02]  /*3030*/  FFMA.FTZ R108, R68, R109, R64 ;  /* 0x0000006d446c7223 */ /* 0x000fe40000010040 */
[----:B------:R-:W-:Y:S02]  /*3040*/  FFMA.FTZ R109, R69, R110, R65 ;  /* 0x0000006e456d7223 */ /* 0x000fe40000010041 */
[----:B------:R-:W-:-:S04]  /*3050*/  IMAD.WIDE.U32 R116, R117, R116, c[0x0][0x208] ;  /* 0x0000820075747625 */ /* 0x000fc800078e0074 */
[----:B------:R-:W-:Y:S02]  /*3060*/  FFMA.FTZ R111, R71, R118, R67 ;  /* 0x00000076476f7223 */ /* 0x000fe40000010043 */
[----:B------:R-:W-:-:S05]  /*3070*/  FFMA.FTZ R110, R70, R119, R66 ;  /* 0x00000077466e7223 */ /* 0x000fca0000010042 */
[----:B------:R0:W-:Y:S02]  /*3080*/  STG.E.128 [R116.64], R108 ;  /* 0x0000006c74007986 */ /* 0x0001e4000c101d04 */
.L_x_20231:
[----:B0-----:R-:W-:Y:S05]  /*3090*/  BSYNC B0 ;  /* 0x0000000000007941 */ /* 0x001fea0003800000 */
.L_x_20230:
[----:B------:R-:W-:Y:S02]  /*30a0*/  LOP3.LUT P2, RZ, R2, 0xff, RZ, 0xc0, !PT ;  /* 0x000000ff02ff7812 */ /* 0x000fe4000784c0ff */
[----:B------:R-:W-:Y:S02]  /*30b0*/  IADD3 R113, R113, c[0x0][0x160], RZ ;  /* 0x0000580071717a10 */ /* 0x000fe40007ffe0ff */
[----:B------:R-:W-:Y:S02]  /*30c0*/  SEL R2, RZ, 0x1, P2 ;  /* 0x00000001ff027807 */ /* 0x000fe40001000000 */
[----:B------:R-:W-:-:S13]  /*30d0*/  ISETP.GE.AND P2, PT, R113, c[0x0][0x164], PT ;  /* 0x0000590071007a0c */ /* 0x000fda0003f46270 */
[----:B------:R-:W-:Y:S01]  /*30e0*/  @P2 CALL.REL.NOINC `(.L_x_20242) ;  /* 0x0000001000002944 */ /* 0x000fe20003c00000 */
[----:B------:R-:W-:Y:S05]  /*30f0*/  BRA `(.L_x_20243) ;  /* 0xffffd81000007947 */ /* 0x000fea000383ffff */
.L_x_20242:
[----:B------:R-:W-:Y:S05]  /*3100*/  EXIT ;  /* 0x000000000000794d */ /* 0x000fea0003800000 */
.L_x_20228:
[----:B------:R-:W-:Y:S01]  /*3110*/  HFMA2.MMA R121, -RZ, RZ, 0, 5.9604644775390625e-08 ;  /* 0x00000001ff797435 */ /* 0x000fe200000001ff */
[----:B------:R-:W-:Y:S02]  /*3120*/  MOV R119, 0x1f ;  /* 0x0000001f00777802 */ /* 0x000fe40000000f00 */
[----:B------:R-:W-:Y:S02]  /*3130*/  MOV R120, 0xffffffff ;  /* 0xffffffff00787802 */ /* 0x000fe40000000f00 */
[----:B------:R-:W-:Y:S02]  /*3140*/  MOV R116, 0x3160 ;  /* 0x0000316000747802 */ /* 0x000fe40000000f00 */
[----:B0----5:R-:W-:Y:S05]  /*3150*/  CALL.REL.NOINC `($__internal_150_$__cuda_sm70_shflsync_bfly_p) ;  /* 0x000006a000007944 */ /* 0x021fea0003c00000 */
[----:B01----:R-:W-:Y:S05]  /*3160*/  BRA `(.L_x_20244) ;  /* 0xffffef0000007947 */ /* 0x003fea000383ffff */
.L_x_20229:
[----:B------:R-:W-:Y:S01]  /*3170*/  HFMA2.MMA R121, -RZ, RZ, 0, 1.1920928955078125e-07 ;  /* 0x00000002ff797435 */ /* 0x000fe200000001ff */
[----:B------:R-:W-:Y:S02]  /*3180*/  MOV R119, 0x1f ;  /* 0x0000001f00777802 */ /* 0x000fe40000000f00 */
[----:B------:R-:W-:Y:S02]  /*3190*/  MOV R120, 0xffffffff ;  /* 0xffffffff00787802 */ /* 0x000fe40000000f00 */
[----:B------:R-:W-:-:S02]  /*31a0*/  MOV R116, 0x31c0 ;  /* 0x000031c000747802 */ /* 0x000fc40000000f00 */
[----:B0----5:R-:W-:Y:S05]  /*31b0*/  CALL.REL.NOINC `($__internal_150_$__cuda_sm70_shflsync_bfly_p) ;  /* 0x0000064000007944 */ /* 0x021fea0003c00000 */
[----:B0-----:R-:W-:Y:S01]  /*31c0*/  HFMA2.MMA R121, -RZ, RZ, 0, 2.384185791015625e-07 ;  /* 0x00000004ff797435 */ /* 0x001fe200000001ff */
[----:B-1----:R-:W-:Y:S01]  /*31d0*/  FADD.FTZ R111, R111, R120 ;  /* 0x000000786f6f7221 */ /* 0x002fe20000010000 */
[----:B------:R-:W-:-:S02]  /*31e0*/  MOV R119, 0x1f ;  /* 0x0000001f00777802 */ /* 0x000fc40000000f00 */
[----:B------:R-:W-:Y:S02]  /*31f0*/  MOV R120, 0xffffffff ;  /* 0xffffffff00787802 */ /* 0x000fe40000000f00 */
[----:B------:R-:W-:Y:S02]  /*3200*/  MOV R116, 0x3220 ;  /* 0x0000322000747802 */ /* 0x000fe40000000f00 */
[----:B------:R-:W-:Y:S05]  /*3210*/  CALL.REL.NOINC `($__internal_150_$__cuda_sm70_shflsync_bfly_p) ;  /* 0x000005e000007944 */ /* 0x000fea0003c00000 */
[----:B0-----:R-:W-:Y:S01]  /*3220*/  HFMA2.MMA R121, -RZ, RZ, 0, 4.76837158203125e-07 ;  /* 0x00000008ff797435 */ /* 0x001fe200000001ff */
[----:B-1----:R-:W-:Y:S01]  /*3230*/  FADD.FTZ R111, R111, R120 ;  /* 0x000000786f6f7221 */ /* 0x002fe20000010000 */
[----:B------:R-:W-:Y:S02]  /*3240*/  MOV R119, 0x1f ;  /* 0x0000001f00777802 */ /* 0x000fe40000000f00 */
[----:B------:R-:W-:Y:S02]  /*3250*/  MOV R120, 0xffffffff ;  /* 0xffffffff00787802 */ /* 0x000fe40000000f00 */
[----:B------:R-:W-:Y:S02]  /*3260*/  MOV R116, 0x3280 ;  /* 0x0000328000747802 */ /* 0x000fe40000000f00 */
[----:B------:R-:W-:Y:S05]  /*3270*/  CALL.REL.NOINC `($__internal_150_$__cuda_sm70_shflsync_bfly_p) ;  /* 0x0000058000007944 */ /* 0x000fea0003c00000 */
[----:B0-----:R-:W-:Y:S01]  /*3280*/  HFMA2.MMA R121, -RZ, RZ, 0, 9.5367431640625e-07 ;  /* 0x00000010ff797435 */ /* 0x001fe200000001ff */
[----:B-1----:R-:W-:Y:S01]  /*3290*/  FADD.FTZ R111, R111, R120 ;  /* 0x000000786f6f7221 */ /* 0x002fe20000010000 */
[----:B------:R-:W-:-:S02]  /*32a0*/  MOV R119, 0x1f ;  /* 0x0000001f00777802 */ /* 0x000fc40000000f00 */
[----:B------:R-:W-:Y:S02]  /*32b0*/  MOV R120, 0xffffffff ;  /* 0xffffffff00787802 */ /* 0x000fe40000000f00 */
[----:B------:R-:W-:Y:S02]  /*32c0*/  MOV R116, 0x32e0 ;  /* 0x000032e000747802 */ /* 0x000fe40000000f00 */
[----:B------:R-:W-:Y:S05]  /*32d0*/  CALL.REL.NOINC `($__internal_150_$__cuda_sm70_shflsync_bfly_p) ;  /* 0x0000052000007944 */ /* 0x000fea0003c00000 */
        /* <DEDUP_REMOVED lines=55> */
[----:B------:R-:W-:Y:S05]  /*3650*/  CALL.REL.NOINC `($__internal_150_$__cuda_sm70_shflsync_bfly_p) ;  /* 0x000001a000007944 */ /* 0x000fea0003c00000 */
[----:B0-----:R-:W-:Y:S01]  /*3660*/  HFMA2.MMA R121, -RZ, RZ, 0, 1.1920928955078125e-07 ;  /* 0x00000002ff797435 */ /* 0x001fe200000001ff */
[----:B-1----:R-:W-:Y:S01]  /*3670*/  FADD.FTZ R111, R111, R120 ;  /* 0x000000786f6f7221 */ /* 0x002fe20000010000 */
[----:B------:R-:W-:Y:S02]  /*3680*/  MOV R119, 0x1f ;  /* 0x0000001f00777802 */ /* 0x000fe40000000f00 */
[----:B------:R-:W-:Y:S02]  /*3690*/  MOV R120, 0xffffffff ;  /* 0xffffffff00787802 */ /* 0x000fe40000000f00 */
[----:B------:R-:W-:Y:S02]  /*36a0*/  MOV R116, 0x36c0 ;  /* 0x000036c000747802 */ /* 0x000fe40000000f00 */
[----:B------:R-:W-:Y:S05]  /*36b0*/  CALL.REL.NOINC `($__internal_150_$__cuda_sm70_shflsync_bfly_p) ;  /* 0x0000014000007944 */ /* 0x000fea0003c00000 */
[----:B0-----:R-:W-:Y:S01]  /*36c0*/  HFMA2.MMA R121, -RZ, RZ, 0, 2.384185791015625e-07 ;  /* 0x00000004ff797435 */ /* 0x001fe200000001ff */
[----:B-1----:R-:W-:Y:S01]  /*36d0*/  FADD.FTZ R111, R111, R120 ;  /* 0x000000786f6f7221 */ /* 0x002fe20000010000 */
[----:B------:R-:W-:Y:S02]  /*36e0*/  MOV R119, 0x1f ;  /* 0x0000001f00777802 */ /* 0x000fe40000000f00 */
[----:B------:R-:W-:-:S02]  /*36f0*/  MOV R120, 0xffffffff ;  /* 0xffffffff00787802 */ /* 0x000fc40000000f00 */
        /* <DEDUP_REMOVED lines=8> */
[----:B-1----:R-:W-:Y:S01]  /*3780*/  FADD.FTZ R115, R111, R120 ;  /* 0x000000786f737221 */ /* 0x002fe20000010000 */
[----:B0-----:R-:W-:Y:S01]  /*3790*/  HFMA2.MMA R121, -RZ, RZ, 0, 9.5367431640625e-07 ;  /* 0x00000010ff797435 */ /* 0x001fe200000001ff */
[----:B------:R-:W-:Y:S02]  /*37a0*/  MOV R119, 0x1f ;  /* 0x0000001f00777802 */ /* 0x000fe40000000f00 */
[----:B------:R-:W-:-:S02]  /*37b0*/  MOV R120, 0xffffffff ;  /* 0xffffffff00787802 */ /* 0x000fc40000000f00 */
[----:B------:R-:W-:Y:S02]  /*37c0*/  MOV R111, R115 ;  /* 0x00000073006f7202 */ /* 0x000fe40000000f00 */
[----:B------:R-:W-:Y:S02]  /*37d0*/  MOV R116, 0x37f0 ;  /* 0x000037f000747802 */ /* 0x000fe40000000f00 */
[----:B------:R-:W-:Y:S05]  /*37e0*/  CALL.REL.NOINC `($__internal_150_$__cuda_sm70_shflsync_bfly_p) ;  /* 0x0000001000007944 */ /* 0x000fea0003c00000 */
[----:B01----:R-:W-:Y:S05]  /*37f0*/  BRA `(.L_x_20245) ;  /* 0xffffecc000007947 */ /* 0x003fea000383ffff */
        .weak           $__internal_150_$__cuda_sm70_shflsync_bfly_p
        .type           $__internal_150_$__cuda_sm70_shflsync_bfly_p,@function
        .size           $__internal_150_$__cuda_sm70_shflsync_bfly_p,(.L_x_22238 - $__internal_150_$__cuda_sm70_shflsync_bfly_p)
$__internal_150_$__cuda_sm70_shflsync_bfly_p:
[----:B------:R-:W-:Y:S01]  /*3800*/  HFMA2.MMA R117, -RZ, RZ, 0, 0 ;  /* 0x00000000ff757435 */ /* 0x000fe200000001ff */
[----:B------:R-:W-:Y:S04]  /*3810*/  WARPSYNC R120 ;  /* 0x0000007800007348 */ /* 0x000fe80003800000 */
[----:B------:R0:W1:Y:S01]  /*3820*/  SHFL.BFLY PT, R120, R111, R121, R119 ;  /* 0x0c0000796f787389 */ /* 0x00006200000e0077 */
[----:B------:R-:W-:Y:S05]  /*3830*/  RET.REL.NODEC R116 `(_ZN10layer_norm13ln_fwd_kernelINS_13Kernel_traitsIfffffjLj3072ELj1ELj1ELj4ELj16ENS_18Kernel_traits_baseILj3072EfffffjLj128EEEEELb0ELb1ELb1ELb0EEEvNS_9FwdParamsE) ;  /* 0xffffc7c074007950 */ /* 0x000fea0003c3ffff */
.L_x_20246:
        /* <DEDUP_REMOVED lines=12> */
.L_x_22238:


//--------------------- .text._ZN10layer_norm13ln_fwd_kernelINS_13Kernel_traitsIfffffjLj3072ELj1ELj1ELj4ELj16ENS_18Kernel_traits_baseILj3072EfffffjLj128EEEEELb0ELb1ELb1ELb1EEEvNS_9FwdParamsE --------------------------
	.section	.text._ZN10layer_norm13ln_fwd_kernelINS_13Kernel_traitsIfffffjLj3072ELj1ELj1ELj4ELj16ENS_18Kernel_traits_baseILj3072EfffffjLj128EEEEELb0ELb1ELb1ELb1EEEvNS_9FwdParamsE,"ax",@progbits
	.sectioninfo	@"SHI_REGISTERS=128"
	.align	128
        .global         _ZN10layer_norm13ln_fwd_kernelINS_13Kernel_traitsIfffffjLj3072ELj1ELj1ELj4ELj16ENS_18Kernel_traits_baseILj3072EfffffjLj128EEEEELb0ELb1ELb1ELb1EEEvNS_9FwdParamsE
        .type           _ZN10layer_norm13ln_fwd_kernelINS_13Kernel_traitsIfffffjLj3072ELj1ELj1ELj4ELj16ENS_18Kernel_traits_baseILj3072EfffffjLj128EEEEELb0ELb1ELb1ELb1EEEvNS_9FwdParamsE,@function
        .size           _ZN10layer_norm13ln_fwd_kernelINS_13Kernel_traitsIfffffjLj3072ELj1ELj1ELj4ELj16ENS_18Kernel_traits_baseILj3072EfffffjLj128EEEEELb0ELb1ELb1ELb1EEEvNS_9FwdParamsE,(.L_x_22239 - _ZN10layer_norm13ln_fwd_kernelINS_13Kernel_traitsIfffffjLj3072ELj1ELj1ELj4ELj16ENS_18Kernel_traits_baseILj3072EfffffjLj128EEEEELb0ELb1ELb1ELb1EEEvNS_9FwdParamsE)
        .other          _ZN10layer_norm13ln_fwd_kernelINS_13Kernel_traitsIfffffjLj3072ELj1ELj1ELj4ELj16ENS_18Kernel_traits_baseILj3072EfffffjLj128EEEEELb0ELb1ELb1ELb1EEEvNS_9FwdParamsE,@"STO_CUDA_ENTRY STV_DEFAULT"
_ZN10layer_norm13ln_fwd_kernelINS_13Kernel_traitsIfffffjLj3072ELj1ELj1ELj4ELj16ENS_18Kernel_traits_baseILj3072EfffffjLj128EEEEELb0ELb1ELb1ELb1EEEvNS_9FwdParamsE:
.text._ZN10layer_norm13ln_fwd_kernelINS_13Kernel_traitsIfffffjLj3072ELj1ELj1ELj4ELj16ENS_18Kernel_traits_baseILj3072EfffffjLj128EEEEELb0ELb1ELb1ELb1EEEvNS_9FwdParamsE:
        /* <DEDUP_REMOVED lines=44> */
[----:B0-----:R-:W-:-:S02]  /*02c0*/  SHF.L.U32 R2, R7, 0x2, RZ ;  /* 0x0000000207027819 */ /* 0x001fc400000006ff */
[----:B------:R-:W-:Y:S01]  /*02d0*/  SHF.R.U32.HI R7, RZ, 0x5, R0 ;  /* 0x00000005ff077819 */ /* 0x000fe20000011600 */
[----:B------:R0:W5:Y:S01]  /*02e0*/  LDG.E.128 R32, [R4.64] ;  /* 0x0000000404207981 */ /* 0x000162000c1e1d00 */
[----:B------:R-:W-:-:S03]  /*02f0*/  MOV R3, R82 ;  /* 0x0000005200037202 */ /* 0x000fc60000000f00 */
[----:B------:R0:W5:Y:S01]  /*0300*/  LDG.E.128 R36, [R4.64+0x800] ;  /* 0x0008000404247981 */ /* 0x000162000c1e1d00 */
[----:B------:R-:W-:-:S03]  /*0310*/  LOP3.LUT R112, R0, 0x1f, RZ, 0xc0, !PT ;  /* 0x0000001f00707812 */ /* 0x000fc600078ec0ff */
[----:B------:R0:W5:Y:S04]  /*0320*/  LDG.E.128 R40, [R4.64+0x1000] ;  /* 0x0010000404287981 */ /* 0x000168000c1e1d00 */
[----:B------:R0:W5:Y:S04]  /*0330*/  LDG.E.128 R44, [R4.64+0x1800] ;  /* 0x00180004042c7981 */ /* 0x000168000c1e1d00 */
[----:B------:R0:W5:Y:S04]  /*0340*/  LDG.E.128 R48, [R4.64+0x2000] ;  /* 0x0020000404307981 */ /* 0x000168000c1e1d00 */
[----:B------:R0:W5:Y:S01]  /*0350*/  LDG.E.128 R52, [R4.64+0x2800] ;  /* 0x0028000404347981 */ /* 0x000162000c1e1d00 */
[----:B------:R-:W-:Y:S01]  /*0360*/  ULDC.U8 UR6, c[0x0][0x1f0] ;  /* 0x00007c0000067ab9 */ /* 0x000fe20000000000 */
[----:B0-----:R-:W-:-:S02]  /*0370*/  LOP3.LUT R5, R7, 0x3, RZ, 0xc0, !PT ;  /* 0x0000000307057812 */ /* 0x001fc400078ec0ff */
[----:B------:R-:W-:Y:S02]  /*0380*/  PRMT R4, R83, 0x7610, R4 ;  /* 0x0000761053047816 */ /* 0x000fe40000000004 */
[----:B-1----:R-:W-:Y:S02]  /*0390*/  IADD3 R7, R2, 0x4, RZ ;  /* 0x0000000402077810 */ /* 0x002fe40007ffe0ff */
.L_x_20300:
        /* <DEDUP_REMOVED lines=9> */
[----:B------:R-:W-:Y:S02]  /*0430*/  @P0 MOV R96, 0x10 ;  /* 0x0000001000600802 */ /* 0x000fe40000000f00 */
[----:B------:R-:W-:-:S03]  /*0440*/  MOV R93, RZ ;  /* 0x000000ff005d7202 */ /* 0x000fc60000000f00 */
[----:B------:R-:W-:-:S05]  /*0450*/  @P0 IMAD.WIDE.U32 R96, R95, R96, c[0x0][0x180] ;  /* 0x000060005f600625 */ /* 0x000fca00078e0060 */
[----:B------:R-:W3:Y:S01]  /*0460*/  @P0 LDG.E.128 R80, [R96.64] ;  /* 0x0000000460500981 */ /* 0x000ee2000c1e1d00 */
[----:B------:R-:W-:Y:S01]  /*0470*/  IMAD.WIDE R90, R3, R92, c[0x0][0x1d8] ;  /* 0x00007600035a7625 */ /* 0x000fe200078e025c */
[C---:B--2---:R-:W-:Y:S01]  /*0480*/  ISETP.GE.AND P5, PT, R94.reuse, 0x1, PT ;  /* 0x000000015e00780c */ /* 0x044fe20003fa6270 */
[----:B------:R-:W-:Y:S01]  /*0490*/  BSSY B0, `(.L_x_20247) ;  /* 0x000001f000007945 */ /* 0x000fe20003800000 */
[C---:B------:R-:W-:Y:S02]  /*04a0*/  ISETP.GT.AND P6, PT, R94.reuse, RZ, PT ;  /* 0x000000ff5e00720c */ /* 0x040fe40003fc4270 */
[----:B-----5:R0:W5:Y:S09]  /*04b0*/  LDG.E R113, [R90.64] ;  /* 0x000000045a717981 */ /* 0x020172000c1e1900 */
[----:B------:R-:W-:-:S05]  /*04c0*/  @P5 IADD3 R88, R94, -0x1, RZ ;  /* 0xffffffff5e585810 */ /* 0x000fca0007ffe0ff */
[----:B------:R-:W-:-:S05]  /*04d0*/  @P5 IMAD R88, R88, c[0x0][0x168], RZ ;  /* 0x00005a0058585a24 */ /* 0x000fca00078e02ff */
[----:B------:R-:W-:-:S04]  /*04e0*/  @P5 SHF.R.S32.HI R89, RZ, 0x1f, R88 ;  /* 0x0000001fff595819 */ /* 0x000fc80000011458 */
[----:B------:R-:W-:Y:S02]  /*04f0*/  @P5 LEA.HI R89, R89, R88, RZ, 0x2 ;  /* 0x0000005859595211 */ /* 0x000fe400078f10ff */
[----:B------:R-:W-:Y:S02]  /*0500*/  @P5 MOV R88, 0x10 ;  /* 0x0000001000585802 */ /* 0x000fe40000000f00 */
[----:B------:R-:W-:-:S05]  /*0510*/  @P5 LEA.HI.SX32 R93, R89, R6, 0x1e ;  /* 0x00000006595d5211 */ /* 0x000fca00078ff2ff */
[----:B------:R-:W-:-:S05]  /*0520*/  @P5 IMAD.WIDE.U32 R88, R93, R88, c[0x0][0x170] ;  /* 0x00005c005d585625 */ /* 0x000fca00078e0058 */
[----:B------:R1:W5:Y:S01]  /*0530*/  @P5 LDG.E.128 R84, [R88.64] ;  /* 0x0000000458545981 */ /* 0x000362000c1e1d00 */
[----:B------:R-:W-:Y:S02]  /*0540*/  @!P6 ISETP.NE.U32.AND P3, PT, RZ, c[0x0][0x180], PT ;  /* 0x00006000ff00ea0c */ /* 0x000fe40003f65070 */
[----:B------:R-:W-:Y:S02]  /*0550*/  @!P6 ISETP.NE.U32.AND P1, PT, RZ, c[0x0][0x180], PT ;  /* 0x00006000ff00ea0c */ /* 0x000fe40003f25070 */
[----:B------:R-:W-:Y:S02]  /*0560*/  @!P6 ISETP.NE.U32.AND P2, PT, RZ, c[0x0][0x180], PT ;  /* 0x00006000ff00ea0c */ /* 0x000fe40003f45070 */
[----:B------:R-:W-:Y:S02]  /*0570*/  @!P6 ISETP.NE.U32.AND P4, PT, RZ, c[0x0][0x180], PT ;  /* 0x00006000ff00ea0c */ /* 0x000fe40003f85070 */
[----:B------:R-:W-:Y:S02]  /*0580*/  MOV R92, 0x10 ;  /* 0x00000010005c7802 */ /* 0x000fe40000000f00 */
[----:B------:R-:W-:-:S02]  /*0590*/  IADD3 R101, R95, 0x80, RZ ;  /* 0x000000805f657810 */ /* 0x000fc40007ffe0ff */
[----:B------:R-:W-:Y:S01]  /*05a0*/  @!P6 ISETP.NE.AND.EX P1, PT, RZ, c[0x0][0x184], PT, P1 ;  /* 0x00006100ff00ea0c */ /* 0x000fe20003f25310 */
[-C--:B0-----:R-:W-:Y:S01]  /*05b0*/  IMAD.WIDE.U32 R90, R95, R92.reuse, c[0x0][0x188] ;  /* 0x000062005f5a7625 */ /* 0x081fe200078e005c */
[----:B------:R-:W-:Y:S02]  /*05c0*/  @!P6 ISETP.NE.AND.EX P2, PT, RZ, c[0x0][0x184], PT, P2 ;  /* 0x00006100ff00ea0c */ /* 0x000fe40003f45320 */
[----:B------:R-:W-:Y:S01]  /*05d0*/  @!P6 ISETP.NE.AND.EX P4, PT, RZ, c[0x0][0x184], PT, P4 ;  /* 0x00006100ff00ea0c */ /* 0x000fe20003f85340 */
[----:B------:R-:W-:Y:S01]  /*05e0*/  @P0 IMAD.WIDE.U32 R98, R101, R92, c[0x0][0x180] ;  /* 0x0000600065620625 */ /* 0x000fe200078e005c */
[----:B------:R-:W-:Y:S02]  /*05f0*/  @!P6 ISETP.NE.AND.EX P3, PT, RZ, c[0x0][0x184], PT, P3 ;  /* 0x00006100ff00ea0c */ /* 0x000fe40003f65330 */
[----:B---3--:R-:W-:Y:S02]  /*0600*/  @!P6 FSEL R109, R81, RZ, P1 ;  /* 0x000000ff516de208 */ /* 0x008fe40000800000 */
[----:B------:R-:W-:-:S02]  /*0610*/  @!P6 FSEL R110, R82, RZ, P2 ;  /* 0x000000ff526ee208 */ /* 0x000fc40001000000 */
[----:B------:R-:W-:Y:S02]  /*0620*/  @!P6 FSEL R111, R83, RZ, P4 ;  /* 0x000000ff536fe208 */ /* 0x000fe40002000000 */
[----:B------:R-:W-:Y:S01]  /*0630*/  @!P6 FSEL R108, R80, RZ, P3 ;  /* 0x000000ff506ce208 */ /* 0x000fe20001800000 */
[----:B------:R-:W-:Y:S05]  /*0640*/  @!P6 BRA `(.L_x_20248) ;  /* 0x000000300000e947 */ /* 0x000fea0003800000 */
[----:B-1---5:R-:W-:-:S04]  /*0650*/  FMUL.FTZ R89, R84, c[0x0][0x1ec] ;  /* 0x00007b0054597a20 */ /* 0x022fc80000410000 */
[----:B------:R-:W-:-:S04]  /*0660*/  FMUL.FTZ R108, R56, R89 ;  /* 0x00000059386c7220 */ /* 0x000fc80000410000 */
[----:B------:R-:W-:Y:S02]  /*0670*/  @P0 FADD.FTZ R108, R80, R108 ;  /* 0x0000006c506c0221 */ /* 0x000fe40000010000 */
.L_x_20248:
[----:B-1----:R-:W-:Y:S05]  /*0680*/  BSYNC B0 ;  /* 0x0000000000007941 */ /* 0x002fea0003800000 */
.L_x_20247:
[----:B------:R-:W-:Y:S01]  /*0690*/  BSSY B0, `(.L_x_20249) ;  /* 0x0000005000007945 */ /* 0x000fe20003800000 */
[----:B------:R-:W-:Y:S05]  /*06a0*/  @!P6 BRA `(.L_x_20250) ;  /* 0x000000300000e947 */ /* 0x000fea0003800000 */
[----:B-----5:R-:W-:-:S04]  /*06b0*/  FMUL.FTZ R88, R85, c[0x0][0x1ec] ;  /* 0x00007b0055587a20 */ /* 0x020fc80000410000 */
[----:B------:R-:W-:-:S04]  /*06c0*/  FMUL.FTZ R109, R57, R88 ;  /* 0x00000058396d7220 */ /* 0x000fc80000410000 */
[----:B------:R-:W-:Y:S02]  /*06d0*/  @P0 FADD.FTZ R109, R81, R109 ;  /* 0x0000006d516d0221 */ /* 0x000fe40000010000 */
.L_x_20250:
[----:B------:R-:W-:Y:S05]  /*06e0*/  BSYNC B0 ;  /* 0x0000000000007941 */ /* 0x000fea0003800000 */
.L_x_20249:
[----:B------:R-:W-:Y:S01]  /*06f0*/  BSSY B0, `(.L_x_20251) ;  /* 0x0000005000007945 */ /* 0x000fe20003800000 */
[----:B------:R-:W-:Y:S05]  /*0700*/  @!P6 BRA `(.L_x_20252) ;  /* 0x000000300000e947 */ /* 0x000fea0003800000 */
[----:B-----5:R-:W-:-:S04]  /*0710*/  FMUL.FTZ R89, R86, c[0x0][0x1ec] ;  /* 0x00007b0056597a20 */ /* 0x020fc80000410000 */
[----:B------:R-:W-:-:S04]  /*0720*/  FMUL.FTZ R110, R58, R89 ;  /* 0x000000593a6e7220 */ /* 0x000fc80000410000 */
[----:B------:R-:W-:Y:S02]  /*0730*/  @P0 FADD.FTZ R110, R82, R110 ;  /* 0x0000006e526e0221 */ /* 0x000fe40000010000 */
.L_x_20252:
[----:B------:R-:W-:Y:S05]  /*0740*/  BSYNC B0 ;  /* 0x0000000000007941 */ /* 0x000fea0003800000 */
.L_x_20251:
[----:B------:R-:W-:Y:S01]  /*0750*/  BSSY B0, `(.L_x_20253) ;  /* 0x0000005000007945 */ /* 0x000fe20003800000 */
[----:B------:R-:W-:Y:S05]  /*0760*/  @!P6 BRA `(.L_x_20254) ;  /* 0x000000300000e947 */ /* 0x000fea0003800000 */
[----:B-----5:R-:W-:-:S04]  /*0770*/  FMUL.FTZ R88, R87, c[0x0][0x1ec] ;  /* 0x00007b0057587a20 */ /* 0x020fc80000410000 */
[----:B------:R-:W-:-:S04]  /*0780*/  FMUL.FTZ R111, R59, R88 ;  /* 0x000000583b6f7220 */ /* 0x000fc80000410000 */
[----:B------:R-:W-:Y:S02]  /*0790*/  @P0 FADD.FTZ R111, R83, R111 ;  /* 0x0000006f536f0221 */ /* 0x000fe40000010000 */
.L_x_20254:
[----:B------:R-:W-:Y:S05]  /*07a0*/  BSYNC B0 ;  /* 0x0000000000007941 */ /* 0x000fea0003800000 */
.L_x_20253:
        /* <DEDUP_REMOVED lines=23> */
[----:B------:R-:W-:-:S04]  /*0920*/  FMUL.FTZ R104, R60, R97 ;  /* 0x000000613c687220 */ /* 0x000fc80000410000 */
[----:B------:R-:W-:Y:S02]  /*0930*/  @P0 FADD.FTZ R104, R80, R104 ;  /* 0x0000006850680221 */ /* 0x000fe40000010000 */
.L_x_20256:
[----:B-1----:R-:W-:Y:S05]  /*0940*/  BSYNC B0 ;  /* 0x0000000000007941 */ /* 0x002fea0003800000 */
.L_x_20255:
[----:B------:R-:W-:Y:S01]  /*0950*/  BSSY B0, `(.L_x_20257) ;  /* 0x0000005000007945 */ /* 0x000fe20003800000 */
[----:B------:R-:W-:Y:S05]  /*0960*/  @!P6 BRA `(.L_x_20258) ;  /* 0x000000300000e947 */ /* 0x000fea0003800000 */
[----:B-----5:R-:W-:-:S04]  /*0970*/  FMUL.FTZ R94, R85, c[0x0][0x1ec] ;  /* 0x00007b00555e7a20 */ /* 0x020fc80000410000 */
[----:B------:R-:W-:-:S04]  /*0980*/  FMUL.FTZ R105, R61, R94 ;  /* 0x0000005e3d697220 */ /* 0x000fc80000410000 */
[----:B------:R-:W-:Y:S02]  /*0990*/  @P0 FADD.FTZ R105, R81, R105 ;  /* 0x0000006951690221 */ /* 0x000fe40000010000 */
.L_x_20258:
[----:B------:R-:W-:Y:S05]  /*09a0*/  BSYNC B0 ;  /* 0x0000000000007941 */ /* 0x000fea0003800000 */
.L_x_20257:
[----:B------:R-:W-:Y:S01]  /*09b0*/  BSSY B0, `(.L_x_20259) ;  /* 0x0000005000007945 */ /* 0x000fe20003800000 */
[----:B------:R-:W-:Y:S05]  /*09c0*/  @!P6 BRA `(.L_x_20260) ;  /* 0x000000300000e947 */ /* 0x000fea0003800000 */
[----:B-----5:R-:W-:-:S04]  /*09d0*/  FMUL.FTZ R97, R86, c[0x0][0x1ec] ;  /* 0x00007b0056617a20 */ /* 0x020fc80000410000 */
[----:B------:R-:W-:-:S04]  /*09e0*/  FMUL.FTZ R106, R62, R97 ;  /* 0x000000613e6a7220 */ /* 0x000fc80000410000 */
[----:B------:R-:W-:Y:S02]  /*09f0*/  @P0 FADD.FTZ R106, R82, R106 ;  /* 0x0000006a526a0221 */ /* 0x000fe40000010000 */
.L_x_20260:
[----:B------:R-:W-:Y:S05]  /*0a00*/  BSYNC B0 ;  /* 0x0000000000007941 */ /* 0x000fea0003800000 */
.L_x_20259:
[----:B------:R-:W-:Y:S01]  /*0a10*/  BSSY B0, `(.L_x_20261) ;  /* 0x0000005000007945 */ /* 0x000fe20003800000 */
[----:B------:R-:W-:Y:S05]  /*0a20*/  @!P6 BRA `(.L_x_20262) ;  /* 0x000000300000e947 */ /* 0x000fea0003800000 */
[----:B-----5:R-:W-:-:S04]  /*0a30*/  FMUL.FTZ R94, R87, c[0x0][0x1ec] ;  /* 0x00007b00575e7a20 */ /* 0x020fc80000410000 */
[----:B------:R-:W-:-:S04]  /*0a40*/  FMUL.FTZ R107, R63, R94 ;  /* 0x0000005e3f6b7220 */ /* 0x000fc80000410000 */
[----:B------:R-:W-:Y:S02]  /*0a50*/  @P0 FADD.FTZ R107, R83, R107 ;  /* 0x0000006b536b0221 */ /* 0x000fe40000010000 */
.L_x_20262:
[----:B------:R-:W-:Y:S05]  /*0a60*/  BSYNC B0 ;  /* 0x0000000000007941 */ /* 0x000fea0003800000 */
.L_x_20261:
        /* <DEDUP_REMOVED lines=25> */
.L_x_20264:
[----:B-1----:R-:W-:Y:S05]  /*0c00*/  BSYNC B0 ;  /* 0x0000000000007941 */ /* 0x002fea0003800000 */
.L_x_20263:
[----:B------:R-:W-:Y:S01]  /*0c10*/  BSSY B0, `(.L_x_20265) ;  /* 0x0000005000007945 */ /* 0x000fe20003800000 */
[----:B------:R-:W-:Y:S05]  /*0c20*/  @!P6 BRA `(.L_x_20266) ;  /* 0x000000300000e947 */ /* 0x000fea0003800000 */
[----:B-----5:R-:W-:-:S04]  /*0c30*/  FMUL.FTZ R90, R85, c[0x0][0x1ec] ;  /* 0x00007b00555a7a20 */ /* 0x020fc80000410000 */
[----:B------:R-:W-:-:S04]  /*0c40*/  FMUL.FTZ R101, R65, R90 ;  /* 0x0000005a41657220 */ /* 0x000fc80000410000 */
[----:B------:R-:W-:Y:S02]  /*0c50*/  @P0 FADD.FTZ R101, R81, R101 ;  /* 0x0000006551650221 */ /* 0x000fe40000010000 */
.L_x_20266:
[----:B------:R-:W-:Y:S05]  /*0c60*/  BSYNC B0 ;  /* 0x0000000000007941 */ /* 0x000fea0003800000 */
.L_x_20265:
[----:B------:R-:W-:Y:S01]  /*0c70*/  BSSY B0, `(.L_x_20267) ;  /* 0x0000005000007945 */ /* 0x000fe20003800000 */
[----:B------:R-:W-:Y:S05]  /*0c80*/  @!P6 BRA `(.L_x_20268) ;  /* 0x000000300000e947 */ /* 0x000fea0003800000 */
[----:B-----5:R-:W-:-:S04]  /*0c90*/  FMUL.FTZ R91, R86, c[0x0][0x1ec] ;  /* 0x00007b00565b7a20 */ /* 0x020fc80000410000 */
[----:B------:R-:W-:-:S04]  /*0ca0*/  FMUL.FTZ R102, R66, R91 ;  /* 0x0000005b42667220 */ /* 0x000fc80000410000 */
[----:B------:R-:W-:Y:S02]  /*0cb0*/  @P0 FADD.FTZ R102, R82, R102 ;  /* 0x0000006652660221 */ /* 0x000fe40000010000 */
.L_x_20268:
[----:B------:R-:W-:Y:S05]  /*0cc0*/  BSYNC B0 ;  /* 0x0000000000007941 */ /* 0x000fea0003800000 */
.L_x_20267:
[----:B------:R-:W-:Y:S01]  /*0cd0*/  BSSY B0, `(.L_x_20269) ;  /* 0x0000005000007945 */ /* 0x000fe20003800000 */
[----:B------:R-:W-:Y:S05]  /*0ce0*/  @!P6 BRA `(.L_x_20270) ;  /* 0x000000300000e947 */ /* 0x000fea0003800000 */
[----:B-----5:R-:W-:-:S04]  /*0cf0*/  FMUL.FTZ R90, R87, c[0x0][0x1ec] ;  /* 0x00007b00575a7a20 */ /* 0x020fc80000410000 */
[----:B------:R-:W-:-:S04]  /*0d00*/  FMUL.FTZ R103, R67, R90 ;  /* 0x0000005a43677220 */ /* 0x000fc80000410000 */
[----:B------:R-:W-:Y:S02]  /*0d10*/  @P0 FADD.FTZ R103, R83, R103 ;  /* 0x0000006753670221 */ /* 0x000fe40000010000 */
.L_x_20270:
[----:B------:R-:W-:Y:S05]  /*0d20*/  BSYNC B0 ;  /* 0x0000000000007941 */ /* 0x000fea0003800000 */
.L_x_20269:
[----:B------:R0:W-:Y:S04]  /*0d30*/  STG.E.128 [R98.64], R100 ;  /* 0x0000006462007986 */ /* 0x0001e8000c101d04 */
[----:B------:R-:W2:Y:S01]  /*0d40*/  @P0 LDG.E.128 R80, [R88.64] ;  /* 0x0000000458500981 */ /* 0x000ea2000c1e1d00 */
[----:B------:R-:W-:Y:S02]  /*0d50*/  @P5 IADD3 R91, R93, 0x180, RZ ;  /* 0x000001805d5b5810 */ /* 0x000fe40007ffe0ff */
[----:B------:R-:W-:Y:S02]  /*0d60*/  @!P6 ISETP.NE.U32.AND P3, PT, RZ, c[0x0][0x180], PT ;  /* 0x00006000ff00ea0c */ /* 0x000fe40003f65070 */
[----:B------:R-:W-:Y:S01]  /*0d70*/  @!P6 ISETP.NE.U32.AND P1, PT, RZ, c[0x0][0x180], PT ;  /* 0x00006000ff00ea0c */ /* 0x000fe20003f25070 */
[----:B------:R-:W-:Y:S01]  /*0d80*/  @P5 IMAD.WIDE.U32 R90, R91, R92, c[0x0][0x170] ;  /* 0x00005c005b5a5625 */ /* 0x000fe200078e005c */
[----:B------:R-:W-:-:S02]  /*0d90*/  @!P6 ISETP.NE.U32.AND P2, PT, RZ, c[0x0][0x180], PT ;  /* 0x00006000ff00ea0c */ /* 0x000fc40003f45070 */
[----:B------:R-:W-:Y:S02]  /*0da0*/  @!P6 ISETP.NE.U32.AND P4, PT, RZ, c[0x0][0x180], PT ;  /* 0x00006000ff00ea0c */ /* 0x000fe40003f85070 */
[----:B------:R-:W-:Y:S01]  /*0db0*/  IADD3 R117, R95, 0x200, RZ ;  /* 0x000002005f757810 */ /* 0x000fe20007ffe0ff */
[----:B------:R-:W-:Y:S01]  /*0dc0*/  BSSY B0, `(.L_x_20271) ;  /* 0x0000010000007945 */ /* 0x000fe20003800000 */
[----:B------:R-:W-:Y:S01]  /*0dd0*/  @!P6 ISETP.NE.AND.EX P1, PT, RZ, c[0x0][0x184], PT, P1 ;  /* 0x00006100ff00ea0c */ /* 0x000fe20003f25310 */
[----:B-----5:R1:W5:Y:S01]  /*0de0*/  @P5 LDG.E.128 R84, [R90.64] ;  /* 0x000000045a545981 */ /* 0x020362000c1e1d00 */
[----:B------:R-:W-:Y:S01]  /*0df0*/  @!P6 ISETP.NE.AND.EX P2, PT, RZ, c[0x0][0x184], PT, P2 ;  /* 0x00006100ff00ea0c */ /* 0x000fe20003f45320 */
[-C--:B------:R-:W-:Y:S01]  /*0e00*/  IMAD.WIDE.U32 R96, R115, R92.reuse, c[0x0][0x188] ;  /* 0x0000620073607625 */ /* 0x080fe200078e005c */
[----:B------:R-:W-:Y:S02]  /*0e10*/  @!P6 ISETP.NE.AND.EX P4, PT, RZ, c[0x0][0x184], PT, P4 ;  /* 0x00006100ff00ea0c */ /* 0x000fe40003f85340 */
[----:B------:R-:W-:Y:S01]  /*0e20*/  @!P6 ISETP.NE.AND.EX P3, PT, RZ, c[0x0][0x184], PT, P3 ;  /* 0x00006100ff00ea0c */ /* 0x000fe20003f65330 */
[----:B0-----:R-:W-:Y:S01]  /*0e30*/  @P0 IMAD.WIDE.U32 R98, R117, R92, c[0x0][0x180] ;  /* 0x0000600075620625 */ /* 0x001fe200078e005c */
[----:B--2---:R-:W-:-:S02]  /*0e40*/  @!P6 FSEL R89, R81, RZ, P1 ;  /* 0x000000ff5159e208 */ /* 0x004fc40000800000 */
[----:B-1----:R-:W-:Y:S02]  /*0e50*/  @!P6 FSEL R90, R82, RZ, P2 ;  /* 0x000000ff525ae208 */ /* 0x002fe40001000000 */
[----:B------:R-:W-:Y:S02]  /*0e60*/  @!P6 FSEL R91, R83, RZ, P4 ;  /* 0x000000ff535be208 */ /* 0x000fe40002000000 */
[----:B------:R-:W-:Y:S01]  /*0e70*/  @!P6 FSEL R88, R80, RZ, P3 ;  /* 0x000000ff5058e208 */ /* 0x000fe20001800000 */
[----:B------:R-:W-:Y:S05]  /*0e80*/  @!P6 BRA `(.L_x_20272) ;  /* 0x000000300000e947 */ /* 0x000fea0003800000 */
[----:B-----5:R-:W-:-:S04]  /*0e90*/  FMUL.FTZ R115, R84, c[0x0][0x1ec] ;  /* 0x00007b0054737a20 */ /* 0x020fc80000410000 */
[----:B------:R-:W-:-:S04]  /*0ea0*/  FMUL.FTZ R88, R68, R115 ;  /* 0x0000007344587220 */ /* 0x000fc80000410000 */
[----:B------:R-:W-:Y:S02]  /*0eb0*/  @P0 FADD.FTZ R88, R80, R88 ;  /* 0x0000005850580221 */ /* 0x000fe40000010000 */
.L_x_20272:
[----:B------:R-:W-:Y:S05]  /*0ec0*/  BSYNC B0 ;  /* 0x0000000000007941 */ /* 0x000fea0003800000 */
.L_x_20271:
[----:B------:R-:W-:Y:S01]  /*0ed0*/  BSSY B0, `(.L_x_20273) ;  /* 0x0000005000007945 */ /* 0x000fe20003800000 */
[----:B------:R-:W-:Y:S05]  /*0ee0*/  @!P6 BRA `(.L_x_20274) ;  /* 0x000000300000e947 */ /* 0x000fea0003800000 */
[----:B-----5:R-:W-:-:S04]  /*0ef0*/  FMUL.FTZ R94, R85, c[0x0][0x1ec] ;  /* 0x00007b00555e7a20 */ /* 0x020fc80000410000 */
[----:B------:R-:W-:-:S04]  /*0f00*/  FMUL.FTZ R89, R69, R94 ;  /* 0x0000005e45597220 */ /* 0x000fc80000410000 */
[----:B------:R-:W-:Y:S02]  /*0f10*/  @P0 FADD.FTZ R89, R81, R89 ;  /* 0x0000005951590221 */ /* 0x000fe40000010000 */
.L_x_20274:
[----:B------:R-:W-:Y:S05]  /*0f20*/  BSYNC B0 ;  /* 0x0000000000007941 */ /* 0x000fea0003800000 */
.L_x_20273:
[----:B------:R-:W-:Y:S01]  /*0f30*/  BSSY B0, `(.L_x_20275) ;  /* 0x0000005000007945 */ /* 0x000fe20003800000 */
[----:B------:R-:W-:Y:S05]  /*0f40*/  @!P6 BRA `(.L_x_20276) ;  /* 0x000000300000e947 */ /* 0x000fea0003800000 */
[----:B-----5:R-:W-:-:S04]  /*0f50*/  FMUL.FTZ R115, R86, c[0x0][0x1ec] ;  /* 0x00007b0056737a20 */ /* 0x020fc80000410000 */
[----:B------:R-:W-:-:S04]  /*0f60*/  FMUL.FTZ R90, R70, R115 ;  /* 0x00000073465a7220 */ /* 0x000fc80000410000 */
[----:B------:R-:W-:Y:S02]  /*0f70*/  @P0 FADD.FTZ R90, R82, R90 ;  /* 0x0000005a525a0221 */ /* 0x000fe40000010000 */
.L_x_20276:
[----:B------:R-:W-:Y:S05]  /*0f80*/  BSYNC B0 ;  /* 0x0000000000007941 */ /* 0x000fea0003800000 */
.L_x_20275:
[----:B------:R-:W-:Y:S01]  /*0f90*/  BSSY B0, `(.L_x_20277) ;  /* 0x0000005000007945 */ /* 0x000fe20003800000 */
[----:B------:R-:W-:Y:S05]  /*0fa0*/  @!P6 BRA `(.L_x_20278) ;  /* 0x000000300000e947 */ /* 0x000fea0003800000 */
[----:B-----5:R-:W-:-:S04]  /*0fb0*/  FMUL.FTZ R94, R87, c[0x0][0x1ec] ;  /* 0x00007b00575e7a20 */ /* 0x020fc80000410000 */
[----:B------:R-:W-:-:S04]  /*0fc0*/  FMUL.FTZ R91, R71, R94 ;  /* 0x0000005e475b7220 */ /* 0x000fc80000410000 */
[----:B------:R-:W-:Y:S02]  /*0fd0*/  @P0 FADD.FTZ R91, R83, R91 ;  /* 0x0000005b535b0221 */ /* 0x000fe40000010000 */
.L_x_20278:
[----:B------:R-:W-:Y:S05]  /*0fe0*/  BSYNC B0 ;  /* 0x0000000000007941 */ /* 0x000fea0003800000 */
.L_x_20277:
[----:B------:R-:W-:Y:S01]  /*0ff0*/  @P5 IADD3 R115, R93, 0x200, RZ ;  /* 0x000002005d735810 */ /* 0x000fe20007ffe0ff */
[----:B------:R0:W-:Y:S04]  /*1000*/  STG.E.128 [R96.64], R88 ;  /* 0x0000005860007986 */ /* 0x0001e8000c101d04 */
[----:B------:R-:W-:Y:S01]  /*1010*/  @P5 IMAD.WIDE.U32 R114, R115, R92, c[0x0][0x170] ;  /* 0x00005c0073725625 */ /* 0x000fe200078e005c */
[----:B------:R-:W0:Y:S04]  /*1020*/  @P0 LDG.E.128 R80, [R98.64] ;  /* 0x0000000462500981 */ /* 0x000e28000c1e1d00 */
        /* <DEDUP_REMOVED lines=9> */
[----:B------:R-:W-:Y:S01]  /*10c0*/  IADD3 R119, R95, 0x280, RZ ;  /* 0x000002805f777810 */ /* 0x000fe20007ffe0ff */
[----:B------:R-:W-:Y:S01]  /*10d0*/  IMAD.WIDE.U32 R94, R117, R92, c[0x0][0x188] ;  /* 0x00006200755e7625 */ /* 0x000fe200078e005c */
[----:B------:R-:W-:-:S02]  /*10e0*/  @!P6 ISETP.NE.AND.EX P1, PT, RZ, c[0x0][0x184], PT, P1 ;  /* 0x00006100ff00ea0c */ /* 0x000fc40003f25310 */
[----:B0-----:R-:W-:Y:S02]  /*10f0*/  @!P6 FSEL R97, R81, RZ, P2 ;  /* 0x000000ff5161e208 */ /* 0x001fe40001000000 */
[----:B------:R-:W-:Y:S02]  /*1100*/  @!P6 FSEL R98, R82, RZ, P4 ;  /* 0x000000ff5262e208 */ /* 0x000fe40002000000 */
[----:B------:R-:W-:Y:S01]  /*1110*/  @!P6 FSEL R96, R80, RZ, P3 ;  /* 0x000000ff5060e208 */ /* 0x000fe20001800000 */
[----:B------:R-:W-:Y:S05]  /*1120*/  @!P6 BRA `(.L_x_20280) ;  /* 0x000000300000e947 */ /* 0x000fea0003800000 */
[----:B-1---5:R-:W-:-:S04]  /*1130*/  FMUL.FTZ R99, R84, c[0x0][0x1ec] ;  /* 0x00007b0054637a20 */ /* 0x022fc80000410000 */
[----:B------:R-:W-:-:S04]  /*1140*/  FMUL.FTZ R96, R72, R99 ;  /* 0x0000006348607220 */ /* 0x000fc80000410000 */
[----:B------:R-:W-:Y:S02]  /*1150*/  @P0 FADD.FTZ R96, R80, R96 ;  /* 0x0000006050600221 */ /* 0x000fe40000010000 */
.L_x_20280:
[----:B-1----:R-:W-:Y:S05]  /*1160*/  BSYNC B0 ;  /* 0x0000000000007941 */ /* 0x002fea0003800000 */
.L_x_20279:
[----:B------:R-:W-:Y:S01]  /*1170*/  BSSY B0, `(.L_x_20281) ;  /* 0x0000005000007945 */ /* 0x000fe20003800000 */
[----:B------:R-:W-:Y:S05]  /*1180*/  @!P6 BRA `(.L_x_20282) ;  /* 0x000000300000e947 */ /* 0x000fea0003800000 */
[----:B-----5:R-:W-:-:S04]  /*1190*/  FMUL.FTZ R114, R85, c[0x0][0x1ec] ;  /* 0x00007b0055727a20 */ /* 0x020fc80000410000 */
[----:B------:R-:W-:-:S04]  /*11a0*/  FMUL.FTZ R97, R73, R114 ;  /* 0x0000007249617220 */ /* 0x000fc80000410000 */
[----:B------:R-:W-:Y:S02]  /*11b0*/  @P0 FADD.FTZ R97, R81, R97 ;  /* 0x0000006151610221 */ /* 0x000fe40000010000 */
.L_x_20282:
[----:B------:R-:W-:Y:S05]  /*11c0*/  BSYNC B0 ;  /* 0x0000000000007941 */ /* 0x000fea0003800000 */
.L_x_20281:
[----:B------:R-:W-:Y:S01]  /*11d0*/  BSSY B0, `(.L_x_20283) ;  /* 0x0000005000007945 */ /* 0x000fe20003800000 */
[----:B------:R-:W-:Y:S05]  /*11e0*/  @!P6 BRA `(.L_x_20284) ;  /* 0x000000300000e947 */ /* 0x000fea0003800000 */
[----:B-----5:R-:W-:-:S04]  /*11f0*/  FMUL.FTZ R99, R86, c[0x0][0x1ec] ;  /* 0x00007b0056637a20 */ /* 0x020fc80000410000 */
[----:B------:R-:W-:-:S04]  /*1200*/  FMUL.FTZ R98, R74, R99 ;  /* 0x000000634a627220 */ /* 0x000fc80000410000 */
[----:B------:R-:W-:Y:S02]  /*1210*/  @P0 FADD.FTZ R98, R82, R98 ;  /* 0x0000006252620221 */ /* 0x000fe40000010000 */
.L_x_20284:
[----:B------:R-:W-:Y:S05]  /*1220*/  BSYNC B0 ;  /* 0x0000000000007941 */ /* 0x000fea0003800000 */
.L_x_20283:
[----:B------:R-:W-:Y:S01]  /*1230*/  BSSY B0, `(.L_x_20285) ;  /* 0x0000006000007945 */ /* 0x000fe20003800000 */
[----:B------:R-:W-:Y:S01]  /*1240*/  @!P6 FSEL R99, R83, RZ, P1 ;  /* 0x000000ff5363e208 */ /* 0x000fe20000800000 */
[----:B------:R-:W-:Y:S05]  /*1250*/  @!P6 BRA `(.L_x_20286) ;  /* 0x000000300000e947 */ /* 0x000fea0003800000 */
[----:B-----5:R-:W-:-:S04]  /*1260*/  FMUL.FTZ R114, R87, c[0x0][0x1ec] ;  /* 0x00007b0057727a20 */ /* 0x020fc80000410000 */
[----:B------:R-:W-:-:S04]  /*1270*/  FMUL.FTZ R99, R75, R114 ;  /* 0x000000724b637220 */ /* 0x000fc80000410000 */
[----:B------:R-:W-:Y:S02]  /*1280*/  @P0 FADD.FTZ R99, R83, R99 ;  /* 0x0000006353630221 */ /* 0x000fe40000010000 */
.L_x_20286:
[----:B------:R-:W-:Y:S05]  /*1290*/  BSYNC B0 ;  /* 0x0000000000007941 */ /* 0x000fea0003800000 */
.L_x_20285:
[----:B------:R-:W-:Y:S01]  /*12a0*/  @P5 IADD3 R117, R93, 0x280, RZ ;  /* 0x000002805d755810 */ /* 0x000fe20007ffe0ff */
[-C--:B------:R-:W-:Y:S01]  /*12b0*/  @P0 IMAD.WIDE.U32 R114, R119, R92.reuse, c[0x0][0x180] ;  /* 0x0000600077720625 */ /* 0x080fe200078e005c */
[----:B------:R0:W-:Y:S03]  /*12c0*/  STG.E.128 [R94.64], R96 ;  /* 0x000000605e007986 */ /* 0x0001e6000c101d04 */
[----:B------:R-:W-:Y:S01]  /*12d0*/  @P5 IMAD.WIDE.U32 R116, R117, R92, c[0x0][0x170] ;  /* 0x00005c0075745625 */ /* 0x000fe200078e005c */
[----:B------:R1:W2:Y:S04]  /*12e0*/  @P0 LDG.E.128 R80, [R114.64] ;  /* 0x0000000472500981 */ /* 0x0002a8000c1e1d00 */
[----:B-----5:R0:W5:Y:S01]  /*12f0*/  @P5 LDG.E.128 R84, [R116.64] ;  /* 0x0000000474545981 */ /* 0x020162000c1e1d00 */
[----:B------:R-:W-:Y:S01]  /*1300*/  @!P6 ISETP.NE.U32.AND P3, PT, RZ, c[0x0][0x180], PT ;  /* 0x00006000ff00ea0c */ /* 0x000fe20003f65070 */
[----:B------:R-:W-:Y:S01]  /*1310*/  BSSY B0, `(.L_x_20287) ;  /* 0x000000f000007945 */ /* 0x000fe20003800000 */
[----:B------:R-:W-:-:S02]  /*1320*/  @!P6 ISETP.NE.U32.AND P4, PT, RZ, c[0x0][0x180], PT ;  /* 0x00006000ff00ea0c */ /* 0x000fc40003f85070 */
[----:B------:R-:W-:Y:S01]  /*1330*/  @!P6 ISETP.NE.U32.AND P1, PT, RZ, c[0x0][0x180], PT ;  /* 0x00006000ff00ea0c */ /* 0x000fe20003f25070 */
[----:B-1----:R-:W-:Y:S01]  /*1340*/  IMAD.WIDE.U32 R114, R119, R92, c[0x0][0x188] ;  /* 0x0000620077727625 */ /* 0x002fe200078e005c */
[----:B------:R-:W-:Y:S02]  /*1350*/  @!P6 ISETP.NE.U32.AND P2, PT, RZ, c[0x0][0x180], PT ;  /* 0x00006000ff00ea0c */ /* 0x000fe40003f45070 */
[----:B------:R-:W-:Y:S02]  /*1360*/  @!P6 ISETP.NE.AND.EX P4, PT, RZ, c[0x0][0x184], PT, P4 ;  /* 0x00006100ff00ea0c */ /* 0x000fe40003f85340 */
[----:B------:R-:W-:Y:S02]  /*1370*/  @!P6 ISETP.NE.AND.EX P3, PT, RZ, c[0x0][0x184], PT, P3 ;  /* 0x00006100ff00ea0c */ /* 0x000fe40003f65330 */
[----:B------:R-:W-:Y:S02]  /*1380*/  @!P6 ISETP.NE.AND.EX P1, PT, RZ, c[0x0][0x184], PT, P1 ;  /* 0x00006100ff00ea0c */ /* 0x000fe40003f25310 */
[----:B------:R-:W-:-:S02]  /*1390*/  @!P6 ISETP.NE.AND.EX P2, PT, RZ, c[0x0][0x184], PT, P2 ;  /* 0x00006100ff00ea0c */ /* 0x000fc40003f45320 */
[----:B--2---:R-:W-:Y:S02]  /*13a0*/  @!P6 FSEL R93, R81, RZ, P4 ;  /* 0x000000ff515de208 */ /* 0x004fe40002000000 */
[----:B------:R-:W-:Y:S01]  /*13b0*/  @!P6 FSEL R92, R80, RZ, P3 ;  /* 0x000000ff505ce208 */ /* 0x000fe20001800000 */
[----:B------:R-:W-:Y:S05]  /*13c0*/  @!P6 BRA `(.L_x_20288) ;  /* 0x000000300000e947 */ /* 0x000fea0003800000 */
[----:B0----5:R-:W-:-:S04]  /*13d0*/  FMUL.FTZ R95, R84, c[0x0][0x1ec] ;  /* 0x00007b00545f7a20 */ /* 0x021fc80000410000 */
[----:B------:R-:W-:-:S04]  /*13e0*/  FMUL.FTZ R92, R76, R95 ;  /* 0x0000005f4c5c7220 */ /* 0x000fc80000410000 */
[----:B------:R-:W-:Y:S02]  /*13f0*/  @P0 FADD.FTZ R92, R80, R92 ;  /* 0x0000005c505c0221 */ /* 0x000fe40000010000 */
.L_x_20288:
[----:B0-----:R-:W-:Y:S05]  /*1400*/  BSYNC B0 ;  /* 0x0000000000007941 */ /* 0x001fea0003800000 */
.L_x_20287:
[----:B------:R-:W-:Y:S01]  /*1410*/  BSSY B0, `(.L_x_20289) ;  /* 0x0000005000007945 */ /* 0x000fe20003800000 */
[----:B------:R-:W-:Y:S05]  /*1420*/  @!P6 BRA `(.L_x_20290) ;  /* 0x000000300000e947 */ /* 0x000fea0003800000 */
[----:B-----5:R-:W-:-:S04]  /*1430*/  FMUL.FTZ R94, R85, c[0x0][0x1ec] ;  /* 0x00007b00555e7a20 */ /* 0x020fc80000410000 */
[----:B------:R-:W-:-:S04]  /*1440*/  FMUL.FTZ R93, R77, R94 ;  /* 0x0000005e4d5d7220 */ /* 0x000fc80000410000 */
[----:B------:R-:W-:Y:S02]  /*1450*/  @P0 FADD.FTZ R93, R81, R93 ;  /* 0x0000005d515d0221 */ /* 0x000fe40000010000 */
.L_x_20290:
[----:B------:R-:W-:Y:S05]  /*1460*/  BSYNC B0 ;  /* 0x0000000000007941 */ /* 0x000fea0003800000 */
.L_x_20289:
[----:B------:R-:W-:Y:S01]  /*1470*/  BSSY B0, `(.L_x_20291) ;  /* 0x0000006000007945 */ /* 0x000fe20003800000 */
[----:B------:R-:W-:Y:S01]  /*1480*/  @!P6 FSEL R94, R82, RZ, P1 ;  /* 0x000000ff525ee208 */ /* 0x000fe20000800000 */
[----:B------:R-:W-:Y:S05]  /*1490*/  @!P6 BRA `(.L_x_20292) ;  /* 0x000000300000e947 */ /* 0x000fea0003800000 */
[----:B-----5:R-:W-:-:S04]  /*14a0*/  FMUL.FTZ R95, R86, c[0x0][0x1ec] ;  /* 0x00007b00565f7a20 */ /* 0x020fc80000410000 */
[----:B------:R-:W-:-:S04]  /*14b0*/  FMUL.FTZ R94, R78, R95 ;  /* 0x0000005f4e5e7220 */ /* 0x000fc80000410000 */
[----:B------:R-:W-:Y:S02]  /*14c0*/  @P0 FADD.FTZ R94, R82, R94 ;  /* 0x0000005e525e0221 */ /* 0x000fe40000010000 */
.L_x_20292:
[----:B------:R-:W-:Y:S05]  /*14d0*/  BSYNC B0 ;  /* 0x0000000000007941 */ /* 0x000fea0003800000 */
.L_x_20291:
[----:B------:R-:W-:Y:S01]  /*14e0*/  BSSY B0, `(.L_x_20293) ;  /* 0x0000006000007945 */ /* 0x000fe20003800000 */
[----:B------:R-:W-:Y:S01]  /*14f0*/  @!P6 FSEL R95, R83, RZ, P2 ;  /* 0x000000ff535fe208 */ /* 0x000fe20001000000 */
[----:B------:R-:W-:Y:S05]  /*1500*/  @!P6 BRA `(.L_x_20294) ;  /* 0x000000300000e947 */ /* 0x000fea0003800000 */
[----:B-----5:R-:W-:-:S04]  /*1510*/  FMUL.FTZ R116, R87, c[0x0][0x1ec] ;  /* 0x00007b0057747a20 */ /* 0x020fc80000410000 */
[----:B------:R-:W-:-:S04]  /*1520*/  FMUL.FTZ R95, R79, R116 ;  /* 0x000000744f5f7220 */ /* 0x000fc80000410000 */
[----:B------:R-:W-:Y:S02]  /*1530*/  @P0 FADD.FTZ R95, R83, R95 ;  /* 0x0000005f535f0221 */ /* 0x000fe40000010000 */
.L_x_20294:
[----:B------:R-:W-:Y:S05]  /*1540*/  BSYNC B0 ;  /* 0x0000000000007941 */ /* 0x000fea0003800000 */
.L_x_20293:
[----:B------:R-:W-:Y:S01]  /*1550*/  FADD.FTZ R116, RZ, R108 ;  /* 0x0000006cff747221 */ /* 0x000fe20000010000 */
[----:B------:R0:W-:Y:S01]  /*1560*/  STG.E.128 [R114.64], R92 ;  /* 0x0000005c72007986 */ /* 0x0001e2000c101d04 */
[----:B------:R-:W-:Y:S02]  /*1570*/  LOP3.LUT P0, RZ, R4, 0xff, RZ, 0xc0, !PT ;  /* 0x000000ff04ff7812 */ /* 0x000fe4000780c0ff */
[----:B------:R-:W-:Y:S01]  /*1580*/  FADD.FTZ R117, R116, R109 ;  /* 0x0000006d74757221 */ /* 0x000fe20000010000 */
[----:B------:R-:W-:Y:S02]  /*1590*/  SHF.R.S32.HI R120, RZ, 0x1f, R3 ;  /* 0x0000001fff787819 */ /* 0x000fe40000011403 */
[----:B------:R-:W-:Y:S01]  /*15a0*/  SEL R118, R7, R2, !P0 ;  /* 0x0000000207767207 */ /* 0x000fe20004000000 */
        /* <DEDUP_REMOVED lines=24> */
.L_x_20301:
        /* <DEDUP_REMOVED lines=68> */
.L_x_20302:
        /* <DEDUP_REMOVED lines=14> */
[----:B0-----:R-:W0:Y:S04]  /*1c50*/  SHFL.DOWN PT, R122, R121, 0x2, 0x1f ;  /* 0x08401f00797a7f89 */ /* 0x001e2800000e0000 */
[----:B------:R-:W1:Y:S01]  /*1c60*/  @!P0 LDS.64 R114, [R119.X8] ;  /* 0x0000000077728984 */ /* 0x000e620000008a00 */
[----:B------:R-:W-:Y:S02]  /*1c70*/  LOP3.LUT P0, RZ, R5, 0x1f, R0, 0xf8, !PT ;  /* 0x0000001f05ff7812 */ /* 0x000fe4000780f800 */
[----:B0-----:R-:W0:Y:S01]  /*1c80*/  I2F R118, R122 ;  /* 0x0000007a00767306 */ /* 0x001e220000201400 */
[----:B------:R-:W-:-:S05]  /*1c90*/  IADD3 R116, R122, R121, RZ ;  /* 0x000000797a747210 */ /* 0x000fca0007ffe0ff */
[----:B------:R-:W-:Y:S04]  /*1ca0*/  SHFL.DOWN PT, R125, R116, 0x1, 0x1f ;  /* 0x08201f00747d7f89 */ /* 0x000fe800000e0000 */
[----:B-1----:R-:W1:Y:S02]  /*1cb0*/  SHFL.DOWN PT, R123, R114, 0x2, 0x1f ;  /* 0x08401f00727b7f89 */ /* 0x002e6400000e0000 */
[C---:B-1----:R-:W-:Y:S02]  /*1cc0*/  FADD.FTZ R124, -R123.reuse, R114 ;  /* 0x000000727b7c7221 */ /* 0x042fe40000010100 */
[----:B0-----:R-:W-:Y:S02]  /*1cd0*/  FMUL.FTZ R123, R123, R118 ;  /* 0x000000767b7b7220 */ /* 0x001fe40000410000 */
[----:B------:R-:W-:-:S02]  /*1ce0*/  FMUL.FTZ R124, R124, R124 ;  /* 0x0000007c7c7c7220 */ /* 0x000fc40000410000 */
[----:B------:R-:W-:Y:S02]  /*1cf0*/  FFMA.FTZ R119, R117, R114, R123 ;  /* 0x0000007275777223 */ /* 0x000fe4000001007b */
[----:B------:R-:W-:Y:S02]  /*1d00*/  FMUL.FTZ R123, R124, R117 ;  /* 0x000000757c7b7220 */ /* 0x000fe40000410000 */
[----:B------:R-:W0:Y:S01]  /*1d10*/  I2F R117, R116 ;  /* 0x0000007400757306 */ /* 0x000e220000201400 */
[----:B------:R-:W1:Y:S01]  /*1d20*/  SHFL.DOWN PT, R124, R115, 0x2, 0x1f ;  /* 0x08401f00737c7f89 */ /* 0x000e6200000e0000 */
[----:B------:R-:W-:-:S06]  /*1d30*/  FMUL.FTZ R123, R123, R118 ;  /* 0x000000767b7b7220 */ /* 0x000fcc0000410000 */
[----:B------:R-:W-:Y:S08]  /*1d40*/  I2F R118, R125 ;  /* 0x0000007d00767306 */ /* 0x000ff00000201400 */
[----:B0-----:R-:W0:Y:S01]  /*1d50*/  MUFU.RCP R114, R117 ;  /* 0x0000007500727308 */ /* 0x001e220000001000 */
[----:B-1----:R-:W-:Y:S02]  /*1d60*/  FADD.FTZ R121, R124, R115 ;  /* 0x000000737c797221 */ /* 0x002fe40000010000 */
[----:B0-----:R-:W-:-:S02]  /*1d70*/  FMUL.FTZ R122, R114, R119 ;  /* 0x00000077727a7220 */ /* 0x001fc40000410000 */
[----:B------:R-:W-:Y:S01]  /*1d80*/  FFMA.FTZ R114, R114, R123, R121 ;  /* 0x0000007b72727223 */ /* 0x000fe20000010079 */
[----:B------:R-:W-:Y:S02]  /*1d90*/  IADD3 R121, R116, R125, RZ ;  /* 0x0000007d74797210 */ /* 0x000fe40007ffe0ff */
[----:B------:R-:W0:Y:S02]  /*1da0*/  SHFL.DOWN PT, R119, R122, 0x1, 0x1f ;  /* 0x08201f007a777f89 */ /* 0x000e2400000e0000 */
        /* <DEDUP_REMOVED lines=9> */
[----:B-1----:R-:W-:-:S05]  /*1e40*/  FMUL.FTZ R118, R116, R115 ;  /* 0x0000007374767220 */ /* 0x002fca0000410000 */
[----:B------:R1:W2:Y:S01]  /*1e50*/  SHFL.IDX PT, R121, R118, RZ, 0x1f ;  /* 0x00001fff76797589 */ /* 0x0002a200000e0000 */
[----:B0-----:R-:W-:Y:S01]  /*1e60*/  FADD.FTZ R119, R114, R119 ;  /* 0x0000007772777221 */ /* 0x001fe20000010000 */
[----:B------:R-:W-:-:S03]  /*1e70*/  MOV R114, c[0x0][0x1e0] ;  /* 0x0000780000727a02 */ /* 0x000fc60000000f00 */
[----:B------:R-:W-:Y:S01]  /*1e80*/  FFMA.FTZ R119, R116, R117, R119 ;  /* 0x0000007574777223 */ /* 0x000fe20000010077 */
[----:B------:R-:W-:-:S04]  /*1e90*/  @!P0 LEA R116, P2, R3, c[0x0][0x1a0], 0x2 ;  /* 0x0000680003748a11 */ /* 0x000fc800078410ff */
[C-C-:B------:R-:W-:Y:S01]  /*1ea0*/  @!P0 LEA.HI.X R117, R3.reuse, c[0x0][0x1a4], R120.reuse, 0x2, P2 ;  /* 0x0000690003758a11 */ /* 0x140fe200010f1478 */
[----:B------:R-:W0:Y:S01]  /*1eb0*/  SHFL.IDX PT, R119, R119, RZ, 0x1f ;  /* 0x00001fff77777589 */ /* 0x000e2200000e0000 */
[----:B-1----:R-:W-:Y:S01]  /*1ec0*/  @!P0 LEA R118, P2, R3, c[0x0][0x1a8], 0x2 ;  /* 0x00006a0003768a11 */ /* 0x002fe200078410ff */
[----:B--2---:R-:W-:Y:S02]  /*1ed0*/  FMUL.FTZ R115, R121, R121 ;  /* 0x0000007979737220 */ /* 0x004fe40000410000 */
[----:B------:R1:W-:Y:S03]  /*1ee0*/  @!P0 STG.E [R116.64], R121 ;  /* 0x0000007974008986 */ /* 0x0003e6000c101904 */
[----:B------:R-:W-:Y:S01]  /*1ef0*/  FSEL R115, R115, RZ, P1 ;  /* 0x000000ff73737208 */ /* 0x000fe20000800000 */
[----:B0-----:R-:W-:Y:S01]  /*1f00*/  FFMA.FTZ R114, R119, R114, c[0x0][0x228] ;  /* 0x00008a0077727623 */ /* 0x001fe20000010072 */
[----:B------:R-:W-:-:S03]  /*1f10*/  @!P0 LEA.HI.X R119, R3, c[0x0][0x1ac], R120, 0x2, P2 ;  /* 0x00006b0003778a11 */ /* 0x000fc600010f1478 */
[----:B------:R-:W-:-:S06]  /*1f20*/  FADD.FTZ R115, R114, R115 ;  /* 0x0000007372737221 */ /* 0x000fcc0000010000 */
[----:B------:R-:W0:Y:S02]  /*1f30*/  MUFU.RSQ R115, R115 ;  /* 0x0000007300737308 */ /* 0x000e240000001400 */
        /* <DEDUP_REMOVED lines=9> */
[----:B------:R-:W-:Y:S02]  /*1fd0*/  FADD.FTZ R116, -R118, R111 ;  /* 0x0000006f76747221 */ /* 0x000fe40000010100 */
[----:B------:R-:W-:Y:S01]  /*1fe0*/  FMUL.FTZ R117, R115, R108 ;  /* 0x0000006c73757220 */ /* 0x000fe20000410000 */
[----:B------:R-:W-:Y:S01]  /*1ff0*/  LEA.HI R113, R114, R113, RZ, 0x2 ;  /* 0x0000007172717211 */ /* 0x000fe200078f10ff */
[----:B------:R-:W-:-:S02]  /*2000*/  FADD.FTZ R114, -R118, R109 ;  /* 0x0000006d76727221 */ /* 0x000fc40000010100 */
[C---:B------:R-:W-:Y:S02]  /*2010*/  FMUL.FTZ R109, R115.reuse, R110 ;  /* 0x0000006e736d7220 */ /* 0x040fe40000410000 */
[----:B------:R-:W-:Y:S01]  /*2020*/  FMUL.FTZ R108, R115, R114 ;  /* 0x00000072736c7220 */ /* 0x000fe20000410000 */
[----:B------:R-:W-:Y:S01]  /*2030*/  LEA.HI.SX32 R114, R113, R6, 0x1e ;  /* 0x0000000671727211 */ /* 0x000fe200078ff2ff */
[----:B------:R-:W-:Y:S01]  /*2040*/  FMUL.FTZ R116, R115, R116 ;  /* 0x0000007473747220 */ /* 0x000fe20000410000 */
[----:B------:R-:W-:Y:S01]  /*2050*/  MOV R113, 0x10 ;  /* 0x0000001000717802 */ /* 0x000fe20000000f00 */
[----:B------:R-:W-:Y:S02]  /*2060*/  FFMA.FTZ R110, R34, R109, R10 ;  /* 0x0000006d226e7223 */ /* 0x000fe4000001000a */
[----:B------:R-:W-:Y:S02]  /*2070*/  FFMA.FTZ R109, R33, R108, R9 ;  /* 0x0000006c216d7223 */ /* 0x000fe40000010009 */
[----:B------:R-:W-:-:S02]  /*2080*/  FFMA.FTZ R111, R35, R116, R11 ;  /* 0x00000074236f7223 */ /* 0x000fc4000001000b */
        /* <DEDUP_REMOVED lines=10> */
[C---:B------:R-:W-:Y:S02]  /*2130*/  FADD.FTZ R101, -R118.reuse, R88 ;  /* 0x0000005876657221 */ /* 0x040fe40000010100 */
[C---:B------:R-:W-:Y:S02]  /*2140*/  FADD.FTZ R102, -R118.reuse, R102 ;  /* 0x0000006676667221 */ /* 0x040fe40000010100 */
[C---:B------:R-:W-:Y:S02]  /*2150*/  FADD.FTZ R103, -R118.reuse, R103 ;  /* 0x0000006776677221 */ /* 0x040fe40000010100 */
[C---:B0-----:R-:W-:Y:S02]  /*2160*/  FADD.FTZ R116, -R118.reuse, R96 ;  /* 0x0000006076747221 */ /* 0x041fe40000010100 */
[----:B------:R-:W-:-:S02]  /*2170*/  FADD.FTZ R96, -R118, R97 ;  /* 0x0000006176607221 */ /* 0x000fc40000010100 */
[----:B------:R-:W-:Y:S02]  /*2180*/  FADD.FTZ R108, -R118, R91 ;  /* 0x0000005b766c7221 */ /* 0x000fe40000010100 */
[C---:B------:R-:W-:Y:S01]  /*2190*/  FMUL.FTZ R106, R115.reuse, R96 ;  /* 0x00000060736a7220 */ /* 0x040fe20000410000 */
[----:B------:R-:W-:Y:S01]  /*21a0*/  IADD3 R96, R114, 0x80, RZ ;  /* 0x0000008072607810 */ /* 0x000fe20007ffe0ff */
        /* <DEDUP_REMOVED lines=25> */
[----:B------:R-:W-:Y:S02]  /*2340*/  FMUL.FTZ R110, R115, R110 ;  /* 0x0000006e736e7220 */ /* 0x000fe40000410000 */
[----:B------:R-:W-:Y:S01]  /*2350*/  FFMA.FTZ R89, R41, R104, R17 ;  /* 0x0000006829597223 */ /* 0x000fe20000010011 */
[----:B------:R-:W-:Y:S01]  /*2360*/  IADD3 R104, R114, 0x100, RZ ;  /* 0x0000010072687810 */ /* 0x000fe20007ffe0ff */
[----:B------:R-:W-:-:S02]  /*2370*/  FMUL.FTZ R105, R115, R116 ;  /* 0x0000007473697220 */ /* 0x000fc40000410000 */
[C---:B------:R-:W-:Y:S02]  /*2380*/  FMUL.FTZ R107, R115.reuse, R92 ;  /* 0x0000005c736b7220 */ /* 0x040fe40000410000 */
[----:B------:R-:W-:Y:S02]  /*2390*/  FFMA.FTZ R92, R44, R99, R20 ;  /* 0x000000632c5c7223 */ /* 0x000fe40000010014 */
[----:B------:R-:W-:Y:S02]  /*23a0*/  FMUL.FTZ R109, R115, R90 ;  /* 0x0000005a736d7220 */ /* 0x000fe40000410000 */
[----:B0-----:R-:W-:Y:S01]  /*23b0*/  FFMA.FTZ R97, R49, R106, R25 ;  /* 0x0000006a31617223 */ /* 0x001fe20000010019 */
[C---:B------:R-:W-:Y:S01]  /*23c0*/  IADD3 R106, R114.reuse, 0x180, RZ ;  /* 0x00000180726a7810 */ /* 0x040fe20007ffe0ff */
[----:B------:R-:W-:Y:S01]  /*23d0*/  FFMA.FTZ R101, R53, R108, R29 ;  /* 0x0000006c35657223 */ /* 0x000fe2000001001d */
[C---:B------:R-:W-:Y:S01]  /*23e0*/  IADD3 R108, R114.reuse, 0x200, RZ ;  /* 0x00000200726c7810 */ /* 0x040fe20007ffe0ff */
[----:B------:R-:W-:Y:S01]  /*23f0*/  FFMA.FTZ R99, R51, R110, R27 ;  /* 0x0000006e33637223 */ /* 0x000fe2000001001b */
[----:B------:R-:W-:Y:S01]  /*2400*/  IADD3 R110, R114, 0x280, RZ ;  /* 0x00000280726e7810 */ /* 0x000fe20007ffe0ff */
        /* <DEDUP_REMOVED lines=16> */
[----:B------:R-:W-:-:S04]  /*2510*/  IMAD.WIDE.U32 R108, R108, R113, c[0x0][0x208] ;  /* 0x000082006c6c7625 */ /* 0x000fc800078e0071 */
[----:B------:R-:W-:Y:S01]  /*2520*/  FFMA.FTZ R103, R55, R118, R31 ;  /* 0x0000007637677223 */ /* 0x000fe2000001001f */
[----:B------:R0:W-:Y:S01]  /*2530*/  STG.E.128 [R108.64], R96 ;  /* 0x000000606c007986 */ /* 0x0001e2000c101d04 */
[----:B------:R-:W-:Y:S02]  /*2540*/  FFMA.FTZ R102, R54, R117, R30 ;  /* 0x0000007536667223 */ /* 0x000fe4000001001e */
[----:B------:R-:W-:-:S05]  /*2550*/  IMAD.WIDE.U32 R110, R110, R113, c[0x0][0x208] ;  /* 0x000082006e6e7625 */ /* 0x000fca00078e0071 */
[----:B------:R0:W-:Y:S02]  /*2560*/  STG.E.128 [R110.64], R100 ;  /* 0x000000646e007986 */ /* 0x0001e4000c101d04 */
.L_x_20298:
[----:B-1----:R-:W-:Y:S05]  /*2570*/  BSYNC B0 ;  /* 0x0000000000007941 */ /* 0x002fea0003800000 */
.L_x_20297:
[----:B------:R-:W-:Y:S02]  /*2580*/  IADD3 R3, R3, c[0x0][0x160], RZ ;  /* 0x0000580003037a10 */ /* 0x000fe40007ffe0ff */
[----:B------:R-:W-:Y:S02]  /*2590*/  LOP3.LUT P1, RZ, R4, 0xff, RZ, 0xc0, !PT ;  /* 0x000000ff04ff7812 */ /* 0x000fe4000782c0ff */
[----:B------:R-:W-:Y:S02]  /*25a0*/  ISETP.GE.AND P0, PT, R3, c[0x0][0x164], PT ;  /* 0x0000590003007a0c */ /* 0x000fe40003f06270 */
[----:B------:R-:W-:-:S11]  /*25b0*/  SEL R4, RZ, 0x1, P1 ;  /* 0x00000001ff047807 */ /* 0x000fd60000800000 */
[----:B0----5:R-:W-:Y:S01]  /*25c0*/  @P0 CALL.REL.NOINC `(.L_x_20299) ;  /* 0x0000001000000944 */ /* 0x021fe20003c00000 */
[----:B------:R-:W-:Y:S05]  /*25d0*/  BRA `(.L_x_20300) ;  /* 0xffffddc000007947 */ /* 0x000fea000383ffff */
.L_x_20299:
[----:B------:R-:W-:Y:S05]  /*25e0*/  EXIT ;  /* 0x000000000000794d */ /* 0x000fea0003800000 */
.L_x_20295:
[----:B------:R-:W-:Y:S01]  /*25f0*/  HFMA2.MMA R115, -RZ, RZ, 0, 5.9604644775390625e-08 ;  /* 0x00000001ff737435 */ /* 0x000fe200000001ff */
[----:B------:R-:W-:Y:S02]  /*2600*/  MOV R122, R114 ;  /* 0x00000072007a7202 */ /* 0x000fe40000000f00 */
[----:B------:R-:W-:Y:S02]  /*2610*/  MOV R124, 0x1f ;  /* 0x0000001f007c7802 */ /* 0x000fe40000000f00 */
[----:B------:R-:W-:Y:S02]  /*2620*/  MOV R119, 0xffffffff ;  /* 0xffffffff00777802 */ /* 0x000fe40000000f00 */
[----:B------:R-:W-:Y:S02]  /*2630*/  MOV R116, 0x2650 ;  /* 0x0000265000747802 */ /* 0x000fe40000000f00 */
[----:B-----5:R-:W-:Y:S05]  /*2640*/  CALL.REL.NOINC `($__internal_151_$__cuda_sm70_shflsync_bfly_p) ;  /* 0x0000068000007944 */ /* 0x020fea0003c00000 */
[----:B01----:R-:W-:Y:S05]  /*2650*/  BRA `(.L_x_20301) ;  /* 0xfffff0d000007947 */ /* 0x003fea000383ffff */
.L_x_20296:
[----:B------:R-:W-:Y:S01]  /*2660*/  HFMA2.MMA R115, -RZ, RZ, 0, 1.1920928955078125e-07 ;  /* 0x00000002ff737435 */ /* 0x000fe200000001ff */
[----:B------:R-:W-:Y:S02]  /*2670*/  MOV R124, 0x1f ;  /* 0x0000001f007c7802 */ /* 0x000fe40000000f00 */
[----:B------:R-:W-:-:S02]  /*2680*/  MOV R119, 0xffffffff ;  /* 0xffffffff00777802 */ /* 0x000fc40000000f00 */
[----:B------:R-:W-:Y:S02]  /*2690*/  MOV R116, 0x26b0 ;  /* 0x000026b000747802 */ /* 0x000fe40000000f00 */
[----:B0----5:R-:W-:Y:S05]  /*26a0*/  CALL.REL.NOINC `($__internal_151_$__cuda_sm70_shflsync_bfly_p) ;  /* 0x0000062000007944 */ /* 0x021fea0003c00000 */
[----:B01----:R-:W-:Y:S01]  /*26b0*/  FADD.FTZ R122, R122, R115 ;  /* 0x000000737a7a7221 */ /* 0x003fe20000010000 */
[----:B------:R-:W-:Y:S01]  /*26c0*/  HFMA2.MMA R115, -RZ, RZ, 0, 2.384185791015625e-07 ;  /* 0x00000004ff737435 */ /* 0x000fe200000001ff */
[----:B------:R-:W-:Y:S02]  /*26d0*/  MOV R124, 0x1f ;  /* 0x0000001f007c7802 */ /* 0x000fe40000000f00 */
[----:B------:R-:W-:Y:S02]  /*26e0*/  MOV R119, 0xffffffff ;  /* 0xffffffff00777802 */ /* 0x000fe40000000f00 */
[----:B------:R-:W-:Y:S02]  /*26f0*/  MOV R116, 0x2710 ;  /* 0x0000271000747802 */ /* 0x000fe40000000f00 */
[----:B------:R-:W-:Y:S05]  /*2700*/  CALL.REL.NOINC `($__internal_151_$__cuda_sm70_shflsync_bfly_p) ;  /* 0x000005c000007944 */ /* 0x000fea0003c00000 */
[----:B01----:R-:W-:Y:S01]  /*2710*/  FADD.FTZ R122, R122, R115 ;  /* 0x000000737a7a7221 */ /* 0x003fe20000010000 */
[----:B------:R-:W-:Y:S01]  /*2720*/  HFMA2.MMA R115, -RZ, RZ, 0, 4.76837158203125e-07 ;  /* 0x00000008ff737435 */ /* 0x000fe200000001ff */
[----:B------:R-:W-:Y:S02]  /*2730*/  MOV R124, 0x1f ;  /* 0x0000001f007c7802 */ /* 0x000fe40000000f00 */
[----:B------:R-:W-:-:S02]  /*2740*/  MOV R119, 0xffffffff ;  /* 0xffffffff00777802 */ /* 0x000fc40000000f00 */
[----:B------:R-:W-:Y:S02]  /*2750*/  MOV R116, 0x2770 ;  /* 0x0000277000747802 */ /* 0x000fe40000000f00 */
[----:B------:R-:W-:Y:S05]  /*2760*/  CALL.REL.NOINC `($__internal_151_$__cuda_sm70_shflsync_bfly_p) ;  /* 0x0000056000007944 */ /* 0x000fea0003c00000 */
[----:B01----:R-:W-:Y:S01]  /*2770*/  FADD.FTZ R122, R122, R115 ;  /* 0x000000737a7a7221 */ /* 0x003fe20000010000 */
[----:B------:R-:W-:Y:S01]  /*2780*/  HFMA2.MMA R115, -RZ, RZ, 0, 9.5367431640625e-07 ;  /* 0x00000010ff737435 */ /* 0x000fe200000001ff */
[----:B------:R-:W-:Y:S02]  /*2790*/  MOV R124, 0x1f ;  /* 0x0000001f007c7802 */ /* 0x000fe40000000f00 */
[----:B------:R-:W-:Y:S02]  /*27a0*/  MOV R119, 0xffffffff ;  /* 0xffffffff00777802 */ /* 0x000fe40000000f00 */
[----:B------:R-:W-:Y:S02]  /*27b0*/  MOV R116, 0x27d0 ;  /* 0x000027d000747802 */ /* 0x000fe40000000f00 */
[----:B------:R-:W-:Y:S05]  /*27c0*/  CALL.REL.NOINC `($__internal_151_$__cuda_sm70_shflsync_bfly_p) ;  /* 0x0000050000007944 */ /* 0x000fea0003c00000 */
        /* <DEDUP_REMOVED lines=54> */
[----:B------:R-:W-:Y:S05]  /*2b30*/  CALL.REL.NOINC `($__internal_151_$__cuda_sm70_shflsync_bfly_p) ;  /* 0x0000019000007944 */ /* 0x000fea0003c00000 */
[----:B01----:R-:W-:Y:S01]  /*2b40*/  FADD.FTZ R122, R122, R115 ;  /* 0x000000737a7a7221 */ /* 0x003fe20000010000 */
[----:B------:R-:W-:Y:S01]  /*2b50*/  HFMA2.MMA R115, -RZ, RZ, 0, 1.1920928955078125e-07 ;  /* 0x00000002ff737435 */ /* 0x000fe200000001ff */
[----:B------:R-:W-:Y:S02]  /*2b60*/  MOV R124, 0x1f ;  /* 0x0000001f007c7802 */ /* 0x000fe40000000f00 */
[----:B------:R-:W-:Y:S02]  /*2b70*/  MOV R119, 0xffffffff ;  /* 0xffffffff00777802 */ /* 0x000fe40000000f00 */
[----:B------:R-:W-:Y:S02]  /*2b80*/  MOV R116, 0x2ba0 ;  /* 0x00002ba000747802 */ /* 0x000fe40000000f00 */
[----:B------:R-:W-:Y:S05]  /*2b90*/  CALL.REL.NOINC `($__internal_151_$__cuda_sm70_shflsync_bfly_p) ;  /* 0x0000013000007944 */ /* 0x000fea0003c00000 */
[----:B01----:R-:W-:Y:S01]  /*2ba0*/  FADD.FTZ R122, R122, R115 ;  /* 0x000000737a7a7221 */ /* 0x003fe20000010000 */
[----:B------:R-:W-:Y:S01]  /*2bb0*/  HFMA2.MMA R115, -RZ, RZ, 0, 2.384185791015625e-07 ;  /* 0x00000004ff737435 */ /* 0x000fe200000001ff */
[----:B------:R-:W-:Y:S02]  /*2bc0*/  MOV R124, 0x1f ;  /* 0x0000001f007c7802 */ /* 0x000fe40000000f00 */
[----:B------:R-:W-:-:S02]  /*2bd0*/  MOV R119, 0xffffffff ;  /* 0xffffffff00777802 */ /* 0x000fc40000000f00 */
[----:B------:R-:W-:Y:S02]  /*2be0*/  MOV R116, 0x2c00 ;  /* 0x00002c0000747802 */ /* 0x000fe40000000f00 */
[----:B------:R-:W-:Y:S05]  /*2bf0*/  CALL.REL.NOINC `($__internal_151_$__cuda_sm70_shflsync_bfly_p) ;  /* 0x000000d000007944 */ /* 0x000fea0003c00000 */
[----:B01----:R-:W-:Y:S01]  /*2c00*/  FADD.FTZ R122, R122, R115 ;  /* 0x000000737a7a7221 */ /* 0x003fe20000010000 */
[----:B------:R-:W-:Y:S01]  /*2c10*/  HFMA2.MMA R115, -RZ, RZ, 0, 4.76837158203125e-07 ;  /* 0x00000008ff737435 */ /* 0x000fe200000001ff */
[----:B------:R-:W-:Y:S02]  /*2c20*/  MOV R124, 0x1f ;  /* 0x0000001f007c7802 */ /* 0x000fe40000000f00 */
[----:B------:R-:W-:Y:S02]  /*2c30*/  MOV R119, 0xffffffff ;  /* 0xffffffff00777802 */ /* 0x000fe40000000f00 */
[----:B------:R-:W-:Y:S02]  /*2c40*/  MOV R116, 0x2c60 ;  /* 0x00002c6000747802 */ /* 0x000fe40000000f00 */
[----:B------:R-:W-:Y:S05]  /*2c50*/  CALL.REL.NOINC `($__internal_151_$__cuda_sm70_shflsync_bfly_p) ;  /* 0x0000007000007944 */ /* 0x000fea0003c00000 */
[----:B01----:R-:W-:Y:S01]  /*2c60*/  FADD.FTZ R122, R122, R115 ;  /* 0x000000737a7a7221 */ /* 0x003fe20000010000 */
[----:B------:R-:W-:Y:S01]  /*2c70*/  HFMA2.MMA R115, -RZ, RZ, 0, 9.5367431640625e-07 ;  /* 0x00000010ff737435 */ /* 0x000fe200000001ff */
[----:B------:R-:W-:Y:S02]  /*2c80*/  MOV R124, 0x1f ;  /* 0x0000001f007c7802 */ /* 0x000fe40000000f00 */
[----:B------:R-:W-:-:S02]  /*2c90*/  MOV R119, 0xffffffff ;  /* 0xffffffff00777802 */ /* 0x000fc40000000f00 */
[----:B------:R-:W-:Y:S02]  /*2ca0*/  MOV R116, 0x2cc0 ;  /* 0x00002cc000747802 */ /* 0x000fe40000000f00 */
[----:B------:R-:W-:Y:S05]  /*2cb0*/  CALL.REL.NOINC `($__internal_151_$__cuda_sm70_shflsync_bfly_p) ;  /* 0x0000001000007944 */ /* 0x000fea0003c00000 */
[----:B01----:R-:W-:Y:S05]  /*2cc0*/  BRA `(.L_x_20302) ;  /* 0xffffeea000007947 */ /* 0x003fea000383ffff */
        .weak           $__internal_151_$__cuda_sm70_shflsync_bfly_p
        .type           $__internal_151_$__cuda_sm70_shflsync_bfly_p,@function
        .size           $__internal_151_$__cuda_sm70_shflsync_bfly_p,(.L_x_22239 - $__internal_151_$__cuda_sm70_shflsync_bfly_p)
$__internal_151_$__cuda_sm70_shflsync_bfly_p:
[----:B------:R-:W-:Y:S01]  /*2cd0*/  HFMA2.MMA R117, -RZ, RZ, 0, 0 ;  /* 0x00000000ff757435 */ /* 0x000fe200000001ff */
[----:B------:R-:W-:Y:S04]  /*2ce0*/  WARPSYNC R119 ;  /* 0x0000007700007348 */ /* 0x000fe80003800000 */
[----:B------:R0:W1:Y:S01]  /*2cf0*/  SHFL.BFLY PT, R115, R122, R115, R124 ;  /* 0x0c0000737a737389 */ /* 0x00006200000e007c */
[----:B------:R-:W-:Y:S05]  /*2d00*/  RET.REL.NODEC R116 `(_ZN10layer_norm13ln_fwd_kernelINS_13Kernel_traitsIfffffjLj3072ELj1ELj1ELj4ELj16ENS_18Kernel_traits_baseILj3072EfffffjLj128EEEEELb0ELb1ELb1ELb1EEEvNS_9FwdParamsE) ;  /* 0xffffd2f074007950 */ /* 0x000fea0003c3ffff */
.L_x_20303:
        /* <DEDUP_REMOVED lines=15> */
.L_x_22239:


//--------------------- .text._ZN10layer_norm13ln_fwd_kernelINS_13Kernel_traitsIfffffjLj3072ELj1ELj1ELj4ELj16ENS_18Kernel_traits_baseILj3072EfffffjLj128EEEEELb1ELb0ELb0ELb0EEEvNS_9FwdParamsE --------------------------
	.section	.text._ZN10layer_norm13ln_fwd_kernelINS_13Kernel_traitsIfffffjLj3072ELj1ELj1ELj4ELj16ENS_18Kernel_traits_baseILj3072EfffffjLj128EEEEELb1ELb0ELb0ELb0EEEvNS_9FwdParamsE,"ax",@progbits
	.sectioninfo	@"SHI_REGISTERS=115"
	.align	128
        .global         _ZN10layer_norm13ln_fwd_kernelINS_13Kernel_traitsIfffffjLj3072ELj1ELj1ELj4ELj16ENS_18Kernel_traits_baseILj3072EfffffjLj128EEEEELb1ELb0ELb0ELb0EEEvNS_9FwdParamsE
        .type           _ZN10layer_norm13ln_fwd_kernelINS_13Kernel_traitsIfffffjLj3072ELj1ELj1ELj4ELj16ENS_18Kernel_traits_baseILj3072EfffffjLj128EEEEELb1ELb0ELb0ELb0EEEvNS_9FwdParamsE,@function
        .size           _ZN10layer_norm13ln_fwd_kernelINS_13Kernel_traitsIfffffjLj3072ELj1ELj1ELj4ELj16ENS_18Kernel_traits_baseILj3072EfffffjLj128EEEEELb1ELb0ELb0ELb0EEEvNS_9FwdParamsE,(.L_x_22240 - _ZN10layer_norm13ln_fwd_kernelINS_13Kernel_traitsIfffffjLj3072ELj1ELj1ELj4ELj16ENS_18Kernel_traits_baseILj3072EfffffjLj128EEEEELb1ELb0ELb0ELb0EEEvNS_9FwdParamsE)
        .other          _ZN10layer_norm13ln_fwd_kernelINS_13Kernel_traitsIfffffjLj3072ELj1ELj1ELj4ELj16ENS_18Kernel_traits_baseILj3072EfffffjLj128EEEEELb1ELb0ELb0ELb0EEEvNS_9FwdParamsE,@"STO_CUDA_ENTRY STV_DEFAULT"
_ZN10layer_norm13ln_fwd_kernelINS_13Kernel_traitsIfffffjLj3072ELj1ELj1ELj4ELj16ENS_18Kernel_traits_baseILj3072EfffffjLj128EEEEELb1ELb0ELb0ELb0EEEvNS_9FwdParamsE:
.text._ZN10layer_norm13ln_fwd_kernelINS_13Kernel_traitsIfffffjLj3072ELj1ELj1ELj4ELj16ENS_18Kernel_traits_baseILj3072EfffffjLj128EEEEELb1ELb0ELb0ELb0EEEvNS_9FwdParamsE:
        /* <DEDUP_REMOVED lines=17> */
[----:B-1----:R-:W-:-:S04]  /*0110*/  IMAD R94, R2, c[0x0][0x0], R11 ;  /* 0x00000000025e7a24 */ /* 0x002fc800078e020b */
        /* <DEDUP_REMOVED lines=40> */
[C---:B------:R-:W-:Y:S01]  /*03a0*/  LOP3.LUT P0, RZ, R10.reuse, 0xffffff80, RZ, 0xc0, !PT ;  /* 0xffffff800aff7812 */ /* 0x040fe2000780c0ff */
        /* <DEDUP_REMOVED lines=8> */
[C---:B------:R-:W-:Y:S02]  /*0430*/  ISETP.GE.U32.AND P4, PT, R10.reuse, 0x200, PT ;  /* 0x000002000a00780c */ /* 0x040fe40003f86070 */
        /* <DEDUP_REMOVED lines=14> */
[----:B------:R-:W-:-:S05]  /*0520*/  IMAD.WIDE.U32 R4, R5, -0x2daee0ad, RZ ;  /* 0xd2511f5305047825 */ /* 0x000fca00078e00ff */
[----:B------:R-:W-:Y:S01]  /*0530*/  LOP3.LUT R62, R5, UR22, R6, 0x96, !PT ;  /* 0x00000016053e7c12 */ /* 0x000fe2000f8e9606 */
[----:B------:R-:W-:Y:S01]  /*0540*/  IMAD.WIDE.U32 R6, R7, -0x326172a9, RZ ;  /* 0xcd9e8d5707067825 */ /* 0x000fe200078e00ff */
[----:B------:R-:W-:Y:S05]  /*0550*/  @!P0 BRA `(.L_x_20305) ;  /* 0x000000b000008947 */ /* 0x000fea0003800000 */
[----:B------:R-:W-:Y:S01]  /*0560*/  ISETP.NE.U32.AND P1, PT, RZ, c[0x0][0x218], PT ;  /* 0x00008600ff007a0c */ /* 0x000fe20003f25070 */
[----:B------:R-:W-:Y:S01]  /*0570*/  IMAD.MOV.U32 R17, RZ, RZ, 0x10 ;  /* 0x00000010ff117424 */ /* 0x000fe200078e00ff */
[----:B------:R-:W-:Y:S01]  /*0580*/  CS2R R14, SRZ ;  /* 0x00000000000e7805 */ /* 0x000fe2000001ff00 */
[----:B------:R-:W-:Y:S01]  /*0590*/  CS2R R12, SRZ ;  /* 0x00000000000c7805 */ /* 0x000fe2000001ff00 */
[----:B------:R-:W-:Y:S01]  /*05a0*/  ISETP.NE.AND.EX P1, PT, RZ, c[0x0][0x21c], PT, P1 ;  /* 0x00008700ff007a0c */ /* 0x000fe20003f25310 */
[----:B------:R-:W-:-:S06]  /*05b0*/  IMAD.WIDE.U32 R16, R56, R17, c[0x0][0x1b0] ;  /* 0x00006c0038107625 */ /* 0x000fcc00078e0011 */
[----:B------:R-:W5:Y:S06]  /*05c0*/  LDG.E.128 R16, [R16.64] ;  /* 0x0000000610107981 */ /* 0x000f6c000c1e1d00 */
[----:B------:R-:W-:-:S04]  /*05d0*/  @P1 LEA R20, P2, R56, c[0x0][0x218], 0x4 ;  /* 0x0000860038141a11 */ /* 0x000fc800078420ff */
[----:B------:R-:W-:-:S05]  /*05e0*/  @P1 LEA.HI.X R21, R56, c[0x0][0x21c], RZ, 0x4, P2 ;  /* 0x0000870038151a11 */ /* 0x000fca00010f24ff */
[----:B------:R0:W5:Y:S01]  /*05f0*/  @P1 LDG.E.128 R12, [R20.64] ;  /* 0x00000006140c1981 */ /* 0x000162000c1e1d00 */
[----:B------:R-:W-:-:S03]  /*0600*/  LOP3.LUT R56, R56, 0x80, RZ, 0xfc, !PT ;  /* 0x0000008038387812 */ /* 0x000fc600078efcff */
.L_x_20305:
[----:B------:R-:W-:Y:S05]  /*0610*/  BSYNC B0 ;  /* 0x0000000000007941 */ /* 0x000fea0003800000 */
.L_x_20304:
[----:B------:R-:W-:Y:S01]  /*0620*/  BSSY B0, `(.L_x_20306) ;  /* 0x000000d000007945 */ /* 0x000fe20003800000 */
[----:B------:R-:W-:Y:S05]  /*0630*/  @!P6 BRA `(.L_x_20307) ;  /* 0x000000b00000e947 */ /* 0x000fea0003800000 */
[----:B------:R-:W-:Y:S01]  /*0640*/  ISETP.NE.U32.AND P1, PT, RZ, c[0x0][0x218], PT ;  /* 0x00008600ff007a0c */ /* 0x000fe20003f25070 */
[----:B------:R-:W-:Y:S01]  /*0650*/  IMAD.MOV.U32 R25, RZ, RZ, 0x10 ;  /* 0x00000010ff197424 */ /* 0x000fe200078e00ff */
[----:B------:R-:W-:Y:S01]  /*0660*/  CS2R R22, SRZ ;  /* 0x0000000000167805 */ /* 0x000fe2000001ff00 */
[----:B0-----:R-:W-:Y:S01]  /*0670*/  CS2R R20, SRZ ;  /* 0x0000000000147805 */ /* 0x001fe2000001ff00 */
[----:B------:R-:W-:Y:S01]  /*0680*/  ISETP.NE.AND.EX P1, PT, RZ, c[0x0][0x21c], PT, P1 ;  /* 0x00008700ff007a0c */ /* 0x000fe20003f25310 */
[----:B------:R-:W-:-:S06]  /*0690*/  IMAD.WIDE.U32 R24, R56, R25, c[0x0][0x1b0] ;  /* 0x00006c0038187625 */ /* 0x000fcc00078e0019 */
[----:B------:R-:W5:Y:S06]  /*06a0*/  LDG.E.128 R24, [R24.64] ;  /* 0x0000000618187981 */ /* 0x000f6c000c1e1d00 */
[----:B------:R-:W-:-:S04]  /*06b0*/  @P1 LEA R28, P2, R56, c[0x0][0x218], 0x4 ;  /* 0x00008600381c1a11 */ /* 0x000fc800078420ff */
[----:B------:R-:W-:-:S05]  /*06c0*/  @P1 LEA.HI.X R29, R56, c[0x0][0x21c], RZ, 0x4, P2 ;  /* 0x00008700381d1a11 */ /* 0x000fca00010f24ff */
[----:B------:R0:W5:Y:S01]  /*06d0*/  @P1 LDG.E.128 R20, [R28.64] ;  /* 0x000000061c141981 */ /* 0x000162000c1e1d00 */
[----:B------:R-:W-:-:S03]  /*06e0*/  IADD3 R56, R56, 0x80, RZ ;  /* 0x0000008038387810 */ /* 0x000fc60007ffe0ff */
.L_x_20307:
[----:B------:R-:W-:Y:S05]  /*06f0*/  BSYNC B0 ;  /* 0x0000000000007941 */ /* 0x000fea0003800000 */
.L_x_20306:
        /* <DEDUP_REMOVED lines=13> */
.L_x_20309:
[----:B------:R-:W-:Y:S05]  /*07d0*/  BSYNC B0 ;  /* 0x0000000000007941 */ /* 0x000fea0003800000 */
.L_x_20308:
        /* <DEDUP_REMOVED lines=13> */
.L_x_20311:
[----:B------:R-:W-:Y:S05]  /*08b0*/  BSYNC B0 ;  /* 0x0000000000007941 */ /* 0x000fea0003800000 */
.L_x_20310:
        /* <DEDUP_REMOVED lines=13> */
.L_x_20313:
[----:B------:R-:W-:Y:S05]  /*0990*/  BSYNC B0 ;  /* 0x0000000000007941 */ /* 0x000fea0003800000 */
.L_x_20312:
        /* <DEDUP_REMOVED lines=11> */
[----:B------:R-:W-:Y:S01]  /*0a50*/  IMAD.MOV.U32 R57, RZ, RZ, 0x10 ;  /* 0x00000010ff397424 */ /* 0x000fe200078e00ff */
[----:B------:R-:W-:Y:S01]  /*0a60*/  CS2R R54, SRZ ;  /* 0x0000000000367805 */ /* 0x000fe2000001ff00 */
[----:B0-----:R-:W-:Y:S01]  /*0a70*/  CS2R R52, SRZ ;  /* 0x0000000000347805 */ /* 0x001fe2000001ff00 */
[----:B------:R-:W-:-:S13]  /*0a80*/  ISETP.NE.AND.EX P1, PT, RZ, c[0x0][0x21c], PT, P1 ;  /* 0x00008700ff007a0c */ /* 0x000fda0003f25310 */
[----:B------:R-:W-:-:S04]  /*0a90*/  @P1 LEA R64, P2, R56, c[0x0][0x218], 0x4 ;  /* 0x0000860038401a11 */ /* 0x000fc800078420ff */
[C---:B------:R-:W-:Y:S01]  /*0aa0*/  @P1 LEA.HI.X R65, R56.reuse, c[0x0][0x21c], RZ, 0x4, P2 ;  /* 0x0000870038411a11 */ /* 0x040fe200010f24ff */
[----:B------:R-:W-:-:S04]  /*0ab0*/  IMAD.WIDE.U32 R56, R56, R57, c[0x0][0x1b0] ;  /* 0x00006c0038387625 */ /* 0x000fc800078e0039 */
[----:B------:R0:W5:Y:S04]  /*0ac0*/  @P1 LDG.E.128 R52, [R64.64] ;  /* 0x0000000640341981 */ /* 0x000168000c1e1d00 */
[----:B------:R-:W5:Y:S02]  /*0ad0*/  LDG.E.128 R56, [R56.64] ;  /* 0x0000000638387981 */ /* 0x000f64000c1e1d00 */
.L_x_20315:
[----:B------:R-:W-:Y:S05]  /*0ae0*/  BSYNC B0 ;  /* 0x0000000000007941 */ /* 0x000fea0003800000 */
.L_x_20314:
        /* <DEDUP_REMOVED lines=9> */
[----:B------:R-:W-:Y:S01]  /*0b80*/  IMAD R7, R61, -0x2daee0ad, RZ ;  /* 0xd2511f533d077824 */ /* 0x000fe200078e02ff */
[----:B------:R-:W-:Y:S01]  /*0b90*/  SHF.R.U32.HI R60, RZ, 0x2, R60 ;  /* 0x00000002ff3c7819 */ /* 0x000fe2000001163c */
[----:B------:R-:W-:Y:S01]  /*0ba0*/  ULDC.U8 UR8, c[0x0][0x1f0] ;  /* 0x00007c0000087ab9 */ /* 0x000fe20000000000 */
[----:B------:R-:W-:Y:S02]  /*0bb0*/  IADD3 R3, R2, -R3, RZ ;  /* 0x8000000302037210 */ /* 0x000fe40007ffe0ff */
[----:B------:R-:W-:-:S02]  /*0bc0*/  LOP3.LUT R60, R60, 0x3fffffe0, RZ, 0xc0, !PT ;  /* 0x3fffffe03c3c7812 */ /* 0x000fc400078ec0ff */
[----:B------:R-:W-:Y:S02]  /*0bd0*/  IMNMX R3, RZ, R3, !PT ;  /* 0x00000003ff037217 */ /* 0x000fe40007800200 */
[----:B------:R-:W-:Y:S01]  /*0be0*/  LOP3.LUT R5, R4, 0x3e0, RZ, 0xc0, !PT ;  /* 0x000003e004057812 */ /* 0x000fe200078ec0ff */
[----:B------:R-:W-:Y:S01]  /*0bf0*/  IMAD.HI.U32 R4, R6, -0x326172a9, RZ ;  /* 0xcd9e8d5706047827 */ /* 0x000fe200078e00ff */
[----:B------:R-:W-:Y:S02]  /*0c00*/  IMNMX R3, R3, 0x20, PT ;  /* 0x0000002003037817 */ /* 0x000fe40003800200 */
[----:B------:R-:W-:Y:S01]  /*0c10*/  IADD3 R5, R2, -R5, RZ ;  /* 0x8000000502057210 */ /* 0x000fe20007ffe0ff */
[----:B------:R-:W-:Y:S01]  /*0c20*/  IMAD.HI.U32 R2, R63, -0x2daee0ad, RZ ;  /* 0xd2511f533f027827 */ /* 0x000fe200078e00ff */
[----:B------:R-:W-:Y:S02]  /*0c30*/  LOP3.LUT R9, R4, UR25, R9, 0x96, !PT ;  /* 0x0000001904097c12 */ /* 0x000fe4000f8e9609 */
[----:B------:R-:W-:Y:S01]  /*0c40*/  IMNMX R5, RZ, R5, !PT ;  /* 0x00000005ff057217 */ /* 0x000fe20007800200 */
[----:B------:R-:W-:Y:S01]  /*0c50*/  IMAD.IADD R3, R3, 0x1, R60 ;  /* 0x0000000103037824 */ /* 0x000fe200078e023c */
[----:B------:R-:W-:Y:S01]  /*0c60*/  LOP3.LUT R7, R2, UR26, R7, 0x96, !PT ;  /* 0x0000001a02077c12 */ /* 0x000fe2000f8e9607 */
[----:B------:R-:W-:Y:S01]  /*0c70*/  IMAD.MOV.U32 R2, RZ, RZ, 0x1 ;  /* 0x00000001ff027424 */ /* 0x000fe200078e00ff */
[----:B------:R-:W-:Y:S01]  /*0c80*/  IMNMX R5, R5, 0x20, PT ;  /* 0x0000002005057817 */ /* 0x000fe20003800200 */
[----:B------:R-:W-:-:S02]  /*0c90*/  IMAD.SHL.U32 R3, R3, 0x4, RZ ;  /* 0x0000000403037824 */ /* 0x000fc400078e00ff */
[----:B------:R-:W-:Y:S02]  /*0ca0*/  IMAD R6, R6, -0x326172a9, RZ ;  /* 0xcd9e8d5706067824 */ /* 0x000fe400078e02ff */
[----:B------:R1:W2:Y:S01]  /*0cb0*/  I2F.U32 R8, R3 ;  /* 0x0000000300087306 */ /* 0x0002a20000201000 */
[----:B------:R-:W-:Y:S01]  /*0cc0*/  IMAD.IADD R60, R60, 0x1, R5 ;  /* 0x000000013c3c7824 */ /* 0x000fe200078e0205 */
[----:B------:R-:W-:Y:S01]  /*0cd0*/  LOP3.LUT R5, R0, 0x3, RZ, 0xc0, !PT ;  /* 0x0000000300057812 */ /* 0x000fe200078ec0ff */
[----:B------:R-:W-:-:S03]  /*0ce0*/  IMAD R4, R63, -0x2daee0ad, RZ ;  /* 0xd2511f533f047824 */ /* 0x000fc600078e02ff */
[----:B------:R-:W-:Y:S01]  /*0cf0*/  SHF.L.U32 R0, R60, 0x2, RZ ;  /* 0x000000023c007819 */ /* 0x000fe200000006ff */
[----:B-1----:R-:W-:Y:S01]  /*0d00*/  IMAD.MOV.U32 R3, RZ, RZ, RZ ;  /* 0x000000ffff037224 */ /* 0x002fe200078e00ff */
[----:B--2---:R-:W1:Y:S06]  /*0d10*/  MUFU.RCP R8, R8 ;  /* 0x0000000800087308 */ /* 0x004e6c0000001000 */
.L_x_20511:
[----:B------:R-:W-:Y:S01]  /*0d20*/  ISETP.NE.U32.AND P1, PT, RZ, c[0x0][0x1c0], PT ;  /* 0x00007000ff007a0c */ /* 0x000fe20003f25070 */
[----:B------:R-:W-:-:S03]  /*0d30*/  IMAD.MOV.U32 R88, RZ, RZ, 0x3f800000 ;  /* 0x3f800000ff587424 */ /* 0x000fc600078e00ff */
[----:B------:R-:W-:-:S13]  /*0d40*/  ISETP.NE.AND.EX P1, PT, RZ, c[0x0][0x1c4], PT, P1 ;  /* 0x00007100ff007a0c */ /* 0x000fda0003f25310 */
[----:B------:R-:W-:-:S04]  /*0d50*/  @P1 IMAD.MOV.U32 R90, RZ, RZ, 0x4 ;  /* 0x00000004ff5a1424 */ /* 0x000fc800078e00ff */
[----:B------:R-:W-:-:S05]  /*0d60*/  @P1 IMAD.WIDE R90, R95, R90, c[0x0][0x1c0] ;  /* 0x000070005f5a1625 */ /* 0x000fca00078e025a */
[----:B-----5:R2:W5:Y:S01]  /*0d70*/  @P1 LDG.E R88, [R90.64] ;  /* 0x000000065a581981 */ /* 0x020562000c1e1900 */
        /* <DEDUP_REMOVED lines=8> */
[----:B0-2---:R-:W-:Y:S01]  /*0e00*/  HFMA2.MMA R64, -RZ, RZ, 0, 9.5367431640625e-07 ;  /* 0x00000010ff407435 */ /* 0x005fe200000001ff */
        /* <DEDUP_REMOVED lines=19> */
.L_x_20319:
[----:B0-----:R-:W-:Y:S02]  /*0f40*/  MOV R90, R6 ;  /* 0x00000006005a7202 */ /* 0x001fe40000000f00 */
.L_x_20320:
[----:B------:R-:W-:Y:S05]  /*0f50*/  BSYNC B1 ;  /* 0x0000000000017941 */ /* 0x000fea0003800000 */
.L_x_20318:
        /* <DEDUP_REMOVED lines=16> */
.L_x_20324:
[----:B------:R-:W-:Y:S05]  /*1060*/  BSYNC B2 ;  /* 0x0000000000027941 */ /* 0x000fea0003800000 */
.L_x_20323:
        /* <DEDUP_REMOVED lines=43> */
.L_x_20322:
[----:B------:R-:W-:Y:S05]  /*1320*/  BSYNC B1 ;  /* 0x0000000000017941 */ /* 0x000fea0003800000 */
.L_x_20321:
        /* <DEDUP_REMOVED lines=22> */
.L_x_20326:
[----:B------:R-:W-:Y:S02]  /*1490*/  IMAD.MOV.U32 R104, RZ, RZ, R6 ;  /* 0x000000ffff687224 */ /* 0x000fe400078e0006 */
.L_x_20327:
[----:B------:R-:W-:Y:S05]  /*14a0*/  BSYNC B1 ;  /* 0x0000000000017941 */ /* 0x000fea0003800000 */
.L_x_20325:
        /* <DEDUP_REMOVED lines=16> */
.L_x_20331:
[----:B------:R-:W-:Y:S05]  /*15b0*/  BSYNC B2 ;  /* 0x0000000000027941 */ /* 0x000fea0003800000 */
.L_x_20330:
        /* <DEDUP_REMOVED lines=43> */
.L_x_20329:
[----:B------:R-:W-:Y:S05]  /*1870*/  BSYNC B1 ;  /* 0x0000000000017941 */ /* 0x000fea0003800000 */
.L_x_20328:
        /* <DEDUP_REMOVED lines=19> */
.L_x_20333:
[----:B------:R-:W-:Y:S02]  /*19b0*/  IMAD.MOV.U32 R104, RZ, RZ, R6 ;  /* 0x000000ffff687224 */ /* 0x000fe400078e0006 */
.L_x_20334:
[----:B------:R-:W-:Y:S05]  /*19c0*/  BSYNC B1 ;  /* 0x0000000000017941 */ /* 0x000fea0003800000 */
.L_x_20332:
        /* <DEDUP_REMOVED lines=16> */
.L_x_20338:
[----:B------:R-:W-:Y:S05]  /*1ad0*/  BSYNC B2 ;  /* 0x0000000000027941 */ /* 0x000fea0003800000 */
.L_x_20337:
        /* <DEDUP_REMOVED lines=43> */
.L_x_20336:
[----:B------:R-:W-:Y:S05]  /*1d90*/  BSYNC B1 ;  /* 0x0000000000017941 */ /* 0x000fea0003800000 */
.L_x_20335:
[----:B------:R-:W0:Y:S01]  /*1da0*/  I2F.U32 R102, R104 ;  /* 0x0000006800667306 */ /* 0x000e220000201000 */
[----:B------:R-:W-:Y:S01]  /*1db0*/  ISETP.NE.AND P5, PT, R90, 0x1, PT ;  /* 0x000000015a00780c */ /* 0x000fe20003fa5270 */
        /* <DEDUP_REMOVED lines=17> */
.L_x_20340:
[----:B------:R-:W-:Y:S02]  /*1ed0*/  MOV R104, R6 ;  /* 0x0000000600687202 */ /* 0x000fe40000000f00 */
.L_x_20341:
[----:B------:R-:W-:Y:S05]  /*1ee0*/  BSYNC B1 ;  /* 0x0000000000017941 */ /* 0x000fea0003800000 */
.L_x_20339:
        /* <DEDUP_REMOVED lines=16> */
.L_x_20345:
[----:B------:R-:W-:Y:S05]  /*1ff0*/  BSYNC B2 ;  /* 0x0000000000027941 */ /* 0x000fea0003800000 */
.L_x_20344:
        /* <DEDUP_REMOVED lines=43> */
.L_x_20343:
[----:B------:R-:W-:Y:S05]  /*22b0*/  BSYNC B1 ;  /* 0x0000000000017941 */ /* 0x000fea0003800000 */
.L_x_20342:
        /* <DEDUP_REMOVED lines=20> */
.L_x_20317:
[----:B--2---:R-:W-:Y:S05]  /*2400*/  BSYNC B0 ;  /* 0x0000000000007941 */ /* 0x004fea0003800000 */
.L_x_20316:
        /* <DEDUP_REMOVED lines=23> */
.L_x_20349:
[----:B0-----:R-:W-:Y:S02]  /*2580*/  IMAD.MOV.U32 R104, RZ, RZ, R6 ;  /* 0x000000ffff687224 */ /* 0x001fe400078e0006 */
.L_x_20350:
[----:B------:R-:W-:Y:S05]  /*2590*/  BSYNC B1 ;  /* 0x0000000000017941 */ /* 0x000fea0003800000 */
.L_x_20348:
        /* <DEDUP_REMOVED lines=16> */
.L_x_20354:
[----:B------:R-:W-:Y:S05]  /*26a0*/  BSYNC B2 ;  /* 0x0000000000027941 */ /* 0x000fea0003800000 */
.L_x_20353:
        /* <DEDUP_REMOVED lines=43> */
.L_x_20352:
[----:B------:R-:W-:Y:S05]  /*2960*/  BSYNC B1 ;  /* 0x0000000000017941 */ /* 0x000fea0003800000 */
.L_x_20351:
[----:B------:R-:W0:Y:S01]  /*2970*/  I2F.U32 R5, R104 ;  /* 0x0000006800057306 */ /* 0x000e220000201000 */
[----:B------:R-:W-:Y:S01]  /*2980*/  IMAD.MOV.U32 R102, RZ, RZ, 0x2f800000 ;  /* 0x2f800000ff667424 */ /* 0x000fe200078e00ff */
[----:B------:R-:W-:Y:S01]  /*2990*/  ISETP.NE.U32.AND P1, PT, RZ, c[0x0][0x180], PT ;  /* 0x00006000ff007a0c */ /* 0x000fe20003f25070 */
[----:B-----5:R-:W-:Y:S01]  /*29a0*/  FMUL.FTZ R68, R68, R88 ;  /* 0x0000005844447220 */ /* 0x020fe20000410000 */
[----:B------:R-:W-:Y:S01]  /*29b0*/  ISETP.NE.AND P3, PT, R105, 0x1, PT ;  /* 0x000000016900780c */ /* 0x000fe20003f65270 */
[----:B------:R-:W-:Y:S01]  /*29c0*/  BSSY B1, `(.L_x_20355) ;  /* 0x0000012000017945 */ /* 0x000fe20003800000 */
[----:B------:R-:W-:Y:S01]  /*29d0*/  ISETP.NE.AND.EX P1, PT, RZ, c[0x0][0x184], PT, P1 ;  /* 0x00006100ff007a0c */ /* 0x000fe20003f25310 */
        /* <DEDUP_REMOVED lines=15> */
.L_x_20356:
[----:B------:R-:W-:Y:S02]  /*2ad0*/  IMAD.MOV.U32 R103, RZ, RZ, R6 ;  /* 0x000000ffff677224 */ /* 0x000fe400078e0006 */
.L_x_20357:
[----:B------:R-:W-:Y:S05]  /*2ae0*/  BSYNC B1 ;  /* 0x0000000000017941 */ /* 0x000fea0003800000 */
.L_x_20355:
        /* <DEDUP_REMOVED lines=16> */
.L_x_20361:
[----:B------:R-:W-:Y:S05]  /*2bf0*/  BSYNC B2 ;  /* 0x0000000000027941 */ /* 0x000fea0003800000 */
.L_x_20360:
        /* <DEDUP_REMOVED lines=42> */
.L_x_20359:
[----:B------:R-:W-:Y:S05]  /*2ea0*/  BSYNC B1 ;  /* 0x0000000000017941 */ /* 0x000fea0003800000 */
.L_x_20358:
        /* <DEDUP_REMOVED lines=19> */
.L_x_20363:
[----:B------:R-:W-:Y:S02]  /*2fe0*/  IMAD.MOV.U32 R103, RZ, RZ, R6 ;  /* 0x000000ffff677224 */ /* 0x000fe400078e0006 */
.L_x_20364:
[----:B------:R-:W-:Y:S05]  /*2ff0*/  BSYNC B1 ;  /* 0x0000000000017941 */ /* 0x000fea0003800000 */
.L_x_20362:
        /* <DEDUP_REMOVED lines=16> */
.L_x_20368:
[----:B------:R-:W-:Y:S05]  /*3100*/  BSYNC B2 ;  /* 0x0000000000027941 */ /* 0x000fea0003800000 */
.L_x_20367:
        /* <DEDUP_REMOVED lines=43> */
.L_x_20366:
[----:B------:R-:W-:Y:S05]  /*33c0*/  BSYNC B1 ;  /* 0x0000000000017941 */ /* 0x000fea0003800000 */
.L_x_20365:
        /* <DEDUP_REMOVED lines=19> */
.L_x_20370:
[----:B------:R-:W-:Y:S02]  /*3500*/  IMAD.MOV.U32 R103, RZ, RZ, R6 ;  /* 0x000000ffff677224 */ /* 0x000fe400078e0006 */
.L_x_20371:
[----:B------:R-:W-:Y:S05]  /*3510*/  BSYNC B1 ;  /* 0x0000000000017941 */ /* 0x000fea0003800000 */
.L_x_20369:
        /* <DEDUP_REMOVED lines=16> */
.L_x_20375:
[----:B------:R-:W-:Y:S05]  /*3620*/  BSYNC B2 ;  /* 0x0000000000027941 */ /* 0x000fea0003800000 */
.L_x_20374:
        /* <DEDUP_REMOVED lines=42> */
.L_x_20373:
[----:B------:R-:W-:Y:S05]  /*38d0*/  BSYNC B1 ;  /* 0x0000000000017941 */ /* 0x000fea0003800000 */
.L_x_20372:
        /* <DEDUP_REMOVED lines=20> */
.L_x_20347:
[----:B------:R-:W-:Y:S05]  /*3a20*/  BSYNC B0 ;  /* 0x0000000000007941 */ /* 0x000fea0003800000 */
.L_x_20346:
        /* <DEDUP_REMOVED lines=23> */
.L_x_20379:
[----:B0-----:R-:W-:Y:S02]  /*3ba0*/  MOV R104, R6 ;  /* 0x0000000600687202 */ /* 0x001fe40000000f00 */
.L_x_20380:
[----:B------:R-:W-:Y:S05]  /*3bb0*/  BSYNC B1 ;  /* 0x0000000000017941 */ /* 0x000fea0003800000 */
.L_x_20378:
        /* <DEDUP_REMOVED lines=16> */
.L_x_20384:
[----:B------:R-:W-:Y:S05]  /*3cc0*/  BSYNC B2 ;  /* 0x0000000000027941 */ /* 0x000fea0003800000 */
.L_x_20383:
        /* <DEDUP_REMOVED lines=42> */
[----:B------:R-:W-:Y:S02]  /*3f70*/  MOV R4, R90 ;  /* 0x0000005a00047202 */ /* 0x000fe40000000f00 */
.L_x_20382:
[----:B------:R-:W-:Y:S05]  /*3f80*/  BSYNC B1 ;  /* 0x0000000000017941 */ /* 0x000fea0003800000 */
.L_x_20381:
        /* <DEDUP_REMOVED lines=22> */
.L_x_20386:
[----:B------:R-:W-:Y:S02]  /*40f0*/  IMAD.MOV.U32 R103, RZ, RZ, R6 ;  /* 0x000000ffff677224 */ /* 0x000fe400078e0006 */
.L_x_20387:
[----:B------:R-:W-:Y:S05]  /*4100*/  BSYNC B1 ;  /* 0x0000000000017941 */ /* 0x000fea0003800000 */
.L_x_20385:
        /* <DEDUP_REMOVED lines=16> */
.L_x_20391:
[----:B------:R-:W-:Y:S05]  /*4210*/  BSYNC B2 ;  /* 0x0000000000027941 */ /* 0x000fea0003800000 */
.L_x_20390:
        /* <DEDUP_REMOVED lines=42> */
.L_x_20389:
[----:B------:R-:W-:Y:S05]  /*44c0*/  BSYNC B1 ;  /* 0x0000000000017941 */ /* 0x000fea0003800000 */
.L_x_20388:
        /* <DEDUP_REMOVED lines=19> */
.L_x_20393:
[----:B------:R-:W-:Y:S02]  /*4600*/  IMAD.MOV.U32 R103, RZ, RZ, R6 ;  /* 0x000000ffff677224 */ /* 0x000fe400078e0006 */
.L_x_20394:
[----:B------:R-:W-:Y:S05]  /*4610*/  BSYNC B1 ;  /* 0x0000000000017941 */ /* 0x000fea0003800000 */
.L_x_20392:
        /* <DEDUP_REMOVED lines=16> */
.L_x_20398:
[----:B------:R-:W-:Y:S05]  /*4720*/  BSYNC B2 ;  /* 0x0000000000027941 */ /* 0x000fea0003800000 */
.L_x_20397:
        /* <DEDUP_REMOVED lines=43> */
.L_x_20396:
[----:B------:R-:W-:Y:S05]  /*49e0*/  BSYNC B1 ;  /* 0x0000000000017941 */ /* 0x000fea0003800000 */
.L_x_20395:
        /* <DEDUP_REMOVED lines=19> */
.L_x_20400:
[----:B------:R-:W-:Y:S02]  /*4b20*/  IMAD.MOV.U32 R103, RZ, RZ, R6 ;  /* 0x000000ffff677224 */ /* 0x000fe400078e0006 */
.L_x_20401:
[----:B------:R-:W-:Y:S05]  /*4b30*/  BSYNC B1 ;  /* 0x0000000000017941 */ /* 0x000fea0003800000 */
.L_x_20399:
        /* <DEDUP_REMOVED lines=16> */
.L_x_20405:
[----:B------:R-:W-:Y:S05]  /*4c40*/  BSYNC B2 ;  /* 0x0000000000027941 */ /* 0x000fea0003800000 */
.L_x_20404:
        /* <DEDUP_REMOVED lines=42> */
.L_x_20403:
[----:B------:R-:W-:Y:S05]  /*4ef0*/  BSYNC B1 ;  /* 0x0000000000017941 */ /* 0x000fea0003800000 */
.L_x_20402:
        /* <DEDUP_REMOVED lines=13> */
[C---:B------:R-:W-:Y:S02]  /*4fd0*/  LEA R104, P1, R89.reuse, c[0x0][0x190], 0x2 ;  /* 0x0000640059687a11 */ /* 0x040fe400078210ff */
[----:B------:R-:W-:Y:S02]  /*4fe0*/  IADD3 R102, R106, R102, R105 ;  /* 0x000000666a667210 */ /* 0x000fe40007ffe069 */
[C---:B------:R-:W-:Y:S01]  /*4ff0*/  LEA.HI.X R105, R89.reuse, c[0x0][0x194], RZ, 0x2, P1 ;  /* 0x0000650059697a11 */ /* 0x040fe200008f14ff */
[----:B------:R0:W-:Y:S01]  /*5000*/  STG.E.128 [R90.64], R72 ;  /* 0x000000485a007986 */ /* 0x0001e2000c101d06 */
[----:B------:R-:W-:Y:S02]  /*5010*/  IADD3 R107, R102, R107, RZ ;  /* 0x0000006b666b7210 */ /* 0x000fe40007ffe0ff */
[----:B------:R-:W-:-:S03]  /*5020*/  IADD3 R89, R89, 0x80, RZ ;  /* 0x0000008059597810 */ /* 0x000fc60007ffe0ff */
[----:B------:R0:W-:Y:S04]  /*5030*/  STG.E [R104.64], R107 ;  /* 0x0000006b68007986 */ /* 0x0001e8000c101906 */
.L_x_20377:
[----:B------:R-:W-:Y:S05]  /*5040*/  BSYNC B0 ;  /* 0x0000000000007941 */ /* 0x000fea0003800000 */
.L_x_20376:
        /* <DEDUP_REMOVED lines=23> */
.L_x_20409:
[----:B0-----:R-:W-:Y:S02]  /*51c0*/  IMAD.MOV.U32 R104, RZ, RZ, R6 ;  /* 0x000000ffff687224 */ /* 0x001fe400078e0006 */
.L_x_20410:
[----:B------:R-:W-:Y:S05]  /*51d0*/  BSYNC B1 ;  /* 0x0000000000017941 */ /* 0x000fea0003800000 */
.L_x_20408:
        /* <DEDUP_REMOVED lines=16> */
.L_x_20414:
[----:B------:R-:W-:Y:S05]  /*52e0*/  BSYNC B2 ;  /* 0x0000000000027941 */ /* 0x000fea0003800000 */
.L_x_20413:
        /* <DEDUP_REMOVED lines=43> */
.L_x_20412:
[----:B------:R-:W-:Y:S05]  /*55a0*/  BSYNC B1 ;  /* 0x0000000000017941 */ /* 0x000fea0003800000 */
.L_x_20411:
        /* <DEDUP_REMOVED lines=22> */
.L_x_20416:
[----:B------:R-:W-:Y:S02]  /*5710*/  IMAD.MOV.U32 R103, RZ, RZ, R6 ;  /* 0x000000ffff677224 */ /* 0x000fe400078e0006 */
.L_x_20417:
[----:B------:R-:W-:Y:S05]  /*5720*/  BSYNC B1 ;  /* 0x0000000000017941 */ /* 0x000fea0003800000 */
.L_x_20415:
        /* <DEDUP_REMOVED lines=16> */
.L_x_20421:
[----:B------:R-:W-:Y:S05]  /*5830*/  BSYNC B2 ;  /* 0x0000000000027941 */ /* 0x000fea0003800000 */
.L_x_20420:
        /* <DEDUP_REMOVED lines=42> */
.L_x_20419:
[----:B------:R-:W-:Y:S05]  /*5ae0*/  BSYNC B1 ;  /* 0x0000000000017941 */ /* 0x000fea0003800000 */
.L_x_20418:
        /* <DEDUP_REMOVED lines=19> */
.L_x_20423:
[----:B------:R-:W-:Y:S02]  /*5c20*/  IMAD.MOV.U32 R103, RZ, RZ, R6 ;  /* 0x000000ffff677224 */ /* 0x000fe400078e0006 */
.L_x_20424:
[----:B------:R-:W-:Y:S05]  /*5c30*/  BSYNC B1 ;  /* 0x0000000000017941 */ /* 0x000fea0003800000 */
.L_x_20422:
        /* <DEDUP_REMOVED lines=16> */
.L_x_20428:
[----:B------:R-:W-:Y:S05]  /*5d40*/  BSYNC B2 ;  /* 0x0000000000027941 */ /* 0x000fea0003800000 */
.L_x_20427:
        /* <DEDUP_REMOVED lines=43> */
.L_x_20426:
[----:B------:R-:W-:Y:S05]  /*6000*/  BSYNC B1 ;  /* 0x0000000000017941 */ /* 0x000fea0003800000 */
.L_x_20425:
        /* <DEDUP_REMOVED lines=19> */
.L_x_20430:
[----:B------:R-:W-:Y:S02]  /*6140*/  MOV R103, R6 ;  /* 0x0000000600677202 */ /* 0x000fe40000000f00 */
.L_x_20431:
[----:B------:R-:W-:Y:S05]  /*6150*/  BSYNC B1 ;  /* 0x0000000000017941 */ /* 0x000fea0003800000 */
.L_x_20429:
        /* <DEDUP_REMOVED lines=16> */
.L_x_20435:
[----:B------:R-:W-:Y:S05]  /*6260*/  BSYNC B2 ;  /* 0x0000000000027941 */ /* 0x000fea0003800000 */
.L_x_20434:
        /* <DEDUP_REMOVED lines=42> */
.L_x_20433:
[----:B------:R-:W-:Y:S05]  /*6510*/  BSYNC B1 ;  /* 0x0000000000017941 */ /* 0x000fea0003800000 */
.L_x_20432:
        /* <DEDUP_REMOVED lines=20> */
.L_x_20407:
[----:B------:R-:W-:Y:S05]  /*6660*/  BSYNC B0 ;  /* 0x0000000000007941 */ /* 0x000fea0003800000 */
.L_x_20406:
        /* <DEDUP_REMOVED lines=23> */
.L_x_20439:
[----:B0-----:R-:W-:Y:S02]  /*67e0*/  IMAD.MOV.U32 R104, RZ, RZ, R6 ;  /* 0x000000ffff687224 */ /* 0x001fe400078e0006 */
.L_x_20440:
[----:B------:R-:W-:Y:S05]  /*67f0*/  BSYNC B1 ;  /* 0x0000000000017941 */ /* 0x000fea0003800000 */
.L_x_20438:
        /* <DEDUP_REMOVED lines=16> */
.L_x_20444:
[----:B------:R-:W-:Y:S05]  /*6900*/  BSYNC B2 ;  /* 0x0000000000027941 */ /* 0x000fea0003800000 */
.L_x_20443:
        /* <DEDUP_REMOVED lines=43> */
.L_x_20442:
[----:B------:R-:W-:Y:S05]  /*6bc0*/  BSYNC B1 ;  /* 0x0000000000017941 */ /* 0x000fea0003800000 */
.L_x_20441:
[----:B------:R-:W0:Y:S01]  /*6bd0*/  I2F.U32 R5, R104 ;  /* 0x0000006800057306 */ /* 0x000e220000201000 */
[----:B------:R-:W-:Y:S01]  /*6be0*/  HFMA2.MMA R102, -RZ, RZ, 0.1171875, 0 ;  /* 0x2f800000ff667435 */ /* 0x000fe200000001ff */
[----:B------:R-:W-:Y:S01]  /*6bf0*/  ISETP.NE.U32.AND P1, PT, RZ, c[0x0][0x180], PT ;  /* 0x00006000ff007a0c */ /* 0x000fe20003f25070 */
[----:B-----5:R-:W-:Y:S01]  /*6c00*/  FMUL.FTZ R80, R80, R88 ;  /* 0x0000005850507220 */ /* 0x020fe20000410000 */
[----:B------:R-:W-:Y:S01]  /*6c10*/  ISETP.NE.AND P3, PT, R105, 0x1, PT ;  /* 0x000000016900780c */ /* 0x000fe20003f65270 */
[----:B------:R-:W-:Y:S01]  /*6c20*/  BSSY B1, `(.L_x_20445) ;  /* 0x0000012000017945 */ /* 0x000fe20003800000 */
[----:B------:R-:W-:Y:S01]  /*6c30*/  ISETP.NE.AND.EX P1, PT, RZ, c[0x0][0x184], PT, P1 ;  /* 0x00006100ff007a0c */ /* 0x000fe20003f25310 */
[----:B------:R-:W-:-:S04]  /*6c40*/  FMUL.FTZ R80, R80, c[0x0][0x1e8] ;  /* 0x00007a0050507a20 */ /* 0x000fc80000410000 */
        /* <DEDUP_REMOVED lines=14> */
.L_x_20446:
[----:B------:R-:W-:Y:S02]  /*6d30*/  MOV R103, R6 ;  /* 0x0000000600677202 */ /* 0x000fe40000000f00 */
.L_x_20447:
[----:B------:R-:W-:Y:S05]  /*6d40*/  BSYNC B1 ;  /* 0x0000000000017941 */ /* 0x000fea0003800000 */
.L_x_20445:
        /* <DEDUP_REMOVED lines=16> */
.L_x_20451:
[----:B------:R-:W-:Y:S05]  /*6e50*/  BSYNC B2 ;  /* 0x0000000000027941 */ /* 0x000fea0003800000 */
.L_x_20450:
        /* <DEDUP_REMOVED lines=41> */
[----:B------:R-:W-:Y:S02]  /*70f0*/  MOV R5, RZ ;  /* 0x000000ff00057202 */ /* 0x000fe40000000f00 */
.L_x_20449:
[----:B------:R-:W-:Y:S05]  /*7100*/  BSYNC B1 ;  /* 0x0000000000017941 */ /* 0x000fea0003800000 */
.L_x_20448:
        /* <DEDUP_REMOVED lines=19> */
.L_x_20453:
[----:B------:R-:W-:Y:S02]  /*7240*/  MOV R103, R6 ;  /* 0x0000000600677202 */ /* 0x000fe40000000f00 */
.L_x_20454:
[----:B------:R-:W-:Y:S05]  /*7250*/  BSYNC B1 ;  /* 0x0000000000017941 */ /* 0x000fea0003800000 */
.L_x_20452:
        /* <DEDUP_REMOVED lines=16> */
.L_x_20458:
[----:B------:R-:W-:Y:S05]  /*7360*/  BSYNC B2 ;  /* 0x0000000000027941 */ /* 0x000fea0003800000 */
.L_x_20457:
        /* <DEDUP_REMOVED lines=43> */
.L_x_20456:
[----:B------:R-:W-:Y:S05]  /*7620*/  BSYNC B1 ;  /* 0x0000000000017941 */ /* 0x000fea0003800000 */
.L_x_20455:
        /* <DEDUP_REMOVED lines=19> */
.L_x_20460:
[----:B------:R-:W-:Y:S02]  /*7760*/  IMAD.MOV.U32 R103, RZ, RZ, R6 ;  /* 0x000000ffff677224 */ /* 0x000fe400078e0006 */
.L_x_20461:
[----:B------:R-:W-:Y:S05]  /*7770*/  BSYNC B1 ;  /* 0x0000000000017941 */ /* 0x000fea0003800000 */
.L_x_20459:
        /* <DEDUP_REMOVED lines=16> */
.L_x_20465:
[----:B------:R-:W-:Y:S05]  /*7880*/  BSYNC B2 ;  /* 0x0000000000027941 */ /* 0x000fea0003800000 */
.L_x_20464:
        /* <DEDUP_REMOVED lines=42> */
.L_x_20463:
[----:B------:R-:W-:Y:S05]  /*7b30*/  BSYNC B1 ;  /* 0x0000000000017941 */ /* 0x000fea0003800000 */
.L_x_20462:
        /* <DEDUP_REMOVED lines=20> */
.L_x_20437:
[----:B------:R-:W-:Y:S05]  /*7c80*/  BSYNC B0 ;  /* 0x0000000000007941 */ /* 0x000fea0003800000 */
.L_x_20436:
        /* <DEDUP_REMOVED lines=23> */
.L_x_20469:
[----:B0-----:R-:W-:Y:S02]  /*7e00*/  IMAD.MOV.U32 R104, RZ, RZ, R6 ;  /* 0x000000ffff687224 */ /* 0x001fe400078e0006 */
.L_x_20470:
[----:B------:R-:W-:Y:S05]  /*7e10*/  BSYNC B1 ;  /* 0x0000000000017941 */ /* 0x000fea0003800000 */
.L_x_20468:
        /* <DEDUP_REMOVED lines=16> */
.L_x_20474:
[----:B------:R-:W-:Y:S05]  /*7f20*/  BSYNC B2 ;  /* 0x0000000000027941 */ /* 0x000fea0003800000 */
.L_x_20473:
        /* <DEDUP_REMOVED lines=43> */
.L_x_20472:
[----:B------:R-:W-:Y:S05]  /*81e0*/  BSYNC B1 ;  /* 0x0000000000017941 */ /* 0x000fea0003800000 */
.L_x_20471:
        /* <DEDUP_REMOVED lines=22> */
.L_x_20476:
[----:B------:R-:W-:Y:S02]  /*8350*/  IMAD.MOV.U32 R103, RZ, RZ, R6 ;  /* 0x000000ffff677224 */ /* 0x000fe400078e0006 */
.L_x_20477:
[----:B------:R-:W-:Y:S05]  /*8360*/  BSYNC B1 ;  /* 0x0000000000017941 */ /* 0x000fea0003800000 */
.L_x_20475:
        /* <DEDUP_REMOVED lines=16> */
.L_x_20481:
[----:B------:R-:W-:Y:S05]  /*8470*/  BSYNC B2 ;  /* 0x0000000000027941 */ /* 0x000fea0003800000 */
.L_x_20480:
        /* <DEDUP_REMOVED lines=42> */
.L_x_20479:
[----:B------:R-:W-:Y:S05]  /*8720*/  BSYNC B1 ;  /* 0x0000000000017941 */ /* 0x000fea0003800000 */
.L_x_20478:
        /* <DEDUP_REMOVED lines=19> */
.L_x_20483:
[----:B------:R-:W-:Y:S02]  /*8860*/  IMAD.MOV.U32 R103, RZ, RZ, R6 ;  /* 0x000000ffff677224 */ /* 0x000fe400078e0006 */
.L_x_20484:
[----:B------:R-:W-:Y:S05]  /*8870*/  BSYNC B1 ;  /* 0x0000000000017941 */ /* 0x000fea0003800000 */
.L_x_20482:
        /* <DEDUP_REMOVED lines=16> */
.L_x_20488:
[----:B------:R-:W-:Y:S05]  /*8980*/  BSYNC B2 ;  /* 0x0000000000027941 */ /* 0x000fea0003800000 */
.L_x_20487:
        /* <DEDUP_REMOVED lines=43> */
.L_x_20486:
[----:B------:R-:W-:Y:S05]  /*8c40*/  BSYNC B1 ;  /* 0x0000000000017941 */ /* 0x000fea0003800000 */
.L_x_20485:
        /* <DEDUP_REMOVED lines=19> */
.L_x_20490:
[----:B------:R-:W-:Y:S02]  /*8d80*/  IMAD.MOV.U32 R103, RZ, RZ, R6 ;  /* 0x000000ffff677224 */ /* 0x000fe400078e0006 */
.L_x_20491:
[----:B------:R-:W-:Y:S05]  /*8d90*/  BSYNC B1 ;  /* 0x0000000000017941 */ /* 0x000fea0003800000 */
.L_x_20489:
        /* <DEDUP_REMOVED lines=16> */
.L_x_20495:
[----:B------:R-:W-:Y:S05]  /*8ea0*/  BSYNC B2 ;  /* 0x0000000000027941 */ /* 0x000fea0003800000 */
.L_x_20494:
        /* <DEDUP_REMOVED lines=42> */
.L_x_20493:
[----:B------:R-:W-:Y:S05]  /*9150*/  BSYNC B1 ;  /* 0x0000000000017941 */ /* 0x000fea0003800000 */
.L_x_20492:
        /* <DEDUP_REMOVED lines=19> */
.L_x_20467:
[----:B------:R-:W-:Y:S05]  /*9290*/  BSYNC B0 ;  /* 0x0000000000007941 */ /* 0x000fea0003800000 */
.L_x_20466:
        /* <DEDUP_REMOVED lines=36> */
.L_x_20512:
        /* <DEDUP_REMOVED lines=69> */
.L_x_20513:
        /* <DEDUP_REMOVED lines=11> */
[----:B------:R-:W-:Y:S02]  /*99e0*/  @!P1 IMAD.IADD R103, R102, 0x1, R103 ;  /* 0x0000000166679824 */ /* 0x000fe400078e0267 */
[----:B------:R-:W-:Y:S02]  /*99f0*/  IMAD.MOV.U32 R102, RZ, RZ, RZ ;  /* 0x000000ffff667224 */ /* 0x000fe400078e00ff */
[----:B------:R-:W-:Y:S01]  /*9a00*/  @!P1 IMAD.MOV.U32 R102, RZ, RZ, R0 ;  /* 0x000000ffff669224 */ /* 0x000fe200078e0000 */
[----:B------:R-:W-:Y:S03]  /*9a10*/  BSSY B0, `(.L_x_20498) ;  /* 0x0000045000007945 */ /* 0x000fe60003800000 */
[----:B------:R-:W-:Y:S01]  /*9a20*/  I2F R108, R102 ;  /* 0x00000066006c7306 */ /* 0x000fe20000201400 */
[----:B------:R-:W0:Y:S04]  /*9a30*/  SHFL.DOWN PT, R105, R102, 0x2, 0x1f ;  /* 0x08401f0066697f89 */ /* 0x000e2800000e0000 */
[----:B------:R1:W2:Y:S01]  /*9a40*/  @!P1 LDS.64 R88, [R103.X8] ;  /* 0x0000000067589984 */ /* 0x0002a20000008a00 */
[----:B------:R-:W-:-:S02]  /*9a50*/  ISETP.NE.AND P1, PT, RZ, UR8, PT ;  /* 0x00000008ff007c0c */ /* 0x000fc4000bf25270 */
        /* <DEDUP_REMOVED lines=32> */
[----:B------:R-:W0:Y:S04]  /*9c60*/  SHFL.IDX PT, R107, R91, RZ, 0x1f ;  /* 0x00001fff5b6b7589 */ /* 0x000e2800000e0000 */
[----:B------:R-:W1:Y:S01]  /*9c70*/  SHFL.IDX PT, R89, R89, RZ, 0x1f ;  /* 0x00001fff59597589 */ /* 0x000e6200000e0000 */
[C---:B0-----:R-:W-:Y:S01]  /*9c80*/  FMUL.FTZ R88, R107.reuse, R107 ;  /* 0x0000006b6b587220 */ /* 0x041fe20000410000 */
[----:B------:R-:W-:-:S04]  /*9c90*/  FSEL R105, R107, RZ, !P1 ;  /* 0x000000ff6b697208 */ /* 0x000fc80004800000 */
[----:B------:R-:W-:Y:S01]  /*9ca0*/  FSEL R103, R88, RZ, P1 ;  /* 0x000000ff58677208 */ /* 0x000fe20000800000 */
[----:B-1----:R-:W-:Y:S01]  /*9cb0*/  FFMA.FTZ R88, R89, R102, c[0x0][0x228] ;  /* 0x00008a0059587623 */ /* 0x002fe20000010066 */
[----:B------:R-:W-:-:S03]  /*9cc0*/  LOP3.LUT P1, RZ, R90, 0x1f, R11, 0xf8, !PT ;  /* 0x0000001f5aff7812 */ /* 0x000fc6000782f80b */
[----:B------:R-:W-:-:S04]  /*9cd0*/  FADD.FTZ R103, R88, R103 ;  /* 0x0000006758677221 */ /* 0x000fc80000010000 */
[----:B------:R-:W0:Y:S06]  /*9ce0*/  MUFU.RSQ R104, R103 ;  /* 0x0000006700687308 */ /* 0x000e2c0000001400 */
[----:B------:R-:W-:Y:S01]  /*9cf0*/  @!P1 MOV R90, 0x4 ;  /* 0x00000004005a9802 */ /* 0x000fe20000000f00 */
[----:B------:R-:W-:-:S04]  /*9d00*/  @!P1 IMAD.MOV.U32 R88, RZ, RZ, 0x4 ;  /* 0x00000004ff589424 */ /* 0x000fc800078e00ff */
        /* <DEDUP_REMOVED lines=11> */
[C---:B------:R-:W-:Y:S02]  /*9dc0*/  FMUL.FTZ R91, R104.reuse, R103 ;  /* 0x00000067685b7220 */ /* 0x040fe40000410000 */
[----:B------:R-:W-:Y:S02]  /*9dd0*/  IMAD.MOV.U32 R102, RZ, RZ, 0x10 ;  /* 0x00000010ff667424 */ /* 0x000fe400078e00ff */
[----:B------:R-:W-:-:S02]  /*9de0*/  FMUL.FTZ R106, R104, R107 ;  /* 0x0000006b686a7220 */ /* 0x000fc40000410000 */
[----:B------:R-:W-:Y:S02]  /*9df0*/  FFMA.FTZ R88, R16, R89, R12 ;  /* 0x0000005910587223 */ /* 0x000fe4000001000c */
[----:B------:R-:W-:Y:S02]  /*9e00*/  FFMA.FTZ R89, R17, R90, R13 ;  /* 0x0000005a11597223 */ /* 0x000fe4000001000d */
[----:B------:R-:W-:Y:S02]  /*9e10*/  FFMA.FTZ R90, R18, R91, R14 ;  /* 0x0000005b125a7223 */ /* 0x000fe4000001000e */
[C---:B------:R-:W-:Y:S01]  /*9e20*/  IMAD.WIDE.U32 R102, R101.reuse, R102, c[0x0][0x208] ;  /* 0x0000820065667625 */ /* 0x040fe200078e0066 */
[----:B------:R-:W-:-:S03]  /*9e30*/  IADD3 R101, R101, 0x80, RZ ;  /* 0x0000008065657810 */ /* 0x000fc60007ffe0ff */
[----:B------:R-:W-:-:S05]  /*9e40*/  FFMA.FTZ R91, R19, R106, R15 ;  /* 0x0000006a135b7223 */ /* 0x000fca000001000f */
[----:B------:R0:W-:Y:S02]  /*9e50*/  STG.E.128 [R102.64], R88 ;  /* 0x0000005866007986 */ /* 0x0001e4000c101d06 */
.L_x_20499:
[----:B------:R-:W-:Y:S05]  /*9e60*/  BSYNC B0 ;  /* 0x0000000000007941 */ /* 0x000fea0003800000 */
.L_x_20498:
        /* <DEDUP_REMOVED lines=19> */
.L_x_20501:
[----:B------:R-:W-:Y:S05]  /*9fa0*/  BSYNC B0 ;  /* 0x0000000000007941 */ /* 0x000fea0003800000 */
.L_x_20500:
        /* <DEDUP_REMOVED lines=9> */
[C---:B------:R-:W-:Y:S02]  /*a040*/  FMUL.FTZ R91, R104.reuse, R103 ;  /* 0x00000067685b7220 */ /* 0x040fe40000410000 */
[----:B------:R-:W-:Y:S02]  /*a050*/  IMAD.MOV.U32 R102, RZ, RZ, 0x10 ;  /* 0x00000010ff667424 */ /* 0x000fe400078e00ff */
[----:B------:R-:W-:Y:S02]  /*a060*/  FMUL.FTZ R106, R104, R107 ;  /* 0x0000006b686a7220 */ /* 0x000fe40000410000 */
[----:B------:R-:W-:Y:S02]  /*a070*/  FFMA.FTZ R88, R32, R89, R28 ;  /* 0x0000005920587223 */ /* 0x000fe4000001001c */
[----:B------:R-:W-:Y:S02]  /*a080*/  FFMA.FTZ R89, R33, R90, R29 ;  /* 0x0000005a21597223 */ /* 0x000fe4000001001d */
[----:B------:R-:W-:-:S02]  /*a090*/  FFMA.FTZ R90, R34, R91, R30 ;  /* 0x0000005b225a7223 */ /* 0x000fc4000001001e */
[C---:B------:R-:W-:Y:S01]  /*a0a0*/  IMAD.WIDE.U32 R102, R101.reuse, R102, c[0x0][0x208] ;  /* 0x0000820065667625 */ /* 0x040fe200078e0066 */
[----:B------:R-:W-:-:S03]  /*a0b0*/  IADD3 R101, R101, 0x80, RZ ;  /* 0x0000008065657810 */ /* 0x000fc60007ffe0ff */
[----:B------:R-:W-:-:S05]  /*a0c0*/  FFMA.FTZ R91, R35, R106, R31 ;  /* 0x0000006a235b7223 */ /* 0x000fca000001001f */
[----:B------:R0:W-:Y:S02]  /*a0d0*/  STG.E.128 [R102.64], R88 ;  /* 0x0000005866007986 */ /* 0x0001e4000c101d06 */
.L_x_20503:
[----:B------:R-:W-:Y:S05]  /*a0e0*/  BSYNC B0 ;  /* 0x0000000000007941 */ /* 0x000fea0003800000 */
.L_x_20502:
        /* <DEDUP_REMOVED lines=19> */
.L_x_20505:
[----:B------:R-:W-:Y:S05]  /*a220*/  BSYNC B0 ;  /* 0x0000000000007941 */ /* 0x000fea0003800000 */
.L_x_20504:
        /* <DEDUP_REMOVED lines=19> */
.L_x_20507:
[----:B------:R-:W-:Y:S05]  /*a360*/  BSYNC B0 ;  /* 0x0000000000007941 */ /* 0x000fea0003800000 */
.L_x_20506:
        /* <DEDUP_REMOVED lines=14> */
[----:B------:R-:W-:-:S04]  /*a450*/  IMAD.WIDE.U32 R102, R101, R102, c[0x0][0x208] ;  /* 0x0000820065667625 */ /* 0x000fc800078e0066 */
[----:B------:R-:W-:Y:S02]  /*a460*/  FFMA.FTZ R91, R59, R104, R55 ;  /* 0x000000683b5b7223 */ /* 0x000fe40000010037 */
[----:B------:R-:W-:-:S05]  /*a470*/  FFMA.FTZ R90, R58, R105, R54 ;  /* 0x000000693a5a7223 */ /* 0x000fca0000010036 */
[----:B------:R0:W-:Y:S02]  /*a480*/  STG.E.128 [R102.64], R88 ;  /* 0x0000005866007986 */ /* 0x0001e4000c101d06 */
.L_x_20509:
[----:B------:R-:W-:Y:S05]  /*a490*/  BSYNC B0 ;  /* 0x0000000000007941 */ /* 0x000fea0003800000 */
.L_x_20508:
[----:B------:R-:W-:Y:S02]  /*a4a0*/  LOP3.LUT P1, RZ, R2, 0xff, RZ, 0xc0, !PT ;  /* 0x000000ff02ff7812 */ /* 0x000fe4000782c0ff */
[----:B------:R-:W-:Y:S02]  /*a4b0*/  IADD3 R95, R95, c[0x0][0x160], RZ ;  /* 0x000058005f5f7a10 */ /* 0x000fe40007ffe0ff */
[----:B------:R-:W-:Y:S02]  /*a4c0*/  SEL R2, RZ, 0x1, P1 ;  /* 0x00000001ff027807 */ /* 0x000fe40000800000 */
[----:B------:R-:W-:-:S13]  /*a4d0*/  ISETP.GE.AND P1, PT, R95, c[0x0][0x164], PT ;  /* 0x000059005f007a0c */ /* 0x000fda0003f26270 */
[----:B01----:R-:W-:Y:S01]  /*a4e0*/  @P1 CALL.REL.NOINC `(.L_x_20510) ;  /* 0x0000001000001944 */ /* 0x003fe20003c00000 */
[----:B------:R-:W-:Y:S05]  /*a4f0*/  BRA `(.L_x_20511) ;  /* 0xffff682000007947 */ /* 0x000fea000383ffff */
.L_x_20510:
[----:B------:R-:W-:Y:S05]  /*a500*/  EXIT ;  /* 0x000000000000794d */ /* 0x000fea0003800000 */
.L_x_20496:
[----:B------:R-:W-:Y:S01]  /*a510*/  HFMA2.MMA R104, -RZ, RZ, 0, 1.847743988037109375e-06 ;  /* 0x0000001fff687435 */ /* 0x000fe200000001ff */
[----:B------:R-:W-:Y:S01]  /*a520*/  IMAD.MOV.U32 R106, RZ, RZ, 0x1 ;  /* 0x00000001ff6a7424 */ /* 0x000fe200078e00ff */
[----:B------:R-:W-:Y:S01]  /*a530*/  MOV R90, 0xa560 ;  /* 0x0000a560005a7802 */ /* 0x000fe20000000f00 */
[----:B------:R-:W-:-:S03]  /*a540*/  IMAD.MOV.U32 R105, RZ, RZ, -0x1 ;  /* 0xffffffffff697424 */ /* 0x000fc600078e00ff */
[----:B-1----:R-:W-:Y:S05]  /*a550*/  CALL.REL.NOINC `($__internal_152_$__cuda_sm70_shflsync_bfly_p) ;  /* 0x000006b000007944 */ /* 0x002fea0003c00000 */
[----:B-1----:R-:W-:Y:S01]  /*a560*/  IMAD.MOV.U32 R88, RZ, RZ, R106 ;  /* 0x000000ffff587224 */ /* 0x002fe200078e006a */
[----:B0-----:R-:W-:Y:S05]  /*a570*/  BRA `(.L_x_20512) ;  /* 0xffffef6000007947 */ /* 0x001fea000383ffff */
.L_x_20497:
[----:B------:R-:W-:Y:S01]  /*a580*/  MOV R106, 0x2 ;  /* 0x00000002006a7802 */ /* 0x000fe20000000f00 */
[----:B------:R-:W-:Y:S01]  /*a590*/  IMAD.MOV.U32 R104, RZ, RZ, 0x1f ;  /* 0x0000001fff687424 */ /* 0x000fe200078e00ff */
[----:B------:R-:W-:Y:S01]  /*a5a0*/  MOV R90, 0xa5d0 ;  /* 0x0000a5d0005a7802 */ /* 0x000fe20000000f00 */
[----:B------:R-:W-:Y:S02]  /*a5b0*/  IMAD.MOV.U32 R105, RZ, RZ, -0x1 ;  /* 0xffffffffff697424 */ /* 0x000fe400078e00ff */
[----:B-1----:R-:W-:Y:S05]  /*a5c0*/  CALL.REL.NOINC `($__internal_152_$__cuda_sm70_shflsync_bfly_p) ;  /* 0x0000064000007944 */ /* 0x002fea0003c00000 */
[----:B01----:R-:W-:Y:S01]  /*a5d0*/  FADD.FTZ R89, R89, R106 ;  /* 0x0000006a59597221 */ /* 0x003fe20000010000 */
[----:B------:R-:W-:Y:S01]  /*a5e0*/  HFMA2.MMA R106, -RZ, RZ, 0, 2.384185791015625e-07 ;  /* 0x00000004ff6a7435 */ /* 0x000fe200000001ff */
[----:B------:R-:W-:Y:S01]  /*a5f0*/  IMAD.MOV.U32 R104, RZ, RZ, 0x1f ;  /* 0x0000001fff687424 */ /* 0x000fe200078e00ff */
[----:B------:R-:W-:Y:S01]  /*a600*/  MOV R90, 0xa630 ;  /* 0x0000a630005a7802 */ /* 0x000fe20000000f00 */
[----:B------:R-:W-:-:S03]  /*a610*/  IMAD.MOV.U32 R105, RZ, RZ, -0x1 ;  /* 0xffffffffff697424 */ /* 0x000fc600078e00ff */
[----:B------:R-:W-:Y:S05]  /*a620*/  CALL.REL.NOINC `($__internal_152_$__cuda_sm70_shflsync_bfly_p) ;  /* 0x000005e000007944 */ /* 0x000fea0003c00000 */
[----:B01----:R-:W-:Y:S01]  /*a630*/  FADD.FTZ R89, R89, R106 ;  /* 0x0000006a59597221 */ /* 0x003fe20000010000 */
[----:B------:R-:W-:Y:S01]  /*a640*/  MOV R106, 0x8 ;  /* 0x00000008006a7802 */ /* 0x000fe20000000f00 */
[----:B------:R-:W-:Y:S01]  /*a650*/  IMAD.MOV.U32 R104, RZ, RZ, 0x1f ;  /* 0x0000001fff687424 */ /* 0x000fe200078e00ff */
[----:B------:R-:W-:Y:S01]  /*a660*/  MOV R90, 0xa690 ;  /* 0x0000a690005a7802 */ /* 0x000fe20000000f00 */
[----:B------:R-:W-:-:S02]  /*a670*/  IMAD.MOV.U32 R105, RZ, RZ, -0x1 ;  /* 0xffffffffff697424 */ /* 0x000fc400078e00ff */
[----:B------:R-:W-:Y:S05]  /*a680*/  CALL.REL.NOINC `($__internal_152_$__cuda_sm70_shflsync_bfly_p) ;  /* 0x0000058000007944 */ /* 0x000fea0003c00000 */
[----:B01----:R-:W-:Y:S01]  /*a690*/  FADD.FTZ R89, R89, R106 ;  /* 0x0000006a59597221 */ /* 0x003fe20000010000 */
[----:B------:R-:W-:Y:S01]  /*a6a0*/  HFMA2.MMA R106, -RZ, RZ, 0, 9.5367431640625e-07 ;  /* 0x00000010ff6a7435 */ /* 0x000fe200000001ff */
[----:B------:R-:W-:Y:S01]  /*a6b0*/  IMAD.MOV.U32 R104, RZ, RZ, 0x1f ;  /* 0x0000001fff687424 */ /* 0x000fe200078e00ff */
[----:B------:R-:W-:Y:S01]  /*a6c0*/  MOV R90, 0xa6f0 ;  /* 0x0000a6f0005a7802 */ /* 0x000fe20000000f00 */
[----:B------:R-:W-:-:S03]  /*a6d0*/  IMAD.MOV.U32 R105, RZ, RZ, -0x1 ;  /* 0xffffffffff697424 */ /* 0x000fc600078e00ff */
[----:B------:R-:W-:Y:S05]  /*a6e0*/  CALL.REL.NOINC `($__internal_152_$__cuda_sm70_shflsync_bfly_p) ;  /* 0x0000052000007944 */ /* 0x000fea0003c00000 */
        /* <DEDUP_REMOVED lines=55> */
[----:B------:R-:W-:Y:S05]  /*aa60*/  CALL.REL.NOINC `($__internal_152_$__cuda_sm70_shflsync_bfly_p) ;  /* 0x000001a000007944 */ /* 0x000fea0003c00000 */
[----:B01----:R-:W-:Y:S01]  /*aa70*/  FADD.FTZ R89, R89, R106 ;  /* 0x0000006a59597221 */ /* 0x003fe20000010000 */
[----:B------:R-:W-:Y:S01]  /*aa80*/  HFMA2.MMA R106, -RZ, RZ, 0, 1.1920928955078125e-07 ;  /* 0x00000002ff6a7435 */ /* 0x000fe200000001ff */
        /* <DEDUP_REMOVED lines=8> */
[----:B------:R-:W-:Y:S02]  /*ab10*/  IMAD.MOV.U32 R105, RZ, RZ, -0x1 ;  /* 0xffffffffff697424 */ /* 0x000fe400078e00ff */
[----:B------:R-:W-:Y:S05]  /*ab20*/  CALL.REL.NOINC `($__internal_152_$__cuda_sm70_shflsync_bfly_p) ;  /* 0x000000e000007944 */ /* 0x000fea0003c00000 */
[----:B01----:R-:W-:Y:S01]  /*ab30*/  FADD.FTZ R89, R89, R106 ;  /* 0x0000006a59597221 */ /* 0x003fe20000010000 */
[----:B------:R-:W-:Y:S01]  /*ab40*/  HFMA2.MMA R106, -RZ, RZ, 0, 4.76837158203125e-07 ;  /* 0x00000008ff6a7435 */ /* 0x000fe200000001ff */
[----:B------:R-:W-:Y:S01]  /*ab50*/  IMAD.MOV.U32 R104, RZ, RZ, 0x1f ;  /* 0x0000001fff687424 */ /* 0x000fe200078e00ff */
[----:B------:R-:W-:Y:S01]  /*ab60*/  MOV R90, 0xab90 ;  /* 0x0000ab90005a7802 */ /* 0x000fe20000000f00 */
[----:B------:R-:W-:-:S03]  /*ab70*/  IMAD.MOV.U32 R105, RZ, RZ, -0x1 ;  /* 0xffffffffff697424 */ /* 0x000fc600078e00ff */
[----:B------:R-:W-:Y:S05]  /*ab80*/  CALL.REL.NOINC `($__internal_152_$__cuda_sm70_shflsync_bfly_p) ;  /* 0x0000008000007944 */ /* 0x000fea0003c00000 */
[----:B-1----:R-:W-:Y:S01]  /*ab90*/  FADD.FTZ R103, R89, R106 ;  /* 0x0000006a59677221 */ /* 0x002fe20000010000 */
[----:B------:R-:W-:Y:S01]  /*aba0*/  MOV R106, 0x10 ;  /* 0x00000010006a7802 */ /* 0x000fe20000000f00 */
[----:B0-----:R-:W-:Y:S01]  /*abb0*/  IMAD.MOV.U32 R104, RZ, RZ, 0x1f ;  /* 0x0000001fff687424 */ /* 0x001fe200078e00ff */
[----:B------:R-:W-:Y:S01]  /*abc0*/  MOV R90, 0xac00 ;  /* 0x0000ac00005a7802 */ /* 0x000fe20000000f00 */
[----:B------:R-:W-:Y:S01]  /*abd0*/  IMAD.MOV.U32 R105, RZ, RZ, -0x1 ;  /* 0xffffffffff697424 */ /* 0x000fe200078e00ff */
[----:B------:R-:W-:-:S02]  /*abe0*/  MOV R89, R103 ;  /* 0x0000006700597202 */ /* 0x000fc40000000f00 */
[----:B------:R-:W-:Y:S05]  /*abf0*/  CALL.REL.NOINC `($__internal_152_$__cuda_sm70_shflsync_bfly_p) ;  /* 0x0000001000007944 */ /* 0x000fea0003c00000 */
[----:B01----:R-:W-:Y:S05]  /*ac00*/  BRA `(.L_x_20513) ;  /* 0xffffed2000007947 */ /* 0x003fea000383ffff */
        .weak           $__internal_152_$__cuda_sm70_shflsync_bfly_p
        .type           $__internal_152_$__cuda_sm70_shflsync_bfly_p,@function
        .size           $__internal_152_$__cuda_sm70_shflsync_bfly_p,(.L_x_22240 - $__internal_152_$__cuda_sm70_shflsync_bfly_p)
$__internal_152_$__cuda_sm70_shflsync_bfly_p:
[----:B------:R-:W-:Y:S01]  /*ac10*/  IMAD.MOV.U32 R91, RZ, RZ, 0x0 ;  /* 0x00000000ff5b7424 */ /* 0x000fe200078e00ff */
[----:B------:R-:W-:Y:S04]  /*ac20*/  WARPSYNC R105 ;  /* 0x0000006900007348 */ /* 0x000fe80003800000 */
[----:B------:R0:W1:Y:S01]  /*ac30*/  SHFL.BFLY PT, R106, R89, R106, R104 ;  /* 0x0c00006a596a7389 */ /* 0x00006200000e0068 */
[----:B------:R-:W-:Y:S05]  /*ac40*/  RET.REL.NODEC R90 `(_ZN10layer_norm13ln_fwd_kernelINS_13Kernel_traitsIfffffjLj3072ELj1ELj1ELj4ELj16ENS_18Kernel_traits_baseILj3072EfffffjLj128EEEEELb1ELb0ELb0ELb0EEEvNS_9FwdParamsE) ;  /* 0xffff53b05a007950 */ /* 0x000fea0003c3ffff */
.L_x_20514:
        /* <DEDUP_REMOVED lines=11> */
.L_x_22240:


//--------------------- .text._ZN10layer_norm13ln_fwd_kernelINS_13Kernel_traitsIfffffjLj3072ELj1ELj1ELj4ELj16ENS_18Kernel_traits_baseILj3072EfffffjLj128EEEEELb1ELb0ELb0ELb1EEEvNS_9FwdParamsE --------------------------
	.section	.text._ZN10layer_norm13ln_fwd_kernelINS_13Kernel_traitsIfffffjLj3072ELj1ELj1ELj4ELj16ENS_18Kernel_traits_baseILj3072EfffffjLj128EEEEELb1ELb0ELb0ELb1EEEvNS_9FwdParamsE,"ax",@progbits
	.sectioninfo	@"SHI_REGISTERS=127"
	.align	128
        .global         _ZN10layer_norm13ln_fwd_kernelINS_13Kernel_traitsIfffffjLj3072ELj1ELj1ELj4ELj16ENS_18Kernel_traits_baseILj3072EfffffjLj128EEEEELb1ELb0ELb0ELb1EEEvNS_9FwdParamsE
        .type           _ZN10layer_norm13ln_fwd_kernelINS_13Kernel_traitsIfffffjLj3072ELj1ELj1ELj4ELj16ENS_18Kernel_traits_baseILj3072EfffffjLj128EEEEELb1ELb0ELb0ELb1EEEvNS_9FwdParamsE,@function
        .size           _ZN10layer_norm13ln_fwd_kernelINS_13Kernel_traitsIfffffjLj3072ELj1ELj1ELj4ELj16ENS_18Kernel_traits_baseILj3072EfffffjLj128EEEEELb1ELb0ELb0ELb1EEEvNS_9FwdParamsE,(.L_x_22241 - _ZN10layer_norm13ln_fwd_kernelINS_13Kernel_traitsIfffffjLj3072ELj1ELj1ELj4ELj16ENS_18Kernel_traits_baseILj3072EfffffjLj128EEEEELb1ELb0ELb0ELb1EEEvNS_9FwdParamsE)
        .other          _ZN10layer_norm13ln_fwd_kernelINS_13Kernel_traitsIfffffjLj3072ELj1ELj1ELj4ELj16ENS_18Kernel_traits_baseILj3072EfffffjLj128EEEEELb1ELb0ELb0ELb1EEEvNS_9FwdParamsE,@"STO_CUDA_ENTRY STV_DEFAULT"
_ZN10layer_norm13ln_fwd_kernelINS_13Kernel_traitsIfffffjLj3072ELj1ELj1ELj4ELj16ENS_18Kernel_traits_baseILj3072EfffffjLj128EEEEELb1ELb0ELb0ELb1EEEvNS_9FwdParamsE:
.text._ZN10layer_norm13ln_fwd_kernelINS_13Kernel_traitsIfffffjLj3072ELj1ELj1ELj4ELj16ENS_18Kernel_traits_baseILj3072EfffffjLj128EEEEELb1ELb0ELb0ELb1EEEvNS_9FwdParamsE:
        /* <DEDUP_REMOVED lines=90> */
[----:B------:R-:W-:-:S04]  /*05a0*/  LOP3.LUT R52, R2, 0x7f0, RZ, 0xc0, !PT ;  /* 0x000007f002347812 */ /* 0x000fc800078ec0ff */
        /* <DEDUP_REMOVED lines=21> */
[----:B------:R-:W-:Y:S01]  /*0700*/  IMAD.HI.U32 R2, R84, -0x326172a9, RZ ;  /* 0xcd9e8d5754027827 */ /* 0x000fe200078e00ff */
[----:B------:R-:W-:Y:S01]  /*0710*/  LOP3.LUT R88, R88, 0x3, RZ, 0xc0, !PT ;  /* 0x0000000358587812 */ /* 0x000fe200078ec0ff */
[----:B------:R-:W-:-:S02]  /*0720*/  ULDC.U8 UR8, c[0x0][0x1f0] ;  /* 0x00007c0000087ab9 */ /* 0x000fc40000000000 */
[----:B------:R-:W-:Y:S01]  /*0730*/  IMAD R80, R80, -0x2daee0ad, RZ ;  /* 0xd2511f5350507824 */ /* 0x000fe200078e02ff */
[----:B------:R-:W-:Y:S01]  /*0740*/  LOP3.LUT R3, R2, UR25, R3, 0x96, !PT ;  /* 0x0000001902037c12 */ /* 0x000fe2000f8e9603 */
[----:B------:R-:W-:Y:S01]  /*0750*/  IMAD.HI.U32 R55, R86, -0x2daee0ad, RZ ;  /* 0xd2511f5356377827 */ /* 0x000fe200078e00ff */
[----:B------:R-:W-:-:S03]  /*0760*/  HFMA2.MMA R2, -RZ, RZ, 0, 5.9604644775390625e-08 ;  /* 0x00000001ff027435 */ /* 0x000fc600000001ff */
[----:B------:R-:W-:Y:S01]  /*0770*/  IMAD R84, R84, -0x326172a9, RZ ;  /* 0xcd9e8d5754547824 */ /* 0x000fe200078e02ff */
[----:B------:R-:W-:Y:S01]  /*0780*/  LOP3.LUT R80, R55, UR26, R80, 0x96, !PT ;  /* 0x0000001a37507c12 */ /* 0x000fe2000f8e9650 */
[----:B------:R-:W-:Y:S02]  /*0790*/  IMAD R86, R86, -0x2daee0ad, RZ ;  /* 0xd2511f5356567824 */ /* 0x000fe400078e02ff */
[----:B-1----:R-:W-:Y:S02]  /*07a0*/  IMAD.MOV.U32 R85, RZ, RZ, RZ ;  /* 0x000000ffff557224 */ /* 0x002fe400078e00ff */
.L_x_20686:
[----:B------:R-:W-:Y:S01]  /*07b0*/  IMAD R56, R87, c[0x0][0x168], RZ ;  /* 0x00005a0057387a24 */ /* 0x000fe200078e02ff */
[----:B------:R-:W-:Y:S01]  /*07c0*/  ISETP.NE.U32.AND P0, PT, RZ, c[0x0][0x180], PT ;  /* 0x00006000ff007a0c */ /* 0x000fe20003f05070 */
[----:B------:R-:W-:Y:S01]  /*07d0*/  IMAD.MOV.U32 R94, RZ, RZ, 0x3f800000 ;  /* 0x3f800000ff5e7424 */ /* 0x000fe200078e00ff */
[----:B------:R-:W-:Y:S02]  /*07e0*/  MOV R91, 0x10 ;  /* 0x00000010005b7802 */ /* 0x000fe40000000f00 */
[----:B------:R-:W-:Y:S02]  /*07f0*/  SHF.R.S32.HI R57, RZ, 0x1f, R56 ;  /* 0x0000001fff397819 */ /* 0x000fe40000011438 */
[----:B------:R-:W-:-:S02]  /*0800*/  ISETP.NE.AND.EX P0, PT, RZ, c[0x0][0x184], PT, P0 ;  /* 0x00006100ff007a0c */ /* 0x000fc40003f05300 */
[----:B------:R-:W-:Y:S02]  /*0810*/  LEA.HI R57, R57, R56, RZ, 0x2 ;  /* 0x0000003839397211 */ /* 0x000fe400078f10ff */
[----:B------:R-:W-:Y:S02]  /*0820*/  LOP3.LUT R56, R0, 0x7f, RZ, 0xc0, !PT ;  /* 0x0000007f00387812 */ /* 0x000fe400078ec0ff */
[----:B------:R-:W-:Y:S02]  /*0830*/  ISETP.NE.U32.AND P1, PT, RZ, c[0x0][0x1c0], PT ;  /* 0x00007000ff007a0c */ /* 0x000fe40003f25070 */
[----:B------:R-:W-:Y:S02]  /*0840*/  LEA.HI.SX32 R89, R57, R56, 0x1e ;  /* 0x0000003839597211 */ /* 0x000fe400078ff2ff */
[----:B------:R-:W-:-:S03]  /*0850*/  ISETP.NE.AND.EX P1, PT, RZ, c[0x0][0x1c4], PT, P1 ;  /* 0x00007100ff007a0c */ /* 0x000fc60003f25310 */
[----:B------:R-:W-:-:S04]  /*0860*/  IMAD.WIDE.U32 R56, R89, R91, c[0x0][0x170] ;  /* 0x00005c0059387625 */ /* 0x000fc800078e005b */
[----:B------:R-:W-:Y:S02]  /*0870*/  @P0 IMAD.WIDE.U32 R62, R89, R91, c[0x0][0x180] ;  /* 0x00006000593e0625 */ /* 0x000fe400078e005b */
[----:B-----5:R-:W5:Y:S04]  /*0880*/  LDG.E.128 R56, [R56.64] ;  /* 0x0000000638387981 */ /* 0x020f68000c1e1d00 */
[----:B------:R0:W5:Y:S01]  /*0890*/  @P0 LDG.E.128 R52, [R62.64] ;  /* 0x000000063e340981 */ /* 0x000162000c1e1d00 */
        /* <DEDUP_REMOVED lines=15> */
.L_x_20516:
[----:B0-----:R-:W-:Y:S02]  /*0990*/  MOV R60, R84 ;  /* 0x00000054003c7202 */ /* 0x001fe40000000f00 */
.L_x_20517:
[----:B------:R-:W-:Y:S05]  /*09a0*/  BSYNC B0 ;  /* 0x0000000000007941 */ /* 0x000fea0003800000 */
.L_x_20515:
        /* <DEDUP_REMOVED lines=16> */
.L_x_20521:
[----:B------:R-:W-:Y:S05]  /*0ab0*/  BSYNC B1 ;  /* 0x0000000000017941 */ /* 0x000fea0003800000 */
.L_x_20520:
        /* <DEDUP_REMOVED lines=44> */
.L_x_20519:
[----:B------:R-:W-:Y:S05]  /*0d80*/  BSYNC B0 ;  /* 0x0000000000007941 */ /* 0x000fea0003800000 */
.L_x_20518:
        /* <DEDUP_REMOVED lines=22> */
.L_x_20523:
[----:B------:R-:W-:Y:S02]  /*0ef0*/  IMAD.MOV.U32 R60, RZ, RZ, R84 ;  /* 0x000000ffff3c7224 */ /* 0x000fe400078e0054 */
.L_x_20524:
[----:B------:R-:W-:Y:S05]  /*0f00*/  BSYNC B0 ;  /* 0x0000000000007941 */ /* 0x000fea0003800000 */
.L_x_20522:
        /* <DEDUP_REMOVED lines=16> */
.L_x_20528:
[----:B------:R-:W-:Y:S05]  /*1010*/  BSYNC B1 ;  /* 0x0000000000017941 */ /* 0x000fea0003800000 */
.L_x_20527:
        /* <DEDUP_REMOVED lines=44> */
.L_x_20526:
[----:B------:R-:W-:Y:S05]  /*12e0*/  BSYNC B0 ;  /* 0x0000000000007941 */ /* 0x000fea0003800000 */
.L_x_20525:
        /* <DEDUP_REMOVED lines=19> */
.L_x_20530:
[----:B------:R-:W-:Y:S02]  /*1420*/  IMAD.MOV.U32 R60, RZ, RZ, R84 ;  /* 0x000000ffff3c7224 */ /* 0x000fe400078e0054 */
.L_x_20531:
[----:B------:R-:W-:Y:S05]  /*1430*/  BSYNC B0 ;  /* 0x0000000000007941 */ /* 0x000fea0003800000 */
.L_x_20529:
        /* <DEDUP_REMOVED lines=16> */
.L_x_20535:
[----:B------:R-:W-:Y:S05]  /*1540*/  BSYNC B1 ;  /* 0x0000000000017941 */ /* 0x000fea0003800000 */
.L_x_20534:
        /* <DEDUP_REMOVED lines=44> */
.L_x_20533:
[----:B------:R-:W-:Y:S05]  /*1810*/  BSYNC B0 ;  /* 0x0000000000007941 */ /* 0x000fea0003800000 */
.L_x_20532:
        /* <DEDUP_REMOVED lines=19> */
.L_x_20537:
[----:B------:R-:W-:Y:S02]  /*1950*/  IMAD.MOV.U32 R60, RZ, RZ, R84 ;  /* 0x000000ffff3c7224 */ /* 0x000fe400078e0054 */
.L_x_20538:
[----:B------:R-:W-:Y:S05]  /*1960*/  BSYNC B0 ;  /* 0x0000000000007941 */ /* 0x000fea0003800000 */
.L_x_20536:
        /* <DEDUP_REMOVED lines=16> */
.L_x_20542:
[----:B------:R-:W-:Y:S05]  /*1a70*/  BSYNC B1 ;  /* 0x0000000000017941 */ /* 0x000fea0003800000 */
.L_x_20541:
        /* <DEDUP_REMOVED lines=44> */
.L_x_20540:
[----:B------:R-:W-:Y:S05]  /*1d40*/  BSYNC B0 ;  /* 0x0000000000007941 */ /* 0x000fea0003800000 */
.L_x_20539:
[----:B------:R-:W0:Y:S01]  /*1d50*/  I2F.U32 R60, R60 ;  /* 0x0000003c003c7306 */ /* 0x000e220000201000 */
[----:B------:R-:W-:Y:S01]  /*1d60*/  FMUL.FTZ R59, R59, R94 ;  /* 0x0000005e3b3b7220 */ /* 0x000fe20000410000 */
[----:B------:R-:W-:Y:S01]  /*1d70*/  SEL R62, RZ, 0x10000, P4 ;  /* 0x00010000ff3e7807 */ /* 0x000fe20002000000 */
[----:B------:R-:W-:Y:S01]  /*1d80*/  HFMA2.MMA R95, -RZ, RZ, 0, 2.384185791015625e-07 ;  /* 0x00000004ff5f7435 */ /* 0x000fe200000001ff */
[----:B------:R-:W-:Y:S01]  /*1d90*/  SEL R63, RZ, 0x100, P3 ;  /* 0x00000100ff3f7807 */ /* 0x000fe20001800000 */
[----:B------:R-:W-:Y:S01]  /*1da0*/  FMUL.FTZ R59, R59, c[0x0][0x1e8] ;  /* 0x00007a003b3b7a20 */ /* 0x000fe20000410000 */
[----:B------:R-:W-:Y:S02]  /*1db0*/  SEL R66, RZ, 0x1, P2 ;  /* 0x00000001ff427807 */ /* 0x000fe40001000000 */
[----:B------:R-:W-:-:S05]  /*1dc0*/  IADD3 R64, R89, 0x80, RZ ;  /* 0x0000008059407810 */ /* 0x000fca0007ffe0ff */
[----:B------:R-:W-:-:S04]  /*1dd0*/  IMAD.WIDE.U32 R68, R89, R95, c[0x0][0x190] ;  /* 0x0000640059447625 */ /* 0x000fc800078e005f */
[----:B0-----:R-:W-:Y:S02]  /*1de0*/  FFMA.FTZ R61, R60, R93, 1.1641532182693481445e-10 ;  /* 0x2f0000003c3d7423 */ /* 0x001fe4000001005d */
[----:B------:R-:W-:-:S03]  /*1df0*/  @P0 IMAD.WIDE.U32 R70, R64, R91, c[0x0][0x180] ;  /* 0x0000600040460625 */ /* 0x000fc600078e005b */
[----:B------:R-:W-:-:S04]  /*1e00*/  FSETP.GTU.FTZ.AND P5, PT, R61, c[0x0][0x1e4], PT ;  /* 0x000079003d007a0b */ /* 0x000fc80003fbc000 */
[----:B------:R-:W-:Y:S02]  /*1e10*/  SEL R61, RZ, 0x1000000, P5 ;  /* 0x01000000ff3d7807 */ /* 0x000fe40002800000 */
[----:B------:R-:W-:Y:S02]  /*1e20*/  FSEL R59, R59, RZ, !P5 ;  /* 0x000000ff3b3b7208 */ /* 0x000fe40006800000 */
[----:B------:R-:W-:-:S03]  /*1e30*/  IADD3 R61, R63, R61, R62 ;  /* 0x0000003d3f3d7210 */ /* 0x000fc60007ffe03e */
[----:B------:R-:W-:Y:S02]  /*1e40*/  @P1 FADD.FTZ R59, R55, R59 ;  /* 0x0000003b373b1221 */ /* 0x000fe40000010000 */
[----:B------:R-:W-:Y:S02]  /*1e50*/  IMAD.IADD R65, R61, 0x1, R66 ;  /* 0x000000013d417824 */ /* 0x000fe400078e0242 */
[----:B------:R-:W-:-:S04]  /*1e60*/  IMAD.WIDE.U32 R66, R89, R91, c[0x0][0x188] ;  /* 0x0000620059427625 */ /* 0x000fc800078e005b */
[----:B------:R-:W-:Y:S01]  /*1e70*/  IMAD.WIDE.U32 R60, R64, R91, c[0x0][0x170] ;  /* 0x00005c00403c7625 */ /* 0x000fe200078e005b */
        /* <DEDUP_REMOVED lines=16> */
.L_x_20544:
[----:B0-----:R-:W-:Y:S02]  /*1f80*/  IMAD.MOV.U32 R65, RZ, RZ, R84 ;  /* 0x000000ffff417224 */ /* 0x001fe400078e0054 */
.L_x_20545:
[----:B------:R-:W-:Y:S05]  /*1f90*/  BSYNC B0 ;  /* 0x0000000000007941 */ /* 0x000fea0003800000 */
.L_x_20543:
        /* <DEDUP_REMOVED lines=16> */
.L_x_20549:
[----:B------:R-:W-:Y:S05]  /*20a0*/  BSYNC B1 ;  /* 0x0000000000017941 */ /* 0x000fea0003800000 */
.L_x_20548:
        /* <DEDUP_REMOVED lines=44> */
.L_x_20547:
[----:B------:R-:W-:Y:S05]  /*2370*/  BSYNC B0 ;  /* 0x0000000000007941 */ /* 0x000fea0003800000 */
.L_x_20546:
[----:B------:R-:W0:Y:S01]  /*2380*/  I2F.U32 R66, R65 ;  /* 0x0000004100427306 */ /* 0x000e220000201000 */
[----:B------:R-:W-:Y:S01]  /*2390*/  ISETP.NE.AND P3, PT, R73, 0x1, PT ;  /* 0x000000014900780c */ /* 0x000fe20003f65270 */
[----:B-----5:R-:W-:Y:S01]  /*23a0*/  FMUL.FTZ R60, R60, R94 ;  /* 0x0000005e3c3c7220 */ /* 0x020fe20000410000 */
        /* <DEDUP_REMOVED lines=16> */
.L_x_20551:
[----:B------:R-:W-:Y:S02]  /*24b0*/  IMAD.MOV.U32 R65, RZ, RZ, R84 ;  /* 0x000000ffff417224 */ /* 0x000fe400078e0054 */
.L_x_20552:
[----:B------:R-:W-:Y:S05]  /*24c0*/  BSYNC B0 ;  /* 0x0000000000007941 */ /* 0x000fea0003800000 */
.L_x_20550:
        /* <DEDUP_REMOVED lines=16> */
.L_x_20556:
[----:B------:R-:W-:Y:S05]  /*25d0*/  BSYNC B1 ;  /* 0x0000000000017941 */ /* 0x000fea0003800000 */
.L_x_20555:
        /* <DEDUP_REMOVED lines=44> */
.L_x_20554:
[----:B------:R-:W-:Y:S05]  /*28a0*/  BSYNC B0 ;  /* 0x0000000000007941 */ /* 0x000fea0003800000 */
.L_x_20553:
        /* <DEDUP_REMOVED lines=19> */
.L_x_20558:
[----:B------:R-:W-:Y:S02]  /*29e0*/  IMAD.MOV.U32 R65, RZ, RZ, R84 ;  /* 0x000000ffff417224 */ /* 0x000fe400078e0054 */
.L_x_20559:
[----:B------:R-:W-:Y:S05]  /*29f0*/  BSYNC B0 ;  /* 0x0000000000007941 */ /* 0x000fea0003800000 */
.L_x_20557:
        /* <DEDUP_REMOVED lines=16> */
.L_x_20563:
[----:B------:R-:W-:Y:S05]  /*2b00*/  BSYNC B1 ;  /* 0x0000000000017941 */ /* 0x000fea0003800000 */
.L_x_20562:
        /* <DEDUP_REMOVED lines=44> */
.L_x_20561:
[----:B------:R-:W-:Y:S05]  /*2dd0*/  BSYNC B0 ;  /* 0x0000000000007941 */ /* 0x000fea0003800000 */
.L_x_20560:
        /* <DEDUP_REMOVED lines=19> */
.L_x_20565:
[----:B------:R-:W-:Y:S02]  /*2f10*/  IMAD.MOV.U32 R65, RZ, RZ, R84 ;  /* 0x000000ffff417224 */ /* 0x000fe400078e0054 */
.L_x_20566:
[----:B------:R-:W-:Y:S05]  /*2f20*/  BSYNC B0 ;  /* 0x0000000000007941 */ /* 0x000fea0003800000 */
.L_x_20564:
        /* <DEDUP_REMOVED lines=16> */
.L_x_20570:
[----:B------:R-:W-:Y:S05]  /*3030*/  BSYNC B1 ;  /* 0x0000000000017941 */ /* 0x000fea0003800000 */
.L_x_20569:
        /* <DEDUP_REMOVED lines=44> */
.L_x_20568:
[----:B------:R-:W-:Y:S05]  /*3300*/  BSYNC B0 ;  /* 0x0000000000007941 */ /* 0x000fea0003800000 */
.L_x_20567:
[----:B------:R-:W0:Y:S01]  /*3310*/  I2F.U32 R66, R65 ;  /* 0x0000004100427306 */ /* 0x000e220000201000 */
[----:B------:R-:W-:Y:S01]  /*3320*/  FMUL.FTZ R63, R63, R94 ;  /* 0x0000005e3f3f7220 */ /* 0x000fe20000410000 */
[----:B------:R-:W-:Y:S01]  /*3330*/  SEL R67, RZ, 0x10000, P4 ;  /* 0x00010000ff437807 */ /* 0x000fe20002000000 */
[----:B------:R-:W-:Y:S01]  /*3340*/  IMAD.WIDE.U32 R70, R64, R95, c[0x0][0x190] ;  /* 0x0000640040467625 */ /* 0x000fe200078e005f */
[----:B------:R-:W-:Y:S02]  /*3350*/  SEL R68, RZ, 0x100, P3 ;  /* 0x00000100ff447807 */ /* 0x000fe40001800000 */
[----:B------:R-:W-:Y:S01]  /*3360*/  SEL R69, RZ, 0x1, P2 ;  /* 0x00000001ff457807 */ /* 0x000fe20001000000 */
[----:B------:R-:W-:Y:S01]  /*3370*/  FMUL.FTZ R63, R63, c[0x0][0x1e8] ;  /* 0x00007a003f3f7a20 */ /* 0x000fe20000410000 */
[----:B------:R-:W-:-:S05]  /*3380*/  IADD3 R90, R89, 0x100, RZ ;  /* 0x00000100595a7810 */ /* 0x000fca0007ffe0ff */
[----:B------:R-:W-:-:S04]  /*3390*/  @P0 IMAD.WIDE.U32 R72, R91, R90, c[0x0][0x180] ;  /* 0x000060005b480625 */ /* 0x000fc800078e005a */
[----:B0-----:R-:W-:-:S05]  /*33a0*/  FFMA.FTZ R66, R66, R93, 1.1641532182693481445e-10 ;  /* 0x2f00000042427423 */ /* 0x001fca000001005d */
[----:B------:R-:W-:-:S04]  /*33b0*/  FSETP.GTU.FTZ.AND P5, PT, R66, c[0x0][0x1e4], PT ;  /* 0x0000790042007a0b */ /* 0x000fc80003fbc000 */
[----:B------:R-:W-:Y:S02]  /*33c0*/  SEL R66, RZ, 0x1000000, P5 ;  /* 0x01000000ff427807 */ /* 0x000fe40002800000 */
[----:B------:R-:W-:Y:S02]  /*33d0*/  FSEL R63, R63, RZ, !P5 ;  /* 0x000000ff3f3f7208 */ /* 0x000fe40006800000 */
[----:B------:R-:W-:-:S03]  /*33e0*/  IADD3 R66, R68, R66, R67 ;  /* 0x0000004244427210 */ /* 0x000fc60007ffe043 */
[----:B------:R-:W-:Y:S01]  /*33f0*/  @P1 FADD.FTZ R63, R55, R63 ;  /* 0x0000003f373f1221 */ /* 0x000fe20000010000 */
[----:B------:R-:W-:Y:S01]  /*3400*/  IADD3 R75, R66, R69, RZ ;  /* 0x00000045424b7210 */ /* 0x000fe20007ffe0ff */
        /* <DEDUP_REMOVED lines=18> */
.L_x_20572:
[----:B0-----:R-:W-:Y:S02]  /*3530*/  MOV R68, R84 ;  /* 0x0000005400447202 */ /* 0x001fe40000000f00 */
.L_x_20573:
[----:B------:R-:W-:Y:S05]  /*3540*/  BSYNC B0 ;  /* 0x0000000000007941 */ /* 0x000fea0003800000 */
.L_x_20571:
        /* <DEDUP_REMOVED lines=16> */
.L_x_20577:
[----:B------:R-:W-:Y:S05]  /*3650*/  BSYNC B1 ;  /* 0x0000000000017941 */ /* 0x000fea0003800000 */
.L_x_20576:
        /* <DEDUP_REMOVED lines=44> */
.L_x_20575:
[----:B------:R-:W-:Y:S05]  /*3920*/  BSYNC B0 ;  /* 0x0000000000007941 */ /* 0x000fea0003800000 */
.L_x_20574:
[----:B------:R-:W0:Y:S01]  /*3930*/  I2F.U32 R68, R68 ;  /* 0x0000004400447306 */ /* 0x000e220000201000 */
[----:B-----5:R-:W-:Y:S01]  /*3940*/  FMUL.FTZ R69, R64, R94 ;  /* 0x0000005e40457220 */ /* 0x020fe20000410000 */
[----:B------:R-:W-:Y:S01]  /*3950*/  ISETP.NE.AND P3, PT, R76, 0x1, PT ;  /* 0x000000014c00780c */ /* 0x000fe20003f65270 */
[----:B------:R-:W-:Y:S02]  /*3960*/  BSSY B0, `(.L_x_20578) ;  /* 0x0000011000007945 */ /* 0x000fe40003800000 */
        /* <DEDUP_REMOVED lines=15> */
.L_x_20579:
[----:B------:R-:W-:Y:S02]  /*3a60*/  MOV R68, R84 ;  /* 0x0000005400447202 */ /* 0x000fe40000000f00 */
.L_x_20580:
[----:B------:R-:W-:Y:S05]  /*3a70*/  BSYNC B0 ;  /* 0x0000000000007941 */ /* 0x000fea0003800000 */
.L_x_20578:
        /* <DEDUP_REMOVED lines=16> */
.L_x_20584:
[----:B------:R-:W-:Y:S05]  /*3b80*/  BSYNC B1 ;  /* 0x0000000000017941 */ /* 0x000fea0003800000 */
.L_x_20583:
        /* <DEDUP_REMOVED lines=44> */
.L_x_20582:
[----:B------:R-:W-:Y:S05]  /*3e50*/  BSYNC B0 ;  /* 0x0000000000007941 */ /* 0x000fea0003800000 */
.L_x_20581:
[----:B------:R-:W0:Y:S01]  /*3e60*/  I2F.U32 R68, R68 ;  /* 0x0000004400447306 */ /* 0x000e220000201000 */
[----:B------:R-:W-:Y:S01]  /*3e70*/  FMUL.FTZ R70, R65, R94 ;  /* 0x0000005e41467220 */ /* 0x000fe20000410000 */
        /* <DEDUP_REMOVED lines=17> */
.L_x_20586:
[----:B------:R-:W-:Y:S02]  /*3f90*/  MOV R68, R84 ;  /* 0x0000005400447202 */ /* 0x000fe40000000f00 */
.L_x_20587:
[----:B------:R-:W-:Y:S05]  /*3fa0*/  BSYNC B0 ;  /* 0x0000000000007941 */ /* 0x000fea0003800000 */
.L_x_20585:
        /* <DEDUP_REMOVED lines=16> */
.L_x_20591:
[----:B------:R-:W-:Y:S05]  /*40b0*/  BSYNC B1 ;  /* 0x0000000000017941 */ /* 0x000fea0003800000 */
.L_x_20590:
        /* <DEDUP_REMOVED lines=44> */
.L_x_20589:
[----:B------:R-:W-:Y:S05]  /*4380*/  BSYNC B0 ;  /* 0x0000000000007941 */ /* 0x000fea0003800000 */
.L_x_20588:
        /* <DEDUP_REMOVED lines=19> */
.L_x_20593:
[----:B------:R-:W-:Y:S02]  /*44c0*/  MOV R68, R84 ;  /* 0x0000005400447202 */ /* 0x000fe40000000f00 */
.L_x_20594:
[----:B------:R-:W-:Y:S05]  /*44d0*/  BSYNC B0 ;  /* 0x0000000000007941 */ /* 0x000fea0003800000 */
.L_x_20592:
        /* <DEDUP_REMOVED lines=16> */
.L_x_20598:
[----:B------:R-:W-:Y:S05]  /*45e0*/  BSYNC B1 ;  /* 0x0000000000017941 */ /* 0x000fea0003800000 */
.L_x_20597:
        /* <DEDUP_REMOVED lines=44> */
.L_x_20596:
[----:B------:R-:W-:Y:S05]  /*48b0*/  BSYNC B0 ;  /* 0x0000000000007941 */ /* 0x000fea0003800000 */
.L_x_20595:
        /* <DEDUP_REMOVED lines=34> */
.L_x_20600:
[----:B0-----:R-:W-:Y:S02]  /*4ae0*/  IMAD.MOV.U32 R72, RZ, RZ, R84 ;  /* 0x000000ffff487224 */ /* 0x001fe400078e0054 */
.L_x_20601:
[----:B------:R-:W-:Y:S05]  /*4af0*/  BSYNC B0 ;  /* 0x0000000000007941 */ /* 0x000fea0003800000 */
.L_x_20599:
        /* <DEDUP_REMOVED lines=16> */
.L_x_20605:
[----:B------:R-:W-:Y:S05]  /*4c00*/  BSYNC B1 ;  /* 0x0000000000017941 */ /* 0x000fea0003800000 */
.L_x_20604:
        /* <DEDUP_REMOVED lines=44> */
.L_x_20603:
[----:B------:R-:W-:Y:S05]  /*4ed0*/  BSYNC B0 ;  /* 0x0000000000007941 */ /* 0x000fea0003800000 */
.L_x_20602:
[----:B------:R-:W0:Y:S01]  /*4ee0*/  I2F.U32 R72, R72 ;  /* 0x0000004800487306 */ /* 0x000e220000201000 */
[----:B-----5:R-:W-:Y:S01]  /*4ef0*/  FMUL.FTZ R73, R68, R94 ;  /* 0x0000005e44497220 */ /* 0x020fe20000410000 */
        /* <DEDUP_REMOVED lines=17> */
.L_x_20607:
[----:B------:R-:W-:Y:S02]  /*5010*/  IMAD.MOV.U32 R72, RZ, RZ, R84 ;  /* 0x000000ffff487224 */ /* 0x000fe400078e0054 */
.L_x_20608:
[----:B------:R-:W-:Y:S05]  /*5020*/  BSYNC B0 ;  /* 0x0000000000007941 */ /* 0x000fea0003800000 */
.L_x_20606:
        /* <DEDUP_REMOVED lines=16> */
.L_x_20612:
[----:B------:R-:W-:Y:S05]  /*5130*/  BSYNC B1 ;  /* 0x0000000000017941 */ /* 0x000fea0003800000 */
.L_x_20611:
        /* <DEDUP_REMOVED lines=44> */
.L_x_20610:
[----:B------:R-:W-:Y:S05]  /*5400*/  BSYNC B0 ;  /* 0x0000000000007941 */ /* 0x000fea0003800000 */
.L_x_20609:
        /* <DEDUP_REMOVED lines=19> */
.L_x_20614:
[----:B------:R-:W-:Y:S02]  /*5540*/  IMAD.MOV.U32 R72, RZ, RZ, R84 ;  /* 0x000000ffff487224 */ /* 0x000fe400078e0054 */
.L_x_20615:
[----:B------:R-:W-:Y:S05]  /*5550*/  BSYNC B0 ;  /* 0x0000000000007941 */ /* 0x000fea0003800000 */
.L_x_20613:
        /* <DEDUP_REMOVED lines=16> */
.L_x_20619:
[----:B------:R-:W-:Y:S05]  /*5660*/  BSYNC B1 ;  /* 0x0000000000017941 */ /* 0x000fea0003800000 */
.L_x_20618:
        /* <DEDUP_REMOVED lines=44> */
.L_x_20617:
[----:B------:R-:W-:Y:S05]  /*5930*/  BSYNC B0 ;  /* 0x0000000000007941 */ /* 0x000fea0003800000 */
.L_x_20616:
        /* <DEDUP_REMOVED lines=19> */
.L_x_20621:
[----:B------:R-:W-:Y:S02]  /*5a70*/  IMAD.MOV.U32 R72, RZ, RZ, R84 ;  /* 0x000000ffff487224 */ /* 0x000fe400078e0054 */
.L_x_20622:
[----:B------:R-:W-:Y:S05]  /*5a80*/  BSYNC B0 ;  /* 0x0000000000007941 */ /* 0x000fea0003800000 */
.L_x_20620:
        /* <DEDUP_REMOVED lines=16> */
.L_x_20626:
[----:B------:R-:W-:Y:S05]  /*5b90*/  BSYNC B1 ;  /* 0x0000000000017941 */ /* 0x000fea0003800000 */
.L_x_20625:
        /* <DEDUP_REMOVED lines=44> */
.L_x_20624:
[----:B------:R-:W-:Y:S05]  /*5e60*/  BSYNC B0 ;  /* 0x0000000000007941 */ /* 0x000fea0003800000 */
.L_x_20623:
        /* <DEDUP_REMOVED lines=34> */
.L_x_20628:
[----:B0-----:R-:W-:Y:S02]  /*6090*/  MOV R76, R84 ;  /* 0x00000054004c7202 */ /* 0x001fe40000000f00 */
.L_x_20629:
[----:B------:R-:W-:Y:S05]  /*60a0*/  BSYNC B0 ;  /* 0x0000000000007941 */ /* 0x000fea0003800000 */
.L_x_20627:
        /* <DEDUP_REMOVED lines=16> */
.L_x_20633:
[----:B------:R-:W-:Y:S05]  /*61b0*/  BSYNC B1 ;  /* 0x0000000000017941 */ /* 0x000fea0003800000 */
.L_x_20632:
        /* <DEDUP_REMOVED lines=44> */
.L_x_20631:
[----:B------:R-:W-:Y:S05]  /*6480*/  BSYNC B0 ;  /* 0x0000000000007941 */ /* 0x000fea0003800000 */
.L_x_20630:
        /* <DEDUP_REMOVED lines=19> */
.L_x_20635:
[----:B------:R-:W-:Y:S02]  /*65c0*/  MOV R76, R84 ;  /* 0x00000054004c7202 */ /* 0x000fe40000000f00 */
.L_x_20636:
[----:B------:R-:W-:Y:S05]  /*65d0*/  BSYNC B0 ;  /* 0x0000000000007941 */ /* 0x000fea0003800000 */
.L_x_20634:
        /* <DEDUP_REMOVED lines=16> */
.L_x_20640:
[----:B------:R-:W-:Y:S05]  /*66e0*/  BSYNC B1 ;  /* 0x0000000000017941 */ /* 0x000fea0003800000 */
.L_x_20639:
        /* <DEDUP_REMOVED lines=44> */
.L_x_20638:
[----:B------:R-:W-:Y:S05]  /*69b0*/  BSYNC B0 ;  /* 0x0000000000007941 */ /* 0x000fea0003800000 */
.L_x_20637:
        /* <DEDUP_REMOVED lines=19> */
.L_x_20642:
[----:B------:R-:W-:Y:S02]  /*6af0*/  MOV R76, R84 ;  /* 0x00000054004c7202 */ /* 0x000fe40000000f00 */
.L_x_20643:
[----:B------:R-:W-:Y:S05]  /*6b00*/  BSYNC B0 ;  /* 0x0000000000007941 */ /* 0x000fea0003800000 */
.L_x_20641:
        /* <DEDUP_REMOVED lines=16> */
.L_x_20647:
[----:B------:R-:W-:Y:S05]  /*6c10*/  BSYNC B1 ;  /* 0x0000000000017941 */ /* 0x000fea0003800000 */
.L_x_20646:
        /* <DEDUP_REMOVED lines=44> */
.L_x_20645:
[----:B------:R-:W-:Y:S05]  /*6ee0*/  BSYNC B0 ;  /* 0x0000000000007941 */ /* 0x000fea0003800000 */
.L_x_20644:
        /* <DEDUP_REMOVED lines=19> */
.L_x_20649:
[----:B------:R-:W-:Y:S02]  /*7020*/  MOV R76, R84 ;  /* 0x00000054004c7202 */ /* 0x000fe40000000f00 */
.L_x_20650:
[----:B------:R-:W-:Y:S05]  /*7030*/  BSYNC B0 ;  /* 0x0000000000007941 */ /* 0x000fea0003800000 */
.L_x_20648:
        /* <DEDUP_REMOVED lines=16> */
.L_x_20654:
[----:B------:R-:W-:Y:S05]  /*7140*/  BSYNC B1 ;  /* 0x0000000000017941 */ /* 0x000fea0003800000 */
.L_x_20653:
        /* <DEDUP_REMOVED lines=44> */
.L_x_20652:
[----:B------:R-:W-:Y:S05]  /*7410*/  BSYNC B0 ;  /* 0x0000000000007941 */ /* 0x000fea0003800000 */
.L_x_20651:
[----:B------:R-:W0:Y:S01]  /*7420*/  I2F.U32 R76, R76 ;  /* 0x0000004c004c7306 */ /* 0x000e220000201000 */
[----:B------:R-:W-:Y:S01]  /*7430*/  FMUL.FTZ R75, R75, R94 ;  /* 0x0000005e4b4b7220 */ /* 0x000fe20000410000 */
[----:B------:R-:W-:Y:S01]  /*7440*/  SEL R78, RZ, 0x10000, P4 ;  /* 0x00010000ff4e7807 */ /* 0x000fe20002000000 */
[-C--:B------:R-:W-:Y:S01]  /*7450*/  IMAD.WIDE.U32 R100, R91, R96.reuse, c[0x0][0x188] ;  /* 0x000062005b647625 */ /* 0x080fe200078e0060 */
[----:B------:R-:W-:Y:S02]  /*7460*/  SEL R79, RZ, 0x100, P3 ;  /* 0x00000100ff4f7807 */ /* 0x000fe40001800000 */
[----:B------:R-:W-:Y:S01]  /*7470*/  SEL R88, RZ, 0x1, P2 ;  /* 0x00000001ff587807 */ /* 0x000fe20001000000 */
[----:B------:R-:W-:Y:S01]  /*7480*/  FMUL.FTZ R75, R75, c[0x0][0x1e8] ;  /* 0x00007a004b4b7a20 */ /* 0x000fe20000410000 */
[----:B------:R-:W-:Y:S01]  /*7490*/  IADD3 R98, R89, 0x280, RZ ;  /* 0x0000028059627810 */ /* 0x000fe20007ffe0ff */
[----:B------:R-:W-:-:S04]  /*74a0*/  IMAD.WIDE.U32 R102, R95, R96, c[0x0][0x190] ;  /* 0x000064005f667625 */ /* 0x000fc800078e0060 */
        /* <DEDUP_REMOVED lines=25> */
.L_x_20656:
[----:B0-----:R-:W-:Y:S02]  /*7640*/  IMAD.MOV.U32 R88, RZ, RZ, R84 ;  /* 0x000000ffff587224 */ /* 0x001fe400078e0054 */
.L_x_20657:
[----:B------:R-:W-:Y:S05]  /*7650*/  BSYNC B0 ;  /* 0x0000000000007941 */ /* 0x000fea0003800000 */
.L_x_20655:
        /* <DEDUP_REMOVED lines=16> */
.L_x_20661:
[----:B------:R-:W-:Y:S05]  /*7760*/  BSYNC B1 ;  /* 0x0000000000017941 */ /* 0x000fea0003800000 */
.L_x_20660:
        /* <DEDUP_REMOVED lines=44> */
.L_x_20659:
[----:B------:R-:W-:Y:S05]  /*7a30*/  BSYNC B0 ;  /* 0x0000000000007941 */ /* 0x000fea0003800000 */
.L_x_20658:
        /* <DEDUP_REMOVED lines=19> */
.L_x_20663:
[----:B------:R-:W-:Y:S02]  /*7b70*/  IMAD.MOV.U32 R88, RZ, RZ, R84 ;  /* 0x000000ffff587224 */ /* 0x000fe400078e0054 */
.L_x_20664:
[----:B------:R-:W-:Y:S05]  /*7b80*/  BSYNC B0 ;  /* 0x0000000000007941 */ /* 0x000fea0003800000 */
.L_x_20662:
        /* <DEDUP_REMOVED lines=16> */
.L_x_20668:
[----:B------:R-:W-:Y:S05]  /*7c90*/  BSYNC B1 ;  /* 0x0000000000017941 */ /* 0x000fea0003800000 */
.L_x_20667:
        /* <DEDUP_REMOVED lines=44> */
.L_x_20666:
[----:B------:R-:W-:Y:S05]  /*7f60*/  BSYNC B0 ;  /* 0x0000000000007941 */ /* 0x000fea0003800000 */
.L_x_20665:
        /* <DEDUP_REMOVED lines=19> */
.L_x_20670:
[----:B------:R-:W-:Y:S02]  /*80a0*/  IMAD.MOV.U32 R97, RZ, RZ, R84 ;  /* 0x000000ffff617224 */ /* 0x000fe400078e0054 */
.L_x_20671:
[----:B------:R-:W-:Y:S05]  /*80b0*/  BSYNC B0 ;  /* 0x0000000000007941 */ /* 0x000fea0003800000 */
.L_x_20669:
        /* <DEDUP_REMOVED lines=16> */
.L_x_20675:
[----:B------:R-:W-:Y:S05]  /*81c0*/  BSYNC B1 ;  /* 0x0000000000017941 */ /* 0x000fea0003800000 */
.L_x_20674:
        /* <DEDUP_REMOVED lines=44> */
.L_x_20673:
[----:B------:R-:W-:Y:S05]  /*8490*/  BSYNC B0 ;  /* 0x0000000000007941 */ /* 0x000fea0003800000 */
.L_x_20672:
        /* <DEDUP_REMOVED lines=19> */
.L_x_20677:
[----:B------:R-:W-:Y:S02]  /*85d0*/  IMAD.MOV.U32 R97, RZ, RZ, R84 ;  /* 0x000000ffff617224 */ /* 0x000fe400078e0054 */
.L_x_20678:
[----:B------:R-:W-:Y:S05]  /*85e0*/  BSYNC B0 ;  /* 0x0000000000007941 */ /* 0x000fea0003800000 */
.L_x_20676:
        /* <DEDUP_REMOVED lines=16> */
.L_x_20682:
[----:B------:R-:W-:Y:S05]  /*86f0*/  BSYNC B1 ;  /* 0x0000000000017941 */ /* 0x000fea0003800000 */
.L_x_20681:
        /* <DEDUP_REMOVED lines=44> */
.L_x_20680:
[----:B------:R-:W-:Y:S05]  /*89c0*/  BSYNC B0 ;  /* 0x0000000000007941 */ /* 0x000fea0003800000 */
.L_x_20679:
[----:B------:R-:W-:Y:S02]  /*89d0*/  FADD.FTZ R100, RZ, R56 ;  /* 0x00000038ff647221 */ /* 0x000fe40000010000 */
[----:B------:R-:W-:Y:S01]  /*89e0*/  FMUL.FTZ R79, R79, R94 ;  /* 0x0000005e4f4f7220 */ /* 0x000fe20000410000 */
[----:B------:R-:W-:Y:S01]  /*89f0*/  SEL R94, RZ, 0x10000, P3 ;  /* 0x00010000ff5e7807 */ /* 0x000fe20001800000 */
[----:B------:R-:W-:Y:S02]  /*8a00*/  FADD.FTZ R99, R57, R100 ;  /* 0x0000006439637221 */ /* 0x000fe40000010000 */
[----:B------:R-:W-:Y:S02]  /*8a10*/  FMUL.FTZ R79, R79, c[0x0][0x1e8] ;  /* 0x00007a004f4f7a20 */ /* 0x000fe40000410000 */
[----:B------:R-:W-:-:S04]  /*8a20*/  FADD.FTZ R100, R58, R99 ;  /* 0x000000633a647221 */ /* 0x000fc80000010000 */
[----:B------:R-:W-:-:S04]  /*8a30*/  FADD.FTZ R99, R59, R100 ;  /* 0x000000643b637221 */ /* 0x000fc80000010000 */
[----:B------:R-:W-:-:S04]  /*8a40*/  FADD.FTZ R100, R60, R99 ;  /* 0x000000633c647221 */ /* 0x000fc80000010000 */
[----:B------:R-:W-:-:S04]  /*8a50*/  FADD.FTZ R99, R61, R100 ;  /* 0x000000643d637221 */ /* 0x000fc80000010000 */
[----:B------:R-:W-:-:S04]  /*8a60*/  FADD.FTZ R100, R62, R99 ;  /* 0x000000633e647221 */ /* 0x000fc80000010000 */
[----:B------:R-:W-:Y:S02]  /*8a70*/  FADD.FTZ R99, R63, R100 ;  /* 0x000000643f637221 */ /* 0x000fe40000010000 */
[----:B------:R0:W1:Y:S02]  /*8a80*/  I2F.U32 R100, R97 ;  /* 0x0000006100647306 */ /* 0x0000640000201000 */
[----:B------:R-:W-:-:S04]  /*8a90*/  FADD.FTZ R102, R64, R99 ;  /* 0x0000006340667221 */ /* 0x000fc80000010000 */
[----:B------:R-:W-:Y:S01]  /*8aa0*/  FADD.FTZ R99, R65, R102 ;  /* 0x0000006641637221 */ /* 0x000fe20000010000 */
[----:B0-----:R-:W-:-:S03]  /*8ab0*/  SEL R97, RZ, 0x100, P2 ;  /* 0x00000100ff617807 */ /* 0x001fc60001000000 */
[----:B------:R-:W-:-:S04]  /*8ac0*/  FADD.FTZ R102, R66, R99 ;  /* 0x0000006342667221 */ /* 0x000fc80000010000 */
[----:B------:R-:W-:Y:S02]  /*8ad0*/  FADD.FTZ R99, R67, R102 ;  /* 0x0000006643637221 */ /* 0x000fe40000010000 */
[----:B-1----:R-:W-:Y:S02]  /*8ae0*/  FFMA.FTZ R100, R100, R93, 1.1641532182693481445e-10 ;  /* 0x2f00000064647423 */ /* 0x002fe4000001005d */
[----:B------:R-:W-:-:S03]  /*8af0*/  FADD.FTZ R102, R68, R99 ;  /* 0x0000006344667221 */ /* 0x000fc60000010000 */
[----:B------:R-:W-:Y:S01]  /*8b00*/  FSETP.GTU.FTZ.AND P4, PT, R100, c[0x0][0x1e4], PT ;  /* 0x0000790064007a0b */ /* 0x000fe20003f9c000 */
[----:B------:R-:W-:-:S03]  /*8b10*/  FADD.FTZ R93, R69, R102 ;  /* 0x00000066455d7221 */ /* 0x000fc60000010000 */
[----:B------:R-:W-:Y:S01]  /*8b20*/  FSEL R79, R79, RZ, !P4 ;  /* 0x000000ff4f4f7208 */ /* 0x000fe20006000000 */
[----:B------:R-:W-:Y:S01]  /*8b30*/  FADD.FTZ R100, R70, R93 ;  /* 0x0000005d46647221 */ /* 0x000fe20000010000 */
[----:B------:R-:W-:-:S03]  /*8b40*/  SEL R93, RZ, 0x1000000, P4 ;  /* 0x01000000ff5d7807 */ /* 0x000fc60002000000 */
[----:B------:R-:W-:Y:S01]  /*8b50*/  FADD.FTZ R99, R71, R100 ;  /* 0x0000006447637221 */ /* 0x000fe20000010000 */
[----:B------:R-:W-:Y:S01]  /*8b60*/  IADD3 R93, R97, R93, R94 ;  /* 0x0000005d615d7210 */ /* 0x000fe20007ffe05e */
[----:B------:R-:W-:Y:S01]  /*8b70*/  IMAD.WIDE.U32 R100, R98, R91, c[0x0][0x188] ;  /* 0x0000620062647625 */ /* 0x000fe200078e005b */
[----:B------:R-:W-:Y:S02]  /*8b80*/  SEL R94, RZ, 0x1, P0 ;  /* 0x00000001ff5e7807 */ /* 0x000fe40000000000 */
[----:B------:R-:W-:Y:S01]  /*8b90*/  LOP3.LUT P0, RZ, R0, 0x1f, RZ, 0xc0, !PT ;  /* 0x0000001f00ff7812 */ /* 0x000fe2000780c0ff */
[----:B------:R-:W-:Y:S01]  /*8ba0*/  FADD.FTZ R102, R72, R99 ;  /* 0x0000006348667221 */ /* 0x000fe20000010000 */
[----:B------:R-:W-:Y:S01]  /*8bb0*/  IADD3 R93, R93, R94, RZ ;  /* 0x0000005e5d5d7210 */ /* 0x000fe20007ffe0ff */
[----:B------:R-:W-:Y:S01]  /*8bc0*/  @P1 FADD.FTZ R79, R55, R79 ;  /* 0x0000004f374f1221 */ /* 0x000fe20000010000 */
[----:B------:R-:W-:Y:S01]  /*8bd0*/  LOP3.LUT P1, RZ, R2, 0xff, RZ, 0xc0, !PT ;  /* 0x000000ff02ff7812 */ /* 0x000fe2000782c0ff */
[----:B------:R-:W-:-:S03]  /*8be0*/  IMAD.WIDE.U32 R94, R98, R95, c[0x0][0x190] ;  /* 0x00006400625e7625 */ /* 0x000fc600078e005f */
[----:B------:R0:W-:Y:S01]  /*8bf0*/  STG.E.128 [R100.64], R76 ;  /* 0x0000004c64007986 */ /* 0x0001e2000c101d06 */
[----:B------:R-:W-:-:S03]  /*8c00*/  FADD.FTZ R91, R73, R102 ;  /* 0x00000066495b7221 */ /* 0x000fc60000010000 */
[----:B------:R0:W-:Y:S01]  /*8c10*/  STG.E [R94.64], R93 ;  /* 0x0000005d5e007986 */ /* 0x0001e2000c101906 */
        /* <DEDUP_REMOVED lines=11> */
.L_x_20687:
        /* <DEDUP_REMOVED lines=68> */
.L_x_20688:
[----:B------:R-:W-:Y:S01]  /*9110*/  SHF.R.U32.HI R93, RZ, 0x5, R0 ;  /* 0x00000005ff5d7819 */ /* 0x000fe20000011600 */
[----:B01----:R-:W-:Y:S01]  /*9120*/  FADD.FTZ R95, R104, R95 ;  /* 0x0000005f685f7221 */ /* 0x003fe20000010000 */
        /* <DEDUP_REMOVED lines=13> */
[----:B------:R-:W0:Y:S04]  /*9200*/  SHFL.DOWN PT, R102, R91, 0x2, 0x1f ;  /* 0x08401f005b667f89 */ /* 0x000e2800000e0000 */
        /* <DEDUP_REMOVED lines=13> */
[----:B------:R-:W-:Y:S02]  /*92e0*/  FMUL.FTZ R103, R103, R103 ;  /* 0x0000006767677220 */ /* 0x000fe40000410000 */
[----:B0-----:R-:W-:Y:S02]  /*92f0*/  FMUL.FTZ R108, R95, R108 ;  /* 0x0000006c5f6c7220 */ /* 0x001fe40000410000 */
[----:B------:R-:W-:Y:S01]  /*9300*/  FMUL.FTZ R103, R103, R106 ;  /* 0x0000006a67677220 */ /* 0x000fe20000410000 */
[----:B------:R-:W0:Y:S01]  /*9310*/  I2F R97, R97 ;  /* 0x0000006100617306 */ /* 0x000e220000201400 */
[----:B--2---:R-:W-:Y:S01]  /*9320*/  FADD.FTZ R94, R94, R101 ;  /* 0x000000655e5e7221 */ /* 0x004fe20000010000 */
[----:B------:R-:W1:Y:S01]  /*9330*/  SHFL.DOWN PT, R91, R108, 0x1, 0x1f ;  /* 0x08201f006c5b7f89 */ /* 0x000e6200000e0000 */
[----:B------:R-:W-:-:S02]  /*9340*/  FMUL.FTZ R103, R103, R102 ;  /* 0x0000006667677220 */ /* 0x000fc40000410000 */
[----:B------:R-:W-:Y:S02]  /*9350*/  @!P0 IMAD.MOV.U32 R104, RZ, RZ, 0x4 ;  /* 0x00000004ff688424 */ /* 0x000fe400078e00ff */
[----:B------:R-:W-:Y:S01]  /*9360*/  FFMA.FTZ R94, R95, R103, R94 ;  /* 0x000000675f5e7223 */ /* 0x000fe2000001005e */
[----:B------:R-:W2:Y:S04]  /*9370*/  I2F R102, R107 ;  /* 0x0000006b00667306 */ /* 0x000ea80000201400 */
[----:B------:R-:W3:Y:S04]  /*9380*/  SHFL.DOWN PT, R95, R94, 0x1, 0x1f ;  /* 0x08201f005e5f7f89 */ /* 0x000ee800000e0000 */
[----:B0-----:R0:W4:Y:S02]  /*9390*/  MUFU.RCP R99, R97 ;  /* 0x0000006100637308 */ /* 0x0011240000001000 */
[----:B0-----:R-:W-:Y:S01]  /*93a0*/  MOV R97, c[0x0][0x1e0] ;  /* 0x0000780000617a02 */ /* 0x001fe20000000f00 */
[----:B-1----:R-:W-:-:S02]  /*93b0*/  FADD.FTZ R100, R108, -R91 ;  /* 0x8000005b6c647221 */ /* 0x002fc40000010000 */
[----:B--2---:R-:W-:Y:S02]  /*93c0*/  FMUL.FTZ R91, R91, R102 ;  /* 0x000000665b5b7220 */ /* 0x004fe40000410000 */
[----:B------:R-:W-:Y:S02]  /*93d0*/  FMUL.FTZ R100, R100, R100 ;  /* 0x0000006464647220 */ /* 0x000fe40000410000 */
[C---:B------:R-:W-:Y:S02]  /*93e0*/  FFMA.FTZ R108, R105.reuse, R108, R91 ;  /* 0x0000006c696c7223 */ /* 0x040fe4000001005b */
[----:B------:R-:W-:Y:S02]  /*93f0*/  FMUL.FTZ R105, R105, R100 ;  /* 0x0000006469697220 */ /* 0x000fe40000410000 */
[----:B----4-:R-:W-:Y:S02]  /*9400*/  FMUL.FTZ R108, R99, R108 ;  /* 0x0000006c636c7220 */ /* 0x010fe40000410000 */
[----:B---3--:R-:W-:-:S02]  /*9410*/  FADD.FTZ R100, R94, R95 ;  /* 0x0000005f5e647221 */ /* 0x008fc40000010000 */
[----:B------:R-:W-:Y:S01]  /*9420*/  FMUL.FTZ R105, R105, R102 ;  /* 0x0000006669697220 */ /* 0x000fe20000410000 */
[----:B------:R-:W0:Y:S01]  /*9430*/  SHFL.IDX PT, R101, R108, RZ, 0x1f ;  /* 0x00001fff6c657589 */ /* 0x000e2200000e0000 */
[----:B------:R-:W-:Y:S02]  /*9440*/  IMAD R91, R87, c[0x0][0x168], RZ ;  /* 0x00005a00575b7a24 */ /* 0x000fe400078e02ff */
[----:B------:R-:W-:Y:S02]  /*9450*/  FFMA.FTZ R100, R99, R105, R100 ;  /* 0x0000006963647223 */ /* 0x000fe40000010064 */
[----:B------:R-:W-:Y:S01]  /*9460*/  @!P0 IMAD.WIDE R104, R87, R104, c[0x0][0x1a0] ;  /* 0x0000680057688625 */ /* 0x000fe200078e0268 */
[----:B------:R-:W-:Y:S02]  /*9470*/  SHF.R.S32.HI R94, RZ, 0x1f, R91 ;  /* 0x0000001fff5e7819 */ /* 0x000fe4000001145b */
[----:B------:R-:W1:Y:S02]  /*9480*/  SHFL.IDX PT, R106, R100, RZ, 0x1f ;  /* 0x00001fff646a7589 */ /* 0x000e6400000e0000 */
[----:B------:R-:W-:-:S02]  /*9490*/  LEA.HI R91, R94, R91, RZ, 0x2 ;  /* 0x0000005b5e5b7211 */ /* 0x000fc400078f10ff */
[----:B------:R-:W-:-:S04]  /*94a0*/  LOP3.LUT R94, R0, 0x7f, RZ, 0xc0, !PT ;  /* 0x0000007f005e7812 */ /* 0x000fc800078ec0ff */
[----:B------:R-:W-:Y:S02]  /*94b0*/  LEA.HI.SX32 R91, R91, R94, 0x1e ;  /* 0x0000005e5b5b7211 */ /* 0x000fe400078ff2ff */
[C---:B0-----:R-:W-:Y:S01]  /*94c0*/  FSEL R93, R101.reuse, RZ, !P1 ;  /* 0x000000ff655d7208 */ /* 0x041fe20004800000 */
[----:B------:R-:W-:Y:S01]  /*94d0*/  FMUL.FTZ R95, R101, R101 ;  /* 0x00000065655f7220 */ /* 0x000fe20000410000 */
[----:B------:R0:W-:Y:S03]  /*94e0*/  @!P0 STG.E [R104.64], R101 ;  /* 0x0000006568008986 */ /* 0x0001e6000c101906 */
[--C-:B------:R-:W-:Y:S01]  /*94f0*/  FADD.FTZ R94, R56, -R93.reuse ;  /* 0x8000005d385e7221 */ /* 0x100fe20000010000 */
[----:B------:R-:W-:Y:S01]  /*9500*/  FSEL R95, R95, RZ, P1 ;  /* 0x000000ff5f5f7208 */ /* 0x000fe20000800000 */
[----:B------:R-:W-:Y:S01]  /*9510*/  FADD.FTZ R102, R59, -R93 ;  /* 0x8000005d3b667221 */ /* 0x000fe20000010000 */
[----:B------:R-:W-:Y:S01]  /*9520*/  LOP3.LUT P1, RZ, R2, 0xff, RZ, 0xc0, !PT ;  /* 0x000000ff02ff7812 */ /* 0x000fe2000782c0ff */
[----:B-1----:R-:W-:-:S02]  /*9530*/  FFMA.FTZ R56, R106, R97, c[0x0][0x228] ;  /* 0x00008a006a387623 */ /* 0x002fc40000010061 */
[----:B------:R-:W-:Y:S01]  /*9540*/  FADD.FTZ R118, R67, -R93 ;  /* 0x8000005d43767221 */ /* 0x000fe20000010000 */
[----:B------:R-:W-:Y:S01]  /*9550*/  HFMA2.MMA R67, -RZ, RZ, 0, 9.5367431640625e-07 ;  /* 0x00000010ff437435 */ /* 0x000fe200000001ff */
[----:B------:R-:W-:Y:S01]  /*9560*/  FADD.FTZ R56, R56, R95 ;  /* 0x0000005f38387221 */ /* 0x000fe20000010000 */
[----:B------:R-:W-:Y:S01]  /*9570*/  SEL R2, RZ, 0x1, P1 ;  /* 0x00000001ff027807 */ /* 0x000fe20000800000 */
[--C-:B------:R-:W-:Y:S02]  /*9580*/  FADD.FTZ R58, R58, -R93.reuse ;  /* 0x8000005d3a3a7221 */ /* 0x100fe40000010000 */
[----:B------:R-:W1:Y:S01]  /*9590*/  MUFU.RSQ R59, R56 ;  /* 0x00000038003b7308 */ /* 0x000e620000001400 */
[--C-:B------:R-:W-:Y:S02]  /*95a0*/  FADD.FTZ R100, R57, -R93.reuse ;  /* 0x8000005d39647221 */ /* 0x100fe40000010000 */
[--C-:B------:R-:W-:Y:S02]  /*95b0*/  FADD.FTZ R108, R63, -R93.reuse ;  /* 0x8000005d3f6c7221 */ /* 0x100fe40000010000 */
[----:B------:R-:W-:-:S02]  /*95c0*/  FADD.FTZ R106, R61, -R93 ;  /* 0x8000005d3d6a7221 */ /* 0x000fc40000010000 */
[--C-:B------:R-:W-:Y:S02]  /*95d0*/  FADD.FTZ R62, R62, -R93.reuse ;  /* 0x8000005d3e3e7221 */ /* 0x100fe40000010000 */
[--C-:B------:R-:W-:Y:S02]  /*95e0*/  FADD.FTZ R112, R64, -R93.reuse ;  /* 0x8000005d40707221 */ /* 0x100fe40000010000 */
[--C-:B------:R-:W-:Y:S02]  /*95f0*/  FADD.FTZ R63, R72, -R93.reuse ;  /* 0x8000005d483f7221 */ /* 0x100fe40000010000 */
[--C-:B------:R-:W-:Y:S02]  /*9600*/  FADD.FTZ R60, R60, -R93.reuse ;  /* 0x8000005d3c3c7221 */ /* 0x100fe40000010000 */
[----:B------:R-:W-:Y:S02]  /*9610*/  @!P0 IMAD.MOV.U32 R64, RZ, RZ, 0x4 ;  /* 0x00000004ff408424 */ /* 0x000fe400078e00ff */
[----:B------:R-:W-:-:S02]  /*9620*/  FADD.FTZ R72, R77, -R93 ;  /* 0x8000005d4d487221 */ /* 0x000fc40000010000 */
[C---:B-1----:R-:W-:Y:S02]  /*9630*/  FMUL.FTZ R61, R59.reuse, R58 ;  /* 0x0000003a3b3d7220 */ /* 0x042fe40000410000 */
[C---:B------:R-:W-:Y:S02]  /*9640*/  FMUL.FTZ R77, R59.reuse, R94 ;  /* 0x0000005e3b4d7220 */ /* 0x040fe40000410000 */
[C---:B------:R-:W-:Y:S02]  /*9650*/  FMUL.FTZ R120, R59.reuse, R100 ;  /* 0x000000643b787220 */ /* 0x040fe40000410000 */
[----:B------:R-:W-:Y:S02]  /*9660*/  FMUL.FTZ R102, R59, R102 ;  /* 0x000000663b667220 */ /* 0x000fe40000410000 */
        /* <DEDUP_REMOVED lines=8> */
[C---:B------:R-:W-:Y:S01]  /*96f0*/  @!P0 IMAD.WIDE R56, R87.reuse, R64, c[0x0][0x1a8] ;  /* 0x00006a0057388625 */ /* 0x040fe200078e0240 */
[----:B------:R-:W-:-:S03]  /*9700*/  IADD3 R87, R87, c[0x0][0x160], RZ ;  /* 0x0000580057577a10 */ /* 0x000fc60007ffe0ff */
[C---:B------:R-:W-:Y:S01]  /*9710*/  FMUL.FTZ R75, R59.reuse, R60 ;  /* 0x0000003c3b4b7220 */ /* 0x040fe20000410000 */
[----:B------:R-:W-:Y:S01]  /*9720*/  @!P0 STG.E [R56.64], R59 ;  /* 0x0000003b38008986 */ /* 0x000fe2000c101906 */
[----:B------:R-:W-:Y:S01]  /*9730*/  FMUL.FTZ R73, R59, R63 ;  /* 0x0000003f3b497220 */ /* 0x000fe20000410000 */
[----:B------:R-:W-:Y:S01]  /*9740*/  ISETP.GE.AND P0, PT, R87, c[0x0][0x164], PT ;  /* 0x0000590057007a0c */ /* 0x000fe20003f06270 */
[----:B------:R-:W-:Y:S02]  /*9750*/  FFMA.FTZ R62, R30, R61, R22 ;  /* 0x0000003d1e3e7223 */ /* 0x000fe40000010016 */
[----:B------:R-:W-:Y:S02]  /*9760*/  FADD.FTZ R97, R74, -R93 ;  /* 0x8000005d4a617221 */ /* 0x000fe40000010000 */
[----:B------:R-:W-:-:S04]  /*9770*/  IMAD.WIDE.U32 R64, R89, R67, c[0x0][0x208] ;  /* 0x0000820059407625 */ /* 0x000fc800078e0043 */
        /* <DEDUP_REMOVED lines=9> */
[----:B------:R-:W-:Y:S01]  /*9810*/  FMUL.FTZ R79, R59, R76 ;  /* 0x0000004c3b4f7220 */ /* 0x000fe20000410000 */
[----:B------:R-:W-:Y:S01]  /*9820*/  IADD3 R76, R91, 0x80, RZ ;  /* 0x000000805b4c7810 */ /* 0x000fe20007ffe0ff */
[----:B0-----:R-:W-:Y:S02]  /*9830*/  FADD.FTZ R104, R78, -R93 ;  /* 0x8000005d4e687221 */ /* 0x001fe40000010000 */
        /* <DEDUP_REMOVED lines=11> */
[----:B-1----:R-:W-:Y:S02]  /*98f0*/  FFMA.FTZ R64, R40, R71, R8 ;  /* 0x0000004728407223 */ /* 0x002fe40000010008 */
        /* <DEDUP_REMOVED lines=8> */
[----:B------:R-:W-:Y:S02]  /*9980*/  FFMA.FTZ R56, R32, R75, R16 ;  /* 0x0000004b20387223 */ /* 0x000fe40000010010 */
[----:B------:R-:W-:Y:S02]  /*9990*/  FFMA.FTZ R70, R46, R69, R6 ;  /* 0x000000452e467223 */ /* 0x000fe40000010006 */
[-C--:B------:R-:W-:Y:S01]  /*99a0*/  IMAD.WIDE.U32 R90, R90, R67.reuse, c[0x0][0x208] ;  /* 0x000082005a5a7625 */ /* 0x080fe200078e0043 */
[----:B------:R0:W-:Y:S03]  /*99b0*/  STG.E.128 [R76.64], R56 ;  /* 0x000000384c007986 */ /* 0x0001e6000c101d06 */
[----:B------:R-:W-:-:S04]  /*99c0*/  IMAD.WIDE.U32 R92, R92, R67, c[0x0][0x208] ;  /* 0x000082005c5c7625 */ /* 0x000fc800078e0043 */
        /* <DEDUP_REMOVED lines=15> */
[----:B------:R-:W-:Y:S01]  /*9ac0*/  FFMA.FTZ R74, R50, R105, R26 ;  /* 0x00000069324a7223 */ /* 0x000fe2000001001a */
[----:B------:R0:W-:Y:S01]  /*9ad0*/  STG.E.128 [R96.64], R68 ;  /* 0x0000004460007986 */ /* 0x0001e2000c101d06 */
[----:B------:R-:W-:-:S05]  /*9ae0*/  FFMA.FTZ R72, R48, R79, R24 ;  /* 0x0000004f30487223 */ /* 0x000fca0000010018 */
[----:B------:R0:W-:Y:S02]  /*9af0*/  STG.E.128 [R98.64], R72 ;  /* 0x0000004862007986 */ /* 0x0001e4000c101d06 */
[----:B0-----:R-:W-:Y:S01]  /*9b00*/  @P0 CALL.REL.NOINC `(.L_x_20685) ;  /* 0x0000001000000944 */ /* 0x001fe20003c00000 */
[----:B------:R-:W-:Y:S05]  /*9b10*/  BRA `(.L_x_20686) ;  /* 0xffff6c9000007947 */ /* 0x000fea000383ffff */
.L_x_20685:
[----:B------:R-:W-:Y:S05]  /*9b20*/  EXIT ;  /* 0x000000000000794d */ /* 0x000fea0003800000 */
.L_x_20683:
[----:B0-----:R-:W-:Y:S01]  /*9b30*/  IMAD.MOV.U32 R95, RZ, RZ, R106 ;  /* 0x000000ffff5f7224 */ /* 0x001fe200078e006a */
[----:B------:R-:W-:Y:S01]  /*9b40*/  MOV R102, 0x1 ;  /* 0x0000000100667802 */ /* 0x000fe20000000f00 */
[----:B------:R-:W-:Y:S01]  /*9b50*/  IMAD.MOV.U32 R93, RZ, RZ, 0x1f ;  /* 0x0000001fff5d7424 */ /* 0x000fe200078e00ff */
[----:B------:R-:W-:Y:S02]  /*9b60*/  MOV R104, 0xffffffff ;  /* 0xffffffff00687802 */ /* 0x000fe40000000f00 */
[----:B------:R-:W-:Y:S02]  /*9b70*/  MOV R100, 0x9b90 ;  /* 0x00009b9000647802 */ /* 0x000fe40000000f00 */
[----:B------:R-:W-:Y:S05]  /*9b80*/  CALL.REL.NOINC `($__internal_153_$__cuda_sm70_shflsync_bfly_p) ;  /* 0x000006a000007944 */ /* 0x000fea0003c00000 */
[----:B01----:R-:W-:Y:S05]  /*9b90*/  BRA `(.L_x_20687) ;  /* 0xfffff13000007947 */ /* 0x003fea000383ffff */
.L_x_20684:
[----:B------:R-:W-:Y:S01]  /*9ba0*/  HFMA2.MMA R102, -RZ, RZ, 0, 1.1920928955078125e-07 ;  /* 0x00000002ff667435 */ /* 0x000fe200000001ff */
[----:B------:R-:W-:Y:S01]  /*9bb0*/  IMAD.MOV.U32 R95, RZ, RZ, R106 ;  /* 0x000000ffff5f7224 */ /* 0x000fe200078e006a */
[----:B------:R-:W-:Y:S01]  /*9bc0*/  MOV R104, 0xffffffff ;  /* 0xffffffff00687802 */ /* 0x000fe20000000f00 */
[----:B------:R-:W-:Y:S01]  /*9bd0*/  IMAD.MOV.U32 R93, RZ, RZ, 0x1f ;  /* 0x0000001fff5d7424 */ /* 0x000fe200078e00ff */
[----:B------:R-:W-:-:S02]  /*9be0*/  MOV R100, 0x9c00 ;  /* 0x00009c0000647802 */ /* 0x000fc40000000f00 */
[----:B------:R-:W-:Y:S05]  /*9bf0*/  CALL.REL.NOINC `($__internal_153_$__cuda_sm70_shflsync_bfly_p) ;  /* 0x0000063000007944 */ /* 0x000fea0003c00000 */
[----:B01----:R-:W-:Y:S01]  /*9c00*/  FADD.FTZ R95, R106, R93 ;  /* 0x0000005d6a5f7221 */ /* 0x003fe20000010000 */
[----:B------:R-:W-:Y:S01]  /*9c10*/  HFMA2.MMA R93, -RZ, RZ, 0, 1.847743988037109375e-06 ;  /* 0x0000001fff5d7435 */ /* 0x000fe200000001ff */
[----:B------:R-:W-:Y:S01]  /*9c20*/  IMAD.MOV.U32 R102, RZ, RZ, 0x4 ;  /* 0x00000004ff667424 */ /* 0x000fe200078e00ff */
[----:B------:R-:W-:Y:S01]  /*9c30*/  MOV R100, 0x9c60 ;  /* 0x00009c6000647802 */ /* 0x000fe20000000f00 */
[----:B------:R-:W-:-:S03]  /*9c40*/  IMAD.MOV.U32 R104, RZ, RZ, -0x1 ;  /* 0xffffffffff687424 */ /* 0x000fc600078e00ff */
[----:B------:R-:W-:Y:S05]  /*9c50*/  CALL.REL.NOINC `($__internal_153_$__cuda_sm70_shflsync_bfly_p) ;  /* 0x000005d000007944 */ /* 0x000fea0003c00000 */
[----:B01----:R-:W-:Y:S01]  /*9c60*/  FADD.FTZ R95, R95, R93 ;  /* 0x0000005d5f5f7221 */ /* 0x003fe20000010000 */
[----:B------:R-:W-:Y:S01]  /*9c70*/  MOV R102, 0x8 ;  /* 0x0000000800667802 */ /* 0x000fe20000000f00 */
[----:B------:R-:W-:Y:S01]  /*9c80*/  IMAD.MOV.U32 R93, RZ, RZ, 0x1f ;  /* 0x0000001fff5d7424 */ /* 0x000fe200078e00ff */
[----:B------:R-:W-:-:S02]  /*9c90*/  MOV R104, 0xffffffff ;  /* 0xffffffff00687802 */ /* 0x000fc40000000f00 */
[----:B------:R-:W-:Y:S02]  /*9ca0*/  MOV R100, 0x9cc0 ;  /* 0x00009cc000647802 */ /* 0x000fe40000000f00 */
[----:B------:R-:W-:Y:S05]  /*9cb0*/  CALL.REL.NOINC `($__internal_153_$__cuda_sm70_shflsync_bfly_p) ;  /* 0x0000057000007944 */ /* 0x000fea0003c00000 */
[----:B01----:R-:W-:Y:S01]  /*9cc0*/  FADD.FTZ R95, R95, R93 ;  /* 0x0000005d5f5f7221 */ /* 0x003fe20000010000 */
[----:B------:R-:W-:Y:S01]  /*9cd0*/  HFMA2.MMA R93, -RZ, RZ, 0, 1.847743988037109375e-06 ;  /* 0x0000001fff5d7435 */ /* 0x000fe200000001ff */
[----:B------:R-:W-:Y:S01]  /*9ce0*/  IMAD.MOV.U32 R102, RZ, RZ, 0x10 ;  /* 0x00000010ff667424 */ /* 0x000fe200078e00ff */
[----:B------:R-:W-:Y:S01]  /*9cf0*/  MOV R100, 0x9d20 ;  /* 0x00009d2000647802 */ /* 0x000fe20000000f00 */
[----:B------:R-:W-:-:S03]  /*9d00*/  IMAD.MOV.U32 R104, RZ, RZ, -0x1 ;  /* 0xffffffffff687424 */ /* 0x000fc600078e00ff */
[----:B------:R-:W-:Y:S05]  /*9d10*/  CALL.REL.NOINC `($__internal_153_$__cuda_sm70_shflsync_bfly_p) ;  /* 0x0000051000007944 */ /* 0x000fea0003c00000 */
[----:B-1----:R-:W-:Y:S01]  /*9d20*/  FADD.FTZ R93, R95, R93 ;  /* 0x0000005d5f5d7221 */ /* 0x002fe20000010000 */
[----:B0-----:R-:W-:-:S03]  /*9d30*/  MOV R104, 0xffffffff ;  /* 0xffffffff00687802 */ /* 0x001fc60000000f00 */
        /* <DEDUP_REMOVED lines=62> */
[----:B------:R-:W-:Y:S02]  /*a120*/  MOV R104, 0xffffffff ;  /* 0xffffffff00687802 */ /* 0x000fe40000000f00 */
        /* <DEDUP_REMOVED lines=14> */
[----:B01----:R-:W-:Y:S01]  /*a210*/  IMAD.MOV.U32 R104, RZ, RZ, R93 ;  /* 0x000000ffff687224 */ /* 0x003fe200078e005d */
[----:B------:R-:W-:Y:S05]  /*a220*/  BRA `(.L_x_20688) ;  /* 0xffffeee000007947 */ /* 0x000fea000383ffff */
        .weak           $__internal_153_$__cuda_sm70_shflsync_bfly_p
        .type           $__internal_153_$__cuda_sm70_shflsync_bfly_p,@function
        .size           $__internal_153_$__cuda_sm70_shflsync_bfly_p,(.L_x_22241 - $__internal_153_$__cuda_sm70_shflsync_bfly_p)
$__internal_153_$__cuda_sm70_shflsync_bfly_p:
[----:B------:R-:W-:Y:S01]  /*a230*/  HFMA2.MMA R101, -RZ, RZ, 0, 0 ;  /* 0x00000000ff657435 */ /* 0x000fe200000001ff */
[----:B------:R-:W-:Y:S04]  /*a240*/  WARPSYNC R104 ;  /* 0x0000006800007348 */ /* 0x000fe80003800000 */
[----:B------:R0:W1:Y:S01]  /*a250*/  SHFL.BFLY PT, R93, R95, R102, R93 ;  /* 0x0c0000665f5d7389 */ /* 0x00006200000e005d */
[----:B------:R-:W-:Y:S05]  /*a260*/  RET.REL.NODEC R100 `(_ZN10layer_norm13ln_fwd_kernelINS_13Kernel_traitsIfffffjLj3072ELj1ELj1ELj4ELj16ENS_18Kernel_traits_baseILj3072EfffffjLj128EEEEELb1ELb0ELb0ELb1EEEvNS_9FwdParamsE) ;  /* 0xffff5d9064007950 */ /* 0x000fea0003c3ffff */
.L_x_20689:
        /* <DEDUP_REMOVED lines=9> */
.L_x_22241:


//--------------------- .text._ZN10layer_norm13ln_fwd_kernelINS_13Kernel_traitsIfffffjLj3072ELj1ELj1ELj4ELj16ENS_18Kernel_traits_baseILj3072EfffffjLj128EEEEELb1ELb0ELb1ELb0EEEvNS_9FwdParamsE --------------------------
	.section	.text._ZN10layer_norm13ln_fwd_kernelINS_13Kernel_traitsIfffffjLj3072ELj1ELj1ELj4ELj16ENS_18Kernel_traits_baseILj3072EfffffjLj128EEEEELb1ELb0ELb1ELb0EEEvNS_9FwdParamsE,"ax",@progbits
	.sectioninfo	@"SHI_REGISTERS=124"
	.align	128
        .global         _ZN10layer_norm13ln_fwd_kernelINS_13Kernel_traitsIfffffjLj3072ELj1ELj1ELj4ELj16ENS_18Kernel_traits_baseILj3072EfffffjLj128EEEEELb1ELb0ELb1ELb0EEEvNS_9FwdParamsE
        .type           _ZN10layer_norm13ln_fwd_kernelINS_13Kernel_traitsIfffffjLj3072ELj1ELj1ELj4ELj16ENS_18Kernel_traits_baseILj3072EfffffjLj128EEEEELb1ELb0ELb1ELb0EEEvNS_9FwdParamsE,@function
        .size           _ZN10layer_norm13ln_fwd_kernelINS_13Kernel_traitsIfffffjLj3072ELj1ELj1ELj4ELj16ENS_18Kernel_traits_baseILj3072EfffffjLj128EEEEELb1ELb0ELb1ELb0EEEvNS_9FwdParamsE,(.L_x_22242 - _ZN10layer_norm13ln_fwd_kernelINS_13Kernel_traitsIfffffjLj3072ELj1ELj1ELj4ELj16ENS_18Kernel_traits_baseILj3072EfffffjLj128EEEEELb1ELb0ELb1ELb0EEEvNS_9FwdParamsE)
        .other          _ZN10layer_norm13ln_fwd_kernelINS_13Kernel_traitsIfffffjLj3072ELj1ELj1ELj4ELj16ENS_18Kernel_traits_baseILj3072EfffffjLj128EEEEELb1ELb0ELb1ELb0EEEvNS_9FwdParamsE,@"STO_CUDA_ENTRY STV_DEFAULT"
_ZN10layer_norm13ln_fwd_kernelINS_13Kernel_traitsIfffffjLj3072ELj1ELj1ELj4ELj16ENS_18Kernel_traits_baseILj3072EfffffjLj128EEEEELb1ELb0ELb1ELb0EEEvNS_9FwdParamsE:
.text._ZN10layer_norm13ln_fwd_kernelINS_13Kernel_traitsIfffffjLj3072ELj1ELj1ELj4ELj16ENS_18Kernel_traits_baseILj3072EfffffjLj128EEEEELb1ELb0ELb1ELb0EEEvNS_9FwdParamsE:
        /* <DEDUP_REMOVED lines=13> */
[----:B------:R-:W1:Y:S01]  /*00d0*/  S2R R7, SR_CTAID.X ;  /* 0x0000000000077919 */ /* 0x000e620000002500 */
[----:B0-----:R-:W-:Y:S01]  /*00e0*/  LOP3.LUT R56, R0, 0x7f, RZ, 0xc0, !PT ;  /* 0x0000007f00387812 */ /* 0x001fe200078ec0ff */
[----:B--2---:R-:W0:Y:S01]  /*00f0*/  @P0 R2UR UR4, R8 ;  /* 0x00000000080403c2 */ /* 0x004e2200000e0000 */
[----:B---3--:R-:W-:Y:S01]  /*0100*/  @P0 IADD3 R10, P1, R2, c[0x0][0x240], RZ ;  /* 0x00009000020a0a10 */ /* 0x008fe20007f3e0ff */
[----:B-1----:R-:W-:-:S06]  /*0110*/  IMAD R2, R7, c[0x0][0x0], R0 ;  /* 0x0000000007027a24 */ /* 0x002fcc00078e0200 */
[----:B------:R1:W2:Y:S01]  /*0120*/  @P0 R2UR UR5, R9 ;  /* 0x00000000090503c2 */ /* 0x0002a200000e0000 */
        /* <DEDUP_REMOVED lines=76> */
.L_x_20691:
[----:B------:R-:W-:Y:S05]  /*05f0*/  BSYNC B0 ;  /* 0x0000000000007941 */ /* 0x000fea0003800000 */
.L_x_20690:
        /* <DEDUP_REMOVED lines=13> */
.L_x_20693:
[----:B------:R-:W-:Y:S05]  /*06d0*/  BSYNC B0 ;  /* 0x0000000000007941 */ /* 0x000fea0003800000 */
.L_x_20692:
        /* <DEDUP_REMOVED lines=13> */
.L_x_20695:
[----:B------:R-:W-:Y:S05]  /*07b0*/  BSYNC B0 ;  /* 0x0000000000007941 */ /* 0x000fea0003800000 */
.L_x_20694:
        /* <DEDUP_REMOVED lines=13> */
.L_x_20697:
[----:B------:R-:W-:Y:S05]  /*0890*/  BSYNC B0 ;  /* 0x0000000000007941 */ /* 0x000fea0003800000 */
.L_x_20696:
        /* <DEDUP_REMOVED lines=13> */
.L_x_20699:
[----:B------:R-:W-:Y:S05]  /*0970*/  BSYNC B0 ;  /* 0x0000000000007941 */ /* 0x000fea0003800000 */
.L_x_20698:
        /* <DEDUP_REMOVED lines=10> */
[----:B------:R-:W-:Y:S01]  /*0a20*/  IMAD.MOV.U32 R57, RZ, RZ, 0x10 ;  /* 0x00000010ff397424 */ /* 0x000fe200078e00ff */
[----:B0-----:R-:W-:Y:S01]  /*0a30*/  CS2R R54, SRZ ;  /* 0x0000000000367805 */ /* 0x001fe2000001ff00 */
[----:B------:R-:W-:Y:S01]  /*0a40*/  CS2R R52, SRZ ;  /* 0x0000000000347805 */ /* 0x000fe2000001ff00 */
[----:B------:R-:W-:-:S13]  /*0a50*/  ISETP.NE.AND.EX P2, PT, RZ, c[0x0][0x21c], PT, P2 ;  /* 0x00008700ff007a0c */ /* 0x000fda0003f45320 */
[----:B------:R-:W-:-:S04]  /*0a60*/  @P2 LEA R66, P3, R56, c[0x0][0x218], 0x4 ;  /* 0x0000860038422a11 */ /* 0x000fc800078620ff */
[C---:B------:R-:W-:Y:S01]  /*0a70*/  @P2 LEA.HI.X R67, R56.reuse, c[0x0][0x21c], RZ, 0x4, P3 ;  /* 0x0000870038432a11 */ /* 0x040fe200018f24ff */
[----:B------:R-:W-:-:S04]  /*0a80*/  IMAD.WIDE.U32 R56, R56, R57, c[0x0][0x1b0] ;  /* 0x00006c0038387625 */ /* 0x000fc800078e0039 */
[----:B------:R0:W5:Y:S04]  /*0a90*/  @P2 LDG.E.128 R52, [R66.64] ;  /* 0x0000000642342981 */ /* 0x000168000c1e1d00 */
[----:B------:R-:W5:Y:S02]  /*0aa0*/  LDG.E.128 R56, [R56.64] ;  /* 0x0000000638387981 */ /* 0x000f64000c1e1d00 */
.L_x_20701:
[----:B------:R-:W-:Y:S05]  /*0ab0*/  BSYNC B0 ;  /* 0x0000000000007941 */ /* 0x000fea0003800000 */
.L_x_20700:
        /* <DEDUP_REMOVED lines=9> */
[----:B------:R-:W-:Y:S01]  /*0b50*/  HFMA2.MMA R97, -RZ, RZ, 0, 5.9604644775390625e-08 ;  /* 0x00000001ff617435 */ /* 0x000fe200000001ff */
        /* <DEDUP_REMOVED lines=8> */
[----:B------:R-:W-:Y:S02]  /*0be0*/  IMAD.IADD R60, R7, 0x1, -R60 ;  /* 0x00000001073c7824 */ /* 0x000fe400078e0a3c */
[----:B------:R-:W-:Y:S01]  /*0bf0*/  IMAD R7, R64, -0x326172a9, RZ ;  /* 0xcd9e8d5740077824 */ /* 0x000fe200078e02ff */
[----:B------:R-:W-:Y:S01]  /*0c00*/  IMNMX R8, R8, 0x20, PT ;  /* 0x0000002008087817 */ /* 0x000fe20003800200 */
[----:B------:R-:W-:Y:S01]  /*0c10*/  IMAD.HI.U32 R64, R96, -0x326172a9, RZ ;  /* 0xcd9e8d5760407827 */ /* 0x000fe200078e00ff */
[----:B------:R-:W-:-:S03]  /*0c20*/  IMNMX R60, RZ, R60, !PT ;  /* 0x0000003cff3c7217 */ /* 0x000fc60007800200 */
[----:B------:R-:W-:Y:S01]  /*0c30*/  IMAD.IADD R8, R8, 0x1, R11 ;  /* 0x0000000108087824 */ /* 0x000fe200078e020b */
[----:B------:R-:W-:Y:S01]  /*0c40*/  IMNMX R60, R60, 0x20, PT ;  /* 0x000000203c3c7817 */ /* 0x000fe20003800200 */
[----:B------:R-:W-:Y:S01]  /*0c50*/  IMAD R96, R96, -0x326172a9, RZ ;  /* 0xcd9e8d5760607824 */ /* 0x000fe200078e02ff */
[----:B------:R-:W-:Y:S01]  /*0c60*/  LOP3.LUT R7, R64, UR25, R7, 0x96, !PT ;  /* 0x0000001940077c12 */ /* 0x000fe2000f8e9607 */
[----:B------:R-:W-:Y:S01]  /*0c70*/  IMAD R98, R98, -0x2daee0ad, RZ ;  /* 0xd2511f5362627824 */ /* 0x000fe200078e02ff */
[----:B------:R-:W-:Y:S01]  /*0c80*/  SHF.L.U32 R9, R8, 0x2, RZ ;  /* 0x0000000208097819 */ /* 0x000fe200000006ff */
[----:B------:R-:W-:Y:S02]  /*0c90*/  IMAD.IADD R60, R11, 0x1, R60 ;  /* 0x000000010b3c7824 */ /* 0x000fe400078e023c */
[----:B------:R-:W-:Y:S01]  /*0ca0*/  IMAD.MOV.U32 R11, RZ, RZ, RZ ;  /* 0x000000ffff0b7224 */ /* 0x000fe200078e00ff */
[----:B------:R1:W2:Y:S01]  /*0cb0*/  I2F.U32 R8, R9 ;  /* 0x0000000900087306 */ /* 0x0002a20000201000 */
[----:B------:R-:W-:Y:S01]  /*0cc0*/  IMAD.SHL.U32 R99, R60, 0x4, RZ ;  /* 0x000000043c637824 */ /* 0x000fe200078e00ff */
[----:B-1----:R-:W-:-:S06]  /*0cd0*/  LOP3.LUT R9, R62, UR26, R61, 0x96, !PT ;  /* 0x0000001a3e097c12 */ /* 0x002fcc000f8e963d */
[----:B--2---:R-:W1:Y:S02]  /*0ce0*/  MUFU.RCP R8, R8 ;  /* 0x0000000800087308 */ /* 0x004e640000001000 */
.L_x_20955:
[----:B------:R-:W-:-:S04]  /*0cf0*/  IMAD.MOV.U32 R109, RZ, RZ, 0x4 ;  /* 0x00000004ff6d7424 */ /* 0x000fc800078e00ff */
[----:B------:R-:W-:-:S05]  /*0d00*/  IMAD.WIDE R92, R6, R109, c[0x0][0x1d0] ;  /* 0x00007400065c7625 */ /* 0x000fca00078e026d */
[----:B------:R2:W3:Y:S01]  /*0d10*/  LDG.E R108, [R92.64] ;  /* 0x000000065c6c7981 */ /* 0x0004e2000c1e1900 */
[C---:B------:R-:W-:Y:S02]  /*0d20*/  IMAD R110, R6.reuse, c[0x0][0x168], RZ ;  /* 0x00005a00066e7a24 */ /* 0x040fe400078e02ff */
[----:B------:R-:W-:Y:S01]  /*0d30*/  IMAD.WIDE R94, R6, R109, c[0x0][0x1d8] ;  /* 0x00007600065e7625 */ /* 0x000fe200078e026d */
[----:B------:R-:W-:Y:S05]  /*0d40*/  BSSY B0, `(.L_x_20702) ;  /* 0x000019a000007945 */ /* 0x000fea0003800000 */
[----:B-----5:R4:W5:Y:S01]  /*0d50*/  LDG.E R94, [R94.64] ;  /* 0x000000065e5e7981 */ /* 0x020962000c1e1900 */
[----:B--2---:R-:W-:-:S02]  /*0d60*/  LOP3.LUT R92, R0, 0x7f, RZ, 0xc0, !PT ;  /* 0x0000007f005c7812 */ /* 0x004fc400078ec0ff */
[----:B----4-:R-:W-:Y:S02]  /*0d70*/  SHF.R.S32.HI R95, RZ, 0x1f, R6 ;  /* 0x0000001fff5f7819 */ /* 0x010fe40000011406 */
[----:B---3--:R-:W-:-:S13]  /*0d80*/  ISETP.GE.AND P2, PT, R108, 0x1, PT ;  /* 0x000000016c00780c */ /* 0x008fda0003f46270 */
        /* <DEDUP_REMOVED lines=8> */
[----:B------:R-:W-:Y:S01]  /*0e10*/  @P2 LEA.HI.SX32 R110, R113, R92, 0x1e ;  /* 0x0000005c716e2211 */ /* 0x000fe200078ff2ff */
[----:B------:R-:W-:Y:S05]  /*0e20*/  @!P1 BRA `(.L_x_20703) ;  /* 0x000018b000009947 */ /* 0x000fea0003800000 */
[----:B------:R-:W-:-:S04]  /*0e30*/  ISETP.NE.U32.AND P3, PT, RZ, c[0x0][0x180], PT ;  /* 0x00006000ff007a0c */ /* 0x000fc80003f65070 */
[----:B------:R-:W-:Y:S01]  /*0e40*/  ISETP.NE.AND.EX P3, PT, RZ, c[0x0][0x184], PT, P3 ;  /* 0x00006100ff007a0c */ /* 0x000fe20003f65330 */
[----:B0-----:R-:W-:-:S04]  /*0e50*/  @P2 IMAD.MOV.U32 R67, RZ, RZ, 0x10 ;  /* 0x00000010ff432424 */ /* 0x001fc800078e00ff */
[----:B------:R-:W-:-:S05]  /*0e60*/  @P2 IMAD.WIDE.U32 R66, R110, R67, c[0x0][0x170] ;  /* 0x00005c006e422625 */ /* 0x000fca00078e0043 */
[----:B------:R0:W5:Y:S03]  /*0e70*/  @P2 LDG.E.128 R68, [R66.64] ;  /* 0x0000000642442981 */ /* 0x000166000c1e1d00 */
[----:B------:R-:W-:-:S04]  /*0e80*/  @P3 IMAD.MOV.U32 R92, RZ, RZ, 0x10 ;  /* 0x00000010ff5c3424 */ /* 0x000fc800078e00ff */
        /* <DEDUP_REMOVED lines=21> */
.L_x_20707:
[----:B------:R-:W-:Y:S02]  /*0fe0*/  IMAD.MOV.U32 R114, RZ, RZ, R96 ;  /* 0x000000ffff727224 */ /* 0x000fe400078e0060 */
.L_x_20708:
[----:B------:R-:W-:Y:S05]  /*0ff0*/  BSYNC B2 ;  /* 0x0000000000027941 */ /* 0x000fea0003800000 */
.L_x_20706:
        /* <DEDUP_REMOVED lines=16> */
.L_x_20712:
[----:B------:R-:W-:Y:S05]  /*1100*/  BSYNC B3 ;  /* 0x0000000000037941 */ /* 0x000fea0003800000 */
.L_x_20711:
        /* <DEDUP_REMOVED lines=44> */
.L_x_20710:
[----:B------:R-:W-:Y:S05]  /*13d0*/  BSYNC B2 ;  /* 0x0000000000027941 */ /* 0x000fea0003800000 */
.L_x_20709:
        /* <DEDUP_REMOVED lines=9> */
.L_x_20705:
[----:B0-----:R-:W-:Y:S05]  /*1470*/  BSYNC B1 ;  /* 0x0000000000017941 */ /* 0x001fea0003800000 */
.L_x_20704:
        /* <DEDUP_REMOVED lines=18> */
.L_x_20716:
[----:B------:R-:W-:Y:S02]  /*15a0*/  IMAD.MOV.U32 R10, RZ, RZ, R96 ;  /* 0x000000ffff0a7224 */ /* 0x000fe400078e0060 */
.L_x_20717:
[----:B------:R-:W-:Y:S05]  /*15b0*/  BSYNC B2 ;  /* 0x0000000000027941 */ /* 0x000fea0003800000 */
.L_x_20715:
        /* <DEDUP_REMOVED lines=16> */
.L_x_20721:
[----:B------:R-:W-:Y:S05]  /*16c0*/  BSYNC B3 ;  /* 0x0000000000037941 */ /* 0x000fea0003800000 */
.L_x_20720:
        /* <DEDUP_REMOVED lines=44> */
.L_x_20719:
[----:B------:R-:W-:Y:S05]  /*1990*/  BSYNC B2 ;  /* 0x0000000000027941 */ /* 0x000fea0003800000 */
.L_x_20718:
        /* <DEDUP_REMOVED lines=9> */
.L_x_20714:
[----:B------:R-:W-:Y:S05]  /*1a30*/  BSYNC B1 ;  /* 0x0000000000017941 */ /* 0x000fea0003800000 */
.L_x_20713:
        /* <DEDUP_REMOVED lines=18> */
.L_x_20725:
[----:B------:R-:W-:Y:S02]  /*1b60*/  IMAD.MOV.U32 R10, RZ, RZ, R96 ;  /* 0x000000ffff0a7224 */ /* 0x000fe400078e0060 */
.L_x_20726:
[----:B------:R-:W-:Y:S05]  /*1b70*/  BSYNC B2 ;  /* 0x0000000000027941 */ /* 0x000fea0003800000 */
.L_x_20724:
        /* <DEDUP_REMOVED lines=16> */
.L_x_20730:
[----:B------:R-:W-:Y:S05]  /*1c80*/  BSYNC B3 ;  /* 0x0000000000037941 */ /* 0x000fea0003800000 */
.L_x_20729:
        /* <DEDUP_REMOVED lines=44> */
.L_x_20728:
[----:B------:R-:W-:Y:S05]  /*1f50*/  BSYNC B2 ;  /* 0x0000000000027941 */ /* 0x000fea0003800000 */
.L_x_20727:
        /* <DEDUP_REMOVED lines=9> */
.L_x_20723:
[----:B------:R-:W-:Y:S05]  /*1ff0*/  BSYNC B1 ;  /* 0x0000000000017941 */ /* 0x000fea0003800000 */
.L_x_20722:
        /* <DEDUP_REMOVED lines=18> */
.L_x_20734:
[----:B------:R-:W-:Y:S02]  /*2120*/  IMAD.MOV.U32 R118, RZ, RZ, R96 ;  /* 0x000000ffff767224 */ /* 0x000fe400078e0060 */
.L_x_20735:
[----:B------:R-:W-:Y:S05]  /*2130*/  BSYNC B2 ;  /* 0x0000000000027941 */ /* 0x000fea0003800000 */
.L_x_20733:
        /* <DEDUP_REMOVED lines=16> */
.L_x_20739:
[----:B------:R-:W-:Y:S05]  /*2240*/  BSYNC B3 ;  /* 0x0000000000037941 */ /* 0x000fea0003800000 */
.L_x_20738:
        /* <DEDUP_REMOVED lines=44> */
.L_x_20737:
[----:B------:R-:W-:Y:S05]  /*2510*/  BSYNC B2 ;  /* 0x0000000000027941 */ /* 0x000fea0003800000 */
.L_x_20736:
        /* <DEDUP_REMOVED lines=9> */
.L_x_20732:
[----:B------:R-:W-:Y:S05]  /*25b0*/  BSYNC B1 ;  /* 0x0000000000017941 */ /* 0x000fea0003800000 */
.L_x_20731:
        /* <DEDUP_REMOVED lines=15> */
.L_x_20741:
[----:B------:R-:W-:Y:S05]  /*26b0*/  BSYNC B1 ;  /* 0x0000000000017941 */ /* 0x000fea0003800000 */
.L_x_20740:
[----:B------:R-:W-:Y:S02]  /*26c0*/  IADD3 R111, R111, 0x80, RZ ;  /* 0x000000806f6f7810 */ /* 0x000fe40007ffe0ff */
[----:B------:R-:W-:Y:S02]  /*26d0*/  IADD3 R110, R110, 0x80, RZ ;  /* 0x000000806e6e7810 */ /* 0x000fe40007ffe0ff */
.L_x_20703:
[----:B------:R-:W-:Y:S05]  /*26e0*/  BSYNC B0 ;  /* 0x0000000000007941 */ /* 0x000fea0003800000 */
.L_x_20702:
        /* <DEDUP_REMOVED lines=30> */
.L_x_20747:
[----:B------:R-:W-:Y:S02]  /*28d0*/  IMAD.MOV.U32 R114, RZ, RZ, R96 ;  /* 0x000000ffff727224 */ /* 0x000fe400078e0060 */
.L_x_20748:
[----:B------:R-:W-:Y:S05]  /*28e0*/  BSYNC B2 ;  /* 0x0000000000027941 */ /* 0x000fea0003800000 */
.L_x_20746:
        /* <DEDUP_REMOVED lines=16> */
.L_x_20752:
[----:B------:R-:W-:Y:S05]  /*29f0*/  BSYNC B3 ;  /* 0x0000000000037941 */ /* 0x000fea0003800000 */
.L_x_20751:
        /* <DEDUP_REMOVED lines=44> */
.L_x_20750:
[----:B------:R-:W-:Y:S05]  /*2cc0*/  BSYNC B2 ;  /* 0x0000000000027941 */ /* 0x000fea0003800000 */
.L_x_20749:
        /* <DEDUP_REMOVED lines=9> */
.L_x_20745:
[----:B0-----:R-:W-:Y:S05]  /*2d60*/  BSYNC B1 ;  /* 0x0000000000017941 */ /* 0x001fea0003800000 */
.L_x_20744:
        /* <DEDUP_REMOVED lines=18> */
.L_x_20756:
[----:B------:R-:W-:Y:S02]  /*2e90*/  IMAD.MOV.U32 R10, RZ, RZ, R96 ;  /* 0x000000ffff0a7224 */ /* 0x000fe400078e0060 */
.L_x_20757:
[----:B------:R-:W-:Y:S05]  /*2ea0*/  BSYNC B2 ;  /* 0x0000000000027941 */ /* 0x000fea0003800000 */
.L_x_20755:
        /* <DEDUP_REMOVED lines=16> */
.L_x_20761:
[----:B------:R-:W-:Y:S05]  /*2fb0*/  BSYNC B3 ;  /* 0x0000000000037941 */ /* 0x000fea0003800000 */
.L_x_20760:
        /* <DEDUP_REMOVED lines=44> */
.L_x_20759:
[----:B------:R-:W-:Y:S05]  /*3280*/  BSYNC B2 ;  /* 0x0000000000027941 */ /* 0x000fea0003800000 */
.L_x_20758:
        /* <DEDUP_REMOVED lines=9> */
.L_x_20754:
[----:B------:R-:W-:Y:S05]  /*3320*/  BSYNC B1 ;  /* 0x0000000000017941 */ /* 0x000fea0003800000 */
.L_x_20753:
        /* <DEDUP_REMOVED lines=18> */
.L_x_20765:
[----:B------:R-:W-:Y:S02]  /*3450*/  IMAD.MOV.U32 R10, RZ, RZ, R96 ;  /* 0x000000ffff0a7224 */ /* 0x000fe400078e0060 */
.L_x_20766:
[----:B------:R-:W-:Y:S05]  /*3460*/  BSYNC B2 ;  /* 0x0000000000027941 */ /* 0x000fea0003800000 */
.L_x_20764:
        /* <DEDUP_REMOVED lines=16> */
.L_x_20770:
[----:B------:R-:W-:Y:S05]  /*3570*/  BSYNC B3 ;  /* 0x0000000000037941 */ /* 0x000fea0003800000 */
.L_x_20769:
        /* <DEDUP_REMOVED lines=44> */
.L_x_20768:
[----:B------:R-:W-:Y:S05]  /*3840*/  BSYNC B2 ;  /* 0x0000000000027941 */ /* 0x000fea0003800000 */
.L_x_20767:
        /* <DEDUP_REMOVED lines=9> */
.L_x_20763:
[----:B------:R-:W-:Y:S05]  /*38e0*/  BSYNC B1 ;  /* 0x0000000000017941 */ /* 0x000fea0003800000 */
.L_x_20762:
        /* <DEDUP_REMOVED lines=18> */
.L_x_20774:
[----:B------:R-:W-:Y:S02]  /*3a10*/  IMAD.MOV.U32 R118, RZ, RZ, R96 ;  /* 0x000000ffff767224 */ /* 0x000fe400078e0060 */
.L_x_20775:
[----:B------:R-:W-:Y:S05]  /*3a20*/  BSYNC B2 ;  /* 0x0000000000027941 */ /* 0x000fea0003800000 */
.L_x_20773:
        /* <DEDUP_REMOVED lines=16> */
.L_x_20779:
[----:B------:R-:W-:Y:S05]  /*3b30*/  BSYNC B3 ;  /* 0x0000000000037941 */ /* 0x000fea0003800000 */
.L_x_20778:
        /* <DEDUP_REMOVED lines=44> */
.L_x_20777:
[----:B------:R-:W-:Y:S05]  /*3e00*/  BSYNC B2 ;  /* 0x0000000000027941 */ /* 0x000fea0003800000 */
.L_x_20776:
        /* <DEDUP_REMOVED lines=9> */
.L_x_20772:
[----:B------:R-:W-:Y:S05]  /*3ea0*/  BSYNC B1 ;  /* 0x0000000000017941 */ /* 0x000fea0003800000 */
.L_x_20771:
        /* <DEDUP_REMOVED lines=15> */
.L_x_20781:
[----:B------:R-:W-:Y:S05]  /*3fa0*/  BSYNC B1 ;  /* 0x0000000000017941 */ /* 0x000fea0003800000 */
.L_x_20780:
[----:B------:R-:W-:Y:S02]  /*3fb0*/  IADD3 R111, R111, 0x80, RZ ;  /* 0x000000806f6f7810 */ /* 0x000fe40007ffe0ff */
[----:B------:R-:W-:Y:S02]  /*3fc0*/  IADD3 R110, R110, 0x80, RZ ;  /* 0x000000806e6e7810 */ /* 0x000fe40007ffe0ff */
.L_x_20743:
[----:B------:R-:W-:Y:S05]  /*3fd0*/  BSYNC B0 ;  /* 0x0000000000007941 */ /* 0x000fea0003800000 */
.L_x_20742:
        /* <DEDUP_REMOVED lines=30> */
.L_x_20787:
[----:B------:R-:W-:Y:S02]  /*41c0*/  IMAD.MOV.U32 R114, RZ, RZ, R96 ;  /* 0x000000ffff727224 */ /* 0x000fe400078e0060 */
.L_x_20788:
[----:B------:R-:W-:Y:S05]  /*41d0*/  BSYNC B2 ;  /* 0x0000000000027941 */ /* 0x000fea0003800000 */
.L_x_20786:
        /* <DEDUP_REMOVED lines=16> */
.L_x_20792:
[----:B------:R-:W-:Y:S05]  /*42e0*/  BSYNC B3 ;  /* 0x0000000000037941 */ /* 0x000fea0003800000 */
.L_x_20791:
        /* <DEDUP_REMOVED lines=44> */
.L_x_20790:
[----:B------:R-:W-:Y:S05]  /*45b0*/  BSYNC B2 ;  /* 0x0000000000027941 */ /* 0x000fea0003800000 */
.L_x_20789:
        /* <DEDUP_REMOVED lines=9> */
.L_x_20785:
[----:B0-----:R-:W-:Y:S05]  /*4650*/  BSYNC B1 ;  /* 0x0000000000017941 */ /* 0x001fea0003800000 */
.L_x_20784:
        /* <DEDUP_REMOVED lines=18> */
.L_x_20796:
[----:B------:R-:W-:Y:S02]  /*4780*/  IMAD.MOV.U32 R10, RZ, RZ, R96 ;  /* 0x000000ffff0a7224 */ /* 0x000fe400078e0060 */
.L_x_20797:
[----:B------:R-:W-:Y:S05]  /*4790*/  BSYNC B2 ;  /* 0x0000000000027941 */ /* 0x000fea0003800000 */
.L_x_20795:
        /* <DEDUP_REMOVED lines=16> */
.L_x_20801:
[----:B------:R-:W-:Y:S05]  /*48a0*/  BSYNC B3 ;  /* 0x0000000000037941 */ /* 0x000fea0003800000 */
.L_x_20800:
        /* <DEDUP_REMOVED lines=44> */
.L_x_20799:
[----:B------:R-:W-:Y:S05]  /*4b70*/  BSYNC B2 ;  /* 0x0000000000027941 */ /* 0x000fea0003800000 */
.L_x_20798:
        /* <DEDUP_REMOVED lines=9> */
.L_x_20794:
[----:B------:R-:W-:Y:S05]  /*4c10*/  BSYNC B1 ;  /* 0x0000000000017941 */ /* 0x000fea0003800000 */
.L_x_20793:
        /* <DEDUP_REMOVED lines=18> */
.L_x_20805:
[----:B------:R-:W-:Y:S02]  /*4d40*/  IMAD.MOV.U32 R10, RZ, RZ, R96 ;  /* 0x000000ffff0a7224 */ /* 0x000fe400078e0060 */
.L_x_20806:
[----:B------:R-:W-:Y:S05]  /*4d50*/  BSYNC B2 ;  /* 0x0000000000027941 */ /* 0x000fea0003800000 */
.L_x_20804:
        /* <DEDUP_REMOVED lines=16> */
.L_x_20810:
[----:B------:R-:W-:Y:S05]  /*4e60*/  BSYNC B3 ;  /* 0x0000000000037941 */ /* 0x000fea0003800000 */
.L_x_20809:
        /* <DEDUP_REMOVED lines=44> */
.L_x_20808:
[----:B------:R-:W-:Y:S05]  /*5130*/  BSYNC B2 ;  /* 0x0000000000027941 */ /* 0x000fea0003800000 */
.L_x_20807:
        /* <DEDUP_REMOVED lines=9> */
.L_x_20803:
[----:B------:R-:W-:Y:S05]  /*51d0*/  BSYNC B1 ;  /* 0x0000000000017941 */ /* 0x000fea0003800000 */
.L_x_20802:
        /* <DEDUP_REMOVED lines=18> */
.L_x_20814:
[----:B------:R-:W-:Y:S02]  /*5300*/  IMAD.MOV.U32 R118, RZ, RZ, R96 ;  /* 0x000000ffff767224 */ /* 0x000fe400078e0060 */
.L_x_20815:
[----:B------:R-:W-:Y:S05]  /*5310*/  BSYNC B2 ;  /* 0x0000000000027941 */ /* 0x000fea0003800000 */
.L_x_20813:
        /* <DEDUP_REMOVED lines=16> */
.L_x_20819:
[----:B------:R-:W-:Y:S05]  /*5420*/  BSYNC B3 ;  /* 0x0000000000037941 */ /* 0x000fea0003800000 */
.L_x_20818:
        /* <DEDUP_REMOVED lines=44> */
.L_x_20817:
[----:B------:R-:W-:Y:S05]  /*56f0*/  BSYNC B2 ;  /* 0x0000000000027941 */ /* 0x000fea0003800000 */
.L_x_20816:
        /* <DEDUP_REMOVED lines=9> */
.L_x_20812:
[----:B------:R-:W-:Y:S05]  /*5790*/  BSYNC B1 ;  /* 0x0000000000017941 */ /* 0x000fea0003800000 */
.L_x_20811:
        /* <DEDUP_REMOVED lines=15> */
.L_x_20821:
[----:B------:R-:W-:Y:S05]  /*5890*/  BSYNC B1 ;  /* 0x0000000000017941 */ /* 0x000fea0003800000 */
.L_x_20820:
[----:B------:R-:W-:Y:S02]  /*58a0*/  IADD3 R111, R111, 0x80, RZ ;  /* 0x000000806f6f7810 */ /* 0x000fe40007ffe0ff */
[----:B------:R-:W-:Y:S02]  /*58b0*/  IADD3 R110, R110, 0x80, RZ ;  /* 0x000000806e6e7810 */ /* 0x000fe40007ffe0ff */
.L_x_20783:
[----:B------:R-:W-:Y:S05]  /*58c0*/  BSYNC B0 ;  /* 0x0000000000007941 */ /* 0x000fea0003800000 */
.L_x_20782:
        /* <DEDUP_REMOVED lines=10> */
[----:B------:R-:W3:Y:S01]  /*5970*/  @P3 LDG.E.128 R60, [R92.64] ;  /* 0x000000065c3c3981 */ /* 0x000ee2000c1e1d00 */
        /* <DEDUP_REMOVED lines=19> */
.L_x_20827:
[----:B------:R-:W-:Y:S02]  /*5ab0*/  MOV R114, R96 ;  /* 0x0000006000727202 */ /* 0x000fe40000000f00 */
.L_x_20828:
[----:B------:R-:W-:Y:S05]  /*5ac0*/  BSYNC B2 ;  /* 0x0000000000027941 */ /* 0x000fea0003800000 */
.L_x_20826:
        /* <DEDUP_REMOVED lines=16> */
.L_x_20832:
[----:B------:R-:W-:Y:S05]  /*5bd0*/  BSYNC B3 ;  /* 0x0000000000037941 */ /* 0x000fea0003800000 */
.L_x_20831:
        /* <DEDUP_REMOVED lines=44> */
.L_x_20830:
[----:B------:R-:W-:Y:S05]  /*5ea0*/  BSYNC B2 ;  /* 0x0000000000027941 */ /* 0x000fea0003800000 */
.L_x_20829:
        /* <DEDUP_REMOVED lines=9> */
.L_x_20825:
[----:B--2---:R-:W-:Y:S05]  /*5f40*/  BSYNC B1 ;  /* 0x0000000000017941 */ /* 0x004fea0003800000 */
.L_x_20824:
        /* <DEDUP_REMOVED lines=18> */
.L_x_20836:
[----:B------:R-:W-:Y:S02]  /*6070*/  MOV R10, R96 ;  /* 0x00000060000a7202 */ /* 0x000fe40000000f00 */
.L_x_20837:
[----:B------:R-:W-:Y:S05]  /*6080*/  BSYNC B2 ;  /* 0x0000000000027941 */ /* 0x000fea0003800000 */
.L_x_20835:
        /* <DEDUP_REMOVED lines=16> */
.L_x_20841:
[----:B------:R-:W-:Y:S05]  /*6190*/  BSYNC B3 ;  /* 0x0000000000037941 */ /* 0x000fea0003800000 */
.L_x_20840:
        /* <DEDUP_REMOVED lines=44> */
.L_x_20839:
[----:B------:R-:W-:Y:S05]  /*6460*/  BSYNC B2 ;  /* 0x0000000000027941 */ /* 0x000fea0003800000 */
.L_x_20838:
        /* <DEDUP_REMOVED lines=9> */
.L_x_20834:
[----:B------:R-:W-:Y:S05]  /*6500*/  BSYNC B1 ;  /* 0x0000000000017941 */ /* 0x000fea0003800000 */
.L_x_20833:
        /* <DEDUP_REMOVED lines=18> */
.L_x_20845:
[----:B------:R-:W-:Y:S02]  /*6630*/  MOV R10, R96 ;  /* 0x00000060000a7202 */ /* 0x000fe40000000f00 */
.L_x_20846:
[----:B------:R-:W-:Y:S05]  /*6640*/  BSYNC B2 ;  /* 0x0000000000027941 */ /* 0x000fea0003800000 */
.L_x_20844:
        /* <DEDUP_REMOVED lines=16> */
.L_x_20850:
[----:B------:R-:W-:Y:S05]  /*6750*/  BSYNC B3 ;  /* 0x0000000000037941 */ /* 0x000fea0003800000 */
.L_x_20849:
        /* <DEDUP_REMOVED lines=44> */
.L_x_20848:
[----:B------:R-:W-:Y:S05]  /*6a20*/  BSYNC B2 ;  /* 0x0000000000027941 */ /* 0x000fea0003800000 */
.L_x_20847:
        /* <DEDUP_REMOVED lines=9> */
.L_x_20843:
[----:B------:R-:W-:Y:S05]  /*6ac0*/  BSYNC B1 ;  /* 0x0000000000017941 */ /* 0x000fea0003800000 */
.L_x_20842:
        /* <DEDUP_REMOVED lines=18> */
.L_x_20854:
[----:B------:R-:W-:Y:S02]  /*6bf0*/  MOV R118, R96 ;  /* 0x0000006000767202 */ /* 0x000fe40000000f00 */
.L_x_20855:
[----:B------:R-:W-:Y:S05]  /*6c00*/  BSYNC B2 ;  /* 0x0000000000027941 */ /* 0x000fea0003800000 */
.L_x_20853:
        /* <DEDUP_REMOVED lines=16> */
.L_x_20859:
[----:B------:R-:W-:Y:S05]  /*6d10*/  BSYNC B3 ;  /* 0x0000000000037941 */ /* 0x000fea0003800000 */
.L_x_20858:
        /* <DEDUP_REMOVED lines=44> */
.L_x_20857:
[----:B------:R-:W-:Y:S05]  /*6fe0*/  BSYNC B2 ;  /* 0x0000000000027941 */ /* 0x000fea0003800000 */
.L_x_20856:
        /* <DEDUP_REMOVED lines=9> */
.L_x_20852:
[----:B------:R-:W-:Y:S05]  /*7080*/  BSYNC B1 ;  /* 0x0000000000017941 */ /* 0x000fea0003800000 */
.L_x_20851:
        /* <DEDUP_REMOVED lines=15> */
.L_x_20861:
[----:B------:R-:W-:Y:S05]  /*7180*/  BSYNC B1 ;  /* 0x0000000000017941 */ /* 0x000fea0003800000 */
.L_x_20860:
[----:B------:R-:W-:Y:S02]  /*7190*/  IADD3 R111, R111, 0x80, RZ ;  /* 0x000000806f6f7810 */ /* 0x000fe40007ffe0ff */
[----:B------:R-:W-:Y:S02]  /*71a0*/  IADD3 R110, R110, 0x80, RZ ;  /* 0x000000806e6e7810 */ /* 0x000fe40007ffe0ff */
.L_x_20823:
[----:B------:R-:W-:Y:S05]  /*71b0*/  BSYNC B0 ;  /* 0x0000000000007941 */ /* 0x000fea0003800000 */
.L_x_20822:
        /* <DEDUP_REMOVED lines=30> */
.L_x_20867:
[----:B------:R-:W-:Y:S02]  /*73a0*/  IMAD.MOV.U32 R114, RZ, RZ, R96 ;  /* 0x000000ffff727224 */ /* 0x000fe400078e0060 */
.L_x_20868:
[----:B------:R-:W-:Y:S05]  /*73b0*/  BSYNC B2 ;  /* 0x0000000000027941 */ /* 0x000fea0003800000 */
.L_x_20866:
        /* <DEDUP_REMOVED lines=16> */
.L_x_20872:
[----:B------:R-:W-:Y:S05]  /*74c0*/  BSYNC B3 ;  /* 0x0000000000037941 */ /* 0x000fea0003800000 */
.L_x_20871:
        /* <DEDUP_REMOVED lines=44> */
.L_x_20870:
[----:B------:R-:W-:Y:S05]  /*7790*/  BSYNC B2 ;  /* 0x0000000000027941 */ /* 0x000fea0003800000 */
.L_x_20869:
        /* <DEDUP_REMOVED lines=9> */
.L_x_20865:
[----:B--2---:R-:W-:Y:S05]  /*7830*/  BSYNC B1 ;  /* 0x0000000000017941 */ /* 0x004fea0003800000 */
.L_x_20864:
        /* <DEDUP_REMOVED lines=18> */
.L_x_20876:
[----:B------:R-:W-:Y:S02]  /*7960*/  IMAD.MOV.U32 R10, RZ, RZ, R96 ;  /* 0x000000ffff0a7224 */ /* 0x000fe400078e0060 */
.L_x_20877:
[----:B------:R-:W-:Y:S05]  /*7970*/  BSYNC B2 ;  /* 0x0000000000027941 */ /* 0x000fea0003800000 */
.L_x_20875:
        /* <DEDUP_REMOVED lines=16> */
.L_x_20881:
[----:B------:R-:W-:Y:S05]  /*7a80*/  BSYNC B3 ;  /* 0x0000000000037941 */ /* 0x000fea0003800000 */
.L_x_20880:
        /* <DEDUP_REMOVED lines=44> */
.L_x_20879:
[----:B------:R-:W-:Y:S05]  /*7d50*/  BSYNC B2 ;  /* 0x0000000000027941 */ /* 0x000fea0003800000 */
.L_x_20878:
        /* <DEDUP_REMOVED lines=9> */
.L_x_20874:
[----:B------:R-:W-:Y:S05]  /*7df0*/  BSYNC B1 ;  /* 0x0000000000017941 */ /* 0x000fea0003800000 */
.L_x_20873:
        /* <DEDUP_REMOVED lines=18> */
.L_x_20885:
[----:B------:R-:W-:Y:S02]  /*7f20*/  IMAD.MOV.U32 R10, RZ, RZ, R96 ;  /* 0x000000ffff0a7224 */ /* 0x000fe400078e0060 */
.L_x_20886:
[----:B------:R-:W-:Y:S05]  /*7f30*/  BSYNC B2 ;  /* 0x0000000000027941 */ /* 0x000fea0003800000 */
.L_x_20884:
        /* <DEDUP_REMOVED lines=16> */
.L_x_20890:
[----:B------:R-:W-:Y:S05]  /*8040*/  BSYNC B3 ;  /* 0x0000000000037941 */ /* 0x000fea0003800000 */
.L_x_20889:
        /* <DEDUP_REMOVED lines=44> */
.L_x_20888:
[----:B------:R-:W-:Y:S05]  /*8310*/  BSYNC B2 ;  /* 0x0000000000027941 */ /* 0x000fea0003800000 */
.L_x_20887:
        /* <DEDUP_REMOVED lines=9> */
.L_x_20883:
[----:B------:R-:W-:Y:S05]  /*83b0*/  BSYNC B1 ;  /* 0x0000000000017941 */ /* 0x000fea0003800000 */
.L_x_20882:
        /* <DEDUP_REMOVED lines=18> */
.L_x_20894:
[----:B------:R-:W-:Y:S02]  /*84e0*/  IMAD.MOV.U32 R118, RZ, RZ, R96 ;  /* 0x000000ffff767224 */ /* 0x000fe400078e0060 */
.L_x_20895:
[----:B------:R-:W-:Y:S05]  /*84f0*/  BSYNC B2 ;  /* 0x0000000000027941 */ /* 0x000fea0003800000 */
.L_x_20893:
        /* <DEDUP_REMOVED lines=16> */
.L_x_20899:
[----:B------:R-:W-:Y:S05]  /*8600*/  BSYNC B3 ;  /* 0x0000000000037941 */ /* 0x000fea0003800000 */
.L_x_20898:
        /* <DEDUP_REMOVED lines=44> */
.L_x_20897:
[----:B------:R-:W-:Y:S05]  /*88d0*/  BSYNC B2 ;  /* 0x0000000000027941 */ /* 0x000fea0003800000 */
.L_x_20896:
        /* <DEDUP_REMOVED lines=9> */
.L_x_20892:
[----:B------:R-:W-:Y:S05]  /*8970*/  BSYNC B1 ;  /* 0x0000000000017941 */ /* 0x000fea0003800000 */
.L_x_20891:
        /* <DEDUP_REMOVED lines=15> */
.L_x_20901:
[----:B------:R-:W-:Y:S05]  /*8a70*/  BSYNC B1 ;  /* 0x0000000000017941 */ /* 0x000fea0003800000 */
.L_x_20900:
[----:B------:R-:W-:Y:S02]  /*8a80*/  IADD3 R111, R111, 0x80, RZ ;  /* 0x000000806f6f7810 */ /* 0x000fe40007ffe0ff */
[----:B------:R-:W-:Y:S02]  /*8a90*/  IADD3 R110, R110, 0x80, RZ ;  /* 0x000000806e6e7810 */ /* 0x000fe40007ffe0ff */
.L_x_20863:
[----:B------:R-:W-:Y:S05]  /*8aa0*/  BSYNC B0 ;  /* 0x0000000000007941 */ /* 0x000fea0003800000 */
.L_x_20862:
[----:B------:R-:W-:Y:S01]  /*8ab0*/  BSSY B0, `(.L_x_20902) ;  /* 0x0000189000007945 */ /* 0x000fe20003800000 */
[----:B------:R-:W-:Y:S05]  /*8ac0*/  @!P0 BRA `(.L_x_20903) ;  /* 0x0000187000008947 */ /* 0x000fea0003800000 */
[----:B------:R-:W-:-:S04]  /*8ad0*/  ISETP.NE.U32.AND P3, PT, RZ, c[0x0][0x180], PT ;  /* 0x00006000ff007a0c */ /* 0x000fc80003f65070 */
[----:B------:R-:W-:Y:S01]  /*8ae0*/  ISETP.NE.AND.EX P3, PT, RZ, c[0x0][0x184], PT, P3 ;  /* 0x00006100ff007a0c */ /* 0x000fe20003f65330 */
[----:B0-----:R-:W-:-:S12]  /*8af0*/  @P2 IMAD.MOV.U32 R93, RZ, RZ, 0x10 ;  /* 0x00000010ff5d2424 */ /* 0x001fd800078e00ff */
[----:B------:R-:W-:Y:S01]  /*8b00*/  @P3 MOV R90, 0x10 ;  /* 0x00000010005a3802 */ /* 0x000fe20000000f00 */
        /* <DEDUP_REMOVED lines=23> */
.L_x_20907:
[----:B------:R-:W-:Y:S02]  /*8c80*/  IMAD.MOV.U32 R108, RZ, RZ, R96 ;  /* 0x000000ffff6c7224 */ /* 0x000fe400078e0060 */
.L_x_20908:
[----:B------:R-:W-:Y:S05]  /*8c90*/  BSYNC B2 ;  /* 0x0000000000027941 */ /* 0x000fea0003800000 */
.L_x_20906:
        /* <DEDUP_REMOVED lines=16> */
.L_x_20912:
[----:B------:R-:W-:Y:S05]  /*8da0*/  BSYNC B3 ;  /* 0x0000000000037941 */ /* 0x000fea0003800000 */
.L_x_20911:
        /* <DEDUP_REMOVED lines=44> */
.L_x_20910:
[----:B------:R-:W-:Y:S05]  /*9070*/  BSYNC B2 ;  /* 0x0000000000027941 */ /* 0x000fea0003800000 */
.L_x_20909:
        /* <DEDUP_REMOVED lines=9> */
.L_x_20905:
[----:B0-----:R-:W-:Y:S05]  /*9110*/  BSYNC B1 ;  /* 0x0000000000017941 */ /* 0x001fea0003800000 */
.L_x_20904:
        /* <DEDUP_REMOVED lines=18> */
.L_x_20916:
[----:B------:R-:W-:Y:S02]  /*9240*/  IMAD.MOV.U32 R10, RZ, RZ, R96 ;  /* 0x000000ffff0a7224 */ /* 0x000fe400078e0060 */
.L_x_20917:
[----:B------:R-:W-:Y:S05]  /*9250*/  BSYNC B2 ;  /* 0x0000000000027941 */ /* 0x000fea0003800000 */
.L_x_20915:
        /* <DEDUP_REMOVED lines=16> */
.L_x_20921:
[----:B------:R-:W-:Y:S05]  /*9360*/  BSYNC B3 ;  /* 0x0000000000037941 */ /* 0x000fea0003800000 */
.L_x_20920:
        /* <DEDUP_REMOVED lines=44> */
.L_x_20919:
[----:B------:R-:W-:Y:S05]  /*9630*/  BSYNC B2 ;  /* 0x0000000000027941 */ /* 0x000fea0003800000 */
.L_x_20918:
        /* <DEDUP_REMOVED lines=9> */
.L_x_20914:
[----:B------:R-:W-:Y:S05]  /*96d0*/  BSYNC B1 ;  /* 0x0000000000017941 */ /* 0x000fea0003800000 */
.L_x_20913:
        /* <DEDUP_REMOVED lines=18> */
.L_x_20925:
[----:B------:R-:W-:Y:S02]  /*9800*/  MOV R10, R96 ;  /* 0x00000060000a7202 */ /* 0x000fe40000000f00 */
.L_x_20926:
[----:B------:R-:W-:Y:S05]  /*9810*/  BSYNC B2 ;  /* 0x0000000000027941 */ /* 0x000fea0003800000 */
.L_x_20924:
        /* <DEDUP_REMOVED lines=16> */
.L_x_20930:
[----:B------:R-:W-:Y:S05]  /*9920*/  BSYNC B3 ;  /* 0x0000000000037941 */ /* 0x000fea0003800000 */
.L_x_20929:
        /* <DEDUP_REMOVED lines=44> */
.L_x_20928:
[----:B------:R-:W-:Y:S05]  /*9bf0*/  BSYNC B2 ;  /* 0x0000000000027941 */ /* 0x000fea0003800000 */
.L_x_20927:
        /* <DEDUP_REMOVED lines=9> */
.L_x_20923:
[----:B------:R-:W-:Y:S05]  /*9c90*/  BSYNC B1 ;  /* 0x0000000000017941 */ /* 0x000fea0003800000 */
.L_x_20922:
        /* <DEDUP_REMOVED lines=18> */
.L_x_20934:
[----:B------:R-:W-:Y:S02]  /*9dc0*/  MOV R108, R96 ;  /* 0x00000060006c7202 */ /* 0x000fe40000000f00 */
.L_x_20935:
[----:B------:R-:W-:Y:S05]  /*9dd0*/  BSYNC B2 ;  /* 0x0000000000027941 */ /* 0x000fea0003800000 */
.L_x_20933:
        /* <DEDUP_REMOVED lines=16> */
.L_x_20939:
[----:B------:R-:W-:Y:S05]  /*9ee0*/  BSYNC B3 ;  /* 0x0000000000037941 */ /* 0x000fea0003800000 */
.L_x_20938:
        /* <DEDUP_REMOVED lines=44> */
.L_x_20937:
[----:B------:R-:W-:Y:S05]  /*a1b0*/  BSYNC B2 ;  /* 0x0000000000027941 */ /* 0x000fea0003800000 */
.L_x_20936:
        /* <DEDUP_REMOVED lines=9> */
.L_x_20932:
[----:B------:R-:W-:Y:S05]  /*a250*/  BSYNC B1 ;  /* 0x0000000000017941 */ /* 0x000fea0003800000 */
.L_x_20931:
[----:B------:R-:W-:-:S04]  /*a260*/  IMAD.MOV.U32 R92, RZ, RZ, 0x10 ;  /* 0x00000010ff5c7424 */ /* 0x000fc800078e00ff */
[----:B------:R-:W-:-:S05]  /*a270*/  IMAD.WIDE.U32 R92, R111, R92, c[0x0][0x188] ;  /* 0x000062006f5c7625 */ /* 0x000fca00078e005c */
[----:B------:R0:W-:Y:S01]  /*a280*/  STG.E.128 [R92.64], R88 ;  /* 0x000000585c007986 */ /* 0x0001e2000c101d06 */
        /* <DEDUP_REMOVED lines=11> */
.L_x_20903:
[----:B------:R-:W-:Y:S05]  /*a340*/  BSYNC B0 ;  /* 0x0000000000007941 */ /* 0x000fea0003800000 */
.L_x_20902:
        /* <DEDUP_REMOVED lines=36> */
.L_x_20956:
        /* <DEDUP_REMOVED lines=69> */
.L_x_20957:
        /* <DEDUP_REMOVED lines=17> */
[----:B------:R-:W1:Y:S01]  /*aaf0*/  @!P2 LDS.64 R92, [R108.X8] ;  /* 0x000000006c5ca984 */ /* 0x000e620000008a00 */
[----:B------:R-:W-:Y:S01]  /*ab00*/  LOP3.LUT P2, RZ, R109, 0x1f, R0, 0xf8, !PT ;  /* 0x0000001f6dff7812 */ /* 0x000fe2000784f800 */
[----:B0-----:R-:W-:-:S02]  /*ab10*/  IMAD.IADD R119, R114, 0x1, R115 ;  /* 0x0000000172777824 */ /* 0x001fc400078e0273 */
[----:B------:R-:W-:Y:S10]  /*ab20*/  I2F R114, R114 ;  /* 0x0000007200727306 */ /* 0x000ff40000201400 */
[C---:B------:R-:W-:Y:S01]  /*ab30*/  @!P2 LEA R112, P3, R6.reuse, c[0x0][0x1a0], 0x2 ;  /* 0x000068000670aa11 */ /* 0x040fe200078610ff */
[----:B------:R-:W-:Y:S03]  /*ab40*/  SHFL.DOWN PT, R108, R119, 0x1, 0x1f ;  /* 0x08201f00776c7f89 */ /* 0x000fe600000e0000 */
[----:B------:R-:W-:-:S02]  /*ab50*/  @!P2 LEA.HI.X R113, R6, c[0x0][0x1a4], R95, 0x2, P3 ;  /* 0x000069000671aa11 */ /* 0x000fc400018f145f */
[----:B------:R-:W-:-:S04]  /*ab60*/  @!P2 LEA R110, P3, R6, c[0x0][0x1a8], 0x2 ;  /* 0x00006a00066eaa11 */ /* 0x000fc800078610ff */
[----:B------:R-:W-:Y:S02]  /*ab70*/  @!P2 LEA.HI.X R111, R6, c[0x0][0x1ac], R95, 0x2, P3 ;  /* 0x00006b00066faa11 */ /* 0x000fe400018f145f */
[----:B------:R-:W0:Y:S01]  /*ab80*/  I2F R95, R119 ;  /* 0x00000077005f7306 */ /* 0x000e220000201400 */
[----:B------:R-:W-:Y:S01]  /*ab90*/  ISETP.NE.AND P3, PT, RZ, UR8, PT ;  /* 0x00000008ff007c0c */ /* 0x000fe2000bf65270 */
[----:B-1----:R-:W1:Y:S06]  /*aba0*/  SHFL.DOWN PT, R117, R92, 0x2, 0x1f ;  /* 0x08401f005c757f89 */ /* 0x002e6c00000e0000 */
        /* <DEDUP_REMOVED lines=63> */
.L_x_20945:
[----:B------:R-:W-:Y:S05]  /*afa0*/  BSYNC B1 ;  /* 0x0000000000017941 */ /* 0x000fea0003800000 */
.L_x_20944:
[----:B------:R-:W-:Y:S01]  /*afb0*/  ISETP.NE.AND P2, PT, R107, RZ, PT ;  /* 0x000000ff6b00720c */ /* 0x000fe20003f45270 */
        /* <DEDUP_REMOVED lines=18> */
.L_x_20947:
[----:B------:R-:W-:Y:S05]  /*b0e0*/  BSYNC B1 ;  /* 0x0000000000017941 */ /* 0x000fea0003800000 */
.L_x_20946:
        /* <DEDUP_REMOVED lines=19> */
.L_x_20949:
[----:B------:R-:W-:Y:S05]  /*b220*/  BSYNC B1 ;  /* 0x0000000000017941 */ /* 0x000fea0003800000 */
.L_x_20948:
        /* <DEDUP_REMOVED lines=19> */
.L_x_20951:
[----:B------:R-:W-:Y:S05]  /*b360*/  BSYNC B1 ;  /* 0x0000000000017941 */ /* 0x000fea0003800000 */
.L_x_20950:
        /* <DEDUP_REMOVED lines=19> */
.L_x_20953:
[----:B------:R-:W-:Y:S05]  /*b4a0*/  BSYNC B1 ;  /* 0x0000000000017941 */ /* 0x000fea0003800000 */
.L_x_20952:
[----:B------:R-:W-:Y:S05]  /*b4b0*/  @!P0 BRA `(.L_x_20943) ;  /* 0x000000f000008947 */ /* 0x000fea0003800000 */
[--C-:B0-----:R-:W-:Y:S02]  /*b4c0*/  FADD.FTZ R92, R88, -R108.reuse ;  /* 0x8000006c585c7221 */ /* 0x101fe40000010000 */
        /* <DEDUP_REMOVED lines=14> */
.L_x_20943:
[----:B0-----:R-:W-:Y:S05]  /*b5b0*/  BSYNC B0 ;  /* 0x0000000000007941 */ /* 0x001fea0003800000 */
.L_x_20942:
[----:B------:R-:W-:Y:S02]  /*b5c0*/  LOP3.LUT P2, RZ, R97, 0xff, RZ, 0xc0, !PT ;  /* 0x000000ff61ff7812 */ /* 0x000fe4000784c0ff */
[----:B------:R-:W-:Y:S02]  /*b5d0*/  IADD3 R6, R6, c[0x0][0x160], RZ ;  /* 0x0000580006067a10 */ /* 0x000fe40007ffe0ff */
[----:B------:R-:W-:Y:S02]  /*b5e0*/  SEL R97, RZ, 0x1, P2 ;  /* 0x00000001ff617807 */ /* 0x000fe40001000000 */
[----:B------:R-:W-:-:S13]  /*b5f0*/  ISETP.GE.AND P2, PT, R6, c[0x0][0x164], PT ;  /* 0x0000590006007a0c */ /* 0x000fda0003f46270 */
[----:B------:R-:W-:Y:S01]  /*b600*/  @P2 CALL.REL.NOINC `(.L_x_20954) ;  /* 0x0000001000002944 */ /* 0x000fe20003c00000 */
[----:B------:R-:W-:Y:S05]  /*b610*/  BRA `(.L_x_20955) ;  /* 0xffff56d000007947 */ /* 0x000fea000383ffff */
.L_x_20954:
[----:B------:R-:W-:Y:S05]  /*b620*/  EXIT ;  /* 0x000000000000794d */ /* 0x000fea0003800000 */
.L_x_20940:
[----:B------:R-:W-:Y:S01]  /*b630*/  HFMA2.MMA R112, -RZ, RZ, 0, 1.847743988037109375e-06 ;  /* 0x0000001fff707435 */ /* 0x000fe200000001ff */
[----:B------:R-:W-:Y:S01]  /*b640*/  IMAD.MOV.U32 R114, RZ, RZ, 0x1 ;  /* 0x00000001ff727424 */ /* 0x000fe200078e00ff */
[----:B------:R-:W-:Y:S01]  /*b650*/  MOV R108, 0xb680 ;  /* 0x0000b680006c7802 */ /* 0x000fe20000000f00 */
[----:B------:R-:W-:-:S03]  /*b660*/  IMAD.MOV.U32 R113, RZ, RZ, -0x1 ;  /* 0xffffffffff717424 */ /* 0x000fc600078e00ff */
[----:B-1---5:R-:W-:Y:S05]  /*b670*/  CALL.REL.NOINC `($__internal_154_$__cuda_sm70_shflsync_bfly_p) ;  /* 0x000006b000007944 */ /* 0x022fea0003c00000 */
[----:B-1----:R-:W-:Y:S01]  /*b680*/  IMAD.MOV.U32 R92, RZ, RZ, R114 ;  /* 0x000000ffff5c7224 */ /* 0x002fe200078e0072 */
[----:B0-----:R-:W-:Y:S05]  /*b690*/  BRA `(.L_x_20956) ;  /* 0xffffeef000007947 */ /* 0x001fea000383ffff */
.L_x_20941:
[----:B------:R-:W-:Y:S01]  /*b6a0*/  MOV R114, 0x2 ;  /* 0x0000000200727802 */ /* 0x000fe20000000f00 */
[----:B------:R-:W-:Y:S01]  /*b6b0*/  IMAD.MOV.U32 R112, RZ, RZ, 0x1f ;  /* 0x0000001fff707424 */ /* 0x000fe200078e00ff */
[----:B------:R-:W-:Y:S01]  /*b6c0*/  MOV R108, 0xb6f0 ;  /* 0x0000b6f0006c7802 */ /* 0x000fe20000000f00 */
[----:B------:R-:W-:Y:S02]  /*b6d0*/  IMAD.MOV.U32 R113, RZ, RZ, -0x1 ;  /* 0xffffffffff717424 */ /* 0x000fe400078e00ff */
[----:B-1---5:R-:W-:Y:S05]  /*b6e0*/  CALL.REL.NOINC `($__internal_154_$__cuda_sm70_shflsync_bfly_p) ;  /* 0x0000064000007944 */ /* 0x022fea0003c00000 */
[----:B01----:R-:W-:Y:S01]  /*b6f0*/  FADD.FTZ R93, R93, R114 ;  /* 0x000000725d5d7221 */ /* 0x003fe20000010000 */
[----:B------:R-:W-:Y:S01]  /*b700*/  HFMA2.MMA R114, -RZ, RZ, 0, 2.384185791015625e-07 ;  /* 0x00000004ff727435 */ /* 0x000fe200000001ff */
[----:B------:R-:W-:Y:S01]  /*b710*/  IMAD.MOV.U32 R112, RZ, RZ, 0x1f ;  /* 0x0000001fff707424 */ /* 0x000fe200078e00ff */
[----:B------:R-:W-:Y:S01]  /*b720*/  MOV R108, 0xb750 ;  /* 0x0000b750006c7802 */ /* 0x000fe20000000f00 */
[----:B------:R-:W-:-:S03]  /*b730*/  IMAD.MOV.U32 R113, RZ, RZ, -0x1 ;  /* 0xffffffffff717424 */ /* 0x000fc600078e00ff */
[----:B------:R-:W-:Y:S05]  /*b740*/  CALL.REL.NOINC `($__internal_154_$__cuda_sm70_shflsync_bfly_p) ;  /* 0x000005e000007944 */ /* 0x000fea0003c00000 */
[----:B01----:R-:W-:Y:S01]  /*b750*/  FADD.FTZ R93, R93, R114 ;  /* 0x000000725d5d7221 */ /* 0x003fe20000010000 */
[----:B------:R-:W-:Y:S01]  /*b760*/  MOV R114, 0x8 ;  /* 0x0000000800727802 */ /* 0x000fe20000000f00 */
[----:B------:R-:W-:Y:S01]  /*b770*/  IMAD.MOV.U32 R112, RZ, RZ, 0x1f ;  /* 0x0000001fff707424 */ /* 0x000fe200078e00ff */
[----:B------:R-:W-:Y:S01]  /*b780*/  MOV R108, 0xb7b0 ;  /* 0x0000b7b0006c7802 */ /* 0x000fe20000000f00 */
[----:B------:R-:W-:-:S02]  /*b790*/  IMAD.MOV.U32 R113, RZ, RZ, -0x1 ;  /* 0xffffffffff717424 */ /* 0x000fc400078e00ff */
[----:B------:R-:W-:Y:S05]  /*b7a0*/  CALL.REL.NOINC `($__internal_154_$__cuda_sm70_shflsync_bfly_p) ;  /* 0x0000058000007944 */ /* 0x000fea0003c00000 */
[----:B01----:R-:W-:Y:S01]  /*b7b0*/  FADD.FTZ R93, R93, R114 ;  /* 0x000000725d5d7221 */ /* 0x003fe20000010000 */
[----:B------:R-:W-:Y:S01]  /*b7c0*/  HFMA2.MMA R114, -RZ, RZ, 0, 9.5367431640625e-07 ;  /* 0x00000010ff727435 */ /* 0x000fe200000001ff */
[----:B------:R-:W-:Y:S01]  /*b7d0*/  IMAD.MOV.U32 R112, RZ, RZ, 0x1f ;  /* 0x0000001fff707424 */ /* 0x000fe200078e00ff */
[----:B------:R-:W-:Y:S01]  /*b7e0*/  MOV R108, 0xb810 ;  /* 0x0000b810006c7802 */ /* 0x000fe20000000f00 */
[----:B------:R-:W-:-:S03]  /*b7f0*/  IMAD.MOV.U32 R113, RZ, RZ, -0x1 ;  /* 0xffffffffff717424 */ /* 0x000fc600078e00ff */
[----:B------:R-:W-:Y:S05]  /*b800*/  CALL.REL.NOINC `($__internal_154_$__cuda_sm70_shflsync_bfly_p) ;  /* 0x0000052000007944 */ /* 0x000fea0003c00000 */
        /* <DEDUP_REMOVED lines=55> */
[----:B------:R-:W-:Y:S05]  /*bb80*/  CALL.REL.NOINC `($__internal_154_$__cuda_sm70_shflsync_bfly_p) ;  /* 0x000001a000007944 */ /* 0x000fea0003c00000 */
[----:B01----:R-:W-:Y:S01]  /*bb90*/  FADD.FTZ R93, R93, R114 ;  /* 0x000000725d5d7221 */ /* 0x003fe20000010000 */
[----:B------:R-:W-:Y:S01]  /*bba0*/  HFMA2.MMA R114, -RZ, RZ, 0, 1.1920928955078125e-07 ;  /* 0x00000002ff727435 */ /* 0x000fe200000001ff */
        /* <DEDUP_REMOVED lines=8> */
[----:B------:R-:W-:Y:S02]  /*bc30*/  IMAD.MOV.U32 R113, RZ, RZ, -0x1 ;  /* 0xffffffffff717424 */ /* 0x000fe400078e00ff */
[----:B------:R-:W-:Y:S05]  /*bc40*/  CALL.REL.NOINC `($__internal_154_$__cuda_sm70_shflsync_bfly_p) ;  /* 0x000000e000007944 */ /* 0x000fea0003c00000 */
[----:B01----:R-:W-:Y:S01]  /*bc50*/  FADD.FTZ R93, R93, R114 ;  /* 0x000000725d5d7221 */ /* 0x003fe20000010000 */
[----:B------:R-:W-:Y:S01]  /*bc60*/  HFMA2.MMA R114, -RZ, RZ, 0, 4.76837158203125e-07 ;  /* 0x00000008ff727435 */ /* 0x000fe200000001ff */
[----:B------:R-:W-:Y:S01]  /*bc70*/  IMAD.MOV.U32 R112, RZ, RZ, 0x1f ;  /* 0x0000001fff707424 */ /* 0x000fe200078e00ff */
[----:B------:R-:W-:Y:S01]  /*bc80*/  MOV R108, 0xbcb0 ;  /* 0x0000bcb0006c7802 */ /* 0x000fe20000000f00 */
[----:B------:R-:W-:-:S03]  /*bc90*/  IMAD.MOV.U32 R113, RZ, RZ, -0x1 ;  /* 0xffffffffff717424 */ /* 0x000fc600078e00ff */
[----:B------:R-:W-:Y:S05]  /*bca0*/  CALL.REL.NOINC `($__internal_154_$__cuda_sm70_shflsync_bfly_p) ;  /* 0x0000008000007944 */ /* 0x000fea0003c00000 */
[----:B-1----:R-:W-:Y:S01]  /*bcb0*/  FADD.FTZ R111, R93, R114 ;  /* 0x000000725d6f7221 */ /* 0x002fe20000010000 */
[----:B------:R-:W-:Y:S01]  /*bcc0*/  MOV R114, 0x10 ;  /* 0x0000001000727802 */ /* 0x000fe20000000f00 */
[----:B0-----:R-:W-:Y:S01]  /*bcd0*/  IMAD.MOV.U32 R112, RZ, RZ, 0x1f ;  /* 0x0000001fff707424 */ /* 0x001fe200078e00ff */
[----:B------:R-:W-:Y:S01]  /*bce0*/  MOV R108, 0xbd20 ;  /* 0x0000bd20006c7802 */ /* 0x000fe20000000f00 */
[----:B------:R-:W-:Y:S01]  /*bcf0*/  IMAD.MOV.U32 R113, RZ, RZ, -0x1 ;  /* 0xffffffffff717424 */ /* 0x000fe200078e00ff */
[----:B------:R-:W-:-:S02]  /*bd00*/  MOV R93, R111 ;  /* 0x0000006f005d7202 */ /* 0x000fc40000000f00 */
[----:B------:R-:W-:Y:S05]  /*bd10*/  CALL.REL.NOINC `($__internal_154_$__cuda_sm70_shflsync_bfly_p) ;  /* 0x0000001000007944 */ /* 0x000fea0003c00000 */
[----:B01----:R-:W-:Y:S05]  /*bd20*/  BRA `(.L_x_20957) ;  /* 0xffffecb000007947 */ /* 0x003fea000383ffff */
        .weak           $__internal_154_$__cuda_sm70_shflsync_bfly_p
        .type           $__internal_154_$__cuda_sm70_shflsync_bfly_p,@function
        .size           $__internal_154_$__cuda_sm70_shflsync_bfly_p,(.L_x_22242 - $__internal_154_$__cuda_sm70_shflsync_bfly_p)
$__internal_154_$__cuda_sm70_shflsync_bfly_p:
[----:B------:R-:W-:Y:S01]  /*bd30*/  IMAD.MOV.U32 R109, RZ, RZ, 0x0 ;  /* 0x00000000ff6d7424 */ /* 0x000fe200078e00ff */
[----:B------:R-:W-:Y:S04]  /*bd40*/  WARPSYNC R113 ;  /* 0x0000007100007348 */ /* 0x000fe80003800000 */
[----:B------:R0:W1:Y:S01]  /*bd50*/  SHFL.BFLY PT, R114, R93, R114, R112 ;  /* 0x0c0000725d727389 */ /* 0x00006200000e0070 */
[----:B------:R-:W-:Y:S05]  /*bd60*/  RET.REL.NODEC R108 `(_ZN10layer_norm13ln_fwd_kernelINS_13Kernel_traitsIfffffjLj3072ELj1ELj1ELj4ELj16ENS_18Kernel_traits_baseILj3072EfffffjLj128EEEEELb1ELb0ELb1ELb0EEEvNS_9FwdParamsE) ;  /* 0xffff42906c007950 */ /* 0x000fea0003c3ffff */
.L_x_20958:
        /* <DEDUP_REMOVED lines=9> */
.L_x_22242:


//--------------------- .text._ZN10layer_norm13ln_fwd_kernelINS_13Kernel_traitsIfffffjLj3072ELj1ELj1ELj4ELj16ENS_18Kernel_traits_baseILj3072EfffffjLj128EEEEELb1ELb0ELb1ELb1EEEvNS_9FwdParamsE --------------------------
	.section	.text._ZN10layer_norm13ln_fwd_kernelINS_13Kernel_traitsIfffffjLj3072ELj1ELj1ELj4ELj16ENS_18Kernel_traits_baseILj3072EfffffjLj128EEEEELb1ELb0ELb1ELb1EEEvNS_9FwdParamsE,"ax",@progbits
	.sectioninfo	@"SHI_REGISTERS=127"
	.align	128
        .global         _ZN10layer_norm13ln_fwd_kernelINS_13Kernel_traitsIfffffjLj3072ELj1ELj1ELj4ELj16ENS_18Kernel_traits_baseILj3072EfffffjLj128EEEEELb1ELb0ELb1ELb1EEEvNS_9FwdParamsE
        .type           _ZN10layer_norm13ln_fwd_kernelINS_13Kernel_traitsIfffffjLj3072ELj1ELj1ELj4ELj16ENS_18Kernel_traits_baseILj3072EfffffjLj128EEEEELb1ELb0ELb1ELb1EEEvNS_9FwdParamsE,@function
        .size           _ZN10layer_norm13ln_fwd_kernelINS_13Kernel_traitsIfffffjLj3072ELj1ELj1ELj4ELj16ENS_18Kernel_traits_baseILj3072EfffffjLj128EEEEELb1ELb0ELb1ELb1EEEvNS_9FwdParamsE,(.L_x_22243 - _ZN10layer_norm13ln_fwd_kernelINS_13Kernel_traitsIfffffjLj3072ELj1ELj1ELj4ELj16ENS_18Kernel_traits_baseILj3072EfffffjLj128EEEEELb1ELb0ELb1ELb1EEEvNS_9FwdParamsE)
        .other          _ZN10layer_norm13ln_fwd_kernelINS_13Kernel_traitsIfffffjLj3072ELj1ELj1ELj4ELj16ENS_18Kernel_traits_baseILj3072EfffffjLj128EEEEELb1ELb0ELb1ELb1EEEvNS_9FwdParamsE,@"STO_CUDA_ENTRY STV_DEFAULT"
_ZN10layer_norm13ln_fwd_kernelINS_13Kernel_traitsIfffffjLj3072ELj1ELj1ELj4ELj16ENS_18Kernel_traits_baseILj3072EfffffjLj128EEEEELb1ELb0ELb1ELb1EEEvNS_9FwdParamsE:
.text._ZN10layer_norm13ln_fwd_kernelINS_13Kernel_traitsIfffffjLj3072ELj1ELj1ELj4ELj16ENS_18Kernel_traits_baseILj3072EfffffjLj128EEEEELb1ELb0ELb1ELb1EEEvNS_9FwdParamsE:
        /* <DEDUP_REMOVED lines=108> */
[----:B0-----:R1:W5:Y:S01]  /*06c0*/  LDG.E.128 R4, [R52.64+0x2800] ;  /* 0x0028000634047981 */ /* 0x001362000c1e1d00 */
[----:B------:R-:W-:Y:S01]  /*06d0*/  UIADD3 UR25, UR4, -0x700cb87f, URZ ;  /* 0x8ff3478104197890 */ /* 0x000fe2000fffe03f */
[----:B------:R-:W-:Y:S01]  /*06e0*/  IMAD R95, R95, -0x2daee0ad, RZ ;  /* 0xd2511f535f5f7824 */ /* 0x000fe200078e02ff */
[----:B------:R-:W-:Y:S01]  /*06f0*/  UIADD3 UR26, UR5, -0x695add53, URZ ;  /* 0x96a522ad051a7890 */ /* 0x000fe2000fffe03f */
[----:B------:R-:W-:Y:S01]  /*0700*/  IMAD R91, R91, -0x326172a9, RZ ;  /* 0xcd9e8d575b5b7824 */ /* 0x000fe200078e02ff */
[----:B------:R-:W-:Y:S01]  /*0710*/  MOV R3, R54 ;  /* 0x0000003600037202 */ /* 0x000fe20000000f00 */
[----:B------:R-:W-:Y:S01]  /*0720*/  IMAD.HI.U32 R58, R92, -0x326172a9, RZ ;  /* 0xcd9e8d575c3a7827 */ /* 0x000fe200078e00ff */
[----:B------:R-:W-:Y:S01]  /*0730*/  LOP3.LUT R96, R96, 0x3, RZ, 0xc0, !PT ;  /* 0x0000000360607812 */ /* 0x000fe200078ec0ff */
[----:B------:R-:W-:-:S02]  /*0740*/  ULDC.U8 UR8, c[0x0][0x1f0] ;  /* 0x00007c0000087ab9 */ /* 0x000fc40000000000 */
[----:B------:R-:W-:Y:S01]  /*0750*/  IMAD.HI.U32 R56, R94, -0x2daee0ad, RZ ;  /* 0xd2511f535e387827 */ /* 0x000fe200078e00ff */
[----:B------:R-:W-:-:S03]  /*0760*/  LOP3.LUT R91, R58, UR25, R91, 0x96, !PT ;  /* 0x000000193a5b7c12 */ /* 0x000fc6000f8e965b */
[----:B------:R-:W-:Y:S01]  /*0770*/  IMAD.MOV.U32 R87, RZ, RZ, 0x1 ;  /* 0x00000001ff577424 */ /* 0x000fe200078e00ff */
[----:B------:R-:W-:Y:S01]  /*0780*/  LOP3.LUT R95, R56, UR26, R95, 0x96, !PT ;  /* 0x0000001a385f7c12 */ /* 0x000fe2000f8e965f */
[----:B------:R-:W-:Y:S02]  /*0790*/  IMAD R92, R92, -0x326172a9, RZ ;  /* 0xcd9e8d575c5c7824 */ /* 0x000fe400078e02ff */
[----:B------:R-:W-:Y:S02]  /*07a0*/  IMAD R94, R94, -0x2daee0ad, RZ ;  /* 0xd2511f535e5e7824 */ /* 0x000fe400078e02ff */
[----:B-1----:R-:W-:Y:S02]  /*07b0*/  IMAD.MOV.U32 R86, RZ, RZ, RZ ;  /* 0x000000ffff567224 */ /* 0x002fe400078e00ff */
.L_x_21192:
[----:B------:R-:W-:-:S10]  /*07c0*/  HFMA2.MMA R101, -RZ, RZ, 0, 2.384185791015625e-07 ;  /* 0x00000004ff657435 */ /* 0x000fd400000001ff */
        /* <DEDUP_REMOVED lines=12> */
[----:B------:R-:W3:Y:S01]  /*0890*/  @P0 LDG.E.128 R52, [R66.64] ;  /* 0x0000000642340981 */ /* 0x000ee2000c1e1d00 */
        /* <DEDUP_REMOVED lines=9> */
[----:B-----5:R0:W5:Y:S04]  /*0930*/  LDG.E R98, [R62.64] ;  /* 0x000000063e627981 */ /* 0x020168000c1e1900 */
        /* <DEDUP_REMOVED lines=21> */
.L_x_20962:
[----:B------:R-:W-:Y:S02]  /*0a90*/  IMAD.MOV.U32 R61, RZ, RZ, R92 ;  /* 0x000000ffff3d7224 */ /* 0x000fe400078e005c */
.L_x_20963:
[----:B------:R-:W-:Y:S05]  /*0aa0*/  BSYNC B1 ;  /* 0x0000000000017941 */ /* 0x000fea0003800000 */
.L_x_20961:
        /* <DEDUP_REMOVED lines=16> */
.L_x_20967:
[----:B------:R-:W-:Y:S05]  /*0bb0*/  BSYNC B2 ;  /* 0x0000000000027941 */ /* 0x000fea0003800000 */
.L_x_20966:
        /* <DEDUP_REMOVED lines=43> */
.L_x_20965:
[----:B------:R-:W-:Y:S05]  /*0e70*/  BSYNC B1 ;  /* 0x0000000000017941 */ /* 0x000fea0003800000 */
.L_x_20964:
        /* <DEDUP_REMOVED lines=9> */
.L_x_20960:
[----:B0-----:R-:W-:Y:S05]  /*0f10*/  BSYNC B0 ;  /* 0x0000000000007941 */ /* 0x001fea0003800000 */
.L_x_20959:
        /* <DEDUP_REMOVED lines=18> */
.L_x_20971:
[----:B------:R-:W-:Y:S02]  /*1040*/  IMAD.MOV.U32 R62, RZ, RZ, R92 ;  /* 0x000000ffff3e7224 */ /* 0x000fe400078e005c */
.L_x_20972:
[----:B------:R-:W-:Y:S05]  /*1050*/  BSYNC B1 ;  /* 0x0000000000017941 */ /* 0x000fea0003800000 */
.L_x_20970:
        /* <DEDUP_REMOVED lines=16> */
.L_x_20976:
[----:B------:R-:W-:Y:S05]  /*1160*/  BSYNC B2 ;  /* 0x0000000000027941 */ /* 0x000fea0003800000 */
.L_x_20975:
        /* <DEDUP_REMOVED lines=43> */
.L_x_20974:
[----:B------:R-:W-:Y:S05]  /*1420*/  BSYNC B1 ;  /* 0x0000000000017941 */ /* 0x000fea0003800000 */
.L_x_20973:
        /* <DEDUP_REMOVED lines=9> */
.L_x_20969:
[----:B------:R-:W-:Y:S05]  /*14c0*/  BSYNC B0 ;  /* 0x0000000000007941 */ /* 0x000fea0003800000 */
.L_x_20968:
        /* <DEDUP_REMOVED lines=18> */
.L_x_20980:
[----:B------:R-:W-:Y:S02]  /*15f0*/  MOV R63, R92 ;  /* 0x0000005c003f7202 */ /* 0x000fe40000000f00 */
.L_x_20981:
[----:B------:R-:W-:Y:S05]  /*1600*/  BSYNC B1 ;  /* 0x0000000000017941 */ /* 0x000fea0003800000 */
.L_x_20979:
        /* <DEDUP_REMOVED lines=16> */
.L_x_20985:
[----:B------:R-:W-:Y:S05]  /*1710*/  BSYNC B2 ;  /* 0x0000000000027941 */ /* 0x000fea0003800000 */
.L_x_20984:
        /* <DEDUP_REMOVED lines=43> */
.L_x_20983:
[----:B------:R-:W-:Y:S05]  /*19d0*/  BSYNC B1 ;  /* 0x0000000000017941 */ /* 0x000fea0003800000 */
.L_x_20982:
        /* <DEDUP_REMOVED lines=9> */
.L_x_20978:
[----:B------:R-:W-:Y:S05]  /*1a70*/  BSYNC B0 ;  /* 0x0000000000007941 */ /* 0x000fea0003800000 */
.L_x_20977:
        /* <DEDUP_REMOVED lines=18> */
.L_x_20989:
[----:B------:R-:W-:Y:S02]  /*1ba0*/  IMAD.MOV.U32 R64, RZ, RZ, R92 ;  /* 0x000000ffff407224 */ /* 0x000fe400078e005c */
.L_x_20990:
[----:B------:R-:W-:Y:S05]  /*1bb0*/  BSYNC B1 ;  /* 0x0000000000017941 */ /* 0x000fea0003800000 */
.L_x_20988:
        /* <DEDUP_REMOVED lines=16> */
.L_x_20994:
[----:B------:R-:W-:Y:S05]  /*1cc0*/  BSYNC B2 ;  /* 0x0000000000027941 */ /* 0x000fea0003800000 */
.L_x_20993:
        /* <DEDUP_REMOVED lines=42> */
.L_x_20992:
[----:B------:R-:W-:Y:S05]  /*1f70*/  BSYNC B1 ;  /* 0x0000000000017941 */ /* 0x000fea0003800000 */
.L_x_20991:
        /* <DEDUP_REMOVED lines=9> */
.L_x_20987:
[----:B------:R-:W-:Y:S05]  /*2010*/  BSYNC B0 ;  /* 0x0000000000007941 */ /* 0x000fea0003800000 */
.L_x_20986:
        /* <DEDUP_REMOVED lines=18> */
.L_x_20996:
[----:B------:R-:W-:Y:S05]  /*2140*/  BSYNC B0 ;  /* 0x0000000000007941 */ /* 0x000fea0003800000 */
.L_x_20995:
[----:B------:R-:W-:Y:S01]  /*2150*/  @P2 IMAD.WIDE.U32 R72, R68, R97, c[0x0][0x170] ;  /* 0x00005c0044482625 */ /* 0x000fe200078e0061 */
[----:B------:R-:W2:Y:S04]  /*2160*/  @P0 LDG.E.128 R52, [R66.64] ;  /* 0x0000000642340981 */ /* 0x000ea8000c1e1d00 */
[----:B-----5:R1:W5:Y:S01]  /*2170*/  @P2 LDG.E.128 R56, [R72.64] ;  /* 0x0000000648382981 */ /* 0x020362000c1e1d00 */
[----:B------:R-:W-:Y:S01]  /*2180*/  @!P3 ISETP.NE.U32.AND P1, PT, RZ, c[0x0][0x180], PT ;  /* 0x00006000ff00ba0c */ /* 0x000fe20003f25070 */
[----:B------:R-:W-:Y:S01]  /*2190*/  BSSY B0, `(.L_x_20997) ;  /* 0x0000059000007945 */ /* 0x000fe20003800000 */
[----:B0-----:R-:W-:Y:S02]  /*21a0*/  @!P3 IMAD.MOV.U32 R71, RZ, RZ, R69 ;  /* 0x000000ffff47b224 */ /* 0x001fe400078e0045 */
[----:B------:R-:W-:-:S04]  /*21b0*/  @!P3 ISETP.NE.AND.EX P1, PT, RZ, c[0x0][0x184], PT, P1 ;  /* 0x00006100ff00ba0c */ /* 0x000fc80003f25310 */
        /* <DEDUP_REMOVED lines=14> */
.L_x_21000:
[----:B------:R-:W-:Y:S02]  /*22a0*/  IMAD.MOV.U32 R65, RZ, RZ, R92 ;  /* 0x000000ffff417224 */ /* 0x000fe400078e005c */
.L_x_21001:
[----:B------:R-:W-:Y:S05]  /*22b0*/  BSYNC B1 ;  /* 0x0000000000017941 */ /* 0x000fea0003800000 */
.L_x_20999:
        /* <DEDUP_REMOVED lines=16> */
.L_x_21005:
[----:B------:R-:W-:Y:S05]  /*23c0*/  BSYNC B2 ;  /* 0x0000000000027941 */ /* 0x000fea0003800000 */
.L_x_21004:
        /* <DEDUP_REMOVED lines=43> */
.L_x_21003:
[----:B------:R-:W-:Y:S05]  /*2680*/  BSYNC B1 ;  /* 0x0000000000017941 */ /* 0x000fea0003800000 */
.L_x_21002:
        /* <DEDUP_REMOVED lines=9> */
.L_x_20998:
[----:B-1----:R-:W-:Y:S05]  /*2720*/  BSYNC B0 ;  /* 0x0000000000007941 */ /* 0x002fea0003800000 */
.L_x_20997:
        /* <DEDUP_REMOVED lines=18> */
.L_x_21009:
[----:B------:R-:W-:Y:S02]  /*2850*/  IMAD.MOV.U32 R66, RZ, RZ, R92 ;  /* 0x000000ffff427224 */ /* 0x000fe400078e005c */
.L_x_21010:
[----:B------:R-:W-:Y:S05]  /*2860*/  BSYNC B1 ;  /* 0x0000000000017941 */ /* 0x000fea0003800000 */
.L_x_21008:
        /* <DEDUP_REMOVED lines=16> */
.L_x_21014:
[----:B------:R-:W-:Y:S05]  /*2970*/  BSYNC B2 ;  /* 0x0000000000027941 */ /* 0x000fea0003800000 */
.L_x_21013:
        /* <DEDUP_REMOVED lines=43> */
.L_x_21012:
[----:B------:R-:W-:Y:S05]  /*2c30*/  BSYNC B1 ;  /* 0x0000000000017941 */ /* 0x000fea0003800000 */
.L_x_21011:
        /* <DEDUP_REMOVED lines=9> */
.L_x_21007:
[----:B------:R-:W-:Y:S05]  /*2cd0*/  BSYNC B0 ;  /* 0x0000000000007941 */ /* 0x000fea0003800000 */
.L_x_21006:
        /* <DEDUP_REMOVED lines=18> */
.L_x_21018:
[----:B------:R-:W-:Y:S02]  /*2e00*/  MOV R67, R92 ;  /* 0x0000005c00437202 */ /* 0x000fe40000000f00 */
.L_x_21019:
[----:B------:R-:W-:Y:S05]  /*2e10*/  BSYNC B1 ;  /* 0x0000000000017941 */ /* 0x000fea0003800000 */
.L_x_21017:
        /* <DEDUP_REMOVED lines=16> */
.L_x_21023:
[----:B------:R-:W-:Y:S05]  /*2f20*/  BSYNC B2 ;  /* 0x0000000000027941 */ /* 0x000fea0003800000 */
.L_x_21022:
        /* <DEDUP_REMOVED lines=43> */
.L_x_21021:
[----:B------:R-:W-:Y:S05]  /*31e0*/  BSYNC B1 ;  /* 0x0000000000017941 */ /* 0x000fea0003800000 */
.L_x_21020:
        /* <DEDUP_REMOVED lines=9> */
.L_x_21016:
[----:B------:R-:W-:Y:S05]  /*3280*/  BSYNC B0 ;  /* 0x0000000000007941 */ /* 0x000fea0003800000 */
.L_x_21015:
        /* <DEDUP_REMOVED lines=18> */
.L_x_21027:
[----:B------:R-:W-:Y:S02]  /*33b0*/  IMAD.MOV.U32 R69, RZ, RZ, R92 ;  /* 0x000000ffff457224 */ /* 0x000fe400078e005c */
.L_x_21028:
[----:B------:R-:W-:Y:S05]  /*33c0*/  BSYNC B1 ;  /* 0x0000000000017941 */ /* 0x000fea0003800000 */
.L_x_21026:
        /* <DEDUP_REMOVED lines=16> */
.L_x_21032:
[----:B------:R-:W-:Y:S05]  /*34d0*/  BSYNC B2 ;  /* 0x0000000000027941 */ /* 0x000fea0003800000 */
.L_x_21031:
        /* <DEDUP_REMOVED lines=42> */
.L_x_21030:
[----:B------:R-:W-:Y:S05]  /*3780*/  BSYNC B1 ;  /* 0x0000000000017941 */ /* 0x000fea0003800000 */
.L_x_21029:
        /* <DEDUP_REMOVED lines=9> */
.L_x_21025:
[----:B------:R-:W-:Y:S05]  /*3820*/  BSYNC B0 ;  /* 0x0000000000007941 */ /* 0x000fea0003800000 */
.L_x_21024:
[-C--:B------:R-:W-:Y:S01]  /*3830*/  IMAD.WIDE.U32 R76, R70, R97.reuse, c[0x0][0x188] ;  /* 0x00006200464c7625 */ /* 0x080fe200078e0061 */
[----:B------:R-:W-:Y:S01]  /*3840*/  IADD3 R74, R102, 0x100, RZ ;  /* 0x00000100664a7810 */ /* 0x000fe20007ffe0ff */
[----:B------:R-:W-:Y:S01]  /*3850*/  BSSY B0, `(.L_x_21033) ;  /* 0x000000f000007945 */ /* 0x000fe20003800000 */
[----:B------:R-:W-:Y:S02]  /*3860*/  IADD3 R72, R100, 0x100, RZ ;  /* 0x0000010064487810 */ /* 0x000fe40007ffe0ff */
[----:B------:R0:W-:Y:S01]  /*3870*/  STG.E.128 [R76.64], R64 ;  /* 0x000000404c007986 */ /* 0x0001e2000c101d06 */
[----:B------:R-:W-:Y:S01]  /*3880*/  @P0 IMAD.WIDE.U32 R70, R74, R97, c[0x0][0x180] ;  /* 0x000060004a460625 */ /* 0x000fe200078e0061 */
[----:B------:R-:W-:Y:S05]  /*3890*/  @!P2 BRA `(.L_x_21034) ;  /* 0x000000a00000a947 */ /* 0x000fea0003800000 */
[----:B------:R-:W-:Y:S01]  /*38a0*/  IMAD.U32 R75, R90, 0x10000, RZ ;  /* 0x000100005a4b7824 */ /* 0x000fe200078e00ff */
[----:B------:R-:W-:Y:S02]  /*38b0*/  LOP3.LUT R69, R93, 0xffff, RZ, 0xc0, !PT ;  /* 0x0000ffff5d457812 */ /* 0x000fe400078ec0ff */
[----:B------:R-:W-:-:S02]  /*38c0*/  LOP3.LUT R78, R89, 0xff, RZ, 0xc0, !PT ;  /* 0x000000ff594e7812 */ /* 0x000fc400078ec0ff */
[----:B0-----:R-:W-:Y:S02]  /*38d0*/  LOP3.LUT R76, R75, 0xff0000, RZ, 0xc0, !PT ;  /* 0x00ff00004b4c7812 */ /* 0x001fe400078ec0ff */
[----:B------:R-:W-:Y:S02]  /*38e0*/  LOP3.LUT R75, R88, 0xff, RZ, 0xc0, !PT ;  /* 0x000000ff584b7812 */ /* 0x000fe400078ec0ff */
[----:B------:R-:W-:-:S05]  /*38f0*/  LEA R69, R69, R76, 0x18 ;  /* 0x0000004c45457211 */ /* 0x000fca00078ec0ff */
[----:B------:R-:W-:Y:S02]  /*3900*/  IMAD R78, R78, 0x100, R69 ;  /* 0x000001004e4e7824 */ /* 0x000fe400078e0245 */
[----:B------:R-:W-:-:S04]  /*3910*/  IMAD.WIDE.U32 R68, R68, R101, c[0x0][0x190] ;  /* 0x0000640044447625 */ /* 0x000fc800078e0065 */
[----:B------:R-:W-:-:S05]  /*3920*/  IMAD.IADD R75, R78, 0x1, R75 ;  /* 0x000000014e4b7824 */ /* 0x000fca00078e024b */
[----:B------:R0:W-:Y:S02]  /*3930*/  STG.E [R68.64], R75 ;  /* 0x0000004b44007986 */ /* 0x0001e4000c101906 */
.L_x_21034:
[----:B------:R-:W-:Y:S05]  /*3940*/  BSYNC B0 ;  /* 0x0000000000007941 */ /* 0x000fea0003800000 */
.L_x_21033:
        /* <DEDUP_REMOVED lines=21> */
.L_x_21038:
[----:B------:R-:W-:Y:S02]  /*3aa0*/  IMAD.MOV.U32 R69, RZ, RZ, R92 ;  /* 0x000000ffff457224 */ /* 0x000fe400078e005c */
.L_x_21039:
[----:B------:R-:W-:Y:S05]  /*3ab0*/  BSYNC B1 ;  /* 0x0000000000017941 */ /* 0x000fea0003800000 */
.L_x_21037:
        /* <DEDUP_REMOVED lines=16> */
.L_x_21043:
[----:B------:R-:W-:Y:S05]  /*3bc0*/  BSYNC B2 ;  /* 0x0000000000027941 */ /* 0x000fea0003800000 */
.L_x_21042:
        /* <DEDUP_REMOVED lines=43> */
.L_x_21041:
[----:B------:R-:W-:Y:S05]  /*3e80*/  BSYNC B1 ;  /* 0x0000000000017941 */ /* 0x000fea0003800000 */
.L_x_21040:
        /* <DEDUP_REMOVED lines=9> */
.L_x_21036:
[----:B0-----:R-:W-:Y:S05]  /*3f20*/  BSYNC B0 ;  /* 0x0000000000007941 */ /* 0x001fea0003800000 */
.L_x_21035:
        /* <DEDUP_REMOVED lines=18> */
.L_x_21047:
[----:B------:R-:W-:Y:S02]  /*4050*/  MOV R70, R92 ;  /* 0x0000005c00467202 */ /* 0x000fe40000000f00 */
.L_x_21048:
[----:B------:R-:W-:Y:S05]  /*4060*/  BSYNC B1 ;  /* 0x0000000000017941 */ /* 0x000fea0003800000 */
.L_x_21046:
        /* <DEDUP_REMOVED lines=16> */
.L_x_21052:
[----:B------:R-:W-:Y:S05]  /*4170*/  BSYNC B2 ;  /* 0x0000000000027941 */ /* 0x000fea0003800000 */
.L_x_21051:
        /* <DEDUP_REMOVED lines=43> */
.L_x_21050:
[----:B------:R-:W-:Y:S05]  /*4430*/  BSYNC B1 ;  /* 0x0000000000017941 */ /* 0x000fea0003800000 */
.L_x_21049:
        /* <DEDUP_REMOVED lines=9> */
.L_x_21045:
[----:B------:R-:W-:Y:S05]  /*44d0*/  BSYNC B0 ;  /* 0x0000000000007941 */ /* 0x000fea0003800000 */
.L_x_21044:
        /* <DEDUP_REMOVED lines=18> */
.L_x_21056:
[----:B------:R-:W-:Y:S02]  /*4600*/  IMAD.MOV.U32 R71, RZ, RZ, R92 ;  /* 0x000000ffff477224 */ /* 0x000fe400078e005c */
.L_x_21057:
[----:B------:R-:W-:Y:S05]  /*4610*/  BSYNC B1 ;  /* 0x0000000000017941 */ /* 0x000fea0003800000 */
.L_x_21055:
        /* <DEDUP_REMOVED lines=16> */
.L_x_21061:
[----:B------:R-:W-:Y:S05]  /*4720*/  BSYNC B2 ;  /* 0x0000000000027941 */ /* 0x000fea0003800000 */
.L_x_21060:
        /* <DEDUP_REMOVED lines=43> */
.L_x_21059:
[----:B------:R-:W-:Y:S05]  /*49e0*/  BSYNC B1 ;  /* 0x0000000000017941 */ /* 0x000fea0003800000 */
.L_x_21058:
        /* <DEDUP_REMOVED lines=9> */
.L_x_21054:
[----:B------:R-:W-:Y:S05]  /*4a80*/  BSYNC B0 ;  /* 0x0000000000007941 */ /* 0x000fea0003800000 */
.L_x_21053:
        /* <DEDUP_REMOVED lines=18> */
.L_x_21065:
[----:B------:R-:W-:Y:S02]  /*4bb0*/  IMAD.MOV.U32 R73, RZ, RZ, R92 ;  /* 0x000000ffff497224 */ /* 0x000fe400078e005c */
.L_x_21066:
[----:B------:R-:W-:Y:S05]  /*4bc0*/  BSYNC B1 ;  /* 0x0000000000017941 */ /* 0x000fea0003800000 */
.L_x_21064:
        /* <DEDUP_REMOVED lines=16> */
.L_x_21070:
[----:B------:R-:W-:Y:S05]  /*4cd0*/  BSYNC B2 ;  /* 0x0000000000027941 */ /* 0x000fea0003800000 */
.L_x_21069:
        /* <DEDUP_REMOVED lines=42> */
.L_x_21068:
[----:B------:R-:W-:Y:S05]  /*4f80*/  BSYNC B1 ;  /* 0x0000000000017941 */ /* 0x000fea0003800000 */
.L_x_21067:
        /* <DEDUP_REMOVED lines=9> */
.L_x_21063:
[----:B------:R-:W-:Y:S05]  /*5020*/  BSYNC B0 ;  /* 0x0000000000007941 */ /* 0x000fea0003800000 */
.L_x_21062:
        /* <DEDUP_REMOVED lines=11> */
[----:B------:R-:W-:-:S03]  /*50e0*/  LOP3.LUT R79, R88, 0xff, RZ, 0xc0, !PT ;  /* 0x000000ff584f7812 */ /* 0x000fc600078ec0ff */
[----:B------:R-:W-:-:S05]  /*50f0*/  IMAD R73, R73, 0x1000000, R80 ;  /* 0x0100000049497824 */ /* 0x000fca00078e0250 */
[----:B------:R-:W-:Y:S01]  /*5100*/  LEA R82, R82, R73, 0x8 ;  /* 0x0000004952527211 */ /* 0x000fe200078e40ff */
[----:B------:R-:W-:-:S04]  /*5110*/  IMAD.WIDE.U32 R72, R72, R101, c[0x0][0x190] ;  /* 0x0000640048487625 */ /* 0x000fc800078e0065 */
[----:B------:R-:W-:-:S05]  /*5120*/  IMAD.IADD R79, R82, 0x1, R79 ;  /* 0x00000001524f7824 */ /* 0x000fca00078e024f */
[----:B------:R0:W-:Y:S02]  /*5130*/  STG.E [R72.64], R79 ;  /* 0x0000004f48007986 */ /* 0x0001e4000c101906 */
.L_x_21072:
[----:B------:R-:W-:Y:S05]  /*5140*/  BSYNC B0 ;  /* 0x0000000000007941 */ /* 0x000fea0003800000 */
.L_x_21071:
        /* <DEDUP_REMOVED lines=21> */
.L_x_21076:
[----:B------:R-:W-:Y:S02]  /*52a0*/  MOV R73, R92 ;  /* 0x0000005c00497202 */ /* 0x000fe40000000f00 */
.L_x_21077:
[----:B------:R-:W-:Y:S05]  /*52b0*/  BSYNC B1 ;  /* 0x0000000000017941 */ /* 0x000fea0003800000 */
.L_x_21075:
        /* <DEDUP_REMOVED lines=16> */
.L_x_21081:
[----:B------:R-:W-:Y:S05]  /*53c0*/  BSYNC B2 ;  /* 0x0000000000027941 */ /* 0x000fea0003800000 */
.L_x_21080:
        /* <DEDUP_REMOVED lines=43> */
.L_x_21079:
[----:B------:R-:W-:Y:S05]  /*5680*/  BSYNC B1 ;  /* 0x0000000000017941 */ /* 0x000fea0003800000 */
.L_x_21078:
        /* <DEDUP_REMOVED lines=9> */
.L_x_21074:
[----:B0-----:R-:W-:Y:S05]  /*5720*/  BSYNC B0 ;  /* 0x0000000000007941 */ /* 0x001fea0003800000 */
.L_x_21073:
        /* <DEDUP_REMOVED lines=18> */
.L_x_21085:
[----:B------:R-:W-:Y:S02]  /*5850*/  IMAD.MOV.U32 R74, RZ, RZ, R92 ;  /* 0x000000ffff4a7224 */ /* 0x000fe400078e005c */
.L_x_21086:
[----:B------:R-:W-:Y:S05]  /*5860*/  BSYNC B1 ;  /* 0x0000000000017941 */ /* 0x000fea0003800000 */
.L_x_21084:
        /* <DEDUP_REMOVED lines=16> */
.L_x_21090:
[----:B------:R-:W-:Y:S05]  /*5970*/  BSYNC B2 ;  /* 0x0000000000027941 */ /* 0x000fea0003800000 */
.L_x_21089:
        /* <DEDUP_REMOVED lines=43> */
.L_x_21088:
[----:B------:R-:W-:Y:S05]  /*5c30*/  BSYNC B1 ;  /* 0x0000000000017941 */ /* 0x000fea0003800000 */
.L_x_21087:
        /* <DEDUP_REMOVED lines=9> */
.L_x_21083:
[----:B------:R-:W-:Y:S05]  /*5cd0*/  BSYNC B0 ;  /* 0x0000000000007941 */ /* 0x000fea0003800000 */
.L_x_21082:
        /* <DEDUP_REMOVED lines=18> */
.L_x_21094:
[----:B------:R-:W-:Y:S02]  /*5e00*/  IMAD.MOV.U32 R75, RZ, RZ, R92 ;  /* 0x000000ffff4b7224 */ /* 0x000fe400078e005c */
.L_x_21095:
[----:B------:R-:W-:Y:S05]  /*5e10*/  BSYNC B1 ;  /* 0x0000000000017941 */ /* 0x000fea0003800000 */
.L_x_21093:
        /* <DEDUP_REMOVED lines=16> */
.L_x_21099:
[----:B------:R-:W-:Y:S05]  /*5f20*/  BSYNC B2 ;  /* 0x0000000000027941 */ /* 0x000fea0003800000 */
.L_x_21098:
        /* <DEDUP_REMOVED lines=44> */
.L_x_21097:
[----:B------:R-:W-:Y:S05]  /*61f0*/  BSYNC B1 ;  /* 0x0000000000017941 */ /* 0x000fea0003800000 */
.L_x_21096:
        /* <DEDUP_REMOVED lines=9> */
.L_x_21092:
[----:B------:R-:W-:Y:S05]  /*6290*/  BSYNC B0 ;  /* 0x0000000000007941 */ /* 0x000fea0003800000 */
.L_x_21091:
        /* <DEDUP_REMOVED lines=18> */
.L_x_21103:
[----:B------:R-:W-:Y:S02]  /*63c0*/  IMAD.MOV.U32 R77, RZ, RZ, R92 ;  /* 0x000000ffff4d7224 */ /* 0x000fe400078e005c */
.L_x_21104:
[----:B------:R-:W-:Y:S05]  /*63d0*/  BSYNC B1 ;  /* 0x0000000000017941 */ /* 0x000fea0003800000 */
.L_x_21102:
        /* <DEDUP_REMOVED lines=16> */
.L_x_21108:
[----:B------:R-:W-:Y:S05]  /*64e0*/  BSYNC B2 ;  /* 0x0000000000027941 */ /* 0x000fea0003800000 */
.L_x_21107:
        /* <DEDUP_REMOVED lines=43> */
.L_x_21106:
[----:B------:R-:W-:Y:S05]  /*67a0*/  BSYNC B1 ;  /* 0x0000000000017941 */ /* 0x000fea0003800000 */
.L_x_21105:
        /* <DEDUP_REMOVED lines=9> */
.L_x_21101:
[----:B------:R-:W-:Y:S05]  /*6840*/  BSYNC B0 ;  /* 0x0000000000007941 */ /* 0x000fea0003800000 */
.L_x_21100:
        /* <DEDUP_REMOVED lines=17> */
.L_x_21110:
[----:B------:R-:W-:Y:S05]  /*6960*/  BSYNC B0 ;  /* 0x0000000000007941 */ /* 0x000fea0003800000 */
.L_x_21109:
        /* <DEDUP_REMOVED lines=21> */
.L_x_21114:
[----:B------:R-:W-:Y:S02]  /*6ac0*/  IMAD.MOV.U32 R77, RZ, RZ, R92 ;  /* 0x000000ffff4d7224 */ /* 0x000fe400078e005c */
.L_x_21115:
[----:B------:R-:W-:Y:S05]  /*6ad0*/  BSYNC B1 ;  /* 0x0000000000017941 */ /* 0x000fea0003800000 */
.L_x_21113:
        /* <DEDUP_REMOVED lines=16> */
.L_x_21119:
[----:B------:R-:W-:Y:S05]  /*6be0*/  BSYNC B2 ;  /* 0x0000000000027941 */ /* 0x000fea0003800000 */
.L_x_21118:
        /* <DEDUP_REMOVED lines=43> */
.L_x_21117:
[----:B------:R-:W-:Y:S05]  /*6ea0*/  BSYNC B1 ;  /* 0x0000000000017941 */ /* 0x000fea0003800000 */
.L_x_21116:
        /* <DEDUP_REMOVED lines=9> */
.L_x_21112:
[----:B0-----:R-:W-:Y:S05]  /*6f40*/  BSYNC B0 ;  /* 0x0000000000007941 */ /* 0x001fea0003800000 */
.L_x_21111:
        /* <DEDUP_REMOVED lines=18> */
.L_x_21123:
[----:B------:R-:W-:Y:S02]  /*7070*/  MOV R78, R92 ;  /* 0x0000005c004e7202 */ /* 0x000fe40000000f00 */
.L_x_21124:
[----:B------:R-:W-:Y:S05]  /*7080*/  BSYNC B1 ;  /* 0x0000000000017941 */ /* 0x000fea0003800000 */
.L_x_21122:
        /* <DEDUP_REMOVED lines=16> */
.L_x_21128:
[----:B------:R-:W-:Y:S05]  /*7190*/  BSYNC B2 ;  /* 0x0000000000027941 */ /* 0x000fea0003800000 */
.L_x_21127:
        /* <DEDUP_REMOVED lines=43> */
.L_x_21126:
[----:B------:R-:W-:Y:S05]  /*7450*/  BSYNC B1 ;  /* 0x0000000000017941 */ /* 0x000fea0003800000 */
.L_x_21125:
        /* <DEDUP_REMOVED lines=9> */
.L_x_21121:
[----:B------:R-:W-:Y:S05]  /*74f0*/  BSYNC B0 ;  /* 0x0000000000007941 */ /* 0x000fea0003800000 */
.L_x_21120:
        /* <DEDUP_REMOVED lines=18> */
.L_x_21132:
[----:B------:R-:W-:Y:S02]  /*7620*/  IMAD.MOV.U32 R79, RZ, RZ, R92 ;  /* 0x000000ffff4f7224 */ /* 0x000fe400078e005c */
.L_x_21133:
[----:B------:R-:W-:Y:S05]  /*7630*/  BSYNC B1 ;  /* 0x0000000000017941 */ /* 0x000fea0003800000 */
.L_x_21131:
        /* <DEDUP_REMOVED lines=16> */
.L_x_21137:
[----:B------:R-:W-:Y:S05]  /*7740*/  BSYNC B2 ;  /* 0x0000000000027941 */ /* 0x000fea0003800000 */
.L_x_21136:
        /* <DEDUP_REMOVED lines=43> */
.L_x_21135:
[----:B------:R-:W-:Y:S05]  /*7a00*/  BSYNC B1 ;  /* 0x0000000000017941 */ /* 0x000fea0003800000 */
.L_x_21134:
        /* <DEDUP_REMOVED lines=9> */
.L_x_21130:
[----:B------:R-:W-:Y:S05]  /*7aa0*/  BSYNC B0 ;  /* 0x0000000000007941 */ /* 0x000fea0003800000 */
.L_x_21129:
        /* <DEDUP_REMOVED lines=18> */
.L_x_21141:
[----:B------:R-:W-:Y:S02]  /*7bd0*/  IMAD.MOV.U32 R103, RZ, RZ, R92 ;  /* 0x000000ffff677224 */ /* 0x000fe400078e005c */
.L_x_21142:
[----:B------:R-:W-:Y:S05]  /*7be0*/  BSYNC B1 ;  /* 0x0000000000017941 */ /* 0x000fea0003800000 */
.L_x_21140:
        /* <DEDUP_REMOVED lines=16> */
.L_x_21146:
[----:B------:R-:W-:Y:S05]  /*7cf0*/  BSYNC B2 ;  /* 0x0000000000027941 */ /* 0x000fea0003800000 */
.L_x_21145:
        /* <DEDUP_REMOVED lines=43> */
.L_x_21144:
[----:B------:R-:W-:Y:S05]  /*7fb0*/  BSYNC B1 ;  /* 0x0000000000017941 */ /* 0x000fea0003800000 */
.L_x_21143:
        /* <DEDUP_REMOVED lines=9> */
.L_x_21139:
[----:B------:R-:W-:Y:S05]  /*8050*/  BSYNC B0 ;  /* 0x0000000000007941 */ /* 0x000fea0003800000 */
.L_x_21138:
        /* <DEDUP_REMOVED lines=10> */
[----:B------:R-:W-:Y:S02]  /*8100*/  LOP3.LUT R81, R81, 0xff0000, RZ, 0xc0, !PT ;  /* 0x00ff000051517812 */ /* 0x000fe400078ec0ff */
[----:B0-----:R-:W-:Y:S02]  /*8110*/  LOP3.LUT R104, R88, 0xff, RZ, 0xc0, !PT ;  /* 0x000000ff58687812 */ /* 0x001fe400078ec0ff */
[----:B------:R-:W-:-:S05]  /*8120*/  LEA R80, R80, R81, 0x18 ;  /* 0x0000005150507211 */ /* 0x000fca00078ec0ff */
[----:B------:R-:W-:Y:S02]  /*8130*/  IMAD R103, R103, 0x100, R80 ;  /* 0x0000010067677824 */ /* 0x000fe400078e0250 */
[----:B------:R-:W-:-:S04]  /*8140*/  IMAD.WIDE.U32 R80, R96, R101, c[0x0][0x190] ;  /* 0x0000640060507625 */ /* 0x000fc800078e0065 */
[----:B------:R-:W-:-:S05]  /*8150*/  IMAD.IADD R103, R103, 0x1, R104 ;  /* 0x0000000167677824 */ /* 0x000fca00078e0268 */
[----:B------:R0:W-:Y:S02]  /*8160*/  STG.E [R80.64], R103 ;  /* 0x0000006750007986 */ /* 0x0001e4000c101906 */
.L_x_21148:
[----:B------:R-:W-:Y:S05]  /*8170*/  BSYNC B0 ;  /* 0x0000000000007941 */ /* 0x000fea0003800000 */
.L_x_21147:
        /* <DEDUP_REMOVED lines=21> */
.L_x_21152:
[----:B------:R-:W-:Y:S02]  /*82d0*/  IMAD.MOV.U32 R81, RZ, RZ, R92 ;  /* 0x000000ffff517224 */ /* 0x000fe400078e005c */
.L_x_21153:
[----:B------:R-:W-:Y:S05]  /*82e0*/  BSYNC B1 ;  /* 0x0000000000017941 */ /* 0x000fea0003800000 */
.L_x_21151:
        /* <DEDUP_REMOVED lines=16> */
.L_x_21157:
[----:B------:R-:W-:Y:S05]  /*83f0*/  BSYNC B2 ;  /* 0x0000000000027941 */ /* 0x000fea0003800000 */
.L_x_21156:
        /* <DEDUP_REMOVED lines=43> */
.L_x_21155:
[----:B------:R-:W-:Y:S05]  /*86b0*/  BSYNC B1 ;  /* 0x0000000000017941 */ /* 0x000fea0003800000 */
.L_x_21154:
        /* <DEDUP_REMOVED lines=9> */
.L_x_21150:
[----:B0-----:R-:W-:Y:S05]  /*8750*/  BSYNC B0 ;  /* 0x0000000000007941 */ /* 0x001fea0003800000 */
.L_x_21149:
        /* <DEDUP_REMOVED lines=18> */
.L_x_21161:
[----:B------:R-:W-:Y:S02]  /*8880*/  MOV R82, R92 ;  /* 0x0000005c00527202 */ /* 0x000fe40000000f00 */
.L_x_21162:
[----:B------:R-:W-:Y:S05]  /*8890*/  BSYNC B1 ;  /* 0x0000000000017941 */ /* 0x000fea0003800000 */
.L_x_21160:
        /* <DEDUP_REMOVED lines=16> */
.L_x_21166:
[----:B------:R-:W-:Y:S05]  /*89a0*/  BSYNC B2 ;  /* 0x0000000000027941 */ /* 0x000fea0003800000 */
.L_x_21165:
        /* <DEDUP_REMOVED lines=44> */
.L_x_21164:
[----:B------:R-:W-:Y:S05]  /*8c70*/  BSYNC B1 ;  /* 0x0000000000017941 */ /* 0x000fea0003800000 */
.L_x_21163:
        /* <DEDUP_REMOVED lines=9> */
.L_x_21159:
[----:B------:R-:W-:Y:S05]  /*8d10*/  BSYNC B0 ;  /* 0x0000000000007941 */ /* 0x000fea0003800000 */
.L_x_21158:
        /* <DEDUP_REMOVED lines=18> */
.L_x_21170:
[----:B------:R-:W-:Y:S02]  /*8e40*/  MOV R83, R92 ;  /* 0x0000005c00537202 */ /* 0x000fe40000000f00 */
.L_x_21171:
[----:B------:R-:W-:Y:S05]  /*8e50*/  BSYNC B1 ;  /* 0x0000000000017941 */ /* 0x000fea0003800000 */
.L_x_21169:
        /* <DEDUP_REMOVED lines=16> */
.L_x_21175:
[----:B------:R-:W-:Y:S05]  /*8f60*/  BSYNC B2 ;  /* 0x0000000000027941 */ /* 0x000fea0003800000 */
.L_x_21174:
        /* <DEDUP_REMOVED lines=43> */
.L_x_21173:
[----:B------:R-:W-:Y:S05]  /*9220*/  BSYNC B1 ;  /* 0x0000000000017941 */ /* 0x000fea0003800000 */
.L_x_21172:
        /* <DEDUP_REMOVED lines=9> */
.L_x_21168:
[----:B------:R-:W-:Y:S05]  /*92c0*/  BSYNC B0 ;  /* 0x0000000000007941 */ /* 0x000fea0003800000 */
.L_x_21167:
        /* <DEDUP_REMOVED lines=18> */
.L_x_21179:
[----:B------:R-:W-:Y:S02]  /*93f0*/  IMAD.MOV.U32 R103, RZ, RZ, R92 ;  /* 0x000000ffff677224 */ /* 0x000fe400078e005c */
.L_x_21180:
[----:B------:R-:W-:Y:S05]  /*9400*/  BSYNC B1 ;  /* 0x0000000000017941 */ /* 0x000fea0003800000 */
.L_x_21178:
        /* <DEDUP_REMOVED lines=16> */
.L_x_21184:
[----:B------:R-:W-:Y:S05]  /*9510*/  BSYNC B2 ;  /* 0x0000000000027941 */ /* 0x000fea0003800000 */
.L_x_21183:
        /* <DEDUP_REMOVED lines=43> */
.L_x_21182:
[----:B------:R-:W-:Y:S05]  /*97d0*/  BSYNC B1 ;  /* 0x0000000000017941 */ /* 0x000fea0003800000 */
.L_x_21181:
        /* <DEDUP_REMOVED lines=8> */
[----:B------:R-:W-:Y:S02]  /*9860*/  @P0 FADD.FTZ R83, R55, R83 ;  /* 0x0000005337530221 */ /* 0x000fe40000010000 */
.L_x_21177:
[----:B------:R-:W-:Y:S05]  /*9870*/  BSYNC B0 ;  /* 0x0000000000007941 */ /* 0x000fea0003800000 */
.L_x_21176:
        /* <DEDUP_REMOVED lines=31> */
[----:B0-----:R-:W-:Y:S01]  /*9a70*/  SHF.L.U32 R103, R90, 0x10, RZ ;  /* 0x000000105a677819 */ /* 0x001fe200000006ff */
[----:B------:R-:W-:Y:S01]  /*9a80*/  IMAD.WIDE.U32 R100, R100, R101, c[0x0][0x190] ;  /* 0x0000640064647625 */ /* 0x000fe200078e0065 */
[----:B------:R-:W-:Y:S02]  /*9a90*/  LOP3.LUT R102, R93, 0xffff, RZ, 0xc0, !PT ;  /* 0x0000ffff5d667812 */ /* 0x000fe400078ec0ff */
[----:B------:R-:W-:Y:S02]  /*9aa0*/  LOP3.LUT R103, R103, 0xff0000, RZ, 0xc0, !PT ;  /* 0x00ff000067677812 */ /* 0x000fe400078ec0ff */
[----:B------:R-:W-:-:S03]  /*9ab0*/  LOP3.LUT R105, R89, 0xff, RZ, 0xc0, !PT ;  /* 0x000000ff59697812 */ /* 0x000fc600078ec0ff */
[----:B------:R-:W-:Y:S01]  /*9ac0*/  IMAD R102, R102, 0x1000000, R103 ;  /* 0x0100000066667824 */ /* 0x000fe200078e0267 */
[----:B------:R-:W-:-:S03]  /*9ad0*/  LOP3.LUT R103, R88, 0xff, RZ, 0xc0, !PT ;  /* 0x000000ff58677812 */ /* 0x000fc600078ec0ff */
[----:B------:R-:W-:-:S05]  /*9ae0*/  IMAD R102, R105, 0x100, R102 ;  /* 0x0000010069667824 */ /* 0x000fca00078e0266 */
[----:B------:R-:W-:-:S05]  /*9af0*/  IADD3 R103, R102, R103, RZ ;  /* 0x0000006766677210 */ /* 0x000fca0007ffe0ff */
[----:B------:R0:W-:Y:S02]  /*9b00*/  STG.E [R100.64], R103 ;  /* 0x0000006764007986 */ /* 0x0001e4000c101906 */
.L_x_21186:
[----:B------:R-:W-:Y:S05]  /*9b10*/  BSYNC B0 ;  /* 0x0000000000007941 */ /* 0x000fea0003800000 */
.L_x_21185:
[----:B------:R-:W-:Y:S01]  /*9b20*/  @!P1 IADD3 R97, R97, 0x4, RZ ;  /* 0x0000000461619810 */ /* 0x000fe20007ffe0ff */
[----:B------:R-:W-:Y:S01]  /*9b30*/  FADD.FTZ R106, R104, R83 ;  /* 0x00000053686a7221 */ /* 0x000fe20000010000 */
[----:B------:R-:W-:Y:S05]  /*9b40*/  BRA.DIV ~URZ, `(.L_x_21187) ;  /* 0x00000f027f007947 */ /* 0x000fea000b800000 */
[----:B0-----:R0:W1:Y:S02]  /*9b50*/  SHFL.BFLY PT, R100, R106, 0x1, 0x1f ;  /* 0x0c201f006a647f89 */ /* 0x00106400000e0000 */
.L_x_21193:
        /* <DEDUP_REMOVED lines=68> */
.L_x_21194:
        /* <DEDUP_REMOVED lines=50> */
[C---:B0-----:R-:W-:Y:S02]  /*a2c0*/  FMUL.FTZ R106, R101.reuse, R106 ;  /* 0x0000006a656a7220 */ /* 0x041fe40000410000 */
[----:B------:R-:W-:Y:S02]  /*a2d0*/  FFMA.FTZ R104, R101, R104, R100 ;  /* 0x0000006865687223 */ /* 0x000fe40000010064 */
[----:B------:R-:W-:Y:S01]  /*a2e0*/  IMAD.MOV.U32 R101, RZ, RZ, c[0x0][0x1e0] ;  /* 0x00007800ff657624 */ /* 0x000fe200078e00ff */
        /* <DEDUP_REMOVED lines=13> */
[----:B-1----:R-:W-:Y:S02]  /*a3c0*/  FSEL R99, R105, RZ, !P1 ;  /* 0x000000ff69637208 */ /* 0x002fe40004800000 */
        /* <DEDUP_REMOVED lines=16> */
[C---:B------:R-:W-:Y:S02]  /*a4d0*/  FADD.FTZ R74, -R99.reuse, R74 ;  /* 0x0000004a634a7221 */ /* 0x040fe40000010100 */
        /* <DEDUP_REMOVED lines=34> */
[----:B------:R-:W-:Y:S01]  /*a700*/  FFMA.FTZ R66, R18, R83, R42 ;  /* 0x0000005312427223 */ /* 0x000fe2000001002a */
[----:B------:R-:W-:Y:S01]  /*a710*/  IADD3 R83, R81, 0x80, RZ ;  /* 0x0000008051537810 */ /* 0x000fe20007ffe0ff */
[----:B------:R-:W-:Y:S02]  /*a720*/  FMUL.FTZ R65, R97, R104 ;  /* 0x0000006861417220 */ /* 0x000fe40000410000 */
[----:B------:R-:W-:Y:S01]  /*a730*/  FFMA.FTZ R70, R14, R99, R38 ;  /* 0x000000630e467223 */ /* 0x000fe20000010026 */
[----:B------:R-:W-:Y:S01]  /*a740*/  IADD3 R99, R81, 0x100, RZ ;  /* 0x0000010051637810 */ /* 0x000fe20007ffe0ff */
[C---:B------:R-:W-:Y:S02]  /*a750*/  FMUL.FTZ R64, R97.reuse, R64 ;  /* 0x0000004061407220 */ /* 0x040fe40000410000 */
[----:B0-----:R-:W-:Y:S02]  /*a760*/  FFMA.FTZ R72, R8, R77, R32 ;  /* 0x0000004d08487223 */ /* 0x001fe40000010020 */
[----:B------:R-:W-:-:S02]  /*a770*/  FMUL.FTZ R106, R97, R106 ;  /* 0x0000006a616a7220 */ /* 0x000fc40000410000 */
[----:B------:R-:W-:Y:S01]  /*a780*/  FFMA.FTZ R74, R10, R101, R34 ;  /* 0x000000650a4a7223 */ /* 0x000fe20000010022 */
[----:B------:R-:W-:Y:S01]  /*a790*/  IADD3 R101, R81, 0x180, RZ ;  /* 0x0000018051657810 */ /* 0x000fe20007ffe0ff */
[----:B------:R-:W-:Y:S02]  /*a7a0*/  FFMA.FTZ R77, R5, R76, R29 ;  /* 0x0000004c054d7223 */ /* 0x000fe4000001001d */
        /* <DEDUP_REMOVED lines=9> */
[----:B------:R-:W-:Y:S02]  /*a840*/  FFMA.FTZ R60, R20, R65, R44 ;  /* 0x00000041143c7223 */ /* 0x000fe4000001002c */
[----:B------:R-:W-:Y:S02]  /*a850*/  FMUL.FTZ R122, R97, R122 ;  /* 0x0000007a617a7220 */ /* 0x000fe40000410000 */
        /* <DEDUP_REMOVED lines=21> */
[----:B------:R-:W-:-:S05]  /*a9b0*/  IMAD.WIDE.U32 R80, R81, R80, c[0x0][0x208] ;  /* 0x0000820051507625 */ /* 0x000fca00078e0050 */
[----:B------:R0:W-:Y:S02]  /*a9c0*/  STG.E.128 [R80.64], R76 ;  /* 0x0000004c50007986 */ /* 0x0001e4000c101d06 */
.L_x_21190:
[----:B-1----:R-:W-:Y:S05]  /*a9d0*/  BSYNC B0 ;  /* 0x0000000000007941 */ /* 0x002fea0003800000 */
.L_x_21189:
[----:B------:R-:W-:Y:S02]  /*a9e0*/  IADD3 R2, R2, c[0x0][0x160], RZ ;  /* 0x0000580002027a10 */ /* 0x000fe40007ffe0ff */
[----:B------:R-:W-:Y:S02]  /*a9f0*/  LOP3.LUT P1, RZ, R87, 0xff, RZ, 0xc0, !PT ;  /* 0x000000ff57ff7812 */ /* 0x000fe4000782c0ff */
[----:B------:R-:W-:Y:S02]  /*aa00*/  ISETP.GE.AND P0, PT, R2, c[0x0][0x164], PT ;  /* 0x0000590002007a0c */ /* 0x000fe40003f06270 */
[----:B------:R-:W-:-:S11]  /*aa10*/  SEL R87, RZ, 0x1, P1 ;  /* 0x00000001ff577807 */ /* 0x000fd60000800000 */
[----:B0----5:R-:W-:Y:S01]  /*aa20*/  @P0 CALL.REL.NOINC `(.L_x_21191) ;  /* 0x0000001000000944 */ /* 0x021fe20003c00000 */
[----:B------:R-:W-:Y:S05]  /*aa30*/  BRA `(.L_x_21192) ;  /* 0xffff5d8000007947 */ /* 0x000fea000383ffff */
.L_x_21191:
[----:B------:R-:W-:Y:S05]  /*aa40*/  EXIT ;  /* 0x000000000000794d */ /* 0x000fea0003800000 */
.L_x_21187:
[----:B------:R-:W-:Y:S01]  /*aa50*/  MOV R105, 0x1 ;  /* 0x0000000100697802 */ /* 0x000fe20000000f00 */
[----:B0-----:R-:W-:Y:S01]  /*aa60*/  IMAD.MOV.U32 R101, RZ, RZ, 0x1f ;  /* 0x0000001fff657424 */ /* 0x001fe200078e00ff */
[----:B------:R-:W-:Y:S01]  /*aa70*/  MOV R102, 0xaaa0 ;  /* 0x0000aaa000667802 */ /* 0x000fe20000000f00 */
[----:B------:R-:W-:Y:S02]  /*aa80*/  IMAD.MOV.U32 R104, RZ, RZ, -0x1 ;  /* 0xffffffffff687424 */ /* 0x000fe400078e00ff */
[----:B-----5:R-:W-:Y:S05]  /*aa90*/  CALL.REL.NOINC `($__internal_155_$__cuda_sm70_shflsync_bfly_p) ;  /* 0x0000069000007944 */ /* 0x020fea0003c00000 */
[----:B-1----:R-:W-:Y:S01]  /*aaa0*/  MOV R100, R105 ;  /* 0x0000006900647202 */ /* 0x002fe20000000f00 */
[----:B0-----:R-:W-:Y:S05]  /*aab0*/  BRA `(.L_x_21193) ;  /* 0xfffff0a000007947 */ /* 0x001fea000383ffff */
.L_x_21188:
[----:B------:R-:W-:Y:S01]  /*aac0*/  IMAD.MOV.U32 R105, RZ, RZ, 0x2 ;  /* 0x00000002ff697424 */ /* 0x000fe200078e00ff */
[----:B------:R-:W-:Y:S01]  /*aad0*/  MOV R104, 0xffffffff ;  /* 0xffffffff00687802 */ /* 0x000fe20000000f00 */
[----:B------:R-:W-:Y:S01]  /*aae0*/  IMAD.MOV.U32 R101, RZ, RZ, 0x1f ;  /* 0x0000001fff657424 */ /* 0x000fe200078e00ff */
[----:B------:R-:W-:Y:S02]  /*aaf0*/  MOV R102, 0xab10 ;  /* 0x0000ab1000667802 */ /* 0x000fe40000000f00 */
[----:B-----5:R-:W-:Y:S05]  /*ab00*/  CALL.REL.NOINC `($__internal_155_$__cuda_sm70_shflsync_bfly_p) ;  /* 0x0000062000007944 */ /* 0x020fea0003c00000 */
[----:B01----:R-:W-:Y:S01]  /*ab10*/  FADD.FTZ R106, R106, R105 ;  /* 0x000000696a6a7221 */ /* 0x003fe20000010000 */
[----:B------:R-:W-:Y:S01]  /*ab20*/  MOV R104, 0xffffffff ;  /* 0xffffffff00687802 */ /* 0x000fe20000000f00 */
[----:B------:R-:W-:Y:S01]  /*ab30*/  IMAD.MOV.U32 R105, RZ, RZ, 0x4 ;  /* 0x00000004ff697424 */ /* 0x000fe200078e00ff */
[----:B------:R-:W-:Y:S01]  /*ab40*/  MOV R102, 0xab70 ;  /* 0x0000ab7000667802 */ /* 0x000fe20000000f00 */
[----:B------:R-:W-:-:S02]  /*ab50*/  IMAD.MOV.U32 R101, RZ, RZ, 0x1f ;  /* 0x0000001fff657424 */ /* 0x000fc400078e00ff */
[----:B------:R-:W-:Y:S05]  /*ab60*/  CALL.REL.NOINC `($__internal_155_$__cuda_sm70_shflsync_bfly_p) ;  /* 0x000005c000007944 */ /* 0x000fea0003c00000 */
        /* <DEDUP_REMOVED lines=66> */
[----:B------:R-:W-:Y:S05]  /*af90*/  CALL.REL.NOINC `($__internal_155_$__cuda_sm70_shflsync_bfly_p) ;  /* 0x0000019000007944 */ /* 0x000fea0003c00000 */
[----:B01----:R-:W-:Y:S01]  /*afa0*/  FADD.FTZ R106, R106, R105 ;  /* 0x000000696a6a7221 */ /* 0x003fe20000010000 */
[----:B------:R-:W-:Y:S01]  /*afb0*/  MOV R104, 0xffffffff ;  /* 0xffffffff00687802 */ /* 0x000fe20000000f00 */
[----:B------:R-:W-:Y:S01]  /*afc0*/  IMAD.MOV.U32 R105, RZ, RZ, 0x2 ;  /* 0x00000002ff697424 */ /* 0x000fe200078e00ff */
[----:B------:R-:W-:Y:S01]  /*afd0*/  MOV R102, 0xb000 ;  /* 0x0000b00000667802 */ /* 0x000fe20000000f00 */
[----:B------:R-:W-:Y:S02]  /*afe0*/  IMAD.MOV.U32 R101, RZ, RZ, 0x1f ;  /* 0x0000001fff657424 */ /* 0x000fe400078e00ff */
        /* <DEDUP_REMOVED lines=13> */
[----:B0-----:R-:W-:Y:S01]  /*b0c0*/  HFMA2.MMA R101, -RZ, RZ, 0, 1.847743988037109375e-06 ;  /* 0x0000001fff657435 */ /* 0x001fe200000001ff */
[----:B-1----:R-:W-:Y:S01]  /*b0d0*/  FADD.FTZ R106, R106, R105 ;  /* 0x000000696a6a7221 */ /* 0x002fe20000010000 */
[----:B------:R-:W-:Y:S01]  /*b0e0*/  MOV R102, 0xb120 ;  /* 0x0000b12000667802 */ /* 0x000fe20000000f00 */
[----:B------:R-:W-:-:S02]  /*b0f0*/  IMAD.MOV.U32 R105, RZ, RZ, 0x10 ;  /* 0x00000010ff697424 */ /* 0x000fc400078e00ff */
[----:B------:R-:W-:Y:S02]  /*b100*/  IMAD.MOV.U32 R104, RZ, RZ, -0x1 ;  /* 0xffffffffff687424 */ /* 0x000fe400078e00ff */
[----:B------:R-:W-:Y:S05]  /*b110*/  CALL.REL.NOINC `($__internal_155_$__cuda_sm70_shflsync_bfly_p) ;  /* 0x0000001000007944 */ /* 0x000fea0003c00000 */
[----:B01----:R-:W-:Y:S05]  /*b120*/  BRA `(.L_x_21194) ;  /* 0xffffee7000007947 */ /* 0x003fea000383ffff */
        .weak           $__internal_155_$__cuda_sm70_shflsync_bfly_p
        .type           $__internal_155_$__cuda_sm70_shflsync_bfly_p,@function
        .size           $__internal_155_$__cuda_sm70_shflsync_bfly_p,(.L_x_22243 - $__internal_155_$__cuda_sm70_shflsync_bfly_p)
$__internal_155_$__cuda_sm70_shflsync_bfly_p:
[----:B------:R-:W-:Y:S01]  /*b130*/  MOV R103, 0x0 ;  /* 0x0000000000677802 */ /* 0x000fe20000000f00 */
[----:B------:R-:W-:Y:S04]  /*b140*/  WARPSYNC R104 ;  /* 0x0000006800007348 */ /* 0x000fe80003800000 */
[----:B------:R0:W1:Y:S01]  /*b150*/  SHFL.BFLY PT, R105, R106, R105, R101 ;  /* 0x0c0000696a697389 */ /* 0x00006200000e0065 */
[----:B------:R-:W-:Y:S05]  /*b160*/  RET.REL.NODEC R102 `(_ZN10layer_norm13ln_fwd_kernelINS_13Kernel_traitsIfffffjLj3072ELj1ELj1ELj4ELj16ENS_18Kernel_traits_baseILj3072EfffffjLj128EEEEELb1ELb0ELb1ELb1EEEvNS_9FwdParamsE) ;  /* 0xffff4e9066007950 */ /* 0x000fea0003c3ffff */
.L_x_21195:
        /* <DEDUP_REMOVED lines=9> */
.L_x_22243:


//--------------------- .text._ZN10layer_norm13ln_fwd_kernelINS_13Kernel_traitsIfffffjLj3072ELj1ELj1ELj4ELj16ENS_18Kernel_traits_baseILj3072EfffffjLj128EEEEELb1ELb1ELb0ELb0EEEvNS_9FwdParamsE --------------------------
	.section	.text._ZN10layer_norm13ln_fwd_kernelINS_13Kernel_traitsIfffffjLj3072ELj1ELj1ELj4ELj16ENS_18Kernel_traits_baseILj3072EfffffjLj128EEEEELb1ELb1ELb0ELb0EEEvNS_9FwdParamsE,"ax",@progbits
	.sectioninfo	@"SHI_REGISTERS=136"
	.align	128
        .global         _ZN10layer_norm13ln_fwd_kernelINS_13Kernel_traitsIfffffjLj3072ELj1ELj1ELj4ELj16ENS_18Kernel_traits_baseILj3072EfffffjLj128EEEEELb1ELb1ELb0ELb0EEEvNS_9FwdParamsE
        .type           _ZN10layer_norm13ln_fwd_kernelINS_13Kernel_traitsIfffffjLj3072ELj1ELj1ELj4ELj16ENS_18Kernel_traits_baseILj3072EfffffjLj128EEEEELb1ELb1ELb0ELb0EEEvNS_9FwdParamsE,@function
        .size           _ZN10layer_norm13ln_fwd_kernelINS_13Kernel_traitsIfffffjLj3072ELj1ELj1ELj4ELj16ENS_18Kernel_traits_baseILj3072EfffffjLj128EEEEELb1ELb1ELb0ELb0EEEvNS_9FwdParamsE,(.L_x_22244 - _ZN10layer_norm13ln_fwd_kernelINS_13Kernel_traitsIfffffjLj3072ELj1ELj1ELj4ELj16ENS_18Kernel_traits_baseILj3072EfffffjLj128EEEEELb1ELb1ELb0ELb0EEEvNS_9FwdParamsE)
        .other          _ZN10layer_norm13ln_fwd_kernelINS_13Kernel_traitsIfffffjLj3072ELj1ELj1ELj4ELj16ENS_18Kernel_traits_baseILj3072EfffffjLj128EEEEELb1ELb1ELb0ELb0EEEvNS_9FwdParamsE,@"STO_CUDA_ENTRY STV_DEFAULT"
_ZN10layer_norm13ln_fwd_kernelINS_13Kernel_traitsIfffffjLj3072ELj1ELj1ELj4ELj16ENS_18Kernel_traits_baseILj3072EfffffjLj128EEEEELb1ELb1ELb0ELb0EEEvNS_9FwdParamsE:
.text._ZN10layer_norm13ln_fwd_kernelINS_13Kernel_traitsIfffffjLj3072ELj1ELj1ELj4ELj16ENS_18Kernel_traits_baseILj3072EfffffjLj128EEEEELb1ELb1ELb0ELb0EEEvNS_9FwdParamsE:
        /* <DEDUP_REMOVED lines=10> */
[----:B------:R-:W-:-:S05]  /*00a0*/  @P0 IMAD.MOV.U32 R8, RZ, RZ, R0 ;  /* 0x000000ffff080224 */ /* 0x000fca00078e0000 */
[----:B------:R-:W3:Y:S01]  /*00b0*/  @P0 LDG.E.64 R4, [R8.64] ;  /* 0x0000000608040981 */ /* 0x000ee2000c1e1b00 */
[----:B------:R-:W-:Y:S03]  /*00c0*/  BSSY B0, `(.L_x_21196) ;  /* 0x0000057000007945 */ /* 0x000fe60003800000 */
[----:B------:R-:W0:Y:S04]  /*00d0*/  S2R R15, SR_TID.X ;  /* 0x00000000000f7919 */ /* 0x000e280000002100 */
[----:B------:R-:W1:Y:S01]  /*00e0*/  S2R R10, SR_CTAID.X ;  /* 0x00000000000a7919 */ /* 0x000e620000002500 */
[----:B0-----:R-:W-:Y:S01]  /*00f0*/  LOP3.LUT R80, R15, 0x7f, RZ, 0xc0, !PT ;  /* 0x0000007f0f507812 */ /* 0x001fe200078ec0ff */
[----:B-1----:R-:W-:-:S03]  /*0100*/  IMAD R14, R10, c[0x0][0x0], R15 ;  /* 0x000000000a0e7a24 */ /* 0x002fc600078e020f */
[----:B------:R-:W-:Y:S01]  /*0110*/  LOP3.LUT R11, R80, 0x7f, RZ, 0x3c, !PT ;  /* 0x0000007f500b7812 */ /* 0x000fe200078e3cff */
        /* <DEDUP_REMOVED lines=39> */
[----:B------:R-:W-:-:S03]  /*0390*/  MOV R9, c[0x0][0x168] ;  /* 0x00005a0000097a02 */ /* 0x000fc60000000f00 */
[----:B------:R-:W-:Y:S01]  /*03a0*/  IMAD.WIDE.U32 R4, R4, -0x2daee0ad, RZ ;  /* 0xd2511f5304047825 */ /* 0x000fe200078e00ff */
[----:B------:R-:W-:Y:S02]  /*03b0*/  LOP3.LUT R3, R7, UR15, R8, 0x96, !PT ;  /* 0x0000000f07037c12 */ /* 0x000fe4000f8e9608 */
[----:B------:R-:W-:Y:S02]  /*03c0*/  SHF.R.S32.HI R7, RZ, 0x1f, R9 ;  /* 0x0000001fff077819 */ /* 0x000fe40000011409 */
[----:B------:R-:W-:Y:S01]  /*03d0*/  LOP3.LUT R8, R5, UR16, R2, 0x96, !PT ;  /* 0x0000001005087c12 */ /* 0x000fe2000f8e9602 */
[----:B------:R-:W-:Y:S01]  /*03e0*/  IMAD.WIDE.U32 R2, R3, -0x2daee0ad, RZ ;  /* 0xd2511f5303027825 */ /* 0x000fe200078e00ff */
[----:B------:R-:W-:-:S03]  /*03f0*/  LEA.HI R88, R7, c[0x0][0x168], RZ, 0x2 ;  /* 0x00005a0007587a11 */ /* 0x000fc600078f10ff */
[----:B------:R-:W-:Y:S01]  /*0400*/  IMAD.WIDE.U32 R8, R8, -0x326172a9, RZ ;  /* 0xcd9e8d5708087825 */ /* 0x000fe200078e00ff */
        /* <DEDUP_REMOVED lines=10> */
[----:B------:R-:W-:Y:S01]  /*04b0*/  IMAD.WIDE.U32 R2, R3, -0x2daee0ad, RZ ;  /* 0xd2511f5303027825 */ /* 0x000fe200078e00ff */
[C---:B------:R-:W-:Y:S02]  /*04c0*/  ISETP.GE.U32.AND P4, PT, R11.reuse, 0x200, PT ;  /* 0x000002000b00780c */ /* 0x040fe40003f86070 */
[----:B------:R-:W-:Y:S02]  /*04d0*/  ISETP.GE.U32.AND P3, PT, R11, 0x280, PT ;  /* 0x000002800b00780c */ /* 0x000fe40003f66070 */
[----:B------:R-:W-:Y:S01]  /*04e0*/  LOP3.LUT R89, R3, UR22, R4, 0x96, !PT ;  /* 0x0000001603597c12 */ /* 0x000fe2000f8e9604 */
[----:B------:R-:W-:Y:S01]  /*04f0*/  IMAD.WIDE.U32 R4, R5, -0x326172a9, RZ ;  /* 0xcd9e8d5705047825 */ /* 0x000fe200078e00ff */
[----:B------:R-:W-:-:S02]  /*0500*/  P2R R124, PR, RZ, 0x40 ;  /* 0x00000040ff7c7803 */ /* 0x000fc40000000000 */
[----:B------:R-:W-:Y:S02]  /*0510*/  P2R R123, PR, RZ, 0x20 ;  /* 0x00000020ff7b7803 */ /* 0x000fe40000000000 */
[----:B------:R-:W-:Y:S02]  /*0520*/  P2R R122, PR, RZ, 0x10 ;  /* 0x00000010ff7a7803 */ /* 0x000fe40000000000 */
[----:B------:R-:W-:Y:S01]  /*0530*/  P2R R120, PR, RZ, 0x8 ;  /* 0x00000008ff787803 */ /* 0x000fe20000000000 */
        /* <DEDUP_REMOVED lines=14> */
[----:B------:R-:W-:-:S03]  /*0620*/  LOP3.LUT R80, R80, 0x80, RZ, 0xfc, !PT ;  /* 0x0000008050507812 */ /* 0x000fc600078efcff */
.L_x_21197:
[----:B------:R-:W-:Y:S05]  /*0630*/  BSYNC B0 ;  /* 0x0000000000007941 */ /* 0x000fea0003800000 */
.L_x_21196:
[----:B------:R-:W-:Y:S01]  /*0640*/  BSSY B0, `(.L_x_21198) ;  /* 0x0000010000007945 */ /* 0x000fe20003800000 */
        /* <DEDUP_REMOVED lines=8> */
[----:B0-----:R-:W-:-:S04]  /*06d0*/  @P1 LEA R8, P2, R80, c[0x0][0x218], 0x4 ;  /* 0x0000860050081a11 */ /* 0x001fc800078420ff */
[C---:B------:R-:W-:Y:S02]  /*06e0*/  @P1 LEA.HI.X R9, R80.reuse, c[0x0][0x21c], RZ, 0x4, P2 ;  /* 0x0000870050091a11 */ /* 0x040fe400010f24ff */
[----:B------:R-:W-:-:S03]  /*06f0*/  LEA R36, P2, R80, c[0x0][0x1c8], 0x4 ;  /* 0x0000720050247a11 */ /* 0x000fc600078420ff */
[----:B------:R0:W5:Y:S01]  /*0700*/  @P1 LDG.E.128 R28, [R8.64] ;  /* 0x00000006081c1981 */ /* 0x000162000c1e1d00 */
[----:B------:R-:W-:-:S06]  /*0710*/  LEA.HI.X R37, R80, c[0x0][0x1cc], RZ, 0x4, P2 ;  /* 0x0000730050257a11 */ /* 0x000fcc00010f24ff */
[----:B------:R-:W5:Y:S01]  /*0720*/  LDG.E.128 R36, [R36.64] ;  /* 0x0000000624247981 */ /* 0x000f62000c1e1d00 */
[----:B------:R-:W-:-:S03]  /*0730*/  IADD3 R80, R80, 0x80, RZ ;  /* 0x0000008050507810 */ /* 0x000fc60007ffe0ff */
.L_x_21199:
[----:B------:R-:W-:Y:S05]  /*0740*/  BSYNC B0 ;  /* 0x0000000000007941 */ /* 0x000fea0003800000 */
.L_x_21198:
        /* <DEDUP_REMOVED lines=16> */
.L_x_21201:
[----:B------:R-:W-:Y:S05]  /*0850*/  BSYNC B0 ;  /* 0x0000000000007941 */ /* 0x000fea0003800000 */
.L_x_21200:
        /* <DEDUP_REMOVED lines=16> */
.L_x_21203:
[----:B------:R-:W-:Y:S05]  /*0960*/  BSYNC B0 ;  /* 0x0000000000007941 */ /* 0x000fea0003800000 */
.L_x_21202:
        /* <DEDUP_REMOVED lines=16> */
.L_x_21205:
[----:B------:R-:W-:Y:S05]  /*0a70*/  BSYNC B0 ;  /* 0x0000000000007941 */ /* 0x000fea0003800000 */
.L_x_21204:
[----:B------:R-:W-:Y:S01]  /*0a80*/  ISETP.GE.U32.AND P1, PT, R11, 0x300, PT ;  /* 0x000003000b00780c */ /* 0x000fe20003f26070 */
[----:B------:R-:W-:Y:S01]  /*0a90*/  UIADD3 UR25, UR4, -0x700cb87f, URZ ;  /* 0x8ff3478104197890 */ /* 0x000fe2000fffe03f */
[----:B------:R-:W-:Y:S01]  /*0aa0*/  LOP3.LUT R6, R5, UR21, R6, 0x96, !PT ;  /* 0x0000001505067c12 */ /* 0x000fe2000f8e9606 */
[----:B------:R-:W-:Y:S01]  /*0ab0*/  UIADD3 UR26, UR5, -0x695add53, URZ ;  /* 0x96a522ad051a7890 */ /* 0x000fe2000fffe03f */
[----:B------:R-:W-:Y:S01]  /*0ac0*/  BSSY B0, `(.L_x_21206) ;  /* 0x0000013000007945 */ /* 0x000fe20003800000 */
[----:B------:R-:W-:Y:S01]  /*0ad0*/  P2R R121, PR, RZ, 0x2 ;  /* 0x00000002ff797803 */ /* 0x000fe20000000000 */
[----:B0-----:R-:W-:Y:S01]  /*0ae0*/  IMAD.HI.U32 R9, R89, -0x326172a9, RZ ;  /* 0xcd9e8d5759097827 */ /* 0x001fe200078e00ff */
[----:B------:R-:W-:-:S03]  /*0af0*/  LEA.HI R10, R15, R10, RZ, 0x19 ;  /* 0x0000000a0f0a7211 */ /* 0x000fc600078fc8ff */
[----:B------:R-:W-:-:S03]  /*0b00*/  IMAD.HI.U32 R7, R6, -0x2daee0ad, RZ ;  /* 0xd2511f5306077827 */ /* 0x000fc600078e00ff */
[----:B------:R-:W-:Y:S05]  /*0b10*/  @!P1 BRA `(.L_x_21207) ;  /* 0x000000d000009947 */ /* 0x000fea0003800000 */
[C---:B------:R-:W-:Y:S01]  /*0b20*/  LEA R84, P1, R80.reuse, c[0x0][0x1c8], 0x4 ;  /* 0x0000720050547a11 */ /* 0x040fe200078220ff */
[----:B------:R-:W-:Y:S01]  /*0b30*/  IMAD.MOV.U32 R81, RZ, RZ, 0x10 ;  /* 0x00000010ff517424 */ /* 0x000fe200078e00ff */
[----:B------:R-:W-:Y:S01]  /*0b40*/  CS2R R78, SRZ ;  /* 0x00000000004e7805 */ /* 0x000fe2000001ff00 */
[----:B------:R-:W-:Y:S01]  /*0b50*/  CS2R R76, SRZ ;  /* 0x00000000004c7805 */ /* 0x000fe2000001ff00 */
[----:B------:R-:W-:Y:S02]  /*0b60*/  LEA.HI.X R85, R80, c[0x0][0x1cc], RZ, 0x4, P1 ;  /* 0x0000730050557a11 */ /* 0x000fe400008f24ff */
[----:B------:R-:W-:-:S04]  /*0b70*/  ISETP.NE.U32.AND P1, PT, RZ, c[0x0][0x218], PT ;  /* 0x00008600ff007a0c */ /* 0x000fc80003f25070 */
[----:B------:R-:W-:Y:S01]  /*0b80*/  ISETP.NE.AND.EX P1, PT, RZ, c[0x0][0x21c], PT, P1 ;  /* 0x00008700ff007a0c */ /* 0x000fe20003f25310 */
[----:B------:R-:W5:-:S12]  /*0b90*/  LDG.E.128 R84, [R84.64] ;  /* 0x0000000654547981 */ /* 0x000f58000c1e1d00 */
[----:B------:R-:W-:-:S04]  /*0ba0*/  @P1 LEA R90, P2, R80, c[0x0][0x218], 0x4 ;  /* 0x00008600505a1a11 */ /* 0x000fc800078420ff */
[C---:B------:R-:W-:Y:S01]  /*0bb0*/  @P1 LEA.HI.X R91, R80.reuse, c[0x0][0x21c], RZ, 0x4, P2 ;  /* 0x00008700505b1a11 */ /* 0x040fe200010f24ff */
[----:B------:R-:W-:-:S04]  /*0bc0*/  IMAD.WIDE.U32 R80, R80, R81, c[0x0][0x1b0] ;  /* 0x00006c0050507625 */ /* 0x000fc800078e0051 */
[----:B------:R0:W5:Y:S04]  /*0bd0*/  @P1 LDG.E.128 R76, [R90.64] ;  /* 0x000000065a4c1981 */ /* 0x000168000c1e1d00 */
[----:B------:R-:W5:Y:S02]  /*0be0*/  LDG.E.128 R80, [R80.64] ;  /* 0x0000000650507981 */ /* 0x000f64000c1e1d00 */
.L_x_21207:
[----:B------:R-:W-:Y:S05]  /*0bf0*/  BSYNC B0 ;  /* 0x0000000000007941 */ /* 0x000fea0003800000 */
.L_x_21206:
[----:B------:R-:W-:Y:S02]  /*0c00*/  ISETP.GE.AND P1, PT, R10, c[0x0][0x164], PT ;  /* 0x000059000a007a0c */ /* 0x000fe40003f26270 */
[----:B0-----:R-:W-:Y:S02]  /*0c10*/  LOP3.LUT R90, R9, UR23, R4, 0x96, !PT ;  /* 0x00000017095a7c12 */ /* 0x001fe4000f8e9604 */
        /* <DEDUP_REMOVED lines=9> */
[C---:B------:R-:W-:Y:S01]  /*0cb0*/  IMAD R6, R91.reuse, -0x326172a9, RZ ;  /* 0xcd9e8d575b067824 */ /* 0x040fe200078e02ff */
[----:B------:R-:W-:Y:S01]  /*0cc0*/  LOP3.LUT R5, R4, 0x3e0, RZ, 0xc0, !PT ;  /* 0x000003e004057812 */ /* 0x000fe200078ec0ff */
[----:B------:R-:W-:Y:S01]  /*0cd0*/  IMAD.IADD R3, R2, 0x1, -R3 ;  /* 0x0000000102037824 */ /* 0x000fe200078e0a03 */
[----:B------:R-:W-:Y:S01]  /*0ce0*/  LOP3.LUT R88, R88, 0x3fffffe0, RZ, 0xc0, !PT ;  /* 0x3fffffe058587812 */ /* 0x000fe200078ec0ff */
[----:B------:R-:W-:Y:S01]  /*0cf0*/  IMAD.HI.U32 R4, R91, -0x326172a9, RZ ;  /* 0xcd9e8d575b047827 */ /* 0x000fe200078e00ff */
[----:B------:R-:W-:-:S02]  /*0d00*/  ULDC.U8 UR8, c[0x0][0x1f0] ;  /* 0x00007c0000087ab9 */ /* 0x000fc40000000000 */
[----:B------:R-:W-:Y:S01]  /*0d10*/  IMNMX R3, RZ, R3, !PT ;  /* 0x00000003ff037217 */ /* 0x000fe20007800200 */
[----:B------:R-:W-:Y:S01]  /*0d20*/  IMAD.IADD R5, R2, 0x1, -R5 ;  /* 0x0000000102057824 */ /* 0x000fe200078e0a05 */
[----:B------:R-:W-:Y:S01]  /*0d30*/  LOP3.LUT R9, R4, UR25, R9, 0x96, !PT ;  /* 0x0000001904097c12 */ /* 0x000fe2000f8e9609 */
[C---:B------:R-:W-:Y:S01]  /*0d40*/  IMAD.HI.U32 R2, R90.reuse, -0x2daee0ad, RZ ;  /* 0xd2511f535a027827 */ /* 0x040fe200078e00ff */
[----:B------:R-:W-:Y:S02]  /*0d50*/  IMNMX R3, R3, 0x20, PT ;  /* 0x0000002003037817 */ /* 0x000fe40003800200 */
[----:B------:R-:W-:Y:S01]  /*0d60*/  IMNMX R5, RZ, R5, !PT ;  /* 0x00000005ff057217 */ /* 0x000fe20007800200 */
[----:B------:R-:W-:Y:S01]  /*0d70*/  IMAD R4, R90, -0x2daee0ad, RZ ;  /* 0xd2511f535a047824 */ /* 0x000fe200078e02ff */
[----:B------:R-:W-:Y:S02]  /*0d80*/  IADD3 R3, R3, R88, RZ ;  /* 0x0000005803037210 */ /* 0x000fe40007ffe0ff */
[----:B------:R-:W-:-:S02]  /*0d90*/  IMNMX R5, R5, 0x20, PT ;  /* 0x0000002005057817 */ /* 0x000fc40003800200 */
[----:B------:R-:W-:Y:S01]  /*0da0*/  LOP3.LUT R7, R2, UR26, R7, 0x96, !PT ;  /* 0x0000001a02077c12 */ /* 0x000fe2000f8e9607 */
[----:B------:R-:W-:Y:S01]  /*0db0*/  IMAD.SHL.U32 R3, R3, 0x4, RZ ;  /* 0x0000000403037824 */ /* 0x000fe200078e00ff */
[----:B------:R-:W-:Y:S02]  /*0dc0*/  IADD3 R2, R88, R5, RZ ;  /* 0x0000000558027210 */ /* 0x000fe40007ffe0ff */
[----:B------:R-:W-:Y:S01]  /*0dd0*/  LOP3.LUT R5, R0, 0x3, RZ, 0xc0, !PT ;  /* 0x0000000300057812 */ /* 0x000fe200078ec0ff */
[----:B------:R0:W1:Y:S01]  /*0de0*/  I2F.U32 R8, R3 ;  /* 0x0000000300087306 */ /* 0x0000620000201000 */
[----:B------:R-:W-:Y:S02]  /*0df0*/  IMAD.MOV.U32 R0, RZ, RZ, 0x1 ;  /* 0x00000001ff007424 */ /* 0x000fe400078e00ff */
[----:B------:R-:W-:Y:S02]  /*0e00*/  IMAD.SHL.U32 R2, R2, 0x4, RZ ;  /* 0x0000000402027824 */ /* 0x000fe400078e00ff */
[----:B0-----:R-:W-:-:S03]  /*0e10*/  IMAD.MOV.U32 R3, RZ, RZ, RZ ;  /* 0x000000ffff037224 */ /* 0x001fc600078e00ff */
[----:B-1----:R-:W0:Y:S04]  /*0e20*/  MUFU.RCP R8, R8 ;  /* 0x0000000800087308 */ /* 0x002e280000001000 */
.L_x_21403:
[----:B------:R-:W-:Y:S01]  /*0e30*/  ISETP.NE.U32.AND P1, PT, RZ, c[0x0][0x1c0], PT ;  /* 0x00007000ff007a0c */ /* 0x000fe20003f25070 */
[----:B------:R-:W-:-:S03]  /*0e40*/  IMAD.MOV.U32 R116, RZ, RZ, 0x3f800000 ;  /* 0x3f800000ff747424 */ /* 0x000fc600078e00ff */
        /* <DEDUP_REMOVED lines=12> */
[----:B-1----:R-:W-:Y:S01]  /*0f10*/  IMAD.MOV.U32 R92, RZ, RZ, 0x10 ;  /* 0x00000010ff5c7424 */ /* 0x002fe200078e00ff */
        /* <DEDUP_REMOVED lines=19> */
.L_x_21211:
[----:B-1----:R-:W-:Y:S02]  /*1050*/  IMAD.MOV.U32 R118, RZ, RZ, R6 ;  /* 0x000000ffff767224 */ /* 0x002fe400078e0006 */
.L_x_21212:
[----:B------:R-:W-:Y:S05]  /*1060*/  BSYNC B1 ;  /* 0x0000000000017941 */ /* 0x000fea0003800000 */
.L_x_21210:
        /* <DEDUP_REMOVED lines=16> */
.L_x_21216:
[----:B------:R-:W-:Y:S05]  /*1170*/  BSYNC B2 ;  /* 0x0000000000027941 */ /* 0x000fea0003800000 */
.L_x_21215:
        /* <DEDUP_REMOVED lines=42> */
.L_x_21214:
[----:B------:R-:W-:Y:S05]  /*1420*/  BSYNC B1 ;  /* 0x0000000000017941 */ /* 0x000fea0003800000 */
.L_x_21213:
[----:B------:R-:W1:Y:S01]  /*1430*/  I2F.U32 R118, R118 ;  /* 0x0000007600767306 */ /* 0x000e620000201000 */
        /* <DEDUP_REMOVED lines=22> */
.L_x_21218:
[----:B------:R-:W-:Y:S02]  /*15a0*/  MOV R5, R6 ;  /* 0x0000000600057202 */ /* 0x000fe40000000f00 */
.L_x_21219:
[----:B------:R-:W-:Y:S05]  /*15b0*/  BSYNC B1 ;  /* 0x0000000000017941 */ /* 0x000fea0003800000 */
.L_x_21217:
        /* <DEDUP_REMOVED lines=16> */
.L_x_21223:
[----:B------:R-:W-:Y:S05]  /*16c0*/  BSYNC B2 ;  /* 0x0000000000027941 */ /* 0x000fea0003800000 */
.L_x_21222:
        /* <DEDUP_REMOVED lines=44> */
.L_x_21221:
[----:B------:R-:W-:Y:S05]  /*1990*/  BSYNC B1 ;  /* 0x0000000000017941 */ /* 0x000fea0003800000 */
.L_x_21220:
[----:B------:R-:W1:Y:S01]  /*19a0*/  I2F.U32 R118, R5 ;  /* 0x0000000500767306 */ /* 0x000e620000201000 */
[----:B------:R-:W-:Y:S01]  /*19b0*/  FMUL.FTZ R93, R93, R116 ;  /* 0x000000745d5d7220 */ /* 0x000fe20000410000 */
[C---:B------:R-:W-:Y:S01]  /*19c0*/  ISETP.NE.AND P4, PT, R127.reuse, 0x1, PT ;  /* 0x000000017f00780c */ /* 0x040fe20003f85270 */
[----:B------:R-:W-:Y:S01]  /*19d0*/  BSSY B1, `(.L_x_21224) ;  /* 0x0000012000017945 */ /* 0x000fe20003800000 */
[----:B------:R-:W-:Y:S01]  /*19e0*/  IADD3 R119, R127, 0x1, RZ ;  /* 0x000000017f777810 */ /* 0x000fe20007ffe0ff */
        /* <DEDUP_REMOVED lines=15> */
.L_x_21225:
[----:B------:R-:W-:Y:S02]  /*1ae0*/  IMAD.MOV.U32 R118, RZ, RZ, R6 ;  /* 0x000000ffff767224 */ /* 0x000fe400078e0006 */
.L_x_21226:
[----:B------:R-:W-:Y:S05]  /*1af0*/  BSYNC B1 ;  /* 0x0000000000017941 */ /* 0x000fea0003800000 */
.L_x_21224:
        /* <DEDUP_REMOVED lines=16> */
.L_x_21230:
[----:B------:R-:W-:Y:S05]  /*1c00*/  BSYNC B2 ;  /* 0x0000000000027941 */ /* 0x000fea0003800000 */
.L_x_21229:
[----:B------:R-:W-:Y:S01]  /*1c10*/  LOP3.LUT R4, R4, UR5, R3, 0x96, !PT ;  /* 0x0000000504047c12 */ /* 0x000fe2000f8e9603 */
[----:B------:R-:W-:Y:S01]  /*1c20*/  IMAD.HI.U32 R5, R14, -0x326172a9, RZ ;  /* 0xcd9e8d570e057827 */ /* 0x000fe200078e00ff */
[----:B------:R-:W-:-:S03]  /*1c30*/  HFMA2.MMA R119, -RZ, RZ, 0, 0 ;  /* 0x00000000ff777435 */ /* 0x000fc600000001ff */
        /* <DEDUP_REMOVED lines=40> */
[----:B------:R-:W-:Y:S02]  /*1ec0*/  IMAD.MOV.U32 R4, RZ, RZ, R128 ;  /* 0x000000ffff047224 */ /* 0x000fe400078e0080 */
.L_x_21228:
[----:B------:R-:W-:Y:S05]  /*1ed0*/  BSYNC B1 ;  /* 0x0000000000017941 */ /* 0x000fea0003800000 */
.L_x_21227:
[----:B------:R-:W1:Y:S01]  /*1ee0*/  I2F.U32 R118, R118 ;  /* 0x0000007600767306 */ /* 0x000e620000201000 */
[----:B------:R-:W-:Y:S01]  /*1ef0*/  FMUL.FTZ R94, R94, R116 ;  /* 0x000000745e5e7220 */ /* 0x000fe20000410000 */
[----:B------:R-:W-:Y:S01]  /*1f00*/  ISETP.NE.AND P5, PT, R119, 0x1, PT ;  /* 0x000000017700780c */ /* 0x000fe20003fa5270 */
[----:B------:R-:W-:Y:S02]  /*1f10*/  BSSY B1, `(.L_x_21231) ;  /* 0x0000012000017945 */ /* 0x000fe40003800000 */
        /* <DEDUP_REMOVED lines=16> */
.L_x_21232:
[----:B------:R-:W-:Y:S02]  /*2020*/  MOV R118, R6 ;  /* 0x0000000600767202 */ /* 0x000fe40000000f00 */
.L_x_21233:
[----:B------:R-:W-:Y:S05]  /*2030*/  BSYNC B1 ;  /* 0x0000000000017941 */ /* 0x000fea0003800000 */
.L_x_21231:
        /* <DEDUP_REMOVED lines=16> */
.L_x_21237:
[----:B------:R-:W-:Y:S05]  /*2140*/  BSYNC B2 ;  /* 0x0000000000027941 */ /* 0x000fea0003800000 */
.L_x_21236:
        /* <DEDUP_REMOVED lines=36> */
[----:B------:R-:W-:Y:S01]  /*2390*/  LOP3.LUT R128, R5, UR23, R6, 0x96, !PT ;  /* 0x0000001705807c12 */ /* 0x000fe2000f8e9606 */
[----:B------:R-:W-:-:S04]  /*23a0*/  IMAD.MOV.U32 R5, RZ, RZ, RZ ;  /* 0x000000ffff057224 */ /* 0x000fc800078e00ff */
[----:B------:R-:W-:-:S05]  /*23b0*/  IMAD.WIDE.U32 R128, R128, -0x2daee0ad, RZ ;  /* 0xd2511f5380807825 */ /* 0x000fca00078e00ff */
[----:B------:R-:W-:Y:S01]  /*23c0*/  LOP3.LUT R7, R129, UR26, R126, 0x96, !PT ;  /* 0x0000001a81077c12 */ /* 0x000fe2000f8e967e */
[----:B------:R-:W-:-:S05]  /*23d0*/  IMAD.WIDE.U32 R126, R127, -0x326172a9, RZ ;  /* 0xcd9e8d577f7e7825 */ /* 0x000fca00078e00ff */
[----:B------:R-:W-:Y:S01]  /*23e0*/  LOP3.LUT R9, R127, UR25, R4, 0x96, !PT ;  /* 0x000000197f097c12 */ /* 0x000fe2000f8e9604 */
[----:B------:R-:W-:Y:S01]  /*23f0*/  IMAD.MOV.U32 R4, RZ, RZ, R128 ;  /* 0x000000ffff047224 */ /* 0x000fe200078e0080 */
[----:B------:R-:W-:Y:S02]  /*2400*/  MOV R6, R126 ;  /* 0x0000007e00067202 */ /* 0x000fe40000000f00 */
.L_x_21235:
[----:B------:R-:W-:Y:S05]  /*2410*/  BSYNC B1 ;  /* 0x0000000000017941 */ /* 0x000fea0003800000 */
.L_x_21234:
[----:B------:R-:W1:Y:S01]  /*2420*/  I2F.U32 R118, R118 ;  /* 0x0000007600767306 */ /* 0x000e620000201000 */
[----:B------:R-:W-:Y:S01]  /*2430*/  FMUL.FTZ R95, R95, R116 ;  /* 0x000000745f5f7220 */ /* 0x000fe20000410000 */
[----:B------:R-:W-:-:S03]  /*2440*/  SEL R128, RZ, 0x10000, P4 ;  /* 0x00010000ff807807 */ /* 0x000fc60002000000 */
[----:B------:R-:W-:Y:S02]  /*2450*/  FMUL.FTZ R95, R95, c[0x0][0x1e8] ;  /* 0x00007a005f5f7a20 */ /* 0x000fe40000410000 */
[----:B-1----:R-:W-:Y:S01]  /*2460*/  FFMA.FTZ R117, R118, R117, 1.1641532182693481445e-10 ;  /* 0x2f00000076757423 */ /* 0x002fe20000010075 */
        /* <DEDUP_REMOVED lines=11> */
[C---:B------:R-:W-:Y:S02]  /*2520*/  LEA R118, P1, R125.reuse, c[0x0][0x190], 0x2 ;  /* 0x000064007d767a11 */ /* 0x040fe400078210ff */
[C---:B------:R-:W-:Y:S01]  /*2530*/  IADD3 R117, R125.reuse, 0x80, RZ ;  /* 0x000000807d757810 */ /* 0x040fe20007ffe0ff */
[----:B------:R1:W-:Y:S01]  /*2540*/  STG.E.128 [R126.64], R92 ;  /* 0x0000005c7e007986 */ /* 0x0003e2000c101d06 */
[----:B------:R-:W-:-:S05]  /*2550*/  LEA.HI.X R119, R125, c[0x0][0x194], RZ, 0x2, P1 ;  /* 0x000065007d777a11 */ /* 0x000fca00008f14ff */
[----:B------:R1:W-:Y:S04]  /*2560*/  STG.E [R118.64], R129 ;  /* 0x0000008176007986 */ /* 0x0003e8000c101906 */
.L_x_21209:
[----:B-1----:R-:W-:Y:S05]  /*2570*/  BSYNC B0 ;  /* 0x0000000000007941 */ /* 0x002fea0003800000 */
.L_x_21208:
        /* <DEDUP_REMOVED lines=23> */
.L_x_21241:
[----:B-1----:R-:W-:Y:S02]  /*26f0*/  MOV R119, R6 ;  /* 0x0000000600777202 */ /* 0x002fe40000000f00 */
.L_x_21242:
[----:B------:R-:W-:Y:S05]  /*2700*/  BSYNC B1 ;  /* 0x0000000000017941 */ /* 0x000fea0003800000 */
.L_x_21240:
        /* <DEDUP_REMOVED lines=16> */
.L_x_21246:
[----:B------:R-:W-:Y:S05]  /*2810*/  BSYNC B2 ;  /* 0x0000000000027941 */ /* 0x000fea0003800000 */
.L_x_21245:
        /* <DEDUP_REMOVED lines=41> */
[----:B------:R-:W-:Y:S01]  /*2ab0*/  IMAD.MOV.U32 R4, RZ, RZ, R128 ;  /* 0x000000ffff047224 */ /* 0x000fe200078e0080 */
[----:B------:R-:W-:Y:S01]  /*2ac0*/  MOV R6, R126 ;  /* 0x0000007e00067202 */ /* 0x000fe20000000f00 */
[----:B------:R-:W-:Y:S02]  /*2ad0*/  IMAD.MOV.U32 R126, RZ, RZ, RZ ;  /* 0x000000ffff7e7224 */ /* 0x000fe400078e00ff */
.L_x_21244:
[----:B------:R-:W-:Y:S05]  /*2ae0*/  BSYNC B1 ;  /* 0x0000000000017941 */ /* 0x000fea0003800000 */
.L_x_21243:
[----:B------:R-:W1:Y:S01]  /*2af0*/  I2F.U32 R5, R119 ;  /* 0x0000007700057306 */ /* 0x000e620000201000 */
        /* <DEDUP_REMOVED lines=8> */
[----:B-1----:R-:W-:-:S05]  /*2b80*/  FFMA.FTZ R5, R5, R118, 1.1641532182693481445e-10 ;  /* 0x2f00000005057423 */ /* 0x002fca0000010076 */
        /* <DEDUP_REMOVED lines=13> */
.L_x_21248:
[----:B------:R-:W-:Y:S02]  /*2c60*/  IMAD.MOV.U32 R5, RZ, RZ, R6 ;  /* 0x000000ffff057224 */ /* 0x000fe400078e0006 */
.L_x_21249:
[----:B------:R-:W-:Y:S05]  /*2c70*/  BSYNC B1 ;  /* 0x0000000000017941 */ /* 0x000fea0003800000 */
.L_x_21247:
        /* <DEDUP_REMOVED lines=16> */
.L_x_21253:
[----:B------:R-:W-:Y:S05]  /*2d80*/  BSYNC B2 ;  /* 0x0000000000027941 */ /* 0x000fea0003800000 */
.L_x_21252:
        /* <DEDUP_REMOVED lines=44> */
.L_x_21251:
[----:B------:R-:W-:Y:S05]  /*3050*/  BSYNC B1 ;  /* 0x0000000000017941 */ /* 0x000fea0003800000 */
.L_x_21250:
        /* <DEDUP_REMOVED lines=20> */
.L_x_21255:
[----:B------:R-:W-:Y:S02]  /*31a0*/  IMAD.MOV.U32 R119, RZ, RZ, R6 ;  /* 0x000000ffff777224 */ /* 0x000fe400078e0006 */
.L_x_21256:
[----:B------:R-:W-:Y:S05]  /*31b0*/  BSYNC B1 ;  /* 0x0000000000017941 */ /* 0x000fea0003800000 */
.L_x_21254:
        /* <DEDUP_REMOVED lines=16> */
.L_x_21260:
[----:B------:R-:W-:Y:S05]  /*32c0*/  BSYNC B2 ;  /* 0x0000000000027941 */ /* 0x000fea0003800000 */
.L_x_21259:
        /* <DEDUP_REMOVED lines=32> */
[----:B------:R-:W-:Y:S01]  /*34d0*/  IMAD.WIDE.U32 R128, R128, -0x326172a9, RZ ;  /* 0xcd9e8d5780807825 */ /* 0x000fe200078e00ff */
[----:B------:R-:W-:-:S05]  /*34e0*/  LOP3.LUT R126, R7, UR21, R126, 0x96, !PT ;  /* 0x00000015077e7c12 */ /* 0x000fca000f8e967e */
[----:B------:R-:W-:-:S05]  /*34f0*/  IMAD.WIDE.U32 R126, R126, -0x2daee0ad, RZ ;  /* 0xd2511f537e7e7825 */ /* 0x000fca00078e00ff */
[----:B------:R-:W-:Y:S02]  /*3500*/  LOP3.LUT R127, R127, UR24, R4, 0x96, !PT ;  /* 0x000000187f7f7c12 */ /* 0x000fe4000f8e9604 */
[----:B------:R-:W-:-:S05]  /*3510*/  LOP3.LUT R4, R129, UR23, R6, 0x96, !PT ;  /* 0x0000001781047c12 */ /* 0x000fca000f8e9606 */
[----:B------:R-:W-:-:S05]  /*3520*/  IMAD.WIDE.U32 R4, R4, -0x2daee0ad, RZ ;  /* 0xd2511f5304047825 */ /* 0x000fca00078e00ff */
[----:B------:R-:W-:Y:S01]  /*3530*/  LOP3.LUT R7, R5, UR26, R126, 0x96, !PT ;  /* 0x0000001a05077c12 */ /* 0x000fe2000f8e967e */
[----:B------:R-:W-:-:S04]  /*3540*/  IMAD.WIDE.U32 R126, R127, -0x326172a9, RZ ;  /* 0xcd9e8d577f7e7825 */ /* 0x000fc800078e00ff */
[----:B------:R-:W-:Y:S01]  /*3550*/  IMAD.MOV.U32 R6, RZ, RZ, R126 ;  /* 0x000000ffff067224 */ /* 0x000fe200078e007e */
[----:B------:R-:W-:Y:S01]  /*3560*/  LOP3.LUT R9, R127, UR25, R128, 0x96, !PT ;  /* 0x000000197f097c12 */ /* 0x000fe2000f8e9680 */
[----:B------:R-:W-:Y:S02]  /*3570*/  IMAD.MOV.U32 R126, RZ, RZ, RZ ;  /* 0x000000ffff7e7224 */ /* 0x000fe400078e00ff */
.L_x_21258:
[----:B------:R-:W-:Y:S05]  /*3580*/  BSYNC B1 ;  /* 0x0000000000017941 */ /* 0x000fea0003800000 */
.L_x_21257:
        /* <DEDUP_REMOVED lines=20> */
.L_x_21262:
[----:B------:R-:W-:Y:S02]  /*36d0*/  IMAD.MOV.U32 R119, RZ, RZ, R6 ;  /* 0x000000ffff777224 */ /* 0x000fe400078e0006 */
.L_x_21263:
[----:B------:R-:W-:Y:S05]  /*36e0*/  BSYNC B1 ;  /* 0x0000000000017941 */ /* 0x000fea0003800000 */
.L_x_21261:
        /* <DEDUP_REMOVED lines=16> */
.L_x_21267:
[----:B------:R-:W-:Y:S05]  /*37f0*/  BSYNC B2 ;  /* 0x0000000000027941 */ /* 0x000fea0003800000 */
.L_x_21266:
        /* <DEDUP_REMOVED lines=43> */
.L_x_21265:
[----:B------:R-:W-:Y:S05]  /*3ab0*/  BSYNC B1 ;  /* 0x0000000000017941 */ /* 0x000fea0003800000 */
.L_x_21264:
[----:B------:R-:W1:Y:S01]  /*3ac0*/  I2F.U32 R119, R119 ;  /* 0x0000007700777306 */ /* 0x000e620000201000 */
[----:B------:R-:W-:Y:S01]  /*3ad0*/  FMUL.FTZ R99, R99, R116 ;  /* 0x0000007463637220 */ /* 0x000fe20000410000 */
[----:B------:R-:W-:-:S03]  /*3ae0*/  SEL R129, RZ, 0x10000, P4 ;  /* 0x00010000ff817807 */ /* 0x000fc60002000000 */
[----:B------:R-:W-:Y:S02]  /*3af0*/  FMUL.FTZ R99, R99, c[0x0][0x1e8] ;  /* 0x00007a0063637a20 */ /* 0x000fe40000410000 */
[----:B-1----:R-:W-:Y:S01]  /*3b00*/  FFMA.FTZ R118, R119, R118, 1.1641532182693481445e-10 ;  /* 0x2f00000077767423 */ /* 0x002fe20000010076 */
[----:B------:R-:W-:-:S04]  /*3b10*/  SEL R119, RZ, 0x100, P3 ;  /* 0x00000100ff777807 */ /* 0x000fc80001800000 */
[----:B------:R-:W-:-:S04]  /*3b20*/  FSETP.GTU.FTZ.AND P5, PT, R118, c[0x0][0x1e4], PT ;  /* 0x0000790076007a0b */ /* 0x000fc80003fbc000 */
[----:B------:R-:W-:-:S05]  /*3b30*/  FSEL R118, R99, RZ, !P5 ;  /* 0x000000ff63767208 */ /* 0x000fca0006800000 */
[----:B------:R-:W-:Y:S01]  /*3b40*/  FMUL.FTZ R99, R39, R118 ;  /* 0x0000007627637220 */ /* 0x000fe20000410000 */
[----:B------:R-:W-:-:S03]  /*3b50*/  SEL R118, RZ, 0x1000000, P5 ;  /* 0x01000000ff767807 */ /* 0x000fc60002800000 */
[----:B------:R-:W-:Y:S01]  /*3b60*/  @P1 FADD.FTZ R99, R91, R99 ;  /* 0x000000635b631221 */ /* 0x000fe20000010000 */
[----:B------:R-:W-:Y:S02]  /*3b70*/  IADD3 R118, R119, R118, R129 ;  /* 0x0000007677767210 */ /* 0x000fe40007ffe081 */
[C---:B------:R-:W-:Y:S02]  /*3b80*/  LEA R126, P1, R117.reuse, c[0x0][0x188], 0x4 ;  /* 0x00006200757e7a11 */ /* 0x040fe400078220ff */
[----:B------:R-:W-:Y:S02]  /*3b90*/  SEL R119, RZ, 0x1, P2 ;  /* 0x00000001ff777807 */ /* 0x000fe40001000000 */
[C---:B------:R-:W-:Y:S02]  /*3ba0*/  LEA.HI.X R127, R117.reuse, c[0x0][0x18c], RZ, 0x4, P1 ;  /* 0x00006300757f7a11 */ /* 0x040fe400008f24ff */
[----:B------:R-:W-:Y:S02]  /*3bb0*/  IADD3 R129, R118, R119, RZ ;  /* 0x0000007776817210 */ /* 0x000fe40007ffe0ff */
[C---:B------:R-:W-:Y:S01]  /*3bc0*/  LEA R118, P1, R117.reuse, c[0x0][0x190], 0x2 ;  /* 0x0000640075767a11 */ /* 0x040fe200078210ff */
[----:B------:R1:W-:Y:S03]  /*3bd0*/  STG.E.128 [R126.64], R96 ;  /* 0x000000607e007986 */ /* 0x0003e6000c101d06 */
[----:B------:R-:W-:-:S02]  /*3be0*/  LEA.HI.X R119, R117, c[0x0][0x194], RZ, 0x2, P1 ;  /* 0x0000650075777a11 */ /* 0x000fc400008f14ff */
[----:B------:R-:W-:-:S03]  /*3bf0*/  IADD3 R117, R117, 0x80, RZ ;  /* 0x0000008075757810 */ /* 0x000fc60007ffe0ff */
[----:B------:R1:W-:Y:S04]  /*3c00*/  STG.E [R118.64], R129 ;  /* 0x0000008176007986 */ /* 0x0003e8000c101906 */
.L_x_21239:
[----:B------:R-:W-:Y:S05]  /*3c10*/  BSYNC B0 ;  /* 0x0000000000007941 */ /* 0x000fea0003800000 */
.L_x_21238:
        /* <DEDUP_REMOVED lines=8> */
[----:B-1----:R-:W-:-:S04]  /*3ca0*/  @P1 LEA R118, P2, R117, c[0x0][0x180], 0x4 ;  /* 0x0000600075761a11 */ /* 0x002fc800078420ff */
        /* <DEDUP_REMOVED lines=14> */
.L_x_21271:
[----:B-1----:R-:W-:Y:S02]  /*3d90*/  IMAD.MOV.U32 R119, RZ, RZ, R6 ;  /* 0x000000ffff777224 */ /* 0x002fe400078e0006 */
.L_x_21272:
[----:B------:R-:W-:Y:S05]  /*3da0*/  BSYNC B1 ;  /* 0x0000000000017941 */ /* 0x000fea0003800000 */
.L_x_21270:
        /* <DEDUP_REMOVED lines=16> */
.L_x_21276:
[----:B------:R-:W-:Y:S05]  /*3eb0*/  BSYNC B2 ;  /* 0x0000000000027941 */ /* 0x000fea0003800000 */
.L_x_21275:
        /* <DEDUP_REMOVED lines=43> */
[----:B------:R-:W-:Y:S02]  /*4170*/  IMAD.MOV.U32 R126, RZ, RZ, RZ ;  /* 0x000000ffff7e7224 */ /* 0x000fe400078e00ff */
.L_x_21274:
[----:B------:R-:W-:Y:S05]  /*4180*/  BSYNC B1 ;  /* 0x0000000000017941 */ /* 0x000fea0003800000 */
.L_x_21273:
[----:B------:R-:W1:Y:S01]  /*4190*/  I2F.U32 R5, R119 ;  /* 0x0000007700057306 */ /* 0x000e620000201000 */
        /* <DEDUP_REMOVED lines=22> */
.L_x_21278:
[----:B------:R-:W-:Y:S02]  /*4300*/  MOV R5, R6 ;  /* 0x0000000600057202 */ /* 0x000fe40000000f00 */
.L_x_21279:
[----:B------:R-:W-:Y:S05]  /*4310*/  BSYNC B1 ;  /* 0x0000000000017941 */ /* 0x000fea0003800000 */
.L_x_21277:
        /* <DEDUP_REMOVED lines=16> */
.L_x_21283:
[----:B------:R-:W-:Y:S05]  /*4420*/  BSYNC B2 ;  /* 0x0000000000027941 */ /* 0x000fea0003800000 */
.L_x_21282:
        /* <DEDUP_REMOVED lines=40> */
[----:B------:R-:W-:-:S05]  /*46b0*/  IMAD.WIDE.U32 R126, R9, -0x326172a9, RZ ;  /* 0xcd9e8d57097e7825 */ /* 0x000fca00078e00ff */
[----:B------:R-:W-:Y:S01]  /*46c0*/  LOP3.LUT R9, R127, UR25, R6, 0x96, !PT ;  /* 0x000000197f097c12 */ /* 0x000fe2000f8e9606 */
[----:B------:R-:W-:Y:S02]  /*46d0*/  IMAD.MOV.U32 R6, RZ, RZ, R126 ;  /* 0x000000ffff067224 */ /* 0x000fe400078e007e */
[----:B------:R-:W-:Y:S02]  /*46e0*/  IMAD.MOV.U32 R127, RZ, RZ, RZ ;  /* 0x000000ffff7f7224 */ /* 0x000fe400078e00ff */
.L_x_21281:
[----:B------:R-:W-:Y:S05]  /*46f0*/  BSYNC B1 ;  /* 0x0000000000017941 */ /* 0x000fea0003800000 */
.L_x_21280:
        /* <DEDUP_REMOVED lines=20> */
.L_x_21285:
[----:B------:R-:W-:Y:S02]  /*4840*/  IMAD.MOV.U32 R119, RZ, RZ, R6 ;  /* 0x000000ffff777224 */ /* 0x000fe400078e0006 */
.L_x_21286:
[----:B------:R-:W-:Y:S05]  /*4850*/  BSYNC B1 ;  /* 0x0000000000017941 */ /* 0x000fea0003800000 */
.L_x_21284:
        /* <DEDUP_REMOVED lines=16> */
.L_x_21290:
[----:B------:R-:W-:Y:S05]  /*4960*/  BSYNC B2 ;  /* 0x0000000000027941 */ /* 0x000fea0003800000 */
.L_x_21289:
        /* <DEDUP_REMOVED lines=41> */
[----:B------:R-:W-:Y:S01]  /*4c00*/  HFMA2.MMA R126, -RZ, RZ, 0, 0 ;  /* 0x00000000ff7e7435 */ /* 0x000fe200000001ff */
[----:B------:R-:W-:-:S05]  /*4c10*/  LOP3.LUT R9, R127, UR25, R128, 0x96, !PT ;  /* 0x000000197f097c12 */ /* 0x000fca000f8e9680 */
.L_x_21288:
[----:B------:R-:W-:Y:S05]  /*4c20*/  BSYNC B1 ;  /* 0x0000000000017941 */ /* 0x000fea0003800000 */
.L_x_21287:
        /* <DEDUP_REMOVED lines=20> */
.L_x_21292:
[----:B------:R-:W-:Y:S02]  /*4d70*/  IMAD.MOV.U32 R119, RZ, RZ, R6 ;  /* 0x000000ffff777224 */ /* 0x000fe400078e0006 */
.L_x_21293:
[----:B------:R-:W-:Y:S05]  /*4d80*/  BSYNC B1 ;  /* 0x0000000000017941 */ /* 0x000fea0003800000 */
.L_x_21291:
        /* <DEDUP_REMOVED lines=16> */
.L_x_21297:
[----:B------:R-:W-:Y:S05]  /*4e90*/  BSYNC B2 ;  /* 0x0000000000027941 */ /* 0x000fea0003800000 */
.L_x_21296:
        /* <DEDUP_REMOVED lines=39> */
[----:B------:R-:W-:Y:S01]  /*5110*/  IMAD.WIDE.U32 R126, R127, -0x326172a9, RZ ;  /* 0xcd9e8d577f7e7825 */ /* 0x000fe200078e00ff */
[----:B------:R-:W-:-:S03]  /*5120*/  HFMA2.MMA R5, -RZ, RZ, 0, 0 ;  /* 0x00000000ff057435 */ /* 0x000fc600000001ff */
[----:B------:R-:W-:Y:S01]  /*5130*/  IMAD.MOV.U32 R6, RZ, RZ, R126 ;  /* 0x000000ffff067224 */ /* 0x000fe200078e007e */
[----:B------:R-:W-:Y:S02]  /*5140*/  LOP3.LUT R9, R127, UR25, R128, 0x96, !PT ;  /* 0x000000197f097c12 */ /* 0x000fe4000f8e9680 */
.L_x_21295:
[----:B------:R-:W-:Y:S05]  /*5150*/  BSYNC B1 ;  /* 0x0000000000017941 */ /* 0x000fea0003800000 */
.L_x_21294:
        /* <DEDUP_REMOVED lines=12> */
[----:B------:R-:W-:Y:S02]  /*5220*/  SEL R119, RZ, 0x1, P2 ;  /* 0x00000001ff777807 */ /* 0x000fe40001000000 */
        /* <DEDUP_REMOVED lines=8> */
.L_x_21269:
[----:B------:R-:W-:Y:S05]  /*52b0*/  BSYNC B0 ;  /* 0x0000000000007941 */ /* 0x000fea0003800000 */
.L_x_21268:
        /* <DEDUP_REMOVED lines=23> */
.L_x_21301:
[----:B-1----:R-:W-:Y:S02]  /*5430*/  MOV R119, R6 ;  /* 0x0000000600777202 */ /* 0x002fe40000000f00 */
.L_x_21302:
[----:B------:R-:W-:Y:S05]  /*5440*/  BSYNC B1 ;  /* 0x0000000000017941 */ /* 0x000fea0003800000 */
.L_x_21300:
        /* <DEDUP_REMOVED lines=16> */
.L_x_21306:
[----:B------:R-:W-:Y:S05]  /*5550*/  BSYNC B2 ;  /* 0x0000000000027941 */ /* 0x000fea0003800000 */
.L_x_21305:
        /* <DEDUP_REMOVED lines=42> */
[----:B------:R-:W-:Y:S01]  /*5800*/  LOP3.LUT R9, R127, UR25, R4, 0x96, !PT ;  /* 0x000000197f097c12 */ /* 0x000fe2000f8e9604 */
[----:B------:R-:W-:-:S04]  /*5810*/  IMAD.MOV.U32 R4, RZ, RZ, R128 ;  /* 0x000000ffff047224 */ /* 0x000fc800078e0080 */
.L_x_21304:
[----:B------:R-:W-:Y:S05]  /*5820*/  BSYNC B1 ;  /* 0x0000000000017941 */ /* 0x000fea0003800000 */
.L_x_21303:
        /* <DEDUP_REMOVED lines=23> */
.L_x_21308:
[----:B------:R-:W-:Y:S02]  /*59a0*/  IMAD.MOV.U32 R5, RZ, RZ, R6 ;  /* 0x000000ffff057224 */ /* 0x000fe400078e0006 */
.L_x_21309:
[----:B------:R-:W-:Y:S05]  /*59b0*/  BSYNC B1 ;  /* 0x0000000000017941 */ /* 0x000fea0003800000 */
.L_x_21307:
        /* <DEDUP_REMOVED lines=16> */
.L_x_21313:
[----:B------:R-:W-:Y:S05]  /*5ac0*/  BSYNC B2 ;  /* 0x0000000000027941 */ /* 0x000fea0003800000 */
.L_x_21312:
        /* <DEDUP_REMOVED lines=44> */
.L_x_21311:
[----:B------:R-:W-:Y:S05]  /*5d90*/  BSYNC B1 ;  /* 0x0000000000017941 */ /* 0x000fea0003800000 */
.L_x_21310:
        /* <DEDUP_REMOVED lines=20> */
.L_x_21315:
[----:B------:R-:W-:Y:S02]  /*5ee0*/  MOV R119, R6 ;  /* 0x0000000600777202 */ /* 0x000fe40000000f00 */
.L_x_21316:
[----:B------:R-:W-:Y:S05]  /*5ef0*/  BSYNC B1 ;  /* 0x0000000000017941 */ /* 0x000fea0003800000 */
.L_x_21314:
        /* <DEDUP_REMOVED lines=16> */
.L_x_21320:
[----:B------:R-:W-:Y:S05]  /*6000*/  BSYNC B2 ;  /* 0x0000000000027941 */ /* 0x000fea0003800000 */
.L_x_21319:
        /* <DEDUP_REMOVED lines=43> */
.L_x_21318:
[----:B------:R-:W-:Y:S05]  /*62c0*/  BSYNC B1 ;  /* 0x0000000000017941 */ /* 0x000fea0003800000 */
.L_x_21317:
        /* <DEDUP_REMOVED lines=20> */
.L_x_21322:
[----:B------:R-:W-:Y:S02]  /*6410*/  MOV R119, R6 ;  /* 0x0000000600777202 */ /* 0x000fe40000000f00 */
.L_x_21323:
[----:B------:R-:W-:Y:S05]  /*6420*/  BSYNC B1 ;  /* 0x0000000000017941 */ /* 0x000fea0003800000 */
.L_x_21321:
        /* <DEDUP_REMOVED lines=16> */
.L_x_21327:
[----:B------:R-:W-:Y:S05]  /*6530*/  BSYNC B2 ;  /* 0x0000000000027941 */ /* 0x000fea0003800000 */
.L_x_21326:
        /* <DEDUP_REMOVED lines=43> */
.L_x_21325:
[----:B------:R-:W-:Y:S05]  /*67f0*/  BSYNC B1 ;  /* 0x0000000000017941 */ /* 0x000fea0003800000 */
.L_x_21324:
        /* <DEDUP_REMOVED lines=21> */
.L_x_21299:
[----:B------:R-:W-:Y:S05]  /*6950*/  BSYNC B0 ;  /* 0x0000000000007941 */ /* 0x000fea0003800000 */
.L_x_21298:
        /* <DEDUP_REMOVED lines=23> */
.L_x_21331:
[----:B-1----:R-:W-:Y:S02]  /*6ad0*/  IMAD.MOV.U32 R119, RZ, RZ, R6 ;  /* 0x000000ffff777224 */ /* 0x002fe400078e0006 */
.L_x_21332:
[----:B------:R-:W-:Y:S05]  /*6ae0*/  BSYNC B1 ;  /* 0x0000000000017941 */ /* 0x000fea0003800000 */
.L_x_21330:
        /* <DEDUP_REMOVED lines=16> */
.L_x_21336:
[----:B------:R-:W-:Y:S05]  /*6bf0*/  BSYNC B2 ;  /* 0x0000000000027941 */ /* 0x000fea0003800000 */
.L_x_21335:
        /* <DEDUP_REMOVED lines=44> */
.L_x_21334:
[----:B------:R-:W-:Y:S05]  /*6ec0*/  BSYNC B1 ;  /* 0x0000000000017941 */ /* 0x000fea0003800000 */
.L_x_21333:
        /* <DEDUP_REMOVED lines=23> */
.L_x_21338:
[----:B------:R-:W-:Y:S02]  /*7040*/  IMAD.MOV.U32 R5, RZ, RZ, R6 ;  /* 0x000000ffff057224 */ /* 0x000fe400078e0006 */
.L_x_21339:
[----:B------:R-:W-:Y:S05]  /*7050*/  BSYNC B1 ;  /* 0x0000000000017941 */ /* 0x000fea0003800000 */
.L_x_21337:
        /* <DEDUP_REMOVED lines=16> */
.L_x_21343:
[----:B------:R-:W-:Y:S05]  /*7160*/  BSYNC B2 ;  /* 0x0000000000027941 */ /* 0x000fea0003800000 */
.L_x_21342:
        /* <DEDUP_REMOVED lines=44> */
.L_x_21341:
[----:B------:R-:W-:Y:S05]  /*7430*/  BSYNC B1 ;  /* 0x0000000000017941 */ /* 0x000fea0003800000 */
.L_x_21340:
        /* <DEDUP_REMOVED lines=20> */
.L_x_21345:
[----:B------:R-:W-:Y:S02]  /*7580*/  IMAD.MOV.U32 R119, RZ, RZ, R6 ;  /* 0x000000ffff777224 */ /* 0x000fe400078e0006 */
.L_x_21346:
[----:B------:R-:W-:Y:S05]  /*7590*/  BSYNC B1 ;  /* 0x0000000000017941 */ /* 0x000fea0003800000 */
.L_x_21344:
        /* <DEDUP_REMOVED lines=16> */
.L_x_21350:
[----:B------:R-:W-:Y:S05]  /*76a0*/  BSYNC B2 ;  /* 0x0000000000027941 */ /* 0x000fea0003800000 */
.L_x_21349:
        /* <DEDUP_REMOVED lines=39> */
[----:B------:R-:W-:-:S05]  /*7920*/  IMAD.WIDE.U32 R126, R127, -0x326172a9, RZ ;  /* 0xcd9e8d577f7e7825 */ /* 0x000fca00078e00ff */
[----:B------:R-:W-:Y:S01]  /*7930*/  MOV R6, R126 ;  /* 0x0000007e00067202 */ /* 0x000fe20000000f00 */
[----:B------:R-:W-:Y:S01]  /*7940*/  IMAD.MOV.U32 R126, RZ, RZ, RZ ;  /* 0x000000ffff7e7224 */ /* 0x000fe200078e00ff */
[----:B------:R-:W-:Y:S02]  /*7950*/  LOP3.LUT R9, R127, UR25, R128, 0x96, !PT ;  /* 0x000000197f097c12 */ /* 0x000fe4000f8e9680 */
.L_x_21348:
[----:B------:R-:W-:Y:S05]  /*7960*/  BSYNC B1 ;  /* 0x0000000000017941 */ /* 0x000fea0003800000 */
.L_x_21347:
        /* <DEDUP_REMOVED lines=20> */
.L_x_21352:
[----:B------:R-:W-:Y:S02]  /*7ab0*/  IMAD.MOV.U32 R119, RZ, RZ, R6 ;  /* 0x000000ffff777224 */ /* 0x000fe400078e0006 */
.L_x_21353:
[----:B------:R-:W-:Y:S05]  /*7ac0*/  BSYNC B1 ;  /* 0x0000000000017941 */ /* 0x000fea0003800000 */
.L_x_21351:
        /* <DEDUP_REMOVED lines=16> */
.L_x_21357:
[----:B------:R-:W-:Y:S05]  /*7bd0*/  BSYNC B2 ;  /* 0x0000000000027941 */ /* 0x000fea0003800000 */
.L_x_21356:
        /* <DEDUP_REMOVED lines=40> */
[----:B------:R-:W-:Y:S01]  /*7e60*/  IMAD.MOV.U32 R5, RZ, RZ, RZ ;  /* 0x000000ffff057224 */ /* 0x000fe200078e00ff */
[----:B------:R-:W-:Y:S02]  /*7e70*/  LOP3.LUT R9, R127, UR25, R128, 0x96, !PT ;  /* 0x000000197f097c12 */ /* 0x000fe4000f8e9680 */
[----:B------:R-:W-:Y:S02]  /*7e80*/  MOV R6, R126 ;  /* 0x0000007e00067202 */ /* 0x000fe40000000f00 */
.L_x_21355:
[----:B------:R-:W-:Y:S05]  /*7e90*/  BSYNC B1 ;  /* 0x0000000000017941 */ /* 0x000fea0003800000 */
.L_x_21354:
        /* <DEDUP_REMOVED lines=21> */
.L_x_21329:
[----:B------:R-:W-:Y:S05]  /*7ff0*/  BSYNC B0 ;  /* 0x0000000000007941 */ /* 0x000fea0003800000 */
.L_x_21328:
        /* <DEDUP_REMOVED lines=23> */
.L_x_21361:
[----:B-1----:R-:W-:Y:S02]  /*8170*/  IMAD.MOV.U32 R119, RZ, RZ, R6 ;  /* 0x000000ffff777224 */ /* 0x002fe400078e0006 */
.L_x_21362:
[----:B------:R-:W-:Y:S05]  /*8180*/  BSYNC B1 ;  /* 0x0000000000017941 */ /* 0x000fea0003800000 */
.L_x_21360:
        /* <DEDUP_REMOVED lines=16> */
.L_x_21366:
[----:B------:R-:W-:Y:S05]  /*8290*/  BSYNC B2 ;  /* 0x0000000000027941 */ /* 0x000fea0003800000 */
.L_x_21365:
        /* <DEDUP_REMOVED lines=42> */
[----:B------:R-:W-:Y:S01]  /*8540*/  IMAD.MOV.U32 R126, RZ, RZ, RZ ;  /* 0x000000ffff7e7224 */ /* 0x000fe200078e00ff */
[----:B------:R-:W-:Y:S02]  /*8550*/  MOV R4, R128 ;  /* 0x0000008000047202 */ /* 0x000fe40000000f00 */
.L_x_21364:
[----:B------:R-:W-:Y:S05]  /*8560*/  BSYNC B1 ;  /* 0x0000000000017941 */ /* 0x000fea0003800000 */
.L_x_21363:
        /* <DEDUP_REMOVED lines=23> */
.L_x_21368:
[----:B------:R-:W-:Y:S02]  /*86e0*/  MOV R5, R6 ;  /* 0x0000000600057202 */ /* 0x000fe40000000f00 */
.L_x_21369:
[----:B------:R-:W-:Y:S05]  /*86f0*/  BSYNC B1 ;  /* 0x0000000000017941 */ /* 0x000fea0003800000 */
.L_x_21367:
        /* <DEDUP_REMOVED lines=16> */
.L_x_21373:
[----:B------:R-:W-:Y:S05]  /*8800*/  BSYNC B2 ;  /* 0x0000000000027941 */ /* 0x000fea0003800000 */
.L_x_21372:
        /* <DEDUP_REMOVED lines=42> */
[----:B------:R-:W-:Y:S01]  /*8ab0*/  HFMA2.MMA R127, -RZ, RZ, 0, 0 ;  /* 0x00000000ff7f7435 */ /* 0x000fe200000001ff */
[----:B------:R-:W-:-:S05]  /*8ac0*/  IMAD.MOV.U32 R6, RZ, RZ, R126 ;  /* 0x000000ffff067224 */ /* 0x000fca00078e007e */
.L_x_21371:
[----:B------:R-:W-:Y:S05]  /*8ad0*/  BSYNC B1 ;  /* 0x0000000000017941 */ /* 0x000fea0003800000 */
.L_x_21370:
        /* <DEDUP_REMOVED lines=20> */
.L_x_21375:
[----:B------:R-:W-:Y:S02]  /*8c20*/  IMAD.MOV.U32 R119, RZ, RZ, R6 ;  /* 0x000000ffff777224 */ /* 0x000fe400078e0006 */
.L_x_21376:
[----:B------:R-:W-:Y:S05]  /*8c30*/  BSYNC B1 ;  /* 0x0000000000017941 */ /* 0x000fea0003800000 */
.L_x_21374:
        /* <DEDUP_REMOVED lines=16> */
.L_x_21380:
[----:B------:R-:W-:Y:S05]  /*8d40*/  BSYNC B2 ;  /* 0x0000000000027941 */ /* 0x000fea0003800000 */
.L_x_21379:
        /* <DEDUP_REMOVED lines=43> */
.L_x_21378:
[----:B------:R-:W-:Y:S05]  /*9000*/  BSYNC B1 ;  /* 0x0000000000017941 */ /* 0x000fea0003800000 */
.L_x_21377:
        /* <DEDUP_REMOVED lines=20> */
.L_x_21382:
[----:B------:R-:W-:Y:S02]  /*9150*/  IMAD.MOV.U32 R119, RZ, RZ, R6 ;  /* 0x000000ffff777224 */ /* 0x000fe400078e0006 */
.L_x_21383:
[----:B------:R-:W-:Y:S05]  /*9160*/  BSYNC B1 ;  /* 0x0000000000017941 */ /* 0x000fea0003800000 */
.L_x_21381:
        /* <DEDUP_REMOVED lines=16> */
.L_x_21387:
[----:B------:R-:W-:Y:S05]  /*9270*/  BSYNC B2 ;  /* 0x0000000000027941 */ /* 0x000fea0003800000 */
.L_x_21386:
        /* <DEDUP_REMOVED lines=43> */
.L_x_21385:
[----:B------:R-:W-:Y:S05]  /*9530*/  BSYNC B1 ;  /* 0x0000000000017941 */ /* 0x000fea0003800000 */
.L_x_21384:
[----:B------:R-:W1:Y:S01]  /*9540*/  I2F.U32 R119, R119 ;  /* 0x0000007700777306 */ /* 0x000e620000201000 */
[----:B------:R-:W-:Y:S01]  /*9550*/  FMUL.FTZ R115, R115, R116 ;  /* 0x0000007473737220 */ /* 0x000fe20000410000 */
[----:B------:R-:W-:-:S03]  /*9560*/  SEL R129, RZ, 0x10000, P4 ;  /* 0x00010000ff817807 */ /* 0x000fc60002000000 */
[----:B------:R-:W-:Y:S02]  /*9570*/  FMUL.FTZ R115, R115, c[0x0][0x1e8] ;  /* 0x00007a0073737a20 */ /* 0x000fe40000410000 */
[----:B-1----:R-:W-:Y:S01]  /*9580*/  FFMA.FTZ R118, R119, R118, 1.1641532182693481445e-10 ;  /* 0x2f00000077767423 */ /* 0x002fe20000010076 */
[----:B------:R-:W-:-:S04]  /*9590*/  SEL R119, RZ, 0x1, P2 ;  /* 0x00000001ff777807 */ /* 0x000fc80001000000 */
[----:B------:R-:W-:Y:S02]  /*95a0*/  FSETP.GTU.FTZ.AND P5, PT, R118, c[0x0][0x1e4], PT ;  /* 0x0000790076007a0b */ /* 0x000fe40003fbc000 */
[----:B------:R-:W-:Y:S02]  /*95b0*/  SEL R118, RZ, 0x100, P3 ;  /* 0x00000100ff767807 */ /* 0x000fe40001800000 */
[----:B------:R-:W-:-:S05]  /*95c0*/  FSEL R116, R115, RZ, !P5 ;  /* 0x000000ff73747208 */ /* 0x000fca0006800000 */
[----:B------:R-:W-:Y:S01]  /*95d0*/  FMUL.FTZ R115, R87, R116 ;  /* 0x0000007457737220 */ /* 0x000fe20000410000 */
[----:B------:R-:W-:-:S03]  /*95e0*/  SEL R116, RZ, 0x1000000, P5 ;  /* 0x01000000ff747807 */ /* 0x000fc60002800000 */
[----:B------:R-:W-:Y:S01]  /*95f0*/  @P1 FADD.FTZ R115, R91, R115 ;  /* 0x000000735b731221 */ /* 0x000fe20000010000 */
[----:B------:R-:W-:Y:S02]  /*9600*/  IADD3 R116, R118, R116, R129 ;  /* 0x0000007476747210 */ /* 0x000fe40007ffe081 */
[----:B------:R-:W-:-:S03]  /*9610*/  LEA R126, P1, R117, c[0x0][0x188], 0x4 ;  /* 0x00006200757e7a11 */ /* 0x000fc600078220ff */
[----:B------:R-:W-:Y:S01]  /*9620*/  IMAD.IADD R119, R116, 0x1, R119 ;  /* 0x0000000174777824 */ /* 0x000fe200078e0277 */
[C---:B------:R-:W-:Y:S02]  /*9630*/  LEA.HI.X R127, R117.reuse, c[0x0][0x18c], RZ, 0x4, P1 ;  /* 0x00006300757f7a11 */ /* 0x040fe400008f24ff */
[----:B------:R-:W-:-:S03]  /*9640*/  LEA R116, P1, R117, c[0x0][0x190], 0x2 ;  /* 0x0000640075747a11 */ /* 0x000fc600078210ff */
[----:B------:R1:W-:Y:S01]  /*9650*/  STG.E.128 [R126.64], R112 ;  /* 0x000000707e007986 */ /* 0x0003e2000c101d06 */
[----:B------:R-:W-:-:S05]  /*9660*/  LEA.HI.X R117, R117, c[0x0][0x194], RZ, 0x2, P1 ;  /* 0x0000650075757a11 */ /* 0x000fca00008f14ff */
[----:B------:R1:W-:Y:S04]  /*9670*/  STG.E [R116.64], R119 ;  /* 0x0000007774007986 */ /* 0x0003e8000c101906 */
.L_x_21359:
[----:B------:R-:W-:Y:S05]  /*9680*/  BSYNC B0 ;  /* 0x0000000000007941 */ /* 0x000fea0003800000 */
.L_x_21358:
[----:B-1---5:R-:W-:Y:S01]  /*9690*/  FADD.FTZ R116, RZ, R92 ;  /* 0x0000005cff747221 */ /* 0x022fe20000010000 */
        /* <DEDUP_REMOVED lines=35> */
.L_x_21404:
        /* <DEDUP_REMOVED lines=69> */
.L_x_21405:
[C---:B------:R-:W-:Y:S01]  /*9d20*/  LOP3.LUT P1, RZ, R15.reuse, 0x1f, RZ, 0xc0, !PT ;  /* 0x0000001f0fff7812 */ /* 0x040fe2000782c0ff */
[----:B-1----:R-:W-:Y:S01]  /*9d30*/  FADD.FTZ R117, R130, R119 ;  /* 0x0000007782757221 */ /* 0x002fe20000010000 */
[----:B------:R-:W-:Y:S01]  /*9d40*/  SHF.R.U32.HI R126, RZ, 0x5, R15 ;  /* 0x00000005ff7e7819 */ /* 0x000fe2000001160f */
[----:B------:R-:W-:Y:S01]  /*9d50*/  WARPSYNC 0xffffffff ;  /* 0xffffffff00007948 */ /* 0x000fe20003800000 */
[----:B------:R-:W-:Y:S02]  /*9d60*/  LOP3.LUT R127, R15, 0x1f, RZ, 0xc0, !PT ;  /* 0x0000001f0f7f7812 */ /* 0x000fe400078ec0ff */
[----:B------:R-:W-:-:S07]  /*9d70*/  LOP3.LUT R126, R126, 0x3, RZ, 0xc0, !PT ;  /* 0x000000037e7e7812 */ /* 0x000fce00078ec0ff */
[----:B0-----:R-:W-:-:S05]  /*9d80*/  @!P1 IMAD.IADD R119, R118, 0x1, R126 ;  /* 0x0000000176779824 */ /* 0x001fca00078e027e */
        /* <DEDUP_REMOVED lines=8> */
[----:B------:R-:W-:Y:S03]  /*9e10*/  BSSY B0, `(.L_x_21390) ;  /* 0x0000044000007945 */ /* 0x000fe60003800000 */
[----:B------:R-:W-:Y:S01]  /*9e20*/  I2F R131, R118 ;  /* 0x0000007600837306 */ /* 0x000fe20000201400 */
[----:B------:R-:W0:Y:S04]  /*9e30*/  SHFL.DOWN PT, R119, R118, 0x2, 0x1f ;  /* 0x08401f0076777f89 */ /* 0x000e2800000e0000 */
[----:B------:R-:W1:Y:S01]  /*9e40*/  @!P1 LDS.64 R116, [R127.X8] ;  /* 0x000000007f749984 */ /* 0x000e620000008a00 */
[----:B------:R-:W-:-:S02]  /*9e50*/  LOP3.LUT P1, RZ, R126, 0x1f, R15, 0xf8, !PT ;  /* 0x0000001f7eff7812 */ /* 0x000fc4000782f80f */
[----:B0-----:R-:W-:Y:S02]  /*9e60*/  IADD3 R128, R119, R118, RZ ;  /* 0x0000007677807210 */ /* 0x001fe40007ffe0ff */
[----:B------:R-:W0:Y:S01]  /*9e70*/  I2F R119, R119 ;  /* 0x0000007700777306 */ /* 0x000e220000201400 */
[----:B-1----:R-:W1:Y:S02]  /*9e80*/  SHFL.DOWN PT, R129, R116, 0x2, 0x1f ;  /* 0x08401f0074817f89 */ /* 0x002e6400000e0000 */
[C---:B-1----:R-:W-:Y:S02]  /*9e90*/  FADD.FTZ R126, -R129.reuse, R116 ;  /* 0x00000074817e7221 */ /* 0x042fe40000010100 */
[----:B0-----:R-:W-:Y:S02]  /*9ea0*/  FMUL.FTZ R129, R129, R119 ;  /* 0x0000007781817220 */ /* 0x001fe40000410000 */
[----:B------:R-:W-:Y:S02]  /*9eb0*/  FMUL.FTZ R126, R126, R126 ;  /* 0x0000007e7e7e7220 */ /* 0x000fe40000410000 */
[----:B------:R-:W-:-:S02]  /*9ec0*/  FFMA.FTZ R129, R131, R116, R129 ;  /* 0x0000007483817223 */ /* 0x000fc40000010081 */
[----:B------:R-:W0:Y:S01]  /*9ed0*/  I2F R116, R128 ;  /* 0x0000008000747306 */ /* 0x000e220000201400 */
[----:B------:R-:W-:-:S04]  /*9ee0*/  FMUL.FTZ R126, R126, R131 ;  /* 0x000000837e7e7220 */ /* 0x000fc80000410000 */
[----:B------:R-:W-:Y:S02]  /*9ef0*/  FMUL.FTZ R130, R126, R119 ;  /* 0x000000777e827220 */ /* 0x000fe40000410000 */
[----:B------:R-:W1:Y:S04]  /*9f00*/  SHFL.DOWN PT, R126, R117, 0x2, 0x1f ;  /* 0x08401f00757e7f89 */ /* 0x000e6800000e0000 */
[----:B------:R-:W2:Y:S01]  /*9f10*/  SHFL.DOWN PT, R119, R128, 0x1, 0x1f ;  /* 0x08201f0080777f89 */ /* 0x000ea200000e0000 */
[----:B0-----:R-:W0:Y:S01]  /*9f20*/  MUFU.RCP R118, R116 ;  /* 0x0000007400767308 */ /* 0x001e220000001000 */
[----:B-1----:R-:W-:Y:S02]  /*9f30*/  FADD.FTZ R127, R126, R117 ;  /* 0x000000757e7f7221 */ /* 0x002fe40000010000 */
[----:B0-----:R-:W-:-:S02]  /*9f40*/  FMUL.FTZ R129, R118, R129 ;  /* 0x0000008176817220 */ /* 0x001fc40000410000 */
[----:B------:R-:W-:Y:S02]  /*9f50*/  FFMA.FTZ R127, R118, R130, R127 ;  /* 0x00000082767f7223 */ /* 0x000fe4000001007f */
[----:B--2---:R-:W-:Y:S01]  /*9f60*/  IMAD.IADD R126, R128, 0x1, R119 ;  /* 0x00000001807e7824 */ /* 0x004fe200078e0277 */
[----:B------:R-:W0:Y:S01]  /*9f70*/  SHFL.DOWN PT, R118, R129, 0x1, 0x1f ;  /* 0x08201f0081767f89 */ /* 0x000e2200000e0000 */
[----:B------:R-:W-:Y:S08]  /*9f80*/  I2F R119, R119 ;  /* 0x0000007700777306 */ /* 0x000ff00000201400 */
[----:B------:R-:W1:Y:S01]  /*9f90*/  I2F R126, R126 ;  /* 0x0000007e007e7306 */ /* 0x000e620000201400 */
[----:B0-----:R-:W-:-:S07]  /*9fa0*/  FADD.FTZ R117, R129, -R118 ;  /* 0x8000007681757221 */ /* 0x001fce0000010000 */
[----:B-1----:R-:W0:Y:S01]  /*9fb0*/  MUFU.RCP R130, R126 ;  /* 0x0000007e00827308 */ /* 0x002e220000001000 */
[----:B------:R-:W-:Y:S02]  /*9fc0*/  FMUL.FTZ R118, R118, R119 ;  /* 0x0000007776767220 */ /* 0x000fe40000410000 */
[----:B------:R-:W-:-:S04]  /*9fd0*/  FMUL.FTZ R117, R117, R117 ;  /* 0x0000007575757220 */ /* 0x000fc80000410000 */
[----:B------:R-:W-:-:S04]  /*9fe0*/  FMUL.FTZ R117, R116, R117 ;  /* 0x0000007574757220 */ /* 0x000fc80000410000 */
[----:B------:R-:W-:Y:S02]  /*9ff0*/  FMUL.FTZ R131, R117, R119 ;  /* 0x0000007775837220 */ /* 0x000fe40000410000 */
[----:B------:R-:W-:Y:S02]  /*a000*/  FFMA.FTZ R117, R116, R129, R118 ;  /* 0x0000008174757223 */ /* 0x000fe40000010076 */
[----:B------:R-:W1:Y:S02]  /*a010*/  SHFL.DOWN PT, R116, R127, 0x1, 0x1f ;  /* 0x08201f007f747f89 */ /* 0x000e6400000e0000 */
[----:B0-----:R-:W-:Y:S02]  /*a020*/  FMUL.FTZ R118, R130, R117 ;  /* 0x0000007582767220 */ /* 0x001fe40000410000 */
[----:B------:R-:W-:-:S03]  /*a030*/  @!P1 IMAD.MOV.U32 R117, RZ, RZ, 0x4 ;  /* 0x00000004ff759424 */ /* 0x000fc600078e00ff */
[----:B------:R0:W2:Y:S02]  /*a040*/  SHFL.IDX PT, R133, R118, RZ, 0x1f ;  /* 0x00001fff76857589 */ /* 0x0000a400000e0000 */
[----:B0-----:R-:W-:Y:S01]  /*a050*/  MOV R118, c[0x0][0x1e0] ;  /* 0x0000780000767a02 */ /* 0x001fe20000000f00 */
[----:B-1----:R-:W-:Y:S02]  /*a060*/  FADD.FTZ R119, R127, R116 ;  /* 0x000000747f777221 */ /* 0x002fe40000010000 */
[----:B------:R-:W-:-:S04]  /*a070*/  @!P1 IMAD.WIDE R116, R10, R117, c[0x0][0x1a0] ;  /* 0x000068000a749625 */ /* 0x000fc800078e0275 */
[----:B------:R-:W-:Y:S01]  /*a080*/  FFMA.FTZ R119, R130, R131, R119 ;  /* 0x0000008382777223 */ /* 0x000fe20000010077 */
[----:B--2---:R0:W-:Y:S01]  /*a090*/  @!P1 STG.E [R116.64], R133 ;  /* 0x0000008574009986 */ /* 0x0041e2000c101906 */
[C---:B------:R-:W-:Y:S01]  /*a0a0*/  FMUL.FTZ R128, R133.reuse, R133 ;  /* 0x0000008585807220 */ /* 0x040fe20000410000 */
[----:B------:R-:W-:-:S03]  /*a0b0*/  FSEL R126, R133, RZ, !P2 ;  /* 0x000000ff857e7208 */ /* 0x000fc60005000000 */
[----:B------:R-:W1:Y:S01]  /*a0c0*/  SHFL.IDX PT, R119, R119, RZ, 0x1f ;  /* 0x00001fff77777589 */ /* 0x000e6200000e0000 */
[----:B------:R-:W-:Y:S01]  /*a0d0*/  FSEL R129, R128, RZ, P2 ;  /* 0x000000ff80817208 */ /* 0x000fe20001000000 */
[----:B0-----:R-:W-:-:S04]  /*a0e0*/  @!P1 IMAD.MOV.U32 R117, RZ, RZ, 0x4 ;  /* 0x00000004ff759424 */ /* 0x001fc800078e00ff */
[----:B------:R-:W-:-:S04]  /*a0f0*/  @!P1 IMAD.WIDE R116, R10, R117, c[0x0][0x1a8] ;  /* 0x00006a000a749625 */ /* 0x000fc800078e0275 */
[----:B-1----:R-:W-:-:S04]  /*a100*/  FFMA.FTZ R118, R119, R118, c[0x0][0x228] ;  /* 0x00008a0077767623 */ /* 0x002fc80000010076 */
[----:B------:R-:W-:-:S04]  /*a110*/  FADD.FTZ R118, R118, R129 ;  /* 0x0000008176767221 */ /* 0x000fc80000010000 */
[----:B------:R-:W0:Y:S02]  /*a120*/  MUFU.RSQ R127, R118 ;  /* 0x00000076007f7308 */ /* 0x000e240000001400 */
[----:B0-----:R0:W-:Y:S01]  /*a130*/  @!P1 STG.E [R116.64], R127 ;  /* 0x0000007f74009986 */ /* 0x0011e2000c101906 */
[----:B------:R-:W-:Y:S05]  /*a140*/  @!P0 BRA `(.L_x_21391) ;  /* 0x0000010000008947 */ /* 0x000fea0003800000 */
[--C-:B0-----:R-:W-:Y:S02]  /*a150*/  FADD.FTZ R116, R92, -R126.reuse ;  /* 0x8000007e5c747221 */ /* 0x101fe40000010000 */
[--C-:B------:R-:W-:Y:S02]  /*a160*/  FADD.FTZ R128, R94, -R126.reuse ;  /* 0x8000007e5e807221 */ /* 0x100fe40000010000 */
[----:B------:R-:W-:Y:S02]  /*a170*/  FMUL.FTZ R117, R127, R116 ;  /* 0x000000747f757220 */ /* 0x000fe40000410000 */
[--C-:B------:R-:W-:Y:S02]  /*a180*/  FADD.FTZ R116, R93, -R126.reuse ;  /* 0x8000007e5d747221 */ /* 0x100fe40000010000 */
[----:B------:R-:W-:-:S02]  /*a190*/  FADD.FTZ R130, R95, -R126 ;  /* 0x8000007e5f827221 */ /* 0x000fc40000010000 */
        /* <DEDUP_REMOVED lines=11> */
.L_x_21391:
[----:B------:R-:W-:Y:S05]  /*a250*/  BSYNC B0 ;  /* 0x0000000000007941 */ /* 0x000fea0003800000 */
.L_x_21390:
        /* <DEDUP_REMOVED lines=19> */
.L_x_21393:
[----:B------:R-:W-:Y:S05]  /*a390*/  BSYNC B0 ;  /* 0x0000000000007941 */ /* 0x000fea0003800000 */
.L_x_21392:
[----:B------:R-:W-:Y:S01]  /*a3a0*/  ISETP.NE.AND P1, PT, R123, RZ, PT ;  /* 0x000000ff7b00720c */ /* 0x000fe20003f25270 */
[----:B------:R-:W-:-:S12]  /*a3b0*/  BSSY B0, `(.L_x_21394) ;  /* 0x0000012000007945 */ /* 0x000fd80003800000 */
[----:B------:R-:W-:Y:S05]  /*a3c0*/  @!P1 BRA `(.L_x_21395) ;  /* 0x0000010000009947 */ /* 0x000fea0003800000 */
[--C-:B0-----:R-:W-:Y:S02]  /*a3d0*/  FADD.FTZ R116, R100, -R126.reuse ;  /* 0x8000007e64747221 */ /* 0x101fe40000010000 */
[--C-:B------:R-:W-:Y:S02]  /*a3e0*/  FADD.FTZ R128, R102, -R126.reuse ;  /* 0x8000007e66807221 */ /* 0x100fe40000010000 */
[----:B------:R-:W-:Y:S02]  /*a3f0*/  FMUL.FTZ R117, R127, R116 ;  /* 0x000000747f757220 */ /* 0x000fe40000410000 */
        /* <DEDUP_REMOVED lines=13> */
.L_x_21395:
[----:B------:R-:W-:Y:S05]  /*a4d0*/  BSYNC B0 ;  /* 0x0000000000007941 */ /* 0x000fea0003800000 */
.L_x_21394:
        /* <DEDUP_REMOVED lines=19> */
.L_x_21397:
[----:B------:R-:W-:Y:S05]  /*a610*/  BSYNC B0 ;  /* 0x0000000000007941 */ /* 0x000fea0003800000 */
.L_x_21396:
        /* <DEDUP_REMOVED lines=19> */
.L_x_21399:
[----:B------:R-:W-:Y:S05]  /*a750*/  BSYNC B0 ;  /* 0x0000000000007941 */ /* 0x000fea0003800000 */
.L_x_21398:
        /* <DEDUP_REMOVED lines=14> */
[----:B------:R-:W-:-:S04]  /*a840*/  IMAD.WIDE.U32 R126, R125, R126, c[0x0][0x208] ;  /* 0x000082007d7e7625 */ /* 0x000fc800078e007e */
[----:B------:R-:W-:Y:S02]  /*a850*/  FFMA.FTZ R119, R83, R128, R79 ;  /* 0x0000008053777223 */ /* 0x000fe4000001004f */
[----:B------:R-:W-:-:S05]  /*a860*/  FFMA.FTZ R118, R82, R129, R78 ;  /* 0x0000008152767223 */ /* 0x000fca000001004e */
[----:B------:R0:W-:Y:S02]  /*a870*/  STG.E.128 [R126.64], R116 ;  /* 0x000000747e007986 */ /* 0x0001e4000c101d06 */
.L_x_21401:
[----:B------:R-:W-:Y:S05]  /*a880*/  BSYNC B0 ;  /* 0x0000000000007941 */ /* 0x000fea0003800000 */
.L_x_21400:
[----:B------:R-:W-:Y:S02]  /*a890*/  LOP3.LUT P1, RZ, R0, 0xff, RZ, 0xc0, !PT ;  /* 0x000000ff00ff7812 */ /* 0x000fe4000782c0ff */
[----:B------:R-:W-:Y:S02]  /*a8a0*/  IADD3 R10, R10, c[0x0][0x160], RZ ;  /* 0x000058000a0a7a10 */ /* 0x000fe40007ffe0ff */
[----:B------:R-:W-:Y:S02]  /*a8b0*/  SEL R0, RZ, 0x1, P1 ;  /* 0x00000001ff007807 */ /* 0x000fe40000800000 */
[----:B------:R-:W-:-:S13]  /*a8c0*/  ISETP.GE.AND P1, PT, R10, c[0x0][0x164], PT ;  /* 0x000059000a007a0c */ /* 0x000fda0003f26270 */
[----:B0-----:R-:W-:Y:S01]  /*a8d0*/  @P1 CALL.REL.NOINC `(.L_x_21402) ;  /* 0x0000001000001944 */ /* 0x001fe20003c00000 */
[----:B------:R-:W-:Y:S05]  /*a8e0*/  BRA `(.L_x_21403) ;  /* 0xffff654000007947 */ /* 0x000fea000383ffff */
.L_x_21402:
[----:B------:R-:W-:Y:S05]  /*a8f0*/  EXIT ;  /* 0x000000000000794d */ /* 0x000fea0003800000 */
.L_x_21388:
[----:B------:R-:W-:Y:S01]  /*a900*/  HFMA2.MMA R128, -RZ, RZ, 0, 1.847743988037109375e-06 ;  /* 0x0000001fff807435 */ /* 0x000fe200000001ff */
[----:B------:R-:W-:Y:S01]  /*a910*/  IMAD.MOV.U32 R130, RZ, RZ, 0x1 ;  /* 0x00000001ff827424 */ /* 0x000fe200078e00ff */
[----:B------:R-:W-:Y:S01]  /*a920*/  MOV R126, 0xa950 ;  /* 0x0000a950007e7802 */ /* 0x000fe20000000f00 */
[----:B------:R-:W-:-:S03]  /*a930*/  IMAD.MOV.U32 R129, RZ, RZ, -0x1 ;  /* 0xffffffffff817424 */ /* 0x000fc600078e00ff */
[----:B0-----:R-:W-:Y:S05]  /*a940*/  CALL.REL.NOINC `($__internal_156_$__cuda_sm70_shflsync_bfly_p) ;  /* 0x000006b000007944 */ /* 0x001fea0003c00000 */
[----:B-1----:R-:W-:Y:S01]  /*a950*/  IMAD.MOV.U32 R116, RZ, RZ, R130 ;  /* 0x000000ffff747224 */ /* 0x002fe200078e0082 */
[----:B0-----:R-:W-:Y:S05]  /*a960*/  BRA `(.L_x_21404) ;  /* 0xffffef6000007947 */ /* 0x001fea000383ffff */
.L_x_21389:
[----:B------:R-:W-:Y:S01]  /*a970*/  MOV R130, 0x2 ;  /* 0x0000000200827802 */ /* 0x000fe20000000f00 */
[----:B------:R-:W-:Y:S01]  /*a980*/  IMAD.MOV.U32 R128, RZ, RZ, 0x1f ;  /* 0x0000001fff807424 */ /* 0x000fe200078e00ff */
[----:B------:R-:W-:Y:S01]  /*a990*/  MOV R126, 0xa9c0 ;  /* 0x0000a9c0007e7802 */ /* 0x000fe20000000f00 */
[----:B------:R-:W-:Y:S02]  /*a9a0*/  IMAD.MOV.U32 R129, RZ, RZ, -0x1 ;  /* 0xffffffffff817424 */ /* 0x000fe400078e00ff */
[----:B0-----:R-:W-:Y:S05]  /*a9b0*/  CALL.REL.NOINC `($__internal_156_$__cuda_sm70_shflsync_bfly_p) ;  /* 0x0000064000007944 */ /* 0x001fea0003c00000 */
[----:B01----:R-:W-:Y:S01]  /*a9c0*/  FADD.FTZ R117, R117, R130 ;  /* 0x0000008275757221 */ /* 0x003fe20000010000 */
[----:B------:R-:W-:Y:S01]  /*a9d0*/  HFMA2.MMA R130, -RZ, RZ, 0, 2.384185791015625e-07 ;  /* 0x00000004ff827435 */ /* 0x000fe200000001ff */
[----:B------:R-:W-:Y:S01]  /*a9e0*/  IMAD.MOV.U32 R128, RZ, RZ, 0x1f ;  /* 0x0000001fff807424 */ /* 0x000fe200078e00ff */
[----:B------:R-:W-:Y:S01]  /*a9f0*/  MOV R126, 0xaa20 ;  /* 0x0000aa20007e7802 */ /* 0x000fe20000000f00 */
[----:B------:R-:W-:-:S03]  /*aa00*/  IMAD.MOV.U32 R129, RZ, RZ, -0x1 ;  /* 0xffffffffff817424 */ /* 0x000fc600078e00ff */
[----:B------:R-:W-:Y:S05]  /*aa10*/  CALL.REL.NOINC `($__internal_156_$__cuda_sm70_shflsync_bfly_p) ;  /* 0x000005e000007944 */ /* 0x000fea0003c00000 */
[----:B01----:R-:W-:Y:S01]  /*aa20*/  FADD.FTZ R117, R117, R130 ;  /* 0x0000008275757221 */ /* 0x003fe20000010000 */
[----:B------:R-:W-:Y:S01]  /*aa30*/  MOV R130, 0x8 ;  /* 0x0000000800827802 */ /* 0x000fe20000000f00 */
[----:B------:R-:W-:Y:S01]  /*aa40*/  IMAD.MOV.U32 R128, RZ, RZ, 0x1f ;  /* 0x0000001fff807424 */ /* 0x000fe200078e00ff */
[----:B------:R-:W-:Y:S01]  /*aa50*/  MOV R126, 0xaa80 ;  /* 0x0000aa80007e7802 */ /* 0x000fe20000000f00 */
[----:B------:R-:W-:-:S02]  /*aa60*/  IMAD.MOV.U32 R129, RZ, RZ, -0x1 ;  /* 0xffffffffff817424 */ /* 0x000fc400078e00ff */
[----:B------:R-:W-:Y:S05]  /*aa70*/  CALL.REL.NOINC `($__internal_156_$__cuda_sm70_shflsync_bfly_p) ;  /* 0x0000058000007944 */ /* 0x000fea0003c00000 */
[----:B01----:R-:W-:Y:S01]  /*aa80*/  FADD.FTZ R117, R117, R130 ;  /* 0x0000008275757221 */ /* 0x003fe20000010000 */
[----:B------:R-:W-:Y:S01]  /*aa90*/  HFMA2.MMA R130, -RZ, RZ, 0, 9.5367431640625e-07 ;  /* 0x00000010ff827435 */ /* 0x000fe200000001ff */
[----:B------:R-:W-:Y:S01]  /*aaa0*/  IMAD.MOV.U32 R128, RZ, RZ, 0x1f ;  /* 0x0000001fff807424 */ /* 0x000fe200078e00ff */
[----:B------:R-:W-:Y:S01]  /*aab0*/  MOV R126, 0xaae0 ;  /* 0x0000aae0007e7802 */ /* 0x000fe20000000f00 */
[----:B------:R-:W-:-:S03]  /*aac0*/  IMAD.MOV.U32 R129, RZ, RZ, -0x1 ;  /* 0xffffffffff817424 */ /* 0x000fc600078e00ff */
[----:B------:R-:W-:Y:S05]  /*aad0*/  CALL.REL.NOINC `($__internal_156_$__cuda_sm70_shflsync_bfly_p) ;  /* 0x0000052000007944 */ /* 0x000fea0003c00000 */
[----:B01----:R-:W-:Y:S01]  /*aae0*/  FADD.FTZ R117, R117, R130 ;  /* 0x0000008275757221 */ /* 0x003fe20000010000 */
[----:B------:R-:W-:Y:S01]  /*aaf0*/  MOV R130, 0x1 ;  /* 0x0000000100827802 */ /* 0x000fe20000000f00 */
[----:B------:R-:W-:-:S02]  /*ab00*/  IMAD.MOV.U32 R128, RZ, RZ, 0x1f ;  /* 0x0000001fff807424 */ /* 0x000fc400078e00ff */
        /* <DEDUP_REMOVED lines=52> */
[----:B------:R-:W-:Y:S05]  /*ae50*/  CALL.REL.NOINC `($__internal_156_$__cuda_sm70_shflsync_bfly_p) ;  /* 0x000001a000007944 */ /* 0x000fea0003c00000 */
[----:B01----:R-:W-:Y:S01]  /*ae60*/  FADD.FTZ R117, R117, R130 ;  /* 0x0000008275757221 */ /* 0x003fe20000010000 */
[----:B------:R-:W-:Y:S01]  /*ae70*/  HFMA2.MMA R130, -RZ, RZ, 0, 1.1920928955078125e-07 ;  /* 0x00000002ff827435 */ /* 0x000fe200000001ff */
        /* <DEDUP_REMOVED lines=8> */
[----:B------:R-:W-:Y:S02]  /*af00*/  IMAD.MOV.U32 R129, RZ, RZ, -0x1 ;  /* 0xffffffffff817424 */ /* 0x000fe400078e00ff */
[----:B------:R-:W-:Y:S05]  /*af10*/  CALL.REL.NOINC `($__internal_156_$__cuda_sm70_shflsync_bfly_p) ;  /* 0x000000e000007944 */ /* 0x000fea0003c00000 */
[----:B01----:R-:W-:Y:S01]  /*af20*/  FADD.FTZ R117, R117, R130 ;  /* 0x0000008275757221 */ /* 0x003fe20000010000 */
[----:B------:R-:W-:Y:S01]  /*af30*/  HFMA2.MMA R130, -RZ, RZ, 0, 4.76837158203125e-07 ;  /* 0x00000008ff827435 */ /* 0x000fe200000001ff */
[----:B------:R-:W-:Y:S01]  /*af40*/  IMAD.MOV.U32 R128, RZ, RZ, 0x1f ;  /* 0x0000001fff807424 */ /* 0x000fe200078e00ff */
[----:B------:R-:W-:Y:S01]  /*af50*/  MOV R126, 0xaf80 ;  /* 0x0000af80007e7802 */ /* 0x000fe20000000f00 */
[----:B------:R-:W-:-:S03]  /*af60*/  IMAD.MOV.U32 R129, RZ, RZ, -0x1 ;  /* 0xffffffffff817424 */ /* 0x000fc600078e00ff */
[----:B------:R-:W-:Y:S05]  /*af70*/  CALL.REL.NOINC `($__internal_156_$__cuda_sm70_shflsync_bfly_p) ;  /* 0x0000008000007944 */ /* 0x000fea0003c00000 */
[----:B-1----:R-:W-:Y:S01]  /*af80*/  FADD.FTZ R119, R117, R130 ;  /* 0x0000008275777221 */ /* 0x002fe20000010000 */
[----:B------:R-:W-:Y:S01]  /*af90*/  MOV R130, 0x10 ;  /* 0x0000001000827802 */ /* 0x000fe20000000f00 */
[----:B0-----:R-:W-:Y:S01]  /*afa0*/  IMAD.MOV.U32 R128, RZ, RZ, 0x1f ;  /* 0x0000001fff807424 */ /* 0x001fe200078e00ff */
[----:B------:R-:W-:Y:S01]  /*afb0*/  MOV R126, 0xaff0 ;  /* 0x0000aff0007e7802 */ /* 0x000fe20000000f00 */
[----:B------:R-:W-:Y:S01]  /*afc0*/  IMAD.MOV.U32 R129, RZ, RZ, -0x1 ;  /* 0xffffffffff817424 */ /* 0x000fe200078e00ff */
[----:B------:R-:W-:-:S02]  /*afd0*/  MOV R117, R119 ;  /* 0x0000007700757202 */ /* 0x000fc40000000f00 */
[----:B------:R-:W-:Y:S05]  /*afe0*/  CALL.REL.NOINC `($__internal_156_$__cuda_sm70_shflsync_bfly_p) ;  /* 0x0000001000007944 */ /* 0x000fea0003c00000 */
[----:B01----:R-:W-:Y:S05]  /*aff0*/  BRA `(.L_x_21405) ;  /* 0xffffed2000007947 */ /* 0x003fea000383ffff */
        .weak           $__internal_156_$__cuda_sm70_shflsync_bfly_p
        .type           $__internal_156_$__cuda_sm70_shflsync_bfly_p,@function
        .size           $__internal_156_$__cuda_sm70_shflsync_bfly_p,(.L_x_22244 - $__internal_156_$__cuda_sm70_shflsync_bfly_p)
$__internal_156_$__cuda_sm70_shflsync_bfly_p:
[----:B------:R-:W-:Y:S01]  /*b000*/  IMAD.MOV.U32 R127, RZ, RZ, 0x0 ;  /* 0x00000000ff7f7424 */ /* 0x000fe200078e00ff */
[----:B------:R-:W-:Y:S04]  /*b010*/  WARPSYNC R129 ;  /* 0x0000008100007348 */ /* 0x000fe80003800000 */
[----:B------:R0:W1:Y:S01]  /*b020*/  SHFL.BFLY PT, R130, R117, R130, R128 ;  /* 0x0c00008275827389 */ /* 0x00006200000e0080 */
[----:B------:R-:W-:Y:S05]  /*b030*/  RET.REL.NODEC R126 `(_ZN10layer_norm13ln_fwd_kernelINS_13Kernel_traitsIfffffjLj3072ELj1ELj1ELj4ELj16ENS_18Kernel_traits_baseILj3072EfffffjLj128EEEEELb1ELb1ELb0ELb0EEEvNS_9FwdParamsE) ;  /* 0xffff4fc07e007950 */ /* 0x000fea0003c3ffff */
.L_x_21406:
        /* <DEDUP_REMOVED lines=12> */
.L_x_22244:


//--------------------- .text._ZN10layer_norm13ln_fwd_kernelINS_13Kernel_traitsIfffffjLj3072ELj1ELj1ELj4ELj16ENS_18Kernel_traits_baseILj3072EfffffjLj128EEEEELb1ELb1ELb0ELb1EEEvNS_9FwdParamsE --------------------------
	.section	.text._ZN10layer_norm13ln_fwd_kernelINS_13Kernel_traitsIfffffjLj3072ELj1ELj1ELj4ELj16ENS_18Kernel_traits_baseILj3072EfffffjLj128EEEEELb1ELb1ELb0ELb1EEEvNS_9FwdParamsE,"ax",@progbits
	.sectioninfo	@"SHI_REGISTERS=128"
	.align	128
        .global         _ZN10layer_norm13ln_fwd_kernelINS_13Kernel_traitsIfffffjLj3072ELj1ELj1ELj4ELj16ENS_18Kernel_traits_baseILj3072EfffffjLj128EEEEELb1ELb1ELb0ELb1EEEvNS_9FwdParamsE
        .type           _ZN10layer_norm13ln_fwd_kernelINS_13Kernel_traitsIfffffjLj3072ELj1ELj1ELj4ELj16ENS_18Kernel_traits_baseILj3072EfffffjLj128EEEEELb1ELb1ELb0ELb1EEEvNS_9FwdParamsE,@function
        .size           _ZN10layer_norm13ln_fwd_kernelINS_13Kernel_traitsIfffffjLj3072ELj1ELj1ELj4ELj16ENS_18Kernel_traits_baseILj3072EfffffjLj128EEEEELb1ELb1ELb0ELb1EEEvNS_9FwdParamsE,(.L_x_22245 - _ZN10layer_norm13ln_fwd_kernelINS_13Kernel_traitsIfffffjLj3072ELj1ELj1ELj4ELj16ENS_18Kernel_traits_baseILj3072EfffffjLj128EEEEELb1ELb1ELb0ELb1EEEvNS_9FwdParamsE)
        .other          _ZN10layer_norm13ln_fwd_kernelINS_13Kernel_traitsIfffffjLj3072ELj1ELj1ELj4ELj16ENS_18Kernel_traits_baseILj3072EfffffjLj128EEEEELb1ELb1ELb0ELb1EEEvNS_9FwdParamsE,@"STO_CUDA_ENTRY STV_DEFAULT"
_ZN10layer_norm13ln_fwd_kernelINS_13Kernel_traitsIfffffjLj3072ELj1ELj1ELj4ELj16ENS_18Kernel_traits_baseILj3072EfffffjLj128EEEEELb1ELb1ELb0ELb1EEEvNS_9FwdParamsE:
.text._ZN10layer_norm13ln_fwd_kernelINS_13Kernel_traitsIfffffjLj3072ELj1ELj1ELj4ELj16ENS_18Kernel_traits_baseILj3072EfffffjLj128EEEEELb1ELb1ELb0ELb1EEEvNS_9FwdParamsE:
[----:B------:R-:W-:Y:S02]  /*0000*/  MOV R1, c[0x0][0x28] ;  /* 0x00000a0000017a02 */ /* 0x000fe40000000f00 */
[----:B------:R-:W-:Y:S02]  /*0010*/  ULDC.U8 UR4, c[0x0][0x244] ;  /* 0x0000910000047ab9 */ /* 0x000fe40000000000 */
[----:B------:R-:W-:Y:S01]  /*0020*/  ISETP.NE.AND P0, PT, RZ, UR4, PT ;  /* 0x00000004ff007c0c */ /* 0x000fe2000bf05270 */
[----:B------:R-:W-:Y:S02]  /*0030*/  ULDC.64 UR4, c[0x0][0x230] ;  /* 0x00008c0000047ab9 */ /* 0x000fe40000000a00 */
[----:B------:R-:W-:Y:S01]  /*0040*/  IMAD.U32 R6, RZ, RZ, UR4 ;  /* 0x00000004ff067e24 */ /* 0x000fe2000f8e00ff */
[----:B------:R-:W-:Y:S01]  /*0050*/  MOV R7, UR5 ;  /* 0x0000000500077c02 */ /* 0x000fe20008000f00 */
[----:B------:R-:W-:Y:S01]  /*0060*/  ULDC.64 UR6, c[0x0][0x118] ;  /* 0x0000460000067ab9 */ /* 0x000fe20000000a00 */
[----:B------:R-:W-:Y:S01]  /*0070*/  IMAD.MOV.U32 R10, RZ, RZ, c[0x0][0x238] ;  /* 0x00008e00ff0a7624 */ /* 0x000fe200078e00ff */
[----:B------:R-:W-:-:S06]  /*0080*/  MOV R11, c[0x0][0x23c] ;  /* 0x00008f00000b7a02 */ /* 0x000fcc0000000f00 */
        /* <DEDUP_REMOVED lines=16> */
[----:B--2---:R-:W1:Y:S01]  /*0190*/  @P0 R2UR UR4, R6 ;  /* 0x00000000060403c2 */ /* 0x004e6200000e0000 */
[----:B---3--:R-:W-:-:S07]  /*01a0*/  @P0 IADD3 R10, P1, R2, c[0x0][0x240], RZ ;  /* 0x00009000020a0a10 */ /* 0x008fce0007f3e0ff */
[----:B------:R2:W3:Y:S01]  /*01b0*/  @P0 R2UR UR5, R7 ;  /* 0x00000000070503c2 */ /* 0x0004e200000e0000 */
[----:B------:R-:W-:Y:S01]  /*01c0*/  @P0 IMAD.X R11, RZ, RZ, R3, P1 ;  /* 0x000000ffff0b0224 */ /* 0x000fe200008e0603 */
[----:B------:R-:W-:Y:S01]  /*01d0*/  ISETP.NE.U32.AND P0, PT, RZ, c[0x0][0x218], PT ;  /* 0x00008600ff007a0c */ /* 0x000fe20003f05070 */
[----:B0-----:R-:W-:-:S03]  /*01e0*/  IMAD R3, R17, c[0x0][0x0], R16 ;  /* 0x0000000011037a24 */ /* 0x001fc600078e0210 */
[--C-:B------:R-:W-:Y:S01]  /*01f0*/  SHF.R.U64 R4, R10, 0x2, R11.reuse ;  /* 0x000000020a047819 */ /* 0x100fe2000000120b */
[----:B------:R-:W-:Y:S01]  /*0200*/  IMAD.WIDE.U32 R12, R3, -0x326172a9, RZ ;  /* 0xcd9e8d57030c7825 */ /* 0x000fe200078e00ff */
[----:B------:R-:W-:Y:S02]  /*0210*/  SHF.R.U32.HI R5, RZ, 0x2, R11 ;  /* 0x00000002ff057819 */ /* 0x000fe4000001160b */
[----:B------:R-:W-:Y:S01]  /*0220*/  ISETP.NE.AND.EX P0, PT, RZ, c[0x0][0x21c], PT, P0 ;  /* 0x00008700ff007a0c */ /* 0x000fe20003f05300 */
[----:B------:R-:W-:Y:S01]  /*0230*/  IMAD.WIDE.U32 R8, R4, -0x2daee0ad, RZ ;  /* 0xd2511f5304087825 */ /* 0x000fe200078e00ff */
[----:B------:R-:W-:Y:S02]  /*0240*/  LOP3.LUT R11, R16, 0x7f, RZ, 0xc0, !PT ;  /* 0x0000007f100b7812 */ /* 0x000fe400078ec0ff */
[----:B-1----:R-:W-:Y:S01]  /*0250*/  LOP3.LUT R0, R13, UR4, R5, 0x96, !PT ;  /* 0x000000040d007c12 */ /* 0x002fe2000f8e9605 */
[----:B------:R-:W-:Y:S02]  /*0260*/  UIADD3 UR9, UR4, -0x61c88647, URZ ;  /* 0x9e3779b904097890 */ /* 0x000fe4000fffe03f */
[----:B------:R-:W-:-:S02]  /*0270*/  UIADD3 UR11, UR4, 0x3c6ef372, URZ ;  /* 0x3c6ef372040b7890 */ /* 0x000fc4000fffe03f */
[----:B--2---:R-:W-:Y:S01]  /*0280*/  IMAD.WIDE.U32 R6, R0, -0x2daee0ad, RZ ;  /* 0xd2511f5300067825 */ /* 0x004fe200078e00ff */
[----:B------:R-:W-:Y:S01]  /*0290*/  UIADD3 UR13, UR4, -0x255992d5, URZ ;  /* 0xdaa66d2b040d7890 */ /* 0x000fe2000fffe03f */
[----:B------:R-:W-:Y:S01]  /*02a0*/  SHF.L.U32 R0, R16, 0x4, RZ ;  /* 0x0000000410007819 */ /* 0x000fe200000006ff */
[----:B---3--:R-:W-:Y:S01]  /*02b0*/  UIADD3 UR10, UR5, -0x4498517b, URZ ;  /* 0xbb67ae85050a7890 */ /* 0x008fe2000fffe03f */
[----:B------:R-:W-:Y:S01]  /*02c0*/  LOP3.LUT R14, R9, UR5, RZ, 0x3c, !PT ;  /* 0x00000005090e7c12 */ /* 0x000fe2000f8e3cff */
[----:B------:R-:W-:Y:S01]  /*02d0*/  UIADD3 UR12, UR5, 0x76cf5d0a, URZ ;  /* 0x76cf5d0a050c7890 */ /* 0x000fe2000fffe03f */
[----:B------:R-:W-:Y:S01]  /*02e0*/  LOP3.LUT R0, R0, 0x7f0, RZ, 0xc0, !PT ;  /* 0x000007f000007812 */ /* 0x000fe200078ec0ff */
        /* <DEDUP_REMOVED lines=39> */
[----:B------:R-:W-:-:S03]  /*0560*/  IADD3 R12, P1, R0, c[0x0][0x218], RZ ;  /* 0x00008600000c7a10 */ /* 0x000fc60007f3e0ff */
[----:B------:R-:W-:Y:S01]  /*0570*/  IMAD.HI.U32 R7, R2, -0x2daee0ad, RZ ;  /* 0xd2511f5302077827 */ /* 0x000fe200078e00ff */
[----:B------:R-:W-:Y:S02]  /*0580*/  LOP3.LUT R18, R9, UR23, R14, 0x96, !PT ;  /* 0x0000001709127c12 */ /* 0x000fe4000f8e960e */
[----:B------:R-:W-:Y:S01]  /*0590*/  LEA.HI R9, R16, R17, RZ, 0x19 ;  /* 0x0000001110097211 */ /* 0x000fe200078fc8ff */
[----:B------:R-:W-:Y:S01]  /*05a0*/  IMAD.X R13, RZ, RZ, c[0x0][0x21c], P1 ;  /* 0x00008700ff0d7624 */ /* 0x000fe200008e06ff */
[----:B------:R-:W-:Y:S02]  /*05b0*/  LOP3.LUT R19, R7, UR24, R6, 0x96, !PT ;  /* 0x0000001807137c12 */ /* 0x000fe4000f8e9606 */
[----:B------:R-:W-:Y:S02]  /*05c0*/  ISETP.GE.AND P1, PT, R9, c[0x0][0x164], PT ;  /* 0x0000590009007a0c */ /* 0x000fe40003f26270 */
[----:B------:R0:W5:Y:S01]  /*05d0*/  @P0 LDG.E.128 R92, [R12.64] ;  /* 0x000000060c5c0981 */ /* 0x000162000c1e1d00 */
[----:B------:R-:W-:-:S02]  /*05e0*/  IADD3 R6, P2, R0, c[0x0][0x1b0], RZ ;  /* 0x00006c0000067a10 */ /* 0x000fc40007f5e0ff */
[----:B------:R-:W-:Y:S01]  /*05f0*/  LEA R14, P3, R11, c[0x0][0x1c8], 0x4 ;  /* 0x000072000b0e7a11 */ /* 0x000fe200078620ff */
[----:B------:R0:W5:Y:S02]  /*0600*/  @P0 LDG.E.128 R88, [R12.64+0x800] ;  /* 0x000800060c580981 */ /* 0x000164000c1e1d00 */
[----:B------:R-:W-:Y:S01]  /*0610*/  IMAD.X R7, RZ, RZ, c[0x0][0x1b4], P2 ;  /* 0x00006d00ff077624 */ /* 0x000fe200010e06ff */
[----:B------:R-:W-:Y:S01]  /*0620*/  IADD3.X R15, RZ, c[0x0][0x1cc], RZ, P3, !PT ;  /* 0x00007300ff0f7a10 */ /* 0x000fe20001ffe4ff */
        /* <DEDUP_REMOVED lines=14> */
[----:B------:R2:W5:Y:S01]  /*0710*/  LDG.E.128 R116, [R6.64] ;  /* 0x0000000606747981 */ /* 0x000562000c1e1d00 */
[----:B------:R-:W-:-:S03]  /*0720*/  IMAD R0, R8, -0x326172a9, RZ ;  /* 0xcd9e8d5708007824 */ /* 0x000fc600078e02ff */
[----:B------:R2:W5:Y:S01]  /*0730*/  LDG.E.128 R100, [R6.64+0x800] ;  /* 0x0008000606647981 */ /* 0x000562000c1e1d00 */
[----:B0-----:R-:W-:-:S03]  /*0740*/  IMAD.HI.U32 R13, R19, -0x326172a9, RZ ;  /* 0xcd9e8d57130d7827 */ /* 0x001fc600078e00ff */
[----:B------:R2:W5:Y:S04]  /*0750*/  LDG.E.128 R68, [R6.64+0x1000] ;  /* 0x0010000606447981 */ /* 0x000568000c1e1d00 */
[----:B------:R2:W5:Y:S04]  /*0760*/  LDG.E.128 R64, [R6.64+0x1800] ;  /* 0x0018000606407981 */ /* 0x000568000c1e1d00 */
[----:B------:R2:W5:Y:S04]  /*0770*/  LDG.E.128 R60, [R6.64+0x2000] ;  /* 0x00200006063c7981 */ /* 0x000568000c1e1d00 */
[----:B------:R2:W5:Y:S01]  /*0780*/  LDG.E.128 R56, [R6.64+0x2800] ;  /* 0x0028000606387981 */ /* 0x000562000c1e1d00 */
[----:B------:R-:W-:Y:S01]  /*0790*/  HFMA2.MMA R123, -RZ, RZ, 0, 5.9604644775390625e-08 ;  /* 0x00000001ff7b7435 */ /* 0x000fe200000001ff */
[----:B------:R-:W-:Y:S01]  /*07a0*/  LOP3.LUT R0, R13, UR25, R0, 0x96, !PT ;  /* 0x000000190d007c12 */ /* 0x000fe2000f8e9600 */
[----:B------:R-:W-:Y:S01]  /*07b0*/  IMAD.MOV.U32 R8, RZ, RZ, RZ ;  /* 0x000000ffff087224 */ /* 0x000fe200078e00ff */
[----:B------:R-:W-:Y:S01]  /*07c0*/  LOP3.LUT R10, R10, 0x3, RZ, 0xc0, !PT ;  /* 0x000000030a0a7812 */ /* 0x000fe200078ec0ff */
[----:B--2---:R-:W-:Y:S01]  /*07d0*/  IMAD.HI.U32 R7, R18, -0x2daee0ad, RZ ;  /* 0xd2511f5312077827 */ /* 0x004fe200078e00ff */
[----:B------:R-:W-:-:S03]  /*07e0*/  ULDC.U8 UR8, c[0x0][0x1f0] ;  /* 0x00007c0000087ab9 */ /* 0x000fc60000000000 */
[----:B------:R-:W-:Y:S01]  /*07f0*/  IMAD R6, R19, -0x326172a9, RZ ;  /* 0xcd9e8d5713067824 */ /* 0x000fe200078e02ff */
[----:B------:R-:W-:Y:S01]  /*0800*/  LOP3.LUT R2, R7, UR26, R2, 0x96, !PT ;  /* 0x0000001a07027c12 */ /* 0x000fe2000f8e9602 */
[----:B-1----:R-:W-:Y:S02]  /*0810*/  IMAD R7, R18, -0x2daee0ad, RZ ;  /* 0xd2511f5312077824 */ /* 0x002fe400078e02ff */
.L_x_21578:
[----:B------:R-:W-:Y:S01]  /*0820*/  IMAD R12, R9, c[0x0][0x168], RZ ;  /* 0x00005a00090c7a24 */ /* 0x000fe200078e02ff */
[----:B------:R-:W-:Y:S01]  /*0830*/  ISETP.NE.U32.AND P0, PT, RZ, c[0x0][0x180], PT ;  /* 0x00006000ff007a0c */ /* 0x000fe20003f05070 */
[----:B------:R-:W-:Y:S01]  /*0840*/  IMAD.MOV.U32 R125, RZ, RZ, 0x10 ;  /* 0x00000010ff7d7424 */ /* 0x000fe200078e00ff */
[----:B------:R-:W-:Y:S02]  /*0850*/  ISETP.NE.U32.AND P1, PT, RZ, c[0x0][0x1c0], PT ;  /* 0x00007000ff007a0c */ /* 0x000fe40003f25070 */
[----:B------:R-:W-:Y:S02]  /*0860*/  SHF.R.S32.HI R13, RZ, 0x1f, R12 ;  /* 0x0000001fff0d7819 */ /* 0x000fe4000001140c */
[----:B------:R-:W-:Y:S02]  /*0870*/  ISETP.NE.AND.EX P0, PT, RZ, c[0x0][0x184], PT, P0 ;  /* 0x00006100ff007a0c */ /* 0x000fe40003f05300 */
[----:B------:R-:W-:-:S02]  /*0880*/  LEA.HI R12, R13, R12, RZ, 0x2 ;  /* 0x0000000c0d0c7211 */ /* 0x000fc400078f10ff */
[----:B------:R-:W-:Y:S02]  /*0890*/  ISETP.NE.AND.EX P1, PT, RZ, c[0x0][0x1c4], PT, P1 ;  /* 0x00007100ff007a0c */ /* 0x000fe40003f25310 */
[----:B------:R-:W-:Y:S02]  /*08a0*/  LEA.HI.SX32 R11, R12, R11, 0x1e ;  /* 0x0000000b0c0b7211 */ /* 0x000fe400078ff2ff */
[----:B------:R-:W-:-:S03]  /*08b0*/  MOV R104, 0x3f800000 ;  /* 0x3f80000000687802 */ /* 0x000fc60000000f00 */
[----:B------:R-:W-:-:S04]  /*08c0*/  IMAD.WIDE.U32 R12, R11, R125, c[0x0][0x170] ;  /* 0x00005c000b0c7625 */ /* 0x000fc800078e007d */
[----:B------:R-:W-:Y:S02]  /*08d0*/  @P0 IMAD.WIDE.U32 R18, R11, R125, c[0x0][0x180] ;  /* 0x000060000b120625 */ /* 0x000fe400078e007d */
[----:B-----5:R-:W5:Y:S01]  /*08e0*/  LDG.E.128 R12, [R12.64] ;  /* 0x000000060c0c7981 */ /* 0x020f62000c1e1d00 */
[----:B------:R-:W-:-:S03]  /*08f0*/  @P1 MOV R16, 0x4 ;  /* 0x0000000400101802 */ /* 0x000fc60000000f00 */
[----:B------:R0:W5:Y:S02]  /*0900*/  @P0 LDG.E.128 R32, [R18.64] ;  /* 0x0000000612200981 */ /* 0x000164000c1e1d00 */
        /* <DEDUP_REMOVED lines=14> */
.L_x_21408:
[----:B0-----:R-:W-:Y:S02]  /*09f0*/  MOV R16, R6 ;  /* 0x0000000600107202 */ /* 0x001fe40000000f00 */
.L_x_21409:
[----:B------:R-:W-:Y:S05]  /*0a00*/  BSYNC B0 ;  /* 0x0000000000007941 */ /* 0x000fea0003800000 */
.L_x_21407:
        /* <DEDUP_REMOVED lines=16> */
.L_x_21413:
[----:B------:R-:W-:Y:S05]  /*0b10*/  BSYNC B1 ;  /* 0x0000000000017941 */ /* 0x000fea0003800000 */
.L_x_21412:
        /* <DEDUP_REMOVED lines=43> */
.L_x_21411:
[----:B------:R-:W-:Y:S05]  /*0dd0*/  BSYNC B0 ;  /* 0x0000000000007941 */ /* 0x000fea0003800000 */
.L_x_21410:
[----:B------:R0:W1:Y:S01]  /*0de0*/  I2F.U32 R17, R16 ;  /* 0x0000001000117306 */ /* 0x0000620000201000 */
[----:B------:R-:W-:Y:S01]  /*0df0*/  HFMA2.MMA R124, -RZ, RZ, 0.1171875, 0 ;  /* 0x2f800000ff7c7435 */ /* 0x000fe200000001ff */
[----:B-----5:R-:W-:Y:S01]  /*0e00*/  FMUL.FTZ R12, R12, R104 ;  /* 0x000000680c0c7220 */ /* 0x020fe20000410000 */
[----:B------:R-:W-:Y:S01]  /*0e10*/  ISETP.NE.U32.AND P1, PT, RZ, c[0x0][0x180], PT ;  /* 0x00006000ff007a0c */ /* 0x000fe20003f25070 */
[----:B------:R-:W-:Y:S01]  /*0e20*/  BSSY B0, `(.L_x_21414) ;  /* 0x0000014000007945 */ /* 0x000fe20003800000 */
[----:B------:R-:W-:Y:S01]  /*0e30*/  ISETP.NE.AND P3, PT, R20, 0x1, PT ;  /* 0x000000011400780c */ /* 0x000fe20003f65270 */
[----:B------:R-:W-:Y:S01]  /*0e40*/  FMUL.FTZ R12, R12, c[0x0][0x1e8] ;  /* 0x00007a000c0c7a20 */ /* 0x000fe20000410000 */
[----:B------:R-:W-:Y:S02]  /*0e50*/  ISETP.NE.AND.EX P1, PT, RZ, c[0x0][0x184], PT, P1 ;  /* 0x00006100ff007a0c */ /* 0x000fe40003f25310 */
[----:B0-----:R-:W-:-:S02]  /*0e60*/  IADD3 R16, R20, 0x1, RZ ;  /* 0x0000000114107810 */ /* 0x001fc40007ffe0ff */
        /* <DEDUP_REMOVED lines=14> */
.L_x_21415:
[----:B------:R-:W-:Y:S02]  /*0f50*/  MOV R10, R6 ;  /* 0x00000006000a7202 */ /* 0x000fe40000000f00 */
.L_x_21416:
[----:B------:R-:W-:Y:S05]  /*0f60*/  BSYNC B0 ;  /* 0x0000000000007941 */ /* 0x000fea0003800000 */
.L_x_21414:
        /* <DEDUP_REMOVED lines=16> */
.L_x_21420:
[----:B------:R-:W-:Y:S05]  /*1070*/  BSYNC B1 ;  /* 0x0000000000017941 */ /* 0x000fea0003800000 */
.L_x_21419:
        /* <DEDUP_REMOVED lines=43> */
.L_x_21418:
[----:B------:R-:W-:Y:S05]  /*1330*/  BSYNC B0 ;  /* 0x0000000000007941 */ /* 0x000fea0003800000 */
.L_x_21417:
        /* <DEDUP_REMOVED lines=20> */
.L_x_21422:
[----:B------:R-:W-:Y:S02]  /*1480*/  IMAD.MOV.U32 R10, RZ, RZ, R6 ;  /* 0x000000ffff0a7224 */ /* 0x000fe400078e0006 */
.L_x_21423:
[----:B------:R-:W-:Y:S05]  /*1490*/  BSYNC B0 ;  /* 0x0000000000007941 */ /* 0x000fea0003800000 */
.L_x_21421:
        /* <DEDUP_REMOVED lines=16> */
.L_x_21427:
[----:B------:R-:W-:Y:S05]  /*15a0*/  BSYNC B1 ;  /* 0x0000000000017941 */ /* 0x000fea0003800000 */
.L_x_21426:
        /* <DEDUP_REMOVED lines=43> */
.L_x_21425:
[----:B------:R-:W-:Y:S05]  /*1860*/  BSYNC B0 ;  /* 0x0000000000007941 */ /* 0x000fea0003800000 */
.L_x_21424:
        /* <DEDUP_REMOVED lines=20> */
.L_x_21429:
[----:B------:R-:W-:Y:S02]  /*19b0*/  MOV R10, R6 ;  /* 0x00000006000a7202 */ /* 0x000fe40000000f00 */
.L_x_21430:
[----:B------:R-:W-:Y:S05]  /*19c0*/  BSYNC B0 ;  /* 0x0000000000007941 */ /* 0x000fea0003800000 */
.L_x_21428:
        /* <DEDUP_REMOVED lines=16> */
.L_x_21434:
[----:B------:R-:W-:Y:S05]  /*1ad0*/  BSYNC B1 ;  /* 0x0000000000017941 */ /* 0x000fea0003800000 */
.L_x_21433:
        /* <DEDUP_REMOVED lines=43> */
.L_x_21432:
[----:B------:R-:W-:Y:S05]  /*1d90*/  BSYNC B0 ;  /* 0x0000000000007941 */ /* 0x000fea0003800000 */
.L_x_21431:
[----:B------:R0:W1:Y:S01]  /*1da0*/  I2F.U32 R13, R10 ;  /* 0x0000000a000d7306 */ /* 0x0000620000201000 */
[----:B------:R-:W-:Y:S01]  /*1db0*/  FMUL.FTZ R15, R15, R104 ;  /* 0x000000680f0f7220 */ /* 0x000fe20000410000 */
[----:B------:R-:W-:Y:S01]  /*1dc0*/  SEL R14, RZ, 0x10000, P4 ;  /* 0x00010000ff0e7807 */ /* 0x000fe20002000000 */
[----:B------:R-:W-:Y:S01]  /*1dd0*/  HFMA2.MMA R105, -RZ, RZ, 0, 2.384185791015625e-07 ;  /* 0x00000004ff697435 */ /* 0x000fe200000001ff */
[----:B------:R-:W-:Y:S01]  /*1de0*/  SEL R16, RZ, 0x100, P3 ;  /* 0x00000100ff107807 */ /* 0x000fe20001800000 */
[----:B------:R-:W-:Y:S01]  /*1df0*/  FMUL.FTZ R15, R15, c[0x0][0x1e8] ;  /* 0x00007a000f0f7a20 */ /* 0x000fe20000410000 */
[----:B------:R-:W-:Y:S02]  /*1e00*/  SEL R18, RZ, 0x1, P2 ;  /* 0x00000001ff127807 */ /* 0x000fe40001000000 */
[----:B0-----:R-:W-:-:S05]  /*1e10*/  IADD3 R10, R11, 0x80, RZ ;  /* 0x000000800b0a7810 */ /* 0x001fca0007ffe0ff */
[----:B------:R-:W-:-:S04]  /*1e20*/  IMAD.WIDE.U32 R20, R11, R105, c[0x0][0x190] ;  /* 0x000064000b147625 */ /* 0x000fc800078e0069 */
[----:B-1----:R-:W-:Y:S02]  /*1e30*/  FFMA.FTZ R13, R13, R124, 1.1641532182693481445e-10 ;  /* 0x2f0000000d0d7423 */ /* 0x002fe4000001007c */
[----:B------:R-:W-:-:S03]  /*1e40*/  @P0 IMAD.WIDE.U32 R22, R10, R125, c[0x0][0x180] ;  /* 0x000060000a160625 */ /* 0x000fc600078e007d */
[----:B------:R-:W-:-:S04]  /*1e50*/  FSETP.GTU.FTZ.AND P5, PT, R13, c[0x0][0x1e4], PT ;  /* 0x000079000d007a0b */ /* 0x000fc80003fbc000 */
        /* <DEDUP_REMOVED lines=24> */
.L_x_21436:
[----:B0-----:R-:W-:Y:S02]  /*1fe0*/  IMAD.MOV.U32 R16, RZ, RZ, R6 ;  /* 0x000000ffff107224 */ /* 0x001fe400078e0006 */
.L_x_21437:
[----:B------:R-:W-:Y:S05]  /*1ff0*/  BSYNC B0 ;  /* 0x0000000000007941 */ /* 0x000fea0003800000 */
.L_x_21435:
        /* <DEDUP_REMOVED lines=16> */
.L_x_21441:
[----:B------:R-:W-:Y:S05]  /*2100*/  BSYNC B1 ;  /* 0x0000000000017941 */ /* 0x000fea0003800000 */
.L_x_21440:
        /* <DEDUP_REMOVED lines=43> */
.L_x_21439:
[----:B------:R-:W-:Y:S05]  /*23c0*/  BSYNC B0 ;  /* 0x0000000000007941 */ /* 0x000fea0003800000 */
.L_x_21438:
[----:B------:R-:W0:Y:S01]  /*23d0*/  I2F.U32 R17, R16 ;  /* 0x0000001000117306 */ /* 0x000e220000201000 */
[----:B-----5:R-:W-:Y:S01]  /*23e0*/  FMUL.FTZ R12, R12, R104 ;  /* 0x000000680c0c7220 */ /* 0x020fe20000410000 */
        /* <DEDUP_REMOVED lines=18> */
.L_x_21443:
[----:B------:R-:W-:Y:S02]  /*2510*/  MOV R12, R6 ;  /* 0x00000006000c7202 */ /* 0x000fe40000000f00 */
.L_x_21444:
[----:B------:R-:W-:Y:S05]  /*2520*/  BSYNC B0 ;  /* 0x0000000000007941 */ /* 0x000fea0003800000 */
.L_x_21442:
        /* <DEDUP_REMOVED lines=16> */
.L_x_21448:
[----:B------:R-:W-:Y:S05]  /*2630*/  BSYNC B1 ;  /* 0x0000000000017941 */ /* 0x000fea0003800000 */
.L_x_21447:
        /* <DEDUP_REMOVED lines=43> */
.L_x_21446:
[----:B------:R-:W-:Y:S05]  /*28f0*/  BSYNC B0 ;  /* 0x0000000000007941 */ /* 0x000fea0003800000 */
.L_x_21445:
        /* <DEDUP_REMOVED lines=20> */
.L_x_21450:
[----:B------:R-:W-:Y:S02]  /*2a40*/  IMAD.MOV.U32 R12, RZ, RZ, R6 ;  /* 0x000000ffff0c7224 */ /* 0x000fe400078e0006 */
.L_x_21451:
[----:B------:R-:W-:Y:S05]  /*2a50*/  BSYNC B0 ;  /* 0x0000000000007941 */ /* 0x000fea0003800000 */
.L_x_21449:
        /* <DEDUP_REMOVED lines=16> */
.L_x_21455:
[----:B------:R-:W-:Y:S05]  /*2b60*/  BSYNC B1 ;  /* 0x0000000000017941 */ /* 0x000fea0003800000 */
.L_x_21454:
        /* <DEDUP_REMOVED lines=43> */
.L_x_21453:
[----:B------:R-:W-:Y:S05]  /*2e20*/  BSYNC B0 ;  /* 0x0000000000007941 */ /* 0x000fea0003800000 */
.L_x_21452:
        /* <DEDUP_REMOVED lines=20> */
.L_x_21457:
[----:B------:R-:W-:Y:S02]  /*2f70*/  MOV R14, R6 ;  /* 0x00000006000e7202 */ /* 0x000fe40000000f00 */
.L_x_21458:
[----:B------:R-:W-:Y:S05]  /*2f80*/  BSYNC B0 ;  /* 0x0000000000007941 */ /* 0x000fea0003800000 */
.L_x_21456:
        /* <DEDUP_REMOVED lines=16> */
.L_x_21462:
[----:B------:R-:W-:Y:S05]  /*3090*/  BSYNC B1 ;  /* 0x0000000000017941 */ /* 0x000fea0003800000 */
.L_x_21461:
        /* <DEDUP_REMOVED lines=43> */
.L_x_21460:
[----:B------:R-:W-:Y:S05]  /*3350*/  BSYNC B0 ;  /* 0x0000000000007941 */ /* 0x000fea0003800000 */
.L_x_21459:
[----:B------:R-:W0:Y:S01]  /*3360*/  I2F.U32 R13, R14 ;  /* 0x0000000e000d7306 */ /* 0x000e220000201000 */
[----:B------:R-:W-:Y:S01]  /*3370*/  FMUL.FTZ R15, R15, R104 ;  /* 0x000000680f0f7220 */ /* 0x000fe20000410000 */
[----:B------:R-:W-:Y:S02]  /*3380*/  SEL R16, RZ, 0x10000, P4 ;  /* 0x00010000ff107807 */ /* 0x000fe40002000000 */
[----:B------:R-:W-:Y:S01]  /*3390*/  SEL R17, RZ, 0x100, P3 ;  /* 0x00000100ff117807 */ /* 0x000fe20001800000 */
[----:B------:R-:W-:Y:S01]  /*33a0*/  FMUL.FTZ R15, R15, c[0x0][0x1e8] ;  /* 0x00007a000f0f7a20 */ /* 0x000fe20000410000 */
[----:B------:R-:W-:Y:S02]  /*33b0*/  SEL R18, RZ, 0x1, P2 ;  /* 0x00000001ff127807 */ /* 0x000fe40001000000 */
[----:B------:R-:W-:Y:S01]  /*33c0*/  IADD3 R122, R11, 0x100, RZ ;  /* 0x000001000b7a7810 */ /* 0x000fe20007ffe0ff */
[----:B0-----:R-:W-:-:S05]  /*33d0*/  FFMA.FTZ R13, R13, R124, 1.1641532182693481445e-10 ;  /* 0x2f0000000d0d7423 */ /* 0x001fca000001007c */
[----:B------:R-:W-:-:S04]  /*33e0*/  FSETP.GTU.FTZ.AND P5, PT, R13, c[0x0][0x1e4], PT ;  /* 0x000079000d007a0b */ /* 0x000fc80003fbc000 */
[----:B------:R-:W-:Y:S02]  /*33f0*/  SEL R13, RZ, 0x1000000, P5 ;  /* 0x01000000ff0d7807 */ /* 0x000fe40002800000 */
[----:B------:R-:W-:Y:S01]  /*3400*/  FSEL R12, R15, RZ, !P5 ;  /* 0x000000ff0f0c7208 */ /* 0x000fe20006800000 */
[----:B------:R-:W-:Y:S01]  /*3410*/  IMAD.WIDE.U32 R14, R10, R105, c[0x0][0x190] ;  /* 0x000064000a0e7625 */ /* 0x000fe200078e0069 */
[----:B------:R-:W-:-:S03]  /*3420*/  IADD3 R13, R17, R13, R16 ;  /* 0x0000000d110d7210 */ /* 0x000fc60007ffe010 */
[----:B------:R-:W-:Y:S01]  /*3430*/  FMUL.FTZ R27, R55, R12 ;  /* 0x0000000c371b7220 */ /* 0x000fe20000410000 */
[----:B------:R-:W-:Y:S01]  /*3440*/  IADD3 R21, R13, R18, RZ ;  /* 0x000000120d157210 */ /* 0x000fe20007ffe0ff */
[----:B------:R-:W-:-:S04]  /*3450*/  IMAD.WIDE.U32 R12, R10, R125, c[0x0][0x188] ;  /* 0x000062000a0c7625 */ /* 0x000fc800078e007d */
[----:B------:R-:W-:Y:S02]  /*3460*/  @P1 FADD.FTZ R27, R35, R27 ;  /* 0x0000001b231b1221 */ /* 0x000fe40000010000 */
[----:B------:R-:W-:-:S03]  /*3470*/  @P0 IMAD.WIDE.U32 R16, R122, R125, c[0x0][0x180] ;  /* 0x000060007a100625 */ /* 0x000fc600078e007d */
[----:B------:R-:W-:Y:S01]  /*3480*/  STG.E.128 [R12.64], R24 ;  /* 0x000000180c007986 */ /* 0x000fe2000c101d06 */
[----:B------:R-:W-:-:S03]  /*3490*/  IMAD.WIDE.U32 R18, R122, R125, c[0x0][0x170] ;  /* 0x00005c007a127625 */ /* 0x000fc600078e007d */
[----:B------:R0:W-:Y:S04]  /*34a0*/  STG.E [R14.64], R21 ;  /* 0x000000150e007986 */ /* 0x0001e8000c101906 */
        /* <DEDUP_REMOVED lines=14> */
.L_x_21464:
[----:B-1----:R-:W-:Y:S02]  /*3590*/  MOV R10, R6 ;  /* 0x00000006000a7202 */ /* 0x002fe40000000f00 */
.L_x_21465:
[----:B------:R-:W-:Y:S05]  /*35a0*/  BSYNC B0 ;  /* 0x0000000000007941 */ /* 0x000fea0003800000 */
.L_x_21463:
        /* <DEDUP_REMOVED lines=16> */
.L_x_21469:
[----:B------:R-:W-:Y:S05]  /*36b0*/  BSYNC B1 ;  /* 0x0000000000017941 */ /* 0x000fea0003800000 */
.L_x_21468:
        /* <DEDUP_REMOVED lines=44> */
.L_x_21467:
[----:B------:R-:W-:Y:S05]  /*3980*/  BSYNC B0 ;  /* 0x0000000000007941 */ /* 0x000fea0003800000 */
.L_x_21466:
        /* <DEDUP_REMOVED lines=20> */
.L_x_21471:
[----:B------:R-:W-:Y:S02]  /*3ad0*/  MOV R10, R6 ;  /* 0x00000006000a7202 */ /* 0x000fe40000000f00 */
.L_x_21472:
[----:B------:R-:W-:Y:S05]  /*3ae0*/  BSYNC B0 ;  /* 0x0000000000007941 */ /* 0x000fea0003800000 */
.L_x_21470:
        /* <DEDUP_REMOVED lines=16> */
.L_x_21476:
[----:B------:R-:W-:Y:S05]  /*3bf0*/  BSYNC B1 ;  /* 0x0000000000017941 */ /* 0x000fea0003800000 */
.L_x_21475:
        /* <DEDUP_REMOVED lines=43> */
.L_x_21474:
[----:B------:R-:W-:Y:S05]  /*3eb0*/  BSYNC B0 ;  /* 0x0000000000007941 */ /* 0x000fea0003800000 */
.L_x_21473:
        /* <DEDUP_REMOVED lines=20> */
.L_x_21478:
[----:B------:R-:W-:Y:S02]  /*4000*/  IMAD.MOV.U32 R10, RZ, RZ, R6 ;  /* 0x000000ffff0a7224 */ /* 0x000fe400078e0006 */
.L_x_21479:
[----:B------:R-:W-:Y:S05]  /*4010*/  BSYNC B0 ;  /* 0x0000000000007941 */ /* 0x000fea0003800000 */
.L_x_21477:
        /* <DEDUP_REMOVED lines=16> */
.L_x_21483:
[----:B------:R-:W-:Y:S05]  /*4120*/  BSYNC B1 ;  /* 0x0000000000017941 */ /* 0x000fea0003800000 */
.L_x_21482:
        /* <DEDUP_REMOVED lines=44> */
.L_x_21481:
[----:B------:R-:W-:Y:S05]  /*43f0*/  BSYNC B0 ;  /* 0x0000000000007941 */ /* 0x000fea0003800000 */
.L_x_21480:
        /* <DEDUP_REMOVED lines=20> */
.L_x_21485:
[----:B------:R-:W-:Y:S02]  /*4540*/  IMAD.MOV.U32 R10, RZ, RZ, R6 ;  /* 0x000000ffff0a7224 */ /* 0x000fe400078e0006 */
.L_x_21486:
[----:B------:R-:W-:Y:S05]  /*4550*/  BSYNC B0 ;  /* 0x0000000000007941 */ /* 0x000fea0003800000 */
.L_x_21484:
        /* <DEDUP_REMOVED lines=16> */
.L_x_21490:
[----:B------:R-:W-:Y:S05]  /*4660*/  BSYNC B1 ;  /* 0x0000000000017941 */ /* 0x000fea0003800000 */
.L_x_21489:
        /* <DEDUP_REMOVED lines=43> */
.L_x_21488:
[----:B------:R-:W-:Y:S05]  /*4920*/  BSYNC B0 ;  /* 0x0000000000007941 */ /* 0x000fea0003800000 */
.L_x_21487:
[----:B------:R-:W0:Y:S01]  /*4930*/  I2F.U32 R13, R10 ;  /* 0x0000000a000d7306 */ /* 0x000e220000201000 */
[----:B------:R-:W-:Y:S01]  /*4940*/  FMUL.FTZ R15, R15, R104 ;  /* 0x000000680f0f7220 */ /* 0x000fe20000410000 */
[----:B------:R-:W-:Y:S02]  /*4950*/  SEL R14, RZ, 0x10000, P4 ;  /* 0x00010000ff0e7807 */ /* 0x000fe40002000000 */
[----:B------:R-:W-:Y:S01]  /*4960*/  IADD3 R16, R11, 0x100, RZ ;  /* 0x000001000b107810 */ /* 0x000fe20007ffe0ff */
[----:B------:R-:W-:Y:S01]  /*4970*/  FMUL.FTZ R15, R15, c[0x0][0x1e8] ;  /* 0x00007a000f0f7a20 */ /* 0x000fe20000410000 */
[----:B------:R-:W-:Y:S01]  /*4980*/  IADD3 R121, R11, 0x180, RZ ;  /* 0x000001800b797810 */ /* 0x000fe20007ffe0ff */
[----:B0-----:R-:W-:-:S05]  /*4990*/  FFMA.FTZ R13, R13, R124, 1.1641532182693481445e-10 ;  /* 0x2f0000000d0d7423 */ /* 0x001fca000001007c */
[----:B------:R-:W-:-:S04]  /*49a0*/  FSETP.GTU.FTZ.AND P5, PT, R13, c[0x0][0x1e4], PT ;  /* 0x000079000d007a0b */ /* 0x000fc80003fbc000 */
[----:B------:R-:W-:Y:S02]  /*49b0*/  FSEL R12, R15, RZ, !P5 ;  /* 0x000000ff0f0c7208 */ /* 0x000fe40006800000 */
[----:B------:R-:W-:Y:S02]  /*49c0*/  SEL R15, RZ, 0x100, P3 ;  /* 0x00000100ff0f7807 */ /* 0x000fe40001800000 */
[----:B------:R-:W-:Y:S01]  /*49d0*/  SEL R13, RZ, 0x1000000, P5 ;  /* 0x01000000ff0d7807 */ /* 0x000fe20002800000 */
[----:B------:R-:W-:-:S03]  /*49e0*/  FMUL.FTZ R23, R51, R12 ;  /* 0x0000000c33177220 */ /* 0x000fc60000410000 */
[----:B------:R-:W-:Y:S01]  /*49f0*/  IADD3 R14, R15, R13, R14 ;  /* 0x0000000d0f0e7210 */ /* 0x000fe20007ffe00e */
[----:B------:R-:W-:Y:S01]  /*4a00*/  IMAD.WIDE.U32 R12, R16, R125, c[0x0][0x188] ;  /* 0x00006200100c7625 */ /* 0x000fe200078e007d */
[----:B------:R-:W-:-:S03]  /*4a10*/  SEL R15, RZ, 0x1, P2 ;  /* 0x00000001ff0f7807 */ /* 0x000fc60001000000 */
[----:B------:R-:W-:Y:S02]  /*4a20*/  @P1 FADD.FTZ R23, R35, R23 ;  /* 0x0000001723171221 */ /* 0x000fe40000010000 */
[----:B------:R-:W-:Y:S02]  /*4a30*/  IMAD.IADD R19, R14, 0x1, R15 ;  /* 0x000000010e137824 */ /* 0x000fe400078e020f */
[----:B------:R-:W-:Y:S01]  /*4a40*/  @P0 IMAD.WIDE.U32 R14, R121, R125, c[0x0][0x180] ;  /* 0x00006000790e0625 */ /* 0x000fe200078e007d */
[----:B------:R0:W-:Y:S03]  /*4a50*/  STG.E.128 [R12.64], R20 ;  /* 0x000000140c007986 */ /* 0x0001e6000c101d06 */
[----:B0-----:R-:W-:-:S04]  /*4a60*/  IMAD.WIDE.U32 R12, R16, R105, c[0x0][0x190] ;  /* 0x00006400100c7625 */ /* 0x001fc800078e0069 */
[----:B------:R-:W-:Y:S01]  /*4a70*/  IMAD.WIDE.U32 R16, R121, R125, c[0x0][0x170] ;  /* 0x00005c0079107625 */ /* 0x000fe200078e007d */
[----:B------:R0:W-:Y:S04]  /*4a80*/  STG.E [R12.64], R19 ;  /* 0x000000130c007986 */ /* 0x0001e8000c101906 */
        /* <DEDUP_REMOVED lines=14> */
.L_x_21492:
[----:B0-----:R-:W-:Y:S02]  /*4b70*/  IMAD.MOV.U32 R10, RZ, RZ, R6 ;  /* 0x000000ffff0a7224 */ /* 0x001fe400078e0006 */
.L_x_21493:
[----:B------:R-:W-:Y:S05]  /*4b80*/  BSYNC B0 ;  /* 0x0000000000007941 */ /* 0x000fea0003800000 */
.L_x_21491:
        /* <DEDUP_REMOVED lines=16> */
.L_x_21497:
[----:B------:R-:W-:Y:S05]  /*4c90*/  BSYNC B1 ;  /* 0x0000000000017941 */ /* 0x000fea0003800000 */
.L_x_21496:
        /* <DEDUP_REMOVED lines=43> */
.L_x_21495:
[----:B------:R-:W-:Y:S05]  /*4f50*/  BSYNC B0 ;  /* 0x0000000000007941 */ /* 0x000fea0003800000 */
.L_x_21494:
        /* <DEDUP_REMOVED lines=20> */
.L_x_21499:
[----:B------:R-:W-:Y:S02]  /*50a0*/  MOV R10, R6 ;  /* 0x00000006000a7202 */ /* 0x000fe40000000f00 */
.L_x_21500:
[----:B------:R-:W-:Y:S05]  /*50b0*/  BSYNC B0 ;  /* 0x0000000000007941 */ /* 0x000fea0003800000 */
.L_x_21498:
        /* <DEDUP_REMOVED lines=16> */
.L_x_21504:
[----:B------:R-:W-:Y:S05]  /*51c0*/  BSYNC B1 ;  /* 0x0000000000017941 */ /* 0x000fea0003800000 */
.L_x_21503:
        /* <DEDUP_REMOVED lines=43> */
.L_x_21502:
[----:B------:R-:W-:Y:S05]  /*5480*/  BSYNC B0 ;  /* 0x0000000000007941 */ /* 0x000fea0003800000 */
.L_x_21501:
        /* <DEDUP_REMOVED lines=20> */
.L_x_21506:
[----:B------:R-:W-:Y:S02]  /*55d0*/  IMAD.MOV.U32 R10, RZ, RZ, R6 ;  /* 0x000000ffff0a7224 */ /* 0x000fe400078e0006 */
.L_x_21507:
[----:B------:R-:W-:Y:S05]  /*55e0*/  BSYNC B0 ;  /* 0x0000000000007941 */ /* 0x000fea0003800000 */
.L_x_21505:
        /* <DEDUP_REMOVED lines=16> */
.L_x_21511:
[----:B------:R-:W-:Y:S05]  /*56f0*/  BSYNC B1 ;  /* 0x0000000000017941 */ /* 0x000fea0003800000 */
.L_x_21510:
        /* <DEDUP_REMOVED lines=43> */
.L_x_21509:
[----:B------:R-:W-:Y:S05]  /*59b0*/  BSYNC B0 ;  /* 0x0000000000007941 */ /* 0x000fea0003800000 */
.L_x_21508:
        /* <DEDUP_REMOVED lines=20> */
.L_x_21513:
[----:B------:R-:W-:Y:S02]  /*5b00*/  MOV R10, R6 ;  /* 0x00000006000a7202 */ /* 0x000fe40000000f00 */
.L_x_21514:
[----:B------:R-:W-:Y:S05]  /*5b10*/  BSYNC B0 ;  /* 0x0000000000007941 */ /* 0x000fea0003800000 */
.L_x_21512:
        /* <DEDUP_REMOVED lines=16> */
.L_x_21518:
[----:B------:R-:W-:Y:S05]  /*5c20*/  BSYNC B1 ;  /* 0x0000000000017941 */ /* 0x000fea0003800000 */
.L_x_21517:
        /* <DEDUP_REMOVED lines=43> */
.L_x_21516:
[----:B------:R-:W-:Y:S05]  /*5ee0*/  BSYNC B0 ;  /* 0x0000000000007941 */ /* 0x000fea0003800000 */
.L_x_21515:
[----:B------:R-:W0:Y:S01]  /*5ef0*/  I2F.U32 R13, R10 ;  /* 0x0000000a000d7306 */ /* 0x000e220000201000 */
[----:B------:R-:W-:Y:S01]  /*5f00*/  FMUL.FTZ R15, R15, R104 ;  /* 0x000000680f0f7220 */ /* 0x000fe20000410000 */
[----:B------:R-:W-:Y:S02]  /*5f10*/  SEL R14, RZ, 0x100, P3 ;  /* 0x00000100ff0e7807 */ /* 0x000fe40001800000 */
[----:B------:R-:W-:Y:S01]  /*5f20*/  IADD3 R98, R11, 0x180, RZ ;  /* 0x000001800b627810 */ /* 0x000fe20007ffe0ff */
        /* <DEDUP_REMOVED lines=8> */
[----:B------:R-:W-:-:S03]  /*5fb0*/  SEL R12, RZ, 0x1000000, P5 ;  /* 0x01000000ff0c7807 */ /* 0x000fc60002800000 */
[----:B------:R-:W-:Y:S01]  /*5fc0*/  @P1 FADD.FTZ R19, R35, R19 ;  /* 0x0000001323131221 */ /* 0x000fe20000010000 */
[----:B------:R-:W-:Y:S01]  /*5fd0*/  IADD3 R14, R14, R12, R13 ;  /* 0x0000000c0e0e7210 */ /* 0x000fe20007ffe00d */
[----:B------:R-:W-:-:S03]  /*5fe0*/  IMAD.WIDE.U32 R12, R98, R125, c[0x0][0x188] ;  /* 0x00006200620c7625 */ /* 0x000fc600078e007d */
[----:B------:R-:W-:Y:S02]  /*5ff0*/  IADD3 R99, R14, R15, RZ ;  /* 0x0000000f0e637210 */ /* 0x000fe40007ffe0ff */
        /* <DEDUP_REMOVED lines=19> */
.L_x_21520:
[----:B------:R-:W-:Y:S02]  /*6130*/  MOV R10, R6 ;  /* 0x00000006000a7202 */ /* 0x000fe40000000f00 */
.L_x_21521:
[----:B------:R-:W-:Y:S05]  /*6140*/  BSYNC B0 ;  /* 0x0000000000007941 */ /* 0x000fea0003800000 */
.L_x_21519:
        /* <DEDUP_REMOVED lines=16> */
.L_x_21525:
[----:B------:R-:W-:Y:S05]  /*6250*/  BSYNC B1 ;  /* 0x0000000000017941 */ /* 0x000fea0003800000 */
.L_x_21524:
        /* <DEDUP_REMOVED lines=42> */
[----:B------:R-:W-:Y:S02]  /*6500*/  MOV R7, R96 ;  /* 0x0000006000077202 */ /* 0x000fe40000000f00 */
.L_x_21523:
[----:B------:R-:W-:Y:S05]  /*6510*/  BSYNC B0 ;  /* 0x0000000000007941 */ /* 0x000fea0003800000 */
.L_x_21522:
        /* <DEDUP_REMOVED lines=20> */
.L_x_21527:
[----:B------:R-:W-:Y:S02]  /*6660*/  IMAD.MOV.U32 R10, RZ, RZ, R6 ;  /* 0x000000ffff0a7224 */ /* 0x000fe400078e0006 */
.L_x_21528:
[----:B------:R-:W-:Y:S05]  /*6670*/  BSYNC B0 ;  /* 0x0000000000007941 */ /* 0x000fea0003800000 */
.L_x_21526:
        /* <DEDUP_REMOVED lines=16> */
.L_x_21532:
[----:B------:R-:W-:Y:S05]  /*6780*/  BSYNC B1 ;  /* 0x0000000000017941 */ /* 0x000fea0003800000 */
.L_x_21531:
        /* <DEDUP_REMOVED lines=41> */
[----:B------:R-:W-:Y:S01]  /*6a20*/  HFMA2.MMA R96, -RZ, RZ, 0, 0 ;  /* 0x00000000ff607435 */ /* 0x000fe200000001ff */
[----:B------:R-:W-:-:S05]  /*6a30*/  LOP3.LUT R2, R97, UR26, R98, 0x96, !PT ;  /* 0x0000001a61027c12 */ /* 0x000fca000f8e9662 */
.L_x_21530:
[----:B------:R-:W-:Y:S05]  /*6a40*/  BSYNC B0 ;  /* 0x0000000000007941 */ /* 0x000fea0003800000 */
.L_x_21529:
        /* <DEDUP_REMOVED lines=20> */
.L_x_21534:
[----:B------:R-:W-:Y:S02]  /*6b90*/  MOV R10, R6 ;  /* 0x00000006000a7202 */ /* 0x000fe40000000f00 */
.L_x_21535:
[----:B------:R-:W-:Y:S05]  /*6ba0*/  BSYNC B0 ;  /* 0x0000000000007941 */ /* 0x000fea0003800000 */
.L_x_21533:
        /* <DEDUP_REMOVED lines=16> */
.L_x_21539:
[----:B------:R-:W-:Y:S05]  /*6cb0*/  BSYNC B1 ;  /* 0x0000000000017941 */ /* 0x000fea0003800000 */
.L_x_21538:
        /* <DEDUP_REMOVED lines=43> */
.L_x_21537:
[----:B------:R-:W-:Y:S05]  /*6f70*/  BSYNC B0 ;  /* 0x0000000000007941 */ /* 0x000fea0003800000 */
.L_x_21536:
        /* <DEDUP_REMOVED lines=20> */
.L_x_21541:
[----:B------:R-:W-:Y:S02]  /*70c0*/  IMAD.MOV.U32 R10, RZ, RZ, R6 ;  /* 0x000000ffff0a7224 */ /* 0x000fe400078e0006 */
.L_x_21542:
[----:B------:R-:W-:Y:S05]  /*70d0*/  BSYNC B0 ;  /* 0x0000000000007941 */ /* 0x000fea0003800000 */
.L_x_21540:
        /* <DEDUP_REMOVED lines=16> */
.L_x_21546:
[----:B------:R-:W-:Y:S05]  /*71e0*/  BSYNC B1 ;  /* 0x0000000000017941 */ /* 0x000fea0003800000 */
.L_x_21545:
        /* <DEDUP_REMOVED lines=42> */
[----:B------:R-:W-:Y:S02]  /*7490*/  LOP3.LUT R2, R97, UR26, R98, 0x96, !PT ;  /* 0x0000001a61027c12 */ /* 0x000fe4000f8e9662 */
.L_x_21544:
[----:B------:R-:W-:Y:S05]  /*74a0*/  BSYNC B0 ;  /* 0x0000000000007941 */ /* 0x000fea0003800000 */
.L_x_21543:
[----:B------:R-:W0:Y:S01]  /*74b0*/  I2F.U32 R97, R10 ;  /* 0x0000000a00617306 */ /* 0x000e220000201000 */
[----:B------:R-:W-:Y:S01]  /*74c0*/  FMUL.FTZ R15, R15, R104 ;  /* 0x000000680f0f7220 */ /* 0x000fe20000410000 */
[----:B------:R-:W-:Y:S02]  /*74d0*/  IADD3 R112, R11, 0x200, RZ ;  /* 0x000002000b707810 */ /* 0x000fe40007ffe0ff */
[----:B------:R-:W-:Y:S01]  /*74e0*/  SEL R99, RZ, 0x10000, P4 ;  /* 0x00010000ff637807 */ /* 0x000fe20002000000 */
[----:B------:R-:W-:Y:S01]  /*74f0*/  FMUL.FTZ R15, R15, c[0x0][0x1e8] ;  /* 0x00007a000f0f7a20 */ /* 0x000fe20000410000 */
[----:B------:R-:W-:Y:S01]  /*7500*/  SEL R98, RZ, 0x100, P3 ;  /* 0x00000100ff627807 */ /* 0x000fe20001800000 */
[----:B0-----:R-:W-:-:S05]  /*7510*/  FFMA.FTZ R97, R97, R124, 1.1641532182693481445e-10 ;  /* 0x2f00000061617423 */ /* 0x001fca000001007c */
[----:B------:R-:W-:-:S04]  /*7520*/  FSETP.GTU.FTZ.AND P5, PT, R97, c[0x0][0x1e4], PT ;  /* 0x0000790061007a0b */ /* 0x000fc80003fbc000 */
[----:B------:R-:W-:Y:S02]  /*7530*/  FSEL R96, R15, RZ, !P5 ;  /* 0x000000ff0f607208 */ /* 0x000fe40006800000 */
[----:B------:R-:W-:-:S03]  /*7540*/  SEL R10, RZ, 0x1000000, P5 ;  /* 0x01000000ff0a7807 */ /* 0x000fc60002800000 */
[----:B------:R-:W-:Y:S01]  /*7550*/  FMUL.FTZ R15, R43, R96 ;  /* 0x000000602b0f7220 */ /* 0x000fe20000410000 */
[----:B------:R-:W-:Y:S01]  /*7560*/  IADD3 R10, R98, R10, R99 ;  /* 0x0000000a620a7210 */ /* 0x000fe20007ffe063 */
[----:B------:R-:W-:Y:S01]  /*7570*/  IMAD.WIDE.U32 R96, R112, R125, c[0x0][0x188] ;  /* 0x0000620070607625 */ /* 0x000fe200078e007d */
[----:B------:R-:W-:-:S03]  /*7580*/  SEL R99, RZ, 0x1, P2 ;  /* 0x00000001ff637807 */ /* 0x000fc60001000000 */
[----:B------:R-:W-:Y:S02]  /*7590*/  @P1 FADD.FTZ R15, R35, R15 ;  /* 0x0000000f230f1221 */ /* 0x000fe40000010000 */
[----:B------:R-:W-:-:S03]  /*75a0*/  IMAD.IADD R113, R10, 0x1, R99 ;  /* 0x000000010a717824 */ /* 0x000fc600078e0263 */
        /* <DEDUP_REMOVED lines=20> */
.L_x_21548:
[----:B------:R-:W-:Y:S02]  /*76f0*/  IMAD.MOV.U32 R10, RZ, RZ, R6 ;  /* 0x000000ffff0a7224 */ /* 0x000fe400078e0006 */
.L_x_21549:
[----:B------:R-:W-:Y:S05]  /*7700*/  BSYNC B0 ;  /* 0x0000000000007941 */ /* 0x000fea0003800000 */
.L_x_21547:
        /* <DEDUP_REMOVED lines=16> */
.L_x_21553:
[----:B------:R-:W-:Y:S05]  /*7810*/  BSYNC B1 ;  /* 0x0000000000017941 */ /* 0x000fea0003800000 */
.L_x_21552:
        /* <DEDUP_REMOVED lines=44> */
.L_x_21551:
[----:B------:R-:W-:Y:S05]  /*7ae0*/  BSYNC B0 ;  /* 0x0000000000007941 */ /* 0x000fea0003800000 */
.L_x_21550:
        /* <DEDUP_REMOVED lines=20> */
.L_x_21555:
[----:B------:R-:W-:Y:S02]  /*7c30*/  IMAD.MOV.U32 R10, RZ, RZ, R6 ;  /* 0x000000ffff0a7224 */ /* 0x000fe400078e0006 */
.L_x_21556:
[----:B------:R-:W-:Y:S05]  /*7c40*/  BSYNC B0 ;  /* 0x0000000000007941 */ /* 0x000fea0003800000 */
.L_x_21554:
        /* <DEDUP_REMOVED lines=16> */
.L_x_21560:
[----:B------:R-:W-:Y:S05]  /*7d50*/  BSYNC B1 ;  /* 0x0000000000017941 */ /* 0x000fea0003800000 */
.L_x_21559:
        /* <DEDUP_REMOVED lines=42> */
[----:B------:R-:W-:Y:S01]  /*8000*/  MOV R6, R106 ;  /* 0x0000006a00067202 */ /* 0x000fe20000000f00 */
[----:B------:R-:W-:Y:S02]  /*8010*/  IMAD.MOV.U32 R106, RZ, RZ, RZ ;  /* 0x000000ffff6a7224 */ /* 0x000fe400078e00ff */
.L_x_21558:
[----:B------:R-:W-:Y:S05]  /*8020*/  BSYNC B0 ;  /* 0x0000000000007941 */ /* 0x000fea0003800000 */
.L_x_21557:
        /* <DEDUP_REMOVED lines=20> */
.L_x_21562:
[----:B------:R-:W-:Y:S02]  /*8170*/  IMAD.MOV.U32 R10, RZ, RZ, R6 ;  /* 0x000000ffff0a7224 */ /* 0x000fe400078e0006 */
.L_x_21563:
[----:B------:R-:W-:Y:S05]  /*8180*/  BSYNC B0 ;  /* 0x0000000000007941 */ /* 0x000fea0003800000 */
.L_x_21561:
        /* <DEDUP_REMOVED lines=16> */
.L_x_21567:
[----:B------:R-:W-:Y:S05]  /*8290*/  BSYNC B1 ;  /* 0x0000000000017941 */ /* 0x000fea0003800000 */
.L_x_21566:
        /* <DEDUP_REMOVED lines=44> */
.L_x_21565:
[----:B------:R-:W-:Y:S05]  /*8560*/  BSYNC B0 ;  /* 0x0000000000007941 */ /* 0x000fea0003800000 */
.L_x_21564:
[----:B------:R0:W1:Y:S01]  /*8570*/  I2F.U32 R113, R10 ;  /* 0x0000000a00717306 */ /* 0x0000620000201000 */
[----:B------:R-:W-:Y:S01]  /*8580*/  FMUL.FTZ R98, R98, R104 ;  /* 0x0000006862627220 */ /* 0x000fe20000410000 */
[C---:B------:R-:W-:Y:S01]  /*8590*/  ISETP.NE.AND P4, PT, R107.reuse, 0x1, PT ;  /* 0x000000016b00780c */ /* 0x040fe20003f85270 */
[----:B------:R-:W-:Y:S02]  /*85a0*/  BSSY B0, `(.L_x_21568) ;  /* 0x0000012000007945 */ /* 0x000fe40003800000 */
[----:B------:R-:W-:Y:S01]  /*85b0*/  FMUL.FTZ R98, R98, c[0x0][0x1e8] ;  /* 0x00007a0062627a20 */ /* 0x000fe20000410000 */
[----:B0-----:R-:W-:Y:S01]  /*85c0*/  IADD3 R10, R107, 0x1, RZ ;  /* 0x000000016b0a7810 */ /* 0x001fe20007ffe0ff */
        /* <DEDUP_REMOVED lines=14> */
.L_x_21569:
[----:B------:R-:W-:Y:S02]  /*86b0*/  IMAD.MOV.U32 R106, RZ, RZ, R6 ;  /* 0x000000ffff6a7224 */ /* 0x000fe400078e0006 */
.L_x_21570:
[----:B------:R-:W-:Y:S05]  /*86c0*/  BSYNC B0 ;  /* 0x0000000000007941 */ /* 0x000fea0003800000 */
.L_x_21568:
        /* <DEDUP_REMOVED lines=16> */
.L_x_21574:
[----:B------:R-:W-:Y:S05]  /*87d0*/  BSYNC B1 ;  /* 0x0000000000017941 */ /* 0x000fea0003800000 */
.L_x_21573:
        /* <DEDUP_REMOVED lines=44> */
.L_x_21572:
[----:B------:R-:W-:Y:S05]  /*8aa0*/  BSYNC B0 ;  /* 0x0000000000007941 */ /* 0x000fea0003800000 */
.L_x_21571:
[----:B------:R-:W0:Y:S01]  /*8ab0*/  I2F.U32 R107, R106 ;  /* 0x0000006a006b7306 */ /* 0x000e220000201000 */
[----:B------:R-:W-:Y:S01]  /*8ac0*/  FMUL.FTZ R99, R99, R104 ;  /* 0x0000006863637220 */ /* 0x000fe20000410000 */
[----:B------:R-:W-:Y:S01]  /*8ad0*/  SEL R113, RZ, 0x10000, P3 ;  /* 0x00010000ff717807 */ /* 0x000fe20001800000 */
[----:B------:R-:W-:Y:S01]  /*8ae0*/  HFMA2.MMA R114, -RZ, RZ, 0, 2.384185791015625e-07 ;  /* 0x00000004ff727435 */ /* 0x000fe200000001ff */
[----:B------:R-:W-:Y:S01]  /*8af0*/  SEL R112, RZ, 0x100, P2 ;  /* 0x00000100ff707807 */ /* 0x000fe20001000000 */
[----:B------:R-:W-:Y:S02]  /*8b00*/  FMUL.FTZ R99, R99, c[0x0][0x1e8] ;  /* 0x00007a0063637a20 */ /* 0x000fe40000410000 */
[----:B0-----:R-:W-:-:S05]  /*8b10*/  FFMA.FTZ R107, R107, R124, 1.1641532182693481445e-10 ;  /* 0x2f0000006b6b7423 */ /* 0x001fca000001007c */
[----:B------:R-:W-:Y:S01]  /*8b20*/  FSETP.GTU.FTZ.AND P4, PT, R107, c[0x0][0x1e4], PT ;  /* 0x000079006b007a0b */ /* 0x000fe20003f9c000 */
[----:B------:R-:W-:-:S03]  /*8b30*/  IMAD.WIDE.U32 R106, R105, R125, c[0x0][0x188] ;  /* 0x00006200696a7625 */ /* 0x000fc600078e007d */
[----:B------:R-:W-:-:S05]  /*8b40*/  FSEL R104, R99, RZ, !P4 ;  /* 0x000000ff63687208 */ /* 0x000fca0006000000 */
[----:B------:R-:W-:Y:S01]  /*8b50*/  FMUL.FTZ R99, R39, R104 ;  /* 0x0000006827637220 */ /* 0x000fe20000410000 */
[----:B------:R-:W-:-:S03]  /*8b60*/  SEL R104, RZ, 0x1000000, P4 ;  /* 0x01000000ff687807 */ /* 0x000fc60002000000 */
[----:B------:R-:W-:Y:S01]  /*8b70*/  @P1 FADD.FTZ R99, R35, R99 ;  /* 0x0000006323631221 */ /* 0x000fe20000010000 */
[----:B------:R-:W-:Y:S02]  /*8b80*/  IADD3 R104, R112, R104, R113 ;  /* 0x0000006870687210 */ /* 0x000fe40007ffe071 */
[----:B------:R-:W-:Y:S02]  /*8b90*/  SEL R113, RZ, 0x1, P0 ;  /* 0x00000001ff717807 */ /* 0x000fe40000000000 */
[----:B------:R0:W-:Y:S01]  /*8ba0*/  STG.E.128 [R106.64], R96 ;  /* 0x000000606a007986 */ /* 0x0001e2000c101d06 */
[----:B------:R-:W-:Y:S02]  /*8bb0*/  LOP3.LUT P1, RZ, R123, 0xff, RZ, 0xc0, !PT ;  /* 0x000000ff7bff7812 */ /* 0x000fe4000782c0ff */
[----:B------:R-:W-:Y:S02]  /*8bc0*/  IMAD.IADD R113, R104, 0x1, R113 ;  /* 0x0000000168717824 */ /* 0x000fe400078e0271 */
[----:B------:R-:W-:-:S04]  /*8bd0*/  FADD.FTZ R104, RZ, R28 ;  /* 0x0000001cff687221 */ /* 0x000fc80000010000 */
        /* <DEDUP_REMOVED lines=9> */
[----:B------:R-:W-:-:S04]  /*8c70*/  FADD.FTZ R115, R27, R104 ;  /* 0x000000681b737221 */ /* 0x000fc80000010000 */
[----:B------:R-:W-:-:S04]  /*8c80*/  FADD.FTZ R104, R20, R115 ;  /* 0x0000007314687221 */ /* 0x000fc80000010000 */
[----:B------:R-:W-:Y:S01]  /*8c90*/  FADD.FTZ R115, R21, R104 ;  /* 0x0000006815737221 */ /* 0x000fe20000010000 */
[----:B0-----:R-:W-:-:S03]  /*8ca0*/  LOP3.LUT P0, RZ, R114, 0x1f, RZ, 0xc0, !PT ;  /* 0x0000001f72ff7812 */ /* 0x001fc6000780c0ff */
[----:B------:R-:W-:-:S04]  /*8cb0*/  FADD.FTZ R104, R22, R115 ;  /* 0x0000007316687221 */ /* 0x000fc80000010000 */
[----:B-1----:R-:W-:-:S04]  /*8cc0*/  FADD.FTZ R107, R23, R104 ;  /* 0x00000068176b7221 */ /* 0x002fc80000010000 */
        /* <DEDUP_REMOVED lines=14> */
[----:B------:R-:W-:Y:S01]  /*8db0*/  @!P1 IADD3 R104, R104, 0x4, RZ ;  /* 0x0000000468689810 */ /* 0x000fe20007ffe0ff */
[----:B------:R-:W-:Y:S05]  /*8dc0*/  BRA.DIV ~URZ, `(.L_x_21575) ;  /* 0x00000eb27f007947 */ /* 0x000fea000b800000 */
[----:B------:R0:W1:Y:S02]  /*8dd0*/  SHFL.BFLY PT, R107, R106, 0x1, 0x1f ;  /* 0x0c201f006a6b7f89 */ /* 0x00006400000e0000 */
.L_x_21579:
        /* <DEDUP_REMOVED lines=68> */
.L_x_21580:
[----:B------:R-:W2:Y:S01]  /*9220*/  S2R R112, SR_TID.X ;  /* 0x0000000000707919 */ /* 0x000ea20000002100 */
[----:B-1----:R-:W-:Y:S01]  /*9230*/  FADD.FTZ R107, R107, R114 ;  /* 0x000000726b6b7221 */ /* 0x002fe20000010000 */
[----:B------:R-:W-:Y:S01]  /*9240*/  WARPSYNC 0xffffffff ;  /* 0xffffffff00007948 */ /* 0x000fe20003800000 */
[----:B------:R-:W-:Y:S01]  /*9250*/  MOV R125, RZ ;  /* 0x000000ff007d7202 */ /* 0x000fe20000000f00 */
[----:B0-----:R-:W0:Y:S01]  /*9260*/  S2R R114, SR_TID.X ;  /* 0x0000000000727919 */ /* 0x001e220000002100 */
[----:B------:R-:W-:Y:S02]  /*9270*/  LOP3.LUT P2, RZ, R123, 0xff, RZ, 0xc0, !PT ;  /* 0x000000ff7bff7812 */ /* 0x000fe4000784c0ff */
[----:B------:R-:W-:Y:S02]  /*9280*/  ISETP.NE.AND P1, PT, RZ, UR8, PT ;  /* 0x00000008ff007c0c */ /* 0x000fe4000bf25270 */
[----:B--2---:R-:W-:-:S04]  /*9290*/  @!P0 SHF.R.U32.HI R113, RZ, 0x5, R112 ;  /* 0x00000005ff718819 */ /* 0x004fc80000011670 */
[----:B------:R-:W-:Y:S02]  /*92a0*/  @!P0 LOP3.LUT R113, R113, 0x3, RZ, 0xc0, !PT ;  /* 0x0000000371718812 */ /* 0x000fe400078ec0ff */
[----:B0-----:R-:W-:Y:S02]  /*92b0*/  LOP3.LUT R115, R114, 0x1f, RZ, 0xc0, !PT ;  /* 0x0000001f72737812 */ /* 0x001fe400078ec0ff */
[----:B------:R-:W-:-:S05]  /*92c0*/  @!P0 IADD3 R113, R104, R113, RZ ;  /* 0x0000007168718210 */ /* 0x000fca0007ffe0ff */
[----:B------:R0:W-:Y:S04]  /*92d0*/  @!P0 STS.64 [R113.X8], R106 ;  /* 0x0000006a71008388 */ /* 0x0001e80000008a00 */
[----:B------:R-:W-:Y:S01]  /*92e0*/  BAR.SYNC.DEFER_BLOCKING 0x0 ;  /* 0x0000000000007b1d */ /* 0x000fe20000010000 */
[----:B------:R-:W-:Y:S01]  /*92f0*/  ISETP.GT.U32.AND P0, PT, R115, 0x3, PT ;  /* 0x000000037300780c */ /* 0x000fe20003f04070 */
[----:B0-----:R-:W-:-:S12]  /*9300*/  CS2R R106, SRZ ;  /* 0x00000000006a7805 */ /* 0x001fd8000001ff00 */
[----:B------:R-:W-:Y:S02]  /*9310*/  @!P0 IMAD.IADD R112, R104, 0x1, R115 ;  /* 0x0000000168708824 */ /* 0x000fe400078e0273 */
[----:B------:R-:W-:-:S04]  /*9320*/  @!P0 IMAD.MOV.U32 R125, RZ, RZ, 0x300 ;  /* 0x00000300ff7d8424 */ /* 0x000fc800078e00ff */
[----:B------:R-:W-:Y:S01]  /*9330*/  I2F R113, R125 ;  /* 0x0000007d00717306 */ /* 0x000fe20000201400 */
[----:B------:R-:W0:Y:S04]  /*9340*/  SHFL.DOWN PT, R124, R125, 0x2, 0x1f ;  /* 0x08401f007d7c7f89 */ /* 0x000e2800000e0000 */
[----:B------:R-:W1:Y:S01]  /*9350*/  @!P0 LDS.64 R106, [R112.X8] ;  /* 0x00000000706a8984 */ /* 0x000e620000008a00 */
[----:B0-----:R-:W-:Y:S02]  /*9360*/  IADD3 R104, R124, R125, RZ ;  /* 0x0000007d7c687210 */ /* 0x001fe40007ffe0ff */
[----:B------:R-:W0:Y:S01]  /*9370*/  I2F R124, R124 ;  /* 0x0000007c007c7306 */ /* 0x000e220000201400 */
[----:B-1----:R-:W1:Y:S02]  /*9380*/  SHFL.DOWN PT, R115, R106, 0x2, 0x1f ;  /* 0x08401f006a737f89 */ /* 0x002e6400000e0000 */
[----:B-1----:R-:W-:-:S02]  /*9390*/  FADD.FTZ R123, -R115, R106 ;  /* 0x0000006a737b7221 */ /* 0x002fc40000010100 */
[----:B0-----:R-:W-:Y:S02]  /*93a0*/  FMUL.FTZ R115, R115, R124 ;  /* 0x0000007c73737220 */ /* 0x001fe40000410000 */
        /* <DEDUP_REMOVED lines=8> */
[C---:B0-----:R-:W-:Y:S02]  /*9430*/  FFMA.FTZ R112, R113.reuse, R112, R115 ;  /* 0x0000007071707223 */ /* 0x041fe40000010073 */
[----:B------:R-:W-:Y:S02]  /*9440*/  FMUL.FTZ R113, R113, R123 ;  /* 0x0000007b71717220 */ /* 0x000fe40000410000 */
[----:B------:R-:W0:Y:S04]  /*9450*/  SHFL.DOWN PT, R123, R104, 0x1, 0x1f ;  /* 0x08201f00687b7f89 */ /* 0x000e2800000e0000 */
[----:B------:R-:W1:Y:S01]  /*9460*/  SHFL.DOWN PT, R124, R113, 0x1, 0x1f ;  /* 0x08201f00717c7f89 */ /* 0x000e6200000e0000 */
[----:B0-----:R-:W-:-:S02]  /*9470*/  IMAD.IADD R115, R104, 0x1, R123 ;  /* 0x0000000168737824 */ /* 0x001fc400078e027b */
[----:B------:R-:W0:Y:S01]  /*9480*/  I2F R123, R123 ;  /* 0x0000007b007b7306 */ /* 0x000e220000201400 */
[----:B-1----:R-:W-:-:S04]  /*9490*/  FADD.FTZ R125, R113, -R124 ;  /* 0x8000007c717d7221 */ /* 0x002fc80000010000 */
[----:B------:R-:W-:-:S03]  /*94a0*/  FMUL.FTZ R125, R125, R125 ;  /* 0x0000007d7d7d7220 */ /* 0x000fc60000410000 */
[----:B------:R-:W1:Y:S01]  /*94b0*/  I2F R115, R115 ;  /* 0x0000007300737306 */ /* 0x000e620000201400 */
[----:B------:R-:W-:Y:S02]  /*94c0*/  FMUL.FTZ R107, R106, R125 ;  /* 0x0000007d6a6b7220 */ /* 0x000fe40000410000 */
[----:B------:R-:W2:Y:S01]  /*94d0*/  SHFL.DOWN PT, R125, R112, 0x1, 0x1f ;  /* 0x08201f00707d7f89 */ /* 0x000ea200000e0000 */
[-C--:B0-----:R-:W-:Y:S02]  /*94e0*/  FMUL.FTZ R124, R124, R123.reuse ;  /* 0x0000007b7c7c7220 */ /* 0x081fe40000410000 */
[----:B------:R-:W-:Y:S02]  /*94f0*/  FMUL.FTZ R107, R107, R123 ;  /* 0x0000007b6b6b7220 */ /* 0x000fe40000410000 */
[----:B------:R-:W-:Y:S01]  /*9500*/  FFMA.FTZ R124, R106, R113, R124 ;  /* 0x000000716a7c7223 */ /* 0x000fe2000001007c */
[----:B-1----:R-:W0:Y:S01]  /*9510*/  MUFU.RCP R104, R115 ;  /* 0x0000007300687308 */ /* 0x002e220000001000 */
[----:B--2---:R-:W-:-:S02]  /*9520*/  FADD.FTZ R125, R112, R125 ;  /* 0x0000007d707d7221 */ /* 0x004fc40000010000 */
[C---:B0-----:R-:W-:Y:S02]  /*9530*/  FMUL.FTZ R113, R104.reuse, R124 ;  /* 0x0000007c68717220 */ /* 0x041fe40000410000 */
[----:B------:R-:W-:Y:S01]  /*9540*/  FFMA.FTZ R107, R104, R107, R125 ;  /* 0x0000006b686b7223 */ /* 0x000fe2000001007d */
[----:B------:R-:W-:-:S03]  /*9550*/  SHF.R.U32.HI R104, RZ, 0x5, R114 ;  /* 0x00000005ff687819 */ /* 0x000fc60000011672 */
[----:B------:R-:W0:Y:S01]  /*9560*/  SHFL.IDX PT, R113, R113, RZ, 0x1f ;  /* 0x00001fff71717589 */ /* 0x000e2200000e0000 */
[----:B------:R-:W-:Y:S02]  /*9570*/  LOP3.LUT R123, R104, 0x3, RZ, 0xc0, !PT ;  /* 0x00000003687b7812 */ /* 0x000fe400078ec0ff */
[----:B------:R-:W-:Y:S01]  /*9580*/  MOV R104, c[0x0][0x1e0] ;  /* 0x0000780000687a02 */ /* 0x000fe20000000f00 */
[----:B------:R-:W1:Y:S01]  /*9590*/  SHFL.IDX PT, R107, R107, RZ, 0x1f ;  /* 0x00001fff6b6b7589 */ /* 0x000e6200000e0000 */
[----:B------:R-:W-:-:S13]  /*95a0*/  LOP3.LUT P0, RZ, R123, 0x1f, R114, 0xf8, !PT ;  /* 0x0000001f7bff7812 */ /* 0x000fda000780f872 */
[----:B------:R-:W-:Y:S01]  /*95b0*/  @!P0 MOV R112, 0x4 ;  /* 0x0000000400708802 */ /* 0x000fe20000000f00 */
[----:B0-----:R-:W-:Y:S02]  /*95c0*/  FMUL.FTZ R106, R113, R113 ;  /* 0x00000071716a7220 */ /* 0x001fe40000410000 */
[----:B-1----:R-:W-:-:S03]  /*95d0*/  FFMA.FTZ R104, R107, R104, c[0x0][0x228] ;  /* 0x00008a006b687623 */ /* 0x002fc60000010068 */
[----:B------:R-:W-:Y:S01]  /*95e0*/  FSEL R115, R106, RZ, P1 ;  /* 0x000000ff6a737208 */ /* 0x000fe20000800000 */
[----:B------:R-:W-:-:S04]  /*95f0*/  @!P0 IMAD.MOV.U32 R106, RZ, RZ, 0x4 ;  /* 0x00000004ff6a8424 */ /* 0x000fc800078e00ff */
[----:B------:R-:W-:Y:S02]  /*9600*/  FADD.FTZ R104, R104, R115 ;  /* 0x0000007368687221 */ /* 0x000fe40000010000 */
[----:B------:R-:W-:-:S04]  /*9610*/  @!P0 IMAD.WIDE R106, R9, R106, c[0x0][0x1a0] ;  /* 0x00006800096a8625 */ /* 0x000fc800078e026a */
[----:B------:R-:W0:Y:S01]  /*9620*/  MUFU.RSQ R104, R104 ;  /* 0x0000006800687308 */ /* 0x000e220000001400 */
[----:B------:R1:W-:Y:S02]  /*9630*/  @!P0 STG.E [R106.64], R113 ;  /* 0x000000716a008986 */ /* 0x0003e4000c101906 */
[----:B-1----:R-:W-:-:S05]  /*9640*/  @!P0 IMAD.WIDE R106, R9, R112, c[0x0][0x1a8] ;  /* 0x00006a00096a8625 */ /* 0x002fca00078e0270 */
[----:B0-----:R0:W-:Y:S02]  /*9650*/  @!P0 STG.E [R106.64], R104 ;  /* 0x000000686a008986 */ /* 0x0011e4000c101906 */
[----:B0-----:R-:W-:Y:S01]  /*9660*/  IMAD.MOV.U32 R107, RZ, RZ, 0x10 ;  /* 0x00000010ff6b7424 */ /* 0x001fe200078e00ff */
[----:B------:R-:W-:-:S03]  /*9670*/  FSEL R106, R113, RZ, !P1 ;  /* 0x000000ff716a7208 */ /* 0x000fc60004800000 */
[----:B------:R-:W-:-:S04]  /*9680*/  IMAD.WIDE.U32 R112, R11, R107, c[0x0][0x208] ;  /* 0x000082000b707625 */ /* 0x000fc800078e006b */
[C---:B------:R-:W-:Y:S01]  /*9690*/  IMAD R11, R9.reuse, c[0x0][0x168], RZ ;  /* 0x00005a00090b7a24 */ /* 0x040fe200078e02ff */
[----:B------:R-:W-:Y:S01]  /*96a0*/  IADD3 R9, R9, c[0x0][0x160], RZ ;  /* 0x0000580009097a10 */ /* 0x000fe20007ffe0ff */
[--C-:B------:R-:W-:Y:S02]  /*96b0*/  FADD.FTZ R115, R31, -R106.reuse ;  /* 0x8000006a1f737221 */ /* 0x100fe40000010000 */
[--C-:B------:R-:W-:Y:S01]  /*96c0*/  FADD.FTZ R29, R29, -R106.reuse ;  /* 0x8000006a1d1d7221 */ /* 0x100fe20000010000 */
[----:B------:R-:W-:Y:S01]  /*96d0*/  SHF.R.S32.HI R124, RZ, 0x1f, R11 ;  /* 0x0000001fff7c7819 */ /* 0x000fe2000001140b */
[--C-:B------:R-:W-:Y:S01]  /*96e0*/  FADD.FTZ R31, R28, -R106.reuse ;  /* 0x8000006a1c1f7221 */ /* 0x100fe20000010000 */
[----:B------:R-:W-:Y:S01]  /*96f0*/  ISETP.GE.AND P0, PT, R9, c[0x0][0x164], PT ;  /* 0x0000590009007a0c */ /* 0x000fe20003f06270 */
[----:B------:R-:W-:Y:S01]  /*9700*/  FADD.FTZ R123, R30, -R106 ;  /* 0x8000006a1e7b7221 */ /* 0x000fe20000010000 */
[----:B------:R-:W-:Y:S01]  /*9710*/  LEA.HI R124, R124, R11, RZ, 0x2 ;  /* 0x0000000b7c7c7211 */ /* 0x000fe200078f10ff */
[----:B------:R-:W-:Y:S01]  /*9720*/  FMUL.FTZ R30, R104, R115 ;  /* 0x00000073681e7220 */ /* 0x000fe20000410000 */
[----:B------:R-:W-:Y:S01]  /*9730*/  LOP3.LUT R11, R114, 0x7f, RZ, 0xc0, !PT ;  /* 0x0000007f720b7812 */ /* 0x000fe200078ec0ff */
[----:B------:R-:W-:-:S02]  /*9740*/  FMUL.FTZ R28, R104, R29 ;  /* 0x0000001d681c7220 */ /* 0x000fc40000410000 */
[----:B------:R-:W-:Y:S01]  /*9750*/  FMUL.FTZ R115, R104, R31 ;  /* 0x0000001f68737220 */ /* 0x000fe20000410000 */
[----:B------:R-:W-:Y:S01]  /*9760*/  LEA.HI.SX32 R114, R124, R11, 0x1e ;  /* 0x0000000b7c727211 */ /* 0x000fe200078ff2ff */
[----:B------:R-:W-:Y:S02]  /*9770*/  FMUL.FTZ R123, R104, R123 ;  /* 0x0000007b687b7220 */ /* 0x000fe40000410000 */
[----:B------:R-:W-:Y:S01]  /*9780*/  FFMA.FTZ R31, R119, R30, R95 ;  /* 0x0000001e771f7223 */ /* 0x000fe2000001005f */
[----:B------:R-:W-:Y:S01]  /*9790*/  IADD3 R114, R114, 0x80, RZ ;  /* 0x0000008072727810 */ /* 0x000fe20007ffe0ff */
[----:B------:R-:W-:Y:S02]  /*97a0*/  FFMA.FTZ R29, R117, R28, R93 ;  /* 0x0000001c751d7223 */ /* 0x000fe4000001005d */
[----:B------:R-:W-:Y:S02]  /*97b0*/  FFMA.FTZ R30, R118, R123, R94 ;  /* 0x0000007b761e7223 */ /* 0x000fe4000001005e */
[----:B------:R-:W-:-:S02]  /*97c0*/  FFMA.FTZ R28, R116, R115, R92 ;  /* 0x00000073741c7223 */ /* 0x000fc4000001005c */
[--C-:B------:R-:W-:Y:S02]  /*97d0*/  FADD.FTZ R123, R27, -R106.reuse ;  /* 0x8000006a1b7b7221 */ /* 0x100fe40000010000 */
[--C-:B------:R-:W-:Y:S01]  /*97e0*/  FADD.FTZ R27, R26, -R106.reuse ;  /* 0x8000006a1a1b7221 */ /* 0x100fe20000010000 */
[----:B------:R0:W-:Y:S01]  /*97f0*/  STG.E.128 [R112.64], R28 ;  /* 0x0000001c70007986 */ /* 0x0001e2000c101d06 */
[--C-:B------:R-:W-:Y:S02]  /*9800*/  FADD.FTZ R25, R25, -R106.reuse ;  /* 0x8000006a19197221 */ /* 0x100fe40000010000 */
[----:B------:R-:W-:Y:S02]  /*9810*/  FADD.FTZ R115, R24, -R106 ;  /* 0x8000006a18737221 */ /* 0x000fe40000010000 */
[C---:B------:R-:W-:Y:S02]  /*9820*/  FMUL.FTZ R26, R104.reuse, R123 ;  /* 0x0000007b681a7220 */ /* 0x040fe40000410000 */
[----:B------:R-:W-:-:S02]  /*9830*/  FMUL.FTZ R24, R104, R25 ;  /* 0x0000001968187220 */ /* 0x000fc40000410000 */
[----:B------:R-:W-:Y:S02]  /*9840*/  FMUL.FTZ R115, R104, R115 ;  /* 0x0000007368737220 */ /* 0x000fe40000410000 */
[----:B------:R-:W-:Y:S02]  /*9850*/  FFMA.FTZ R25, R101, R24, R89 ;  /* 0x0000001865197223 */ /* 0x000fe40000010059 */
[----:B------:R-:W-:Y:S02]  /*9860*/  FFMA.FTZ R24, R100, R115, R88 ;  /* 0x0000007364187223 */ /* 0x000fe40000010058 */
[--C-:B------:R-:W-:Y:S02]  /*9870*/  FADD.FTZ R23, R23, -R106.reuse ;  /* 0x8000006a17177221 */ /* 0x100fe40000010000 */
[----:B------:R-:W-:Y:S02]  /*9880*/  FADD.FTZ R21, R21, -R106 ;  /* 0x8000006a15157221 */ /* 0x000fe40000010000 */
[----:B0-----:R-:W-:-:S02]  /*9890*/  FMUL.FTZ R29, R104, R27 ;  /* 0x0000001b681d7220 */ /* 0x001fc40000410000 */
        /* <DEDUP_REMOVED lines=8> */
[--C-:B------:R-:W-:Y:S02]  /*9920*/  FADD.FTZ R15, R15, -R106.reuse ;  /* 0x8000006a0f0f7221 */ /* 0x100fe40000010000 */
[----:B------:R-:W-:-:S02]  /*9930*/  FADD.FTZ R123, R17, -R106 ;  /* 0x8000006a117b7221 */ /* 0x000fc40000010000 */
[--C-:B------:R-:W-:Y:S02]  /*9940*/  FADD.FTZ R115, R16, -R106.reuse ;  /* 0x8000006a10737221 */ /* 0x100fe40000010000 */
[C---:B------:R-:W-:Y:S02]  /*9950*/  FMUL.FTZ R13, R104.reuse, R113 ;  /* 0x00000071680d7220 */ /* 0x040fe40000410000 */
[----:B------:R-:W-:Y:S02]  /*9960*/  FMUL.FTZ R12, R104, R21 ;  /* 0x00000015680c7220 */ /* 0x000fe40000410000 */
[--C-:B------:R-:W-:Y:S02]  /*9970*/  FADD.FTZ R19, R19, -R106.reuse ;  /* 0x8000006a13137221 */ /* 0x100fe40000010000 */
[----:B0-----:R-:W-:Y:S02]  /*9980*/  FADD.FTZ R25, R14, -R106 ;  /* 0x8000006a0e197221 */ /* 0x001fe40000010000 */
[----:B------:R-:W-:-:S02]  /*9990*/  FMUL.FTZ R14, R104, R23 ;  /* 0x00000017680e7220 */ /* 0x000fc40000410000 */
[C---:B------:R-:W-:Y:S02]  /*99a0*/  FMUL.FTZ R27, R104.reuse, R20 ;  /* 0x00000014681b7220 */ /* 0x040fe40000410000 */
[C---:B------:R-:W-:Y:S02]  /*99b0*/  FMUL.FTZ R20, R104.reuse, R22 ;  /* 0x0000001668147220 */ /* 0x040fe40000410000 */
[C---:B------:R-:W-:Y:S02]  /*99c0*/  FMUL.FTZ R17, R104.reuse, R31 ;  /* 0x0000001f68117220 */ /* 0x040fe40000410000 */
[----:B------:R-:W-:Y:S02]  /*99d0*/  FMUL.FTZ R22, R104, R15 ;  /* 0x0000000f68167220 */ /* 0x000fe40000410000 */
[--C-:B------:R-:W-:Y:S02]  /*99e0*/  FADD.FTZ R125, R18, -R106.reuse ;  /* 0x8000006a127d7221 */ /* 0x100fe40000010000 */
[----:B------:R-:W-:-:S02]  /*99f0*/  FADD.FTZ R98, R98, -R106 ;  /* 0x8000006a62627221 */ /* 0x000fc40000010000 */
[----:B------:R-:W-:Y:S01]  /*9a00*/  FMUL.FTZ R16, R104, R123 ;  /* 0x0000007b68107220 */ /* 0x000fe20000410000 */
[----:B------:R-:W-:Y:S01]  /*9a10*/  SEL R123, RZ, 0x1, P2 ;  /* 0x00000001ff7b7807 */ /* 0x000fe20001000000 */
[----:B------:R-:W-:Y:S02]  /*9a20*/  FFMA.FTZ R15, R71, R14, R87 ;  /* 0x0000000e470f7223 */ /* 0x000fe40000010057 */
[--C-:B------:R-:W-:Y:S02]  /*9a30*/  FADD.FTZ R29, R96, -R106.reuse ;  /* 0x8000006a601d7221 */ /* 0x100fe40000010000 */
[----:B------:R-:W-:Y:S02]  /*9a40*/  FADD.FTZ R97, R97, -R106 ;  /* 0x8000006a61617221 */ /* 0x000fe40000010000 */
[----:B------:R-:W-:Y:S02]  /*9a50*/  FMUL.FTZ R23, R104, R115 ;  /* 0x0000007368177220 */ /* 0x000fe40000410000 */
[----:B------:R-:W-:-:S02]  /*9a60*/  FFMA.FTZ R14, R70, R13, R86 ;  /* 0x0000000d460e7223 */ /* 0x000fc40000010056 */
[----:B------:R-:W-:Y:S02]  /*9a70*/  FADD.FTZ R106, R99, -R106 ;  /* 0x8000006a636a7221 */ /* 0x000fe40000010000 */
[----:B------:R-:W-:Y:S02]  /*9a80*/  FFMA.FTZ R13, R69, R12, R85 ;  /* 0x0000000c450d7223 */ /* 0x000fe40000010055 */
[C---:B------:R-:W-:Y:S02]  /*9a90*/  FMUL.FTZ R18, R104.reuse, R19 ;  /* 0x0000001368127220 */ /* 0x040fe40000410000 */
[----:B------:R-:W-:Y:S02]  /*9aa0*/  FMUL.FTZ R21, R104, R25 ;  /* 0x0000001968157220 */ /* 0x000fe40000410000 */
[----:B------:R-:W-:Y:S02]  /*9ab0*/  FFMA.FTZ R12, R68, R17, R84 ;  /* 0x00000011440c7223 */ /* 0x000fe40000010054 */
[----:B------:R-:W-:-:S02]  /*9ac0*/  FMUL.FTZ R113, R104, R125 ;  /* 0x0000007d68717220 */ /* 0x000fc40000410000 */
[C---:B------:R-:W-:Y:S02]  /*9ad0*/  FMUL.FTZ R25, R104.reuse, R98 ;  /* 0x0000006268197220 */ /* 0x040fe40000410000 */
[----:B------:R-:W-:Y:S02]  /*9ae0*/  FFMA.FTZ R17, R65, R16, R81 ;  /* 0x0000001041117223 */ /* 0x000fe40000010051 */
[C---:B------:R-:W-:Y:S02]  /*9af0*/  FMUL.FTZ R99, R104.reuse, R29 ;  /* 0x0000001d68637220 */ /* 0x040fe40000410000 */
[----:B------:R-:W-:Y:S02]  /*9b00*/  FMUL.FTZ R24, R104, R97 ;  /* 0x0000006168187220 */ /* 0x000fe40000410000 */
[----:B------:R-:W-:Y:S02]  /*9b10*/  FFMA.FTZ R16, R64, R23, R80 ;  /* 0x0000001740107223 */ /* 0x000fe40000010050 */
[----:B------:R-:W-:-:S02]  /*9b20*/  FMUL.FTZ R104, R104, R106 ;  /* 0x0000006a68687220 */ /* 0x000fc40000410000 */
[----:B------:R-:W-:Y:S02]  /*9b30*/  FFMA.FTZ R23, R63, R22, R79 ;  /* 0x000000163f177223 */ /* 0x000fe4000001004f */
[----:B------:R-:W-:-:S04]  /*9b40*/  IMAD.WIDE.U32 R28, R122, R107, c[0x0][0x208] ;  /* 0x000082007a1c7625 */ /* 0x000fc800078e006b */
[----:B------:R-:W-:Y:S01]  /*9b50*/  FFMA.FTZ R19, R67, R18, R83 ;  /* 0x0000001243137223 */ /* 0x000fe20000010053 */
[----:B------:R0:W-:Y:S01]  /*9b60*/  STG.E.128 [R28.64], R12 ;  /* 0x0000000c1c007986 */ /* 0x0001e2000c101d06 */
[----:B------:R-:W-:Y:S02]  /*9b70*/  FFMA.FTZ R22, R62, R21, R78 ;  /* 0x000000153e167223 */ /* 0x000fe4000001004e */
[----:B------:R-:W-:-:S04]  /*9b80*/  IMAD.WIDE.U32 R30, R121, R107, c[0x0][0x208] ;  /* 0x00008200791e7625 */ /* 0x000fc800078e006b */
[----:B------:R-:W-:Y:S02]  /*9b90*/  FFMA.FTZ R18, R66, R113, R82 ;  /* 0x0000007142127223 */ /* 0x000fe40000010052 */
[----:B------:R-:W-:Y:S02]  /*9ba0*/  FFMA.FTZ R21, R61, R20, R77 ;  /* 0x000000143d157223 */ /* 0x000fe4000001004d */
[----:B------:R-:W-:Y:S01]  /*9bb0*/  FFMA.FTZ R26, R58, R25, R74 ;  /* 0x000000193a1a7223 */ /* 0x000fe2000001004a */
[----:B------:R0:W-:Y:S01]  /*9bc0*/  STG.E.128 [R30.64], R16 ;  /* 0x000000101e007986 */ /* 0x0001e2000c101d06 */
[----:B------:R-:W-:-:S04]  /*9bd0*/  IMAD.WIDE.U32 R120, R120, R107, c[0x0][0x208] ;  /* 0x0000820078787625 */ /* 0x000fc800078e006b */
[----:B------:R-:W-:Y:S02]  /*9be0*/  FFMA.FTZ R20, R60, R27, R76 ;  /* 0x0000001b3c147223 */ /* 0x000fe4000001004c */
[----:B------:R-:W-:Y:S02]  /*9bf0*/  FFMA.FTZ R25, R57, R24, R73 ;  /* 0x0000001839197223 */ /* 0x000fe40000010049 */
[----:B------:R-:W-:Y:S01]  /*9c00*/  IMAD.WIDE.U32 R96, R105, R107, c[0x0][0x208] ;  /* 0x0000820069607625 */ /* 0x000fe200078e006b */
[----:B------:R0:W-:Y:S03]  /*9c10*/  STG.E.128 [R120.64], R20 ;  /* 0x0000001478007986 */ /* 0x0001e6000c101d06 */
[----:B------:R-:W-:Y:S02]  /*9c20*/  FFMA.FTZ R27, R59, R104, R75 ;  /* 0x000000683b1b7223 */ /* 0x000fe4000001004b */
[----:B------:R-:W-:-:S05]  /*9c30*/  FFMA.FTZ R24, R56, R99, R72 ;  /* 0x0000006338187223 */ /* 0x000fca0000010048 */
[----:B------:R0:W-:Y:S02]  /*9c40*/  STG.E.128 [R96.64], R24 ;  /* 0x0000001860007986 */ /* 0x0001e4000c101d06 */
[----:B0-----:R-:W-:Y:S01]  /*9c50*/  @P0 CALL.REL.NOINC `(.L_x_21577) ;  /* 0x0000001000000944 */ /* 0x001fe20003c00000 */
[----:B------:R-:W-:Y:S05]  /*9c60*/  BRA `(.L_x_21578) ;  /* 0xffff6bb000007947 */ /* 0x000fea000383ffff */
.L_x_21577:
[----:B------:R-:W-:Y:S05]  /*9c70*/  EXIT ;  /* 0x000000000000794d */ /* 0x000fea0003800000 */
.L_x_21575:
[----:B------:R-:W-:Y:S01]  /*9c80*/  MOV R114, R106 ;  /* 0x0000006a00727202 */ /* 0x000fe20000000f00 */
[----:B------:R-:W-:Y:S01]  /*9c90*/  IMAD.MOV.U32 R107, RZ, RZ, 0x1 ;  /* 0x00000001ff6b7424 */ /* 0x000fe200078e00ff */
[----:B------:R-:W-:Y:S01]  /*9ca0*/  MOV R124, 0x1f ;  /* 0x0000001f007c7802 */ /* 0x000fe20000000f00 */
[----:B------:R-:W-:Y:S01]  /*9cb0*/  IMAD.MOV.U32 R113, RZ, RZ, -0x1 ;  /* 0xffffffffff717424 */ /* 0x000fe200078e00ff */
[----:B------:R-:W-:Y:S02]  /*9cc0*/  MOV R112, 0x9ce0 ;  /* 0x00009ce000707802 */ /* 0x000fe40000000f00 */
[----:B------:R-:W-:Y:S05]  /*9cd0*/  CALL.REL.NOINC `($__internal_157_$__cuda_sm70_shflsync_bfly_p) ;  /* 0x000006c000007944 */ /* 0x000fea0003c00000 */
[----:B-1----:R-:W-:Y:S05]  /*9ce0*/  BRA `(.L_x_21579) ;  /* 0xfffff0f000007947 */ /* 0x002fea000383ffff */
.L_x_21576:
[----:B------:R-:W-:Y:S01]  /*9cf0*/  HFMA2.MMA R124, -RZ, RZ, 0, 1.847743988037109375e-06 ;  /* 0x0000001fff7c7435 */ /* 0x000fe200000001ff */
[----:B------:R-:W-:Y:S01]  /*9d00*/  MOV R114, R106 ;  /* 0x0000006a00727202 */ /* 0x000fe20000000f00 */
[----:B------:R-:W-:Y:S01]  /*9d10*/  IMAD.MOV.U32 R107, RZ, RZ, 0x2 ;  /* 0x00000002ff6b7424 */ /* 0x000fe200078e00ff */
[----:B------:R-:W-:Y:S01]  /*9d20*/  MOV R112, 0x9d50 ;  /* 0x00009d5000707802 */ /* 0x000fe20000000f00 */
[----:B------:R-:W-:-:S02]  /*9d30*/  IMAD.MOV.U32 R113, RZ, RZ, -0x1 ;  /* 0xffffffffff717424 */ /* 0x000fc400078e00ff */
[----:B------:R-:W-:Y:S05]  /*9d40*/  CALL.REL.NOINC `($__internal_157_$__cuda_sm70_shflsync_bfly_p) ;  /* 0x0000065000007944 */ /* 0x000fea0003c00000 */
[----:B-1----:R-:W-:Y:S01]  /*9d50*/  FADD.FTZ R106, R106, R107 ;  /* 0x0000006b6a6a7221 */ /* 0x002fe20000010000 */
[----:B------:R-:W-:Y:S01]  /*9d60*/  MOV R107, 0x4 ;  /* 0x00000004006b7802 */ /* 0x000fe20000000f00 */
[----:B------:R-:W-:Y:S01]  /*9d70*/  IMAD.MOV.U32 R124, RZ, RZ, 0x1f ;  /* 0x0000001fff7c7424 */ /* 0x000fe200078e00ff */
[----:B------:R-:W-:-:S02]  /*9d80*/  MOV R113, 0xffffffff ;  /* 0xffffffff00717802 */ /* 0x000fc40000000f00 */
[----:B------:R-:W-:Y:S02]  /*9d90*/  MOV R114, R106 ;  /* 0x0000006a00727202 */ /* 0x000fe40000000f00 */
[----:B------:R-:W-:Y:S02]  /*9da0*/  MOV R112, 0x9dc0 ;  /* 0x00009dc000707802 */ /* 0x000fe40000000f00 */
[----:B------:R-:W-:Y:S05]  /*9db0*/  CALL.REL.NOINC `($__internal_157_$__cuda_sm70_shflsync_bfly_p) ;  /* 0x000005e000007944 */ /* 0x000fea0003c00000 */
[----:B-1----:R-:W-:Y:S01]  /*9dc0*/  FADD.FTZ R106, R106, R107 ;  /* 0x0000006b6a6a7221 */ /* 0x002fe20000010000 */
[----:B------:R-:W-:Y:S01]  /*9dd0*/  HFMA2.MMA R124, -RZ, RZ, 0, 1.847743988037109375e-06 ;  /* 0x0000001fff7c7435 */ /* 0x000fe200000001ff */
[----:B------:R-:W-:Y:S01]  /*9de0*/  IMAD.MOV.U32 R107, RZ, RZ, 0x8 ;  /* 0x00000008ff6b7424 */ /* 0x000fe200078e00ff */
[----:B------:R-:W-:Y:S01]  /*9df0*/  MOV R113, 0xffffffff ;  /* 0xffffffff00717802 */ /* 0x000fe20000000f00 */
[----:B------:R-:W-:Y:S01]  /*9e00*/  IMAD.MOV.U32 R114, RZ, RZ, R106 ;  /* 0x000000ffff727224 */ /* 0x000fe200078e006a */
[----:B------:R-:W-:Y:S02]  /*9e10*/  MOV R112, 0x9e30 ;  /* 0x00009e3000707802 */ /* 0x000fe40000000f00 */
[----:B------:R-:W-:Y:S05]  /*9e20*/  CALL.REL.NOINC `($__internal_157_$__cuda_sm70_shflsync_bfly_p) ;  /* 0x0000057000007944 */ /* 0x000fea0003c00000 */
[----:B-1----:R-:W-:Y:S01]  /*9e30*/  FADD.FTZ R106, R106, R107 ;  /* 0x0000006b6a6a7221 */ /* 0x002fe20000010000 */
[----:B------:R-:W-:Y:S01]  /*9e40*/  HFMA2.MMA R107, -RZ, RZ, 0, 9.5367431640625e-07 ;  /* 0x00000010ff6b7435 */ /* 0x000fe200000001ff */
[----:B------:R-:W-:Y:S01]  /*9e50*/  MOV R124, 0x1f ;  /* 0x0000001f007c7802 */ /* 0x000fe20000000f00 */
[----:B------:R-:W-:Y:S01]  /*9e60*/  IMAD.MOV.U32 R113, RZ, RZ, -0x1 ;  /* 0xffffffffff717424 */ /* 0x000fe200078e00ff */
[----:B------:R-:W-:-:S02]  /*9e70*/  MOV R112, 0x9ea0 ;  /* 0x00009ea000707802 */ /* 0x000fc40000000f00 */
[----:B------:R-:W-:Y:S02]  /*9e80*/  MOV R114, R106 ;  /* 0x0000006a00727202 */ /* 0x000fe40000000f00 */
[----:B------:R-:W-:Y:S05]  /*9e90*/  CALL.REL.NOINC `($__internal_157_$__cuda_sm70_shflsync_bfly_p) ;  /* 0x0000050000007944 */ /* 0x000fea0003c00000 */
[----:B-1----:R-:W-:Y:S01]  /*9ea0*/  FADD.FTZ R106, R106, R107 ;  /* 0x0000006b6a6a7221 */ /* 0x002fe20000010000 */
[----:B------:R-:W-:Y:S01]  /*9eb0*/  MOV R113, 0xffffffff ;  /* 0xffffffff00717802 */ /* 0x000fe20000000f00 */
[----:B------:R-:W-:Y:S02]  /*9ec0*/  IMAD.MOV.U32 R124, RZ, RZ, 0x1f ;  /* 0x0000001fff7c7424 */ /* 0x000fe400078e00ff */
        /* <DEDUP_REMOVED lines=50> */
[----:B------:R-:W-:-:S06]  /*a1f0*/  HFMA2.MMA R107, -RZ, RZ, 0, 5.9604644775390625e-08 ;  /* 0x00000001ff6b7435 */ /* 0x000fcc00000001ff */
[----:B------:R-:W-:Y:S05]  /*a200*/  CALL.REL.NOINC `($__internal_157_$__cuda_sm70_shflsync_bfly_p) ;  /* 0x0000019000007944 */ /* 0x000fea0003c00000 */
[----:B-1----:R-:W-:Y:S01]  /*a210*/  FADD.FTZ R114, R114, R107 ;  /* 0x0000006b72727221 */ /* 0x002fe20000010000 */
[----:B------:R-:W-:Y:S01]  /*a220*/  HFMA2.MMA R107, -RZ, RZ, 0, 1.1920928955078125e-07 ;  /* 0x00000002ff6b7435 */ /* 0x000fe200000001ff */
[----:B------:R-:W-:Y:S01]  /*a230*/  IMAD.MOV.U32 R124, RZ, RZ, 0x1f ;  /* 0x0000001fff7c7424 */ /* 0x000fe200078e00ff */
[----:B------:R-:W-:Y:S02]  /*a240*/  MOV R113, 0xffffffff ;  /* 0xffffffff00717802 */ /* 0x000fe40000000f00 */
[----:B------:R-:W-:Y:S02]  /*a250*/  MOV R112, 0xa270 ;  /* 0x0000a27000707802 */ /* 0x000fe40000000f00 */
[----:B------:R-:W-:Y:S05]  /*a260*/  CALL.REL.NOINC `($__internal_157_$__cuda_sm70_shflsync_bfly_p) ;  /* 0x0000013000007944 */ /* 0x000fea0003c00000 */
[----:B-1----:R-:W-:Y:S01]  /*a270*/  FADD.FTZ R114, R114, R107 ;  /* 0x0000006b72727221 */ /* 0x002fe20000010000 */
[----:B------:R-:W-:Y:S01]  /*a280*/  HFMA2.MMA R107, -RZ, RZ, 0, 2.384185791015625e-07 ;  /* 0x00000004ff6b7435 */ /* 0x000fe200000001ff */
[----:B------:R-:W-:Y:S01]  /*a290*/  IMAD.MOV.U32 R124, RZ, RZ, 0x1f ;  /* 0x0000001fff7c7424 */ /* 0x000fe200078e00ff */
[----:B------:R-:W-:Y:S02]  /*a2a0*/  MOV R113, 0xffffffff ;  /* 0xffffffff00717802 */ /* 0x000fe40000000f00 */
[----:B------:R-:W-:-:S02]  /*a2b0*/  MOV R112, 0xa2d0 ;  /* 0x0000a2d000707802 */ /* 0x000fc40000000f00 */
[----:B------:R-:W-:Y:S05]  /*a2c0*/  CALL.REL.NOINC `($__internal_157_$__cuda_sm70_shflsync_bfly_p) ;  /* 0x000000d000007944 */ /* 0x000fea0003c00000 */
[----:B-1----:R-:W-:Y:S01]  /*a2d0*/  FADD.FTZ R114, R114, R107 ;  /* 0x0000006b72727221 */ /* 0x002fe20000010000 */
[----:B------:R-:W-:Y:S01]  /*a2e0*/  HFMA2.MMA R107, -RZ, RZ, 0, 4.76837158203125e-07 ;  /* 0x00000008ff6b7435 */ /* 0x000fe200000001ff */
[----:B------:R-:W-:Y:S01]  /*a2f0*/  IMAD.MOV.U32 R124, RZ, RZ, 0x1f ;  /* 0x0000001fff7c7424 */ /* 0x000fe200078e00ff */
[----:B------:R-:W-:-:S02]  /*a300*/  MOV R113, 0xffffffff ;  /* 0xffffffff00717802 */ /* 0x000fc40000000f00 */
[----:B------:R-:W-:Y:S02]  /*a310*/  MOV R112, 0xa330 ;  /* 0x0000a33000707802 */ /* 0x000fe40000000f00 */
[----:B------:R-:W-:Y:S05]  /*a320*/  CALL.REL.NOINC `($__internal_157_$__cuda_sm70_shflsync_bfly_p) ;  /* 0x0000007000007944 */ /* 0x000fea0003c00000 */
[----:B-1----:R-:W-:Y:S01]  /*a330*/  FADD.FTZ R114, R114, R107 ;  /* 0x0000006b72727221 */ /* 0x002fe20000010000 */
[----:B------:R-:W-:Y:S01]  /*a340*/  HFMA2.MMA R107, -RZ, RZ, 0, 9.5367431640625e-07 ;  /* 0x00000010ff6b7435 */ /* 0x000fe200000001ff */
[----:B------:R-:W-:Y:S01]  /*a350*/  IMAD.MOV.U32 R124, RZ, RZ, 0x1f ;  /* 0x0000001fff7c7424 */ /* 0x000fe200078e00ff */
[----:B------:R-:W-:Y:S02]  /*a360*/  MOV R113, 0xffffffff ;  /* 0xffffffff00717802 */ /* 0x000fe40000000f00 */
[----:B------:R-:W-:Y:S02]  /*a370*/  MOV R112, 0xa390 ;  /* 0x0000a39000707802 */ /* 0x000fe40000000f00 */
[----:B------:R-:W-:Y:S05]  /*a380*/  CALL.REL.NOINC `($__internal_157_$__cuda_sm70_shflsync_bfly_p) ;  /* 0x0000001000007944 */ /* 0x000fea0003c00000 */
[----:B-1----:R-:W-:Y:S05]  /*a390*/  BRA `(.L_x_21580) ;  /* 0xffffee8000007947 */ /* 0x002fea000383ffff */
        .weak           $__internal_157_$__cuda_sm70_shflsync_bfly_p
        .type           $__internal_157_$__cuda_sm70_shflsync_bfly_p,@function
        .size           $__internal_157_$__cuda_sm70_shflsync_bfly_p,(.L_x_22245 - $__internal_157_$__cuda_sm70_shflsync_bfly_p)
$__internal_157_$__cuda_sm70_shflsync_bfly_p:
[----:B------:R-:W-:Y:S04]  /*a3a0*/  WARPSYNC R113 ;  /* 0x0000007100007348 */ /* 0x000fe80003800000 */
[----:B------:R0:W1:Y:S02]  /*a3b0*/  SHFL.BFLY PT, R107, R114, R107, R124 ;  /* 0x0c00006b726b7389 */ /* 0x00006400000e007c */
[----:B0-----:R-:W-:-:S06]  /*a3c0*/  HFMA2.MMA R113, -RZ, RZ, 0, 0 ;  /* 0x00000000ff717435 */ /* 0x001fcc00000001ff */
[----:B------:R-:W-:Y:S05]  /*a3d0*/  RET.REL.NODEC R112 `(_ZN10layer_norm13ln_fwd_kernelINS_13Kernel_traitsIfffffjLj3072ELj1ELj1ELj4ELj16ENS_18Kernel_traits_baseILj3072EfffffjLj128EEEEELb1ELb1ELb0ELb1EEEvNS_9FwdParamsE) ;  /* 0xffff5c2070007950 */ /* 0x000fea0003c3ffff */
.L_x_21581:
        /* <DEDUP_REMOVED lines=10> */
.L_x_22245:


//--------------------- .text._ZN10layer_norm13ln_fwd_kernelINS_13Kernel_traitsIfffffjLj3072ELj1ELj1ELj4ELj16ENS_18Kernel_traits_baseILj3072EfffffjLj128EEEEELb1ELb1ELb1ELb0EEEvNS_9FwdParamsE --------------------------
	.section	.text._ZN10layer_norm13ln_fwd_kernelINS_13Kernel_traitsIfffffjLj3072ELj1ELj1ELj4ELj16ENS_18Kernel_traits_baseILj3072EfffffjLj128EEEEELb1ELb1ELb1ELb0EEEvNS_9FwdParamsE,"ax",@progbits
	.sectioninfo	@"SHI_REGISTERS=149"
	.align	128
        .global         _ZN10layer_norm13ln_fwd_kernelINS_13Kernel_traitsIfffffjLj3072ELj1ELj1ELj4ELj16ENS_18Kernel_traits_baseILj3072EfffffjLj128EEEEELb1ELb1ELb1ELb0EEEvNS_9FwdParamsE
        .type           _ZN10layer_norm13ln_fwd_kernelINS_13Kernel_traitsIfffffjLj3072ELj1ELj1ELj4ELj16ENS_18Kernel_traits_baseILj3072EfffffjLj128EEEEELb1ELb1ELb1ELb0EEEvNS_9FwdParamsE,@function
        .size           _ZN10layer_norm13ln_fwd_kernelINS_13Kernel_traitsIfffffjLj3072ELj1ELj1ELj4ELj16ENS_18Kernel_traits_baseILj3072EfffffjLj128EEEEELb1ELb1ELb1ELb0EEEvNS_9FwdParamsE,(.L_x_22246 - _ZN10layer_norm13ln_fwd_kernelINS_13Kernel_traitsIfffffjLj3072ELj1ELj1ELj4ELj16ENS_18Kernel_traits_baseILj3072EfffffjLj128EEEEELb1ELb1ELb1ELb0EEEvNS_9FwdParamsE)
        .other          _ZN10layer_norm13ln_fwd_kernelINS_13Kernel_traitsIfffffjLj3072ELj1ELj1ELj4ELj16ENS_18Kernel_traits_baseILj3072EfffffjLj128EEEEELb1ELb1ELb1ELb0EEEvNS_9FwdParamsE,@"STO_CUDA_ENTRY STV_DEFAULT"
_ZN10layer_norm13ln_fwd_kernelINS_13Kernel_traitsIfffffjLj3072ELj1ELj1ELj4ELj16ENS_18Kernel_traits_baseILj3072EfffffjLj128EEEEELb1ELb1ELb1ELb0EEEvNS_9FwdParamsE:
.text._ZN10layer_norm13ln_fwd_kernelINS_13Kernel_traitsIfffffjLj3072ELj1ELj1ELj4ELj16ENS_18Kernel_traits_baseILj3072EfffffjLj128EEEEELb1ELb1ELb1ELb0EEEvNS_9FwdParamsE:
        /* <DEDUP_REMOVED lines=77> */
[----:B------:R-:W-:Y:S01]  /*04d0*/  ISETP.GE.U32.AND P3, PT, R119, 0x280, PT ;  /* 0x000002807700780c */ /* 0x000fe20003f66070 */
[----:B------:R-:W-:Y:S01]  /*04e0*/  IMAD.WIDE.U32 R76, R76, -0x326172a9, RZ ;  /* 0xcd9e8d574c4c7825 */ /* 0x000fe200078e00ff */
[----:B------:R-:W-:Y:S02]  /*04f0*/  P2R R132, PR, RZ, 0x40 ;  /* 0x00000040ff847803 */ /* 0x000fe40000000000 */
[----:B------:R-:W-:-:S02]  /*0500*/  P2R R131, PR, RZ, 0x20 ;  /* 0x00000020ff837803 */ /* 0x000fc40000000000 */
[----:B------:R-:W-:Y:S02]  /*0510*/  P2R R133, PR, RZ, 0x10 ;  /* 0x00000010ff857803 */ /* 0x000fe40000000000 */
[----:B------:R-:W-:Y:S02]  /*0520*/  P2R R134, PR, RZ, 0x8 ;  /* 0x00000008ff867803 */ /* 0x000fe40000000000 */
[----:B------:R-:W-:Y:S01]  /*0530*/  LOP3.LUT R117, R3, UR22, R4, 0x96, !PT ;  /* 0x0000001603757c12 */ /* 0x000fe2000f8e9604 */
        /* <DEDUP_REMOVED lines=15> */
.L_x_21583:
[----:B------:R-:W-:Y:S05]  /*0630*/  BSYNC B0 ;  /* 0x0000000000007941 */ /* 0x000fea0003800000 */
.L_x_21582:
        /* <DEDUP_REMOVED lines=16> */
.L_x_21585:
[----:B------:R-:W-:Y:S05]  /*0740*/  BSYNC B0 ;  /* 0x0000000000007941 */ /* 0x000fea0003800000 */
.L_x_21584:
        /* <DEDUP_REMOVED lines=16> */
.L_x_21587:
[----:B------:R-:W-:Y:S05]  /*0850*/  BSYNC B0 ;  /* 0x0000000000007941 */ /* 0x000fea0003800000 */
.L_x_21586:
        /* <DEDUP_REMOVED lines=16> */
.L_x_21589:
[----:B------:R-:W-:Y:S05]  /*0960*/  BSYNC B0 ;  /* 0x0000000000007941 */ /* 0x000fea0003800000 */
.L_x_21588:
        /* <DEDUP_REMOVED lines=16> */
.L_x_21591:
[----:B------:R-:W-:Y:S05]  /*0a70*/  BSYNC B0 ;  /* 0x0000000000007941 */ /* 0x000fea0003800000 */
.L_x_21590:
        /* <DEDUP_REMOVED lines=9> */
[C---:B0-----:R-:W-:Y:S01]  /*0b10*/  LEA R4, P2, R10.reuse, c[0x0][0x1c8], 0x4 ;  /* 0x000072000a047a11 */ /* 0x041fe200078420ff */
[----:B------:R-:W-:Y:S01]  /*0b20*/  IMAD.MOV.U32 R9, RZ, RZ, 0x10 ;  /* 0x00000010ff097424 */ /* 0x000fe200078e00ff */
[----:B------:R-:W-:Y:S01]  /*0b30*/  CS2R R14, SRZ ;  /* 0x00000000000e7805 */ /* 0x000fe2000001ff00 */
[----:B------:R-:W-:Y:S01]  /*0b40*/  CS2R R12, SRZ ;  /* 0x00000000000c7805 */ /* 0x000fe2000001ff00 */
[C---:B------:R-:W-:Y:S01]  /*0b50*/  LEA.HI.X R5, R10.reuse, c[0x0][0x1cc], RZ, 0x4, P2 ;  /* 0x000073000a057a11 */ /* 0x040fe200010f24ff */
[----:B------:R-:W-:Y:S01]  /*0b60*/  IMAD.WIDE.U32 R8, R10, R9, c[0x0][0x1b0] ;  /* 0x00006c000a087625 */ /* 0x000fe200078e0009 */
[----:B------:R-:W-:-:S04]  /*0b70*/  ISETP.NE.U32.AND P2, PT, RZ, c[0x0][0x218], PT ;  /* 0x00008600ff007a0c */ /* 0x000fc80003f45070 */
[----:B------:R-:W-:Y:S01]  /*0b80*/  ISETP.NE.AND.EX P2, PT, RZ, c[0x0][0x21c], PT, P2 ;  /* 0x00008700ff007a0c */ /* 0x000fe20003f45320 */
[----:B------:R-:W5:-:S12]  /*0b90*/  LDG.E.128 R4, [R4.64] ;  /* 0x0000000604047981 */ /* 0x000f58000c1e1d00 */
[----:B------:R-:W-:-:S04]  /*0ba0*/  @P2 LEA R82, P3, R10, c[0x0][0x218], 0x4 ;  /* 0x000086000a522a11 */ /* 0x000fc800078620ff */
[----:B------:R-:W-:Y:S02]  /*0bb0*/  @P2 LEA.HI.X R83, R10, c[0x0][0x21c], RZ, 0x4, P3 ;  /* 0x000087000a532a11 */ /* 0x000fe400018f24ff */
[----:B------:R-:W5:Y:S04]  /*0bc0*/  LDG.E.128 R8, [R8.64] ;  /* 0x0000000608087981 */ /* 0x000f68000c1e1d00 */
[----:B------:R0:W5:Y:S03]  /*0bd0*/  @P2 LDG.E.128 R12, [R82.64] ;  /* 0x00000006520c2981 */ /* 0x000166000c1e1d00 */
.L_x_21593:
[----:B------:R-:W-:Y:S05]  /*0be0*/  BSYNC B0 ;  /* 0x0000000000007941 */ /* 0x000fea0003800000 */
.L_x_21592:
        /* <DEDUP_REMOVED lines=19> */
[----:B------:R-:W-:Y:S01]  /*0d20*/  IMAD.IADD R77, R2, 0x1, -R77 ;  /* 0x00000001024d7824 */ /* 0x000fe200078e0a4d */
[----:B------:R-:W-:Y:S01]  /*0d30*/  LOP3.LUT R117, R76, UR25, R117, 0x96, !PT ;  /* 0x000000194c757c12 */ /* 0x000fe2000f8e9675 */
[----:B------:R-:W-:Y:S01]  /*0d40*/  IMAD.HI.U32 R2, R81, -0x2daee0ad, RZ ;  /* 0xd2511f5351027827 */ /* 0x000fe200078e00ff */
[----:B------:R-:W-:-:S02]  /*0d50*/  IMNMX R3, R3, 0x20, PT ;  /* 0x0000002003037817 */ /* 0x000fc40003800200 */
[----:B------:R-:W-:Y:S01]  /*0d60*/  IMNMX R77, RZ, R77, !PT ;  /* 0x0000004dff4d7217 */ /* 0x000fe20007800200 */
[----:B------:R-:W-:Y:S01]  /*0d70*/  IMAD R116, R79, -0x326172a9, RZ ;  /* 0xcd9e8d574f747824 */ /* 0x000fe200078e02ff */
[----:B------:R-:W-:Y:S01]  /*0d80*/  IADD3 R3, R3, R78, RZ ;  /* 0x0000004e03037210 */ /* 0x000fe20007ffe0ff */
[----:B------:R-:W-:Y:S01]  /*0d90*/  IMAD R128, R81, -0x2daee0ad, RZ ;  /* 0xd2511f5351807824 */ /* 0x000fe200078e02ff */
[----:B------:R-:W-:Y:S01]  /*0da0*/  IMNMX R77, R77, 0x20, PT ;  /* 0x000000204d4d7817 */ /* 0x000fe20003800200 */
[----:B------:R-:W-:Y:S01]  /*0db0*/  IMAD.MOV.U32 R114, RZ, RZ, RZ ;  /* 0x000000ffff727224 */ /* 0x000fe200078e00ff */
[----:B------:R-:W-:Y:S01]  /*0dc0*/  LOP3.LUT R125, R2, UR26, R125, 0x96, !PT ;  /* 0x0000001a027d7c12 */ /* 0x000fe2000f8e967d */
[----:B------:R-:W-:Y:S01]  /*0dd0*/  IMAD.SHL.U32 R3, R3, 0x4, RZ ;  /* 0x0000000403037824 */ /* 0x000fe200078e00ff */
[----:B------:R-:W-:-:S05]  /*0de0*/  IADD3 R77, R78, R77, RZ ;  /* 0x0000004d4e4d7210 */ /* 0x000fca0007ffe0ff */
[----:B------:R-:W1:Y:S01]  /*0df0*/  I2F.U32 R3, R3 ;  /* 0x0000000300037306 */ /* 0x000e620000201000 */
[----:B------:R-:W-:-:S07]  /*0e00*/  IMAD.SHL.U32 R112, R77, 0x4, RZ ;  /* 0x000000044d707824 */ /* 0x000fce00078e00ff */
[----:B-1----:R1:W2:Y:S02]  /*0e10*/  MUFU.RCP R115, R3 ;  /* 0x0000000300737308 */ /* 0x0022a40000001000 */
.L_x_21847:
[----:B------:R-:W-:-:S10]  /*0e20*/  HFMA2.MMA R109, -RZ, RZ, 0, 2.384185791015625e-07 ;  /* 0x00000004ff6d7435 */ /* 0x000fd400000001ff */
[----:B------:R-:W-:-:S05]  /*0e30*/  IMAD.WIDE R126, R118, R109, c[0x0][0x1d0] ;  /* 0x00007400767e7625 */ /* 0x000fca00078e026d */
[----:B------:R3:W4:Y:S01]  /*0e40*/  LDG.E R108, [R126.64] ;  /* 0x000000067e6c7981 */ /* 0x000722000c1e1900 */
[C---:B------:R-:W-:Y:S02]  /*0e50*/  IMAD R130, R118.reuse, c[0x0][0x168], RZ ;  /* 0x00005a0076827a24 */ /* 0x040fe400078e02ff */
[----:B------:R-:W-:Y:S01]  /*0e60*/  IMAD.WIDE R110, R118, R109, c[0x0][0x1d8] ;  /* 0x00007600766e7625 */ /* 0x000fe200078e026d */
[----:B------:R-:W-:Y:S05]  /*0e70*/  BSSY B0, `(.L_x_21594) ;  /* 0x000019a000007945 */ /* 0x000fea0003800000 */
[----:B-----5:R0:W5:Y:S01]  /*0e80*/  LDG.E R110, [R110.64] ;  /* 0x000000066e6e7981 */ /* 0x020162000c1e1900 */
[----:B---3--:R-:W-:Y:S01]  /*0e90*/  IMAD.MOV.U32 R126, RZ, RZ, RZ ;  /* 0x000000ffff7e7224 */ /* 0x008fe200078e00ff */
[----:B------:R-:W-:-:S02]  /*0ea0*/  SHF.R.S32.HI R127, RZ, 0x1f, R118 ;  /* 0x0000001fff7f7819 */ /* 0x000fc40000011476 */
[----:B----4-:R-:W-:-:S13]  /*0eb0*/  ISETP.GE.AND P2, PT, R108, 0x1, PT ;  /* 0x000000016c00780c */ /* 0x010fda0003f46270 */
[----:B------:R-:W-:-:S05]  /*0ec0*/  @P2 IADD3 R135, R108, -0x1, RZ ;  /* 0xffffffff6c872810 */ /* 0x000fca0007ffe0ff */
[----:B------:R-:W-:Y:S01]  /*0ed0*/  @P2 IMAD R136, R135, c[0x0][0x168], RZ ;  /* 0x00005a0087882a24 */ /* 0x000fe200078e02ff */
[----:B------:R-:W-:-:S04]  /*0ee0*/  SHF.R.S32.HI R135, RZ, 0x1f, R130 ;  /* 0x0000001fff877819 */ /* 0x000fc80000011482 */
[----:B------:R-:W-:Y:S02]  /*0ef0*/  @P2 SHF.R.S32.HI R137, RZ, 0x1f, R136 ;  /* 0x0000001fff892819 */ /* 0x000fe40000011488 */
[----:B------:R-:W-:Y:S02]  /*0f00*/  LEA.HI R135, R135, R130, RZ, 0x2 ;  /* 0x0000008287877211 */ /* 0x000fe400078f10ff */
[----:B------:R-:W-:Y:S02]  /*0f10*/  @P2 LEA.HI R137, R137, R136, RZ, 0x2 ;  /* 0x0000008889892211 */ /* 0x000fe400078f10ff */
[----:B------:R-:W-:-:S04]  /*0f20*/  LOP3.LUT R130, R123, 0x7f, RZ, 0xc0, !PT ;  /* 0x0000007f7b827812 */ /* 0x000fc800078ec0ff */
[-C--:B0-----:R-:W-:Y:S02]  /*0f30*/  LEA.HI.SX32 R111, R135, R130.reuse, 0x1e ;  /* 0x00000082876f7211 */ /* 0x081fe400078ff2ff */
[----:B------:R-:W-:Y:S01]  /*0f40*/  @P2 LEA.HI.SX32 R126, R137, R130, 0x1e ;  /* 0x00000082897e2211 */ /* 0x000fe200078ff2ff */
[----:B------:R-:W-:Y:S05]  /*0f50*/  @!P1 BRA `(.L_x_21595) ;  /* 0x000018b000009947 */ /* 0x000fea0003800000 */
[----:B------:R-:W-:-:S04]  /*0f60*/  ISETP.NE.U32.AND P3, PT, RZ, c[0x0][0x180], PT ;  /* 0x00006000ff007a0c */ /* 0x000fc80003f65070 */
[----:B------:R-:W-:Y:S01]  /*0f70*/  ISETP.NE.AND.EX P3, PT, RZ, c[0x0][0x184], PT, P3 ;  /* 0x00006100ff007a0c */ /* 0x000fe20003f65330 */
[----:B------:R-:W-:-:S04]  /*0f80*/  @P2 IMAD.MOV.U32 R87, RZ, RZ, 0x10 ;  /* 0x00000010ff572424 */ /* 0x000fc800078e00ff */
[----:B------:R-:W-:-:S05]  /*0f90*/  @P2 IMAD.WIDE.U32 R86, R126, R87, c[0x0][0x170] ;  /* 0x00005c007e562625 */ /* 0x000fca00078e0057 */
[----:B------:R0:W5:Y:S03]  /*0fa0*/  @P2 LDG.E.128 R80, [R86.64] ;  /* 0x0000000656502981 */ /* 0x000166000c1e1d00 */
[----:B------:R-:W-:-:S04]  /*0fb0*/  @P3 IMAD.MOV.U32 R136, RZ, RZ, 0x10 ;  /* 0x00000010ff883424 */ /* 0x000fc800078e00ff */
        /* <DEDUP_REMOVED lines=21> */
.L_x_21599:
[----:B------:R-:W-:Y:S02]  /*1110*/  MOV R85, R116 ;  /* 0x0000007400557202 */ /* 0x000fe40000000f00 */
.L_x_21600:
[----:B------:R-:W-:Y:S05]  /*1120*/  BSYNC B2 ;  /* 0x0000000000027941 */ /* 0x000fea0003800000 */
.L_x_21598:
        /* <DEDUP_REMOVED lines=12> */
[----:B-1----:R-:W-:Y:S02]  /*11f0*/  @!P5 IADD3 R3, R114, 0x1, RZ ;  /* 0x000000017203d810 */ /* 0x002fe40007ffe0ff */
[----:B------:R-:W-:-:S13]  /*1200*/  ISETP.NE.AND P6, PT, R122, RZ, !P5 ;  /* 0x000000ff7a00720c */ /* 0x000fda0006fc5270 */
[----:B------:R-:W-:-:S04]  /*1210*/  @P6 IMAD.MOV R3, RZ, RZ, R114 ;  /* 0x000000ffff036224 */ /* 0x000fc800078e0272 */
[----:B------:R-:W-:Y:S02]  /*1220*/  @!P5 IMAD.MOV.U32 R114, RZ, RZ, R3 ;  /* 0x000000ffff72d224 */ /* 0x000fe400078e0003 */
.L_x_21604:
[----:B------:R-:W-:Y:S05]  /*1230*/  BSYNC B3 ;  /* 0x0000000000037941 */ /* 0x000fea0003800000 */
.L_x_21603:
[----:B-1----:R-:W-:Y:S01]  /*1240*/  IMAD.HI.U32 R3, R122, -0x326172a9, RZ ;  /* 0xcd9e8d577a037827 */ /* 0x002fe200078e00ff */
        /* <DEDUP_REMOVED lines=43> */
.L_x_21602:
[----:B------:R-:W-:Y:S05]  /*1500*/  BSYNC B2 ;  /* 0x0000000000027941 */ /* 0x000fea0003800000 */
.L_x_21601:
[----:B-1----:R-:W0:Y:S01]  /*1510*/  I2F.U32 R3, R85 ;  /* 0x0000005500037306 */ /* 0x002e220000201000 */
        /* <DEDUP_REMOVED lines=9> */
.L_x_21597:
[----:B0-----:R-:W-:Y:S05]  /*15b0*/  BSYNC B1 ;  /* 0x0000000000017941 */ /* 0x001fea0003800000 */
.L_x_21596:
        /* <DEDUP_REMOVED lines=18> */
.L_x_21608:
[----:B------:R-:W-:Y:S02]  /*16e0*/  MOV R129, R116 ;  /* 0x0000007400817202 */ /* 0x000fe40000000f00 */
.L_x_21609:
[----:B------:R-:W-:Y:S05]  /*16f0*/  BSYNC B2 ;  /* 0x0000000000027941 */ /* 0x000fea0003800000 */
.L_x_21607:
        /* <DEDUP_REMOVED lines=16> */
.L_x_21613:
[----:B------:R-:W-:Y:S05]  /*1800*/  BSYNC B3 ;  /* 0x0000000000037941 */ /* 0x000fea0003800000 */
.L_x_21612:
        /* <DEDUP_REMOVED lines=43> */
.L_x_21611:
[----:B------:R-:W-:Y:S05]  /*1ac0*/  BSYNC B2 ;  /* 0x0000000000027941 */ /* 0x000fea0003800000 */
.L_x_21610:
        /* <DEDUP_REMOVED lines=10> */
.L_x_21606:
[----:B------:R-:W-:Y:S05]  /*1b70*/  BSYNC B1 ;  /* 0x0000000000017941 */ /* 0x000fea0003800000 */
.L_x_21605:
        /* <DEDUP_REMOVED lines=18> */
.L_x_21617:
[----:B------:R-:W-:Y:S02]  /*1ca0*/  IMAD.MOV.U32 R129, RZ, RZ, R116 ;  /* 0x000000ffff817224 */ /* 0x000fe400078e0074 */
.L_x_21618:
[----:B------:R-:W-:Y:S05]  /*1cb0*/  BSYNC B2 ;  /* 0x0000000000027941 */ /* 0x000fea0003800000 */
.L_x_21616:
        /* <DEDUP_REMOVED lines=16> */
.L_x_21622:
[----:B------:R-:W-:Y:S05]  /*1dc0*/  BSYNC B3 ;  /* 0x0000000000037941 */ /* 0x000fea0003800000 */
.L_x_21621:
        /* <DEDUP_REMOVED lines=43> */
.L_x_21620:
[----:B------:R-:W-:Y:S05]  /*2080*/  BSYNC B2 ;  /* 0x0000000000027941 */ /* 0x000fea0003800000 */
.L_x_21619:
        /* <DEDUP_REMOVED lines=10> */
.L_x_21615:
[----:B------:R-:W-:Y:S05]  /*2130*/  BSYNC B1 ;  /* 0x0000000000017941 */ /* 0x000fea0003800000 */
.L_x_21614:
        /* <DEDUP_REMOVED lines=18> */
.L_x_21626:
[----:B------:R-:W-:Y:S02]  /*2260*/  IMAD.MOV.U32 R130, RZ, RZ, R116 ;  /* 0x000000ffff827224 */ /* 0x000fe400078e0074 */
.L_x_21627:
[----:B------:R-:W-:Y:S05]  /*2270*/  BSYNC B2 ;  /* 0x0000000000027941 */ /* 0x000fea0003800000 */
.L_x_21625:
        /* <DEDUP_REMOVED lines=16> */
.L_x_21631:
[----:B------:R-:W-:Y:S05]  /*2380*/  BSYNC B3 ;  /* 0x0000000000037941 */ /* 0x000fea0003800000 */
.L_x_21630:
        /* <DEDUP_REMOVED lines=42> */
.L_x_21629:
[----:B------:R-:W-:Y:S05]  /*2630*/  BSYNC B2 ;  /* 0x0000000000027941 */ /* 0x000fea0003800000 */
.L_x_21628:
        /* <DEDUP_REMOVED lines=10> */
.L_x_21624:
[----:B------:R-:W-:Y:S05]  /*26e0*/  BSYNC B1 ;  /* 0x0000000000017941 */ /* 0x000fea0003800000 */
.L_x_21623:
[----:B------:R-:W-:Y:S01]  /*26f0*/  HFMA2.MMA R136, -RZ, RZ, 0, 9.5367431640625e-07 ;  /* 0x00000010ff887435 */ /* 0x000fe200000001ff */
[----:B------:R-:W-:Y:S09]  /*2700*/  BSSY B1, `(.L_x_21632) ;  /* 0x000000e000017945 */ /* 0x000ff20003800000 */
[----:B------:R-:W-:-:S05]  /*2710*/  IMAD.WIDE.U32 R136, R111, R136, c[0x0][0x188] ;  /* 0x000062006f887625 */ /* 0x000fca00078e0088 */
[----:B------:R0:W-:Y:S01]  /*2720*/  STG.E.128 [R136.64], R84 ;  /* 0x0000005488007986 */ /* 0x0001e2000c101d06 */
[----:B------:R-:W-:Y:S05]  /*2730*/  @!P2 BRA `(.L_x_21633) ;  /* 0x000000a00000a947 */ /* 0x000fea0003800000 */
[----:B------:R-:W-:Y:S01]  /*2740*/  IMAD.U32 R135, R0, 0x10000, RZ ;  /* 0x0001000000877824 */ /* 0x000fe200078e00ff */
[----:B------:R-:W-:Y:S02]  /*2750*/  LOP3.LUT R130, R124, 0xffff, RZ, 0xc0, !PT ;  /* 0x0000ffff7c827812 */ /* 0x000fe400078ec0ff */
[----:B0-----:R-:W-:Y:S02]  /*2760*/  LOP3.LUT R137, R2, 0xff, RZ, 0xc0, !PT ;  /* 0x000000ff02897812 */ /* 0x001fe400078ec0ff */
[----:B------:R-:W-:-:S05]  /*2770*/  LOP3.LUT R135, R135, 0xff0000, RZ, 0xc0, !PT ;  /* 0x00ff000087877812 */ /* 0x000fca00078ec0ff */
[----:B------:R-:W-:Y:S01]  /*2780*/  IMAD R130, R130, 0x1000000, R135 ;  /* 0x0100000082827824 */ /* 0x000fe200078e0287 */
[----:B------:R-:W-:-:S03]  /*2790*/  LOP3.LUT R135, R3, 0xff, RZ, 0xc0, !PT ;  /* 0x000000ff03877812 */ /* 0x000fc600078ec0ff */
[----:B------:R-:W-:Y:S02]  /*27a0*/  IMAD R130, R137, 0x100, R130 ;  /* 0x0000010089827824 */ /* 0x000fe400078e0282 */
[----:B------:R-:W-:-:S03]  /*27b0*/  IMAD.WIDE.U32 R136, R126, R109, c[0x0][0x190] ;  /* 0x000064007e887625 */ /* 0x000fc600078e006d */
[----:B------:R-:W-:-:S05]  /*27c0*/  IADD3 R135, R130, R135, RZ ;  /* 0x0000008782877210 */ /* 0x000fca0007ffe0ff */
[----:B------:R0:W-:Y:S02]  /*27d0*/  STG.E [R136.64], R135 ;  /* 0x0000008788007986 */ /* 0x0001e4000c101906 */
.L_x_21633:
[----:B------:R-:W-:Y:S05]  /*27e0*/  BSYNC B1 ;  /* 0x0000000000017941 */ /* 0x000fea0003800000 */
.L_x_21632:
[----:B------:R-:W-:Y:S02]  /*27f0*/  IADD3 R111, R111, 0x80, RZ ;  /* 0x000000806f6f7810 */ /* 0x000fe40007ffe0ff */
[----:B------:R-:W-:Y:S02]  /*2800*/  IADD3 R126, R126, 0x80, RZ ;  /* 0x000000807e7e7810 */ /* 0x000fe40007ffe0ff */
.L_x_21595:
[----:B------:R-:W-:Y:S05]  /*2810*/  BSYNC B0 ;  /* 0x0000000000007941 */ /* 0x000fea0003800000 */
.L_x_21594:
        /* <DEDUP_REMOVED lines=10> */
[----:B------:R-:W4:Y:S01]  /*28c0*/  @P3 LDG.E.128 R76, [R136.64] ;  /* 0x00000006884c3981 */ /* 0x000f22000c1e1d00 */
[----:B------:R-:W-:Y:S01]  /*28d0*/  ISETP.GT.AND P4, PT, R108, RZ, PT ;  /* 0x000000ff6c00720c */ /* 0x000fe20003f84270 */
[----:B------:R-:W-:-:S12]  /*28e0*/  BSSY B1, `(.L_x_21636) ;  /* 0x000005c000017945 */ /* 0x000fd80003800000 */
[----:B------:R-:W-:-:S04]  /*28f0*/  @!P4 ISETP.NE.U32.AND P5, PT, RZ, c[0x0][0x180], PT ;  /* 0x00006000ff00ca0c */ /* 0x000fc80003fa5070 */
[----:B------:R-:W-:Y:S01]  /*2900*/  @!P4 ISETP.NE.AND.EX P5, PT, RZ, c[0x0][0x184], PT, P5 ;  /* 0x00006100ff00ca0c */ /* 0x000fe20003fa5350 */
[----:B------:R-:W-:-:S03]  /*2910*/  @!P4 IMAD.MOV.U32 R130, RZ, RZ, R129 ;  /* 0x000000ffff82c224 */ /* 0x000fc600078e0081 */
[----:B----4-:R-:W-:Y:S01]  /*2920*/  @!P4 FSEL R88, R76, RZ, P5 ;  /* 0x000000ff4c58c208 */ /* 0x010fe20002800000 */
[----:B------:R-:W-:Y:S05]  /*2930*/  @!P4 BRA `(.L_x_21637) ;  /* 0x000005600000c947 */ /* 0x000fea0003800000 */
[C---:B---3--:R-:W-:Y:S01]  /*2940*/  ISETP.NE.AND P5, PT, R129.reuse, 0x1, PT ;  /* 0x000000018100780c */ /* 0x048fe20003fa5270 */
        /* <DEDUP_REMOVED lines=11> */
.L_x_21639:
[----:B------:R-:W-:Y:S02]  /*2a00*/  IMAD.MOV.U32 R89, RZ, RZ, R116 ;  /* 0x000000ffff597224 */ /* 0x000fe400078e0074 */
.L_x_21640:
[----:B------:R-:W-:Y:S05]  /*2a10*/  BSYNC B2 ;  /* 0x0000000000027941 */ /* 0x000fea0003800000 */
.L_x_21638:
        /* <DEDUP_REMOVED lines=14> */
[----:B------:R-:W-:-:S05]  /*2b00*/  @P6 IADD3 R3, R114, RZ, RZ ;  /* 0x000000ff72036210 */ /* 0x000fca0007ffe0ff */
[----:B------:R-:W-:Y:S02]  /*2b10*/  @!P5 IMAD.MOV.U32 R114, RZ, RZ, R3 ;  /* 0x000000ffff72d224 */ /* 0x000fe400078e0003 */
.L_x_21644:
[----:B------:R-:W-:Y:S05]  /*2b20*/  BSYNC B3 ;  /* 0x0000000000037941 */ /* 0x000fea0003800000 */
.L_x_21643:
        /* <DEDUP_REMOVED lines=44> */
.L_x_21642:
[----:B------:R-:W-:Y:S05]  /*2df0*/  BSYNC B2 ;  /* 0x0000000000027941 */ /* 0x000fea0003800000 */
.L_x_21641:
        /* <DEDUP_REMOVED lines=10> */
.L_x_21637:
[----:B---3--:R-:W-:Y:S05]  /*2ea0*/  BSYNC B1 ;  /* 0x0000000000017941 */ /* 0x008fea0003800000 */
.L_x_21636:
        /* <DEDUP_REMOVED lines=18> */
.L_x_21648:
[----:B------:R-:W-:Y:S02]  /*2fd0*/  IMAD.MOV.U32 R129, RZ, RZ, R116 ;  /* 0x000000ffff817224 */ /* 0x000fe400078e0074 */
.L_x_21649:
[----:B------:R-:W-:Y:S05]  /*2fe0*/  BSYNC B2 ;  /* 0x0000000000027941 */ /* 0x000fea0003800000 */
.L_x_21647:
        /* <DEDUP_REMOVED lines=16> */
.L_x_21653:
[----:B------:R-:W-:Y:S05]  /*30f0*/  BSYNC B3 ;  /* 0x0000000000037941 */ /* 0x000fea0003800000 */
.L_x_21652:
        /* <DEDUP_REMOVED lines=43> */
.L_x_21651:
[----:B------:R-:W-:Y:S05]  /*33b0*/  BSYNC B2 ;  /* 0x0000000000027941 */ /* 0x000fea0003800000 */
.L_x_21650:
        /* <DEDUP_REMOVED lines=10> */
.L_x_21646:
[----:B------:R-:W-:Y:S05]  /*3460*/  BSYNC B1 ;  /* 0x0000000000017941 */ /* 0x000fea0003800000 */
.L_x_21645:
        /* <DEDUP_REMOVED lines=18> */
.L_x_21657:
[----:B------:R-:W-:Y:S02]  /*3590*/  IMAD.MOV.U32 R129, RZ, RZ, R116 ;  /* 0x000000ffff817224 */ /* 0x000fe400078e0074 */
.L_x_21658:
[----:B------:R-:W-:Y:S05]  /*35a0*/  BSYNC B2 ;  /* 0x0000000000027941 */ /* 0x000fea0003800000 */
.L_x_21656:
        /* <DEDUP_REMOVED lines=16> */
.L_x_21662:
[----:B------:R-:W-:Y:S05]  /*36b0*/  BSYNC B3 ;  /* 0x0000000000037941 */ /* 0x000fea0003800000 */
.L_x_21661:
        /* <DEDUP_REMOVED lines=43> */
.L_x_21660:
[----:B------:R-:W-:Y:S05]  /*3970*/  BSYNC B2 ;  /* 0x0000000000027941 */ /* 0x000fea0003800000 */
.L_x_21659:
        /* <DEDUP_REMOVED lines=10> */
.L_x_21655:
[----:B------:R-:W-:Y:S05]  /*3a20*/  BSYNC B1 ;  /* 0x0000000000017941 */ /* 0x000fea0003800000 */
.L_x_21654:
        /* <DEDUP_REMOVED lines=18> */
.L_x_21666:
[----:B------:R-:W-:Y:S02]  /*3b50*/  IMAD.MOV.U32 R130, RZ, RZ, R116 ;  /* 0x000000ffff827224 */ /* 0x000fe400078e0074 */
.L_x_21667:
[----:B------:R-:W-:Y:S05]  /*3b60*/  BSYNC B2 ;  /* 0x0000000000027941 */ /* 0x000fea0003800000 */
.L_x_21665:
        /* <DEDUP_REMOVED lines=16> */
.L_x_21671:
[----:B------:R-:W-:Y:S05]  /*3c70*/  BSYNC B3 ;  /* 0x0000000000037941 */ /* 0x000fea0003800000 */
.L_x_21670:
        /* <DEDUP_REMOVED lines=42> */
.L_x_21669:
[----:B------:R-:W-:Y:S05]  /*3f20*/  BSYNC B2 ;  /* 0x0000000000027941 */ /* 0x000fea0003800000 */
.L_x_21668:
        /* <DEDUP_REMOVED lines=10> */
.L_x_21664:
[----:B------:R-:W-:Y:S05]  /*3fd0*/  BSYNC B1 ;  /* 0x0000000000017941 */ /* 0x000fea0003800000 */
.L_x_21663:
[----:B------:R-:W-:Y:S01]  /*3fe0*/  IMAD.MOV.U32 R136, RZ, RZ, 0x10 ;  /* 0x00000010ff887424 */ /* 0x000fe200078e00ff */
[----:B------:R-:W-:Y:S03]  /*3ff0*/  BSSY B1, `(.L_x_21672) ;  /* 0x000000e000017945 */ /* 0x000fe60003800000 */
[----:B------:R-:W-:-:S05]  /*4000*/  IMAD.WIDE.U32 R136, R111, R136, c[0x0][0x188] ;  /* 0x000062006f887625 */ /* 0x000fca00078e0088 */
[----:B------:R0:W-:Y:S01]  /*4010*/  STG.E.128 [R136.64], R88 ;  /* 0x0000005888007986 */ /* 0x0001e2000c101d06 */
[----:B------:R-:W-:Y:S05]  /*4020*/  @!P2 BRA `(.L_x_21673) ;  /* 0x000000a00000a947 */ /* 0x000fea0003800000 */
[----:B------:R-:W-:Y:S02]  /*4030*/  SHF.L.U32 R135, R0, 0x10, RZ ;  /* 0x0000001000877819 */ /* 0x000fe400000006ff */
[----:B------:R-:W-:Y:S02]  /*4040*/  LOP3.LUT R130, R124, 0xffff, RZ, 0xc0, !PT ;  /* 0x0000ffff7c827812 */ /* 0x000fe400078ec0ff */
[----:B------:R-:W-:Y:S02]  /*4050*/  LOP3.LUT R135, R135, 0xff0000, RZ, 0xc0, !PT ;  /* 0x00ff000087877812 */ /* 0x000fe400078ec0ff */
[----:B0-----:R-:W-:-:S03]  /*4060*/  LOP3.LUT R137, R2, 0xff, RZ, 0xc0, !PT ;  /* 0x000000ff02897812 */ /* 0x001fc600078ec0ff */
[----:B------:R-:W-:Y:S01]  /*4070*/  IMAD R130, R130, 0x1000000, R135 ;  /* 0x0100000082827824 */ /* 0x000fe200078e0287 */
[----:B------:R-:W-:-:S03]  /*4080*/  LOP3.LUT R135, R3, 0xff, RZ, 0xc0, !PT ;  /* 0x000000ff03877812 */ /* 0x000fc600078ec0ff */
[----:B------:R-:W-:Y:S02]  /*4090*/  IMAD R130, R137, 0x100, R130 ;  /* 0x0000010089827824 */ /* 0x000fe400078e0282 */
[----:B------:R-:W-:-:S04]  /*40a0*/  IMAD.WIDE.U32 R136, R126, R109, c[0x0][0x190] ;  /* 0x000064007e887625 */ /* 0x000fc800078e006d */
[----:B------:R-:W-:-:S05]  /*40b0*/  IMAD.IADD R135, R130, 0x1, R135 ;  /* 0x0000000182877824 */ /* 0x000fca00078e0287 */
[----:B------:R0:W-:Y:S02]  /*40c0*/  STG.E [R136.64], R135 ;  /* 0x0000008788007986 */ /* 0x0001e4000c101906 */
.L_x_21673:
[----:B------:R-:W-:Y:S05]  /*40d0*/  BSYNC B1 ;  /* 0x0000000000017941 */ /* 0x000fea0003800000 */
.L_x_21672:
[----:B------:R-:W-:Y:S02]  /*40e0*/  IADD3 R111, R111, 0x80, RZ ;  /* 0x000000806f6f7810 */ /* 0x000fe40007ffe0ff */
[----:B------:R-:W-:Y:S02]  /*40f0*/  IADD3 R126, R126, 0x80, RZ ;  /* 0x000000807e7e7810 */ /* 0x000fe40007ffe0ff */
.L_x_21635:
[----:B------:R-:W-:Y:S05]  /*4100*/  BSYNC B0 ;  /* 0x0000000000007941 */ /* 0x000fea0003800000 */
.L_x_21634:
        /* <DEDUP_REMOVED lines=30> */
.L_x_21679:
[----:B------:R-:W-:Y:S02]  /*42f0*/  IMAD.MOV.U32 R93, RZ, RZ, R116 ;  /* 0x000000ffff5d7224 */ /* 0x000fe400078e0074 */
.L_x_21680:
[----:B------:R-:W-:Y:S05]  /*4300*/  BSYNC B2 ;  /* 0x0000000000027941 */ /* 0x000fea0003800000 */
.L_x_21678:
        /* <DEDUP_REMOVED lines=11> */
[----:B-1----:R-:W-:Y:S02]  /*43c0*/  @!P5 IADD3 R3, R114, 0x1, RZ ;  /* 0x000000017203d810 */ /* 0x002fe40007ffe0ff */
[----:B------:R-:W-:Y:S02]  /*43d0*/  ISETP.NE.AND P6, PT, R122, RZ, !P5 ;  /* 0x000000ff7a00720c */ /* 0x000fe40006fc5270 */
[----:B------:R-:W-:-:S11]  /*43e0*/  @!P5 MOV R120, RZ ;  /* 0x000000ff0078d202 */ /* 0x000fd60000000f00 */
[----:B------:R-:W-:-:S04]  /*43f0*/  @P6 IMAD.MOV R3, RZ, RZ, R114 ;  /* 0x000000ffff036224 */ /* 0x000fc800078e0272 */
[----:B------:R-:W-:Y:S02]  /*4400*/  @!P5 IMAD.MOV.U32 R114, RZ, RZ, R3 ;  /* 0x000000ffff72d224 */ /* 0x000fe400078e0003 */
.L_x_21684:
[----:B------:R-:W-:Y:S05]  /*4410*/  BSYNC B3 ;  /* 0x0000000000037941 */ /* 0x000fea0003800000 */
.L_x_21683:
[C---:B-1----:R-:W-:Y:S01]  /*4420*/  IMAD.HI.U32 R3, R122.reuse, -0x326172a9, RZ ;  /* 0xcd9e8d577a037827 */ /* 0x042fe200078e00ff */
        /* <DEDUP_REMOVED lines=43> */
.L_x_21682:
[----:B------:R-:W-:Y:S05]  /*46e0*/  BSYNC B2 ;  /* 0x0000000000027941 */ /* 0x000fea0003800000 */
.L_x_21681:
        /* <DEDUP_REMOVED lines=10> */
.L_x_21677:
[----:B0-----:R-:W-:Y:S05]  /*4790*/  BSYNC B1 ;  /* 0x0000000000017941 */ /* 0x001fea0003800000 */
.L_x_21676:
        /* <DEDUP_REMOVED lines=18> */
.L_x_21688:
[----:B------:R-:W-:Y:S02]  /*48c0*/  IMAD.MOV.U32 R129, RZ, RZ, R116 ;  /* 0x000000ffff817224 */ /* 0x000fe400078e0074 */
.L_x_21689:
[----:B------:R-:W-:Y:S05]  /*48d0*/  BSYNC B2 ;  /* 0x0000000000027941 */ /* 0x000fea0003800000 */
.L_x_21687:
        /* <DEDUP_REMOVED lines=16> */
.L_x_21693:
[----:B------:R-:W-:Y:S05]  /*49e0*/  BSYNC B3 ;  /* 0x0000000000037941 */ /* 0x000fea0003800000 */
.L_x_21692:
        /* <DEDUP_REMOVED lines=43> */
.L_x_21691:
[----:B------:R-:W-:Y:S05]  /*4ca0*/  BSYNC B2 ;  /* 0x0000000000027941 */ /* 0x000fea0003800000 */
.L_x_21690:
        /* <DEDUP_REMOVED lines=10> */
.L_x_21686:
[----:B------:R-:W-:Y:S05]  /*4d50*/  BSYNC B1 ;  /* 0x0000000000017941 */ /* 0x000fea0003800000 */
.L_x_21685:
        /* <DEDUP_REMOVED lines=18> */
.L_x_21697:
[----:B------:R-:W-:Y:S02]  /*4e80*/  IMAD.MOV.U32 R129, RZ, RZ, R116 ;  /* 0x000000ffff817224 */ /* 0x000fe400078e0074 */
.L_x_21698:
[----:B------:R-:W-:Y:S05]  /*4e90*/  BSYNC B2 ;  /* 0x0000000000027941 */ /* 0x000fea0003800000 */
.L_x_21696:
        /* <DEDUP_REMOVED lines=16> */
.L_x_21702:
[----:B------:R-:W-:Y:S05]  /*4fa0*/  BSYNC B3 ;  /* 0x0000000000037941 */ /* 0x000fea0003800000 */
.L_x_21701:
        /* <DEDUP_REMOVED lines=43> */
.L_x_21700:
[----:B------:R-:W-:Y:S05]  /*5260*/  BSYNC B2 ;  /* 0x0000000000027941 */ /* 0x000fea0003800000 */
.L_x_21699:
        /* <DEDUP_REMOVED lines=10> */
.L_x_21695:
[----:B------:R-:W-:Y:S05]  /*5310*/  BSYNC B1 ;  /* 0x0000000000017941 */ /* 0x000fea0003800000 */
.L_x_21694:
        /* <DEDUP_REMOVED lines=18> */
.L_x_21706:
[----:B------:R-:W-:Y:S02]  /*5440*/  MOV R130, R116 ;  /* 0x0000007400827202 */ /* 0x000fe40000000f00 */
.L_x_21707:
[----:B------:R-:W-:Y:S05]  /*5450*/  BSYNC B2 ;  /* 0x0000000000027941 */ /* 0x000fea0003800000 */
.L_x_21705:
        /* <DEDUP_REMOVED lines=16> */
.L_x_21711:
[----:B------:R-:W-:Y:S05]  /*5560*/  BSYNC B3 ;  /* 0x0000000000037941 */ /* 0x000fea0003800000 */
.L_x_21710:
        /* <DEDUP_REMOVED lines=42> */
.L_x_21709:
[----:B------:R-:W-:Y:S05]  /*5810*/  BSYNC B2 ;  /* 0x0000000000027941 */ /* 0x000fea0003800000 */
.L_x_21708:
        /* <DEDUP_REMOVED lines=10> */
.L_x_21704:
[----:B------:R-:W-:Y:S05]  /*58c0*/  BSYNC B1 ;  /* 0x0000000000017941 */ /* 0x000fea0003800000 */
.L_x_21703:
[----:B------:R-:W-:Y:S01]  /*58d0*/  IMAD.MOV.U32 R136, RZ, RZ, 0x10 ;  /* 0x00000010ff887424 */ /* 0x000fe200078e00ff */
[----:B------:R-:W-:Y:S03]  /*58e0*/  BSSY B1, `(.L_x_21712) ;  /* 0x000000e000017945 */ /* 0x000fe60003800000 */
[----:B------:R-:W-:-:S05]  /*58f0*/  IMAD.WIDE.U32 R136, R111, R136, c[0x0][0x188] ;  /* 0x000062006f887625 */ /* 0x000fca00078e0088 */
[----:B------:R0:W-:Y:S01]  /*5900*/  STG.E.128 [R136.64], R92 ;  /* 0x0000005c88007986 */ /* 0x0001e2000c101d06 */
[----:B------:R-:W-:Y:S05]  /*5910*/  @!P2 BRA `(.L_x_21713) ;  /* 0x000000a00000a947 */ /* 0x000fea0003800000 */
[----:B------:R-:W-:Y:S01]  /*5920*/  IMAD.U32 R135, R0, 0x10000, RZ ;  /* 0x0001000000877824 */ /* 0x000fe200078e00ff */
[----:B------:R-:W-:Y:S02]  /*5930*/  LOP3.LUT R130, R124, 0xffff, RZ, 0xc0, !PT ;  /* 0x0000ffff7c827812 */ /* 0x000fe400078ec0ff */
[----:B0-----:R-:W-:Y:S02]  /*5940*/  LOP3.LUT R137, R2, 0xff, RZ, 0xc0, !PT ;  /* 0x000000ff02897812 */ /* 0x001fe400078ec0ff */
[----:B------:R-:W-:-:S04]  /*5950*/  LOP3.LUT R135, R135, 0xff0000, RZ, 0xc0, !PT ;  /* 0x00ff000087877812 */ /* 0x000fc800078ec0ff */
[----:B------:R-:W-:Y:S02]  /*5960*/  LEA R130, R130, R135, 0x18 ;  /* 0x0000008782827211 */ /* 0x000fe400078ec0ff */
[----:B------:R-:W-:-:S03]  /*5970*/  LOP3.LUT R135, R3, 0xff, RZ, 0xc0, !PT ;  /* 0x000000ff03877812 */ /* 0x000fc600078ec0ff */
[----:B------:R-:W-:Y:S02]  /*5980*/  IMAD R130, R137, 0x100, R130 ;  /* 0x0000010089827824 */ /* 0x000fe400078e0282 */
[----:B------:R-:W-:-:S04]  /*5990*/  IMAD.WIDE.U32 R136, R126, R109, c[0x0][0x190] ;  /* 0x000064007e887625 */ /* 0x000fc800078e006d */
[----:B------:R-:W-:-:S05]  /*59a0*/  IMAD.IADD R135, R130, 0x1, R135 ;  /* 0x0000000182877824 */ /* 0x000fca00078e0287 */
[----:B------:R0:W-:Y:S02]  /*59b0*/  STG.E [R136.64], R135 ;  /* 0x0000008788007986 */ /* 0x0001e4000c101906 */
.L_x_21713:
[----:B------:R-:W-:Y:S05]  /*59c0*/  BSYNC B1 ;  /* 0x0000000000017941 */ /* 0x000fea0003800000 */
.L_x_21712:
[----:B------:R-:W-:Y:S02]  /*59d0*/  IADD3 R111, R111, 0x80, RZ ;  /* 0x000000806f6f7810 */ /* 0x000fe40007ffe0ff */
[----:B------:R-:W-:Y:S02]  /*59e0*/  IADD3 R126, R126, 0x80, RZ ;  /* 0x000000807e7e7810 */ /* 0x000fe40007ffe0ff */
.L_x_21675:
[----:B------:R-:W-:Y:S05]  /*59f0*/  BSYNC B0 ;  /* 0x0000000000007941 */ /* 0x000fea0003800000 */
.L_x_21674:
        /* <DEDUP_REMOVED lines=9> */
[----:B------:R-:W3:Y:S01]  /*5a90*/  @P3 LDG.E.128 R76, [R136.64] ;  /* 0x00000006884c3981 */ /* 0x000ee2000c1e1d00 */
[----:B------:R-:W-:-:S03]  /*5aa0*/  ISETP.GT.AND P4, PT, R108, RZ, PT ;  /* 0x000000ff6c00720c */ /* 0x000fc60003f84270 */
[----:B-----5:R0:W5:Y:S01]  /*5ab0*/  @P2 LDG.E.128 R80, [R98.64] ;  /* 0x0000000662502981 */ /* 0x020162000c1e1d00 */
[----:B------:R-:W-:Y:S09]  /*5ac0*/  BSSY B1, `(.L_x_21716) ;  /* 0x000005c000017945 */ /* 0x000ff20003800000 */
        /* <DEDUP_REMOVED lines=17> */
.L_x_21719:
[----:B------:R-:W-:Y:S02]  /*5be0*/  IMAD.MOV.U32 R97, RZ, RZ, R116 ;  /* 0x000000ffff617224 */ /* 0x000fe400078e0074 */
.L_x_21720:
[----:B------:R-:W-:Y:S05]  /*5bf0*/  BSYNC B2 ;  /* 0x0000000000027941 */ /* 0x000fea0003800000 */
.L_x_21718:
        /* <DEDUP_REMOVED lines=14> */
[----:B------:R-:W-:-:S05]  /*5ce0*/  @P6 IMAD.MOV R3, RZ, RZ, R114 ;  /* 0x000000ffff036224 */ /* 0x000fca00078e0272 */
[----:B------:R-:W-:Y:S02]  /*5cf0*/  @!P5 MOV R114, R3 ;  /* 0x000000030072d202 */ /* 0x000fe40000000f00 */
.L_x_21724:
[----:B------:R-:W-:Y:S05]  /*5d00*/  BSYNC B3 ;  /* 0x0000000000037941 */ /* 0x000fea0003800000 */
.L_x_21723:
        /* <DEDUP_REMOVED lines=44> */
.L_x_21722:
[----:B------:R-:W-:Y:S05]  /*5fd0*/  BSYNC B2 ;  /* 0x0000000000027941 */ /* 0x000fea0003800000 */
.L_x_21721:
[----:B-1----:R-:W0:Y:S01]  /*5fe0*/  I2F.U32 R3, R97 ;  /* 0x0000006100037306 */ /* 0x002e220000201000 */
        /* <DEDUP_REMOVED lines=9> */
.L_x_21717:
[----:B0-----:R-:W-:Y:S05]  /*6080*/  BSYNC B1 ;  /* 0x0000000000017941 */ /* 0x001fea0003800000 */
.L_x_21716:
        /* <DEDUP_REMOVED lines=18> */
.L_x_21728:
[----:B------:R-:W-:Y:S02]  /*61b0*/  IMAD.MOV.U32 R129, RZ, RZ, R116 ;  /* 0x000000ffff817224 */ /* 0x000fe400078e0074 */
.L_x_21729:
[----:B------:R-:W-:Y:S05]  /*61c0*/  BSYNC B2 ;  /* 0x0000000000027941 */ /* 0x000fea0003800000 */
.L_x_21727:
        /* <DEDUP_REMOVED lines=16> */
.L_x_21733:
[----:B------:R-:W-:Y:S05]  /*62d0*/  BSYNC B3 ;  /* 0x0000000000037941 */ /* 0x000fea0003800000 */
.L_x_21732:
        /* <DEDUP_REMOVED lines=43> */
.L_x_21731:
[----:B------:R-:W-:Y:S05]  /*6590*/  BSYNC B2 ;  /* 0x0000000000027941 */ /* 0x000fea0003800000 */
.L_x_21730:
        /* <DEDUP_REMOVED lines=10> */
.L_x_21726:
[----:B------:R-:W-:Y:S05]  /*6640*/  BSYNC B1 ;  /* 0x0000000000017941 */ /* 0x000fea0003800000 */
.L_x_21725:
        /* <DEDUP_REMOVED lines=18> */
.L_x_21737:
[----:B------:R-:W-:Y:S02]  /*6770*/  MOV R129, R116 ;  /* 0x0000007400817202 */ /* 0x000fe40000000f00 */
.L_x_21738:
[----:B------:R-:W-:Y:S05]  /*6780*/  BSYNC B2 ;  /* 0x0000000000027941 */ /* 0x000fea0003800000 */
.L_x_21736:
        /* <DEDUP_REMOVED lines=16> */
.L_x_21742:
[----:B------:R-:W-:Y:S05]  /*6890*/  BSYNC B3 ;  /* 0x0000000000037941 */ /* 0x000fea0003800000 */
.L_x_21741:
        /* <DEDUP_REMOVED lines=43> */
.L_x_21740:
[----:B------:R-:W-:Y:S05]  /*6b50*/  BSYNC B2 ;  /* 0x0000000000027941 */ /* 0x000fea0003800000 */
.L_x_21739:
        /* <DEDUP_REMOVED lines=10> */
.L_x_21735:
[----:B------:R-:W-:Y:S05]  /*6c00*/  BSYNC B1 ;  /* 0x0000000000017941 */ /* 0x000fea0003800000 */
.L_x_21734:
        /* <DEDUP_REMOVED lines=18> */
.L_x_21746:
[----:B------:R-:W-:Y:S02]  /*6d30*/  IMAD.MOV.U32 R130, RZ, RZ, R116 ;  /* 0x000000ffff827224 */ /* 0x000fe400078e0074 */
.L_x_21747:
[----:B------:R-:W-:Y:S05]  /*6d40*/  BSYNC B2 ;  /* 0x0000000000027941 */ /* 0x000fea0003800000 */
.L_x_21745:
        /* <DEDUP_REMOVED lines=16> */
.L_x_21751:
[----:B------:R-:W-:Y:S05]  /*6e50*/  BSYNC B3 ;  /* 0x0000000000037941 */ /* 0x000fea0003800000 */
.L_x_21750:
        /* <DEDUP_REMOVED lines=42> */
.L_x_21749:
[----:B------:R-:W-:Y:S05]  /*7100*/  BSYNC B2 ;  /* 0x0000000000027941 */ /* 0x000fea0003800000 */
.L_x_21748:
        /* <DEDUP_REMOVED lines=10> */
.L_x_21744:
[----:B------:R-:W-:Y:S05]  /*71b0*/  BSYNC B1 ;  /* 0x0000000000017941 */ /* 0x000fea0003800000 */
.L_x_21743:
        /* <DEDUP_REMOVED lines=10> */
[----:B------:R-:W-:-:S04]  /*7260*/  LOP3.LUT R135, R3, 0xff, RZ, 0xc0, !PT ;  /* 0x000000ff03877812 */ /* 0x000fc800078ec0ff */
[----:B------:R-:W-:Y:S01]  /*7270*/  LEA R130, R137, R130, 0x8 ;  /* 0x0000008289827211 */ /* 0x000fe200078e40ff */
[----:B------:R-:W-:-:S04]  /*7280*/  IMAD.WIDE.U32 R136, R126, R109, c[0x0][0x190] ;  /* 0x000064007e887625 */ /* 0x000fc800078e006d */
[----:B------:R-:W-:-:S05]  /*7290*/  IMAD.IADD R135, R130, 0x1, R135 ;  /* 0x0000000182877824 */ /* 0x000fca00078e0287 */
[----:B------:R0:W-:Y:S02]  /*72a0*/  STG.E [R136.64], R135 ;  /* 0x0000008788007986 */ /* 0x0001e4000c101906 */
.L_x_21753:
[----:B------:R-:W-:Y:S05]  /*72b0*/  BSYNC B1 ;  /* 0x0000000000017941 */ /* 0x000fea0003800000 */
.L_x_21752:
[----:B------:R-:W-:Y:S02]  /*72c0*/  IADD3 R111, R111, 0x80, RZ ;  /* 0x000000806f6f7810 */ /* 0x000fe40007ffe0ff */
[----:B------:R-:W-:Y:S02]  /*72d0*/  IADD3 R126, R126, 0x80, RZ ;  /* 0x000000807e7e7810 */ /* 0x000fe40007ffe0ff */
.L_x_21715:
[----:B------:R-:W-:Y:S05]  /*72e0*/  BSYNC B0 ;  /* 0x0000000000007941 */ /* 0x000fea0003800000 */
.L_x_21714:
        /* <DEDUP_REMOVED lines=14> */
[----:B------:R-:W-:Y:S02]  /*73d0*/  @!P4 ISETP.NE.AND.EX P5, PT, RZ, c[0x0][0x184], PT, P5 ;  /* 0x00006100ff00ca0c */ /* 0x000fe40003fa5350 */
[----:B------:R-:W-:Y:S02]  /*73e0*/  @!P4 MOV R130, R129 ;  /* 0x000000810082c202 */ /* 0x000fe40000000f00 */
[----:B----4-:R-:W-:Y:S01]  /*73f0*/  @!P4 FSEL R100, R76, RZ, P5 ;  /* 0x000000ff4c64c208 */ /* 0x010fe20002800000 */
[----:B------:R-:W-:Y:S05]  /*7400*/  @!P4 BRA `(.L_x_21757) ;  /* 0x000005600000c947 */ /* 0x000fea0003800000 */
[C---:B---3--:R-:W-:Y:S01]  /*7410*/  ISETP.NE.AND P5, PT, R129.reuse, 0x1, PT ;  /* 0x000000018100780c */ /* 0x048fe20003fa5270 */
        /* <DEDUP_REMOVED lines=11> */
.L_x_21759:
[----:B------:R-:W-:Y:S02]  /*74d0*/  MOV R101, R116 ;  /* 0x0000007400657202 */ /* 0x000fe40000000f00 */
.L_x_21760:
[----:B------:R-:W-:Y:S05]  /*74e0*/  BSYNC B2 ;  /* 0x0000000000027941 */ /* 0x000fea0003800000 */
.L_x_21758:
        /* <DEDUP_REMOVED lines=16> */
.L_x_21764:
[----:B------:R-:W-:Y:S05]  /*75f0*/  BSYNC B3 ;  /* 0x0000000000037941 */ /* 0x000fea0003800000 */
.L_x_21763:
        /* <DEDUP_REMOVED lines=44> */
.L_x_21762:
[----:B------:R-:W-:Y:S05]  /*78c0*/  BSYNC B2 ;  /* 0x0000000000027941 */ /* 0x000fea0003800000 */
.L_x_21761:
        /* <DEDUP_REMOVED lines=10> */
.L_x_21757:
[----:B---3--:R-:W-:Y:S05]  /*7970*/  BSYNC B1 ;  /* 0x0000000000017941 */ /* 0x008fea0003800000 */
.L_x_21756:
        /* <DEDUP_REMOVED lines=18> */
.L_x_21768:
[----:B------:R-:W-:Y:S02]  /*7aa0*/  MOV R129, R116 ;  /* 0x0000007400817202 */ /* 0x000fe40000000f00 */
.L_x_21769:
[----:B------:R-:W-:Y:S05]  /*7ab0*/  BSYNC B2 ;  /* 0x0000000000027941 */ /* 0x000fea0003800000 */
.L_x_21767:
        /* <DEDUP_REMOVED lines=16> */
.L_x_21773:
[----:B------:R-:W-:Y:S05]  /*7bc0*/  BSYNC B3 ;  /* 0x0000000000037941 */ /* 0x000fea0003800000 */
.L_x_21772:
        /* <DEDUP_REMOVED lines=43> */
.L_x_21771:
[----:B------:R-:W-:Y:S05]  /*7e80*/  BSYNC B2 ;  /* 0x0000000000027941 */ /* 0x000fea0003800000 */
.L_x_21770:
        /* <DEDUP_REMOVED lines=10> */
.L_x_21766:
[----:B------:R-:W-:Y:S05]  /*7f30*/  BSYNC B1 ;  /* 0x0000000000017941 */ /* 0x000fea0003800000 */
.L_x_21765:
        /* <DEDUP_REMOVED lines=18> */
.L_x_21777:
[----:B------:R-:W-:Y:S02]  /*8060*/  IMAD.MOV.U32 R129, RZ, RZ, R116 ;  /* 0x000000ffff817224 */ /* 0x000fe400078e0074 */
.L_x_21778:
[----:B------:R-:W-:Y:S05]  /*8070*/  BSYNC B2 ;  /* 0x0000000000027941 */ /* 0x000fea0003800000 */
.L_x_21776:
        /* <DEDUP_REMOVED lines=16> */
.L_x_21782:
[----:B------:R-:W-:Y:S05]  /*8180*/  BSYNC B3 ;  /* 0x0000000000037941 */ /* 0x000fea0003800000 */
.L_x_21781:
        /* <DEDUP_REMOVED lines=43> */
.L_x_21780:
[----:B------:R-:W-:Y:S05]  /*8440*/  BSYNC B2 ;  /* 0x0000000000027941 */ /* 0x000fea0003800000 */
.L_x_21779:
        /* <DEDUP_REMOVED lines=10> */
.L_x_21775:
[----:B------:R-:W-:Y:S05]  /*84f0*/  BSYNC B1 ;  /* 0x0000000000017941 */ /* 0x000fea0003800000 */
.L_x_21774:
        /* <DEDUP_REMOVED lines=18> */
.L_x_21786:
[----:B------:R-:W-:Y:S02]  /*8620*/  IMAD.MOV.U32 R130, RZ, RZ, R116 ;  /* 0x000000ffff827224 */ /* 0x000fe400078e0074 */
.L_x_21787:
[----:B------:R-:W-:Y:S05]  /*8630*/  BSYNC B2 ;  /* 0x0000000000027941 */ /* 0x000fea0003800000 */
.L_x_21785:
        /* <DEDUP_REMOVED lines=16> */
.L_x_21791:
[----:B------:R-:W-:Y:S05]  /*8740*/  BSYNC B3 ;  /* 0x0000000000037941 */ /* 0x000fea0003800000 */
.L_x_21790:
        /* <DEDUP_REMOVED lines=42> */
.L_x_21789:
[----:B------:R-:W-:Y:S05]  /*89f0*/  BSYNC B2 ;  /* 0x0000000000027941 */ /* 0x000fea0003800000 */
.L_x_21788:
        /* <DEDUP_REMOVED lines=10> */
.L_x_21784:
[----:B------:R-:W-:Y:S05]  /*8aa0*/  BSYNC B1 ;  /* 0x0000000000017941 */ /* 0x000fea0003800000 */
.L_x_21783:
        /* <DEDUP_REMOVED lines=15> */
.L_x_21793:
[----:B------:R-:W-:Y:S05]  /*8ba0*/  BSYNC B1 ;  /* 0x0000000000017941 */ /* 0x000fea0003800000 */
.L_x_21792:
[----:B------:R-:W-:Y:S02]  /*8bb0*/  IADD3 R111, R111, 0x80, RZ ;  /* 0x000000806f6f7810 */ /* 0x000fe40007ffe0ff */
[----:B------:R-:W-:Y:S02]  /*8bc0*/  IADD3 R126, R126, 0x80, RZ ;  /* 0x000000807e7e7810 */ /* 0x000fe40007ffe0ff */
.L_x_21755:
[----:B------:R-:W-:Y:S05]  /*8bd0*/  BSYNC B0 ;  /* 0x0000000000007941 */ /* 0x000fea0003800000 */
.L_x_21754:
[----:B------:R-:W-:Y:S01]  /*8be0*/  BSSY B0, `(.L_x_21794) ;  /* 0x0000189000007945 */ /* 0x000fe20003800000 */
        /* <DEDUP_REMOVED lines=28> */
.L_x_21799:
[----:B------:R-:W-:Y:S02]  /*8db0*/  IMAD.MOV.U32 R105, RZ, RZ, R116 ;  /* 0x000000ffff697224 */ /* 0x000fe400078e0074 */
.L_x_21800:
[----:B------:R-:W-:Y:S05]  /*8dc0*/  BSYNC B2 ;  /* 0x0000000000027941 */ /* 0x000fea0003800000 */
.L_x_21798:
        /* <DEDUP_REMOVED lines=16> */
.L_x_21804:
[----:B------:R-:W-:Y:S05]  /*8ed0*/  BSYNC B3 ;  /* 0x0000000000037941 */ /* 0x000fea0003800000 */
.L_x_21803:
        /* <DEDUP_REMOVED lines=43> */
.L_x_21802:
[----:B------:R-:W-:Y:S05]  /*9190*/  BSYNC B2 ;  /* 0x0000000000027941 */ /* 0x000fea0003800000 */
.L_x_21801:
        /* <DEDUP_REMOVED lines=10> */
.L_x_21797:
[----:B---3--:R-:W-:Y:S05]  /*9240*/  BSYNC B1 ;  /* 0x0000000000017941 */ /* 0x008fea0003800000 */
.L_x_21796:
        /* <DEDUP_REMOVED lines=18> */
.L_x_21808:
[----:B------:R-:W-:Y:S02]  /*9370*/  IMAD.MOV.U32 R106, RZ, RZ, R116 ;  /* 0x000000ffff6a7224 */ /* 0x000fe400078e0074 */
.L_x_21809:
[----:B------:R-:W-:Y:S05]  /*9380*/  BSYNC B2 ;  /* 0x0000000000027941 */ /* 0x000fea0003800000 */
.L_x_21807:
        /* <DEDUP_REMOVED lines=16> */
.L_x_21813:
[----:B------:R-:W-:Y:S05]  /*9490*/  BSYNC B3 ;  /* 0x0000000000037941 */ /* 0x000fea0003800000 */
.L_x_21812:
        /* <DEDUP_REMOVED lines=43> */
.L_x_21811:
[----:B------:R-:W-:Y:S05]  /*9750*/  BSYNC B2 ;  /* 0x0000000000027941 */ /* 0x000fea0003800000 */
.L_x_21810:
        /* <DEDUP_REMOVED lines=10> */
.L_x_21806:
[----:B------:R-:W-:Y:S05]  /*9800*/  BSYNC B1 ;  /* 0x0000000000017941 */ /* 0x000fea0003800000 */
.L_x_21805:
        /* <DEDUP_REMOVED lines=18> */
.L_x_21817:
[----:B------:R-:W-:Y:S02]  /*9930*/  IMAD.MOV.U32 R107, RZ, RZ, R116 ;  /* 0x000000ffff6b7224 */ /* 0x000fe400078e0074 */
.L_x_21818:
[----:B------:R-:W-:Y:S05]  /*9940*/  BSYNC B2 ;  /* 0x0000000000027941 */ /* 0x000fea0003800000 */
.L_x_21816:
        /* <DEDUP_REMOVED lines=16> */
.L_x_21822:
[----:B------:R-:W-:Y:S05]  /*9a50*/  BSYNC B3 ;  /* 0x0000000000037941 */ /* 0x000fea0003800000 */
.L_x_21821:
        /* <DEDUP_REMOVED lines=43> */
.L_x_21820:
[----:B------:R-:W-:Y:S05]  /*9d10*/  BSYNC B2 ;  /* 0x0000000000027941 */ /* 0x000fea0003800000 */
.L_x_21819:
        /* <DEDUP_REMOVED lines=10> */
.L_x_21815:
[----:B------:R-:W-:Y:S05]  /*9dc0*/  BSYNC B1 ;  /* 0x0000000000017941 */ /* 0x000fea0003800000 */
.L_x_21814:
        /* <DEDUP_REMOVED lines=18> */
.L_x_21826:
[----:B------:R-:W-:Y:S02]  /*9ef0*/  MOV R108, R116 ;  /* 0x00000074006c7202 */ /* 0x000fe40000000f00 */
.L_x_21827:
[----:B------:R-:W-:Y:S05]  /*9f00*/  BSYNC B2 ;  /* 0x0000000000027941 */ /* 0x000fea0003800000 */
.L_x_21825:
        /* <DEDUP_REMOVED lines=16> */
.L_x_21831:
[----:B------:R-:W-:Y:S05]  /*a010*/  BSYNC B3 ;  /* 0x0000000000037941 */ /* 0x000fea0003800000 */
.L_x_21830:
        /* <DEDUP_REMOVED lines=43> */
.L_x_21829:
[----:B------:R-:W-:Y:S05]  /*a2d0*/  BSYNC B2 ;  /* 0x0000000000027941 */ /* 0x000fea0003800000 */
.L_x_21828:
        /* <DEDUP_REMOVED lines=10> */
.L_x_21824:
[----:B------:R-:W-:Y:S05]  /*a380*/  BSYNC B1 ;  /* 0x0000000000017941 */ /* 0x000fea0003800000 */
.L_x_21823:
[----:B------:R-:W-:-:S04]  /*a390*/  IMAD.MOV.U32 R136, RZ, RZ, 0x10 ;  /* 0x00000010ff887424 */ /* 0x000fc800078e00ff */
[----:B------:R-:W-:-:S05]  /*a3a0*/  IMAD.WIDE.U32 R136, R111, R136, c[0x0][0x188] ;  /* 0x000062006f887625 */ /* 0x000fca00078e0088 */
[----:B------:R0:W-:Y:S01]  /*a3b0*/  STG.E.128 [R136.64], R104 ;  /* 0x0000006888007986 */ /* 0x0001e2000c101d06 */
[----:B------:R-:W-:Y:S05]  /*a3c0*/  @!P2 BRA `(.L_x_21795) ;  /* 0x000000a00000a947 */ /* 0x000fea0003800000 */
[----:B------:R-:W-:Y:S01]  /*a3d0*/  IMAD.U32 R111, R0, 0x10000, RZ ;  /* 0x00010000006f7824 */ /* 0x000fe200078e00ff */
        /* <DEDUP_REMOVED lines=9> */
.L_x_21795:
[----:B------:R-:W-:Y:S05]  /*a470*/  BSYNC B0 ;  /* 0x0000000000007941 */ /* 0x000fea0003800000 */
.L_x_21794:
[----:B---3--:R-:W-:Y:S01]  /*a480*/  FADD.FTZ R108, RZ, R84 ;  /* 0x00000054ff6c7221 */ /* 0x008fe20000010000 */
[----:B------:R-:W-:Y:S02]  /*a490*/  LOP3.LUT P2, RZ, R113, 0xff, RZ, 0xc0, !PT ;  /* 0x000000ff71ff7812 */ /* 0x000fe4000784c0ff */
[----:B------:R-:W-:Y:S01]  /*a4a0*/  SHF.R.U32.HI R111, RZ, 0x5, R123 ;  /* 0x00000005ff6f7819 */ /* 0x000fe2000001167b */
        /* <DEDUP_REMOVED lines=12> */
[----:B0-----:R-:W-:-:S04]  /*a570*/  FADD.FTZ R135, R89, R108 ;  /* 0x0000006c59877221 */ /* 0x001fc80000010000 */
        /* <DEDUP_REMOVED lines=19> */
[----:B------:R0:W3:Y:S02]  /*a6b0*/  SHFL.BFLY PT, R108, R109, 0x1, 0x1f ;  /* 0x0c201f006d6c7f89 */ /* 0x0000e400000e0000 */
.L_x_21848:
[----:B0--3--:R-:W-:Y:S01]  /*a6c0*/  FADD.FTZ R109, R109, R108 ;  /* 0x0000006c6d6d7221 */ /* 0x009fe20000010000 */
        /* <DEDUP_REMOVED lines=9> */
[----:B--2---:R-:W-:-:S04]  /*a760*/  FMUL.FTZ R108, R115, R108 ;  /* 0x0000006c736c7220 */ /* 0x004fc80000410000 */
        /* <DEDUP_REMOVED lines=57> */
[----:B------:R0:W2:Y:S02]  /*ab00*/  SHFL.BFLY PT, R137, R138, 0x10, 0x1f ;  /* 0x0e001f008a897f89 */ /* 0x0000a400000e0000 */
.L_x_21849:
[----:B------:R-:W-:Y:S01]  /*ab10*/  LOP3.LUT P2, RZ, R123, 0x1f, RZ, 0xc0, !PT ;  /* 0x0000001f7bff7812 */ /* 0x000fe2000784c0ff */
[----:B--2---:R-:W-:Y:S01]  /*ab20*/  FADD.FTZ R109, R137, R138 ;  /* 0x0000008a896d7221 */ /* 0x004fe20000010000 */
        /* <DEDUP_REMOVED lines=8> */
[----:B--2---:R-:W-:Y:S01]  /*abb0*/  CS2R R108, SRZ ;  /* 0x00000000006c7805 */ /* 0x004fe2000001ff00 */
[----:B------:R-:W-:Y:S02]  /*abc0*/  @!P2 IMAD.IADD R130, R111, 0x1, R136 ;  /* 0x000000016f82a824 */ /* 0x000fe400078e0288 */
[----:B------:R-:W-:Y:S01]  /*abd0*/  IMAD.MOV.U32 R111, RZ, RZ, RZ ;  /* 0x000000ffff6f7224 */ /* 0x000fe200078e00ff */
[----:B------:R-:W-:Y:S01]  /*abe0*/  @!P2 MOV R111, R112 ;  /* 0x00000070006fa202 */ /* 0x000fe20000000f00 */
[----:B------:R-:W-:Y:S03]  /*abf0*/  BSSY B0, `(.L_x_21834) ;  /* 0x00000af000007945 */ /* 0x000fe60003800000 */
[----:B------:R-:W-:Y:S01]  /*ac00*/  I2F R142, R111 ;  /* 0x0000006f008e7306 */ /* 0x000fe20000201400 */
[----:B0-----:R-:W0:Y:S04]  /*ac10*/  SHFL.DOWN PT, R138, R111, 0x2, 0x1f ;  /* 0x08401f006f8a7f89 */ /* 0x001e2800000e0000 */
[----:B------:R-:W2:Y:S01]  /*ac20*/  @!P2 LDS.64 R108, [R130.X8] ;  /* 0x00000000826ca984 */ /* 0x000ea20000008a00 */
[----:B------:R-:W-:Y:S01]  /*ac30*/  LOP3.LUT P2, RZ, R126, 0x1f, R123, 0xf8, !PT ;  /* 0x0000001f7eff7812 */ /* 0x000fe2000784f87b */
[----:B0-----:R-:W-:-:S02]  /*ac40*/  IMAD.IADD R139, R138, 0x1, R111 ;  /* 0x000000018a8b7824 */ /* 0x001fc400078e026f */
[----:B------:R-:W-:Y:S10]  /*ac50*/  I2F R138, R138 ;  /* 0x0000008a008a7306 */ /* 0x000ff40000201400 */
[C---:B------:R-:W-:Y:S01]  /*ac60*/  @!P2 LEA R136, P3, R118.reuse, c[0x0][0x1a0], 0x2 ;  /* 0x000068007688aa11 */ /* 0x040fe200078610ff */
[----:B------:R-:W-:Y:S03]  /*ac70*/  SHFL.DOWN PT, R146, R139, 0x1, 0x1f ;  /* 0x08201f008b927f89 */ /* 0x000fe600000e0000 */
[C---:B------:R-:W-:Y:S01]  /*ac80*/  @!P2 LEA.HI.X R137, R118.reuse, c[0x0][0x1a4], R127, 0x2, P3 ;  /* 0x000069007689aa11 */ /* 0x040fe200018f147f */
[----:B------:R-:W0:Y:S01]  /*ac90*/  I2F R140, R139 ;  /* 0x0000008b008c7306 */ /* 0x000e220000201400 */
[----:B------:R-:W-:-:S04]  /*aca0*/  @!P2 LEA R126, P3, R118, c[0x0][0x1a8], 0x2 ;  /* 0x00006a00767eaa11 */ /* 0x000fc800078610ff */
[----:B------:R-:W-:Y:S02]  /*acb0*/  @!P2 LEA.HI.X R127, R118, c[0x0][0x1ac], R127, 0x2, P3 ;  /* 0x00006b00767faa11 */ /* 0x000fe400018f147f */
[----:B------:R-:W-:Y:S01]  /*acc0*/  ISETP.NE.AND P3, PT, RZ, UR8, PT ;  /* 0x00000008ff007c0c */ /* 0x000fe2000bf65270 */
[----:B0-----:R-:W0:Y:S01]  /*acd0*/  MUFU.RCP R141, R140 ;  /* 0x0000008c008d7308 */ /* 0x001e220000001000 */
[----:B--2---:R-:W2:Y:S04]  /*ace0*/  SHFL.DOWN PT, R135, R108, 0x2, 0x1f ;  /* 0x08401f006c877f89 */ /* 0x004ea800000e0000 */
[----:B------:R-:W3:Y:S01]  /*acf0*/  SHFL.DOWN PT, R130, R109, 0x2, 0x1f ;  /* 0x08401f006d827f89 */ /* 0x000ee200000e0000 */
[C---:B--2---:R-:W-:Y:S02]  /*ad00*/  FMUL.FTZ R143, R135.reuse, R138 ;  /* 0x0000008a878f7220 */ /* 0x044fe40000410000 */
[----:B------:R-:W-:-:S02]  /*ad10*/  FADD.FTZ R135, -R135, R108 ;  /* 0x0000006c87877221 */ /* 0x000fc40000010100 */
[----:B------:R-:W-:Y:S02]  /*ad20*/  FFMA.FTZ R144, R142, R108, R143 ;  /* 0x0000006c8e907223 */ /* 0x000fe4000001008f */
[----:B------:R-:W-:Y:S02]  /*ad30*/  FMUL.FTZ R135, R135, R135 ;  /* 0x0000008787877220 */ /* 0x000fe40000410000 */
[----:B0-----:R-:W-:Y:S02]  /*ad40*/  FMUL.FTZ R111, R141, R144 ;  /* 0x000000908d6f7220 */ /* 0x001fe40000410000 */
[----:B------:R-:W-:Y:S02]  /*ad50*/  FMUL.FTZ R135, R135, R142 ;  /* 0x0000008e87877220 */ /* 0x000fe40000410000 */
[----:B------:R-:W-:Y:S01]  /*ad60*/  IMAD.IADD R142, R139, 0x1, R146 ;  /* 0x000000018b8e7824 */ /* 0x000fe200078e0292 */
[----:B------:R-:W0:Y:S01]  /*ad70*/  SHFL.DOWN PT, R108, R111, 0x1, 0x1f ;  /* 0x08201f006f6c7f89 */ /* 0x000e2200000e0000 */
[----:B---3--:R-:W-:Y:S01]  /*ad80*/  FADD.FTZ R130, R130, R109 ;  /* 0x0000006d82827221 */ /* 0x008fe20000010000 */
[----:B------:R-:W-:Y:S01]  /*ad90*/  I2F R146, R146 ;  /* 0x0000009200927306 */ /* 0x000fe20000201400 */
[----:B------:R-:W-:-:S04]  /*ada0*/  FMUL.FTZ R135, R135, R138 ;  /* 0x0000008a87877220 */ /* 0x000fc80000410000 */
[----:B------:R-:W-:-:S03]  /*adb0*/  FFMA.FTZ R130, R141, R135, R130 ;  /* 0x000000878d827223 */ /* 0x000fc60000010082 */
[----:B------:R-:W2:Y:S02]  /*adc0*/  I2F R142, R142 ;  /* 0x0000008e008e7306 */ /* 0x000ea40000201400 */
[----:B------:R-:W3:Y:S01]  /*add0*/  SHFL.DOWN PT, R109, R130, 0x1, 0x1f ;  /* 0x08201f00826d7f89 */ /* 0x000ee200000e0000 */
[----:B0-----:R-:W-:-:S05]  /*ade0*/  FADD.FTZ R138, R111, -R108 ;  /* 0x8000006c6f8a7221 */ /* 0x001fca0000010000 */
[----:B--2---:R-:W0:Y:S01]  /*adf0*/  MUFU.RCP R135, R142 ;  /* 0x0000008e00877308 */ /* 0x004e220000001000 */
[----:B------:R-:W-:Y:S02]  /*ae00*/  FMUL.FTZ R108, R108, R146 ;  /* 0x000000926c6c7220 */ /* 0x000fe40000410000 */
[----:B------:R-:W-:Y:S02]  /*ae10*/  FMUL.FTZ R139, R138, R138 ;  /* 0x0000008a8a8b7220 */ /* 0x000fe40000410000 */
[C---:B------:R-:W-:Y:S02]  /*ae20*/  FFMA.FTZ R108, R140.reuse, R111, R108 ;  /* 0x0000006f8c6c7223 */ /* 0x040fe4000001006c */
[----:B------:R-:W-:-:S04]  /*ae30*/  FMUL.FTZ R139, R140, R139 ;  /* 0x0000008b8c8b7220 */ /* 0x000fc80000410000 */
[----:B------:R-:W-:Y:S02]  /*ae40*/  FMUL.FTZ R139, R139, R146 ;  /* 0x000000928b8b7220 */ /* 0x000fe40000410000 */
[----:B0-----:R-:W-:Y:S02]  /*ae50*/  FMUL.FTZ R111, R135, R108 ;  /* 0x0000006c876f7220 */ /* 0x001fe40000410000 */
[----:B---3--:R-:W-:-:S04]  /*ae60*/  FADD.FTZ R108, R130, R109 ;  /* 0x0000006d826c7221 */ /* 0x008fc80000010000 */
[----:B------:R-:W0:Y:S01]  /*ae70*/  SHFL.IDX PT, R111, R111, RZ, 0x1f ;  /* 0x00001fff6f6f7589 */ /* 0x000e2200000e0000 */
[----:B------:R-:W-:Y:S01]  /*ae80*/  FFMA.FTZ R108, R135, R139, R108 ;  /* 0x0000008b876c7223 */ /* 0x000fe2000001006c */
[----:B------:R-:W-:-:S05]  /*ae90*/  MOV R135, c[0x0][0x1e0] ;  /* 0x0000780000877a02 */ /* 0x000fca0000000f00 */
[----:B------:R-:W2:Y:S01]  /*aea0*/  SHFL.IDX PT, R108, R108, RZ, 0x1f ;  /* 0x00001fff6c6c7589 */ /* 0x000ea200000e0000 */
[----:B0-----:R-:W-:-:S03]  /*aeb0*/  FMUL.FTZ R109, R111, R111 ;  /* 0x0000006f6f6d7220 */ /* 0x001fc60000410000 */
[----:B------:R0:W-:Y:S02]  /*aec0*/  @!P2 STG.E [R136.64], R111 ;  /* 0x0000006f8800a986 */ /* 0x0001e4000c101906 */
[----:B------:R-:W-:Y:S01]  /*aed0*/  FSEL R130, R109, RZ, P3 ;  /* 0x000000ff6d827208 */ /* 0x000fe20001800000 */
[----:B--2---:R-:W-:-:S04]  /*aee0*/  FFMA.FTZ R109, R108, R135, c[0x0][0x228] ;  /* 0x00008a006c6d7623 */ /* 0x004fc80000010087 */
[----:B------:R-:W-:-:S04]  /*aef0*/  FADD.FTZ R109, R109, R130 ;  /* 0x000000826d6d7221 */ /* 0x000fc80000010000 */
[----:B------:R-:W2:Y:S02]  /*af00*/  MUFU.RSQ R135, R109 ;  /* 0x0000006d00877308 */ /* 0x000ea40000001400 */
[----:B--2---:R0:W-:Y:S01]  /*af10*/  @!P2 STG.E [R126.64], R135 ;  /* 0x000000877e00a986 */ /* 0x0041e2000c101906 */
        /* <DEDUP_REMOVED lines=27> */
.L_x_21837:
[----:B------:R-:W-:Y:S05]  /*b0d0*/  BSYNC B1 ;  /* 0x0000000000017941 */ /* 0x000fea0003800000 */
.L_x_21836:
        /* <DEDUP_REMOVED lines=19> */
.L_x_21839:
[----:B------:R-:W-:Y:S05]  /*b210*/  BSYNC B1 ;  /* 0x0000000000017941 */ /* 0x000fea0003800000 */
.L_x_21838:
        /* <DEDUP_REMOVED lines=19> */
.L_x_21841:
[----:B------:R-:W-:Y:S05]  /*b350*/  BSYNC B1 ;  /* 0x0000000000017941 */ /* 0x000fea0003800000 */
.L_x_21840:
        /* <DEDUP_REMOVED lines=19> */
.L_x_21843:
[----:B------:R-:W-:Y:S05]  /*b490*/  BSYNC B1 ;  /* 0x0000000000017941 */ /* 0x000fea0003800000 */
.L_x_21842:
        /* <DEDUP_REMOVED lines=19> */
.L_x_21845:
[----:B------:R-:W-:Y:S05]  /*b5d0*/  BSYNC B1 ;  /* 0x0000000000017941 */ /* 0x000fea0003800000 */
.L_x_21844:
        /* <DEDUP_REMOVED lines=16> */
.L_x_21835:
[----:B0-----:R-:W-:Y:S05]  /*b6e0*/  BSYNC B0 ;  /* 0x0000000000007941 */ /* 0x001fea0003800000 */
.L_x_21834:
[----:B------:R-:W-:Y:S02]  /*b6f0*/  LOP3.LUT P2, RZ, R113, 0xff, RZ, 0xc0, !PT ;  /* 0x000000ff71ff7812 */ /* 0x000fe4000784c0ff */
[----:B------:R-:W-:Y:S02]  /*b700*/  IADD3 R118, R118, c[0x0][0x160], RZ ;  /* 0x0000580076767a10 */ /* 0x000fe40007ffe0ff */
[----:B------:R-:W-:Y:S02]  /*b710*/  SEL R113, RZ, 0x1, P2 ;  /* 0x00000001ff717807 */ /* 0x000fe40001000000 */
[----:B------:R-:W-:-:S13]  /*b720*/  ISETP.GE.AND P2, PT, R118, c[0x0][0x164], PT ;  /* 0x0000590076007a0c */ /* 0x000fda0003f46270 */
[----:B-1----:R-:W-:Y:S01]  /*b730*/  @P2 CALL.REL.NOINC `(.L_x_21846) ;  /* 0x0000001000002944 */ /* 0x002fe20003c00000 */
[----:B------:R-:W-:Y:S05]  /*b740*/  BRA `(.L_x_21847) ;  /* 0xffff56d000007947 */ /* 0x000fea000383ffff */
.L_x_21846:
[----:B------:R-:W-:Y:S05]  /*b750*/  EXIT ;  /* 0x000000000000794d */ /* 0x000fea0003800000 */
.L_x_21832:
[----:B------:R-:W-:Y:S01]  /*b760*/  IMAD.MOV.U32 R126, RZ, RZ, 0x1 ;  /* 0x00000001ff7e7424 */ /* 0x000fe200078e00ff */
[----:B------:R-:W-:Y:S01]  /*b770*/  MOV R135, 0xffffffff ;  /* 0xffffffff00877802 */ /* 0x000fe20000000f00 */
[----:B------:R-:W-:Y:S01]  /*b780*/  IMAD.MOV.U32 R130, RZ, RZ, 0x1f ;  /* 0x0000001fff827424 */ /* 0x000fe200078e00ff */
[----:B------:R-:W-:Y:S02]  /*b790*/  MOV R136, 0xb7b0 ;  /* 0x0000b7b000887802 */ /* 0x000fe40000000f00 */
[----:B-12--5:R-:W-:Y:S05]  /*b7a0*/  CALL.REL.NOINC `($__internal_158_$__cuda_sm70_shflsync_bfly_p) ;  /* 0x000006c000007944 */ /* 0x026fea0003c00000 */
[----:B-1----:R-:W-:Y:S01]  /*b7b0*/  IMAD.MOV.U32 R108, RZ, RZ, R126 ;  /* 0x000000ffff6c7224 */ /* 0x002fe200078e007e */
[----:B0-----:R-:W-:Y:S05]  /*b7c0*/  BRA `(.L_x_21848) ;  /* 0xffffeef000007947 */ /* 0x001fea000383ffff */
.L_x_21833:
[----:B------:R-:W-:Y:S01]  /*b7d0*/  HFMA2.MMA R130, -RZ, RZ, 0, 1.847743988037109375e-06 ;  /* 0x0000001fff827435 */ /* 0x000fe200000001ff */
[----:B------:R-:W-:Y:S01]  /*b7e0*/  IMAD.MOV.U32 R126, RZ, RZ, 0x2 ;  /* 0x00000002ff7e7424 */ /* 0x000fe200078e00ff */
[----:B------:R-:W-:Y:S01]  /*b7f0*/  MOV R136, 0xb820 ;  /* 0x0000b82000887802 */ /* 0x000fe20000000f00 */
[----:B------:R-:W-:-:S03]  /*b800*/  IMAD.MOV.U32 R135, RZ, RZ, -0x1 ;  /* 0xffffffffff877424 */ /* 0x000fc600078e00ff */
[----:B-12--5:R-:W-:Y:S05]  /*b810*/  CALL.REL.NOINC `($__internal_158_$__cuda_sm70_shflsync_bfly_p) ;  /* 0x0000065000007944 */ /* 0x026fea0003c00000 */
[----:B01----:R-:W-:Y:S01]  /*b820*/  FADD.FTZ R109, R109, R126 ;  /* 0x0000007e6d6d7221 */ /* 0x003fe20000010000 */
[----:B------:R-:W-:Y:S01]  /*b830*/  MOV R130, 0x1f ;  /* 0x0000001f00827802 */ /* 0x000fe20000000f00 */
[----:B------:R-:W-:Y:S01]  /*b840*/  IMAD.MOV.U32 R126, RZ, RZ, 0x4 ;  /* 0x00000004ff7e7424 */ /* 0x000fe200078e00ff */
[----:B------:R-:W-:Y:S01]  /*b850*/  MOV R136, 0xb880 ;  /* 0x0000b88000887802 */ /* 0x000fe20000000f00 */
[----:B------:R-:W-:-:S02]  /*b860*/  IMAD.MOV.U32 R135, RZ, RZ, -0x1 ;  /* 0xffffffffff877424 */ /* 0x000fc400078e00ff */
[----:B------:R-:W-:Y:S05]  /*b870*/  CALL.REL.NOINC `($__internal_158_$__cuda_sm70_shflsync_bfly_p) ;  /* 0x000005f000007944 */ /* 0x000fea0003c00000 */
[----:B0-----:R-:W-:Y:S01]  /*b880*/  HFMA2.MMA R130, -RZ, RZ, 0, 1.847743988037109375e-06 ;  /* 0x0000001fff827435 */ /* 0x001fe200000001ff */
[----:B-1----:R-:W-:Y:S01]  /*b890*/  FADD.FTZ R109, R109, R126 ;  /* 0x0000007e6d6d7221 */ /* 0x002fe20000010000 */
[----:B------:R-:W-:Y:S01]  /*b8a0*/  MOV R136, 0xb8e0 ;  /* 0x0000b8e000887802 */ /* 0x000fe20000000f00 */
[----:B------:R-:W-:-:S02]  /*b8b0*/  IMAD.MOV.U32 R126, RZ, RZ, 0x8 ;  /* 0x00000008ff7e7424 */ /* 0x000fc400078e00ff */
[----:B------:R-:W-:Y:S02]  /*b8c0*/  IMAD.MOV.U32 R135, RZ, RZ, -0x1 ;  /* 0xffffffffff877424 */ /* 0x000fe400078e00ff */
[----:B------:R-:W-:Y:S05]  /*b8d0*/  CALL.REL.NOINC `($__internal_158_$__cuda_sm70_shflsync_bfly_p) ;  /* 0x0000059000007944 */ /* 0x000fea0003c00000 */
[----:B01----:R-:W-:Y:S01]  /*b8e0*/  FADD.FTZ R109, R109, R126 ;  /* 0x0000007e6d6d7221 */ /* 0x003fe20000010000 */
[----:B------:R-:W-:Y:S01]  /*b8f0*/  MOV R130, 0x1f ;  /* 0x0000001f00827802 */ /* 0x000fe20000000f00 */
[----:B------:R-:W-:Y:S01]  /*b900*/  IMAD.MOV.U32 R126, RZ, RZ, 0x10 ;  /* 0x00000010ff7e7424 */ /* 0x000fe200078e00ff */
[----:B------:R-:W-:Y:S01]  /*b910*/  MOV R136, 0xb940 ;  /* 0x0000b94000887802 */ /* 0x000fe20000000f00 */
[----:B------:R-:W-:Y:S02]  /*b920*/  IMAD.MOV.U32 R135, RZ, RZ, -0x1 ;  /* 0xffffffffff877424 */ /* 0x000fe400078e00ff */
[----:B------:R-:W-:Y:S05]  /*b930*/  CALL.REL.NOINC `($__internal_158_$__cuda_sm70_shflsync_bfly_p) ;  /* 0x0000053000007944 */ /* 0x000fea0003c00000 */
[----:B-1----:R-:W-:Y:S01]  /*b940*/  FADD.FTZ R108, R109, R126 ;  /* 0x0000007e6d6c7221 */ /* 0x002fe20000010000 */
[----:B------:R-:W-:-:S03]  /*b950*/  MOV R136, 0xbcc0 ;  /* 0x0000bcc000887802 */ /* 0x000fc60000000f00 */
        /* <DEDUP_REMOVED lines=8> */
[----:B------:R-:W-:Y:S01]  /*b9e0*/  HFMA2.MMA R130, -RZ, RZ, 0, 1.847743988037109375e-06 ;  /* 0x0000001fff827435 */ /* 0x000fe200000001ff */
        /* <DEDUP_REMOVED lines=41> */
[----:B------:R-:W-:Y:S02]  /*bc80*/  @P6 FFMA.FTZ R109, R135, R135, R126 ;  /* 0x00000087876d6223 */ /* 0x000fe4000001007e */
[----:B------:R-:W-:Y:S02]  /*bc90*/  IMAD.MOV.U32 R126, RZ, RZ, 0x1 ;  /* 0x00000001ff7e7424 */ /* 0x000fe400078e00ff */
        /* <DEDUP_REMOVED lines=21> */
[----:B0-----:R-:W-:Y:S01]  /*bdf0*/  HFMA2.MMA R130, -RZ, RZ, 0, 1.847743988037109375e-06 ;  /* 0x0000001fff827435 */ /* 0x001fe200000001ff */
[----:B------:R-:W-:Y:S01]  /*be00*/  IMAD.MOV.U32 R126, RZ, RZ, 0x10 ;  /* 0x00000010ff7e7424 */ /* 0x000fe200078e00ff */
[----:B------:R-:W-:Y:S01]  /*be10*/  MOV R136, 0xbe50 ;  /* 0x0000be5000887802 */ /* 0x000fe20000000f00 */
[----:B------:R-:W-:Y:S02]  /*be20*/  IMAD.MOV.U32 R135, RZ, RZ, -0x1 ;  /* 0xffffffffff877424 */ /* 0x000fe400078e00ff */
[----:B------:R-:W-:-:S02]  /*be30*/  IMAD.MOV.U32 R109, RZ, RZ, R138 ;  /* 0x000000ffff6d7224 */ /* 0x000fc400078e008a */
[----:B------:R-:W-:Y:S05]  /*be40*/  CALL.REL.NOINC `($__internal_158_$__cuda_sm70_shflsync_bfly_p) ;  /* 0x0000002000007944 */ /* 0x000fea0003c00000 */
[----:B-1----:R-:W-:Y:S01]  /*be50*/  MOV R137, R126 ;  /* 0x0000007e00897202 */ /* 0x002fe20000000f00 */
[----:B0-----:R-:W-:Y:S05]  /*be60*/  BRA `(.L_x_21849) ;  /* 0xffffeca000007947 */ /* 0x001fea000383ffff */
        .weak           $__internal_158_$__cuda_sm70_shflsync_bfly_p
        .type           $__internal_158_$__cuda_sm70_shflsync_bfly_p,@function
        .size           $__internal_158_$__cuda_sm70_shflsync_bfly_p,(.L_x_22246 - $__internal_158_$__cuda_sm70_shflsync_bfly_p)
$__internal_158_$__cuda_sm70_shflsync_bfly_p:
[----:B------:R-:W-:Y:S01]  /*be70*/  IMAD.MOV.U32 R137, RZ, RZ, 0x0 ;  /* 0x00000000ff897424 */ /* 0x000fe200078e00ff */
[----:B------:R-:W-:Y:S04]  /*be80*/  WARPSYNC R135 ;  /* 0x0000008700007348 */ /* 0x000fe80003800000 */
[----:B------:R0:W1:Y:S01]  /*be90*/  SHFL.BFLY PT, R126, R109, R126, R130 ;  /* 0x0c00007e6d7e7389 */ /* 0x00006200000e0082 */
[----:B------:R-:W-:Y:S05]  /*bea0*/  RET.REL.NODEC R136 `(_ZN10layer_norm13ln_fwd_kernelINS_13Kernel_traitsIfffffjLj3072ELj1ELj1ELj4ELj16ENS_18Kernel_traits_baseILj3072EfffffjLj128EEEEELb1ELb1ELb1ELb0EEEvNS_9FwdParamsE) ;  /* 0xffff415088007950 */ /* 0x000fea0003c3ffff */
.L_x_21850:
        /* <DEDUP_REMOVED lines=13> */
.L_x_22246:


//--------------------- .text._ZN10layer_norm13ln_fwd_kernelINS_13Kernel_traitsIfffffjLj3072ELj1ELj1ELj4ELj16ENS_18Kernel_traits_baseILj3072EfffffjLj128EEEEELb1ELb1ELb1ELb1EEEvNS_9FwdParamsE --------------------------
	.section	.text._ZN10layer_norm13ln_fwd_kernelINS_13Kernel_traitsIfffffjLj3072ELj1ELj1ELj4ELj16ENS_18Kernel_traits_baseILj3072EfffffjLj128EEEEELb1ELb1ELb1ELb1EEEvNS_9FwdParamsE,"ax",@progbits
	.sectioninfo	@"SHI_REGISTERS=151"
	.align	128
        .global         _ZN10layer_norm13ln_fwd_kernelINS_13Kernel_traitsIfffffjLj3072ELj1ELj1ELj4ELj16ENS_18Kernel_traits_baseILj3072EfffffjLj128EEEEELb1ELb1ELb1ELb1EEEvNS_9FwdParamsE
        .type           _ZN10layer_norm13ln_fwd_kernelINS_13Kernel_traitsIfffffjLj3072ELj1ELj1ELj4ELj16ENS_18Kernel_traits_baseILj3072EfffffjLj128EEEEELb1ELb1ELb1ELb1EEEvNS_9FwdParamsE,@function
        .size           _ZN10layer_norm13ln_fwd_kernelINS_13Kernel_traitsIfffffjLj3072ELj1ELj1ELj4ELj16ENS_18Kernel_traits_baseILj3072EfffffjLj128EEEEELb1ELb1ELb1ELb1EEEvNS_9FwdParamsE,(.L_x_22247 - _ZN10layer_norm13ln_fwd_kernelINS_13Kernel_traitsIfffffjLj3072ELj1ELj1ELj4ELj16ENS_18Kernel_traits_baseILj3072EfffffjLj128EEEEELb1ELb1ELb1ELb1EEEvNS_9FwdParamsE)
        .other          _ZN10layer_norm13ln_fwd_kernelINS_13Kernel_traitsIfffffjLj3072ELj1ELj1ELj4ELj16ENS_18Kernel_traits_baseILj3072EfffffjLj128EEEEELb1ELb1ELb1ELb1EEEvNS_9FwdParamsE,@"STO_CUDA_ENTRY STV_DEFAULT"
_ZN10layer_norm13ln_fwd_kernelINS_13Kernel_traitsIfffffjLj3072ELj1ELj1ELj4ELj16ENS_18Kernel_traits_baseILj3072EfffffjLj128EEEEELb1ELb1ELb1ELb1EEEvNS_9FwdParamsE:
.text._ZN10layer_norm13ln_fwd_kernelINS_13Kernel_traitsIfffffjLj3072ELj1ELj1ELj4ELj16ENS_18Kernel_traits_baseILj3072EfffffjLj128EEEEELb1ELb1ELb1ELb1EEEvNS_9FwdParamsE:
        /* <DEDUP_REMOVED lines=115> */
[----:B------:R0:W5:Y:S01]  /*0730*/  LDG.E.128 R48, [R76.64] ;  /* 0x000000064c307981 */ /* 0x000162000c1e1d00 */
[----:B------:R-:W-:-:S03]  /*0740*/  IMAD R3, R80, -0x326172a9, RZ ;  /* 0xcd9e8d5750037824 */ /* 0x000fc600078e02ff */
[----:B------:R0:W5:Y:S04]  /*0750*/  LDG.E.128 R44, [R76.64+0x800] ;  /* 0x000800064c2c7981 */ /* 0x000168000c1e1d00 */
[----:B------:R0:W5:Y:S04]  /*0760*/  LDG.E.128 R40, [R76.64+0x1000] ;  /* 0x001000064c287981 */ /* 0x000168000c1e1d00 */
[----:B------:R0:W5:Y:S04]  /*0770*/  LDG.E.128 R36, [R76.64+0x1800] ;  /* 0x001800064c247981 */ /* 0x000168000c1e1d00 */
[----:B------:R0:W5:Y:S04]  /*0780*/  LDG.E.128 R32, [R76.64+0x2000] ;  /* 0x002000064c207981 */ /* 0x000168000c1e1d00 */
[----:B------:R0:W5:Y:S01]  /*0790*/  LDG.E.128 R28, [R76.64+0x2800] ;  /* 0x002800064c1c7981 */ /* 0x000162000c1e1d00 */
[----:B------:R-:W-:Y:S01]  /*07a0*/  LOP3.LUT R122, R122, 0x3, RZ, 0xc0, !PT ;  /* 0x000000037a7a7812 */ /* 0x000fe200078ec0ff */
[----:B------:R-:W-:-:S02]  /*07b0*/  IMAD.MOV.U32 R115, RZ, RZ, 0x1 ;  /* 0x00000001ff737424 */ /* 0x000fc400078e00ff */
[----:B------:R-:W-:Y:S02]  /*07c0*/  IMAD.MOV.U32 R113, RZ, RZ, RZ ;  /* 0x000000ffff717224 */ /* 0x000fe400078e00ff */
[----:B0-----:R-:W-:-:S04]  /*07d0*/  IMAD.HI.U32 R76, R112, -0x326172a9, RZ ;  /* 0xcd9e8d57704c7827 */ /* 0x001fc800078e00ff */
[----:B------:R-:W-:Y:S01]  /*07e0*/  IMAD.HI.U32 R77, R114, -0x2daee0ad, RZ ;  /* 0xd2511f53724d7827 */ /* 0x000fe200078e00ff */
[----:B------:R-:W-:-:S03]  /*07f0*/  LOP3.LUT R3, R76, UR25, R3, 0x96, !PT ;  /* 0x000000194c037c12 */ /* 0x000fc6000f8e9603 */
[----:B------:R-:W-:Y:S01]  /*0800*/  IMAD R112, R112, -0x326172a9, RZ ;  /* 0xcd9e8d5770707824 */ /* 0x000fe200078e02ff */
[----:B------:R-:W-:Y:S01]  /*0810*/  LOP3.LUT R108, R77, UR26, R108, 0x96, !PT ;  /* 0x0000001a4d6c7c12 */ /* 0x000fe2000f8e966c */
[----:B------:R-:W-:Y:S01]  /*0820*/  IMAD R114, R114, -0x2daee0ad, RZ ;  /* 0xd2511f5372727824 */ /* 0x000fe200078e02ff */
[----:B-1----:R-:W-:Y:S02]  /*0830*/  ULDC.U8 UR8, c[0x0][0x1f0] ;  /* 0x00007c0000087ab9 */ /* 0x002fe40000000000 */
.L_x_22084:
        /* <DEDUP_REMOVED lines=10> */
[----:B------:R-:W-:-:S04]  /*08e0*/  @P0 IMAD.MOV.U32 R90, RZ, RZ, 0x10 ;  /* 0x00000010ff5a0424 */ /* 0x000fc800078e00ff */
[----:B------:R-:W-:-:S04]  /*08f0*/  @P0 IMAD.WIDE.U32 R90, R105, R90, c[0x0][0x180] ;  /* 0x00006000695a0625 */ /* 0x000fc800078e005a */
[----:B------:R-:W-:Y:S01]  /*0900*/  IMAD.WIDE R86, R0, R123, c[0x0][0x1d8] ;  /* 0x0000760000567625 */ /* 0x000fe200078e027b */
[----:B------:R-:W3:Y:S04]  /*0910*/  @P0 LDG.E.128 R76, [R90.64] ;  /* 0x000000065a4c0981 */ /* 0x000ee8000c1e1d00 */
[----:B-----5:R0:W5:Y:S01]  /*0920*/  LDG.E R120, [R86.64] ;  /* 0x0000000656787981 */ /* 0x020162000c1e1900 */
[----:B--2---:R-:W-:-:S13]  /*0930*/  ISETP.GE.AND P2, PT, R84, 0x1, PT ;  /* 0x000000015400780c */ /* 0x004fda0003f46270 */
[----:B------:R-:W-:Y:S02]  /*0940*/  @P2 IADD3 R88, R84, -0x1, RZ ;  /* 0xffffffff54582810 */ /* 0x000fe40007ffe0ff */
[----:B------:R-:W-:-:S03]  /*0950*/  @P2 MOV R85, 0x10 ;  /* 0x0000001000552802 */ /* 0x000fc60000000f00 */
        /* <DEDUP_REMOVED lines=26> */
.L_x_21854:
[----:B------:R-:W-:Y:S02]  /*0b00*/  IMAD.MOV.U32 R93, RZ, RZ, R112 ;  /* 0x000000ffff5d7224 */ /* 0x000fe400078e0070 */
.L_x_21855:
[----:B------:R-:W-:Y:S05]  /*0b10*/  BSYNC B1 ;  /* 0x0000000000017941 */ /* 0x000fea0003800000 */
.L_x_21853:
        /* <DEDUP_REMOVED lines=16> */
.L_x_21859:
[----:B------:R-:W-:Y:S05]  /*0c20*/  BSYNC B2 ;  /* 0x0000000000027941 */ /* 0x000fea0003800000 */
.L_x_21858:
        /* <DEDUP_REMOVED lines=44> */
.L_x_21857:
[----:B------:R-:W-:Y:S05]  /*0ef0*/  BSYNC B1 ;  /* 0x0000000000017941 */ /* 0x000fea0003800000 */
.L_x_21856:
        /* <DEDUP_REMOVED lines=10> */
.L_x_21852:
[----:B0-----:R-:W-:Y:S05]  /*0fa0*/  BSYNC B0 ;  /* 0x0000000000007941 */ /* 0x001fea0003800000 */
.L_x_21851:
        /* <DEDUP_REMOVED lines=18> */
.L_x_21863:
[----:B------:R-:W-:Y:S02]  /*10d0*/  IMAD.MOV.U32 R94, RZ, RZ, R112 ;  /* 0x000000ffff5e7224 */ /* 0x000fe400078e0070 */
.L_x_21864:
[----:B------:R-:W-:Y:S05]  /*10e0*/  BSYNC B1 ;  /* 0x0000000000017941 */ /* 0x000fea0003800000 */
.L_x_21862:
        /* <DEDUP_REMOVED lines=16> */
.L_x_21868:
[----:B------:R-:W-:Y:S05]  /*11f0*/  BSYNC B2 ;  /* 0x0000000000027941 */ /* 0x000fea0003800000 */
.L_x_21867:
        /* <DEDUP_REMOVED lines=44> */
.L_x_21866:
[----:B------:R-:W-:Y:S05]  /*14c0*/  BSYNC B1 ;  /* 0x0000000000017941 */ /* 0x000fea0003800000 */
.L_x_21865:
        /* <DEDUP_REMOVED lines=10> */
.L_x_21861:
[----:B------:R-:W-:Y:S05]  /*1570*/  BSYNC B0 ;  /* 0x0000000000007941 */ /* 0x000fea0003800000 */
.L_x_21860:
        /* <DEDUP_REMOVED lines=18> */
.L_x_21872:
[----:B------:R-:W-:Y:S02]  /*16a0*/  IMAD.MOV.U32 R94, RZ, RZ, R112 ;  /* 0x000000ffff5e7224 */ /* 0x000fe400078e0070 */
.L_x_21873:
[----:B------:R-:W-:Y:S05]  /*16b0*/  BSYNC B1 ;  /* 0x0000000000017941 */ /* 0x000fea0003800000 */
.L_x_21871:
        /* <DEDUP_REMOVED lines=16> */
.L_x_21877:
[----:B------:R-:W-:Y:S05]  /*17c0*/  BSYNC B2 ;  /* 0x0000000000027941 */ /* 0x000fea0003800000 */
.L_x_21876:
        /* <DEDUP_REMOVED lines=44> */
.L_x_21875:
[----:B------:R-:W-:Y:S05]  /*1a90*/  BSYNC B1 ;  /* 0x0000000000017941 */ /* 0x000fea0003800000 */
.L_x_21874:
        /* <DEDUP_REMOVED lines=10> */
.L_x_21870:
[----:B------:R-:W-:Y:S05]  /*1b40*/  BSYNC B0 ;  /* 0x0000000000007941 */ /* 0x000fea0003800000 */
.L_x_21869:
        /* <DEDUP_REMOVED lines=18> */
.L_x_21881:
[----:B------:R-:W-:Y:S02]  /*1c70*/  IMAD.MOV.U32 R97, RZ, RZ, R112 ;  /* 0x000000ffff617224 */ /* 0x000fe400078e0070 */
.L_x_21882:
[----:B------:R-:W-:Y:S05]  /*1c80*/  BSYNC B1 ;  /* 0x0000000000017941 */ /* 0x000fea0003800000 */
.L_x_21880:
        /* <DEDUP_REMOVED lines=16> */
.L_x_21886:
[----:B------:R-:W-:Y:S05]  /*1d90*/  BSYNC B2 ;  /* 0x0000000000027941 */ /* 0x000fea0003800000 */
.L_x_21885:
        /* <DEDUP_REMOVED lines=44> */
.L_x_21884:
[----:B------:R-:W-:Y:S05]  /*2060*/  BSYNC B1 ;  /* 0x0000000000017941 */ /* 0x000fea0003800000 */
.L_x_21883:
        /* <DEDUP_REMOVED lines=10> */
.L_x_21879:
[----:B------:R-:W-:Y:S05]  /*2110*/  BSYNC B0 ;  /* 0x0000000000007941 */ /* 0x000fea0003800000 */
.L_x_21878:
        /* <DEDUP_REMOVED lines=18> */
.L_x_21888:
[----:B------:R-:W-:Y:S05]  /*2240*/  BSYNC B0 ;  /* 0x0000000000007941 */ /* 0x000fea0003800000 */
.L_x_21887:
        /* <DEDUP_REMOVED lines=21> */
.L_x_21892:
[----:B------:R-:W-:Y:S02]  /*23a0*/  IMAD.MOV.U32 R89, RZ, RZ, R112 ;  /* 0x000000ffff597224 */ /* 0x000fe400078e0070 */
.L_x_21893:
[----:B------:R-:W-:Y:S05]  /*23b0*/  BSYNC B1 ;  /* 0x0000000000017941 */ /* 0x000fea0003800000 */
.L_x_21891:
        /* <DEDUP_REMOVED lines=16> */
.L_x_21897:
[----:B------:R-:W-:Y:S05]  /*24c0*/  BSYNC B2 ;  /* 0x0000000000027941 */ /* 0x000fea0003800000 */
.L_x_21896:
        /* <DEDUP_REMOVED lines=44> */
.L_x_21895:
[----:B------:R-:W-:Y:S05]  /*2790*/  BSYNC B1 ;  /* 0x0000000000017941 */ /* 0x000fea0003800000 */
.L_x_21894:
        /* <DEDUP_REMOVED lines=10> */
.L_x_21890:
[----:B0-----:R-:W-:Y:S05]  /*2840*/  BSYNC B0 ;  /* 0x0000000000007941 */ /* 0x001fea0003800000 */
.L_x_21889:
        /* <DEDUP_REMOVED lines=18> */
.L_x_21901:
[----:B------:R-:W-:Y:S02]  /*2970*/  IMAD.MOV.U32 R90, RZ, RZ, R112 ;  /* 0x000000ffff5a7224 */ /* 0x000fe400078e0070 */
.L_x_21902:
[----:B------:R-:W-:Y:S05]  /*2980*/  BSYNC B1 ;  /* 0x0000000000017941 */ /* 0x000fea0003800000 */
.L_x_21900:
        /* <DEDUP_REMOVED lines=16> */
.L_x_21906:
[----:B------:R-:W-:Y:S05]  /*2a90*/  BSYNC B2 ;  /* 0x0000000000027941 */ /* 0x000fea0003800000 */
.L_x_21905:
        /* <DEDUP_REMOVED lines=44> */
.L_x_21904:
[----:B------:R-:W-:Y:S05]  /*2d60*/  BSYNC B1 ;  /* 0x0000000000017941 */ /* 0x000fea0003800000 */
.L_x_21903:
        /* <DEDUP_REMOVED lines=10> */
.L_x_21899:
[----:B------:R-:W-:Y:S05]  /*2e10*/  BSYNC B0 ;  /* 0x0000000000007941 */ /* 0x000fea0003800000 */
.L_x_21898:
        /* <DEDUP_REMOVED lines=18> */
.L_x_21910:
[----:B------:R-:W-:Y:S02]  /*2f40*/  IMAD.MOV.U32 R91, RZ, RZ, R112 ;  /* 0x000000ffff5b7224 */ /* 0x000fe400078e0070 */
.L_x_21911:
[----:B------:R-:W-:Y:S05]  /*2f50*/  BSYNC B1 ;  /* 0x0000000000017941 */ /* 0x000fea0003800000 */
.L_x_21909:
        /* <DEDUP_REMOVED lines=16> */
.L_x_21915:
[----:B------:R-:W-:Y:S05]  /*3060*/  BSYNC B2 ;  /* 0x0000000000027941 */ /* 0x000fea0003800000 */
.L_x_21914:
        /* <DEDUP_REMOVED lines=44> */
.L_x_21913:
[----:B------:R-:W-:Y:S05]  /*3330*/  BSYNC B1 ;  /* 0x0000000000017941 */ /* 0x000fea0003800000 */
.L_x_21912:
        /* <DEDUP_REMOVED lines=10> */
.L_x_21908:
[----:B------:R-:W-:Y:S05]  /*33e0*/  BSYNC B0 ;  /* 0x0000000000007941 */ /* 0x000fea0003800000 */
.L_x_21907:
        /* <DEDUP_REMOVED lines=18> */
.L_x_21919:
[----:B------:R-:W-:Y:S02]  /*3510*/  IMAD.MOV.U32 R94, RZ, RZ, R112 ;  /* 0x000000ffff5e7224 */ /* 0x000fe400078e0070 */
.L_x_21920:
[----:B------:R-:W-:Y:S05]  /*3520*/  BSYNC B1 ;  /* 0x0000000000017941 */ /* 0x000fea0003800000 */
.L_x_21918:
        /* <DEDUP_REMOVED lines=16> */
.L_x_21924:
[----:B------:R-:W-:Y:S05]  /*3630*/  BSYNC B2 ;  /* 0x0000000000027941 */ /* 0x000fea0003800000 */
.L_x_21923:
        /* <DEDUP_REMOVED lines=44> */
.L_x_21922:
[----:B------:R-:W-:Y:S05]  /*3900*/  BSYNC B1 ;  /* 0x0000000000017941 */ /* 0x000fea0003800000 */
.L_x_21921:
        /* <DEDUP_REMOVED lines=10> */
.L_x_21917:
[----:B------:R-:W-:Y:S05]  /*39b0*/  BSYNC B0 ;  /* 0x0000000000007941 */ /* 0x000fea0003800000 */
.L_x_21916:
        /* <DEDUP_REMOVED lines=17> */
.L_x_21926:
[----:B------:R-:W-:Y:S05]  /*3ad0*/  BSYNC B0 ;  /* 0x0000000000007941 */ /* 0x000fea0003800000 */
.L_x_21925:
        /* <DEDUP_REMOVED lines=21> */
.L_x_21930:
[----:B------:R-:W-:Y:S02]  /*3c30*/  IMAD.MOV.U32 R93, RZ, RZ, R112 ;  /* 0x000000ffff5d7224 */ /* 0x000fe400078e0070 */
.L_x_21931:
[----:B------:R-:W-:Y:S05]  /*3c40*/  BSYNC B1 ;  /* 0x0000000000017941 */ /* 0x000fea0003800000 */
.L_x_21929:
        /* <DEDUP_REMOVED lines=16> */
.L_x_21935:
[----:B------:R-:W-:Y:S05]  /*3d50*/  BSYNC B2 ;  /* 0x0000000000027941 */ /* 0x000fea0003800000 */
.L_x_21934:
        /* <DEDUP_REMOVED lines=44> */
.L_x_21933:
[----:B------:R-:W-:Y:S05]  /*4020*/  BSYNC B1 ;  /* 0x0000000000017941 */ /* 0x000fea0003800000 */
.L_x_21932:
        /* <DEDUP_REMOVED lines=10> */
.L_x_21928:
[----:B0-----:R-:W-:Y:S05]  /*40d0*/  BSYNC B0 ;  /* 0x0000000000007941 */ /* 0x001fea0003800000 */
.L_x_21927:
        /* <DEDUP_REMOVED lines=18> */
.L_x_21939:
[----:B------:R-:W-:Y:S02]  /*4200*/  IMAD.MOV.U32 R94, RZ, RZ, R112 ;  /* 0x000000ffff5e7224 */ /* 0x000fe400078e0070 */
.L_x_21940:
[----:B------:R-:W-:Y:S05]  /*4210*/  BSYNC B1 ;  /* 0x0000000000017941 */ /* 0x000fea0003800000 */
.L_x_21938:
        /* <DEDUP_REMOVED lines=16> */
.L_x_21944:
[----:B------:R-:W-:Y:S05]  /*4320*/  BSYNC B2 ;  /* 0x0000000000027941 */ /* 0x000fea0003800000 */
.L_x_21943:
        /* <DEDUP_REMOVED lines=44> */
.L_x_21942:
[----:B------:R-:W-:Y:S05]  /*45f0*/  BSYNC B1 ;  /* 0x0000000000017941 */ /* 0x000fea0003800000 */
.L_x_21941:
        /* <DEDUP_REMOVED lines=10> */
.L_x_21937:
[----:B------:R-:W-:Y:S05]  /*46a0*/  BSYNC B0 ;  /* 0x0000000000007941 */ /* 0x000fea0003800000 */
.L_x_21936:
        /* <DEDUP_REMOVED lines=18> */
.L_x_21948:
[----:B------:R-:W-:Y:S02]  /*47d0*/  IMAD.MOV.U32 R95, RZ, RZ, R112 ;  /* 0x000000ffff5f7224 */ /* 0x000fe400078e0070 */
.L_x_21949:
[----:B------:R-:W-:Y:S05]  /*47e0*/  BSYNC B1 ;  /* 0x0000000000017941 */ /* 0x000fea0003800000 */
.L_x_21947:
        /* <DEDUP_REMOVED lines=16> */
.L_x_21953:
[----:B------:R-:W-:Y:S05]  /*48f0*/  BSYNC B2 ;  /* 0x0000000000027941 */ /* 0x000fea0003800000 */
.L_x_21952:
        /* <DEDUP_REMOVED lines=44> */
.L_x_21951:
[----:B------:R-:W-:Y:S05]  /*4bc0*/  BSYNC B1 ;  /* 0x0000000000017941 */ /* 0x000fea0003800000 */
.L_x_21950:
        /* <DEDUP_REMOVED lines=10> */
.L_x_21946:
[----:B------:R-:W-:Y:S05]  /*4c70*/  BSYNC B0 ;  /* 0x0000000000007941 */ /* 0x000fea0003800000 */
.L_x_21945:
        /* <DEDUP_REMOVED lines=18> */
.L_x_21957:
[----:B------:R-:W-:Y:S02]  /*4da0*/  IMAD.MOV.U32 R98, RZ, RZ, R112 ;  /* 0x000000ffff627224 */ /* 0x000fe400078e0070 */
.L_x_21958:
[----:B------:R-:W-:Y:S05]  /*4db0*/  BSYNC B1 ;  /* 0x0000000000017941 */ /* 0x000fea0003800000 */
.L_x_21956:
        /* <DEDUP_REMOVED lines=16> */
.L_x_21962:
[----:B------:R-:W-:Y:S05]  /*4ec0*/  BSYNC B2 ;  /* 0x0000000000027941 */ /* 0x000fea0003800000 */
.L_x_21961:
        /* <DEDUP_REMOVED lines=44> */
.L_x_21960:
[----:B------:R-:W-:Y:S05]  /*5190*/  BSYNC B1 ;  /* 0x0000000000017941 */ /* 0x000fea0003800000 */
.L_x_21959:
        /* <DEDUP_REMOVED lines=10> */
.L_x_21955:
[----:B------:R-:W-:Y:S05]  /*5240*/  BSYNC B0 ;  /* 0x0000000000007941 */ /* 0x000fea0003800000 */
.L_x_21954:
        /* <DEDUP_REMOVED lines=11> */
[----:B------:R-:W-:-:S03]  /*5300*/  LOP3.LUT R99, R116, 0xff, RZ, 0xc0, !PT ;  /* 0x000000ff74637812 */ /* 0x000fc600078ec0ff */
[----:B------:R-:W-:-:S05]  /*5310*/  IMAD R97, R97, 0x1000000, R98 ;  /* 0x0100000061617824 */ /* 0x000fca00078e0262 */
[----:B------:R-:W-:Y:S01]  /*5320*/  LEA R122, R122, R97, 0x8 ;  /* 0x000000617a7a7211 */ /* 0x000fe200078e40ff */
[----:B------:R-:W-:-:S04]  /*5330*/  IMAD.WIDE.U32 R96, R96, R123, c[0x0][0x190] ;  /* 0x0000640060607625 */ /* 0x000fc800078e007b */
[----:B------:R-:W-:-:S05]  /*5340*/  IMAD.IADD R99, R122, 0x1, R99 ;  /* 0x000000017a637824 */ /* 0x000fca00078e0263 */
[----:B------:R0:W-:Y:S02]  /*5350*/  STG.E [R96.64], R99 ;  /* 0x0000006360007986 */ /* 0x0001e4000c101906 */
.L_x_21964:
[----:B------:R-:W-:Y:S05]  /*5360*/  BSYNC B0 ;  /* 0x0000000000007941 */ /* 0x000fea0003800000 */
.L_x_21963:
        /* <DEDUP_REMOVED lines=21> */
.L_x_21968:
[----:B------:R-:W-:Y:S02]  /*54c0*/  MOV R97, R112 ;  /* 0x0000007000617202 */ /* 0x000fe40000000f00 */
.L_x_21969:
[----:B------:R-:W-:Y:S05]  /*54d0*/  BSYNC B1 ;  /* 0x0000000000017941 */ /* 0x000fea0003800000 */
.L_x_21967:
        /* <DEDUP_REMOVED lines=16> */
.L_x_21973:
[----:B------:R-:W-:Y:S05]  /*55e0*/  BSYNC B2 ;  /* 0x0000000000027941 */ /* 0x000fea0003800000 */
.L_x_21972:
        /* <DEDUP_REMOVED lines=44> */
.L_x_21971:
[----:B------:R-:W-:Y:S05]  /*58b0*/  BSYNC B1 ;  /* 0x0000000000017941 */ /* 0x000fea0003800000 */
.L_x_21970:
        /* <DEDUP_REMOVED lines=10> */
.L_x_21966:
[----:B0-----:R-:W-:Y:S05]  /*5960*/  BSYNC B0 ;  /* 0x0000000000007941 */ /* 0x001fea0003800000 */
.L_x_21965:
        /* <DEDUP_REMOVED lines=18> */
.L_x_21977:
[----:B------:R-:W-:Y:S02]  /*5a90*/  MOV R98, R112 ;  /* 0x0000007000627202 */ /* 0x000fe40000000f00 */
.L_x_21978:
[----:B------:R-:W-:Y:S05]  /*5aa0*/  BSYNC B1 ;  /* 0x0000000000017941 */ /* 0x000fea0003800000 */
.L_x_21976:
        /* <DEDUP_REMOVED lines=16> */
.L_x_21982:
[----:B------:R-:W-:Y:S05]  /*5bb0*/  BSYNC B2 ;  /* 0x0000000000027941 */ /* 0x000fea0003800000 */
.L_x_21981:
        /* <DEDUP_REMOVED lines=44> */
.L_x_21980:
[----:B------:R-:W-:Y:S05]  /*5e80*/  BSYNC B1 ;  /* 0x0000000000017941 */ /* 0x000fea0003800000 */
.L_x_21979:
        /* <DEDUP_REMOVED lines=10> */
.L_x_21975:
[----:B------:R-:W-:Y:S05]  /*5f30*/  BSYNC B0 ;  /* 0x0000000000007941 */ /* 0x000fea0003800000 */
.L_x_21974:
        /* <DEDUP_REMOVED lines=18> */
.L_x_21986:
[----:B------:R-:W-:Y:S02]  /*6060*/  MOV R99, R112 ;  /* 0x0000007000637202 */ /* 0x000fe40000000f00 */
.L_x_21987:
[----:B------:R-:W-:Y:S05]  /*6070*/  BSYNC B1 ;  /* 0x0000000000017941 */ /* 0x000fea0003800000 */
.L_x_21985:
        /* <DEDUP_REMOVED lines=16> */
.L_x_21991:
[----:B------:R-:W-:Y:S05]  /*6180*/  BSYNC B2 ;  /* 0x0000000000027941 */ /* 0x000fea0003800000 */
.L_x_21990:
        /* <DEDUP_REMOVED lines=44> */
.L_x_21989:
[----:B------:R-:W-:Y:S05]  /*6450*/  BSYNC B1 ;  /* 0x0000000000017941 */ /* 0x000fea0003800000 */
.L_x_21988:
        /* <DEDUP_REMOVED lines=10> */
.L_x_21984:
[----:B------:R-:W-:Y:S05]  /*6500*/  BSYNC B0 ;  /* 0x0000000000007941 */ /* 0x000fea0003800000 */
.L_x_21983:
        /* <DEDUP_REMOVED lines=18> */
.L_x_21995:
[----:B------:R-:W-:Y:S02]  /*6630*/  MOV R102, R112 ;  /* 0x0000007000667202 */ /* 0x000fe40000000f00 */
.L_x_21996:
[----:B------:R-:W-:Y:S05]  /*6640*/  BSYNC B1 ;  /* 0x0000000000017941 */ /* 0x000fea0003800000 */
.L_x_21994:
        /* <DEDUP_REMOVED lines=16> */
.L_x_22000:
[----:B------:R-:W-:Y:S05]  /*6750*/  BSYNC B2 ;  /* 0x0000000000027941 */ /* 0x000fea0003800000 */
.L_x_21999:
        /* <DEDUP_REMOVED lines=44> */
.L_x_21998:
[----:B------:R-:W-:Y:S05]  /*6a20*/  BSYNC B1 ;  /* 0x0000000000017941 */ /* 0x000fea0003800000 */
.L_x_21997:
        /* <DEDUP_REMOVED lines=10> */
.L_x_21993:
[----:B------:R-:W-:Y:S05]  /*6ad0*/  BSYNC B0 ;  /* 0x0000000000007941 */ /* 0x000fea0003800000 */
.L_x_21992:
        /* <DEDUP_REMOVED lines=17> */
.L_x_22002:
[----:B------:R-:W-:Y:S05]  /*6bf0*/  BSYNC B0 ;  /* 0x0000000000007941 */ /* 0x000fea0003800000 */
.L_x_22001:
        /* <DEDUP_REMOVED lines=21> */
.L_x_22006:
[----:B------:R-:W-:Y:S02]  /*6d50*/  IMAD.MOV.U32 R101, RZ, RZ, R112 ;  /* 0x000000ffff657224 */ /* 0x000fe400078e0070 */
.L_x_22007:
[----:B------:R-:W-:Y:S05]  /*6d60*/  BSYNC B1 ;  /* 0x0000000000017941 */ /* 0x000fea0003800000 */
.L_x_22005:
        /* <DEDUP_REMOVED lines=16> */
.L_x_22011:
[----:B------:R-:W-:Y:S05]  /*6e70*/  BSYNC B2 ;  /* 0x0000000000027941 */ /* 0x000fea0003800000 */
.L_x_22010:
        /* <DEDUP_REMOVED lines=44> */
.L_x_22009:
[----:B------:R-:W-:Y:S05]  /*7140*/  BSYNC B1 ;  /* 0x0000000000017941 */ /* 0x000fea0003800000 */
.L_x_22008:
        /* <DEDUP_REMOVED lines=10> */
.L_x_22004:
[----:B0-----:R-:W-:Y:S05]  /*71f0*/  BSYNC B0 ;  /* 0x0000000000007941 */ /* 0x001fea0003800000 */
.L_x_22003:
        /* <DEDUP_REMOVED lines=18> */
.L_x_22015:
[----:B------:R-:W-:Y:S02]  /*7320*/  IMAD.MOV.U32 R102, RZ, RZ, R112 ;  /* 0x000000ffff667224 */ /* 0x000fe400078e0070 */
.L_x_22016:
[----:B------:R-:W-:Y:S05]  /*7330*/  BSYNC B1 ;  /* 0x0000000000017941 */ /* 0x000fea0003800000 */
.L_x_22014:
        /* <DEDUP_REMOVED lines=16> */
.L_x_22020:
[----:B------:R-:W-:Y:S05]  /*7440*/  BSYNC B2 ;  /* 0x0000000000027941 */ /* 0x000fea0003800000 */
.L_x_22019:
        /* <DEDUP_REMOVED lines=44> */
.L_x_22018:
[----:B------:R-:W-:Y:S05]  /*7710*/  BSYNC B1 ;  /* 0x0000000000017941 */ /* 0x000fea0003800000 */
.L_x_22017:
        /* <DEDUP_REMOVED lines=10> */
.L_x_22013:
[----:B------:R-:W-:Y:S05]  /*77c0*/  BSYNC B0 ;  /* 0x0000000000007941 */ /* 0x000fea0003800000 */
.L_x_22012:
        /* <DEDUP_REMOVED lines=18> */
.L_x_22024:
[----:B------:R-:W-:Y:S02]  /*78f0*/  IMAD.MOV.U32 R103, RZ, RZ, R112 ;  /* 0x000000ffff677224 */ /* 0x000fe400078e0070 */
.L_x_22025:
[----:B------:R-:W-:Y:S05]  /*7900*/  BSYNC B1 ;  /* 0x0000000000017941 */ /* 0x000fea0003800000 */
.L_x_22023:
        /* <DEDUP_REMOVED lines=16> */
.L_x_22029:
[----:B------:R-:W-:Y:S05]  /*7a10*/  BSYNC B2 ;  /* 0x0000000000027941 */ /* 0x000fea0003800000 */
.L_x_22028:
        /* <DEDUP_REMOVED lines=44> */
.L_x_22027:
[----:B------:R-:W-:Y:S05]  /*7ce0*/  BSYNC B1 ;  /* 0x0000000000017941 */ /* 0x000fea0003800000 */
.L_x_22026:
        /* <DEDUP_REMOVED lines=10> */
.L_x_22022:
[----:B------:R-:W-:Y:S05]  /*7d90*/  BSYNC B0 ;  /* 0x0000000000007941 */ /* 0x000fea0003800000 */
.L_x_22021:
        /* <DEDUP_REMOVED lines=18> */
.L_x_22033:
[----:B------:R-:W-:Y:S02]  /*7ec0*/  IMAD.MOV.U32 R122, RZ, RZ, R112 ;  /* 0x000000ffff7a7224 */ /* 0x000fe400078e0070 */
.L_x_22034:
[----:B------:R-:W-:Y:S05]  /*7ed0*/  BSYNC B1 ;  /* 0x0000000000017941 */ /* 0x000fea0003800000 */
.L_x_22032:
        /* <DEDUP_REMOVED lines=16> */
.L_x_22038:
[----:B------:R-:W-:Y:S05]  /*7fe0*/  BSYNC B2 ;  /* 0x0000000000027941 */ /* 0x000fea0003800000 */
.L_x_22037:
        /* <DEDUP_REMOVED lines=44> */
.L_x_22036:
[----:B------:R-:W-:Y:S05]  /*82b0*/  BSYNC B1 ;  /* 0x0000000000017941 */ /* 0x000fea0003800000 */
.L_x_22035:
        /* <DEDUP_REMOVED lines=10> */
.L_x_22031:
[----:B------:R-:W-:Y:S05]  /*8360*/  BSYNC B0 ;  /* 0x0000000000007941 */ /* 0x000fea0003800000 */
.L_x_22030:
[-C--:B------:R-:W-:Y:S01]  /*8370*/  IMAD.WIDE.U32 R130, R107, R124.reuse, c[0x0][0x188] ;  /* 0x000062006b827625 */ /* 0x080fe200078e007c */
[----:B------:R-:W-:Y:S01]  /*8380*/  IADD3 R125, R105, 0x280, RZ ;  /* 0x00000280697d7810 */ /* 0x000fe20007ffe0ff */
[----:B------:R-:W-:Y:S01]  /*8390*/  BSSY B0, `(.L_x_22039) ;  /* 0x000000f000007945 */ /* 0x000fe20003800000 */
[----:B------:R-:W-:Y:S02]  /*83a0*/  IADD3 R126, R104, 0x280, RZ ;  /* 0x00000280687e7810 */ /* 0x000fe40007ffe0ff */
[----:B------:R0:W-:Y:S01]  /*83b0*/  STG.E.128 [R130.64], R100 ;  /* 0x0000006482007986 */ /* 0x0001e2000c101d06 */
[----:B------:R-:W-:Y:S01]  /*83c0*/  @P0 IMAD.WIDE.U32 R128, R125, R124, c[0x0][0x180] ;  /* 0x000060007d800625 */ /* 0x000fe200078e007c */
[----:B------:R-:W-:Y:S05]  /*83d0*/  @!P2 BRA `(.L_x_22040) ;  /* 0x000000a00000a947 */ /* 0x000fea0003800000 */
[----:B------:R-:W-:Y:S02]  /*83e0*/  SHF.L.U32 R105, R118, 0x10, RZ ;  /* 0x0000001076697819 */ /* 0x000fe400000006ff */
[----:B------:R-:W-:Y:S02]  /*83f0*/  LOP3.LUT R104, R119, 0xffff, RZ, 0xc0, !PT ;  /* 0x0000ffff77687812 */ /* 0x000fe400078ec0ff */
[----:B------:R-:W-:-:S02]  /*8400*/  LOP3.LUT R105, R105, 0xff0000, RZ, 0xc0, !PT ;  /* 0x00ff000069697812 */ /* 0x000fc400078ec0ff */
[----:B------:R-:W-:-:S03]  /*8410*/  LOP3.LUT R107, R117, 0xff, RZ, 0xc0, !PT ;  /* 0x000000ff756b7812 */ /* 0x000fc600078ec0ff */
[----:B------:R-:W-:Y:S01]  /*8420*/  IMAD R104, R104, 0x1000000, R105 ;  /* 0x0100000068687824 */ /* 0x000fe200078e0269 */
[----:B------:R-:W-:-:S04]  /*8430*/  LOP3.LUT R105, R116, 0xff, RZ, 0xc0, !PT ;  /* 0x000000ff74697812 */ /* 0x000fc800078ec0ff */
[----:B------:R-:W-:Y:S01]  /*8440*/  LEA R104, R107, R104, 0x8 ;  /* 0x000000686b687211 */ /* 0x000fe200078e40ff */
[----:B------:R-:W-:-:S04]  /*8450*/  IMAD.WIDE.U32 R106, R106, R123, c[0x0][0x190] ;  /* 0x000064006a6a7625 */ /* 0x000fc800078e007b */
[----:B------:R-:W-:-:S05]  /*8460*/  IMAD.IADD R105, R104, 0x1, R105 ;  /* 0x0000000168697824 */ /* 0x000fca00078e0269 */
[----:B------:R1:W-:Y:S02]  /*8470*/  STG.E [R106.64], R105 ;  /* 0x000000696a007986 */ /* 0x0003e4000c101906 */
.L_x_22040:
[----:B------:R-:W-:Y:S05]  /*8480*/  BSYNC B0 ;  /* 0x0000000000007941 */ /* 0x000fea0003800000 */
.L_x_22039:
[----:B-1----:R-:W-:Y:S01]  /*8490*/  @P2 IMAD.WIDE.U32 R106, R126, R124, c[0x0][0x170] ;  /* 0x00005c007e6a2625 */ /* 0x002fe200078e007c */
        /* <DEDUP_REMOVED lines=20> */
.L_x_22044:
[----:B------:R-:W-:Y:S02]  /*85e0*/  MOV R105, R112 ;  /* 0x0000007000697202 */ /* 0x000fe40000000f00 */
.L_x_22045:
[----:B------:R-:W-:Y:S05]  /*85f0*/  BSYNC B1 ;  /* 0x0000000000017941 */ /* 0x000fea0003800000 */
.L_x_22043:
        /* <DEDUP_REMOVED lines=16> */
.L_x_22049:
[----:B------:R-:W-:Y:S05]  /*8700*/  BSYNC B2 ;  /* 0x0000000000027941 */ /* 0x000fea0003800000 */
.L_x_22048:
        /* <DEDUP_REMOVED lines=9> */
[----:B0-----:R-:W-:Y:S01]  /*87a0*/  IMAD.WIDE.U32 R130, R3, -0x2daee0ad, RZ ;  /* 0xd2511f5303827825 */ /* 0x001fe200078e00ff */
        /* <DEDUP_REMOVED lines=34> */
.L_x_22047:
[----:B------:R-:W-:Y:S05]  /*89d0*/  BSYNC B1 ;  /* 0x0000000000017941 */ /* 0x000fea0003800000 */
.L_x_22046:
[----:B------:R-:W1:Y:S01]  /*89e0*/  I2F.U32 R104, R105 ;  /* 0x0000006900687306 */ /* 0x000e620000201000 */
[----:B------:R-:W-:Y:S02]  /*89f0*/  IMAD.MOV.U32 R107, RZ, RZ, 0x2f800000 ;  /* 0x2f800000ff6b7424 */ /* 0x000fe400078e00ff */
[----:B-----5:R-:W-:-:S04]  /*8a00*/  FMUL.FTZ R106, R80, c[0x0][0x1ec] ;  /* 0x00007b00506a7a20 */ /* 0x020fc80000410000 */
[----:B------:R-:W-:Y:S02]  /*8a10*/  FMUL.FTZ R106, R106, c[0x0][0x1e8] ;  /* 0x00007a006a6a7a20 */ /* 0x000fe40000410000 */
[----:B-1----:R-:W-:-:S05]  /*8a20*/  FFMA.FTZ R104, R104, R107, 1.1641532182693481445e-10 ;  /* 0x2f00000068687423 */ /* 0x002fca000001006b */
[----:B------:R-:W-:-:S04]  /*8a30*/  FSETP.GTU.FTZ.AND P1, PT, R104, c[0x0][0x1e4], PT ;  /* 0x0000790068007a0b */ /* 0x000fc80003f3c000 */
[----:B------:R-:W-:Y:S02]  /*8a40*/  FSEL R107, R106, RZ, !P1 ;  /* 0x000000ff6a6b7208 */ /* 0x000fe40004800000 */
[----:B------:R-:W-:-:S03]  /*8a50*/  SEL R116, RZ, 0x1, P1 ;  /* 0x00000001ff747807 */ /* 0x000fc60000800000 */
[----:B------:R-:W-:-:S04]  /*8a60*/  FMUL.FTZ R104, R4, R107 ;  /* 0x0000006b04687220 */ /* 0x000fc80000410000 */
[----:B------:R-:W-:Y:S02]  /*8a70*/  @P0 FADD.FTZ R104, R76, R104 ;  /* 0x000000684c680221 */ /* 0x000fe40000010000 */
.L_x_22042:
[----:B-1----:R-:W-:Y:S05]  /*8a80*/  BSYNC B0 ;  /* 0x0000000000007941 */ /* 0x002fea0003800000 */
.L_x_22041:
        /* <DEDUP_REMOVED lines=18> */
.L_x_22053:
[----:B------:R-:W-:Y:S02]  /*8bb0*/  MOV R106, R112 ;  /* 0x00000070006a7202 */ /* 0x000fe40000000f00 */
.L_x_22054:
[----:B------:R-:W-:Y:S05]  /*8bc0*/  BSYNC B1 ;  /* 0x0000000000017941 */ /* 0x000fea0003800000 */
.L_x_22052:
        /* <DEDUP_REMOVED lines=16> */
.L_x_22058:
[----:B------:R-:W-:Y:S05]  /*8cd0*/  BSYNC B2 ;  /* 0x0000000000027941 */ /* 0x000fea0003800000 */
.L_x_22057:
[C---:B------:R-:W-:Y:S01]  /*8ce0*/  IMAD.HI.U32 R108, R109.reuse, -0x326172a9, RZ ;  /* 0xcd9e8d576d6c7827 */ /* 0x040fe200078e00ff */
[----:B------:R-:W-:Y:S01]  /*8cf0*/  LOP3.LUT R112, R112, UR5, R113, 0x96, !PT ;  /* 0x0000000570707c12 */ /* 0x000fe2000f8e9671 */
[----:B------:R-:W-:Y:S02]  /*8d00*/  HFMA2.MMA R127, -RZ, RZ, 0, 0 ;  /* 0x00000000ff7f7435 */ /* 0x000fe400000001ff */
        /* <DEDUP_REMOVED lines=41> */
.L_x_22056:
[----:B------:R-:W-:Y:S05]  /*8fa0*/  BSYNC B1 ;  /* 0x0000000000017941 */ /* 0x000fea0003800000 */
.L_x_22055:
        /* <DEDUP_REMOVED lines=10> */
.L_x_22051:
[----:B------:R-:W-:Y:S05]  /*9050*/  BSYNC B0 ;  /* 0x0000000000007941 */ /* 0x000fea0003800000 */
.L_x_22050:
        /* <DEDUP_REMOVED lines=18> */
.L_x_22062:
[----:B------:R-:W-:Y:S02]  /*9180*/  MOV R107, R112 ;  /* 0x00000070006b7202 */ /* 0x000fe40000000f00 */
.L_x_22063:
[----:B------:R-:W-:Y:S05]  /*9190*/  BSYNC B1 ;  /* 0x0000000000017941 */ /* 0x000fea0003800000 */
.L_x_22061:
        /* <DEDUP_REMOVED lines=16> */
.L_x_22067:
[----:B------:R-:W-:Y:S05]  /*92a0*/  BSYNC B2 ;  /* 0x0000000000027941 */ /* 0x000fea0003800000 */
.L_x_22066:
        /* <DEDUP_REMOVED lines=44> */
.L_x_22065:
[----:B------:R-:W-:Y:S05]  /*9570*/  BSYNC B1 ;  /* 0x0000000000017941 */ /* 0x000fea0003800000 */
.L_x_22064:
        /* <DEDUP_REMOVED lines=10> */
.L_x_22060:
[----:B------:R-:W-:Y:S05]  /*9620*/  BSYNC B0 ;  /* 0x0000000000007941 */ /* 0x000fea0003800000 */
.L_x_22059:
        /* <DEDUP_REMOVED lines=18> */
.L_x_22071:
[----:B------:R-:W-:Y:S02]  /*9750*/  MOV R127, R112 ;  /* 0x00000070007f7202 */ /* 0x000fe40000000f00 */
.L_x_22072:
[----:B------:R-:W-:Y:S05]  /*9760*/  BSYNC B1 ;  /* 0x0000000000017941 */ /* 0x000fea0003800000 */
.L_x_22070:
        /* <DEDUP_REMOVED lines=16> */
.L_x_22076:
[----:B------:R-:W-:Y:S05]  /*9870*/  BSYNC B2 ;  /* 0x0000000000027941 */ /* 0x000fea0003800000 */
.L_x_22075:
        /* <DEDUP_REMOVED lines=44> */
.L_x_22074:
[----:B------:R-:W-:Y:S05]  /*9b40*/  BSYNC B1 ;  /* 0x0000000000017941 */ /* 0x000fea0003800000 */
.L_x_22073:
        /* <DEDUP_REMOVED lines=10> */
.L_x_22069:
[----:B------:R-:W-:Y:S05]  /*9bf0*/  BSYNC B0 ;  /* 0x0000000000007941 */ /* 0x000fea0003800000 */
.L_x_22068:
[----:B------:R-:W-:Y:S01]  /*9c00*/  FADD.FTZ R128, RZ, R84 ;  /* 0x00000054ff807221 */ /* 0x000fe20000010000 */
[----:B------:R-:W-:Y:S01]  /*9c10*/  BSSY B0, `(.L_x_22077) ;  /* 0x0000029000007945 */ /* 0x000fe20003800000 */
[----:B------:R-:W-:Y:S01]  /*9c20*/  IMAD.WIDE.U32 R124, R125, R124, c[0x0][0x188] ;  /* 0x000062007d7c7625 */ /* 0x000fe200078e007c */
[----:B------:R-:W-:-:S03]  /*9c30*/  LOP3.LUT P1, RZ, R115, 0xff, RZ, 0xc0, !PT ;  /* 0x000000ff73ff7812 */ /* 0x000fc6000782c0ff */
[----:B------:R-:W-:Y:S01]  /*9c40*/  FADD.FTZ R127, R128, R85 ;  /* 0x00000055807f7221 */ /* 0x000fe20000010000 */
[----:B------:R1:W-:Y:S03]  /*9c50*/  STG.E.128 [R124.64], R104 ;  /* 0x000000687c007986 */ /* 0x0003e6000c101d06 */
        /* <DEDUP_REMOVED lines=13> */
[----:B------:R-:W2:Y:S02]  /*9d30*/  S2R R127, SR_TID.X ;  /* 0x00000000007f7919 */ /* 0x000ea40000002100 */
[----:B------:R-:W-:-:S04]  /*9d40*/  FADD.FTZ R129, R128, R99 ;  /* 0x0000006380817221 */ /* 0x000fc80000010000 */
[----:B------:R-:W-:-:S04]  /*9d50*/  FADD.FTZ R128, R129, R100 ;  /* 0x0000006481807221 */ /* 0x000fc80000010000 */
[----:B------:R-:W-:-:S04]  /*9d60*/  FADD.FTZ R129, R128, R101 ;  /* 0x0000006580817221 */ /* 0x000fc80000010000 */
[----:B------:R-:W-:-:S04]  /*9d70*/  FADD.FTZ R128, R129, R102 ;  /* 0x0000006681807221 */ /* 0x000fc80000010000 */
[----:B------:R-:W-:-:S04]  /*9d80*/  FADD.FTZ R129, R128, R103 ;  /* 0x0000006780817221 */ /* 0x000fc80000010000 */
[----:B0-----:R-:W-:Y:S01]  /*9d90*/  FADD.FTZ R130, R129, R104 ;  /* 0x0000006881827221 */ /* 0x001fe20000010000 */
[----:B--2---:R-:W-:-:S03]  /*9da0*/  SHF.R.U32.HI R128, RZ, 0x5, R127 ;  /* 0x00000005ff807819 */ /* 0x004fc6000001167f */
[----:B------:R-:W-:Y:S01]  /*9db0*/  FADD.FTZ R129, R130, R105 ;  /* 0x0000006982817221 */ /* 0x000fe20000010000 */
[----:B------:R-:W-:Y:S02]  /*9dc0*/  LOP3.LUT P0, RZ, R127, 0x1f, RZ, 0xc0, !PT ;  /* 0x0000001f7fff7812 */ /* 0x000fe4000780c0ff */
[----:B------:R-:W-:Y:S01]  /*9dd0*/  LOP3.LUT R128, R128, 0x7fffffc, RZ, 0xc0, !PT ;  /* 0x07fffffc80807812 */ /* 0x000fe200078ec0ff */
[----:B------:R-:W-:Y:S01]  /*9de0*/  FADD.FTZ R130, R129, R106 ;  /* 0x0000006a81827221 */ /* 0x000fe20000010000 */
[----:B------:R-:W-:Y:S05]  /*9df0*/  @!P2 BRA `(.L_x_22078) ;  /* 0x000000a00000a947 */ /* 0x000fea0003800000 */
[----:B-1----:R-:W-:Y:S02]  /*9e00*/  SHF.L.U32 R125, R118, 0x10, RZ ;  /* 0x00000010767d7819 */ /* 0x002fe400000006ff */
[----:B------:R-:W-:Y:S02]  /*9e10*/  LOP3.LUT R124, R119, 0xffff, RZ, 0xc0, !PT ;  /* 0x0000ffff777c7812 */ /* 0x000fe400078ec0ff */
[----:B------:R-:W-:Y:S02]  /*9e20*/  LOP3.LUT R125, R125, 0xff0000, RZ, 0xc0, !PT ;  /* 0x00ff00007d7d7812 */ /* 0x000fe400078ec0ff */
[----:B------:R-:W-:-:S02]  /*9e30*/  LOP3.LUT R129, R117, 0xff, RZ, 0xc0, !PT ;  /* 0x000000ff75817812 */ /* 0x000fc400078ec0ff */
[----:B------:R-:W-:Y:S01]  /*9e40*/  LOP3.LUT R132, R116, 0xff, RZ, 0xc0, !PT ;  /* 0x000000ff74847812 */ /* 0x000fe200078ec0ff */
[----:B------:R-:W-:-:S05]  /*9e50*/  IMAD R124, R124, 0x1000000, R125 ;  /* 0x010000007c7c7824 */ /* 0x000fca00078e027d */
[----:B------:R-:W-:Y:S01]  /*9e60*/  LEA R129, R129, R124, 0x8 ;  /* 0x0000007c81817211 */ /* 0x000fe200078e40ff */
[----:B------:R-:W-:-:S04]  /*9e70*/  IMAD.WIDE.U32 R124, R126, R123, c[0x0][0x190] ;  /* 0x000064007e7c7625 */ /* 0x000fc800078e007b */
[----:B------:R-:W-:-:S05]  /*9e80*/  IMAD.IADD R129, R129, 0x1, R132 ;  /* 0x0000000181817824 */ /* 0x000fca00078e0284 */
[----:B------:R0:W-:Y:S02]  /*9e90*/  STG.E [R124.64], R129 ;  /* 0x000000817c007986 */ /* 0x0001e4000c101906 */
.L_x_22078:
[----:B-1----:R-:W-:Y:S05]  /*9ea0*/  BSYNC B0 ;  /* 0x0000000000007941 */ /* 0x002fea0003800000 */
.L_x_22077:
[----:B------:R-:W-:Y:S01]  /*9eb0*/  @!P1 IADD3 R128, R128, 0x4, RZ ;  /* 0x0000000480809810 */ /* 0x000fe20007ffe0ff */
[----:B0-----:R-:W-:Y:S01]  /*9ec0*/  FADD.FTZ R125, R130, R107 ;  /* 0x0000006b827d7221 */ /* 0x001fe20000010000 */
[----:B------:R-:W-:Y:S05]  /*9ed0*/  BRA.DIV ~URZ, `(.L_x_22079) ;  /* 0x00000f227f007947 */ /* 0x000fea000b800000 */
[----:B------:R0:W1:Y:S02]  /*9ee0*/  SHFL.BFLY PT, R123, R125, 0x1, 0x1f ;  /* 0x0c201f007d7b7f89 */ /* 0x00006400000e0000 */
.L_x_22085:
        /* <DEDUP_REMOVED lines=68> */
.L_x_22086:
[----:B------:R-:W2:Y:S01]  /*a330*/  S2R R123, SR_TID.X ;  /* 0x00000000007b7919 */ /* 0x000ea20000002100 */
[----:B------:R-:W-:Y:S01]  /*a340*/  @!P0 SHF.R.U32.HI R127, RZ, 0x5, R127 ;  /* 0x00000005ff7f8819 */ /* 0x000fe2000001167f */
[----:B01----:R-:W-:Y:S01]  /*a350*/  FADD.FTZ R125, R132, R125 ;  /* 0x0000007d847d7221 */ /* 0x003fe20000010000 */
[----:B------:R-:W-:Y:S02]  /*a360*/  WARPSYNC 0xffffffff ;  /* 0xffffffff00007948 */ /* 0x000fe40003800000 */
[----:B------:R-:W-:-:S04]  /*a370*/  @!P0 LOP3.LUT R127, R127, 0x3, RZ, 0xc0, !PT ;  /* 0x000000037f7f8812 */ /* 0x000fc800078ec0ff */
[----:B------:R-:W-:-:S05]  /*a380*/  @!P0 IADD3 R127, R128, R127, RZ ;  /* 0x0000007f807f8210 */ /* 0x000fca0007ffe0ff */
[----:B------:R0:W-:Y:S01]  /*a390*/  @!P0 STS.64 [R127.X8], R124 ;  /* 0x0000007c7f008388 */ /* 0x0001e20000008a00 */
[----:B--2---:R-:W-:-:S04]  /*a3a0*/  LOP3.LUT R129, R123, 0x1f, RZ, 0xc0, !PT ;  /* 0x0000001f7b817812 */ /* 0x004fc800078ec0ff */
[----:B------:R-:W-:-:S11]  /*a3b0*/  ISETP.GT.U32.AND P0, PT, R129, 0x3, PT ;  /* 0x000000038100780c */ /* 0x000fd60003f04070 */
[----:B0-----:R-:W-:Y:S01]  /*a3c0*/  BAR.SYNC.DEFER_BLOCKING 0x0 ;  /* 0x0000000000007b1d */ /* 0x001fe20000010000 */
[----:B------:R-:W-:Y:S01]  /*a3d0*/  CS2R R124, SRZ ;  /* 0x00000000007c7805 */ /* 0x000fe2000001ff00 */
[----:B------:R-:W-:Y:S01]  /*a3e0*/  @!P0 IMAD.IADD R128, R128, 0x1, R129 ;  /* 0x0000000180808824 */ /* 0x000fe200078e0281 */
[----:B------:R-:W-:Y:S01]  /*a3f0*/  MOV R126, RZ ;  /* 0x000000ff007e7202 */ /* 0x000fe20000000f00 */
[----:B------:R-:W-:Y:S01]  /*a400*/  @!P0 IMAD.MOV.U32 R126, RZ, RZ, 0x300 ;  /* 0x00000300ff7e8424 */ /* 0x000fe200078e00ff */
[----:B------:R-:W-:Y:S01]  /*a410*/  ISETP.NE.AND P1, PT, RZ, UR8, PT ;  /* 0x00000008ff007c0c */ /* 0x000fe2000bf25270 */
[----:B------:R-:W-:Y:S02]  /*a420*/  BSSY B0, `(.L_x_22081) ;  /* 0x0000096000007945 */ /* 0x000fe40003800000 */
[----:B------:R-:W-:Y:S01]  /*a430*/  I2F R133, R126 ;  /* 0x0000007e00857306 */ /* 0x000fe20000201400 */
[----:B------:R-:W0:Y:S04]  /*a440*/  SHFL.DOWN PT, R127, R126, 0x2, 0x1f ;  /* 0x08401f007e7f7f89 */ /* 0x000e2800000e0000 */
[----:B------:R1:W2:Y:S01]  /*a450*/  @!P0 LDS.64 R124, [R128.X8] ;  /* 0x00000000807c8984 */ /* 0x0002a20000008a00 */
[----:B0-----:R-:W-:-:S02]  /*a460*/  IADD3 R131, R127, R126, RZ ;  /* 0x0000007e7f837210 */ /* 0x001fc40007ffe0ff */
        /* <DEDUP_REMOVED lines=37> */
[----:B-1----:R-:W-:Y:S02]  /*a6c0*/  FMUL.FTZ R125, R131, R131 ;  /* 0x00000083837d7220 */ /* 0x002fe40000410000 */
[----:B--2---:R-:W-:-:S03]  /*a6d0*/  FFMA.FTZ R123, R126, R127, c[0x0][0x228] ;  /* 0x00008a007e7b7623 */ /* 0x004fc6000001007f */
[----:B------:R-:W-:Y:S02]  /*a6e0*/  FSEL R128, R125, RZ, P1 ;  /* 0x000000ff7d807208 */ /* 0x000fe40000800000 */
[C---:B------:R-:W-:Y:S02]  /*a6f0*/  @!P0 LEA R126, P3, R0.reuse, c[0x0][0x1a8], 0x2 ;  /* 0x00006a00007e8a11 */ /* 0x040fe400078610ff */
[C-C-:B------:R-:W-:Y:S01]  /*a700*/  @!P0 LEA.HI.X R125, R0.reuse, c[0x0][0x1a4], R121.reuse, 0x2, P2 ;  /* 0x00006900007d8a11 */ /* 0x140fe200010f1479 */
[----:B------:R-:W-:Y:S01]  /*a710*/  FADD.FTZ R123, R123, R128 ;  /* 0x000000807b7b7221 */ /* 0x000fe20000010000 */
[----:B------:R-:W-:-:S03]  /*a720*/  @!P0 LEA.HI.X R127, R0, c[0x0][0x1ac], R121, 0x2, P3 ;  /* 0x00006b00007f8a11 */ /* 0x000fc600018f1479 */
[----:B------:R0:W-:Y:S02]  /*a730*/  @!P0 STG.E [R124.64], R131 ;  /* 0x000000837c008986 */ /* 0x0001e4000c101906 */
        /* <DEDUP_REMOVED lines=14> */
[----:B------:R-:W-:Y:S01]  /*a820*/  FADD.FTZ R128, -R121, R89 ;  /* 0x0000005979807221 */ /* 0x000fe20000010100 */
[----:B------:R-:W-:Y:S01]  /*a830*/  LEA.HI.SX32 R105, R85, R2, 0x1e ;  /* 0x0000000255697211 */ /* 0x000fe200078ff2ff */
[C---:B------:R-:W-:Y:S02]  /*a840*/  FADD.FTZ R92, -R121.reuse, R92 ;  /* 0x0000005c795c7221 */ /* 0x040fe40000010100 */
[C---:B------:R-:W-:Y:S02]  /*a850*/  FADD.FTZ R96, -R121.reuse, R96 ;  /* 0x0000006079607221 */ /* 0x040fe40000010100 */
[C---:B------:R-:W-:Y:S02]  /*a860*/  FADD.FTZ R98, -R121.reuse, R98 ;  /* 0x0000006279627221 */ /* 0x040fe40000010100 */
[----:B------:R-:W-:Y:S02]  /*a870*/  FADD.FTZ R144, -R121, R104 ;  /* 0x0000006879907221 */ /* 0x000fe40000010100 */
[----:B------:R-:W-:-:S02]  /*a880*/  IMAD.MOV.U32 R104, RZ, RZ, 0x10 ;  /* 0x00000010ff687424 */ /* 0x000fc400078e00ff */
        /* <DEDUP_REMOVED lines=29> */
[----:B------:R-:W-:Y:S02]  /*aa60*/  FMUL.FTZ R103, R123, R94 ;  /* 0x0000005e7b677220 */ /* 0x000fe40000410000 */
[----:B------:R-:W-:Y:S01]  /*aa70*/  FFMA.FTZ R94, R38, R121, R62 ;  /* 0x00000079265e7223 */ /* 0x000fe2000001003e */
[----:B------:R-:W-:Y:S01]  /*aa80*/  IADD3 R121, R105, 0x100, RZ ;  /* 0x0000010069797810 */ /* 0x000fe20007ffe0ff */
[C---:B------:R-:W-:Y:S02]  /*aa90*/  FMUL.FTZ R91, R123.reuse, R88 ;  /* 0x000000587b5b7220 */ /* 0x040fe40000410000 */
[----:B------:R-:W-:-:S02]  /*aaa0*/  FMUL.FTZ R128, R123, R128 ;  /* 0x000000807b807220 */ /* 0x000fc40000410000 */
[C---:B------:R-:W-:Y:S02]  /*aab0*/  FMUL.FTZ R95, R123.reuse, R90 ;  /* 0x0000005a7b5f7220 */ /* 0x040fe40000410000 */
[C---:B------:R-:W-:Y:S02]  /*aac0*/  FMUL.FTZ R130, R123.reuse, R130 ;  /* 0x000000827b827220 */ /* 0x040fe40000410000 */
[C---:B------:R-:W-:Y:S02]  /*aad0*/  FMUL.FTZ R132, R123.reuse, R132 ;  /* 0x000000847b847220 */ /* 0x040fe40000410000 */
[----:B------:R-:W-:Y:S02]  /*aae0*/  FMUL.FTZ R134, R123, R134 ;  /* 0x000000867b867220 */ /* 0x000fe40000410000 */
[----:B0-----:R-:W-:Y:S01]  /*aaf0*/  FFMA.FTZ R92, R36, R107, R60 ;  /* 0x0000006b245c7223 */ /* 0x001fe2000001003c */
[C---:B------:R-:W-:Y:S01]  /*ab00*/  IADD3 R107, R105.reuse, 0x80, RZ ;  /* 0x00000080696b7810 */ /* 0x040fe20007ffe0ff */
[----:B------:R-:W-:Y:S01]  /*ab10*/  FFMA.FTZ R96, R32, R125, R56 ;  /* 0x0000007d20607223 */ /* 0x000fe20000010038 */
[C---:B------:R-:W-:Y:S01]  /*ab20*/  IADD3 R125, R105.reuse, 0x180, RZ ;  /* 0x00000180697d7810 */ /* 0x040fe20007ffe0ff */
        /* <DEDUP_REMOVED lines=34> */
[----:B------:R-:W-:Y:S02]  /*ad50*/  FFMA.FTZ R100, R28, R129, R52 ;  /* 0x000000811c647223 */ /* 0x000fe40000010034 */
[----:B------:R-:W-:-:S05]  /*ad60*/  IMAD.WIDE.U32 R104, R105, R104, c[0x0][0x208] ;  /* 0x0000820069687625 */ /* 0x000fca00078e0068 */
[----:B------:R0:W-:Y:S02]  /*ad70*/  STG.E.128 [R104.64], R100 ;  /* 0x0000006468007986 */ /* 0x0001e4000c101d06 */
.L_x_22082:
[----:B0-----:R-:W-:Y:S05]  /*ad80*/  BSYNC B0 ;  /* 0x0000000000007941 */ /* 0x001fea0003800000 */
.L_x_22081:
[----:B------:R-:W-:Y:S02]  /*ad90*/  IADD3 R0, R0, c[0x0][0x160], RZ ;  /* 0x0000580000007a10 */ /* 0x000fe40007ffe0ff */
[----:B------:R-:W-:Y:S02]  /*ada0*/  LOP3.LUT P1, RZ, R115, 0xff, RZ, 0xc0, !PT ;  /* 0x000000ff73ff7812 */ /* 0x000fe4000782c0ff */
[----:B------:R-:W-:Y:S02]  /*adb0*/  ISETP.GE.AND P0, PT, R0, c[0x0][0x164], PT ;  /* 0x0000590000007a0c */ /* 0x000fe40003f06270 */
[----:B------:R-:W-:-:S11]  /*adc0*/  SEL R115, RZ, 0x1, P1 ;  /* 0x00000001ff737807 */ /* 0x000fd60000800000 */
[----:B-----5:R-:W-:Y:S01]  /*add0*/  @P0 CALL.REL.NOINC `(.L_x_22083) ;  /* 0x0000001000000944 */ /* 0x020fe20003c00000 */
[----:B------:R-:W-:Y:S05]  /*ade0*/  BRA `(.L_x_22084) ;  /* 0xffff5a5000007947 */ /* 0x000fea000383ffff */
.L_x_22083:
[----:B------:R-:W-:Y:S05]  /*adf0*/  EXIT ;  /* 0x000000000000794d */ /* 0x000fea0003800000 */
.L_x_22079:
[----:B------:R-:W-:Y:S01]  /*ae00*/  HFMA2.MMA R126, -RZ, RZ, 0, 5.9604644775390625e-08 ;  /* 0x00000001ff7e7435 */ /* 0x000fe200000001ff */
[----:B------:R-:W-:Y:S01]  /*ae10*/  IMAD.MOV.U32 R123, RZ, RZ, 0x1f ;  /* 0x0000001fff7b7424 */ /* 0x000fe200078e00ff */
[----:B------:R-:W-:Y:S02]  /*ae20*/  MOV R132, 0xffffffff ;  /* 0xffffffff00847802 */ /* 0x000fe40000000f00 */
[----:B------:R-:W-:Y:S02]  /*ae30*/  MOV R130, 0xae50 ;  /* 0x0000ae5000827802 */ /* 0x000fe40000000f00 */
[----:B-----5:R-:W-:Y:S05]  /*ae40*/  CALL.REL.NOINC `($__internal_159_$__cuda_sm70_shflsync_bfly_p) ;  /* 0x000006a000007944 */ /* 0x020fea0003c00000 */
[----:B01----:R-:W-:Y:S05]  /*ae50*/  BRA `(.L_x_22085) ;  /* 0xfffff09000007947 */ /* 0x003fea000383ffff */
.L_x_22080:
[----:B------:R-:W-:Y:S01]  /*ae60*/  HFMA2.MMA R126, -RZ, RZ, 0, 1.1920928955078125e-07 ;  /* 0x00000002ff7e7435 */ /* 0x000fe200000001ff */
[----:B0-----:R-:W-:Y:S01]  /*ae70*/  IMAD.MOV.U32 R125, RZ, RZ, R134 ;  /* 0x000000ffff7d7224 */ /* 0x001fe200078e0086 */
[----:B------:R-:W-:Y:S01]  /*ae80*/  MOV R132, 0xffffffff ;  /* 0xffffffff00847802 */ /* 0x000fe20000000f00 */
[----:B------:R-:W-:Y:S01]  /*ae90*/  IMAD.MOV.U32 R123, RZ, RZ, 0x1f ;  /* 0x0000001fff7b7424 */ /* 0x000fe200078e00ff */
[----:B------:R-:W-:Y:S02]  /*aea0*/  MOV R130, 0xaec0 ;  /* 0x0000aec000827802 */ /* 0x000fe40000000f00 */
[----:B-----5:R-:W-:Y:S05]  /*aeb0*/  CALL.REL.NOINC `($__internal_159_$__cuda_sm70_shflsync_bfly_p) ;  /* 0x0000063000007944 */ /* 0x020fea0003c00000 */
[----:B01----:R-:W-:Y:S01]  /*aec0*/  FADD.FTZ R125, R134, R123 ;  /* 0x0000007b867d7221 */ /* 0x003fe20000010000 */
[----:B------:R-:W-:Y:S01]  /*aed0*/  HFMA2.MMA R123, -RZ, RZ, 0, 1.847743988037109375e-06 ;  /* 0x0000001fff7b7435 */ /* 0x000fe200000001ff */
[----:B------:R-:W-:Y:S01]  /*aee0*/  IMAD.MOV.U32 R126, RZ, RZ, 0x4 ;  /* 0x00000004ff7e7424 */ /* 0x000fe200078e00ff */
[----:B------:R-:W-:Y:S01]  /*aef0*/  MOV R130, 0xaf20 ;  /* 0x0000af2000827802 */ /* 0x000fe20000000f00 */
[----:B------:R-:W-:-:S03]  /*af00*/  IMAD.MOV.U32 R132, RZ, RZ, -0x1 ;  /* 0xffffffffff847424 */ /* 0x000fc600078e00ff */
[----:B------:R-:W-:Y:S05]  /*af10*/  CALL.REL.NOINC `($__internal_159_$__cuda_sm70_shflsync_bfly_p) ;  /* 0x000005d000007944 */ /* 0x000fea0003c00000 */
[----:B01----:R-:W-:Y:S01]  /*af20*/  FADD.FTZ R125, R125, R123 ;  /* 0x0000007b7d7d7221 */ /* 0x003fe20000010000 */
[----:B------:R-:W-:Y:S01]  /*af30*/  MOV R126, 0x8 ;  /* 0x00000008007e7802 */ /* 0x000fe20000000f00 */
[----:B------:R-:W-:Y:S01]  /*af40*/  IMAD.MOV.U32 R123, RZ, RZ, 0x1f ;  /* 0x0000001fff7b7424 */ /* 0x000fe200078e00ff */
[----:B------:R-:W-:-:S02]  /*af50*/  MOV R132, 0xffffffff ;  /* 0xffffffff00847802 */ /* 0x000fc40000000f00 */
[----:B------:R-:W-:Y:S02]  /*af60*/  MOV R130, 0xaf80 ;  /* 0x0000af8000827802 */ /* 0x000fe40000000f00 */
[----:B------:R-:W-:Y:S05]  /*af70*/  CALL.REL.NOINC `($__internal_159_$__cuda_sm70_shflsync_bfly_p) ;  /* 0x0000057000007944 */ /* 0x000fea0003c00000 */
[----:B01----:R-:W-:Y:S01]  /*af80*/  FADD.FTZ R125, R125, R123 ;  /* 0x0000007b7d7d7221 */ /* 0x003fe20000010000 */
[----:B------:R-:W-:Y:S01]  /*af90*/  HFMA2.MMA R123, -RZ, RZ, 0, 1.847743988037109375e-06 ;  /* 0x0000001fff7b7435 */ /* 0x000fe200000001ff */
[----:B------:R-:W-:Y:S01]  /*afa0*/  IMAD.MOV.U32 R126, RZ, RZ, 0x10 ;  /* 0x00000010ff7e7424 */ /* 0x000fe200078e00ff */
[----:B------:R-:W-:Y:S01]  /*afb0*/  MOV R130, 0xafe0 ;  /* 0x0000afe000827802 */ /* 0x000fe20000000f00 */
[----:B------:R-:W-:-:S03]  /*afc0*/  IMAD.MOV.U32 R132, RZ, RZ, -0x1 ;  /* 0xffffffffff847424 */ /* 0x000fc600078e00ff */
[----:B------:R-:W-:Y:S05]  /*afd0*/  CALL.REL.NOINC `($__internal_159_$__cuda_sm70_shflsync_bfly_p) ;  /* 0x0000051000007944 */ /* 0x000fea0003c00000 */
        /* <DEDUP_REMOVED lines=54> */
[----:B------:R-:W-:Y:S05]  /*b340*/  CALL.REL.NOINC `($__internal_159_$__cuda_sm70_shflsync_bfly_p) ;  /* 0x000001a000007944 */ /* 0x000fea0003c00000 */
        /* <DEDUP_REMOVED lines=9> */
[----:B------:R-:W-:Y:S02]  /*b3e0*/  MOV R132, 0xffffffff ;  /* 0xffffffff00847802 */ /* 0x000fe40000000f00 */
[----:B------:R-:W-:-:S02]  /*b3f0*/  MOV R130, 0xb410 ;  /* 0x0000b41000827802 */ /* 0x000fc40000000f00 */
        /* <DEDUP_REMOVED lines=13> */
[----:B01----:R-:W-:Y:S01]  /*b4d0*/  IMAD.MOV.U32 R132, RZ, RZ, R123 ;  /* 0x000000ffff847224 */ /* 0x003fe200078e007b */
[----:B------:R-:W-:Y:S05]  /*b4e0*/  BRA `(.L_x_22086) ;  /* 0xffffee4000007947 */ /* 0x000fea000383ffff */
        .weak           $__internal_159_$__cuda_sm70_shflsync_bfly_p
        .type           $__internal_159_$__cuda_sm70_shflsync_bfly_p,@function
        .size           $__internal_159_$__cuda_sm70_shflsync_bfly_p,(.L_x_22247 - $__internal_159_$__cuda_sm70_shflsync_bfly_p)
$__internal_159_$__cuda_sm70_shflsync_bfly_p:
[----:B------:R-:W-:Y:S01]  /*b4f0*/  HFMA2.MMA R131, -RZ, RZ, 0, 0 ;  /* 0x00000000ff837435 */ /* 0x000fe200000001ff */
[----:B------:R-:W-:Y:S04]  /*b500*/  WARPSYNC R132 ;  /* 0x0000008400007348 */ /* 0x000fe80003800000 */
[----:B------:R0:W1:Y:S01]  /*b510*/  SHFL.BFLY PT, R123, R125, R126, R123 ;  /* 0x0c00007e7d7b7389 */ /* 0x00006200000e007b */
[----:B------:R-:W-:Y:S05]  /*b520*/  RET.REL.NODEC R130 `(_ZN10layer_norm13ln_fwd_kernelINS_13Kernel_traitsIfffffjLj3072ELj1ELj1ELj4ELj16ENS_18Kernel_traits_baseILj3072EfffffjLj128EEEEELb1ELb1ELb1ELb1EEEvNS_9FwdParamsE) ;  /* 0xffff4ad082007950 */ /* 0x000fea0003c3ffff */
.L_x_22087:
        /* <DEDUP_REMOVED lines=13> */
.L_x_22247:


//--------------------- .nv.global.init           --------------------------
	.section	.nv.global.init,"aw",@progbits
	.align	4
.nv.global.init:
	.type		mrg32k3aM1SubSeq,@object
	.size		mrg32k3aM1SubSeq,(mrg32k3aM2SubSeq - mrg32k3aM1SubSeq)
mrg32k3aM1SubSeq:
        /*0000*/ 	.byte	0x0b, 0xcc, 0xee, 0x04, 0x73, 0x29, 0x8b, 0x6f, 0xf6, 0x53, 0x03, 0xf6, 0x23, 0xf6, 0xea, 0xda
        /* <DEDUP_REMOVED lines=125> */
	.type		mrg32k3aM2SubSeq,@object
	.size		mrg32k3aM2SubSeq,(mrg32k3aM1 - mrg32k3aM2SubSeq)
mrg32k3aM2SubSeq:
        /* <DEDUP_REMOVED lines=126> */
	.type		mrg32k3aM1,@object
	.size		mrg32k3aM1,(mrg32k3aM1Seq - mrg32k3aM1)
mrg32k3aM1:
        /* <DEDUP_REMOVED lines=144> */
	.type		mrg32k3aM1Seq,@object
	.size		mrg32k3aM1Seq,(mrg32k3aM2 - mrg32k3aM1Seq)
mrg32k3aM1Seq:
        /* <DEDUP_REMOVED lines=144> */
	.type		mrg32k3aM2,@object
	.size		mrg32k3aM2,(mrg32k3aM2Seq - mrg32k3aM2)
mrg32k3aM2:
        /* <DEDUP_REMOVED lines=144> */
	.type		mrg32k3aM2Seq,@object
	.size		mrg32k3aM2Seq,(precalc_xorwow_matrix - mrg32k3aM2Seq)
mrg32k3aM2Seq:
        /* <DEDUP_REMOVED lines=144> */
	.type		precalc_xorwow_matrix,@object
	.size		precalc_xorwow_matrix,(precalc_xorwow_offset_matrix - precalc_xorwow_matrix)
precalc_xorwow_matrix:
        /* <DEDUP_REMOVED lines=6400> */
	.type		precalc_xorwow_offset_matrix,@object
	.size		precalc_xorwow_offset_matrix,(.L_1 - precalc_xorwow_offset_matrix)
precalc_xorwow_offset_matrix:
        /* <DEDUP_REMOVED lines=6400> */
.L_1:


//--------------------- .nv.shared._ZN10layer_norm13ln_fwd_kernelINS_13Kernel_traitsI13__nv_bfloat16S2_S2_S2_fjLj3072ELj1ELj1ELj4ELj16ENS_18Kernel_traits_baseILj3072ES2_S2_S2_S2_fjLj128EEEEELb0ELb0ELb0ELb0EEEvNS_9FwdParamsE --------------------------
	.section	.nv.shared._ZN10layer_norm13ln_fwd_kernelINS_13Kernel_traitsI13__nv_bfloat16S2_S2_S2_fjLj3072ELj1ELj1ELj4ELj16ENS_18Kernel_traits_baseILj3072ES2_S2_S2_S2_fjLj128EEEEELb0ELb0ELb0ELb0EEEvNS_9FwdParamsE,"aw",@nobits
	.sectionflags	@""
	.align	16


//--------------------- .nv.shared._ZN10layer_norm13ln_fwd_kernelINS_13Kernel_traitsI13__nv_bfloat16S2_S2_S2_fjLj3072ELj1ELj1ELj4ELj16ENS_18Kernel_traits_baseILj3072ES2_S2_S2_S2_fjLj128EEEEELb0ELb0ELb0ELb1EEEvNS_9FwdParamsE --------------------------
	.section	.nv.shared._ZN10layer_norm13ln_fwd_kernelINS_13Kernel_traitsI13__nv_bfloat16S2_S2_S2_fjLj3072ELj1ELj1ELj4ELj16ENS_18Kernel_traits_baseILj3072ES2_S2_S2_S2_fjLj128EEEEELb0ELb0ELb0ELb1EEEvNS_9FwdParamsE,"aw",@nobits
	.sectionflags	@""
	.align	16


//--------------------- .nv.shared._ZN10layer_norm13ln_fwd_kernelINS_13Kernel_traitsI13__nv_bfloat16S2_S2_S2_fjLj3072ELj1ELj1ELj4ELj16ENS_18Kernel_traits_baseILj3072ES2_S2_S2_S2_fjLj128EEEEELb0ELb0ELb1ELb0EEEvNS_9FwdParamsE --------------------------
	.section	.nv.shared._ZN10layer_norm13ln_fwd_kernelINS_13Kernel_traitsI13__nv_bfloat16S2_S2_S2_fjLj3072ELj1ELj1ELj4ELj16ENS_18Kernel_traits_baseILj3072ES2_S2_S2_S2_fjLj128EEEEELb0ELb0ELb1ELb0EEEvNS_9FwdParamsE,"aw",@nobits
	.sectionflags	@""
	.align	16


//--------------------- .nv.shared._ZN10layer_norm13ln_fwd_kernelINS_13Kernel_traitsI13__nv_bfloat16S2_S2_S2_fjLj3072ELj1ELj1ELj4ELj16ENS_18Kernel_traits_baseILj3072ES2_S2_S2_S2_fjLj128EEEEELb0ELb0ELb1ELb1EEEvNS_9FwdParamsE --------------------------
	.section	.nv.shared._ZN10layer_norm13ln_fwd_kernelINS_13Kernel_traitsI13__nv_bfloat16S2_S2_S2_fjLj3072ELj1ELj1ELj4ELj16ENS_18Kernel_traits_baseILj3072ES2_S2_S2_S2_fjLj128EEEEELb0ELb0ELb1ELb1EEEvNS_9FwdParamsE,"aw",@nobits
	.sectionflags	@""
	.align	16


//--------------------- .nv.shared._ZN10layer_norm13ln_fwd_kernelINS_13Kernel_traitsI13__nv_bfloat16S2_S2_S2_fjLj3072ELj1ELj1ELj4ELj16ENS_18Kernel_traits_baseILj3072ES2_S2_S2_S2_fjLj128EEEEELb0ELb1ELb0ELb0EEEvNS_9FwdParamsE --------------------------
	.section	.nv.shared._ZN10layer_norm13ln_fwd_kernelINS_13Kernel_traitsI13__nv_bfloat16S2_S2_S2_fjLj3072ELj1ELj1ELj4ELj16ENS_18Kernel_traits_baseILj3072ES2_S2_S2_S2_fjLj128EEEEELb0ELb1ELb0ELb0EEEvNS_9FwdParamsE,"aw",@nobits
	.sectionflags	@""
	.align	16


//--------------------- .nv.shared._ZN10layer_norm13ln_fwd_kernelINS_13Kernel_traitsI13__nv_bfloat16S2_S2_S2_fjLj3072ELj1ELj1ELj4ELj16ENS_18Kernel_traits_baseILj3072ES2_S2_S2_S2_fjLj128EEEEELb0ELb1ELb0ELb1EEEvNS_9FwdParamsE --------------------------
	.section	.nv.shared._ZN10layer_norm13ln_fwd_kernelINS_13Kernel_traitsI13__nv_bfloat16S2_S2_S2_fjLj3072ELj1ELj1ELj4ELj16ENS_18Kernel_traits_baseILj3072ES2_S2_S2_S2_fjLj128EEEEELb0ELb1ELb0ELb1EEEvNS_9FwdParamsE,"aw",@nobits
	.sectionflags	@""
	.align	16


//--------------------- .nv.shared._ZN10layer_norm13ln_fwd_kernelINS_13Kernel_traitsI13__nv_bfloat16S2_S2_S2_fjLj3072ELj1ELj1ELj4ELj16ENS_18Kernel_traits_baseILj3072ES2_S2_S2_S2_fjLj128EEEEELb0ELb1ELb1ELb0EEEvNS_9FwdParamsE --------------------------
	.section	.nv.shared._ZN10layer_norm13ln_fwd_kernelINS_13Kernel_traitsI13__nv_bfloat16S2_S2_S2_fjLj3072ELj1ELj1ELj4ELj16ENS_18Kernel_traits_baseILj3072ES2_S2_S2_S2_fjLj128EEEEELb0ELb1ELb1ELb0EEEvNS_9FwdParamsE,"aw",@nobits
	.sectionflags	@""
	.align	16


//--------------------- .nv.shared._ZN10layer_norm13ln_fwd_kernelINS_13Kernel_traitsI13__nv_bfloat16S2_S2_S2_fjLj3072ELj1ELj1ELj4ELj16ENS_18Kernel_traits_baseILj3072ES2_S2_S2_S2_fjLj128EEEEELb0ELb1ELb1ELb1EEEvNS_9FwdParamsE --------------------------
	.section	.nv.shared._ZN10layer_norm13ln_fwd_kernelINS_13Kernel_traitsI13__nv_bfloat16S2_S2_S2_fjLj3072ELj1ELj1ELj4ELj16ENS_18Kernel_traits_baseILj3072ES2_S2_S2_S2_fjLj128EEEEELb0ELb1ELb1ELb1EEEvNS_9FwdParamsE,"aw",@nobits
	.sectionflags	@""
	.align	16


//--------------------- .nv.shared._ZN10layer_norm13ln_fwd_kernelINS_13Kernel_traitsI13__nv_bfloat16S2_S2_S2_fjLj3072ELj1ELj1ELj4ELj16ENS_18Kernel_traits_baseILj3072ES2_S2_S2_S2_fjLj128EEEEELb1ELb0ELb0ELb0EEEvNS_9FwdParamsE --------------------------
	.section	.nv.shared._ZN10layer_norm13ln_fwd_kernelINS_13Kernel_traitsI13__nv_bfloat16S2_S2_S2_fjLj3072ELj1ELj1ELj4ELj16ENS_18Kernel_traits_baseILj3072ES2_S2_S2_S2_fjLj128EEEEELb1ELb0ELb0ELb0EEEvNS_9FwdParamsE,"aw",@nobits
	.sectionflags	@""
	.align	16


//--------------------- .nv.shared._ZN10layer_norm13ln_fwd_kernelINS_13Kernel_traitsI13__nv_bfloat16S2_S2_S2_fjLj3072ELj1ELj1ELj4ELj16ENS_18Kernel_traits_baseILj3072ES2_S2_S2_S2_fjLj128EEEEELb1ELb0ELb0ELb1EEEvNS_9FwdParamsE --------------------------
	.section	.nv.shared._ZN10layer_norm13ln_fwd_kernelINS_13Kernel_traitsI13__nv_bfloat16S2_S2_S2_fjLj3072ELj1ELj1ELj4ELj16ENS_18Kernel_traits_baseILj3072ES2_S2_S2_S2_fjLj128EEEEELb1ELb0ELb0ELb1EEEvNS_9FwdParamsE,"aw",@nobits
	.sectionflags	@""
	.align	16


//--------------------- .nv.shared._ZN10layer_norm13ln_fwd_kernelINS_13Kernel_traitsI13__nv_bfloat16S2_S2_S2_fjLj3072ELj1ELj1ELj4ELj16ENS_18Kernel_traits_baseILj3072ES2_S2_S2_S2_fjLj128EEEEELb1ELb0ELb1ELb0EEEvNS_9FwdParamsE --------------------------
	.section	.nv.shared._ZN10layer_norm13ln_fwd_kernelINS_13Kernel_traitsI13__nv_bfloat16S2_S2_S2_fjLj3072ELj1ELj1ELj4ELj16ENS_18Kernel_traits_baseILj3072ES2_S2_S2_S2_fjLj128EEEEELb1ELb0ELb1ELb0EEEvNS_9FwdParamsE,"aw",@nobits
	.sectionflags	@""
	.align	16


//--------------------- .nv.shared._ZN10layer_norm13ln_fwd_kernelINS_13Kernel_traitsI13__nv_bfloat16S2_S2_S2_fjLj3072ELj1ELj1ELj4ELj16ENS_18Kernel_traits_baseILj3072ES2_S2_S2_S2_fjLj128EEEEELb1ELb0ELb1ELb1EEEvNS_9FwdParamsE --------------------------
	.section	.nv.shared._ZN10layer_norm13ln_fwd_kernelINS_13Kernel_traitsI13__nv_bfloat16S2_S2_S2_fjLj3072ELj1ELj1ELj4ELj16ENS_18Kernel_traits_baseILj3072ES2_S2_S2_S2_fjLj128EEEEELb1ELb0ELb1ELb1EEEvNS_9FwdParamsE,"aw",@nobits
	.sectionflags	@""
	.align	16


//--------------------- .nv.shared._ZN10layer_norm13ln_fwd_kernelINS_13Kernel_traitsI13__nv_bfloat16S2_S2_S2_fjLj3072ELj1ELj1ELj4ELj16ENS_18Kernel_traits_baseILj3072ES2_S2_S2_S2_fjLj128EEEEELb1ELb1ELb0ELb0EEEvNS_9FwdParamsE --------------------------
	.section	.nv.shared._ZN10layer_norm13ln_fwd_kernelINS_13Kernel_traitsI13__nv_bfloat16S2_S2_S2_fjLj3072ELj1ELj1ELj4ELj16ENS_18Kernel_traits_baseILj3072ES2_S2_S2_S2_fjLj128EEEEELb1ELb1ELb0ELb0EEEvNS_9FwdParamsE,"aw",@nobits
	.sectionflags	@""
	.align	16


//--------------------- .nv.shared._ZN10layer_norm13ln_fwd_kernelINS_13Kernel_traitsI13__nv_bfloat16S2_S2_S2_fjLj3072ELj1ELj1ELj4ELj16ENS_18Kernel_traits_baseILj3072ES2_S2_S2_S2_fjLj128EEEEELb1ELb1ELb0ELb1EEEvNS_9FwdParamsE --------------------------
	.section	.nv.shared._ZN10layer_norm13ln_fwd_kernelINS_13Kernel_traitsI13__nv_bfloat16S2_S2_S2_fjLj3072ELj1ELj1ELj4ELj16ENS_18Kernel_traits_baseILj3072ES2_S2_S2_S2_fjLj128EEEEELb1ELb1ELb0ELb1EEEvNS_9FwdParamsE,"aw",@nobits
	.sectionflags	@""
	.align	16


//--------------------- .nv.shared._ZN10layer_norm13ln_fwd_kernelINS_13Kernel_traitsI13__nv_bfloat16S2_S2_S2_fjLj3072ELj1ELj1ELj4ELj16ENS_18Kernel_traits_baseILj3072ES2_S2_S2_S2_fjLj128EEEEELb1ELb1ELb1ELb0EEEvNS_9FwdParamsE --------------------------
	.section	.nv.shared._ZN10layer_norm13ln_fwd_kernelINS_13Kernel_traitsI13__nv_bfloat16S2_S2_S2_fjLj3072ELj1ELj1ELj4ELj16ENS_18Kernel_traits_baseILj3072ES2_S2_S2_S2_fjLj128EEEEELb1ELb1ELb1ELb0EEEvNS_9FwdParamsE,"aw",@nobits
	.sectionflags	@""
	.align	16


//--------------------- .nv.shared._ZN10layer_norm13ln_fwd_kernelINS_13Kernel_traitsI13__nv_bfloat16S2_S2_S2_fjLj3072ELj1ELj1ELj4ELj16ENS_18Kernel_traits_baseILj3072ES2_S2_S2_S2_fjLj128EEEEELb1ELb1ELb1ELb1EEEvNS_9FwdParamsE --------------------------
	.section	.nv.shared._ZN10layer_norm13ln_fwd_kernelINS_13Kernel_traitsI13__nv_bfloat16S2_S2_S2_fjLj3072ELj1ELj1ELj4ELj16ENS_18Kernel_traits_baseILj3072ES2_S2_S2_S2_fjLj128EEEEELb1ELb1ELb1ELb1EEEvNS_9FwdParamsE,"aw",@nobits
	.sectionflags	@""
	.align	16


//--------------------- .nv.shared._ZN10layer_norm13ln_fwd_kernelINS_13Kernel_traitsI6__halfS2_S2_S2_fjLj3072ELj1ELj1ELj4ELj16ENS_18Kernel_traits_baseILj3072ES2_S2_S2_S2_fjLj128EEEEELb0ELb0ELb0ELb0EEEvNS_9FwdParamsE --------------------------
	.section	.nv.shared._ZN10layer_norm13ln_fwd_kernelINS_13Kernel_traitsI6__halfS2_S2_S2_fjLj3072ELj1ELj1ELj4ELj16ENS_18Kernel_traits_baseILj3072ES2_S2_S2_S2_fjLj128EEEEELb0ELb0ELb0ELb0EEEvNS_9FwdParamsE,"aw",@nobits
	.sectionflags	@""
	.align	16


//--------------------- .nv.shared._ZN10layer_norm13ln_fwd_kernelINS_13Kernel_traitsI6__halfS2_S2_S2_fjLj3072ELj1ELj1ELj4ELj16ENS_18Kernel_traits_baseILj3072ES2_S2_S2_S2_fjLj128EEEEELb0ELb0ELb0ELb1EEEvNS_9FwdParamsE --------------------------
	.section	.nv.shared._ZN10layer_norm13ln_fwd_kernelINS_13Kernel_traitsI6__halfS2_S2_S2_fjLj3072ELj1ELj1ELj4ELj16ENS_18Kernel_traits_baseILj3072ES2_S2_S2_S2_fjLj128EEEEELb0ELb0ELb0ELb1EEEvNS_9FwdParamsE,"aw",@nobits
	.sectionflags	@""
	.align	16


//--------------------- .nv.shared._ZN10layer_norm13ln_fwd_kernelINS_13Kernel_traitsI6__halfS2_S2_S2_fjLj3072ELj1ELj1ELj4ELj16ENS_18Kernel_traits_baseILj3072ES2_S2_S2_S2_fjLj128EEEEELb0ELb0ELb1ELb0EEEvNS_9FwdParamsE --------------------------
	.section	.nv.shared._ZN10layer_norm13ln_fwd_kernelINS_13Kernel_traitsI6__halfS2_S2_S2_fjLj3072ELj1ELj1ELj4ELj16ENS_18Kernel_traits_baseILj3072ES2_S2_S2_S2_fjLj128EEEEELb0ELb0ELb1ELb0EEEvNS_9FwdParamsE,"aw",@nobits
	.sectionflags	@""
	.align	16


//--------------------- .nv.shared._ZN10layer_norm13ln_fwd_kernelINS_13Kernel_traitsI6__halfS2_S2_S2_fjLj3072ELj1ELj1ELj4ELj16ENS_18Kernel_traits_baseILj3072ES2_S2_S2_S2_fjLj128EEEEELb0ELb0ELb1ELb1EEEvNS_9FwdParamsE --------------------------
	.section	.nv.shared._ZN10layer_norm13ln_fwd_kernelINS_13Kernel_traitsI6__halfS2_S2_S2_fjLj3072ELj1ELj1ELj4ELj16ENS_18Kernel_traits_baseILj3072ES2_S2_S2_S2_fjLj128EEEEELb0ELb0ELb1ELb1EEEvNS_9FwdParamsE,"aw",@nobits
	.sectionflags	@""
	.align	16


//--------------------- .nv.shared._ZN10layer_norm13ln_fwd_kernelINS_13Kernel_traitsI6__halfS2_S2_S2_fjLj3072ELj1ELj1ELj4ELj16ENS_18Kernel_traits_baseILj3072ES2_S2_S2_S2_fjLj128EEEEELb0ELb1ELb0ELb0EEEvNS_9FwdParamsE --------------------------
	.section	.nv.shared._ZN10layer_norm13ln_fwd_kernelINS_13Kernel_traitsI6__halfS2_S2_S2_fjLj3072ELj1ELj1ELj4ELj16ENS_18Kernel_traits_baseILj3072ES2_S2_S2_S2_fjLj128EEEEELb0ELb1ELb0ELb0EEEvNS_9FwdParamsE,"aw",@nobits
	.sectionflags	@""
	.align	16


//--------------------- .nv.shared._ZN10layer_norm13ln_fwd_kernelINS_13Kernel_traitsI6__halfS2_S2_S2_fjLj3072ELj1ELj1ELj4ELj16ENS_18Kernel_traits_baseILj3072ES2_S2_S2_S2_fjLj128EEEEELb0ELb1ELb0ELb1EEEvNS_9FwdParamsE --------------------------
	.section	.nv.shared._ZN10layer_norm13ln_fwd_kernelINS_13Kernel_traitsI6__halfS2_S2_S2_fjLj3072ELj1ELj1ELj4ELj16ENS_18Kernel_traits_baseILj3072ES2_S2_S2_S2_fjLj128EEEEELb0ELb1ELb0ELb1EEEvNS_9FwdParamsE,"aw",@nobits
	.sectionflags	@""
	.align	16


//--------------------- .nv.shared._ZN10layer_norm13ln_fwd_kernelINS_13Kernel_traitsI6__halfS2_S2_S2_fjLj3072ELj1ELj1ELj4ELj16ENS_18Kernel_traits_baseILj3072ES2_S2_S2_S2_fjLj128EEEEELb0ELb1ELb1ELb0EEEvNS_9FwdParamsE --------------------------
	.section	.nv.shared._ZN10layer_norm13ln_fwd_kernelINS_13Kernel_traitsI6__halfS2_S2_S2_fjLj3072ELj1ELj1ELj4ELj16ENS_18Kernel_traits_baseILj3072ES2_S2_S2_S2_fjLj128EEEEELb0ELb1ELb1ELb0EEEvNS_9FwdParamsE,"aw",@nobits
	.sectionflags	@""
	.align	16


//--------------------- .nv.shared._ZN10layer_norm13ln_fwd_kernelINS_13Kernel_traitsI6__halfS2_S2_S2_fjLj3072ELj1ELj1ELj4ELj16ENS_18Kernel_traits_baseILj3072ES2_S2_S2_S2_fjLj128EEEEELb0ELb1ELb1ELb1EEEvNS_9FwdParamsE --------------------------
	.section	.nv.shared._ZN10layer_norm13ln_fwd_kernelINS_13Kernel_traitsI6__halfS2_S2_S2_fjLj3072ELj1ELj1ELj4ELj16ENS_18Kernel_traits_baseILj3072ES2_S2_S2_S2_fjLj128EEEEELb0ELb1ELb1ELb1EEEvNS_9FwdParamsE,"aw",@nobits
	.sectionflags	@""
	.align	16


//--------------------- .nv.shared._ZN10layer_norm13ln_fwd_kernelINS_13Kernel_traitsI6__halfS2_S2_S2_fjLj3072ELj1ELj1ELj4ELj16ENS_18Kernel_traits_baseILj3072ES2_S2_S2_S2_fjLj128EEEEELb1ELb0ELb0ELb0EEEvNS_9FwdParamsE --------------------------
	.section	.nv.shared._ZN10layer_norm13ln_fwd_kernelINS_13Kernel_traitsI6__halfS2_S2_S2_fjLj3072ELj1ELj1ELj4ELj16ENS_18Kernel_traits_baseILj3072ES2_S2_S2_S2_fjLj128EEEEELb1ELb0ELb0ELb0EEEvNS_9FwdParamsE,"aw",@nobits
	.sectionflags	@""
	.align	16


//--------------------- .nv.shared._ZN10layer_norm13ln_fwd_kernelINS_13Kernel_traitsI6__halfS2_S2_S2_fjLj3072ELj1ELj1ELj4ELj16ENS_18Kernel_traits_baseILj3072ES2_S2_S2_S2_fjLj128EEEEELb1ELb0ELb0ELb1EEEvNS_9FwdParamsE --------------------------
	.section	.nv.shared._ZN10layer_norm13ln_fwd_kernelINS_13Kernel_traitsI6__halfS2_S2_S2_fjLj3072ELj1ELj1ELj4ELj16ENS_18Kernel_traits_baseILj3072ES2_S2_S2_S2_fjLj128EEEEELb1ELb0ELb0ELb1EEEvNS_9FwdParamsE,"aw",@nobits
	.sectionflags	@""
	.align	16


//--------------------- .nv.shared._ZN10layer_norm13ln_fwd_kernelINS_13Kernel_traitsI6__halfS2_S2_S2_fjLj3072ELj1ELj1ELj4ELj16ENS_18Kernel_traits_baseILj3072ES2_S2_S2_S2_fjLj128EEEEELb1ELb0ELb1ELb0EEEvNS_9FwdParamsE --------------------------
	.section	.nv.shared._ZN10layer_norm13ln_fwd_kernelINS_13Kernel_traitsI6__halfS2_S2_S2_fjLj3072ELj1ELj1ELj4ELj16ENS_18Kernel_traits_baseILj3072ES2_S2_S2_S2_fjLj128EEEEELb1ELb0ELb1ELb0EEEvNS_9FwdParamsE,"aw",@nobits
	.sectionflags	@""
	.align	16


//--------------------- .nv.shared._ZN10layer_norm13ln_fwd_kernelINS_13Kernel_traitsI6__halfS2_S2_S2_fjLj3072ELj1ELj1ELj4ELj16ENS_18Kernel_traits_baseILj3072ES2_S2_S2_S2_fjLj128EEEEELb1ELb0ELb1ELb1EEEvNS_9FwdParamsE --------------------------
	.section	.nv.shared._ZN10layer_norm13ln_fwd_kernelINS_13Kernel_traitsI6__halfS2_S2_S2_fjLj3072ELj1ELj1ELj4ELj16ENS_18Kernel_traits_baseILj3072ES2_S2_S2_S2_fjLj128EEEEELb1ELb0ELb1ELb1EEEvNS_9FwdParamsE,"aw",@nobits
	.sectionflags	@""
	.align	16


//--------------------- .nv.shared._ZN10layer_norm13ln_fwd_kernelINS_13Kernel_traitsI6__halfS2_S2_S2_fjLj3072ELj1ELj1ELj4ELj16ENS_18Kernel_traits_baseILj3072ES2_S2_S2_S2_fjLj128EEEEELb1ELb1ELb0ELb0EEEvNS_9FwdParamsE --------------------------
	.section	.nv.shared._ZN10layer_norm13ln_fwd_kernelINS_13Kernel_traitsI6__halfS2_S2_S2_fjLj3072ELj1ELj1ELj4ELj16ENS_18Kernel_traits_baseILj3072ES2_S2_S2_S2_fjLj128EEEEELb1ELb1ELb0ELb0EEEvNS_9FwdParamsE,"aw",@nobits
	.sectionflags	@""
	.align	16


//--------------------- .nv.shared._ZN10layer_norm13ln_fwd_kernelINS_13Kernel_traitsI6__halfS2_S2_S2_fjLj3072ELj1ELj1ELj4ELj16ENS_18Kernel_traits_baseILj3072ES2_S2_S2_S2_fjLj128EEEEELb1ELb1ELb0ELb1EEEvNS_9FwdParamsE --------------------------
	.section	.nv.shared._ZN10layer_norm13ln_fwd_kernelINS_13Kernel_traitsI6__halfS2_S2_S2_fjLj3072ELj1ELj1ELj4ELj16ENS_18Kernel_traits_baseILj3072ES2_S2_S2_S2_fjLj128EEEEELb1ELb1ELb0ELb1EEEvNS_9FwdParamsE,"aw",@nobits
	.sectionflags	@""
	.align	16


//--------------------- .nv.shared._ZN10layer_norm13ln_fwd_kernelINS_13Kernel_traitsI6__halfS2_S2_S2_fjLj3072ELj1ELj1ELj4ELj16ENS_18Kernel_traits_baseILj3072ES2_S2_S2_S2_fjLj128EEEEELb1ELb1ELb1ELb0EEEvNS_9FwdParamsE --------------------------
	.section	.nv.shared._ZN10layer_norm13ln_fwd_kernelINS_13Kernel_traitsI6__halfS2_S2_S2_fjLj3072ELj1ELj1ELj4ELj16ENS_18Kernel_traits_baseILj3072ES2_S2_S2_S2_fjLj128EEEEELb1ELb1ELb1ELb0EEEvNS_9FwdParamsE,"aw",@nobits
	.sectionflags	@""
	.align	16


//--------------------- .nv.shared._ZN10layer_norm13ln_fwd_kernelINS_13Kernel_traitsI6__halfS2_S2_S2_fjLj3072ELj1ELj1ELj4ELj16ENS_18Kernel_traits_baseILj3072ES2_S2_S2_S2_fjLj128EEEEELb1ELb1ELb1ELb1EEEvNS_9FwdParamsE --------------------------
	.section	.nv.shared._ZN10layer_norm13ln_fwd_kernelINS_13Kernel_traitsI6__halfS2_S2_S2_fjLj3072ELj1ELj1ELj4ELj16ENS_18Kernel_traits_baseILj3072ES2_S2_S2_S2_fjLj128EEEEELb1ELb1ELb1ELb1EEEvNS_9FwdParamsE,"aw",@nobits
	.sectionflags	@""
	.align	16


//--------------------- .nv.shared._ZN10layer_norm13ln_fwd_kernelINS_13Kernel_traitsIf13__nv_bfloat16S2_S2_fjLj3072ELj1ELj1ELj4ELj16ENS_18Kernel_traits_baseILj3072EfS2_S2_S2_fjLj128EEEEELb0ELb0ELb0ELb0EEEvNS_9FwdParamsE --------------------------
	.section	.nv.shared._ZN10layer_norm13ln_fwd_kernelINS_13Kernel_traitsIf13__nv_bfloat16S2_S2_fjLj3072ELj1ELj1ELj4ELj16ENS_18Kernel_traits_baseILj3072EfS2_S2_S2_fjLj128EEEEELb0ELb0ELb0ELb0EEEvNS_9FwdParamsE,"aw",@nobits
	.sectionflags	@""
	.align	16


//--------------------- .nv.shared._ZN10layer_norm13ln_fwd_kernelINS_13Kernel_traitsIf13__nv_bfloat16S2_S2_fjLj3072ELj1ELj1ELj4ELj16ENS_18Kernel_traits_baseILj3072EfS2_S2_S2_fjLj128EEEEELb0ELb0ELb0ELb1EEEvNS_9FwdParamsE --------------------------
	.section	.nv.shared._ZN10layer_norm13ln_fwd_kernelINS_13Kernel_traitsIf13__nv_bfloat16S2_S2_fjLj3072ELj1ELj1ELj4ELj16ENS_18Kernel_traits_baseILj3072EfS2_S2_S2_fjLj128EEEEELb0ELb0ELb0ELb1EEEvNS_9FwdParamsE,"aw",@nobits
	.sectionflags	@""
	.align	16


//--------------------- .nv.shared._ZN10layer_norm13ln_fwd_kernelINS_13Kernel_traitsIf13__nv_bfloat16S2_S2_fjLj3072ELj1ELj1ELj4ELj16ENS_18Kernel_traits_baseILj3072EfS2_S2_S2_fjLj128EEEEELb0ELb0ELb1ELb0EEEvNS_9FwdParamsE --------------------------
	.section	.nv.shared._ZN10layer_norm13ln_fwd_kernelINS_13Kernel_traitsIf13__nv_bfloat16S2_S2_fjLj3072ELj1ELj1ELj4ELj16ENS_18Kernel_traits_baseILj3072EfS2_S2_S2_fjLj128EEEEELb0ELb0ELb1ELb0EEEvNS_9FwdParamsE,"aw",@nobits
	.sectionflags	@""
	.align	16


//--------------------- .nv.shared._ZN10layer_norm13ln_fwd_kernelINS_13Kernel_traitsIf13__nv_bfloat16S2_S2_fjLj3072ELj1ELj1ELj4ELj16ENS_18Kernel_traits_baseILj3072EfS2_S2_S2_fjLj128EEEEELb0ELb0ELb1ELb1EEEvNS_9FwdParamsE --------------------------
	.section	.nv.shared._ZN10layer_norm13ln_fwd_kernelINS_13Kernel_traitsIf13__nv_bfloat16S2_S2_fjLj3072ELj1ELj1ELj4ELj16ENS_18Kernel_traits_baseILj3072EfS2_S2_S2_fjLj128EEEEELb0ELb0ELb1ELb1EEEvNS_9FwdParamsE,"aw",@nobits
	.sectionflags	@""
	.align	16


//--------------------- .nv.shared._ZN10layer_norm13ln_fwd_kernelINS_13Kernel_traitsIf13__nv_bfloat16S2_S2_fjLj3072ELj1ELj1ELj4ELj16ENS_18Kernel_traits_baseILj3072EfS2_S2_S2_fjLj128EEEEELb0ELb1ELb0ELb0EEEvNS_9FwdParamsE --------------------------
	.section	.nv.shared._ZN10layer_norm13ln_fwd_kernelINS_13Kernel_traitsIf13__nv_bfloat16S2_S2_fjLj3072ELj1ELj1ELj4ELj16ENS_18Kernel_traits_baseILj3072EfS2_S2_S2_fjLj128EEEEELb0ELb1ELb0ELb0EEEvNS_9FwdParamsE,"aw",@nobits
	.sectionflags	@""
	.align	16


//--------------------- .nv.shared._ZN10layer_norm13ln_fwd_kernelINS_13Kernel_traitsIf13__nv_bfloat16S2_S2_fjLj3072ELj1ELj1ELj4ELj16ENS_18Kernel_traits_baseILj3072EfS2_S2_S2_fjLj128EEEEELb0ELb1ELb0ELb1EEEvNS_9FwdParamsE --------------------------
	.section	.nv.shared._ZN10layer_norm13ln_fwd_kernelINS_13Kernel_traitsIf13__nv_bfloat16S2_S2_fjLj3072ELj1ELj1ELj4ELj16ENS_18Kernel_traits_baseILj3072EfS2_S2_S2_fjLj128EEEEELb0ELb1ELb0ELb1EEEvNS_9FwdParamsE,"aw",@nobits
	.sectionflags	@""
	.align	16


//--------------------- .nv.shared._ZN10layer_norm13ln_fwd_kernelINS_13Kernel_traitsIf13__nv_bfloat16S2_S2_fjLj3072ELj1ELj1ELj4ELj16ENS_18Kernel_traits_baseILj3072EfS2_S2_S2_fjLj128EEEEELb0ELb1ELb1ELb0EEEvNS_9FwdParamsE --------------------------
	.section	.nv.shared._ZN10layer_norm13ln_fwd_kernelINS_13Kernel_traitsIf13__nv_bfloat16S2_S2_fjLj3072ELj1ELj1ELj4ELj16ENS_18Kernel_traits_baseILj3072EfS2_S2_S2_fjLj128EEEEELb0ELb1ELb1ELb0EEEvNS_9FwdParamsE,"aw",@nobits
	.sectionflags	@""
	.align	16


//--------------------- .nv.shared._ZN10layer_norm13ln_fwd_kernelINS_13Kernel_traitsIf13__nv_bfloat16S2_S2_fjLj3072ELj1ELj1ELj4ELj16ENS_18Kernel_traits_baseILj3072EfS2_S2_S2_fjLj128EEEEELb0ELb1ELb1ELb1EEEvNS_9FwdParamsE --------------------------
	.section	.nv.shared._ZN10layer_norm13ln_fwd_kernelINS_13Kernel_traitsIf13__nv_bfloat16S2_S2_fjLj3072ELj1ELj1ELj4ELj16ENS_18Kernel_traits_baseILj3072EfS2_S2_S2_fjLj128EEEEELb0ELb1ELb1ELb1EEEvNS_9FwdParamsE,"aw",@nobits
	.sectionflags	@""
	.align	16


//--------------------- .nv.shared._ZN10layer_norm13ln_fwd_kernelINS_13Kernel_traitsIf13__nv_bfloat16S2_S2_fjLj3072ELj1ELj1ELj4ELj16ENS_18Kernel_traits_baseILj3072EfS2_S2_S2_fjLj128EEEEELb1ELb0ELb0ELb0EEEvNS_9FwdParamsE --------------------------
	.section	.nv.shared._ZN10layer_norm13ln_fwd_kernelINS_13Kernel_traitsIf13__nv_bfloat16S2_S2_fjLj3072ELj1ELj1ELj4ELj16ENS_18Kernel_traits_baseILj3072EfS2_S2_S2_fjLj128EEEEELb1ELb0ELb0ELb0EEEvNS_9FwdParamsE,"aw",@nobits
	.sectionflags	@""
	.align	16


//--------------------- .nv.shared._ZN10layer_norm13ln_fwd_kernelINS_13Kernel_traitsIf13__nv_bfloat16S2_S2_fjLj3072ELj1ELj1ELj4ELj16ENS_18Kernel_traits_baseILj3072EfS2_S2_S2_fjLj128EEEEELb1ELb0ELb0ELb1EEEvNS_9FwdParamsE --------------------------
	.section	.nv.shared._ZN10layer_norm13ln_fwd_kernelINS_13Kernel_traitsIf13__nv_bfloat16S2_S2_fjLj3072ELj1ELj1ELj4ELj16ENS_18Kernel_traits_baseILj3072EfS2_S2_S2_fjLj128EEEEELb1ELb0ELb0ELb1EEEvNS_9FwdParamsE,"aw",@nobits
	.sectionflags	@""
	.align	16


//--------------------- .nv.shared._ZN10layer_norm13ln_fwd_kernelINS_13Kernel_traitsIf13__nv_bfloat16S2_S2_fjLj3072ELj1ELj1ELj4ELj16ENS_18Kernel_traits_baseILj3072EfS2_S2_S2_fjLj128EEEEELb1ELb0ELb1ELb0EEEvNS_9FwdParamsE --------------------------
	.section	.nv.shared._ZN10layer_norm13ln_fwd_kernelINS_13Kernel_traitsIf13__nv_bfloat16S2_S2_fjLj3072ELj1ELj1ELj4ELj16ENS_18Kernel_traits_baseILj3072EfS2_S2_S2_fjLj128EEEEELb1ELb0ELb1ELb0EEEvNS_9FwdParamsE,"aw",@nobits
	.sectionflags	@""
	.align	16


//--------------------- .nv.shared._ZN10layer_norm13ln_fwd_kernelINS_13Kernel_traitsIf13__nv_bfloat16S2_S2_fjLj3072ELj1ELj1ELj4ELj16ENS_18Kernel_traits_baseILj3072EfS2_S2_S2_fjLj128EEEEELb1ELb0ELb1ELb1EEEvNS_9FwdParamsE --------------------------
	.section	.nv.shared._ZN10layer_norm13ln_fwd_kernelINS_13Kernel_traitsIf13__nv_bfloat16S2_S2_fjLj3072ELj1ELj1ELj4ELj16ENS_18Kernel_traits_baseILj3072EfS2_S2_S2_fjLj128EEEEELb1ELb0ELb1ELb1EEEvNS_9FwdParamsE,"aw",@nobits
	.sectionflags	@""
	.align	16


//--------------------- .nv.shared._ZN10layer_norm13ln_fwd_kernelINS_13Kernel_traitsIf13__nv_bfloat16S2_S2_fjLj3072ELj1ELj1ELj4ELj16ENS_18Kernel_traits_baseILj3072EfS2_S2_S2_fjLj128EEEEELb1ELb1ELb0ELb0EEEvNS_9FwdParamsE --------------------------
	.section	.nv.shared._ZN10layer_norm13ln_fwd_kernelINS_13Kernel_traitsIf13__nv_bfloat16S2_S2_fjLj3072ELj1ELj1ELj4ELj16ENS_18Kernel_traits_baseILj3072EfS2_S2_S2_fjLj128EEEEELb1ELb1ELb0ELb0EEEvNS_9FwdParamsE,"aw",@nobits
	.sectionflags	@""
	.align	16


//--------------------- .nv.shared._ZN10layer_norm13ln_fwd_kernelINS_13Kernel_traitsIf13__nv_bfloat16S2_S2_fjLj3072ELj1ELj1ELj4ELj16ENS_18Kernel_traits_baseILj3072EfS2_S2_S2_fjLj128EEEEELb1ELb1ELb0ELb1EEEvNS_9FwdParamsE --------------------------
	.section	.nv.shared._ZN10layer_norm13ln_fwd_kernelINS_13Kernel_traitsIf13__nv_bfloat16S2_S2_fjLj3072ELj1ELj1ELj4ELj16ENS_18Kernel_traits_baseILj3072EfS2_S2_S2_fjLj128EEEEELb1ELb1ELb0ELb1EEEvNS_9FwdParamsE,"aw",@nobits
	.sectionflags	@""
	.align	16


//--------------------- .nv.shared._ZN10layer_norm13ln_fwd_kernelINS_13Kernel_traitsIf13__nv_bfloat16S2_S2_fjLj3072ELj1ELj1ELj4ELj16ENS_18Kernel_traits_baseILj3072EfS2_S2_S2_fjLj128EEEEELb1ELb1ELb1ELb0EEEvNS_9FwdParamsE --------------------------
	.section	.nv.shared._ZN10layer_norm13ln_fwd_kernelINS_13Kernel_traitsIf13__nv_bfloat16S2_S2_fjLj3072ELj1ELj1ELj4ELj16ENS_18Kernel_traits_baseILj3072EfS2_S2_S2_fjLj128EEEEELb1ELb1ELb1ELb0EEEvNS_9FwdParamsE,"aw",@nobits
	.sectionflags	@""
	.align	16


//--------------------- .nv.shared._ZN10layer_norm13ln_fwd_kernelINS_13Kernel_traitsIf13__nv_bfloat16S2_S2_fjLj3072ELj1ELj1ELj4ELj16ENS_18Kernel_traits_baseILj3072EfS2_S2_S2_fjLj128EEEEELb1ELb1ELb1ELb1EEEvNS_9FwdParamsE --------------------------
	.section	.nv.shared._ZN10layer_norm13ln_fwd_kernelINS_13Kernel_traitsIf13__nv_bfloat16S2_S2_fjLj3072ELj1ELj1ELj4ELj16ENS_18Kernel_traits_baseILj3072EfS2_S2_S2_fjLj128EEEEELb1ELb1ELb1ELb1EEEvNS_9FwdParamsE,"aw",@nobits
	.sectionflags	@""
	.align	16


//--------------------- .nv.shared._ZN10layer_norm13ln_fwd_kernelINS_13Kernel_traitsI13__nv_bfloat16S2_fS2_fjLj3072ELj1ELj1ELj4ELj16ENS_18Kernel_traits_baseILj3072ES2_S2_fS2_fjLj128EEEEELb0ELb0ELb0ELb0EEEvNS_9FwdParamsE --------------------------
	.section	.nv.shared._ZN10layer_norm13ln_fwd_kernelINS_13Kernel_traitsI13__nv_bfloat16S2_fS2_fjLj3072ELj1ELj1ELj4ELj16ENS_18Kernel_traits_baseILj3072ES2_S2_fS2_fjLj128EEEEELb0ELb0ELb0ELb0EEEvNS_9FwdParamsE,"aw",@nobits
	.sectionflags	@""
	.align	16


//--------------------- .nv.shared._ZN10layer_norm13ln_fwd_kernelINS_13Kernel_traitsI13__nv_bfloat16S2_fS2_fjLj3072ELj1ELj1ELj4ELj16ENS_18Kernel_traits_baseILj3072ES2_S2_fS2_fjLj128EEEEELb0ELb0ELb0ELb1EEEvNS_9FwdParamsE --------------------------
	.section	.nv.shared._ZN10layer_norm13ln_fwd_kernelINS_13Kernel_traitsI13__nv_bfloat16S2_fS2_fjLj3072ELj1ELj1ELj4ELj16ENS_18Kernel_traits_baseILj3072ES2_S2_fS2_fjLj128EEEEELb0ELb0ELb0ELb1EEEvNS_9FwdParamsE,"aw",@nobits
	.sectionflags	@""
	.align	16


//--------------------- .nv.shared._ZN10layer_norm13ln_fwd_kernelINS_13Kernel_traitsI13__nv_bfloat16S2_fS2_fjLj3072ELj1ELj1ELj4ELj16ENS_18Kernel_traits_baseILj3072ES2_S2_fS2_fjLj128EEEEELb0ELb0ELb1ELb0EEEvNS_9FwdParamsE --------------------------
	.section	.nv.shared._ZN10layer_norm13ln_fwd_kernelINS_13Kernel_traitsI13__nv_bfloat16S2_fS2_fjLj3072ELj1ELj1ELj4ELj16ENS_18Kernel_traits_baseILj3072ES2_S2_fS2_fjLj128EEEEELb0ELb0ELb1ELb0EEEvNS_9FwdParamsE,"aw",@nobits
	.sectionflags	@""
	.align	16


//--------------------- .nv.shared._ZN10layer_norm13ln_fwd_kernelINS_13Kernel_traitsI13__nv_bfloat16S2_fS2_fjLj3072ELj1ELj1ELj4ELj16ENS_18Kernel_traits_baseILj3072ES2_S2_fS2_fjLj128EEEEELb0ELb0ELb1ELb1EEEvNS_9FwdParamsE --------------------------
	.section	.nv.shared._ZN10layer_norm13ln_fwd_kernelINS_13Kernel_traitsI13__nv_bfloat16S2_fS2_fjLj3072ELj1ELj1ELj4ELj16ENS_18Kernel_traits_baseILj3072ES2_S2_fS2_fjLj128EEEEELb0ELb0ELb1ELb1EEEvNS_9FwdParamsE,"aw",@nobits
	.sectionflags	@""
	.align	16


//--------------------- .nv.shared._ZN10layer_norm13ln_fwd_kernelINS_13Kernel_traitsI13__nv_bfloat16S2_fS2_fjLj3072ELj1ELj1ELj4ELj16ENS_18Kernel_traits_baseILj3072ES2_S2_fS2_fjLj128EEEEELb0ELb1ELb0ELb0EEEvNS_9FwdParamsE --------------------------
	.section	.nv.shared._ZN10layer_norm13ln_fwd_kernelINS_13Kernel_traitsI13__nv_bfloat16S2_fS2_fjLj3072ELj1ELj1ELj4ELj16ENS_18Kernel_traits_baseILj3072ES2_S2_fS2_fjLj128EEEEELb0ELb1ELb0ELb0EEEvNS_9FwdParamsE,"aw",@nobits
	.sectionflags	@""
	.align	16


//--------------------- .nv.shared._ZN10layer_norm13ln_fwd_kernelINS_13Kernel_traitsI13__nv_bfloat16S2_fS2_fjLj3072ELj1ELj1ELj4ELj16ENS_18Kernel_traits_baseILj3072ES2_S2_fS2_fjLj128EEEEELb0ELb1ELb0ELb1EEEvNS_9FwdParamsE --------------------------
	.section	.nv.shared._ZN10layer_norm13ln_fwd_kernelINS_13Kernel_traitsI13__nv_bfloat16S2_fS2_fjLj3072ELj1ELj1ELj4ELj16ENS_18Kernel_traits_baseILj3072ES2_S2_fS2_fjLj128EEEEELb0ELb1ELb0ELb1EEEvNS_9FwdParamsE,"aw",@nobits
	.sectionflags	@""
	.align	16


//--------------------- .nv.shared._ZN10layer_norm13ln_fwd_kernelINS_13Kernel_traitsI13__nv_bfloat16S2_fS2_fjLj3072ELj1ELj1ELj4ELj16ENS_18Kernel_traits_baseILj3072ES2_S2_fS2_fjLj128EEEEELb0ELb1ELb1ELb0EEEvNS_9FwdParamsE --------------------------
	.section	.nv.shared._ZN10layer_norm13ln_fwd_kernelINS_13Kernel_traitsI13__nv_bfloat16S2_fS2_fjLj3072ELj1ELj1ELj4ELj16ENS_18Kernel_traits_baseILj3072ES2_S2_fS2_fjLj128EEEEELb0ELb1ELb1ELb0EEEvNS_9FwdParamsE,"aw",@nobits
	.sectionflags	@""
	.align	16


//--------------------- .nv.shared._ZN10layer_norm13ln_fwd_kernelINS_13Kernel_traitsI13__nv_bfloat16S2_fS2_fjLj3072ELj1ELj1ELj4ELj16ENS_18Kernel_traits_baseILj3072ES2_S2_fS2_fjLj128EEEEELb0ELb1ELb1ELb1EEEvNS_9FwdParamsE --------------------------
	.section	.nv.shared._ZN10layer_norm13ln_fwd_kernelINS_13Kernel_traitsI13__nv_bfloat16S2_fS2_fjLj3072ELj1ELj1ELj4ELj16ENS_18Kernel_traits_baseILj3072ES2_S2_fS2_fjLj128EEEEELb0ELb1ELb1ELb1EEEvNS_9FwdParamsE,"aw",@nobits
	.sectionflags	@""
	.align	16


//--------------------- .nv.shared._ZN10layer_norm13ln_fwd_kernelINS_13Kernel_traitsI13__nv_bfloat16S2_fS2_fjLj3072ELj1ELj1ELj4ELj16ENS_18Kernel_traits_baseILj3072ES2_S2_fS2_fjLj128EEEEELb1ELb0ELb0ELb0EEEvNS_9FwdParamsE --------------------------
	.section	.nv.shared._ZN10layer_norm13ln_fwd_kernelINS_13Kernel_traitsI13__nv_bfloat16S2_fS2_fjLj3072ELj1ELj1ELj4ELj16ENS_18Kernel_traits_baseILj3072ES2_S2_fS2_fjLj128EEEEELb1ELb0ELb0ELb0EEEvNS_9FwdParamsE,"aw",@nobits
	.sectionflags	@""
	.align	16


//--------------------- .nv.shared._ZN10layer_norm13ln_fwd_kernelINS_13Kernel_traitsI13__nv_bfloat16S2_fS2_fjLj3072ELj1ELj1ELj4ELj16ENS_18Kernel_traits_baseILj3072ES2_S2_fS2_fjLj128EEEEELb1ELb0ELb0ELb1EEEvNS_9FwdParamsE --------------------------
	.section	.nv.shared._ZN10layer_norm13ln_fwd_kernelINS_13Kernel_traitsI13__nv_bfloat16S2_fS2_fjLj3072ELj1ELj1ELj4ELj16ENS_18Kernel_traits_baseILj3072ES2_S2_fS2_fjLj128EEEEELb1ELb0ELb0ELb1EEEvNS_9FwdParamsE,"aw",@nobits
	.sectionflags	@""
	.align	16


//--------------------- .nv.shared._ZN10layer_norm13ln_fwd_kernelINS_13Kernel_traitsI13__nv_bfloat16S2_fS2_fjLj3072ELj1ELj1ELj4ELj16ENS_18Kernel_traits_baseILj3072ES2_S2_fS2_fjLj128EEEEELb1ELb0ELb1ELb0EEEvNS_9FwdParamsE --------------------------
	.section	.nv.shared._ZN10layer_norm13ln_fwd_kernelINS_13Kernel_traitsI13__nv_bfloat16S2_fS2_fjLj3072ELj1ELj1ELj4ELj16ENS_18Kernel_traits_baseILj3072ES2_S2_fS2_fjLj128EEEEELb1ELb0ELb1ELb0EEEvNS_9FwdParamsE,"aw",@nobits
	.sectionflags	@""
	.align	16


//--------------------- .nv.shared._ZN10layer_norm13ln_fwd_kernelINS_13Kernel_traitsI13__nv_bfloat16S2_fS2_fjLj3072ELj1ELj1ELj4ELj16ENS_18Kernel_traits_baseILj3072ES2_S2_fS2_fjLj128EEEEELb1ELb0ELb1ELb1EEEvNS_9FwdParamsE --------------------------
	.section	.nv.shared._ZN10layer_norm13ln_fwd_kernelINS_13Kernel_traitsI13__nv_bfloat16S2_fS2_fjLj3072ELj1ELj1ELj4ELj16ENS_18Kernel_traits_baseILj3072ES2_S2_fS2_fjLj128EEEEELb1ELb0ELb1ELb1EEEvNS_9FwdParamsE,"aw",@nobits
	.sectionflags	@""
	.align	16


//--------------------- .nv.shared._ZN10layer_norm13ln_fwd_kernelINS_13Kernel_traitsI13__nv_bfloat16S2_fS2_fjLj3072ELj1ELj1ELj4ELj16ENS_18Kernel_traits_baseILj3072ES2_S2_fS2_fjLj128EEEEELb1ELb1ELb0ELb0EEEvNS_9FwdParamsE --------------------------
	.section	.nv.shared._ZN10layer_norm13ln_fwd_kernelINS_13Kernel_traitsI13__nv_bfloat16S2_fS2_fjLj3072ELj1ELj1ELj4ELj16ENS_18Kernel_traits_baseILj3072ES2_S2_fS2_fjLj128EEEEELb1ELb1ELb0ELb0EEEvNS_9FwdParamsE,"aw",@nobits
	.sectionflags	@""
	.align	16


//--------------------- .nv.shared._ZN10layer_norm13ln_fwd_kernelINS_13Kernel_traitsI13__nv_bfloat16S2_fS2_fjLj3072ELj1ELj1ELj4ELj16ENS_18Kernel_traits_baseILj3072ES2_S2_fS2_fjLj128EEEEELb1ELb1ELb0ELb1EEEvNS_9FwdParamsE --------------------------
	.section	.nv.shared._ZN10layer_norm13ln_fwd_kernelINS_13Kernel_traitsI13__nv_bfloat16S2_fS2_fjLj3072ELj1ELj1ELj4ELj16ENS_18Kernel_traits_baseILj3072ES2_S2_fS2_fjLj128EEEEELb1ELb1ELb0ELb1EEEvNS_9FwdParamsE,"aw",@nobits
	.sectionflags	@""
	.align	16


//--------------------- .nv.shared._ZN10layer_norm13ln_fwd_kernelINS_13Kernel_traitsI13__nv_bfloat16S2_fS2_fjLj3072ELj1ELj1ELj4ELj16ENS_18Kernel_traits_baseILj3072ES2_S2_fS2_fjLj128EEEEELb1ELb1ELb1ELb0EEEvNS_9FwdParamsE --------------------------
	.section	.nv.shared._ZN10layer_norm13ln_fwd_kernelINS_13Kernel_traitsI13__nv_bfloat16S2_fS2_fjLj3072ELj1ELj1ELj4ELj16ENS_18Kernel_traits_baseILj3072ES2_S2_fS2_fjLj128EEEEELb1ELb1ELb1ELb0EEEvNS_9FwdParamsE,"aw",@nobits
	.sectionflags	@""
	.align	16


//--------------------- .nv.shared._ZN10layer_norm13ln_fwd_kernelINS_13Kernel_traitsI13__nv_bfloat16S2_fS2_fjLj3072ELj1ELj1ELj4ELj16ENS_18Kernel_traits_baseILj3072ES2_S2_fS2_fjLj128EEEEELb1ELb1ELb1ELb1EEEvNS_9FwdParamsE --------------------------
	.section	.nv.shared._ZN10layer_norm13ln_fwd_kernelINS_13Kernel_traitsI13__nv_bfloat16S2_fS2_fjLj3072ELj1ELj1ELj4ELj16ENS_18Kernel_traits_baseILj3072ES2_S2_fS2_fjLj128EEEEELb1ELb1ELb1ELb1EEEvNS_9FwdParamsE,"aw",@nobits
	.sectionflags	@""
	.align	16


//--------------------- .nv.shared._ZN10layer_norm13ln_fwd_kernelINS_13Kernel_traitsIf13__nv_bfloat16fS2_fjLj3072ELj1ELj1ELj4ELj16ENS_18Kernel_traits_baseILj3072EfS2_fS2_fjLj128EEEEELb0ELb0ELb0ELb0EEEvNS_9FwdParamsE --------------------------
	.section	.nv.shared._ZN10layer_norm13ln_fwd_kernelINS_13Kernel_traitsIf13__nv_bfloat16fS2_fjLj3072ELj1ELj1ELj4ELj16ENS_18Kernel_traits_baseILj3072EfS2_fS2_fjLj128EEEEELb0ELb0ELb0ELb0EEEvNS_9FwdParamsE,"aw",@nobits
	.sectionflags	@""
	.align	16


//--------------------- .nv.shared._ZN10layer_norm13ln_fwd_kernelINS_13Kernel_traitsIf13__nv_bfloat16fS2_fjLj3072ELj1ELj1ELj4ELj16ENS_18Kernel_traits_baseILj3072EfS2_fS2_fjLj128EEEEELb0ELb0ELb0ELb1EEEvNS_9FwdParamsE --------------------------
	.section	.nv.shared._ZN10layer_norm13ln_fwd_kernelINS_13Kernel_traitsIf13__nv_bfloat16fS2_fjLj3072ELj1ELj1ELj4ELj16ENS_18Kernel_traits_baseILj3072EfS2_fS2_fjLj128EEEEELb0ELb0ELb0ELb1EEEvNS_9FwdParamsE,"aw",@nobits
	.sectionflags	@""
	.align	16


//--------------------- .nv.shared._ZN10layer_norm13ln_fwd_kernelINS_13Kernel_traitsIf13__nv_bfloat16fS2_fjLj3072ELj1ELj1ELj4ELj16ENS_18Kernel_traits_baseILj3072EfS2_fS2_fjLj128EEEEELb0ELb0ELb1ELb0EEEvNS_9FwdParamsE --------------------------
	.section	.nv.shared._ZN10layer_norm13ln_fwd_kernelINS_13Kernel_traitsIf13__nv_bfloat16fS2_fjLj3072ELj1ELj1ELj4ELj16ENS_18Kernel_traits_baseILj3072EfS2_fS2_fjLj128EEEEELb0ELb0ELb1ELb0EEEvNS_9FwdParamsE,"aw",@nobits
	.sectionflags	@""
	.align	16


//--------------------- .nv.shared._ZN10layer_norm13ln_fwd_kernelINS_13Kernel_traitsIf13__nv_bfloat16fS2_fjLj3072ELj1ELj1ELj4ELj16ENS_18Kernel_traits_baseILj3072EfS2_fS2_fjLj128EEEEELb0ELb0ELb1ELb1EEEvNS_9FwdParamsE --------------------------
	.section	.nv.shared._ZN10layer_norm13ln_fwd_kernelINS_13Kernel_traitsIf13__nv_bfloat16fS2_fjLj3072ELj1ELj1ELj4ELj16ENS_18Kernel_traits_baseILj3072EfS2_fS2_fjLj128EEEEELb0ELb0ELb1ELb1EEEvNS_9FwdParamsE,"aw",@nobits
	.sectionflags	@""
	.align	16


//--------------------- .nv.shared._ZN10layer_norm13ln_fwd_kernelINS_13Kernel_traitsIf13__nv_bfloat16fS2_fjLj3072ELj1ELj1ELj4ELj16ENS_18Kernel_traits_baseILj3072EfS2_fS2_fjLj128EEEEELb0ELb1ELb0ELb0EEEvNS_9FwdParamsE --------------------------
	.section	.nv.shared._ZN10layer_norm13ln_fwd_kernelINS_13Kernel_traitsIf13__nv_bfloat16fS2_fjLj3072ELj1ELj1ELj4ELj16ENS_18Kernel_traits_baseILj3072EfS2_fS2_fjLj128EEEEELb0ELb1ELb0ELb0EEEvNS_9FwdParamsE,"aw",@nobits
	.sectionflags	@""
	.align	16


//--------------------- .nv.shared._ZN10layer_norm13ln_fwd_kernelINS_13Kernel_traitsIf13__nv_bfloat16fS2_fjLj3072ELj1ELj1ELj4ELj16ENS_18Kernel_traits_baseILj3072EfS2_fS2_fjLj128EEEEELb0ELb1ELb0ELb1EEEvNS_9FwdParamsE --------------------------
	.section	.nv.shared._ZN10layer_norm13ln_fwd_kernelINS_13Kernel_traitsIf13__nv_bfloat16fS2_fjLj3072ELj1ELj1ELj4ELj16ENS_18Kernel_traits_baseILj3072EfS2_fS2_fjLj128EEEEELb0ELb1ELb0ELb1EEEvNS_9FwdParamsE,"aw",@nobits
	.sectionflags	@""
	.align	16


//--------------------- .nv.shared._ZN10layer_norm13ln_fwd_kernelINS_13Kernel_traitsIf13__nv_bfloat16fS2_fjLj3072ELj1ELj1ELj4ELj16ENS_18Kernel_traits_baseILj3072EfS2_fS2_fjLj128EEEEELb0ELb1ELb1ELb0EEEvNS_9FwdParamsE --------------------------
	.section	.nv.shared._ZN10layer_norm13ln_fwd_kernelINS_13Kernel_traitsIf13__nv_bfloat16fS2_fjLj3072ELj1ELj1ELj4ELj16ENS_18Kernel_traits_baseILj3072EfS2_fS2_fjLj128EEEEELb0ELb1ELb1ELb0EEEvNS_9FwdParamsE,"aw",@nobits
	.sectionflags	@""
	.align	16


//--------------------- .nv.shared._ZN10layer_norm13ln_fwd_kernelINS_13Kernel_traitsIf13__nv_bfloat16fS2_fjLj3072ELj1ELj1ELj4ELj16ENS_18Kernel_traits_baseILj3072EfS2_fS2_fjLj128EEEEELb0ELb1ELb1ELb1EEEvNS_9FwdParamsE --------------------------
	.section	.nv.shared._ZN10layer_norm13ln_fwd_kernelINS_13Kernel_traitsIf13__nv_bfloat16fS2_fjLj3072ELj1ELj1ELj4ELj16ENS_18Kernel_traits_baseILj3072EfS2_fS2_fjLj128EEEEELb0ELb1ELb1ELb1EEEvNS_9FwdParamsE,"aw",@nobits
	.sectionflags	@""
	.align	16


//--------------------- .nv.shared._ZN10layer_norm13ln_fwd_kernelINS_13Kernel_traitsIf13__nv_bfloat16fS2_fjLj3072ELj1ELj1ELj4ELj16ENS_18Kernel_traits_baseILj3072EfS2_fS2_fjLj128EEEEELb1ELb0ELb0ELb0EEEvNS_9FwdParamsE --------------------------
	.section	.nv.shared._ZN10layer_norm13ln_fwd_kernelINS_13Kernel_traitsIf13__nv_bfloat16fS2_fjLj3072ELj1ELj1ELj4ELj16ENS_18Kernel_traits_baseILj3072EfS2_fS2_fjLj128EEEEELb1ELb0ELb0ELb0EEEvNS_9FwdParamsE,"aw",@nobits
	.sectionflags	@""
	.align	16


//--------------------- .nv.shared._ZN10layer_norm13ln_fwd_kernelINS_13Kernel_traitsIf13__nv_bfloat16fS2_fjLj3072ELj1ELj1ELj4ELj16ENS_18Kernel_traits_baseILj3072EfS2_fS2_fjLj128EEEEELb1ELb0ELb0ELb1EEEvNS_9FwdParamsE --------------------------
	.section	.nv.shared._ZN10layer_norm13ln_fwd_kernelINS_13Kernel_traitsIf13__nv_bfloat16fS2_fjLj3072ELj1ELj1ELj4ELj16ENS_18Kernel_traits_baseILj3072EfS2_fS2_fjLj128EEEEELb1ELb0ELb0ELb1EEEvNS_9FwdParamsE,"aw",@nobits
	.sectionflags	@""
	.align	16


//--------------------- .nv.shared._ZN10layer_norm13ln_fwd_kernelINS_13Kernel_traitsIf13__nv_bfloat16fS2_fjLj3072ELj1ELj1ELj4ELj16ENS_18Kernel_traits_baseILj3072EfS2_fS2_fjLj128EEEEELb1ELb0ELb1ELb0EEEvNS_9FwdParamsE --------------------------
	.section	.nv.shared._ZN10layer_norm13ln_fwd_kernelINS_13Kernel_traitsIf13__nv_bfloat16fS2_fjLj3072ELj1ELj1ELj4ELj16ENS_18Kernel_traits_baseILj3072EfS2_fS2_fjLj128EEEEELb1ELb0ELb1ELb0EEEvNS_9FwdParamsE,"aw",@nobits
	.sectionflags	@""
	.align	16


//--------------------- .nv.shared._ZN10layer_norm13ln_fwd_kernelINS_13Kernel_traitsIf13__nv_bfloat16fS2_fjLj3072ELj1ELj1ELj4ELj16ENS_18Kernel_traits_baseILj3072EfS2_fS2_fjLj128EEEEELb1ELb0ELb1ELb1EEEvNS_9FwdParamsE --------------------------
	.section	.nv.shared._ZN10layer_norm13ln_fwd_kernelINS_13Kernel_traitsIf13__nv_bfloat16fS2_fjLj3072ELj1ELj1ELj4ELj16ENS_18Kernel_traits_baseILj3072EfS2_fS2_fjLj128EEEEELb1ELb0ELb1ELb1EEEvNS_9FwdParamsE,"aw",@nobits
	.sectionflags	@""
	.align	16


//--------------------- .nv.shared._ZN10layer_norm13ln_fwd_kernelINS_13Kernel_traitsIf13__nv_bfloat16fS2_fjLj3072ELj1ELj1ELj4ELj16ENS_18Kernel_traits_baseILj3072EfS2_fS2_fjLj128EEEEELb1ELb1ELb0ELb0EEEvNS_9FwdParamsE --------------------------
	.section	.nv.shared._ZN10layer_norm13ln_fwd_kernelINS_13Kernel_traitsIf13__nv_bfloat16fS2_fjLj3072ELj1ELj1ELj4ELj16ENS_18Kernel_traits_baseILj3072EfS2_fS2_fjLj128EEEEELb1ELb1ELb0ELb0EEEvNS_9FwdParamsE,"aw",@nobits
	.sectionflags	@""
	.align	16


//--------------------- .nv.shared._ZN10layer_norm13ln_fwd_kernelINS_13Kernel_traitsIf13__nv_bfloat16fS2_fjLj3072ELj1ELj1ELj4ELj16ENS_18Kernel_traits_baseILj3072EfS2_fS2_fjLj128EEEEELb1ELb1ELb0ELb1EEEvNS_9FwdParamsE --------------------------
	.section	.nv.shared._ZN10layer_norm13ln_fwd_kernelINS_13Kernel_traitsIf13__nv_bfloat16fS2_fjLj3072ELj1ELj1ELj4ELj16ENS_18Kernel_traits_baseILj3072EfS2_fS2_fjLj128EEEEELb1ELb1ELb0ELb1EEEvNS_9FwdParamsE,"aw",@nobits
	.sectionflags	@""
	.align	16


//--------------------- .nv.shared._ZN10layer_norm13ln_fwd_kernelINS_13Kernel_traitsIf13__nv_bfloat16fS2_fjLj3072ELj1ELj1ELj4ELj16ENS_18Kernel_traits_baseILj3072EfS2_fS2_fjLj128EEEEELb1ELb1ELb1ELb0EEEvNS_9FwdParamsE --------------------------
	.section	.nv.shared._ZN10layer_norm13ln_fwd_kernelINS_13Kernel_traitsIf13__nv_bfloat16fS2_fjLj3072ELj1ELj1ELj4ELj16ENS_18Kernel_traits_baseILj3072EfS2_fS2_fjLj128EEEEELb1ELb1ELb1ELb0EEEvNS_9FwdParamsE,"aw",@nobits
	.sectionflags	@""
	.align	16


//--------------------- .nv.shared._ZN10layer_norm13ln_fwd_kernelINS_13Kernel_traitsIf13__nv_bfloat16fS2_fjLj3072ELj1ELj1ELj4ELj16ENS_18Kernel_traits_baseILj3072EfS2_fS2_fjLj128EEEEELb1ELb1ELb1ELb1EEEvNS_9FwdParamsE --------------------------
	.section	.nv.shared._ZN10layer_norm13ln_fwd_kernelINS_13Kernel_traitsIf13__nv_bfloat16fS2_fjLj3072ELj1ELj1ELj4ELj16ENS_18Kernel_traits_baseILj3072EfS2_fS2_fjLj128EEEEELb1ELb1ELb1ELb1EEEvNS_9FwdParamsE,"aw",@nobits
	.sectionflags	@""
	.align	16


//--------------------- .nv.shared._ZN10layer_norm13ln_fwd_kernelINS_13Kernel_traitsIf6__halfS2_S2_fjLj3072ELj1ELj1ELj4ELj16ENS_18Kernel_traits_baseILj3072EfS2_S2_S2_fjLj128EEEEELb0ELb0ELb0ELb0EEEvNS_9FwdParamsE --------------------------
	.section	.nv.shared._ZN10layer_norm13ln_fwd_kernelINS_13Kernel_traitsIf6__halfS2_S2_fjLj3072ELj1ELj1ELj4ELj16ENS_18Kernel_traits_baseILj3072EfS2_S2_S2_fjLj128EEEEELb0ELb0ELb0ELb0EEEvNS_9FwdParamsE,"aw",@nobits
	.sectionflags	@""
	.align	16


//--------------------- .nv.shared._ZN10layer_norm13ln_fwd_kernelINS_13Kernel_traitsIf6__halfS2_S2_fjLj3072ELj1ELj1ELj4ELj16ENS_18Kernel_traits_baseILj3072EfS2_S2_S2_fjLj128EEEEELb0ELb0ELb0ELb1EEEvNS_9FwdParamsE --------------------------
	.section	.nv.shared._ZN10layer_norm13ln_fwd_kernelINS_13Kernel_traitsIf6__halfS2_S2_fjLj3072ELj1ELj1ELj4ELj16ENS_18Kernel_traits_baseILj3072EfS2_S2_S2_fjLj128EEEEELb0ELb0ELb0ELb1EEEvNS_9FwdParamsE,"aw",@nobits
	.sectionflags	@""
	.align	16


//--------------------- .nv.shared._ZN10layer_norm13ln_fwd_kernelINS_13Kernel_traitsIf6__halfS2_S2_fjLj3072ELj1ELj1ELj4ELj16ENS_18Kernel_traits_baseILj3072EfS2_S2_S2_fjLj128EEEEELb0ELb0ELb1ELb0EEEvNS_9FwdParamsE --------------------------
	.section	.nv.shared._ZN10layer_norm13ln_fwd_kernelINS_13Kernel_traitsIf6__halfS2_S2_fjLj3072ELj1ELj1ELj4ELj16ENS_18Kernel_traits_baseILj3072EfS2_S2_S2_fjLj128EEEEELb0ELb0ELb1ELb0EEEvNS_9FwdParamsE,"aw",@nobits
	.sectionflags	@""
	.align	16


//--------------------- .nv.shared._ZN10layer_norm13ln_fwd_kernelINS_13Kernel_traitsIf6__halfS2_S2_fjLj3072ELj1ELj1ELj4ELj16ENS_18Kernel_traits_baseILj3072EfS2_S2_S2_fjLj128EEEEELb0ELb0ELb1ELb1EEEvNS_9FwdParamsE --------------------------
	.section	.nv.shared._ZN10layer_norm13ln_fwd_kernelINS_13Kernel_traitsIf6__halfS2_S2_fjLj3072ELj1ELj1ELj4ELj16ENS_18Kernel_traits_baseILj3072EfS2_S2_S2_fjLj128EEEEELb0ELb0ELb1ELb1EEEvNS_9FwdParamsE,"aw",@nobits
	.sectionflags	@""
	.align	16


//--------------------- .nv.shared._ZN10layer_norm13ln_fwd_kernelINS_13Kernel_traitsIf6__halfS2_S2_fjLj3072ELj1ELj1ELj4ELj16ENS_18Kernel_traits_baseILj3072EfS2_S2_S2_fjLj128EEEEELb0ELb1ELb0ELb0EEEvNS_9FwdParamsE --------------------------
	.section	.nv.shared._ZN10layer_norm13ln_fwd_kernelINS_13Kernel_traitsIf6__halfS2_S2_fjLj3072ELj1ELj1ELj4ELj16ENS_18Kernel_traits_baseILj3072EfS2_S2_S2_fjLj128EEEEELb0ELb1ELb0ELb0EEEvNS_9FwdParamsE,"aw",@nobits
	.sectionflags	@""
	.align	16


//--------------------- .nv.shared._ZN10layer_norm13ln_fwd_kernelINS_13Kernel_traitsIf6__halfS2_S2_fjLj3072ELj1ELj1ELj4ELj16ENS_18Kernel_traits_baseILj3072EfS2_S2_S2_fjLj128EEEEELb0ELb1ELb0ELb1EEEvNS_9FwdParamsE --------------------------
	.section	.nv.shared._ZN10layer_norm13ln_fwd_kernelINS_13Kernel_traitsIf6__halfS2_S2_fjLj3072ELj1ELj1ELj4ELj16ENS_18Kernel_traits_baseILj3072EfS2_S2_S2_fjLj128EEEEELb0ELb1ELb0ELb1EEEvNS_9FwdParamsE,"aw",@nobits
	.sectionflags	@""
	.align	16


//--------------------- .nv.shared._ZN10layer_norm13ln_fwd_kernelINS_13Kernel_traitsIf6__halfS2_S2_fjLj3072ELj1ELj1ELj4ELj16ENS_18Kernel_traits_baseILj3072EfS2_S2_S2_fjLj128EEEEELb0ELb1ELb1ELb0EEEvNS_9FwdParamsE --------------------------
	.section	.nv.shared._ZN10layer_norm13ln_fwd_kernelINS_13Kernel_traitsIf6__halfS2_S2_fjLj3072ELj1ELj1ELj4ELj16ENS_18Kernel_traits_baseILj3072EfS2_S2_S2_fjLj128EEEEELb0ELb1ELb1ELb0EEEvNS_9FwdParamsE,"aw",@nobits
	.sectionflags	@""
	.align	16


//--------------------- .nv.shared._ZN10layer_norm13ln_fwd_kernelINS_13Kernel_traitsIf6__halfS2_S2_fjLj3072ELj1ELj1ELj4ELj16ENS_18Kernel_traits_baseILj3072EfS2_S2_S2_fjLj128EEEEELb0ELb1ELb1ELb1EEEvNS_9FwdParamsE --------------------------
	.section	.nv.shared._ZN10layer_norm13ln_fwd_kernelINS_13Kernel_traitsIf6__halfS2_S2_fjLj3072ELj1ELj1ELj4ELj16ENS_18Kernel_traits_baseILj3072EfS2_S2_S2_fjLj128EEEEELb0ELb1ELb1ELb1EEEvNS_9FwdParamsE,"aw",@nobits
	.sectionflags	@""
	.align	16


//--------------------- .nv.shared._ZN10layer_norm13ln_fwd_kernelINS_13Kernel_traitsIf6__halfS2_S2_fjLj3072ELj1ELj1ELj4ELj16ENS_18Kernel_traits_baseILj3072EfS2_S2_S2_fjLj128EEEEELb1ELb0ELb0ELb0EEEvNS_9FwdParamsE --------------------------
	.section	.nv.shared._ZN10layer_norm13ln_fwd_kernelINS_13Kernel_traitsIf6__halfS2_S2_fjLj3072ELj1ELj1ELj4ELj16ENS_18Kernel_traits_baseILj3072EfS2_S2_S2_fjLj128EEEEELb1ELb0ELb0ELb0EEEvNS_9FwdParamsE,"aw",@nobits
	.sectionflags	@""
	.align	16


//--------------------- .nv.shared._ZN10layer_norm13ln_fwd_kernelINS_13Kernel_traitsIf6__halfS2_S2_fjLj3072ELj1ELj1ELj4ELj16ENS_18Kernel_traits_baseILj3072EfS2_S2_S2_fjLj128EEEEELb1ELb0ELb0ELb1EEEvNS_9FwdParamsE --------------------------
	.section	.nv.shared._ZN10layer_norm13ln_fwd_kernelINS_13Kernel_traitsIf6__halfS2_S2_fjLj3072ELj1ELj1ELj4ELj16ENS_18Kernel_traits_baseILj3072EfS2_S2_S2_fjLj128EEEEELb1ELb0ELb0ELb1EEEvNS_9FwdParamsE,"aw",@nobits
	.sectionflags	@""
	.align	16


//--------------------- .nv.shared._ZN10layer_norm13ln_fwd_kernelINS_13Kernel_traitsIf6__halfS2_S2_fjLj3072ELj1ELj1ELj4ELj16ENS_18Kernel_traits_baseILj3072EfS2_S2_S2_fjLj128EEEEELb1ELb0ELb1ELb0EEEvNS_9FwdParamsE --------------------------
	.section	.nv.shared._ZN10layer_norm13ln_fwd_kernelINS_13Kernel_traitsIf6__halfS2_S2_fjLj3072ELj1ELj1ELj4ELj16ENS_18Kernel_traits_baseILj3072EfS2_S2_S2_fjLj128EEEEELb1ELb0ELb1ELb0EEEvNS_9FwdParamsE,"aw",@nobits
	.sectionflags	@""
	.align	16


//--------------------- .nv.shared._ZN10layer_norm13ln_fwd_kernelINS_13Kernel_traitsIf6__halfS2_S2_fjLj3072ELj1ELj1ELj4ELj16ENS_18Kernel_traits_baseILj3072EfS2_S2_S2_fjLj128EEEEELb1ELb0ELb1ELb1EEEvNS_9FwdParamsE --------------------------
	.section	.nv.shared._ZN10layer_norm13ln_fwd_kernelINS_13Kernel_traitsIf6__halfS2_S2_fjLj3072ELj1ELj1ELj4ELj16ENS_18Kernel_traits_baseILj3072EfS2_S2_S2_fjLj128EEEEELb1ELb0ELb1ELb1EEEvNS_9FwdParamsE,"aw",@nobits
	.sectionflags	@""
	.align	16


//--------------------- .nv.shared._ZN10layer_norm13ln_fwd_kernelINS_13Kernel_traitsIf6__halfS2_S2_fjLj3072ELj1ELj1ELj4ELj16ENS_18Kernel_traits_baseILj3072EfS2_S2_S2_fjLj128EEEEELb1ELb1ELb0ELb0EEEvNS_9FwdParamsE --------------------------
	.section	.nv.shared._ZN10layer_norm13ln_fwd_kernelINS_13Kernel_traitsIf6__halfS2_S2_fjLj3072ELj1ELj1ELj4ELj16ENS_18Kernel_traits_baseILj3072EfS2_S2_S2_fjLj128EEEEELb1ELb1ELb0ELb0EEEvNS_9FwdParamsE,"aw",@nobits
	.sectionflags	@""
	.align	16


//--------------------- .nv.shared._ZN10layer_norm13ln_fwd_kernelINS_13Kernel_traitsIf6__halfS2_S2_fjLj3072ELj1ELj1ELj4ELj16ENS_18Kernel_traits_baseILj3072EfS2_S2_S2_fjLj128EEEEELb1ELb1ELb0ELb1EEEvNS_9FwdParamsE --------------------------
	.section	.nv.shared._ZN10layer_norm13ln_fwd_kernelINS_13Kernel_traitsIf6__halfS2_S2_fjLj3072ELj1ELj1ELj4ELj16ENS_18Kernel_traits_baseILj3072EfS2_S2_S2_fjLj128EEEEELb1ELb1ELb0ELb1EEEvNS_9FwdParamsE,"aw",@nobits
	.sectionflags	@""
	.align	16


//--------------------- .nv.shared._ZN10layer_norm13ln_fwd_kernelINS_13Kernel_traitsIf6__halfS2_S2_fjLj3072ELj1ELj1ELj4ELj16ENS_18Kernel_traits_baseILj3072EfS2_S2_S2_fjLj128EEEEELb1ELb1ELb1ELb0EEEvNS_9FwdParamsE --------------------------
	.section	.nv.shared._ZN10layer_norm13ln_fwd_kernelINS_13Kernel_traitsIf6__halfS2_S2_fjLj3072ELj1ELj1ELj4ELj16ENS_18Kernel_traits_baseILj3072EfS2_S2_S2_fjLj128EEEEELb1ELb1ELb1ELb0EEEvNS_9FwdParamsE,"aw",@nobits
	.sectionflags	@""
	.align	16


//--------------------- .nv.shared._ZN10layer_norm13ln_fwd_kernelINS_13Kernel_traitsIf6__halfS2_S2_fjLj3072ELj1ELj1ELj4ELj16ENS_18Kernel_traits_baseILj3072EfS2_S2_S2_fjLj128EEEEELb1ELb1ELb1ELb1EEEvNS_9FwdParamsE --------------------------
	.section	.nv.shared._ZN10layer_norm13ln_fwd_kernelINS_13Kernel_traitsIf6__halfS2_S2_fjLj3072ELj1ELj1ELj4ELj16ENS_18Kernel_traits_baseILj3072EfS2_S2_S2_fjLj128EEEEELb1ELb1ELb1ELb1EEEvNS_9FwdParamsE,"aw",@nobits
	.sectionflags	@""
	.align	16


//--------------------- .nv.shared._ZN10layer_norm13ln_fwd_kernelINS_13Kernel_traitsI6__halfS2_fS2_fjLj3072ELj1ELj1ELj4ELj16ENS_18Kernel_traits_baseILj3072ES2_S2_fS2_fjLj128EEEEELb0ELb0ELb0ELb0EEEvNS_9FwdParamsE --------------------------
	.section	.nv.shared._ZN10layer_norm13ln_fwd_kernelINS_13Kernel_traitsI6__halfS2_fS2_fjLj3072ELj1ELj1ELj4ELj16ENS_18Kernel_traits_baseILj3072ES2_S2_fS2_fjLj128EEEEELb0ELb0ELb0ELb0EEEvNS_9FwdParamsE,"aw",@nobits
	.sectionflags	@""
	.align	16


//--------------------- .nv.shared._ZN10layer_norm13ln_fwd_kernelINS_13Kernel_traitsI6__halfS2_fS2_fjLj3072ELj1ELj1ELj4ELj16ENS_18Kernel_traits_baseILj3072ES2_S2_fS2_fjLj128EEEEELb0ELb0ELb0ELb1EEEvNS_9FwdParamsE --------------------------
	.section	.nv.shared._ZN10layer_norm13ln_fwd_kernelINS_13Kernel_traitsI6__halfS2_fS2_fjLj3072ELj1ELj1ELj4ELj16ENS_18Kernel_traits_baseILj3072ES2_S2_fS2_fjLj128EEEEELb0ELb0ELb0ELb1EEEvNS_9FwdParamsE,"aw",@nobits
	.sectionflags	@""
	.align	16


//--------------------- .nv.shared._ZN10layer_norm13ln_fwd_kernelINS_13Kernel_traitsI6__halfS2_fS2_fjLj3072ELj1ELj1ELj4ELj16ENS_18Kernel_traits_baseILj3072ES2_S2_fS2_fjLj128EEEEELb0ELb0ELb1ELb0EEEvNS_9FwdParamsE --------------------------
	.section	.nv.shared._ZN10layer_norm13ln_fwd_kernelINS_13Kernel_traitsI6__halfS2_fS2_fjLj3072ELj1ELj1ELj4ELj16ENS_18Kernel_traits_baseILj3072ES2_S2_fS2_fjLj128EEEEELb0ELb0ELb1ELb0EEEvNS_9FwdParamsE,"aw",@nobits
	.sectionflags	@""
	.align	16


//--------------------- .nv.shared._ZN10layer_norm13ln_fwd_kernelINS_13Kernel_traitsI6__halfS2_fS2_fjLj3072ELj1ELj1ELj4ELj16ENS_18Kernel_traits_baseILj3072ES2_S2_fS2_fjLj128EEEEELb0ELb0ELb1ELb1EEEvNS_9FwdParamsE --------------------------
	.section	.nv.shared._ZN10layer_norm13ln_fwd_kernelINS_13Kernel_traitsI6__halfS2_fS2_fjLj3072ELj1ELj1ELj4ELj16ENS_18Kernel_traits_baseILj3072ES2_S2_fS2_fjLj128EEEEELb0ELb0ELb1ELb1EEEvNS_9FwdParamsE,"aw",@nobits
	.sectionflags	@""
	.align	16


//--------------------- .nv.shared._ZN10layer_norm13ln_fwd_kernelINS_13Kernel_traitsI6__halfS2_fS2_fjLj3072ELj1ELj1ELj4ELj16ENS_18Kernel_traits_baseILj3072ES2_S2_fS2_fjLj128EEEEELb0ELb1ELb0ELb0EEEvNS_9FwdParamsE --------------------------
	.section	.nv.shared._ZN10layer_norm13ln_fwd_kernelINS_13Kernel_traitsI6__halfS2_fS2_fjLj3072ELj1ELj1ELj4ELj16ENS_18Kernel_traits_baseILj3072ES2_S2_fS2_fjLj128EEEEELb0ELb1ELb0ELb0EEEvNS_9FwdParamsE,"aw",@nobits
	.sectionflags	@""
	.align	16


//--------------------- .nv.shared._ZN10layer_norm13ln_fwd_kernelINS_13Kernel_traitsI6__halfS2_fS2_fjLj3072ELj1ELj1ELj4ELj16ENS_18Kernel_traits_baseILj3072ES2_S2_fS2_fjLj128EEEEELb0ELb1ELb0ELb1EEEvNS_9FwdParamsE --------------------------
	.section	.nv.shared._ZN10layer_norm13ln_fwd_kernelINS_13Kernel_traitsI6__halfS2_fS2_fjLj3072ELj1ELj1ELj4ELj16ENS_18Kernel_traits_baseILj3072ES2_S2_fS2_fjLj128EEEEELb0ELb1ELb0ELb1EEEvNS_9FwdParamsE,"aw",@nobits
	.sectionflags	@""
	.align	16


//--------------------- .nv.shared._ZN10layer_norm13ln_fwd_kernelINS_13Kernel_traitsI6__halfS2_fS2_fjLj3072ELj1ELj1ELj4ELj16ENS_18Kernel_traits_baseILj3072ES2_S2_fS2_fjLj128EEEEELb0ELb1ELb1ELb0EEEvNS_9FwdParamsE --------------------------
	.section	.nv.shared._ZN10layer_norm13ln_fwd_kernelINS_13Kernel_traitsI6__halfS2_fS2_fjLj3072ELj1ELj1ELj4ELj16ENS_18Kernel_traits_baseILj3072ES2_S2_fS2_fjLj128EEEEELb0ELb1ELb1ELb0EEEvNS_9FwdParamsE,"aw",@nobits
	.sectionflags	@""
	.align	16


//--------------------- .nv.shared._ZN10layer_norm13ln_fwd_kernelINS_13Kernel_traitsI6__halfS2_fS2_fjLj3072ELj1ELj1ELj4ELj16ENS_18Kernel_traits_baseILj3072ES2_S2_fS2_fjLj128EEEEELb0ELb1ELb1ELb1EEEvNS_9FwdParamsE --------------------------
	.section	.nv.shared._ZN10layer_norm13ln_fwd_kernelINS_13Kernel_traitsI6__halfS2_fS2_fjLj3072ELj1ELj1ELj4ELj16ENS_18Kernel_traits_baseILj3072ES2_S2_fS2_fjLj128EEEEELb0ELb1ELb1ELb1EEEvNS_9FwdParamsE,"aw",@nobits
	.sectionflags	@""
	.align	16


//--------------------- .nv.shared._ZN10layer_norm13ln_fwd_kernelINS_13Kernel_traitsI6__halfS2_fS2_fjLj3072ELj1ELj1ELj4ELj16ENS_18Kernel_traits_baseILj3072ES2_S2_fS2_fjLj128EEEEELb1ELb0ELb0ELb0EEEvNS_9FwdParamsE --------------------------
	.section	.nv.shared._ZN10layer_norm13ln_fwd_kernelINS_13Kernel_traitsI6__halfS2_fS2_fjLj3072ELj1ELj1ELj4ELj16ENS_18Kernel_traits_baseILj3072ES2_S2_fS2_fjLj128EEEEELb1ELb0ELb0ELb0EEEvNS_9FwdParamsE,"aw",@nobits
	.sectionflags	@""
	.align	16


//--------------------- .nv.shared._ZN10layer_norm13ln_fwd_kernelINS_13Kernel_traitsI6__halfS2_fS2_fjLj3072ELj1ELj1ELj4ELj16ENS_18Kernel_traits_baseILj3072ES2_S2_fS2_fjLj128EEEEELb1ELb0ELb0ELb1EEEvNS_9FwdParamsE --------------------------
	.section	.nv.shared._ZN10layer_norm13ln_fwd_kernelINS_13Kernel_traitsI6__halfS2_fS2_fjLj3072ELj1ELj1ELj4ELj16ENS_18Kernel_traits_baseILj3072ES2_S2_fS2_fjLj128EEEEELb1ELb0ELb0ELb1EEEvNS_9FwdParamsE,"aw",@nobits
	.sectionflags	@""
	.align	16


//--------------------- .nv.shared._ZN10layer_norm13ln_fwd_kernelINS_13Kernel_traitsI6__halfS2_fS2_fjLj3072ELj1ELj1ELj4ELj16ENS_18Kernel_traits_baseILj3072ES2_S2_fS2_fjLj128EEEEELb1ELb0ELb1ELb0EEEvNS_9FwdParamsE --------------------------
	.section	.nv.shared._ZN10layer_norm13ln_fwd_kernelINS_13Kernel_traitsI6__halfS2_fS2_fjLj3072ELj1ELj1ELj4ELj16ENS_18Kernel_traits_baseILj3072ES2_S2_fS2_fjLj128EEEEELb1ELb0ELb1ELb0EEEvNS_9FwdParamsE,"aw",@nobits
	.sectionflags	@""
	.align	16


//--------------------- .nv.shared._ZN10layer_norm13ln_fwd_kernelINS_13Kernel_traitsI6__halfS2_fS2_fjLj3072ELj1ELj1ELj4ELj16ENS_18Kernel_traits_baseILj3072ES2_S2_fS2_fjLj128EEEEELb1ELb0ELb1ELb1EEEvNS_9FwdParamsE --------------------------
	.section	.nv.shared._ZN10layer_norm13ln_fwd_kernelINS_13Kernel_traitsI6__halfS2_fS2_fjLj3072ELj1ELj1ELj4ELj16ENS_18Kernel_traits_baseILj3072ES2_S2_fS2_fjLj128EEEEELb1ELb0ELb1ELb1EEEvNS_9FwdParamsE,"aw",@nobits
	.sectionflags	@""
	.align	16


//--------------------- .nv.shared._ZN10layer_norm13ln_fwd_kernelINS_13Kernel_traitsI6__halfS2_fS2_fjLj3072ELj1ELj1ELj4ELj16ENS_18Kernel_traits_baseILj3072ES2_S2_fS2_fjLj128EEEEELb1ELb1ELb0ELb0EEEvNS_9FwdParamsE --------------------------
	.section	.nv.shared._ZN10layer_norm13ln_fwd_kernelINS_13Kernel_traitsI6__halfS2_fS2_fjLj3072ELj1ELj1ELj4ELj16ENS_18Kernel_traits_baseILj3072ES2_S2_fS2_fjLj128EEEEELb1ELb1ELb0ELb0EEEvNS_9FwdParamsE,"aw",@nobits
	.sectionflags	@""
	.align	16


//--------------------- .nv.shared._ZN10layer_norm13ln_fwd_kernelINS_13Kernel_traitsI6__halfS2_fS2_fjLj3072ELj1ELj1ELj4ELj16ENS_18Kernel_traits_baseILj3072ES2_S2_fS2_fjLj128EEEEELb1ELb1ELb0ELb1EEEvNS_9FwdParamsE --------------------------
	.section	.nv.shared._ZN10layer_norm13ln_fwd_kernelINS_13Kernel_traitsI6__halfS2_fS2_fjLj3072ELj1ELj1ELj4ELj16ENS_18Kernel_traits_baseILj3072ES2_S2_fS2_fjLj128EEEEELb1ELb1ELb0ELb1EEEvNS_9FwdParamsE,"aw",@nobits
	.sectionflags	@""
	.align	16


//--------------------- .nv.shared._ZN10layer_norm13ln_fwd_kernelINS_13Kernel_traitsI6__halfS2_fS2_fjLj3072ELj1ELj1ELj4ELj16ENS_18Kernel_traits_baseILj3072ES2_S2_fS2_fjLj128EEEEELb1ELb1ELb1ELb0EEEvNS_9FwdParamsE --------------------------
	.section	.nv.shared._ZN10layer_norm13ln_fwd_kernelINS_13Kernel_traitsI6__halfS2_fS2_fjLj3072ELj1ELj1ELj4ELj16ENS_18Kernel_traits_baseILj3072ES2_S2_fS2_fjLj128EEEEELb1ELb1ELb1ELb0EEEvNS_9FwdParamsE,"aw",@nobits
	.sectionflags	@""
	.align	16


//--------------------- .nv.shared._ZN10layer_norm13ln_fwd_kernelINS_13Kernel_traitsI6__halfS2_fS2_fjLj3072ELj1ELj1ELj4ELj16ENS_18Kernel_traits_baseILj3072ES2_S2_fS2_fjLj128EEEEELb1ELb1ELb1ELb1EEEvNS_9FwdParamsE --------------------------
	.section	.nv.shared._ZN10layer_norm13ln_fwd_kernelINS_13Kernel_traitsI6__halfS2_fS2_fjLj3072ELj1ELj1ELj4ELj16ENS_18Kernel_traits_baseILj3072ES2_S2_fS2_fjLj128EEEEELb1ELb1ELb1ELb1EEEvNS_9FwdParamsE,"aw",@nobits
	.sectionflags	@""
	.align	16


//--------------------- .nv.shared._ZN10layer_norm13ln_fwd_kernelINS_13Kernel_traitsIf6__halffS2_fjLj3072ELj1ELj1ELj4ELj16ENS_18Kernel_traits_baseILj3072EfS2_fS2_fjLj128EEEEELb0ELb0ELb0ELb0EEEvNS_9FwdParamsE --------------------------
	.section	.nv.shared._ZN10layer_norm13ln_fwd_kernelINS_13Kernel_traitsIf6__halffS2_fjLj3072ELj1ELj1ELj4ELj16ENS_18Kernel_traits_baseILj3072EfS2_fS2_fjLj128EEEEELb0ELb0ELb0ELb0EEEvNS_9FwdParamsE,"aw",@nobits
	.sectionflags	@""
	.align	16


//--------------------- .nv.shared._ZN10layer_norm13ln_fwd_kernelINS_13Kernel_traitsIf6__halffS2_fjLj3072ELj1ELj1ELj4ELj16ENS_18Kernel_traits_baseILj3072EfS2_fS2_fjLj128EEEEELb0ELb0ELb0ELb1EEEvNS_9FwdParamsE --------------------------
	.section	.nv.shared._ZN10layer_norm13ln_fwd_kernelINS_13Kernel_traitsIf6__halffS2_fjLj3072ELj1ELj1ELj4ELj16ENS_18Kernel_traits_baseILj3072EfS2_fS2_fjLj128EEEEELb0ELb0ELb0ELb1EEEvNS_9FwdParamsE,"aw",@nobits
	.sectionflags	@""
	.align	16


//--------------------- .nv.shared._ZN10layer_norm13ln_fwd_kernelINS_13Kernel_traitsIf6__halffS2_fjLj3072ELj1ELj1ELj4ELj16ENS_18Kernel_traits_baseILj3072EfS2_fS2_fjLj128EEEEELb0ELb0ELb1ELb0EEEvNS_9FwdParamsE --------------------------
	.section	.nv.shared._ZN10layer_norm13ln_fwd_kernelINS_13Kernel_traitsIf6__halffS2_fjLj3072ELj1ELj1ELj4ELj16ENS_18Kernel_traits_baseILj3072EfS2_fS2_fjLj128EEEEELb0ELb0ELb1ELb0EEEvNS_9FwdParamsE,"aw",@nobits
	.sectionflags	@""
	.align	16


//--------------------- .nv.shared._ZN10layer_norm13ln_fwd_kernelINS_13Kernel_traitsIf6__halffS2_fjLj3072ELj1ELj1ELj4ELj16ENS_18Kernel_traits_baseILj3072EfS2_fS2_fjLj128EEEEELb0ELb0ELb1ELb1EEEvNS_9FwdParamsE --------------------------
	.section	.nv.shared._ZN10layer_norm13ln_fwd_kernelINS_13Kernel_traitsIf6__halffS2_fjLj3072ELj1ELj1ELj4ELj16ENS_18Kernel_traits_baseILj3072EfS2_fS2_fjLj128EEEEELb0ELb0ELb1ELb1EEEvNS_9FwdParamsE,"aw",@nobits
	.sectionflags	@""
	.align	16


//--------------------- .nv.shared._ZN10layer_norm13ln_fwd_kernelINS_13Kernel_traitsIf6__halffS2_fjLj3072ELj1ELj1ELj4ELj16ENS_18Kernel_traits_baseILj3072EfS2_fS2_fjLj128EEEEELb0ELb1ELb0ELb0EEEvNS_9FwdParamsE --------------------------
	.section	.nv.shared._ZN10layer_norm13ln_fwd_kernelINS_13Kernel_traitsIf6__halffS2_fjLj3072ELj1ELj1ELj4ELj16ENS_18Kernel_traits_baseILj3072EfS2_fS2_fjLj128EEEEELb0ELb1ELb0ELb0EEEvNS_9FwdParamsE,"aw",@nobits
	.sectionflags	@""
	.align	16


//--------------------- .nv.shared._ZN10layer_norm13ln_fwd_kernelINS_13Kernel_traitsIf6__halffS2_fjLj3072ELj1ELj1ELj4ELj16ENS_18Kernel_traits_baseILj3072EfS2_fS2_fjLj128EEEEELb0ELb1ELb0ELb1EEEvNS_9FwdParamsE --------------------------
	.section	.nv.shared._ZN10layer_norm13ln_fwd_kernelINS_13Kernel_traitsIf6__halffS2_fjLj3072ELj1ELj1ELj4ELj16ENS_18Kernel_traits_baseILj3072EfS2_fS2_fjLj128EEEEELb0ELb1ELb0ELb1EEEvNS_9FwdParamsE,"aw",@nobits
	.sectionflags	@""
	.align	16


//--------------------- .nv.shared._ZN10layer_norm13ln_fwd_kernelINS_13Kernel_traitsIf6__halffS2_fjLj3072ELj1ELj1ELj4ELj16ENS_18Kernel_traits_baseILj3072EfS2_fS2_fjLj128EEEEELb0ELb1ELb1ELb0EEEvNS_9FwdParamsE --------------------------
	.section	.nv.shared._ZN10layer_norm13ln_fwd_kernelINS_13Kernel_traitsIf6__halffS2_fjLj3072ELj1ELj1ELj4ELj16ENS_18Kernel_traits_baseILj3072EfS2_fS2_fjLj128EEEEELb0ELb1ELb1ELb0EEEvNS_9FwdParamsE,"aw",@nobits
	.sectionflags	@""
	.align	16


//--------------------- .nv.shared._ZN10layer_norm13ln_fwd_kernelINS_13Kernel_traitsIf6__halffS2_fjLj3072ELj1ELj1ELj4ELj16ENS_18Kernel_traits_baseILj3072EfS2_fS2_fjLj128EEEEELb0ELb1ELb1ELb1EEEvNS_9FwdParamsE --------------------------
	.section	.nv.shared._ZN10layer_norm13ln_fwd_kernelINS_13Kernel_traitsIf6__halffS2_fjLj3072ELj1ELj1ELj4ELj16ENS_18Kernel_traits_baseILj3072EfS2_fS2_fjLj128EEEEELb0ELb1ELb1ELb1EEEvNS_9FwdParamsE,"aw",@nobits
	.sectionflags	@""
	.align	16


//--------------------- .nv.shared._ZN10layer_norm13ln_fwd_kernelINS_13Kernel_traitsIf6__halffS2_fjLj3072ELj1ELj1ELj4ELj16ENS_18Kernel_traits_baseILj3072EfS2_fS2_fjLj128EEEEELb1ELb0ELb0ELb0EEEvNS_9FwdParamsE --------------------------
	.section	.nv.shared._ZN10layer_norm13ln_fwd_kernelINS_13Kernel_traitsIf6__halffS2_fjLj3072ELj1ELj1ELj4ELj16ENS_18Kernel_traits_baseILj3072EfS2_fS2_fjLj128EEEEELb1ELb0ELb0ELb0EEEvNS_9FwdParamsE,"aw",@nobits
	.sectionflags	@""
	.align	16


//--------------------- .nv.shared._ZN10layer_norm13ln_fwd_kernelINS_13Kernel_traitsIf6__halffS2_fjLj3072ELj1ELj1ELj4ELj16ENS_18Kernel_traits_baseILj3072EfS2_fS2_fjLj128EEEEELb1ELb0ELb0ELb1EEEvNS_9FwdParamsE --------------------------
	.section	.nv.shared._ZN10layer_norm13ln_fwd_kernelINS_13Kernel_traitsIf6__halffS2_fjLj3072ELj1ELj1ELj4ELj16ENS_18Kernel_traits_baseILj3072EfS2_fS2_fjLj128EEEEELb1ELb0ELb0ELb1EEEvNS_9FwdParamsE,"aw",@nobits
	.sectionflags	@""
	.align	16


//--------------------- .nv.shared._ZN10layer_norm13ln_fwd_kernelINS_13Kernel_traitsIf6__halffS2_fjLj3072ELj1ELj1ELj4ELj16ENS_18Kernel_traits_baseILj3072EfS2_fS2_fjLj128EEEEELb1ELb0ELb1ELb0EEEvNS_9FwdParamsE --------------------------
	.section	.nv.shared._ZN10layer_norm13ln_fwd_kernelINS_13Kernel_traitsIf6__halffS2_fjLj3072ELj1ELj1ELj4ELj16ENS_18Kernel_traits_baseILj3072EfS2_fS2_fjLj128EEEEELb1ELb0ELb1ELb0EEEvNS_9FwdParamsE,"aw",@nobits
	.sectionflags	@""
	.align	16


//--------------------- .nv.shared._ZN10layer_norm13ln_fwd_kernelINS_13Kernel_traitsIf6__halffS2_fjLj3072ELj1ELj1ELj4ELj16ENS_18Kernel_traits_baseILj3072EfS2_fS2_fjLj128EEEEELb1ELb0ELb1ELb1EEEvNS_9FwdParamsE --------------------------
	.section	.nv.shared._ZN10layer_norm13ln_fwd_kernelINS_13Kernel_traitsIf6__halffS2_fjLj3072ELj1ELj1ELj4ELj16ENS_18Kernel_traits_baseILj3072EfS2_fS2_fjLj128EEEEELb1ELb0ELb1ELb1EEEvNS_9FwdParamsE,"aw",@nobits
	.sectionflags	@""
	.align	16


//--------------------- .nv.shared._ZN10layer_norm13ln_fwd_kernelINS_13Kernel_traitsIf6__halffS2_fjLj3072ELj1ELj1ELj4ELj16ENS_18Kernel_traits_baseILj3072EfS2_fS2_fjLj128EEEEELb1ELb1ELb0ELb0EEEvNS_9FwdParamsE --------------------------
	.section	.nv.shared._ZN10layer_norm13ln_fwd_kernelINS_13Kernel_traitsIf6__halffS2_fjLj3072ELj1ELj1ELj4ELj16ENS_18Kernel_traits_baseILj3072EfS2_fS2_fjLj128EEEEELb1ELb1ELb0ELb0EEEvNS_9FwdParamsE,"aw",@nobits
	.sectionflags	@""
	.align	16


//--------------------- .nv.shared._ZN10layer_norm13ln_fwd_kernelINS_13Kernel_traitsIf6__halffS2_fjLj3072ELj1ELj1ELj4ELj16ENS_18Kernel_traits_baseILj3072EfS2_fS2_fjLj128EEEEELb1ELb1ELb0ELb1EEEvNS_9FwdParamsE --------------------------
	.section	.nv.shared._ZN10layer_norm13ln_fwd_kernelINS_13Kernel_traitsIf6__halffS2_fjLj3072ELj1ELj1ELj4ELj16ENS_18Kernel_traits_baseILj3072EfS2_fS2_fjLj128EEEEELb1ELb1ELb0ELb1EEEvNS_9FwdParamsE,"aw",@nobits
	.sectionflags	@""
	.align	16


//--------------------- .nv.shared._ZN10layer_norm13ln_fwd_kernelINS_13Kernel_traitsIf6__halffS2_fjLj3072ELj1ELj1ELj4ELj16ENS_18Kernel_traits_baseILj3072EfS2_fS2_fjLj128EEEEELb1ELb1ELb1ELb0EEEvNS_9FwdParamsE --------------------------
	.section	.nv.shared._ZN10layer_norm13ln_fwd_kernelINS_13Kernel_traitsIf6__halffS2_fjLj3072ELj1ELj1ELj4ELj16ENS_18Kernel_traits_baseILj3072EfS2_fS2_fjLj128EEEEELb1ELb1ELb1ELb0EEEvNS_9FwdParamsE,"aw",@nobits
	.sectionflags	@""
	.align	16


//--------------------- .nv.shared._ZN10layer_norm13ln_fwd_kernelINS_13Kernel_traitsIf6__halffS2_fjLj3072ELj1ELj1ELj4ELj16ENS_18Kernel_traits_baseILj3072EfS2_fS2_fjLj128EEEEELb1ELb1ELb1ELb1EEEvNS_9FwdParamsE --------------------------
	.section	.nv.shared._ZN10layer_norm13ln_fwd_kernelINS_13Kernel_traitsIf6__halffS2_fjLj3072ELj1ELj1ELj4ELj16ENS_18Kernel_traits_baseILj3072EfS2_fS2_fjLj128EEEEELb1ELb1ELb1ELb1EEEvNS_9FwdParamsE,"aw",@nobits
	.sectionflags	@""
	.align	16


//--------------------- .nv.shared._ZN10layer_norm13ln_fwd_kernelINS_13Kernel_traitsI6__halfffffjLj3072ELj1ELj1ELj4ELj16ENS_18Kernel_traits_baseILj3072ES2_ffffjLj128EEEEELb0ELb0ELb0ELb0EEEvNS_9FwdParamsE --------------------------
	.section	.nv.shared._ZN10layer_norm13ln_fwd_kernelINS_13Kernel_traitsI6__halfffffjLj3072ELj1ELj1ELj4ELj16ENS_18Kernel_traits_baseILj3072ES2_ffffjLj128EEEEELb0ELb0ELb0ELb0EEEvNS_9FwdParamsE,"aw",@nobits
	.sectionflags	@""
	.align	16


//--------------------- .nv.shared._ZN10layer_norm13ln_fwd_kernelINS_13Kernel_traitsI6__halfffffjLj3072ELj1ELj1ELj4ELj16ENS_18Kernel_traits_baseILj3072ES2_ffffjLj128EEEEELb0ELb0ELb0ELb1EEEvNS_9FwdParamsE --------------------------
	.section	.nv.shared._ZN10layer_norm13ln_fwd_kernelINS_13Kernel_traitsI6__halfffffjLj3072ELj1ELj1ELj4ELj16ENS_18Kernel_traits_baseILj3072ES2_ffffjLj128EEEEELb0ELb0ELb0ELb1EEEvNS_9FwdParamsE,"aw",@nobits
	.sectionflags	@""
	.align	16


//--------------------- .nv.shared._ZN10layer_norm13ln_fwd_kernelINS_13Kernel_traitsI6__halfffffjLj3072ELj1ELj1ELj4ELj16ENS_18Kernel_traits_baseILj3072ES2_ffffjLj128EEEEELb0ELb0ELb1ELb0EEEvNS_9FwdParamsE --------------------------
	.section	.nv.shared._ZN10layer_norm13ln_fwd_kernelINS_13Kernel_traitsI6__halfffffjLj3072ELj1ELj1ELj4ELj16ENS_18Kernel_traits_baseILj3072ES2_ffffjLj128EEEEELb0ELb0ELb1ELb0EEEvNS_9FwdParamsE,"aw",@nobits
	.sectionflags	@""
	.align	16


//--------------------- .nv.shared._ZN10layer_norm13ln_fwd_kernelINS_13Kernel_traitsI6__halfffffjLj3072ELj1ELj1ELj4ELj16ENS_18Kernel_traits_baseILj3072ES2_ffffjLj128EEEEELb0ELb0ELb1ELb1EEEvNS_9FwdParamsE --------------------------
	.section	.nv.shared._ZN10layer_norm13ln_fwd_kernelINS_13Kernel_traitsI6__halfffffjLj3072ELj1ELj1ELj4ELj16ENS_18Kernel_traits_baseILj3072ES2_ffffjLj128EEEEELb0ELb0ELb1ELb1EEEvNS_9FwdParamsE,"aw",@nobits
	.sectionflags	@""
	.align	16


//--------------------- .nv.shared._ZN10layer_norm13ln_fwd_kernelINS_13Kernel_traitsI6__halfffffjLj3072ELj1ELj1ELj4ELj16ENS_18Kernel_traits_baseILj3072ES2_ffffjLj128EEEEELb0ELb1ELb0ELb0EEEvNS_9FwdParamsE --------------------------
	.section	.nv.shared._ZN10layer_norm13ln_fwd_kernelINS_13Kernel_traitsI6__halfffffjLj3072ELj1ELj1ELj4ELj16ENS_18Kernel_traits_baseILj3072ES2_ffffjLj128EEEEELb0ELb1ELb0ELb0EEEvNS_9FwdParamsE,"aw",@nobits
	.sectionflags	@""
	.align	16


//--------------------- .nv.shared._ZN10layer_norm13ln_fwd_kernelINS_13Kernel_traitsI6__halfffffjLj3072ELj1ELj1ELj4ELj16ENS_18Kernel_traits_baseILj3072ES2_ffffjLj128EEEEELb0ELb1ELb0ELb1EEEvNS_9FwdParamsE --------------------------
	.section	.nv.shared._ZN10layer_norm13ln_fwd_kernelINS_13Kernel_traitsI6__halfffffjLj3072ELj1ELj1ELj4ELj16ENS_18Kernel_traits_baseILj3072ES2_ffffjLj128EEEEELb0ELb1ELb0ELb1EEEvNS_9FwdParamsE,"aw",@nobits
	.sectionflags	@""
	.align	16


//--------------------- .nv.shared._ZN10layer_norm13ln_fwd_kernelINS_13Kernel_traitsI6__halfffffjLj3072ELj1ELj1ELj4ELj16ENS_18Kernel_traits_baseILj3072ES2_ffffjLj128EEEEELb0ELb1ELb1ELb0EEEvNS_9FwdParamsE --------------------------
	.section	.nv.shared._ZN10layer_norm13ln_fwd_kernelINS_13Kernel_traitsI6__halfffffjLj3072ELj1ELj1ELj4ELj16ENS_18Kernel_traits_baseILj3072ES2_ffffjLj128EEEEELb0ELb1ELb1ELb0EEEvNS_9FwdParamsE,"aw",@nobits
	.sectionflags	@""
	.align	16


//--------------------- .nv.shared._ZN10layer_norm13ln_fwd_kernelINS_13Kernel_traitsI6__halfffffjLj3072ELj1ELj1ELj4ELj16ENS_18Kernel_traits_baseILj3072ES2_ffffjLj128EEEEELb0ELb1ELb1ELb1EEEvNS_9FwdParamsE --------------------------
	.section	.nv.shared._ZN10layer_norm13ln_fwd_kernelINS_13Kernel_traitsI6__halfffffjLj3072ELj1ELj1ELj4ELj16ENS_18Kernel_traits_baseILj3072ES2_ffffjLj128EEEEELb0ELb1ELb1ELb1EEEvNS_9FwdParamsE,"aw",@nobits
	.sectionflags	@""
	.align	16


//--------------------- .nv.shared._ZN10layer_norm13ln_fwd_kernelINS_13Kernel_traitsI6__halfffffjLj3072ELj1ELj1ELj4ELj16ENS_18Kernel_traits_baseILj3072ES2_ffffjLj128EEEEELb1ELb0ELb0ELb0EEEvNS_9FwdParamsE --------------------------
	.section	.nv.shared._ZN10layer_norm13ln_fwd_kernelINS_13Kernel_traitsI6__halfffffjLj3072ELj1ELj1ELj4ELj16ENS_18Kernel_traits_baseILj3072ES2_ffffjLj128EEEEELb1ELb0ELb0ELb0EEEvNS_9FwdParamsE,"aw",@nobits
	.sectionflags	@""
	.align	16


//--------------------- .nv.shared._ZN10layer_norm13ln_fwd_kernelINS_13Kernel_traitsI6__halfffffjLj3072ELj1ELj1ELj4ELj16ENS_18Kernel_traits_baseILj3072ES2_ffffjLj128EEEEELb1ELb0ELb0ELb1EEEvNS_9FwdParamsE --------------------------
	.section	.nv.shared._ZN10layer_norm13ln_fwd_kernelINS_13Kernel_traitsI6__halfffffjLj3072ELj1ELj1ELj4ELj16ENS_18Kernel_traits_baseILj3072ES2_ffffjLj128EEEEELb1ELb0ELb0ELb1EEEvNS_9FwdParamsE,"aw",@nobits
	.sectionflags	@""
	.align	16


//--------------------- .nv.shared._ZN10layer_norm13ln_fwd_kernelINS_13Kernel_traitsI6__halfffffjLj3072ELj1ELj1ELj4ELj16ENS_18Kernel_traits_baseILj3072ES2_ffffjLj128EEEEELb1ELb0ELb1ELb0EEEvNS_9FwdParamsE --------------------------
	.section	.nv.shared._ZN10layer_norm13ln_fwd_kernelINS_13Kernel_traitsI6__halfffffjLj3072ELj1ELj1ELj4ELj16ENS_18Kernel_traits_baseILj3072ES2_ffffjLj128EEEEELb1ELb0ELb1ELb0EEEvNS_9FwdParamsE,"aw",@nobits
	.sectionflags	@""
	.align	16


//--------------------- .nv.shared._ZN10layer_norm13ln_fwd_kernelINS_13Kernel_traitsI6__halfffffjLj3072ELj1ELj1ELj4ELj16ENS_18Kernel_traits_baseILj3072ES2_ffffjLj128EEEEELb1ELb0ELb1ELb1EEEvNS_9FwdParamsE --------------------------
	.section	.nv.shared._ZN10layer_norm13ln_fwd_kernelINS_13Kernel_traitsI6__halfffffjLj3072ELj1ELj1ELj4ELj16ENS_18Kernel_traits_baseILj3072ES2_ffffjLj128EEEEELb1ELb0ELb1ELb1EEEvNS_9FwdParamsE,"aw",@nobits
	.sectionflags	@""
	.align	16


//--------------------- .nv.shared._ZN10layer_norm13ln_fwd_kernelINS_13Kernel_traitsI6__halfffffjLj3072ELj1ELj1ELj4ELj16ENS_18Kernel_traits_baseILj3072ES2_ffffjLj128EEEEELb1ELb1ELb0ELb0EEEvNS_9FwdParamsE --------------------------
	.section	.nv.shared._ZN10layer_norm13ln_fwd_kernelINS_13Kernel_traitsI6__halfffffjLj3072ELj1ELj1ELj4ELj16ENS_18Kernel_traits_baseILj3072ES2_ffffjLj128EEEEELb1ELb1ELb0ELb0EEEvNS_9FwdParamsE,"aw",@nobits
	.sectionflags	@""
	.align	16


//--------------------- .nv.shared._ZN10layer_norm13ln_fwd_kernelINS_13Kernel_traitsI6__halfffffjLj3072ELj1ELj1ELj4ELj16ENS_18Kernel_traits_baseILj3072ES2_ffffjLj128EEEEELb1ELb1ELb0ELb1EEEvNS_9FwdParamsE --------------------------
	.section	.nv.shared._ZN10layer_norm13ln_fwd_kernelINS_13Kernel_traitsI6__halfffffjLj3072ELj1ELj1ELj4ELj16ENS_18Kernel_traits_baseILj3072ES2_ffffjLj128EEEEELb1ELb1ELb0ELb1EEEvNS_9FwdParamsE,"aw",@nobits
	.sectionflags	@""
	.align	16


//--------------------- .nv.shared._ZN10layer_norm13ln_fwd_kernelINS_13Kernel_traitsI6__halfffffjLj3072ELj1ELj1ELj4ELj16ENS_18Kernel_traits_baseILj3072ES2_ffffjLj128EEEEELb1ELb1ELb1ELb0EEEvNS_9FwdParamsE --------------------------
	.section	.nv.shared._ZN10layer_norm13ln_fwd_kernelINS_13Kernel_traitsI6__halfffffjLj3072ELj1ELj1ELj4ELj16ENS_18Kernel_traits_baseILj3072ES2_ffffjLj128EEEEELb1ELb1ELb1ELb0EEEvNS_9FwdParamsE,"aw",@nobits
	.sectionflags	@""
	.align	16


//--------------------- .nv.shared._ZN10layer_norm13ln_fwd_kernelINS_13Kernel_traitsI6__halfffffjLj3072ELj1ELj1ELj4ELj16ENS_18Kernel_traits_baseILj3072ES2_ffffjLj128EEEEELb1ELb1ELb1ELb1EEEvNS_9FwdParamsE --------------------------
	.section	.nv.shared._ZN10layer_norm13ln_fwd_kernelINS_13Kernel_traitsI6__halfffffjLj3072ELj1ELj1ELj4ELj16ENS_18Kernel_traits_baseILj3072ES2_ffffjLj128EEEEELb1ELb1ELb1ELb1EEEvNS_9FwdParamsE,"aw",@nobits
	.sectionflags	@""
	.align	16


//--------------------- .nv.shared._ZN10layer_norm13ln_fwd_kernelINS_13Kernel_traitsIfffffjLj3072ELj1ELj1ELj4ELj16ENS_18Kernel_traits_baseILj3072EfffffjLj128EEEEELb0ELb0ELb0ELb0EEEvNS_9FwdParamsE --------------------------
	.section	.nv.shared._ZN10layer_norm13ln_fwd_kernelINS_13Kernel_traitsIfffffjLj3072ELj1ELj1ELj4ELj16ENS_18Kernel_traits_baseILj3072EfffffjLj128EEEEELb0ELb0ELb0ELb0EEEvNS_9FwdParamsE,"aw",@nobits
	.sectionflags	@""
	.align	16


//--------------------- .nv.shared._ZN10layer_norm13ln_fwd_kernelINS_13Kernel_traitsIfffffjLj3072ELj1ELj1ELj4ELj16ENS_18Kernel_traits_baseILj3072EfffffjLj128EEEEELb0ELb0ELb0ELb1EEEvNS_9FwdParamsE --------------------------
	.section	.nv.shared._ZN10layer_norm13ln_fwd_kernelINS_13Kernel_traitsIfffffjLj3072ELj1ELj1ELj4ELj16ENS_18Kernel_traits_baseILj3072EfffffjLj128EEEEELb0ELb0ELb0ELb1EEEvNS_9FwdParamsE,"aw",@nobits
	.sectionflags	@""
	.align	16


//--------------------- .nv.shared._ZN10layer_norm13ln_fwd_kernelINS_13Kernel_traitsIfffffjLj3072ELj1ELj1ELj4ELj16ENS_18Kernel_traits_baseILj3072EfffffjLj128EEEEELb0ELb0ELb1ELb0EEEvNS_9FwdParamsE --------------------------
	.section	.nv.shared._ZN10layer_norm13ln_fwd_kernelINS_13Kernel_traitsIfffffjLj3072ELj1ELj1ELj4ELj16ENS_18Kernel_traits_baseILj3072EfffffjLj128EEEEELb0ELb0ELb1ELb0EEEvNS_9FwdParamsE,"aw",@nobits
	.sectionflags	@""
	.align	16


//--------------------- .nv.shared._ZN10layer_norm13ln_fwd_kernelINS_13Kernel_traitsIfffffjLj3072ELj1ELj1ELj4ELj16ENS_18Kernel_traits_baseILj3072EfffffjLj128EEEEELb0ELb0ELb1ELb1EEEvNS_9FwdParamsE --------------------------
	.section	.nv.shared._ZN10layer_norm13ln_fwd_kernelINS_13Kernel_traitsIfffffjLj3072ELj1ELj1ELj4ELj16ENS_18Kernel_traits_baseILj3072EfffffjLj128EEEEELb0ELb0ELb1ELb1EEEvNS_9FwdParamsE,"aw",@nobits
	.sectionflags	@""
	.align	16


//--------------------- .nv.shared._ZN10layer_norm13ln_fwd_kernelINS_13Kernel_traitsIfffffjLj3072ELj1ELj1ELj4ELj16ENS_18Kernel_traits_baseILj3072EfffffjLj128EEEEELb0ELb1ELb0ELb0EEEvNS_9FwdParamsE --------------------------
	.section	.nv.shared._ZN10layer_norm13ln_fwd_kernelINS_13Kernel_traitsIfffffjLj3072ELj1ELj1ELj4ELj16ENS_18Kernel_traits_baseILj3072EfffffjLj128EEEEELb0ELb1ELb0ELb0EEEvNS_9FwdParamsE,"aw",@nobits
	.sectionflags	@""
	.align	16


//--------------------- .nv.shared._ZN10layer_norm13ln_fwd_kernelINS_13Kernel_traitsIfffffjLj3072ELj1ELj1ELj4ELj16ENS_18Kernel_traits_baseILj3072EfffffjLj128EEEEELb0ELb1ELb0ELb1EEEvNS_9FwdParamsE --------------------------
	.section	.nv.shared._ZN10layer_norm13ln_fwd_kernelINS_13Kernel_traitsIfffffjLj3072ELj1ELj1ELj4ELj16ENS_18Kernel_traits_baseILj3072EfffffjLj128EEEEELb0ELb1ELb0ELb1EEEvNS_9FwdParamsE,"aw",@nobits
	.sectionflags	@""
	.align	16


//--------------------- .nv.shared._ZN10layer_norm13ln_fwd_kernelINS_13Kernel_traitsIfffffjLj3072ELj1ELj1ELj4ELj16ENS_18Kernel_traits_baseILj3072EfffffjLj128EEEEELb0ELb1ELb1ELb0EEEvNS_9FwdParamsE --------------------------
	.section	.nv.shared._ZN10layer_norm13ln_fwd_kernelINS_13Kernel_traitsIfffffjLj3072ELj1ELj1ELj4ELj16ENS_18Kernel_traits_baseILj3072EfffffjLj128EEEEELb0ELb1ELb1ELb0EEEvNS_9FwdParamsE,"aw",@nobits
	.sectionflags	@""
	.align	16


//--------------------- .nv.shared._ZN10layer_norm13ln_fwd_kernelINS_13Kernel_traitsIfffffjLj3072ELj1ELj1ELj4ELj16ENS_18Kernel_traits_baseILj3072EfffffjLj128EEEEELb0ELb1ELb1ELb1EEEvNS_9FwdParamsE --------------------------
	.section	.nv.shared._ZN10layer_norm13ln_fwd_kernelINS_13Kernel_traitsIfffffjLj3072ELj1ELj1ELj4ELj16ENS_18Kernel_traits_baseILj3072EfffffjLj128EEEEELb0ELb1ELb1ELb1EEEvNS_9FwdParamsE,"aw",@nobits
	.sectionflags	@""
	.align	16


//--------------------- .nv.shared._ZN10layer_norm13ln_fwd_kernelINS_13Kernel_traitsIfffffjLj3072ELj1ELj1ELj4ELj16ENS_18Kernel_traits_baseILj3072EfffffjLj128EEEEELb1ELb0ELb0ELb0EEEvNS_9FwdParamsE --------------------------
	.section	.nv.shared._ZN10layer_norm13ln_fwd_kernelINS_13Kernel_traitsIfffffjLj3072ELj1ELj1ELj4ELj16ENS_18Kernel_traits_baseILj3072EfffffjLj128EEEEELb1ELb0ELb0ELb0EEEvNS_9FwdParamsE,"aw",@nobits
	.sectionflags	@""
	.align	16


//--------------------- .nv.shared._ZN10layer_norm13ln_fwd_kernelINS_13Kernel_traitsIfffffjLj3072ELj1ELj1ELj4ELj16ENS_18Kernel_traits_baseILj3072EfffffjLj128EEEEELb1ELb0ELb0ELb1EEEvNS_9FwdParamsE --------------------------
	.section	.nv.shared._ZN10layer_norm13ln_fwd_kernelINS_13Kernel_traitsIfffffjLj3072ELj1ELj1ELj4ELj16ENS_18Kernel_traits_baseILj3072EfffffjLj128EEEEELb1ELb0ELb0ELb1EEEvNS_9FwdParamsE,"aw",@nobits
	.sectionflags	@""
	.align	16


//--------------------- .nv.shared._ZN10layer_norm13ln_fwd_kernelINS_13Kernel_traitsIfffffjLj3072ELj1ELj1ELj4ELj16ENS_18Kernel_traits_baseILj3072EfffffjLj128EEEEELb1ELb0ELb1ELb0EEEvNS_9FwdParamsE --------------------------
	.section	.nv.shared._ZN10layer_norm13ln_fwd_kernelINS_13Kernel_traitsIfffffjLj3072ELj1ELj1ELj4ELj16ENS_18Kernel_traits_baseILj3072EfffffjLj128EEEEELb1ELb0ELb1ELb0EEEvNS_9FwdParamsE,"aw",@nobits
	.sectionflags	@""
	.align	16


//--------------------- .nv.shared._ZN10layer_norm13ln_fwd_kernelINS_13Kernel_traitsIfffffjLj3072ELj1ELj1ELj4ELj16ENS_18Kernel_traits_baseILj3072EfffffjLj128EEEEELb1ELb0ELb1ELb1EEEvNS_9FwdParamsE --------------------------
	.section	.nv.shared._ZN10layer_norm13ln_fwd_kernelINS_13Kernel_traitsIfffffjLj3072ELj1ELj1ELj4ELj16ENS_18Kernel_traits_baseILj3072EfffffjLj128EEEEELb1ELb0ELb1ELb1EEEvNS_9FwdParamsE,"aw",@nobits
	.sectionflags	@""
	.align	16


//--------------------- .nv.shared._ZN10layer_norm13ln_fwd_kernelINS_13Kernel_traitsIfffffjLj3072ELj1ELj1ELj4ELj16ENS_18Kernel_traits_baseILj3072EfffffjLj128EEEEELb1ELb1ELb0ELb0EEEvNS_9FwdParamsE --------------------------
	.section	.nv.shared._ZN10layer_norm13ln_fwd_kernelINS_13Kernel_traitsIfffffjLj3072ELj1ELj1ELj4ELj16ENS_18Kernel_traits_baseILj3072EfffffjLj128EEEEELb1ELb1ELb0ELb0EEEvNS_9FwdParamsE,"aw",@nobits
	.sectionflags	@""
	.align	16


//--------------------- .nv.shared._ZN10layer_norm13ln_fwd_kernelINS_13Kernel_traitsIfffffjLj3072ELj1ELj1ELj4ELj16ENS_18Kernel_traits_baseILj3072EfffffjLj128EEEEELb1ELb1ELb0ELb1EEEvNS_9FwdParamsE --------------------------
	.section	.nv.shared._ZN10layer_norm13ln_fwd_kernelINS_13Kernel_traitsIfffffjLj3072ELj1ELj1ELj4ELj16ENS_18Kernel_traits_baseILj3072EfffffjLj128EEEEELb1ELb1ELb0ELb1EEEvNS_9FwdParamsE,"aw",@nobits
	.sectionflags	@""
	.align	16


//--------------------- .nv.shared._ZN10layer_norm13ln_fwd_kernelINS_13Kernel_traitsIfffffjLj3072ELj1ELj1ELj4ELj16ENS_18Kernel_traits_baseILj3072EfffffjLj128EEEEELb1ELb1ELb1ELb0EEEvNS_9FwdParamsE --------------------------
	.section	.nv.shared._ZN10layer_norm13ln_fwd_kernelINS_13Kernel_traitsIfffffjLj3072ELj1ELj1ELj4ELj16ENS_18Kernel_traits_baseILj3072EfffffjLj128EEEEELb1ELb1ELb1ELb0EEEvNS_9FwdParamsE,"aw",@nobits
	.sectionflags	@""
	.align	16


//--------------------- .nv.shared._ZN10layer_norm13ln_fwd_kernelINS_13Kernel_traitsIfffffjLj3072ELj1ELj1ELj4ELj16ENS_18Kernel_traits_baseILj3072EfffffjLj128EEEEELb1ELb1ELb1ELb1EEEvNS_9FwdParamsE --------------------------
	.section	.nv.shared._ZN10layer_norm13ln_fwd_kernelINS_13Kernel_traitsIfffffjLj3072ELj1ELj1ELj4ELj16ENS_18Kernel_traits_baseILj3072EfffffjLj128EEEEELb1ELb1ELb1ELb1EEEvNS_9FwdParamsE,"aw",@nobits
	.sectionflags	@""
	.align	16
